	.target	sm_80

	.elftype	@"ET_EXEC"


//--------------------- .note.nv.tkinfo           --------------------------
	.section	.note.nv.tkinfo,"",@"SHT_NOTE"
	.sectionflags	@"SHF_NOTE_NV_TKINFO"
	.tkinfo
        /*0018*/ 	.word	0x00000002
        /*0030*/ 	.string	""
        /*0030*/ 	.string	"ptxas"
        /*0030*/ 	.string	"Cuda compilation tools, release 13.0, V13.0.88"
        /*0030*/ 	.string	"Build cuda_13.0.r13.0/compiler.36424714_0"
        /*0030*/ 	.string	"-arch sm_80 -m 64 "



//--------------------- .note.nv.cuinfo           --------------------------
	.section	.note.nv.cuinfo,"",@"SHT_NOTE"
	.sectionflags	@"SHF_NOTE_NV_CUINFO"
        /*0018*/ 	.short	0x0002
        /*001a*/ 	.short	0x0050
        /*001c*/ 	.short	0x0082
	.zero		2


//--------------------- .nv.info                  --------------------------
	.section	.nv.info,"",@"SHT_CUDA_INFO"
	.align	4


	//----- nvinfo : EIATTR_REGCOUNT
	.align		4
        /*0000*/ 	.byte	0x04, 0x2f
        /*0002*/ 	.short	(.L_12 - .L_11)
	.align		4
.L_11:
        /*0004*/ 	.word	index@(_ZN5flash24flash_fwd_splitkv_kernelI23Flash_fwd_kernel_traitsILi96ELi64ELi64ELi4ELb0ELb0EN7cutlass6half_tE19Flash_kernel_traitsILi96ELi64ELi64ELi4ES3_EELb1ELb0ELb1ELb0ELb0ELb1ELb1ELb1EEEvNS_16Flash_fwd_paramsE)
        /*0008*/ 	.word	0x000000a8


	//----- nvinfo : EIATTR_FRAME_SIZE
	.align		4
.L_12:
        /*000c*/ 	.byte	0x04, 0x11
        /*000e*/ 	.short	(.L_14 - .L_13)
	.align		4
.L_13:
        /*0010*/ 	.word	index@(_ZN5flash24flash_fwd_splitkv_kernelI23Flash_fwd_kernel_traitsILi96ELi64ELi64ELi4ELb0ELb0EN7cutlass6half_tE19Flash_kernel_traitsILi96ELi64ELi64ELi4ES3_EELb1ELb0ELb1ELb0ELb0ELb1ELb1ELb1EEEvNS_16Flash_fwd_paramsE)
        /*0014*/ 	.word	0x00000000


	//----- nvinfo : EIATTR_REGCOUNT
	.align		4
.L_14:
        /*0018*/ 	.byte	0x04, 0x2f
        /*001a*/ 	.short	(.L_16 - .L_15)
	.align		4
.L_15:
        /*001c*/ 	.word	index@(_ZN5flash24flash_fwd_splitkv_kernelI23Flash_fwd_kernel_traitsILi96ELi64ELi64ELi4ELb0ELb0EN7cutlass6half_tE19Flash_kernel_traitsILi96ELi64ELi64ELi4ES3_EELb1ELb0ELb1ELb0ELb0ELb0ELb1ELb1EEEvNS_16Flash_fwd_paramsE)
        /*0020*/ 	.word	0x00000098


	//----- nvinfo : EIATTR_FRAME_SIZE
	.align		4
.L_16:
        /*0024*/ 	.byte	0x04, 0x11
        /*0026*/ 	.short	(.L_18 - .L_17)
	.align		4
.L_17:
        /*0028*/ 	.word	index@(_ZN5flash24flash_fwd_splitkv_kernelI23Flash_fwd_kernel_traitsILi96ELi64ELi64ELi4ELb0ELb0EN7cutlass6half_tE19Flash_kernel_traitsILi96ELi64ELi64ELi4ES3_EELb1ELb0ELb1ELb0ELb0ELb0ELb1ELb1EEEvNS_16Flash_fwd_paramsE)
        /*002c*/ 	.word	0x00000000


	//----- nvinfo : EIATTR_REGCOUNT
	.align		4
.L_18:
        /*0030*/ 	.byte	0x04, 0x2f
        /*0032*/ 	.short	(.L_20 - .L_19)
	.align		4
.L_19:
        /*0034*/ 	.word	index@(_ZN5flash24flash_fwd_splitkv_kernelI23Flash_fwd_kernel_traitsILi96ELi64ELi64ELi4ELb0ELb0EN7cutlass6half_tE19Flash_kernel_traitsILi96ELi64ELi64ELi4ES3_EELb1ELb0ELb0ELb0ELb1ELb1ELb1ELb1EEEvNS_16Flash_fwd_paramsE)
        /*0038*/ 	.word	0x000000a8


	//----- nvinfo : EIATTR_FRAME_SIZE
	.align		4
.L_20:
        /*003c*/ 	.byte	0x04, 0x11
        /*003e*/ 	.short	(.L_22 - .L_21)
	.align		4
.L_21:
        /*0040*/ 	.word	index@(_ZN5flash24flash_fwd_splitkv_kernelI23Flash_fwd_kernel_traitsILi96ELi64ELi64ELi4ELb0ELb0EN7cutlass6half_tE19Flash_kernel_traitsILi96ELi64ELi64ELi4ES3_EELb1ELb0ELb0ELb0ELb1ELb1ELb1ELb1EEEvNS_16Flash_fwd_paramsE)
        /*0044*/ 	.word	0x00000000


	//----- nvinfo : EIATTR_REGCOUNT
	.align		4
.L_22:
        /*0048*/ 	.byte	0x04, 0x2f
        /*004a*/ 	.short	(.L_24 - .L_23)
	.align		4
.L_23:
        /*004c*/ 	.word	index@(_ZN5flash24flash_fwd_splitkv_kernelI23Flash_fwd_kernel_traitsILi96ELi64ELi64ELi4ELb0ELb0EN7cutlass6half_tE19Flash_kernel_traitsILi96ELi64ELi64ELi4ES3_EELb1ELb0ELb0ELb0ELb1ELb0ELb1ELb1EEEvNS_16Flash_fwd_paramsE)
        /*0050*/ 	.word	0x00000090


	//----- nvinfo : EIATTR_FRAME_SIZE
	.align		4
.L_24:
        /*0054*/ 	.byte	0x04, 0x11
        /*0056*/ 	.short	(.L_26 - .L_25)
	.align		4
.L_25:
        /*0058*/ 	.word	index@(_ZN5flash24flash_fwd_splitkv_kernelI23Flash_fwd_kernel_traitsILi96ELi64ELi64ELi4ELb0ELb0EN7cutlass6half_tE19Flash_kernel_traitsILi96ELi64ELi64ELi4ES3_EELb1ELb0ELb0ELb0ELb1ELb0ELb1ELb1EEEvNS_16Flash_fwd_paramsE)
        /*005c*/ 	.word	0x00000000


	//----- nvinfo : EIATTR_REGCOUNT
	.align		4
.L_26:
        /*0060*/ 	.byte	0x04, 0x2f
        /*0062*/ 	.short	(.L_28 - .L_27)
	.align		4
.L_27:
        /*0064*/ 	.word	index@(_ZN5flash24flash_fwd_splitkv_kernelI23Flash_fwd_kernel_traitsILi96ELi64ELi64ELi4ELb0ELb0EN7cutlass6half_tE19Flash_kernel_traitsILi96ELi64ELi64ELi4ES3_EELb1ELb0ELb1ELb0ELb0ELb1ELb1ELb0EEEvNS_16Flash_fwd_paramsE)
        /*0068*/ 	.word	0x000000a8


	//----- nvinfo : EIATTR_FRAME_SIZE
	.align		4
.L_28:
        /*006c*/ 	.byte	0x04, 0x11
        /*006e*/ 	.short	(.L_30 - .L_29)
	.align		4
.L_29:
        /*0070*/ 	.word	index@(_ZN5flash24flash_fwd_splitkv_kernelI23Flash_fwd_kernel_traitsILi96ELi64ELi64ELi4ELb0ELb0EN7cutlass6half_tE19Flash_kernel_traitsILi96ELi64ELi64ELi4ES3_EELb1ELb0ELb1ELb0ELb0ELb1ELb1ELb0EEEvNS_16Flash_fwd_paramsE)
        /*0074*/ 	.word	0x00000000


	//----- nvinfo : EIATTR_REGCOUNT
	.align		4
.L_30:
        /*0078*/ 	.byte	0x04, 0x2f
        /*007a*/ 	.short	(.L_32 - .L_31)
	.align		4
.L_31:
        /*007c*/ 	.word	index@(_ZN5flash24flash_fwd_splitkv_kernelI23Flash_fwd_kernel_traitsILi96ELi64ELi64ELi4ELb0ELb0EN7cutlass6half_tE19Flash_kernel_traitsILi96ELi64ELi64ELi4ES3_EELb1ELb0ELb1ELb0ELb0ELb0ELb1ELb0EEEvNS_16Flash_fwd_paramsE)
        /*0080*/ 	.word	0x0000009b


	//----- nvinfo : EIATTR_FRAME_SIZE
	.align		4
.L_32:
        /*0084*/ 	.byte	0x04, 0x11
        /*0086*/ 	.short	(.L_34 - .L_33)
	.align		4
.L_33:
        /*0088*/ 	.word	index@(_ZN5flash24flash_fwd_splitkv_kernelI23Flash_fwd_kernel_traitsILi96ELi64ELi64ELi4ELb0ELb0EN7cutlass6half_tE19Flash_kernel_traitsILi96ELi64ELi64ELi4ES3_EELb1ELb0ELb1ELb0ELb0ELb0ELb1ELb0EEEvNS_16Flash_fwd_paramsE)
        /*008c*/ 	.word	0x00000000


	//----- nvinfo : EIATTR_REGCOUNT
	.align		4
.L_34:
        /*0090*/ 	.byte	0x04, 0x2f
        /*0092*/ 	.short	(.L_36 - .L_35)
	.align		4
.L_35:
        /*0094*/ 	.word	index@(_ZN5flash24flash_fwd_splitkv_kernelI23Flash_fwd_kernel_traitsILi96ELi64ELi64ELi4ELb0ELb0EN7cutlass6half_tE19Flash_kernel_traitsILi96ELi64ELi64ELi4ES3_EELb1ELb0ELb0ELb0ELb1ELb1ELb1ELb0EEEvNS_16Flash_fwd_paramsE)
        /*0098*/ 	.word	0x000000a7


	//----- nvinfo : EIATTR_FRAME_SIZE
	.align		4
.L_36:
        /*009c*/ 	.byte	0x04, 0x11
        /*009e*/ 	.short	(.L_38 - .L_37)
	.align		4
.L_37:
        /*00a0*/ 	.word	index@(_ZN5flash24flash_fwd_splitkv_kernelI23Flash_fwd_kernel_traitsILi96ELi64ELi64ELi4ELb0ELb0EN7cutlass6half_tE19Flash_kernel_traitsILi96ELi64ELi64ELi4ES3_EELb1ELb0ELb0ELb0ELb1ELb1ELb1ELb0EEEvNS_16Flash_fwd_paramsE)
        /*00a4*/ 	.word	0x00000000


	//----- nvinfo : EIATTR_REGCOUNT
	.align		4
.L_38:
        /*00a8*/ 	.byte	0x04, 0x2f
        /*00aa*/ 	.short	(.L_40 - .L_39)
	.align		4
.L_39:
        /*00ac*/ 	.word	index@(_ZN5flash24flash_fwd_splitkv_kernelI23Flash_fwd_kernel_traitsILi96ELi64ELi64ELi4ELb0ELb0EN7cutlass6half_tE19Flash_kernel_traitsILi96ELi64ELi64ELi4ES3_EELb1ELb0ELb0ELb0ELb1ELb0ELb1ELb0EEEvNS_16Flash_fwd_paramsE)
        /*00b0*/ 	.word	0x000000a6


	//----- nvinfo : EIATTR_FRAME_SIZE
	.align		4
.L_40:
        /*00b4*/ 	.byte	0x04, 0x11
        /*00b6*/ 	.short	(.L_42 - .L_41)
	.align		4
.L_41:
        /*00b8*/ 	.word	index@(_ZN5flash24flash_fwd_splitkv_kernelI23Flash_fwd_kernel_traitsILi96ELi64ELi64ELi4ELb0ELb0EN7cutlass6half_tE19Flash_kernel_traitsILi96ELi64ELi64ELi4ES3_EELb1ELb0ELb0ELb0ELb1ELb0ELb1ELb0EEEvNS_16Flash_fwd_paramsE)
        /*00bc*/ 	.word	0x00000000


	//----- nvinfo : EIATTR_REGCOUNT
	.align		4
.L_42:
        /*00c0*/ 	.byte	0x04, 0x2f
        /*00c2*/ 	.short	(.L_44 - .L_43)
	.align		4
.L_43:
        /*00c4*/ 	.word	index@(_ZN5flash24flash_fwd_splitkv_kernelI23Flash_fwd_kernel_traitsILi96ELi64ELi64ELi4ELb0ELb0EN7cutlass6half_tE19Flash_kernel_traitsILi96ELi64ELi64ELi4ES3_EELb1ELb0ELb1ELb0ELb0ELb1ELb0ELb1EEEvNS_16Flash_fwd_paramsE)
        /*00c8*/ 	.word	0x000000a2


	//----- nvinfo : EIATTR_FRAME_SIZE
	.align		4
.L_44:
        /*00cc*/ 	.byte	0x04, 0x11
        /*00ce*/ 	.short	(.L_46 - .L_45)
	.align		4
.L_45:
        /*00d0*/ 	.word	index@(_ZN5flash24flash_fwd_splitkv_kernelI23Flash_fwd_kernel_traitsILi96ELi64ELi64ELi4ELb0ELb0EN7cutlass6half_tE19Flash_kernel_traitsILi96ELi64ELi64ELi4ES3_EELb1ELb0ELb1ELb0ELb0ELb1ELb0ELb1EEEvNS_16Flash_fwd_paramsE)
        /*00d4*/ 	.word	0x00000000


	//----- nvinfo : EIATTR_REGCOUNT
	.align		4
.L_46:
        /*00d8*/ 	.byte	0x04, 0x2f
        /*00da*/ 	.short	(.L_48 - .L_47)
	.align		4
.L_47:
        /*00dc*/ 	.word	index@(_ZN5flash24flash_fwd_splitkv_kernelI23Flash_fwd_kernel_traitsILi96ELi64ELi64ELi4ELb0ELb0EN7cutlass6half_tE19Flash_kernel_traitsILi96ELi64ELi64ELi4ES3_EELb1ELb0ELb1ELb0ELb0ELb0ELb0ELb1EEEvNS_16Flash_fwd_paramsE)
        /*00e0*/ 	.word	0x00000096


	//----- nvinfo : EIATTR_FRAME_SIZE
	.align		4
.L_48:
        /*00e4*/ 	.byte	0x04, 0x11
        /*00e6*/ 	.short	(.L_50 - .L_49)
	.align		4
.L_49:
        /*00e8*/ 	.word	index@(_ZN5flash24flash_fwd_splitkv_kernelI23Flash_fwd_kernel_traitsILi96ELi64ELi64ELi4ELb0ELb0EN7cutlass6half_tE19Flash_kernel_traitsILi96ELi64ELi64ELi4ES3_EELb1ELb0ELb1ELb0ELb0ELb0ELb0ELb1EEEvNS_16Flash_fwd_paramsE)
        /*00ec*/ 	.word	0x00000000


	//----- nvinfo : EIATTR_REGCOUNT
	.align		4
.L_50:
        /*00f0*/ 	.byte	0x04, 0x2f
        /*00f2*/ 	.short	(.L_52 - .L_51)
	.align		4
.L_51:
        /*00f4*/ 	.word	index@(_ZN5flash24flash_fwd_splitkv_kernelI23Flash_fwd_kernel_traitsILi96ELi64ELi64ELi4ELb0ELb0EN7cutlass6half_tE19Flash_kernel_traitsILi96ELi64ELi64ELi4ES3_EELb1ELb0ELb0ELb0ELb1ELb1ELb0ELb1EEEvNS_16Flash_fwd_paramsE)
        /*00f8*/ 	.word	0x000000a5


	//----- nvinfo : EIATTR_FRAME_SIZE
	.align		4
.L_52:
        /*00fc*/ 	.byte	0x04, 0x11
        /*00fe*/ 	.short	(.L_54 - .L_53)
	.align		4
.L_53:
        /*0100*/ 	.word	index@(_ZN5flash24flash_fwd_splitkv_kernelI23Flash_fwd_kernel_traitsILi96ELi64ELi64ELi4ELb0ELb0EN7cutlass6half_tE19Flash_kernel_traitsILi96ELi64ELi64ELi4ES3_EELb1ELb0ELb0ELb0ELb1ELb1ELb0ELb1EEEvNS_16Flash_fwd_paramsE)
        /*0104*/ 	.word	0x00000000


	//----- nvinfo : EIATTR_REGCOUNT
	.align		4
.L_54:
        /*0108*/ 	.byte	0x04, 0x2f
        /*010a*/ 	.short	(.L_56 - .L_55)
	.align		4
.L_55:
        /*010c*/ 	.word	index@(_ZN5flash24flash_fwd_splitkv_kernelI23Flash_fwd_kernel_traitsILi96ELi64ELi64ELi4ELb0ELb0EN7cutlass6half_tE19Flash_kernel_traitsILi96ELi64ELi64ELi4ES3_EELb1ELb0ELb0ELb0ELb1ELb0ELb0ELb1EEEvNS_16Flash_fwd_paramsE)
        /*0110*/ 	.word	0x0000008f


	//----- nvinfo : EIATTR_FRAME_SIZE
	.align		4
.L_56:
        /*0114*/ 	.byte	0x04, 0x11
        /*0116*/ 	.short	(.L_58 - .L_57)
	.align		4
.L_57:
        /*0118*/ 	.word	index@(_ZN5flash24flash_fwd_splitkv_kernelI23Flash_fwd_kernel_traitsILi96ELi64ELi64ELi4ELb0ELb0EN7cutlass6half_tE19Flash_kernel_traitsILi96ELi64ELi64ELi4ES3_EELb1ELb0ELb0ELb0ELb1ELb0ELb0ELb1EEEvNS_16Flash_fwd_paramsE)
        /*011c*/ 	.word	0x00000000


	//----- nvinfo : EIATTR_REGCOUNT
	.align		4
.L_58:
        /*0120*/ 	.byte	0x04, 0x2f
        /*0122*/ 	.short	(.L_60 - .L_59)
	.align		4
.L_59:
        /*0124*/ 	.word	index@(_ZN5flash24flash_fwd_splitkv_kernelI23Flash_fwd_kernel_traitsILi96ELi64ELi64ELi4ELb0ELb0EN7cutlass6half_tE19Flash_kernel_traitsILi96ELi64ELi64ELi4ES3_EELb1ELb0ELb1ELb0ELb0ELb1ELb0ELb0EEEvNS_16Flash_fwd_paramsE)
        /*0128*/ 	.word	0x000000a2


	//----- nvinfo : EIATTR_FRAME_SIZE
	.align		4
.L_60:
        /*012c*/ 	.byte	0x04, 0x11
        /*012e*/ 	.short	(.L_62 - .L_61)
	.align		4
.L_61:
        /*0130*/ 	.word	index@(_ZN5flash24flash_fwd_splitkv_kernelI23Flash_fwd_kernel_traitsILi96ELi64ELi64ELi4ELb0ELb0EN7cutlass6half_tE19Flash_kernel_traitsILi96ELi64ELi64ELi4ES3_EELb1ELb0ELb1ELb0ELb0ELb1ELb0ELb0EEEvNS_16Flash_fwd_paramsE)
        /*0134*/ 	.word	0x00000000


	//----- nvinfo : EIATTR_REGCOUNT
	.align		4
.L_62:
        /*0138*/ 	.byte	0x04, 0x2f
        /*013a*/ 	.short	(.L_64 - .L_63)
	.align		4
.L_63:
        /*013c*/ 	.word	index@(_ZN5flash24flash_fwd_splitkv_kernelI23Flash_fwd_kernel_traitsILi96ELi64ELi64ELi4ELb0ELb0EN7cutlass6half_tE19Flash_kernel_traitsILi96ELi64ELi64ELi4ES3_EELb1ELb0ELb1ELb0ELb0ELb0ELb0ELb0EEEvNS_16Flash_fwd_paramsE)
        /*0140*/ 	.word	0x000000a1


	//----- nvinfo : EIATTR_FRAME_SIZE
	.align		4
.L_64:
        /*0144*/ 	.byte	0x04, 0x11
        /*0146*/ 	.short	(.L_66 - .L_65)
	.align		4
.L_65:
        /*0148*/ 	.word	index@(_ZN5flash24flash_fwd_splitkv_kernelI23Flash_fwd_kernel_traitsILi96ELi64ELi64ELi4ELb0ELb0EN7cutlass6half_tE19Flash_kernel_traitsILi96ELi64ELi64ELi4ES3_EELb1ELb0ELb1ELb0ELb0ELb0ELb0ELb0EEEvNS_16Flash_fwd_paramsE)
        /*014c*/ 	.word	0x00000000


	//----- nvinfo : EIATTR_REGCOUNT
	.align		4
.L_66:
        /*0150*/ 	.byte	0x04, 0x2f
        /*0152*/ 	.short	(.L_68 - .L_67)
	.align		4
.L_67:
        /*0154*/ 	.word	index@(_ZN5flash24flash_fwd_splitkv_kernelI23Flash_fwd_kernel_traitsILi96ELi64ELi64ELi4ELb0ELb0EN7cutlass6half_tE19Flash_kernel_traitsILi96ELi64ELi64ELi4ES3_EELb1ELb0ELb0ELb0ELb1ELb1ELb0ELb0EEEvNS_16Flash_fwd_paramsE)
        /*0158*/ 	.word	0x000000a8


	//----- nvinfo : EIATTR_FRAME_SIZE
	.align		4
.L_68:
        /*015c*/ 	.byte	0x04, 0x11
        /*015e*/ 	.short	(.L_70 - .L_69)
	.align		4
.L_69:
        /*0160*/ 	.word	index@(_ZN5flash24flash_fwd_splitkv_kernelI23Flash_fwd_kernel_traitsILi96ELi64ELi64ELi4ELb0ELb0EN7cutlass6half_tE19Flash_kernel_traitsILi96ELi64ELi64ELi4ES3_EELb1ELb0ELb0ELb0ELb1ELb1ELb0ELb0EEEvNS_16Flash_fwd_paramsE)
        /*0164*/ 	.word	0x00000000


	//----- nvinfo : EIATTR_REGCOUNT
	.align		4
.L_70:
        /*0168*/ 	.byte	0x04, 0x2f
        /*016a*/ 	.short	(.L_72 - .L_71)
	.align		4
.L_71:
        /*016c*/ 	.word	index@(_ZN5flash24flash_fwd_splitkv_kernelI23Flash_fwd_kernel_traitsILi96ELi64ELi64ELi4ELb0ELb0EN7cutlass6half_tE19Flash_kernel_traitsILi96ELi64ELi64ELi4ES3_EELb1ELb0ELb0ELb0ELb1ELb0ELb0ELb0EEEvNS_16Flash_fwd_paramsE)
        /*0170*/ 	.word	0x000000a8


	//----- nvinfo : EIATTR_FRAME_SIZE
	.align		4
.L_72:
        /*0174*/ 	.byte	0x04, 0x11
        /*0176*/ 	.short	(.L_74 - .L_73)
	.align		4
.L_73:
        /*0178*/ 	.word	index@(_ZN5flash24flash_fwd_splitkv_kernelI23Flash_fwd_kernel_traitsILi96ELi64ELi64ELi4ELb0ELb0EN7cutlass6half_tE19Flash_kernel_traitsILi96ELi64ELi64ELi4ES3_EELb1ELb0ELb0ELb0ELb1ELb0ELb0ELb0EEEvNS_16Flash_fwd_paramsE)
        /*017c*/ 	.word	0x00000000


	//----- nvinfo : EIATTR_REGCOUNT
	.align		4
.L_74:
        /*0180*/ 	.byte	0x04, 0x2f
        /*0182*/ 	.short	(.L_76 - .L_75)
	.align		4
.L_75:
        /*0184*/ 	.word	index@(_ZN5flash24flash_fwd_splitkv_kernelI23Flash_fwd_kernel_traitsILi96ELi64ELi64ELi4ELb0ELb0EN7cutlass6half_tE19Flash_kernel_traitsILi96ELi64ELi64ELi4ES3_EELb1ELb0ELb0ELb1ELb1ELb1ELb1ELb0EEEvNS_16Flash_fwd_paramsE)
        /*0188*/ 	.word	0x000000a7


	//----- nvinfo : EIATTR_FRAME_SIZE
	.align		4
.L_76:
        /*018c*/ 	.byte	0x04, 0x11
        /*018e*/ 	.short	(.L_78 - .L_77)
	.align		4
.L_77:
        /*0190*/ 	.word	index@(_ZN5flash24flash_fwd_splitkv_kernelI23Flash_fwd_kernel_traitsILi96ELi64ELi64ELi4ELb0ELb0EN7cutlass6half_tE19Flash_kernel_traitsILi96ELi64ELi64ELi4ES3_EELb1ELb0ELb0ELb1ELb1ELb1ELb1ELb0EEEvNS_16Flash_fwd_paramsE)
        /*0194*/ 	.word	0x00000000


	//----- nvinfo : EIATTR_REGCOUNT
	.align		4
.L_78:
        /*0198*/ 	.byte	0x04, 0x2f
        /*019a*/ 	.short	(.L_80 - .L_79)
	.align		4
.L_79:
        /*019c*/ 	.word	index@(_ZN5flash24flash_fwd_splitkv_kernelI23Flash_fwd_kernel_traitsILi96ELi64ELi64ELi4ELb0ELb0EN7cutlass6half_tE19Flash_kernel_traitsILi96ELi64ELi64ELi4ES3_EELb1ELb0ELb0ELb1ELb1ELb0ELb1ELb0EEEvNS_16Flash_fwd_paramsE)
        /*01a0*/ 	.word	0x000000a8


	//----- nvinfo : EIATTR_FRAME_SIZE
	.align		4
.L_80:
        /*01a4*/ 	.byte	0x04, 0x11
        /*01a6*/ 	.short	(.L_82 - .L_81)
	.align		4
.L_81:
        /*01a8*/ 	.word	index@(_ZN5flash24flash_fwd_splitkv_kernelI23Flash_fwd_kernel_traitsILi96ELi64ELi64ELi4ELb0ELb0EN7cutlass6half_tE19Flash_kernel_traitsILi96ELi64ELi64ELi4ES3_EELb1ELb0ELb0ELb1ELb1ELb0ELb1ELb0EEEvNS_16Flash_fwd_paramsE)
        /*01ac*/ 	.word	0x00000000


	//----- nvinfo : EIATTR_REGCOUNT
	.align		4
.L_82:
        /*01b0*/ 	.byte	0x04, 0x2f
        /*01b2*/ 	.short	(.L_84 - .L_83)
	.align		4
.L_83:
        /*01b4*/ 	.word	index@(_ZN5flash24flash_fwd_splitkv_kernelI23Flash_fwd_kernel_traitsILi96ELi64ELi64ELi4ELb0ELb0EN7cutlass6half_tE19Flash_kernel_traitsILi96ELi64ELi64ELi4ES3_EELb1ELb0ELb0ELb1ELb1ELb1ELb0ELb0EEEvNS_16Flash_fwd_paramsE)
        /*01b8*/ 	.word	0x000000a8


	//----- nvinfo : EIATTR_FRAME_SIZE
	.align		4
.L_84:
        /*01bc*/ 	.byte	0x04, 0x11
        /*01be*/ 	.short	(.L_86 - .L_85)
	.align		4
.L_85:
        /*01c0*/ 	.word	index@(_ZN5flash24flash_fwd_splitkv_kernelI23Flash_fwd_kernel_traitsILi96ELi64ELi64ELi4ELb0ELb0EN7cutlass6half_tE19Flash_kernel_traitsILi96ELi64ELi64ELi4ES3_EELb1ELb0ELb0ELb1ELb1ELb1ELb0ELb0EEEvNS_16Flash_fwd_paramsE)
        /*01c4*/ 	.word	0x00000000


	//----- nvinfo : EIATTR_REGCOUNT
	.align		4
.L_86:
        /*01c8*/ 	.byte	0x04, 0x2f
        /*01ca*/ 	.short	(.L_88 - .L_87)
	.align		4
.L_87:
        /*01cc*/ 	.word	index@(_ZN5flash24flash_fwd_splitkv_kernelI23Flash_fwd_kernel_traitsILi96ELi64ELi64ELi4ELb0ELb0EN7cutlass6half_tE19Flash_kernel_traitsILi96ELi64ELi64ELi4ES3_EELb1ELb0ELb0ELb1ELb1ELb0ELb0ELb0EEEvNS_16Flash_fwd_paramsE)
        /*01d0*/ 	.word	0x000000a7


	//----- nvinfo : EIATTR_FRAME_SIZE
	.align		4
.L_88:
        /*01d4*/ 	.byte	0x04, 0x11
        /*01d6*/ 	.short	(.L_90 - .L_89)
	.align		4
.L_89:
        /*01d8*/ 	.word	index@(_ZN5flash24flash_fwd_splitkv_kernelI23Flash_fwd_kernel_traitsILi96ELi64ELi64ELi4ELb0ELb0EN7cutlass6half_tE19Flash_kernel_traitsILi96ELi64ELi64ELi4ES3_EELb1ELb0ELb0ELb1ELb1ELb0ELb0ELb0EEEvNS_16Flash_fwd_paramsE)
        /*01dc*/ 	.word	0x00000000


	//----- nvinfo : EIATTR_REGCOUNT
	.align		4
.L_90:
        /*01e0*/ 	.byte	0x04, 0x2f
        /*01e2*/ 	.short	(.L_92 - .L_91)
	.align		4
.L_91:
        /*01e4*/ 	.word	index@(_ZN5flash24flash_fwd_splitkv_kernelI23Flash_fwd_kernel_traitsILi96ELi64ELi64ELi4ELb0ELb0EN7cutlass6half_tE19Flash_kernel_traitsILi96ELi64ELi64ELi4ES3_EELb1ELb0ELb0ELb0ELb0ELb1ELb1ELb1EEEvNS_16Flash_fwd_paramsE)
        /*01e8*/ 	.word	0x000000a8


	//----- nvinfo : EIATTR_FRAME_SIZE
	.align		4
.L_92:
        /*01ec*/ 	.byte	0x04, 0x11
        /*01ee*/ 	.short	(.L_94 - .L_93)
	.align		4
.L_93:
        /*01f0*/ 	.word	index@(_ZN5flash24flash_fwd_splitkv_kernelI23Flash_fwd_kernel_traitsILi96ELi64ELi64ELi4ELb0ELb0EN7cutlass6half_tE19Flash_kernel_traitsILi96ELi64ELi64ELi4ES3_EELb1ELb0ELb0ELb0ELb0ELb1ELb1ELb1EEEvNS_16Flash_fwd_paramsE)
        /*01f4*/ 	.word	0x00000000


	//----- nvinfo : EIATTR_REGCOUNT
	.align		4
.L_94:
        /*01f8*/ 	.byte	0x04, 0x2f
        /*01fa*/ 	.short	(.L_96 - .L_95)
	.align		4
.L_95:
        /*01fc*/ 	.word	index@(_ZN5flash24flash_fwd_splitkv_kernelI23Flash_fwd_kernel_traitsILi96ELi64ELi64ELi4ELb0ELb0EN7cutlass6half_tE19Flash_kernel_traitsILi96ELi64ELi64ELi4ES3_EELb1ELb0ELb0ELb0ELb0ELb0ELb1ELb1EEEvNS_16Flash_fwd_paramsE)
        /*0200*/ 	.word	0x0000009f


	//----- nvinfo : EIATTR_FRAME_SIZE
	.align		4
.L_96:
        /*0204*/ 	.byte	0x04, 0x11
        /*0206*/ 	.short	(.L_98 - .L_97)
	.align		4
.L_97:
        /*0208*/ 	.word	index@(_ZN5flash24flash_fwd_splitkv_kernelI23Flash_fwd_kernel_traitsILi96ELi64ELi64ELi4ELb0ELb0EN7cutlass6half_tE19Flash_kernel_traitsILi96ELi64ELi64ELi4ES3_EELb1ELb0ELb0ELb0ELb0ELb0ELb1ELb1EEEvNS_16Flash_fwd_paramsE)
        /*020c*/ 	.word	0x00000000


	//----- nvinfo : EIATTR_REGCOUNT
	.align		4
.L_98:
        /*0210*/ 	.byte	0x04, 0x2f
        /*0212*/ 	.short	(.L_100 - .L_99)
	.align		4
.L_99:
        /*0214*/ 	.word	index@(_ZN5flash24flash_fwd_splitkv_kernelI23Flash_fwd_kernel_traitsILi96ELi64ELi64ELi4ELb0ELb0EN7cutlass6half_tE19Flash_kernel_traitsILi96ELi64ELi64ELi4ES3_EELb1ELb0ELb0ELb0ELb0ELb1ELb1ELb0EEEvNS_16Flash_fwd_paramsE)
        /*0218*/ 	.word	0x000000a8


	//----- nvinfo : EIATTR_FRAME_SIZE
	.align		4
.L_100:
        /*021c*/ 	.byte	0x04, 0x11
        /*021e*/ 	.short	(.L_102 - .L_101)
	.align		4
.L_101:
        /*0220*/ 	.word	index@(_ZN5flash24flash_fwd_splitkv_kernelI23Flash_fwd_kernel_traitsILi96ELi64ELi64ELi4ELb0ELb0EN7cutlass6half_tE19Flash_kernel_traitsILi96ELi64ELi64ELi4ES3_EELb1ELb0ELb0ELb0ELb0ELb1ELb1ELb0EEEvNS_16Flash_fwd_paramsE)
        /*0224*/ 	.word	0x00000000


	//----- nvinfo : EIATTR_REGCOUNT
	.align		4
.L_102:
        /*0228*/ 	.byte	0x04, 0x2f
        /*022a*/ 	.short	(.L_104 - .L_103)
	.align		4
.L_103:
        /*022c*/ 	.word	index@(_ZN5flash24flash_fwd_splitkv_kernelI23Flash_fwd_kernel_traitsILi96ELi64ELi64ELi4ELb0ELb0EN7cutlass6half_tE19Flash_kernel_traitsILi96ELi64ELi64ELi4ES3_EELb1ELb0ELb0ELb0ELb0ELb0ELb1ELb0EEEvNS_16Flash_fwd_paramsE)
        /*0230*/ 	.word	0x000000a0


	//----- nvinfo : EIATTR_FRAME_SIZE
	.align		4
.L_104:
        /*0234*/ 	.byte	0x04, 0x11
        /*0236*/ 	.short	(.L_106 - .L_105)
	.align		4
.L_105:
        /*0238*/ 	.word	index@(_ZN5flash24flash_fwd_splitkv_kernelI23Flash_fwd_kernel_traitsILi96ELi64ELi64ELi4ELb0ELb0EN7cutlass6half_tE19Flash_kernel_traitsILi96ELi64ELi64ELi4ES3_EELb1ELb0ELb0ELb0ELb0ELb0ELb1ELb0EEEvNS_16Flash_fwd_paramsE)
        /*023c*/ 	.word	0x00000000


	//----- nvinfo : EIATTR_REGCOUNT
	.align		4
.L_106:
        /*0240*/ 	.byte	0x04, 0x2f
        /*0242*/ 	.short	(.L_108 - .L_107)
	.align		4
.L_107:
        /*0244*/ 	.word	index@(_ZN5flash24flash_fwd_splitkv_kernelI23Flash_fwd_kernel_traitsILi96ELi64ELi64ELi4ELb0ELb0EN7cutlass6half_tE19Flash_kernel_traitsILi96ELi64ELi64ELi4ES3_EELb1ELb0ELb0ELb0ELb0ELb1ELb0ELb1EEEvNS_16Flash_fwd_paramsE)
        /*0248*/ 	.word	0x000000a8


	//----- nvinfo : EIATTR_FRAME_SIZE
	.align		4
.L_108:
        /*024c*/ 	.byte	0x04, 0x11
        /*024e*/ 	.short	(.L_110 - .L_109)
	.align		4
.L_109:
        /*0250*/ 	.word	index@(_ZN5flash24flash_fwd_splitkv_kernelI23Flash_fwd_kernel_traitsILi96ELi64ELi64ELi4ELb0ELb0EN7cutlass6half_tE19Flash_kernel_traitsILi96ELi64ELi64ELi4ES3_EELb1ELb0ELb0ELb0ELb0ELb1ELb0ELb1EEEvNS_16Flash_fwd_paramsE)
        /*0254*/ 	.word	0x00000000


	//----- nvinfo : EIATTR_REGCOUNT
	.align		4
.L_110:
        /*0258*/ 	.byte	0x04, 0x2f
        /*025a*/ 	.short	(.L_112 - .L_111)
	.align		4
.L_111:
        /*025c*/ 	.word	index@(_ZN5flash24flash_fwd_splitkv_kernelI23Flash_fwd_kernel_traitsILi96ELi64ELi64ELi4ELb0ELb0EN7cutlass6half_tE19Flash_kernel_traitsILi96ELi64ELi64ELi4ES3_EELb1ELb0ELb0ELb0ELb0ELb0ELb0ELb1EEEvNS_16Flash_fwd_paramsE)
        /*0260*/ 	.word	0x000000a0


	//----- nvinfo : EIATTR_FRAME_SIZE
	.align		4
.L_112:
        /*0264*/ 	.byte	0x04, 0x11
        /*0266*/ 	.short	(.L_114 - .L_113)
	.align		4
.L_113:
        /*0268*/ 	.word	index@(_ZN5flash24flash_fwd_splitkv_kernelI23Flash_fwd_kernel_traitsILi96ELi64ELi64ELi4ELb0ELb0EN7cutlass6half_tE19Flash_kernel_traitsILi96ELi64ELi64ELi4ES3_EELb1ELb0ELb0ELb0ELb0ELb0ELb0ELb1EEEvNS_16Flash_fwd_paramsE)
        /*026c*/ 	.word	0x00000000


	//----- nvinfo : EIATTR_REGCOUNT
	.align		4
.L_114:
        /*0270*/ 	.byte	0x04, 0x2f
        /*0272*/ 	.short	(.L_116 - .L_115)
	.align		4
.L_115:
        /*0274*/ 	.word	index@(_ZN5flash24flash_fwd_splitkv_kernelI23Flash_fwd_kernel_traitsILi96ELi64ELi64ELi4ELb0ELb0EN7cutlass6half_tE19Flash_kernel_traitsILi96ELi64ELi64ELi4ES3_EELb1ELb0ELb0ELb0ELb0ELb1ELb0ELb0EEEvNS_16Flash_fwd_paramsE)
        /*0278*/ 	.word	0x000000a8


	//----- nvinfo : EIATTR_FRAME_SIZE
	.align		4
.L_116:
        /*027c*/ 	.byte	0x04, 0x11
        /*027e*/ 	.short	(.L_118 - .L_117)
	.align		4
.L_117:
        /*0280*/ 	.word	index@(_ZN5flash24flash_fwd_splitkv_kernelI23Flash_fwd_kernel_traitsILi96ELi64ELi64ELi4ELb0ELb0EN7cutlass6half_tE19Flash_kernel_traitsILi96ELi64ELi64ELi4ES3_EELb1ELb0ELb0ELb0ELb0ELb1ELb0ELb0EEEvNS_16Flash_fwd_paramsE)
        /*0284*/ 	.word	0x00000000


	//----- nvinfo : EIATTR_REGCOUNT
	.align		4
.L_118:
        /*0288*/ 	.byte	0x04, 0x2f
        /*028a*/ 	.short	(.L_120 - .L_119)
	.align		4
.L_119:
        /*028c*/ 	.word	index@(_ZN5flash24flash_fwd_splitkv_kernelI23Flash_fwd_kernel_traitsILi96ELi64ELi64ELi4ELb0ELb0EN7cutlass6half_tE19Flash_kernel_traitsILi96ELi64ELi64ELi4ES3_EELb1ELb0ELb0ELb0ELb0ELb0ELb0ELb0EEEvNS_16Flash_fwd_paramsE)
        /*0290*/ 	.word	0x000000a2


	//----- nvinfo : EIATTR_FRAME_SIZE
	.align		4
.L_120:
        /*0294*/ 	.byte	0x04, 0x11
        /*0296*/ 	.short	(.L_122 - .L_121)
	.align		4
.L_121:
        /*0298*/ 	.word	index@(_ZN5flash24flash_fwd_splitkv_kernelI23Flash_fwd_kernel_traitsILi96ELi64ELi64ELi4ELb0ELb0EN7cutlass6half_tE19Flash_kernel_traitsILi96ELi64ELi64ELi4ES3_EELb1ELb0ELb0ELb0ELb0ELb0ELb0ELb0EEEvNS_16Flash_fwd_paramsE)
        /*029c*/ 	.word	0x00000000


	//----- nvinfo : EIATTR_REGCOUNT
	.align		4
.L_122:
        /*02a0*/ 	.byte	0x04, 0x2f
        /*02a2*/ 	.short	(.L_124 - .L_123)
	.align		4
.L_123:
        /*02a4*/ 	.word	index@(_ZN5flash32flash_fwd_splitkv_combine_kernelI23Flash_fwd_kernel_traitsILi96ELi64ELi64ELi4ELb0ELb0EN7cutlass6half_tE19Flash_kernel_traitsILi96ELi64ELi64ELi4ES3_EELi16ELi1ELb1EEEvNS_16Flash_fwd_paramsE)
        /*02a8*/ 	.word	0x00000036


	//----- nvinfo : EIATTR_FRAME_SIZE
	.align		4
.L_124:
        /*02ac*/ 	.byte	0x04, 0x11
        /*02ae*/ 	.short	(.L_126 - .L_125)
	.align		4
.L_125:
        /*02b0*/ 	.word	index@($__internal_27_$__cuda_sm20_div_s64)
        /*02b4*/ 	.word	0x00000000


	//----- nvinfo : EIATTR_FRAME_SIZE
	.align		4
.L_126:
        /*02b8*/ 	.byte	0x04, 0x11
        /*02ba*/ 	.short	(.L_128 - .L_127)
	.align		4
.L_127:
        /*02bc*/ 	.word	index@(_ZN5flash32flash_fwd_splitkv_combine_kernelI23Flash_fwd_kernel_traitsILi96ELi64ELi64ELi4ELb0ELb0EN7cutlass6half_tE19Flash_kernel_traitsILi96ELi64ELi64ELi4ES3_EELi16ELi1ELb1EEEvNS_16Flash_fwd_paramsE)
        /*02c0*/ 	.word	0x00000000


	//----- nvinfo : EIATTR_REGCOUNT
	.align		4
.L_128:
        /*02c4*/ 	.byte	0x04, 0x2f
        /*02c6*/ 	.short	(.L_130 - .L_129)
	.align		4
.L_129:
        /*02c8*/ 	.word	index@(_ZN5flash32flash_fwd_splitkv_combine_kernelI23Flash_fwd_kernel_traitsILi96ELi64ELi64ELi4ELb0ELb0EN7cutlass6half_tE19Flash_kernel_traitsILi96ELi64ELi64ELi4ES3_EELi16ELi2ELb1EEEvNS_16Flash_fwd_paramsE)
        /*02cc*/ 	.word	0x00000036


	//----- nvinfo : EIATTR_FRAME_SIZE
	.align		4
.L_130:
        /*02d0*/ 	.byte	0x04, 0x11
        /*02d2*/ 	.short	(.L_132 - .L_131)
	.align		4
.L_131:
        /*02d4*/ 	.word	index@($__internal_26_$__cuda_sm20_div_s64)
        /*02d8*/ 	.word	0x00000000


	//----- nvinfo : EIATTR_FRAME_SIZE
	.align		4
.L_132:
        /*02dc*/ 	.byte	0x04, 0x11
        /*02de*/ 	.short	(.L_134 - .L_133)
	.align		4
.L_133:
        /*02e0*/ 	.word	index@(_ZN5flash32flash_fwd_splitkv_combine_kernelI23Flash_fwd_kernel_traitsILi96ELi64ELi64ELi4ELb0ELb0EN7cutlass6half_tE19Flash_kernel_traitsILi96ELi64ELi64ELi4ES3_EELi16ELi2ELb1EEEvNS_16Flash_fwd_paramsE)
        /*02e4*/ 	.word	0x00000000


	//----- nvinfo : EIATTR_REGCOUNT
	.align		4
.L_134:
        /*02e8*/ 	.byte	0x04, 0x2f
        /*02ea*/ 	.short	(.L_136 - .L_135)
	.align		4
.L_135:
        /*02ec*/ 	.word	index@(_ZN5flash32flash_fwd_splitkv_combine_kernelI23Flash_fwd_kernel_traitsILi96ELi64ELi64ELi4ELb0ELb0EN7cutlass6half_tE19Flash_kernel_traitsILi96ELi64ELi64ELi4ES3_EELi16ELi3ELb1EEEvNS_16Flash_fwd_paramsE)
        /*02f0*/ 	.word	0x00000036


	//----- nvinfo : EIATTR_FRAME_SIZE
	.align		4
.L_136:
        /*02f4*/ 	.byte	0x04, 0x11
        /*02f6*/ 	.short	(.L_138 - .L_137)
	.align		4
.L_137:
        /*02f8*/ 	.word	index@($__internal_25_$__cuda_sm20_div_s64)
        /*02fc*/ 	.word	0x00000000


	//----- nvinfo : EIATTR_FRAME_SIZE
	.align		4
.L_138:
        /*0300*/ 	.byte	0x04, 0x11
        /*0302*/ 	.short	(.L_140 - .L_139)
	.align		4
.L_139:
        /*0304*/ 	.word	index@(_ZN5flash32flash_fwd_splitkv_combine_kernelI23Flash_fwd_kernel_traitsILi96ELi64ELi64ELi4ELb0ELb0EN7cutlass6half_tE19Flash_kernel_traitsILi96ELi64ELi64ELi4ES3_EELi16ELi3ELb1EEEvNS_16Flash_fwd_paramsE)
        /*0308*/ 	.word	0x00000000


	//----- nvinfo : EIATTR_REGCOUNT
	.align		4
.L_140:
        /*030c*/ 	.byte	0x04, 0x2f
        /*030e*/ 	.short	(.L_142 - .L_141)
	.align		4
.L_141:
        /*0310*/ 	.word	index@(_ZN5flash32flash_fwd_splitkv_combine_kernelI23Flash_fwd_kernel_traitsILi96ELi64ELi64ELi4ELb0ELb0EN7cutlass6half_tE19Flash_kernel_traitsILi96ELi64ELi64ELi4ES3_EELi16ELi4ELb1EEEvNS_16Flash_fwd_paramsE)
        /*0314*/ 	.word	0x0000003e


	//----- nvinfo : EIATTR_FRAME_SIZE
	.align		4
.L_142:
        /*0318*/ 	.byte	0x04, 0x11
        /*031a*/ 	.short	(.L_144 - .L_143)
	.align		4
.L_143:
        /*031c*/ 	.word	index@($__internal_24_$__cuda_sm20_div_s64)
        /*0320*/ 	.word	0x00000000


	//----- nvinfo : EIATTR_FRAME_SIZE
	.align		4
.L_144:
        /*0324*/ 	.byte	0x04, 0x11
        /*0326*/ 	.short	(.L_146 - .L_145)
	.align		4
.L_145:
        /*0328*/ 	.word	index@(_ZN5flash32flash_fwd_splitkv_combine_kernelI23Flash_fwd_kernel_traitsILi96ELi64ELi64ELi4ELb0ELb0EN7cutlass6half_tE19Flash_kernel_traitsILi96ELi64ELi64ELi4ES3_EELi16ELi4ELb1EEEvNS_16Flash_fwd_paramsE)
        /*032c*/ 	.word	0x00000000


	//----- nvinfo : EIATTR_REGCOUNT
	.align		4
.L_146:
        /*0330*/ 	.byte	0x04, 0x2f
        /*0332*/ 	.short	(.L_148 - .L_147)
	.align		4
.L_147:
        /*0334*/ 	.word	index@(_ZN5flash32flash_fwd_splitkv_combine_kernelI23Flash_fwd_kernel_traitsILi96ELi64ELi64ELi4ELb0ELb0EN7cutlass6half_tE19Flash_kernel_traitsILi96ELi64ELi64ELi4ES3_EELi16ELi5ELb1EEEvNS_16Flash_fwd_paramsE)
        /*0338*/ 	.word	0x00000040


	//----- nvinfo : EIATTR_FRAME_SIZE
	.align		4
.L_148:
        /*033c*/ 	.byte	0x04, 0x11
        /*033e*/ 	.short	(.L_150 - .L_149)
	.align		4
.L_149:
        /*0340*/ 	.word	index@($__internal_23_$__cuda_sm20_div_s64)
        /*0344*/ 	.word	0x00000000


	//----- nvinfo : EIATTR_FRAME_SIZE
	.align		4
.L_150:
        /*0348*/ 	.byte	0x04, 0x11
        /*034a*/ 	.short	(.L_152 - .L_151)
	.align		4
.L_151:
        /*034c*/ 	.word	index@(_ZN5flash32flash_fwd_splitkv_combine_kernelI23Flash_fwd_kernel_traitsILi96ELi64ELi64ELi4ELb0ELb0EN7cutlass6half_tE19Flash_kernel_traitsILi96ELi64ELi64ELi4ES3_EELi16ELi5ELb1EEEvNS_16Flash_fwd_paramsE)
        /*0350*/ 	.word	0x00000000


	//----- nvinfo : EIATTR_REGCOUNT
	.align		4
.L_152:
        /*0354*/ 	.byte	0x04, 0x2f
        /*0356*/ 	.short	(.L_154 - .L_153)
	.align		4
.L_153:
        /*0358*/ 	.word	index@(_ZN5flash32flash_fwd_splitkv_combine_kernelI23Flash_fwd_kernel_traitsILi96ELi64ELi64ELi4ELb0ELb0EN7cutlass6half_tE19Flash_kernel_traitsILi96ELi64ELi64ELi4ES3_EELi16ELi6ELb1EEEvNS_16Flash_fwd_paramsE)
        /*035c*/ 	.word	0x0000003e


	//----- nvinfo : EIATTR_FRAME_SIZE
	.align		4
.L_154:
        /*0360*/ 	.byte	0x04, 0x11
        /*0362*/ 	.short	(.L_156 - .L_155)
	.align		4
.L_155:
        /*0364*/ 	.word	index@($__internal_22_$__cuda_sm20_div_s64)
        /*0368*/ 	.word	0x00000000


	//----- nvinfo : EIATTR_FRAME_SIZE
	.align		4
.L_156:
        /*036c*/ 	.byte	0x04, 0x11
        /*036e*/ 	.short	(.L_158 - .L_157)
	.align		4
.L_157:
        /*0370*/ 	.word	index@(_ZN5flash32flash_fwd_splitkv_combine_kernelI23Flash_fwd_kernel_traitsILi96ELi64ELi64ELi4ELb0ELb0EN7cutlass6half_tE19Flash_kernel_traitsILi96ELi64ELi64ELi4ES3_EELi16ELi6ELb1EEEvNS_16Flash_fwd_paramsE)
        /*0374*/ 	.word	0x00000000


	//----- nvinfo : EIATTR_REGCOUNT
	.align		4
.L_158:
        /*0378*/ 	.byte	0x04, 0x2f
        /*037a*/ 	.short	(.L_160 - .L_159)
	.align		4
.L_159:
        /*037c*/ 	.word	index@(_ZN5flash32flash_fwd_splitkv_combine_kernelI23Flash_fwd_kernel_traitsILi96ELi64ELi64ELi4ELb0ELb0EN7cutlass6half_tE19Flash_kernel_traitsILi96ELi64ELi64ELi4ES3_EELi16ELi7ELb1EEEvNS_16Flash_fwd_paramsE)
        /*0380*/ 	.word	0x00000046


	//----- nvinfo : EIATTR_FRAME_SIZE
	.align		4
.L_160:
        /*0384*/ 	.byte	0x04, 0x11
        /*0386*/ 	.short	(.L_162 - .L_161)
	.align		4
.L_161:
        /*0388*/ 	.word	index@($__internal_21_$__cuda_sm20_div_s64)
        /*038c*/ 	.word	0x00000000


	//----- nvinfo : EIATTR_FRAME_SIZE
	.align		4
.L_162:
        /*0390*/ 	.byte	0x04, 0x11
        /*0392*/ 	.short	(.L_164 - .L_163)
	.align		4
.L_163:
        /*0394*/ 	.word	index@(_ZN5flash32flash_fwd_splitkv_combine_kernelI23Flash_fwd_kernel_traitsILi96ELi64ELi64ELi4ELb0ELb0EN7cutlass6half_tE19Flash_kernel_traitsILi96ELi64ELi64ELi4ES3_EELi16ELi7ELb1EEEvNS_16Flash_fwd_paramsE)
        /*0398*/ 	.word	0x00000000


	//----- nvinfo : EIATTR_REGCOUNT
	.align		4
.L_164:
        /*039c*/ 	.byte	0x04, 0x2f
        /*039e*/ 	.short	(.L_166 - .L_165)
	.align		4
.L_165:
        /*03a0*/ 	.word	index@(_ZN5flash32flash_fwd_splitkv_combine_kernelI23Flash_fwd_kernel_traitsILi96ELi64ELi64ELi4ELb0ELb0EN7cutlass6half_tE19Flash_kernel_traitsILi96ELi64ELi64ELi4ES3_EELi16ELi1ELb0EEEvNS_16Flash_fwd_paramsE)
        /*03a4*/ 	.word	0x00000036


	//----- nvinfo : EIATTR_FRAME_SIZE
	.align		4
.L_166:
        /*03a8*/ 	.byte	0x04, 0x11
        /*03aa*/ 	.short	(.L_168 - .L_167)
	.align		4
.L_167:
        /*03ac*/ 	.word	index@($__internal_20_$__cuda_sm20_div_s64)
        /*03b0*/ 	.word	0x00000000


	//----- nvinfo : EIATTR_FRAME_SIZE
	.align		4
.L_168:
        /*03b4*/ 	.byte	0x04, 0x11
        /*03b6*/ 	.short	(.L_170 - .L_169)
	.align		4
.L_169:
        /*03b8*/ 	.word	index@(_ZN5flash32flash_fwd_splitkv_combine_kernelI23Flash_fwd_kernel_traitsILi96ELi64ELi64ELi4ELb0ELb0EN7cutlass6half_tE19Flash_kernel_traitsILi96ELi64ELi64ELi4ES3_EELi16ELi1ELb0EEEvNS_16Flash_fwd_paramsE)
        /*03bc*/ 	.word	0x00000000


	//----- nvinfo : EIATTR_REGCOUNT
	.align		4
.L_170:
        /*03c0*/ 	.byte	0x04, 0x2f
        /*03c2*/ 	.short	(.L_172 - .L_171)
	.align		4
.L_171:
        /*03c4*/ 	.word	index@(_ZN5flash32flash_fwd_splitkv_combine_kernelI23Flash_fwd_kernel_traitsILi96ELi64ELi64ELi4ELb0ELb0EN7cutlass6half_tE19Flash_kernel_traitsILi96ELi64ELi64ELi4ES3_EELi16ELi2ELb0EEEvNS_16Flash_fwd_paramsE)
        /*03c8*/ 	.word	0x00000036


	//----- nvinfo : EIATTR_FRAME_SIZE
	.align		4
.L_172:
        /*03cc*/ 	.byte	0x04, 0x11
        /*03ce*/ 	.short	(.L_174 - .L_173)
	.align		4
.L_173:
        /*03d0*/ 	.word	index@($__internal_19_$__cuda_sm20_div_s64)
        /*03d4*/ 	.word	0x00000000


	//----- nvinfo : EIATTR_FRAME_SIZE
	.align		4
.L_174:
        /*03d8*/ 	.byte	0x04, 0x11
        /*03da*/ 	.short	(.L_176 - .L_175)
	.align		4
.L_175:
        /*03dc*/ 	.word	index@(_ZN5flash32flash_fwd_splitkv_combine_kernelI23Flash_fwd_kernel_traitsILi96ELi64ELi64ELi4ELb0ELb0EN7cutlass6half_tE19Flash_kernel_traitsILi96ELi64ELi64ELi4ES3_EELi16ELi2ELb0EEEvNS_16Flash_fwd_paramsE)
        /*03e0*/ 	.word	0x00000000


	//----- nvinfo : EIATTR_REGCOUNT
	.align		4
.L_176:
        /*03e4*/ 	.byte	0x04, 0x2f
        /*03e6*/ 	.short	(.L_178 - .L_177)
	.align		4
.L_177:
        /*03e8*/ 	.word	index@(_ZN5flash32flash_fwd_splitkv_combine_kernelI23Flash_fwd_kernel_traitsILi96ELi64ELi64ELi4ELb0ELb0EN7cutlass6half_tE19Flash_kernel_traitsILi96ELi64ELi64ELi4ES3_EELi16ELi3ELb0EEEvNS_16Flash_fwd_paramsE)
        /*03ec*/ 	.word	0x00000036


	//----- nvinfo : EIATTR_FRAME_SIZE
	.align		4
.L_178:
        /*03f0*/ 	.byte	0x04, 0x11
        /*03f2*/ 	.short	(.L_180 - .L_179)
	.align		4
.L_179:
        /*03f4*/ 	.word	index@($__internal_18_$__cuda_sm20_div_s64)
        /*03f8*/ 	.word	0x00000000


	//----- nvinfo : EIATTR_FRAME_SIZE
	.align		4
.L_180:
        /*03fc*/ 	.byte	0x04, 0x11
        /*03fe*/ 	.short	(.L_182 - .L_181)
	.align		4
.L_181:
        /*0400*/ 	.word	index@(_ZN5flash32flash_fwd_splitkv_combine_kernelI23Flash_fwd_kernel_traitsILi96ELi64ELi64ELi4ELb0ELb0EN7cutlass6half_tE19Flash_kernel_traitsILi96ELi64ELi64ELi4ES3_EELi16ELi3ELb0EEEvNS_16Flash_fwd_paramsE)
        /*0404*/ 	.word	0x00000000


	//----- nvinfo : EIATTR_REGCOUNT
	.align		4
.L_182:
        /*0408*/ 	.byte	0x04, 0x2f
        /*040a*/ 	.short	(.L_184 - .L_183)
	.align		4
.L_183:
        /*040c*/ 	.word	index@(_ZN5flash32flash_fwd_splitkv_combine_kernelI23Flash_fwd_kernel_traitsILi96ELi64ELi64ELi4ELb0ELb0EN7cutlass6half_tE19Flash_kernel_traitsILi96ELi64ELi64ELi4ES3_EELi16ELi4ELb0EEEvNS_16Flash_fwd_paramsE)
        /*0410*/ 	.word	0x0000003e


	//----- nvinfo : EIATTR_FRAME_SIZE
	.align		4
.L_184:
        /*0414*/ 	.byte	0x04, 0x11
        /*0416*/ 	.short	(.L_186 - .L_185)
	.align		4
.L_185:
        /*0418*/ 	.word	index@($__internal_17_$__cuda_sm20_div_s64)
        /*041c*/ 	.word	0x00000000


	//----- nvinfo : EIATTR_FRAME_SIZE
	.align		4
.L_186:
        /*0420*/ 	.byte	0x04, 0x11
        /*0422*/ 	.short	(.L_188 - .L_187)
	.align		4
.L_187:
        /*0424*/ 	.word	index@(_ZN5flash32flash_fwd_splitkv_combine_kernelI23Flash_fwd_kernel_traitsILi96ELi64ELi64ELi4ELb0ELb0EN7cutlass6half_tE19Flash_kernel_traitsILi96ELi64ELi64ELi4ES3_EELi16ELi4ELb0EEEvNS_16Flash_fwd_paramsE)
        /*0428*/ 	.word	0x00000000


	//----- nvinfo : EIATTR_REGCOUNT
	.align		4
.L_188:
        /*042c*/ 	.byte	0x04, 0x2f
        /*042e*/ 	.short	(.L_190 - .L_189)
	.align		4
.L_189:
        /*0430*/ 	.word	index@(_ZN5flash32flash_fwd_splitkv_combine_kernelI23Flash_fwd_kernel_traitsILi96ELi64ELi64ELi4ELb0ELb0EN7cutlass6half_tE19Flash_kernel_traitsILi96ELi64ELi64ELi4ES3_EELi16ELi5ELb0EEEvNS_16Flash_fwd_paramsE)
        /*0434*/ 	.word	0x00000040


	//----- nvinfo : EIATTR_FRAME_SIZE
	.align		4
.L_190:
        /*0438*/ 	.byte	0x04, 0x11
        /*043a*/ 	.short	(.L_192 - .L_191)
	.align		4
.L_191:
        /*043c*/ 	.word	index@($__internal_16_$__cuda_sm20_div_s64)
        /*0440*/ 	.word	0x00000000


	//----- nvinfo : EIATTR_FRAME_SIZE
	.align		4
.L_192:
        /*0444*/ 	.byte	0x04, 0x11
        /*0446*/ 	.short	(.L_194 - .L_193)
	.align		4
.L_193:
        /*0448*/ 	.word	index@(_ZN5flash32flash_fwd_splitkv_combine_kernelI23Flash_fwd_kernel_traitsILi96ELi64ELi64ELi4ELb0ELb0EN7cutlass6half_tE19Flash_kernel_traitsILi96ELi64ELi64ELi4ES3_EELi16ELi5ELb0EEEvNS_16Flash_fwd_paramsE)
        /*044c*/ 	.word	0x00000000


	//----- nvinfo : EIATTR_REGCOUNT
	.align		4
.L_194:
        /*0450*/ 	.byte	0x04, 0x2f
        /*0452*/ 	.short	(.L_196 - .L_195)
	.align		4
.L_195:
        /*0454*/ 	.word	index@(_ZN5flash32flash_fwd_splitkv_combine_kernelI23Flash_fwd_kernel_traitsILi96ELi64ELi64ELi4ELb0ELb0EN7cutlass6half_tE19Flash_kernel_traitsILi96ELi64ELi64ELi4ES3_EELi16ELi6ELb0EEEvNS_16Flash_fwd_paramsE)
        /*0458*/ 	.word	0x0000003e


	//----- nvinfo : EIATTR_FRAME_SIZE
	.align		4
.L_196:
        /*045c*/ 	.byte	0x04, 0x11
        /*045e*/ 	.short	(.L_198 - .L_197)
	.align		4
.L_197:
        /*0460*/ 	.word	index@($__internal_15_$__cuda_sm20_div_s64)
        /*0464*/ 	.word	0x00000000


	//----- nvinfo : EIATTR_FRAME_SIZE
	.align		4
.L_198:
        /*0468*/ 	.byte	0x04, 0x11
        /*046a*/ 	.short	(.L_200 - .L_199)
	.align		4
.L_199:
        /*046c*/ 	.word	index@(_ZN5flash32flash_fwd_splitkv_combine_kernelI23Flash_fwd_kernel_traitsILi96ELi64ELi64ELi4ELb0ELb0EN7cutlass6half_tE19Flash_kernel_traitsILi96ELi64ELi64ELi4ES3_EELi16ELi6ELb0EEEvNS_16Flash_fwd_paramsE)
        /*0470*/ 	.word	0x00000000


	//----- nvinfo : EIATTR_REGCOUNT
	.align		4
.L_200:
        /*0474*/ 	.byte	0x04, 0x2f
        /*0476*/ 	.short	(.L_202 - .L_201)
	.align		4
.L_201:
        /*0478*/ 	.word	index@(_ZN5flash32flash_fwd_splitkv_combine_kernelI23Flash_fwd_kernel_traitsILi96ELi64ELi64ELi4ELb0ELb0EN7cutlass6half_tE19Flash_kernel_traitsILi96ELi64ELi64ELi4ES3_EELi16ELi7ELb0EEEvNS_16Flash_fwd_paramsE)
        /*047c*/ 	.word	0x00000046


	//----- nvinfo : EIATTR_FRAME_SIZE
	.align		4
.L_202:
        /*0480*/ 	.byte	0x04, 0x11
        /*0482*/ 	.short	(.L_204 - .L_203)
	.align		4
.L_203:
        /*0484*/ 	.word	index@($__internal_14_$__cuda_sm20_div_s64)
        /*0488*/ 	.word	0x00000000


	//----- nvinfo : EIATTR_FRAME_SIZE
	.align		4
.L_204:
        /*048c*/ 	.byte	0x04, 0x11
        /*048e*/ 	.short	(.L_206 - .L_205)
	.align		4
.L_205:
        /*0490*/ 	.word	index@(_ZN5flash32flash_fwd_splitkv_combine_kernelI23Flash_fwd_kernel_traitsILi96ELi64ELi64ELi4ELb0ELb0EN7cutlass6half_tE19Flash_kernel_traitsILi96ELi64ELi64ELi4ES3_EELi16ELi7ELb0EEEvNS_16Flash_fwd_paramsE)
        /*0494*/ 	.word	0x00000000


	//----- nvinfo : EIATTR_REGCOUNT
	.align		4
.L_206:
        /*0498*/ 	.byte	0x04, 0x2f
        /*049a*/ 	.short	(.L_208 - .L_207)
	.align		4
.L_207:
        /*049c*/ 	.word	index@(_ZN5flash24flash_fwd_splitkv_kernelI23Flash_fwd_kernel_traitsILi96ELi64ELi128ELi4ELb0ELb0EN7cutlass6half_tE19Flash_kernel_traitsILi96ELi64ELi128ELi4ES3_EELb1ELb0ELb1ELb0ELb0ELb1ELb1ELb1EEEvNS_16Flash_fwd_paramsE)
        /*04a0*/ 	.word	0x000000e2


	//----- nvinfo : EIATTR_FRAME_SIZE
	.align		4
.L_208:
        /*04a4*/ 	.byte	0x04, 0x11
        /*04a6*/ 	.short	(.L_210 - .L_209)
	.align		4
.L_209:
        /*04a8*/ 	.word	index@(_ZN5flash24flash_fwd_splitkv_kernelI23Flash_fwd_kernel_traitsILi96ELi64ELi128ELi4ELb0ELb0EN7cutlass6half_tE19Flash_kernel_traitsILi96ELi64ELi128ELi4ES3_EELb1ELb0ELb1ELb0ELb0ELb1ELb1ELb1EEEvNS_16Flash_fwd_paramsE)
        /*04ac*/ 	.word	0x00000000


	//----- nvinfo : EIATTR_REGCOUNT
	.align		4
.L_210:
        /*04b0*/ 	.byte	0x04, 0x2f
        /*04b2*/ 	.short	(.L_212 - .L_211)
	.align		4
.L_211:
        /*04b4*/ 	.word	index@(_ZN5flash24flash_fwd_splitkv_kernelI23Flash_fwd_kernel_traitsILi96ELi64ELi128ELi4ELb0ELb0EN7cutlass6half_tE19Flash_kernel_traitsILi96ELi64ELi128ELi4ES3_EELb1ELb0ELb1ELb0ELb0ELb0ELb1ELb1EEEvNS_16Flash_fwd_paramsE)
        /*04b8*/ 	.word	0x000000d6


	//----- nvinfo : EIATTR_FRAME_SIZE
	.align		4
.L_212:
        /*04bc*/ 	.byte	0x04, 0x11
        /*04be*/ 	.short	(.L_214 - .L_213)
	.align		4
.L_213:
        /*04c0*/ 	.word	index@(_ZN5flash24flash_fwd_splitkv_kernelI23Flash_fwd_kernel_traitsILi96ELi64ELi128ELi4ELb0ELb0EN7cutlass6half_tE19Flash_kernel_traitsILi96ELi64ELi128ELi4ES3_EELb1ELb0ELb1ELb0ELb0ELb0ELb1ELb1EEEvNS_16Flash_fwd_paramsE)
        /*04c4*/ 	.word	0x00000000


	//----- nvinfo : EIATTR_REGCOUNT
	.align		4
.L_214:
        /*04c8*/ 	.byte	0x04, 0x2f
        /*04ca*/ 	.short	(.L_216 - .L_215)
	.align		4
.L_215:
        /*04cc*/ 	.word	index@(_ZN5flash24flash_fwd_splitkv_kernelI23Flash_fwd_kernel_traitsILi96ELi64ELi128ELi4ELb0ELb0EN7cutlass6half_tE19Flash_kernel_traitsILi96ELi64ELi128ELi4ES3_EELb1ELb0ELb0ELb0ELb1ELb1ELb1ELb1EEEvNS_16Flash_fwd_paramsE)
        /*04d0*/ 	.word	0x000000fa


	//----- nvinfo : EIATTR_FRAME_SIZE
	.align		4
.L_216:
        /*04d4*/ 	.byte	0x04, 0x11
        /*04d6*/ 	.short	(.L_218 - .L_217)
	.align		4
.L_217:
        /*04d8*/ 	.word	index@(_ZN5flash24flash_fwd_splitkv_kernelI23Flash_fwd_kernel_traitsILi96ELi64ELi128ELi4ELb0ELb0EN7cutlass6half_tE19Flash_kernel_traitsILi96ELi64ELi128ELi4ES3_EELb1ELb0ELb0ELb0ELb1ELb1ELb1ELb1EEEvNS_16Flash_fwd_paramsE)
        /*04dc*/ 	.word	0x00000000


	//----- nvinfo : EIATTR_REGCOUNT
	.align		4
.L_218:
        /*04e0*/ 	.byte	0x04, 0x2f
        /*04e2*/ 	.short	(.L_220 - .L_219)
	.align		4
.L_219:
        /*04e4*/ 	.word	index@(_ZN5flash24flash_fwd_splitkv_kernelI23Flash_fwd_kernel_traitsILi96ELi64ELi128ELi4ELb0ELb0EN7cutlass6half_tE19Flash_kernel_traitsILi96ELi64ELi128ELi4ES3_EELb1ELb0ELb0ELb0ELb1ELb0ELb1ELb1EEEvNS_16Flash_fwd_paramsE)
        /*04e8*/ 	.word	0x000000f0


	//----- nvinfo : EIATTR_FRAME_SIZE
	.align		4
.L_220:
        /*04ec*/ 	.byte	0x04, 0x11
        /*04ee*/ 	.short	(.L_222 - .L_221)
	.align		4
.L_221:
        /*04f0*/ 	.word	index@(_ZN5flash24flash_fwd_splitkv_kernelI23Flash_fwd_kernel_traitsILi96ELi64ELi128ELi4ELb0ELb0EN7cutlass6half_tE19Flash_kernel_traitsILi96ELi64ELi128ELi4ES3_EELb1ELb0ELb0ELb0ELb1ELb0ELb1ELb1EEEvNS_16Flash_fwd_paramsE)
        /*04f4*/ 	.word	0x00000000


	//----- nvinfo : EIATTR_REGCOUNT
	.align		4
.L_222:
        /*04f8*/ 	.byte	0x04, 0x2f
        /*04fa*/ 	.short	(.L_224 - .L_223)
	.align		4
.L_223:
        /*04fc*/ 	.word	index@(_ZN5flash24flash_fwd_splitkv_kernelI23Flash_fwd_kernel_traitsILi96ELi64ELi128ELi4ELb0ELb0EN7cutlass6half_tE19Flash_kernel_traitsILi96ELi64ELi128ELi4ES3_EELb1ELb0ELb1ELb0ELb0ELb1ELb1ELb0EEEvNS_16Flash_fwd_paramsE)
        /*0500*/ 	.word	0x000000f2


	//----- nvinfo : EIATTR_FRAME_SIZE
	.align		4
.L_224:
        /*0504*/ 	.byte	0x04, 0x11
        /*0506*/ 	.short	(.L_226 - .L_225)
	.align		4
.L_225:
        /*0508*/ 	.word	index@(_ZN5flash24flash_fwd_splitkv_kernelI23Flash_fwd_kernel_traitsILi96ELi64ELi128ELi4ELb0ELb0EN7cutlass6half_tE19Flash_kernel_traitsILi96ELi64ELi128ELi4ES3_EELb1ELb0ELb1ELb0ELb0ELb1ELb1ELb0EEEvNS_16Flash_fwd_paramsE)
        /*050c*/ 	.word	0x00000000


	//----- nvinfo : EIATTR_REGCOUNT
	.align		4
.L_226:
        /*0510*/ 	.byte	0x04, 0x2f
        /*0512*/ 	.short	(.L_228 - .L_227)
	.align		4
.L_227:
        /*0514*/ 	.word	index@(_ZN5flash24flash_fwd_splitkv_kernelI23Flash_fwd_kernel_traitsILi96ELi64ELi128ELi4ELb0ELb0EN7cutlass6half_tE19Flash_kernel_traitsILi96ELi64ELi128ELi4ES3_EELb1ELb0ELb1ELb0ELb0ELb0ELb1ELb0EEEvNS_16Flash_fwd_paramsE)
        /*0518*/ 	.word	0x000000da


	//----- nvinfo : EIATTR_FRAME_SIZE
	.align		4
.L_228:
        /*051c*/ 	.byte	0x04, 0x11
        /*051e*/ 	.short	(.L_230 - .L_229)
	.align		4
.L_229:
        /*0520*/ 	.word	index@(_ZN5flash24flash_fwd_splitkv_kernelI23Flash_fwd_kernel_traitsILi96ELi64ELi128ELi4ELb0ELb0EN7cutlass6half_tE19Flash_kernel_traitsILi96ELi64ELi128ELi4ES3_EELb1ELb0ELb1ELb0ELb0ELb0ELb1ELb0EEEvNS_16Flash_fwd_paramsE)
        /*0524*/ 	.word	0x00000000


	//----- nvinfo : EIATTR_REGCOUNT
	.align		4
.L_230:
        /*0528*/ 	.byte	0x04, 0x2f
        /*052a*/ 	.short	(.L_232 - .L_231)
	.align		4
.L_231:
        /*052c*/ 	.word	index@(_ZN5flash24flash_fwd_splitkv_kernelI23Flash_fwd_kernel_traitsILi96ELi64ELi128ELi4ELb0ELb0EN7cutlass6half_tE19Flash_kernel_traitsILi96ELi64ELi128ELi4ES3_EELb1ELb0ELb0ELb0ELb1ELb1ELb1ELb0EEEvNS_16Flash_fwd_paramsE)
        /*0530*/ 	.word	0x000000ff


	//----- nvinfo : EIATTR_FRAME_SIZE
	.align		4
.L_232:
        /*0534*/ 	.byte	0x04, 0x11
        /*0536*/ 	.short	(.L_234 - .L_233)
	.align		4
.L_233:
        /*0538*/ 	.word	index@(_ZN5flash24flash_fwd_splitkv_kernelI23Flash_fwd_kernel_traitsILi96ELi64ELi128ELi4ELb0ELb0EN7cutlass6half_tE19Flash_kernel_traitsILi96ELi64ELi128ELi4ES3_EELb1ELb0ELb0ELb0ELb1ELb1ELb1ELb0EEEvNS_16Flash_fwd_paramsE)
        /*053c*/ 	.word	0x00000000


	//----- nvinfo : EIATTR_REGCOUNT
	.align		4
.L_234:
        /*0540*/ 	.byte	0x04, 0x2f
        /*0542*/ 	.short	(.L_236 - .L_235)
	.align		4
.L_235:
        /*0544*/ 	.word	index@(_ZN5flash24flash_fwd_splitkv_kernelI23Flash_fwd_kernel_traitsILi96ELi64ELi128ELi4ELb0ELb0EN7cutlass6half_tE19Flash_kernel_traitsILi96ELi64ELi128ELi4ES3_EELb1ELb0ELb0ELb0ELb1ELb0ELb1ELb0EEEvNS_16Flash_fwd_paramsE)
        /*0548*/ 	.word	0x000000de


	//----- nvinfo : EIATTR_FRAME_SIZE
	.align		4
.L_236:
        /*054c*/ 	.byte	0x04, 0x11
        /*054e*/ 	.short	(.L_238 - .L_237)
	.align		4
.L_237:
        /*0550*/ 	.word	index@(_ZN5flash24flash_fwd_splitkv_kernelI23Flash_fwd_kernel_traitsILi96ELi64ELi128ELi4ELb0ELb0EN7cutlass6half_tE19Flash_kernel_traitsILi96ELi64ELi128ELi4ES3_EELb1ELb0ELb0ELb0ELb1ELb0ELb1ELb0EEEvNS_16Flash_fwd_paramsE)
        /*0554*/ 	.word	0x00000000


	//----- nvinfo : EIATTR_REGCOUNT
	.align		4
.L_238:
        /*0558*/ 	.byte	0x04, 0x2f
        /*055a*/ 	.short	(.L_240 - .L_239)
	.align		4
.L_239:
        /*055c*/ 	.word	index@(_ZN5flash24flash_fwd_splitkv_kernelI23Flash_fwd_kernel_traitsILi96ELi64ELi128ELi4ELb0ELb0EN7cutlass6half_tE19Flash_kernel_traitsILi96ELi64ELi128ELi4ES3_EELb1ELb0ELb1ELb0ELb0ELb1ELb0ELb1EEEvNS_16Flash_fwd_paramsE)
        /*0560*/ 	.word	0x000000e2


	//----- nvinfo : EIATTR_FRAME_SIZE
	.align		4
.L_240:
        /*0564*/ 	.byte	0x04, 0x11
        /*0566*/ 	.short	(.L_242 - .L_241)
	.align		4
.L_241:
        /*0568*/ 	.word	index@(_ZN5flash24flash_fwd_splitkv_kernelI23Flash_fwd_kernel_traitsILi96ELi64ELi128ELi4ELb0ELb0EN7cutlass6half_tE19Flash_kernel_traitsILi96ELi64ELi128ELi4ES3_EELb1ELb0ELb1ELb0ELb0ELb1ELb0ELb1EEEvNS_16Flash_fwd_paramsE)
        /*056c*/ 	.word	0x00000000


	//----- nvinfo : EIATTR_REGCOUNT
	.align		4
.L_242:
        /*0570*/ 	.byte	0x04, 0x2f
        /*0572*/ 	.short	(.L_244 - .L_243)
	.align		4
.L_243:
        /*0574*/ 	.word	index@(_ZN5flash24flash_fwd_splitkv_kernelI23Flash_fwd_kernel_traitsILi96ELi64ELi128ELi4ELb0ELb0EN7cutlass6half_tE19Flash_kernel_traitsILi96ELi64ELi128ELi4ES3_EELb1ELb0ELb1ELb0ELb0ELb0ELb0ELb1EEEvNS_16Flash_fwd_paramsE)
        /*0578*/ 	.word	0x000000d3


	//----- nvinfo : EIATTR_FRAME_SIZE
	.align		4
.L_244:
        /*057c*/ 	.byte	0x04, 0x11
        /*057e*/ 	.short	(.L_246 - .L_245)
	.align		4
.L_245:
        /*0580*/ 	.word	index@(_ZN5flash24flash_fwd_splitkv_kernelI23Flash_fwd_kernel_traitsILi96ELi64ELi128ELi4ELb0ELb0EN7cutlass6half_tE19Flash_kernel_traitsILi96ELi64ELi128ELi4ES3_EELb1ELb0ELb1ELb0ELb0ELb0ELb0ELb1EEEvNS_16Flash_fwd_paramsE)
        /*0584*/ 	.word	0x00000000


	//----- nvinfo : EIATTR_REGCOUNT
	.align		4
.L_246:
        /*0588*/ 	.byte	0x04, 0x2f
        /*058a*/ 	.short	(.L_248 - .L_247)
	.align		4
.L_247:
        /*058c*/ 	.word	index@(_ZN5flash24flash_fwd_splitkv_kernelI23Flash_fwd_kernel_traitsILi96ELi64ELi128ELi4ELb0ELb0EN7cutlass6half_tE19Flash_kernel_traitsILi96ELi64ELi128ELi4ES3_EELb1ELb0ELb0ELb0ELb1ELb1ELb0ELb1EEEvNS_16Flash_fwd_paramsE)
        /*0590*/ 	.word	0x000000d3


	//----- nvinfo : EIATTR_FRAME_SIZE
	.align		4
.L_248:
        /*0594*/ 	.byte	0x04, 0x11
        /*0596*/ 	.short	(.L_250 - .L_249)
	.align		4
.L_249:
        /*0598*/ 	.word	index@(_ZN5flash24flash_fwd_splitkv_kernelI23Flash_fwd_kernel_traitsILi96ELi64ELi128ELi4ELb0ELb0EN7cutlass6half_tE19Flash_kernel_traitsILi96ELi64ELi128ELi4ES3_EELb1ELb0ELb0ELb0ELb1ELb1ELb0ELb1EEEvNS_16Flash_fwd_paramsE)
        /*059c*/ 	.word	0x00000000


	//----- nvinfo : EIATTR_REGCOUNT
	.align		4
.L_250:
        /*05a0*/ 	.byte	0x04, 0x2f
        /*05a2*/ 	.short	(.L_252 - .L_251)
	.align		4
.L_251:
        /*05a4*/ 	.word	index@(_ZN5flash24flash_fwd_splitkv_kernelI23Flash_fwd_kernel_traitsILi96ELi64ELi128ELi4ELb0ELb0EN7cutlass6half_tE19Flash_kernel_traitsILi96ELi64ELi128ELi4ES3_EELb1ELb0ELb0ELb0ELb1ELb0ELb0ELb1EEEvNS_16Flash_fwd_paramsE)
        /*05a8*/ 	.word	0x000000d3


	//----- nvinfo : EIATTR_FRAME_SIZE
	.align		4
.L_252:
        /*05ac*/ 	.byte	0x04, 0x11
        /*05ae*/ 	.short	(.L_254 - .L_253)
	.align		4
.L_253:
        /*05b0*/ 	.word	index@(_ZN5flash24flash_fwd_splitkv_kernelI23Flash_fwd_kernel_traitsILi96ELi64ELi128ELi4ELb0ELb0EN7cutlass6half_tE19Flash_kernel_traitsILi96ELi64ELi128ELi4ES3_EELb1ELb0ELb0ELb0ELb1ELb0ELb0ELb1EEEvNS_16Flash_fwd_paramsE)
        /*05b4*/ 	.word	0x00000000


	//----- nvinfo : EIATTR_REGCOUNT
	.align		4
.L_254:
        /*05b8*/ 	.byte	0x04, 0x2f
        /*05ba*/ 	.short	(.L_256 - .L_255)
	.align		4
.L_255:
        /*05bc*/ 	.word	index@(_ZN5flash24flash_fwd_splitkv_kernelI23Flash_fwd_kernel_traitsILi96ELi64ELi128ELi4ELb0ELb0EN7cutlass6half_tE19Flash_kernel_traitsILi96ELi64ELi128ELi4ES3_EELb1ELb0ELb1ELb0ELb0ELb1ELb0ELb0EEEvNS_16Flash_fwd_paramsE)
        /*05c0*/ 	.word	0x000000f2


	//----- nvinfo : EIATTR_FRAME_SIZE
	.align		4
.L_256:
        /*05c4*/ 	.byte	0x04, 0x11
        /*05c6*/ 	.short	(.L_258 - .L_257)
	.align		4
.L_257:
        /*05c8*/ 	.word	index@(_ZN5flash24flash_fwd_splitkv_kernelI23Flash_fwd_kernel_traitsILi96ELi64ELi128ELi4ELb0ELb0EN7cutlass6half_tE19Flash_kernel_traitsILi96ELi64ELi128ELi4ES3_EELb1ELb0ELb1ELb0ELb0ELb1ELb0ELb0EEEvNS_16Flash_fwd_paramsE)
        /*05cc*/ 	.word	0x00000000


	//----- nvinfo : EIATTR_REGCOUNT
	.align		4
.L_258:
        /*05d0*/ 	.byte	0x04, 0x2f
        /*05d2*/ 	.short	(.L_260 - .L_259)
	.align		4
.L_259:
        /*05d4*/ 	.word	index@(_ZN5flash24flash_fwd_splitkv_kernelI23Flash_fwd_kernel_traitsILi96ELi64ELi128ELi4ELb0ELb0EN7cutlass6half_tE19Flash_kernel_traitsILi96ELi64ELi128ELi4ES3_EELb1ELb0ELb1ELb0ELb0ELb0ELb0ELb0EEEvNS_16Flash_fwd_paramsE)
        /*05d8*/ 	.word	0x000000dc


	//----- nvinfo : EIATTR_FRAME_SIZE
	.align		4
.L_260:
        /*05dc*/ 	.byte	0x04, 0x11
        /*05de*/ 	.short	(.L_262 - .L_261)
	.align		4
.L_261:
        /*05e0*/ 	.word	index@(_ZN5flash24flash_fwd_splitkv_kernelI23Flash_fwd_kernel_traitsILi96ELi64ELi128ELi4ELb0ELb0EN7cutlass6half_tE19Flash_kernel_traitsILi96ELi64ELi128ELi4ES3_EELb1ELb0ELb1ELb0ELb0ELb0ELb0ELb0EEEvNS_16Flash_fwd_paramsE)
        /*05e4*/ 	.word	0x00000000


	//----- nvinfo : EIATTR_REGCOUNT
	.align		4
.L_262:
        /*05e8*/ 	.byte	0x04, 0x2f
        /*05ea*/ 	.short	(.L_264 - .L_263)
	.align		4
.L_263:
        /*05ec*/ 	.word	index@(_ZN5flash24flash_fwd_splitkv_kernelI23Flash_fwd_kernel_traitsILi96ELi64ELi128ELi4ELb0ELb0EN7cutlass6half_tE19Flash_kernel_traitsILi96ELi64ELi128ELi4ES3_EELb1ELb0ELb0ELb0ELb1ELb1ELb0ELb0EEEvNS_16Flash_fwd_paramsE)
        /*05f0*/ 	.word	0x000000f5


	//----- nvinfo : EIATTR_FRAME_SIZE
	.align		4
.L_264:
        /*05f4*/ 	.byte	0x04, 0x11
        /*05f6*/ 	.short	(.L_266 - .L_265)
	.align		4
.L_265:
        /*05f8*/ 	.word	index@(_ZN5flash24flash_fwd_splitkv_kernelI23Flash_fwd_kernel_traitsILi96ELi64ELi128ELi4ELb0ELb0EN7cutlass6half_tE19Flash_kernel_traitsILi96ELi64ELi128ELi4ES3_EELb1ELb0ELb0ELb0ELb1ELb1ELb0ELb0EEEvNS_16Flash_fwd_paramsE)
        /*05fc*/ 	.word	0x00000000


	//----- nvinfo : EIATTR_REGCOUNT
	.align		4
.L_266:
        /*0600*/ 	.byte	0x04, 0x2f
        /*0602*/ 	.short	(.L_268 - .L_267)
	.align		4
.L_267:
        /*0604*/ 	.word	index@(_ZN5flash24flash_fwd_splitkv_kernelI23Flash_fwd_kernel_traitsILi96ELi64ELi128ELi4ELb0ELb0EN7cutlass6half_tE19Flash_kernel_traitsILi96ELi64ELi128ELi4ES3_EELb1ELb0ELb0ELb0ELb1ELb0ELb0ELb0EEEvNS_16Flash_fwd_paramsE)
        /*0608*/ 	.word	0x000000ce


	//----- nvinfo : EIATTR_FRAME_SIZE
	.align		4
.L_268:
        /*060c*/ 	.byte	0x04, 0x11
        /*060e*/ 	.short	(.L_270 - .L_269)
	.align		4
.L_269:
        /*0610*/ 	.word	index@(_ZN5flash24flash_fwd_splitkv_kernelI23Flash_fwd_kernel_traitsILi96ELi64ELi128ELi4ELb0ELb0EN7cutlass6half_tE19Flash_kernel_traitsILi96ELi64ELi128ELi4ES3_EELb1ELb0ELb0ELb0ELb1ELb0ELb0ELb0EEEvNS_16Flash_fwd_paramsE)
        /*0614*/ 	.word	0x00000000


	//----- nvinfo : EIATTR_REGCOUNT
	.align		4
.L_270:
        /*0618*/ 	.byte	0x04, 0x2f
        /*061a*/ 	.short	(.L_272 - .L_271)
	.align		4
.L_271:
        /*061c*/ 	.word	index@(_ZN5flash24flash_fwd_splitkv_kernelI23Flash_fwd_kernel_traitsILi96ELi64ELi128ELi4ELb0ELb0EN7cutlass6half_tE19Flash_kernel_traitsILi96ELi64ELi128ELi4ES3_EELb1ELb0ELb0ELb1ELb1ELb1ELb1ELb0EEEvNS_16Flash_fwd_paramsE)
        /*0620*/ 	.word	0x000000f3


	//----- nvinfo : EIATTR_FRAME_SIZE
	.align		4
.L_272:
        /*0624*/ 	.byte	0x04, 0x11
        /*0626*/ 	.short	(.L_274 - .L_273)
	.align		4
.L_273:
        /*0628*/ 	.word	index@(_ZN5flash24flash_fwd_splitkv_kernelI23Flash_fwd_kernel_traitsILi96ELi64ELi128ELi4ELb0ELb0EN7cutlass6half_tE19Flash_kernel_traitsILi96ELi64ELi128ELi4ES3_EELb1ELb0ELb0ELb1ELb1ELb1ELb1ELb0EEEvNS_16Flash_fwd_paramsE)
        /*062c*/ 	.word	0x00000000


	//----- nvinfo : EIATTR_REGCOUNT
	.align		4
.L_274:
        /*0630*/ 	.byte	0x04, 0x2f
        /*0632*/ 	.short	(.L_276 - .L_275)
	.align		4
.L_275:
        /*0634*/ 	.word	index@(_ZN5flash24flash_fwd_splitkv_kernelI23Flash_fwd_kernel_traitsILi96ELi64ELi128ELi4ELb0ELb0EN7cutlass6half_tE19Flash_kernel_traitsILi96ELi64ELi128ELi4ES3_EELb1ELb0ELb0ELb1ELb1ELb0ELb1ELb0EEEvNS_16Flash_fwd_paramsE)
        /*0638*/ 	.word	0x000000bc


	//----- nvinfo : EIATTR_FRAME_SIZE
	.align		4
.L_276:
        /*063c*/ 	.byte	0x04, 0x11
        /*063e*/ 	.short	(.L_278 - .L_277)
	.align		4
.L_277:
        /*0640*/ 	.word	index@(_ZN5flash24flash_fwd_splitkv_kernelI23Flash_fwd_kernel_traitsILi96ELi64ELi128ELi4ELb0ELb0EN7cutlass6half_tE19Flash_kernel_traitsILi96ELi64ELi128ELi4ES3_EELb1ELb0ELb0ELb1ELb1ELb0ELb1ELb0EEEvNS_16Flash_fwd_paramsE)
        /*0644*/ 	.word	0x00000000


	//----- nvinfo : EIATTR_REGCOUNT
	.align		4
.L_278:
        /*0648*/ 	.byte	0x04, 0x2f
        /*064a*/ 	.short	(.L_280 - .L_279)
	.align		4
.L_279:
        /*064c*/ 	.word	index@(_ZN5flash24flash_fwd_splitkv_kernelI23Flash_fwd_kernel_traitsILi96ELi64ELi128ELi4ELb0ELb0EN7cutlass6half_tE19Flash_kernel_traitsILi96ELi64ELi128ELi4ES3_EELb1ELb0ELb0ELb1ELb1ELb1ELb0ELb0EEEvNS_16Flash_fwd_paramsE)
        /*0650*/ 	.word	0x000000ff


	//----- nvinfo : EIATTR_FRAME_SIZE
	.align		4
.L_280:
        /*0654*/ 	.byte	0x04, 0x11
        /*0656*/ 	.short	(.L_282 - .L_281)
	.align		4
.L_281:
        /*0658*/ 	.word	index@(_ZN5flash24flash_fwd_splitkv_kernelI23Flash_fwd_kernel_traitsILi96ELi64ELi128ELi4ELb0ELb0EN7cutlass6half_tE19Flash_kernel_traitsILi96ELi64ELi128ELi4ES3_EELb1ELb0ELb0ELb1ELb1ELb1ELb0ELb0EEEvNS_16Flash_fwd_paramsE)
        /*065c*/ 	.word	0x00000000


	//----- nvinfo : EIATTR_REGCOUNT
	.align		4
.L_282:
        /*0660*/ 	.byte	0x04, 0x2f
        /*0662*/ 	.short	(.L_284 - .L_283)
	.align		4
.L_283:
        /*0664*/ 	.word	index@(_ZN5flash24flash_fwd_splitkv_kernelI23Flash_fwd_kernel_traitsILi96ELi64ELi128ELi4ELb0ELb0EN7cutlass6half_tE19Flash_kernel_traitsILi96ELi64ELi128ELi4ES3_EELb1ELb0ELb0ELb1ELb1ELb0ELb0ELb0EEEvNS_16Flash_fwd_paramsE)
        /*0668*/ 	.word	0x000000cc


	//----- nvinfo : EIATTR_FRAME_SIZE
	.align		4
.L_284:
        /*066c*/ 	.byte	0x04, 0x11
        /*066e*/ 	.short	(.L_286 - .L_285)
	.align		4
.L_285:
        /*0670*/ 	.word	index@(_ZN5flash24flash_fwd_splitkv_kernelI23Flash_fwd_kernel_traitsILi96ELi64ELi128ELi4ELb0ELb0EN7cutlass6half_tE19Flash_kernel_traitsILi96ELi64ELi128ELi4ES3_EELb1ELb0ELb0ELb1ELb1ELb0ELb0ELb0EEEvNS_16Flash_fwd_paramsE)
        /*0674*/ 	.word	0x00000000


	//----- nvinfo : EIATTR_REGCOUNT
	.align		4
.L_286:
        /*0678*/ 	.byte	0x04, 0x2f
        /*067a*/ 	.short	(.L_288 - .L_287)
	.align		4
.L_287:
        /*067c*/ 	.word	index@(_ZN5flash24flash_fwd_splitkv_kernelI23Flash_fwd_kernel_traitsILi96ELi64ELi128ELi4ELb0ELb0EN7cutlass6half_tE19Flash_kernel_traitsILi96ELi64ELi128ELi4ES3_EELb1ELb0ELb0ELb0ELb0ELb1ELb1ELb1EEEvNS_16Flash_fwd_paramsE)
        /*0680*/ 	.word	0x000000e0


	//----- nvinfo : EIATTR_FRAME_SIZE
	.align		4
.L_288:
        /*0684*/ 	.byte	0x04, 0x11
        /*0686*/ 	.short	(.L_290 - .L_289)
	.align		4
.L_289:
        /*0688*/ 	.word	index@(_ZN5flash24flash_fwd_splitkv_kernelI23Flash_fwd_kernel_traitsILi96ELi64ELi128ELi4ELb0ELb0EN7cutlass6half_tE19Flash_kernel_traitsILi96ELi64ELi128ELi4ES3_EELb1ELb0ELb0ELb0ELb0ELb1ELb1ELb1EEEvNS_16Flash_fwd_paramsE)
        /*068c*/ 	.word	0x00000000


	//----- nvinfo : EIATTR_REGCOUNT
	.align		4
.L_290:
        /*0690*/ 	.byte	0x04, 0x2f
        /*0692*/ 	.short	(.L_292 - .L_291)
	.align		4
.L_291:
        /*0694*/ 	.word	index@(_ZN5flash24flash_fwd_splitkv_kernelI23Flash_fwd_kernel_traitsILi96ELi64ELi128ELi4ELb0ELb0EN7cutlass6half_tE19Flash_kernel_traitsILi96ELi64ELi128ELi4ES3_EELb1ELb0ELb0ELb0ELb0ELb0ELb1ELb1EEEvNS_16Flash_fwd_paramsE)
        /*0698*/ 	.word	0x000000d6


	//----- nvinfo : EIATTR_FRAME_SIZE
	.align		4
.L_292:
        /*069c*/ 	.byte	0x04, 0x11
        /*069e*/ 	.short	(.L_294 - .L_293)
	.align		4
.L_293:
        /*06a0*/ 	.word	index@(_ZN5flash24flash_fwd_splitkv_kernelI23Flash_fwd_kernel_traitsILi96ELi64ELi128ELi4ELb0ELb0EN7cutlass6half_tE19Flash_kernel_traitsILi96ELi64ELi128ELi4ES3_EELb1ELb0ELb0ELb0ELb0ELb0ELb1ELb1EEEvNS_16Flash_fwd_paramsE)
        /*06a4*/ 	.word	0x00000000


	//----- nvinfo : EIATTR_REGCOUNT
	.align		4
.L_294:
        /*06a8*/ 	.byte	0x04, 0x2f
        /*06aa*/ 	.short	(.L_296 - .L_295)
	.align		4
.L_295:
        /*06ac*/ 	.word	index@(_ZN5flash24flash_fwd_splitkv_kernelI23Flash_fwd_kernel_traitsILi96ELi64ELi128ELi4ELb0ELb0EN7cutlass6half_tE19Flash_kernel_traitsILi96ELi64ELi128ELi4ES3_EELb1ELb0ELb0ELb0ELb0ELb1ELb1ELb0EEEvNS_16Flash_fwd_paramsE)
        /*06b0*/ 	.word	0x000000ff


	//----- nvinfo : EIATTR_FRAME_SIZE
	.align		4
.L_296:
        /*06b4*/ 	.byte	0x04, 0x11
        /*06b6*/ 	.short	(.L_298 - .L_297)
	.align		4
.L_297:
        /*06b8*/ 	.word	index@(_ZN5flash24flash_fwd_splitkv_kernelI23Flash_fwd_kernel_traitsILi96ELi64ELi128ELi4ELb0ELb0EN7cutlass6half_tE19Flash_kernel_traitsILi96ELi64ELi128ELi4ES3_EELb1ELb0ELb0ELb0ELb0ELb1ELb1ELb0EEEvNS_16Flash_fwd_paramsE)
        /*06bc*/ 	.word	0x00000000


	//----- nvinfo : EIATTR_REGCOUNT
	.align		4
.L_298:
        /*06c0*/ 	.byte	0x04, 0x2f
        /*06c2*/ 	.short	(.L_300 - .L_299)
	.align		4
.L_299:
        /*06c4*/ 	.word	index@(_ZN5flash24flash_fwd_splitkv_kernelI23Flash_fwd_kernel_traitsILi96ELi64ELi128ELi4ELb0ELb0EN7cutlass6half_tE19Flash_kernel_traitsILi96ELi64ELi128ELi4ES3_EELb1ELb0ELb0ELb0ELb0ELb0ELb1ELb0EEEvNS_16Flash_fwd_paramsE)
        /*06c8*/ 	.word	0x000000d8


	//----- nvinfo : EIATTR_FRAME_SIZE
	.align		4
.L_300:
        /*06cc*/ 	.byte	0x04, 0x11
        /*06ce*/ 	.short	(.L_302 - .L_301)
	.align		4
.L_301:
        /*06d0*/ 	.word	index@(_ZN5flash24flash_fwd_splitkv_kernelI23Flash_fwd_kernel_traitsILi96ELi64ELi128ELi4ELb0ELb0EN7cutlass6half_tE19Flash_kernel_traitsILi96ELi64ELi128ELi4ES3_EELb1ELb0ELb0ELb0ELb0ELb0ELb1ELb0EEEvNS_16Flash_fwd_paramsE)
        /*06d4*/ 	.word	0x00000000


	//----- nvinfo : EIATTR_REGCOUNT
	.align		4
.L_302:
        /*06d8*/ 	.byte	0x04, 0x2f
        /*06da*/ 	.short	(.L_304 - .L_303)
	.align		4
.L_303:
        /*06dc*/ 	.word	index@(_ZN5flash24flash_fwd_splitkv_kernelI23Flash_fwd_kernel_traitsILi96ELi64ELi128ELi4ELb0ELb0EN7cutlass6half_tE19Flash_kernel_traitsILi96ELi64ELi128ELi4ES3_EELb1ELb0ELb0ELb0ELb0ELb1ELb0ELb1EEEvNS_16Flash_fwd_paramsE)
        /*06e0*/ 	.word	0x000000e1


	//----- nvinfo : EIATTR_FRAME_SIZE
	.align		4
.L_304:
        /*06e4*/ 	.byte	0x04, 0x11
        /*06e6*/ 	.short	(.L_306 - .L_305)
	.align		4
.L_305:
        /*06e8*/ 	.word	index@(_ZN5flash24flash_fwd_splitkv_kernelI23Flash_fwd_kernel_traitsILi96ELi64ELi128ELi4ELb0ELb0EN7cutlass6half_tE19Flash_kernel_traitsILi96ELi64ELi128ELi4ES3_EELb1ELb0ELb0ELb0ELb0ELb1ELb0ELb1EEEvNS_16Flash_fwd_paramsE)
        /*06ec*/ 	.word	0x00000000


	//----- nvinfo : EIATTR_REGCOUNT
	.align		4
.L_306:
        /*06f0*/ 	.byte	0x04, 0x2f
        /*06f2*/ 	.short	(.L_308 - .L_307)
	.align		4
.L_307:
        /*06f4*/ 	.word	index@(_ZN5flash24flash_fwd_splitkv_kernelI23Flash_fwd_kernel_traitsILi96ELi64ELi128ELi4ELb0ELb0EN7cutlass6half_tE19Flash_kernel_traitsILi96ELi64ELi128ELi4ES3_EELb1ELb0ELb0ELb0ELb0ELb0ELb0ELb1EEEvNS_16Flash_fwd_paramsE)
        /*06f8*/ 	.word	0x000000d6


	//----- nvinfo : EIATTR_FRAME_SIZE
	.align		4
.L_308:
        /*06fc*/ 	.byte	0x04, 0x11
        /*06fe*/ 	.short	(.L_310 - .L_309)
	.align		4
.L_309:
        /*0700*/ 	.word	index@(_ZN5flash24flash_fwd_splitkv_kernelI23Flash_fwd_kernel_traitsILi96ELi64ELi128ELi4ELb0ELb0EN7cutlass6half_tE19Flash_kernel_traitsILi96ELi64ELi128ELi4ES3_EELb1ELb0ELb0ELb0ELb0ELb0ELb0ELb1EEEvNS_16Flash_fwd_paramsE)
        /*0704*/ 	.word	0x00000000


	//----- nvinfo : EIATTR_REGCOUNT
	.align		4
.L_310:
        /*0708*/ 	.byte	0x04, 0x2f
        /*070a*/ 	.short	(.L_312 - .L_311)
	.align		4
.L_311:
        /*070c*/ 	.word	index@(_ZN5flash24flash_fwd_splitkv_kernelI23Flash_fwd_kernel_traitsILi96ELi64ELi128ELi4ELb0ELb0EN7cutlass6half_tE19Flash_kernel_traitsILi96ELi64ELi128ELi4ES3_EELb1ELb0ELb0ELb0ELb0ELb1ELb0ELb0EEEvNS_16Flash_fwd_paramsE)
        /*0710*/ 	.word	0x000000ff


	//----- nvinfo : EIATTR_FRAME_SIZE
	.align		4
.L_312:
        /*0714*/ 	.byte	0x04, 0x11
        /*0716*/ 	.short	(.L_314 - .L_313)
	.align		4
.L_313:
        /*0718*/ 	.word	index@(_ZN5flash24flash_fwd_splitkv_kernelI23Flash_fwd_kernel_traitsILi96ELi64ELi128ELi4ELb0ELb0EN7cutlass6half_tE19Flash_kernel_traitsILi96ELi64ELi128ELi4ES3_EELb1ELb0ELb0ELb0ELb0ELb1ELb0ELb0EEEvNS_16Flash_fwd_paramsE)
        /*071c*/ 	.word	0x00000000


	//----- nvinfo : EIATTR_REGCOUNT
	.align		4
.L_314:
        /*0720*/ 	.byte	0x04, 0x2f
        /*0722*/ 	.short	(.L_316 - .L_315)
	.align		4
.L_315:
        /*0724*/ 	.word	index@(_ZN5flash24flash_fwd_splitkv_kernelI23Flash_fwd_kernel_traitsILi96ELi64ELi128ELi4ELb0ELb0EN7cutlass6half_tE19Flash_kernel_traitsILi96ELi64ELi128ELi4ES3_EELb1ELb0ELb0ELb0ELb0ELb0ELb0ELb0EEEvNS_16Flash_fwd_paramsE)
        /*0728*/ 	.word	0x000000db


	//----- nvinfo : EIATTR_FRAME_SIZE
	.align		4
.L_316:
        /*072c*/ 	.byte	0x04, 0x11
        /*072e*/ 	.short	(.L_318 - .L_317)
	.align		4
.L_317:
        /*0730*/ 	.word	index@(_ZN5flash24flash_fwd_splitkv_kernelI23Flash_fwd_kernel_traitsILi96ELi64ELi128ELi4ELb0ELb0EN7cutlass6half_tE19Flash_kernel_traitsILi96ELi64ELi128ELi4ES3_EELb1ELb0ELb0ELb0ELb0ELb0ELb0ELb0EEEvNS_16Flash_fwd_paramsE)
        /*0734*/ 	.word	0x00000000


	//----- nvinfo : EIATTR_REGCOUNT
	.align		4
.L_318:
        /*0738*/ 	.byte	0x04, 0x2f
        /*073a*/ 	.short	(.L_320 - .L_319)
	.align		4
.L_319:
        /*073c*/ 	.word	index@(_ZN5flash32flash_fwd_splitkv_combine_kernelI23Flash_fwd_kernel_traitsILi96ELi64ELi128ELi4ELb0ELb0EN7cutlass6half_tE19Flash_kernel_traitsILi96ELi64ELi128ELi4ES3_EELi16ELi1ELb1EEEvNS_16Flash_fwd_paramsE)
        /*0740*/ 	.word	0x00000036


	//----- nvinfo : EIATTR_FRAME_SIZE
	.align		4
.L_320:
        /*0744*/ 	.byte	0x04, 0x11
        /*0746*/ 	.short	(.L_322 - .L_321)
	.align		4
.L_321:
        /*0748*/ 	.word	index@($__internal_13_$__cuda_sm20_div_s64)
        /*074c*/ 	.word	0x00000000


	//----- nvinfo : EIATTR_FRAME_SIZE
	.align		4
.L_322:
        /*0750*/ 	.byte	0x04, 0x11
        /*0752*/ 	.short	(.L_324 - .L_323)
	.align		4
.L_323:
        /*0754*/ 	.word	index@(_ZN5flash32flash_fwd_splitkv_combine_kernelI23Flash_fwd_kernel_traitsILi96ELi64ELi128ELi4ELb0ELb0EN7cutlass6half_tE19Flash_kernel_traitsILi96ELi64ELi128ELi4ES3_EELi16ELi1ELb1EEEvNS_16Flash_fwd_paramsE)
        /*0758*/ 	.word	0x00000000


	//----- nvinfo : EIATTR_REGCOUNT
	.align		4
.L_324:
        /*075c*/ 	.byte	0x04, 0x2f
        /*075e*/ 	.short	(.L_326 - .L_325)
	.align		4
.L_325:
        /*0760*/ 	.word	index@(_ZN5flash32flash_fwd_splitkv_combine_kernelI23Flash_fwd_kernel_traitsILi96ELi64ELi128ELi4ELb0ELb0EN7cutlass6half_tE19Flash_kernel_traitsILi96ELi64ELi128ELi4ES3_EELi16ELi2ELb1EEEvNS_16Flash_fwd_paramsE)
        /*0764*/ 	.word	0x00000036


	//----- nvinfo : EIATTR_FRAME_SIZE
	.align		4
.L_326:
        /*0768*/ 	.byte	0x04, 0x11
        /*076a*/ 	.short	(.L_328 - .L_327)
	.align		4
.L_327:
        /*076c*/ 	.word	index@($__internal_12_$__cuda_sm20_div_s64)
        /*0770*/ 	.word	0x00000000


	//----- nvinfo : EIATTR_FRAME_SIZE
	.align		4
.L_328:
        /*0774*/ 	.byte	0x04, 0x11
        /*0776*/ 	.short	(.L_330 - .L_329)
	.align		4
.L_329:
        /*0778*/ 	.word	index@(_ZN5flash32flash_fwd_splitkv_combine_kernelI23Flash_fwd_kernel_traitsILi96ELi64ELi128ELi4ELb0ELb0EN7cutlass6half_tE19Flash_kernel_traitsILi96ELi64ELi128ELi4ES3_EELi16ELi2ELb1EEEvNS_16Flash_fwd_paramsE)
        /*077c*/ 	.word	0x00000000


	//----- nvinfo : EIATTR_REGCOUNT
	.align		4
.L_330:
        /*0780*/ 	.byte	0x04, 0x2f
        /*0782*/ 	.short	(.L_332 - .L_331)
	.align		4
.L_331:
        /*0784*/ 	.word	index@(_ZN5flash32flash_fwd_splitkv_combine_kernelI23Flash_fwd_kernel_traitsILi96ELi64ELi128ELi4ELb0ELb0EN7cutlass6half_tE19Flash_kernel_traitsILi96ELi64ELi128ELi4ES3_EELi16ELi3ELb1EEEvNS_16Flash_fwd_paramsE)
        /*0788*/ 	.word	0x00000036


	//----- nvinfo : EIATTR_FRAME_SIZE
	.align		4
.L_332:
        /*078c*/ 	.byte	0x04, 0x11
        /*078e*/ 	.short	(.L_334 - .L_333)
	.align		4
.L_333:
        /*0790*/ 	.word	index@($__internal_11_$__cuda_sm20_div_s64)
        /*0794*/ 	.word	0x00000000


	//----- nvinfo : EIATTR_FRAME_SIZE
	.align		4
.L_334:
        /*0798*/ 	.byte	0x04, 0x11
        /*079a*/ 	.short	(.L_336 - .L_335)
	.align		4
.L_335:
        /*079c*/ 	.word	index@(_ZN5flash32flash_fwd_splitkv_combine_kernelI23Flash_fwd_kernel_traitsILi96ELi64ELi128ELi4ELb0ELb0EN7cutlass6half_tE19Flash_kernel_traitsILi96ELi64ELi128ELi4ES3_EELi16ELi3ELb1EEEvNS_16Flash_fwd_paramsE)
        /*07a0*/ 	.word	0x00000000


	//----- nvinfo : EIATTR_REGCOUNT
	.align		4
.L_336:
        /*07a4*/ 	.byte	0x04, 0x2f
        /*07a6*/ 	.short	(.L_338 - .L_337)
	.align		4
.L_337:
        /*07a8*/ 	.word	index@(_ZN5flash32flash_fwd_splitkv_combine_kernelI23Flash_fwd_kernel_traitsILi96ELi64ELi128ELi4ELb0ELb0EN7cutlass6half_tE19Flash_kernel_traitsILi96ELi64ELi128ELi4ES3_EELi16ELi4ELb1EEEvNS_16Flash_fwd_paramsE)
        /*07ac*/ 	.word	0x0000003e


	//----- nvinfo : EIATTR_FRAME_SIZE
	.align		4
.L_338:
        /*07b0*/ 	.byte	0x04, 0x11
        /*07b2*/ 	.short	(.L_340 - .L_339)
	.align		4
.L_339:
        /*07b4*/ 	.word	index@($__internal_10_$__cuda_sm20_div_s64)
        /*07b8*/ 	.word	0x00000000


	//----- nvinfo : EIATTR_FRAME_SIZE
	.align		4
.L_340:
        /*07bc*/ 	.byte	0x04, 0x11
        /*07be*/ 	.short	(.L_342 - .L_341)
	.align		4
.L_341:
        /*07c0*/ 	.word	index@(_ZN5flash32flash_fwd_splitkv_combine_kernelI23Flash_fwd_kernel_traitsILi96ELi64ELi128ELi4ELb0ELb0EN7cutlass6half_tE19Flash_kernel_traitsILi96ELi64ELi128ELi4ES3_EELi16ELi4ELb1EEEvNS_16Flash_fwd_paramsE)
        /*07c4*/ 	.word	0x00000000


	//----- nvinfo : EIATTR_REGCOUNT
	.align		4
.L_342:
        /*07c8*/ 	.byte	0x04, 0x2f
        /*07ca*/ 	.short	(.L_344 - .L_343)
	.align		4
.L_343:
        /*07cc*/ 	.word	index@(_ZN5flash32flash_fwd_splitkv_combine_kernelI23Flash_fwd_kernel_traitsILi96ELi64ELi128ELi4ELb0ELb0EN7cutlass6half_tE19Flash_kernel_traitsILi96ELi64ELi128ELi4ES3_EELi16ELi5ELb1EEEvNS_16Flash_fwd_paramsE)
        /*07d0*/ 	.word	0x00000040


	//----- nvinfo : EIATTR_FRAME_SIZE
	.align		4
.L_344:
        /*07d4*/ 	.byte	0x04, 0x11
        /*07d6*/ 	.short	(.L_346 - .L_345)
	.align		4
.L_345:
        /*07d8*/ 	.word	index@($__internal_9_$__cuda_sm20_div_s64)
        /*07dc*/ 	.word	0x00000000


	//----- nvinfo : EIATTR_FRAME_SIZE
	.align		4
.L_346:
        /*07e0*/ 	.byte	0x04, 0x11
        /*07e2*/ 	.short	(.L_348 - .L_347)
	.align		4
.L_347:
        /*07e4*/ 	.word	index@(_ZN5flash32flash_fwd_splitkv_combine_kernelI23Flash_fwd_kernel_traitsILi96ELi64ELi128ELi4ELb0ELb0EN7cutlass6half_tE19Flash_kernel_traitsILi96ELi64ELi128ELi4ES3_EELi16ELi5ELb1EEEvNS_16Flash_fwd_paramsE)
        /*07e8*/ 	.word	0x00000000


	//----- nvinfo : EIATTR_REGCOUNT
	.align		4
.L_348:
        /*07ec*/ 	.byte	0x04, 0x2f
        /*07ee*/ 	.short	(.L_350 - .L_349)
	.align		4
.L_349:
        /*07f0*/ 	.word	index@(_ZN5flash32flash_fwd_splitkv_combine_kernelI23Flash_fwd_kernel_traitsILi96ELi64ELi128ELi4ELb0ELb0EN7cutlass6half_tE19Flash_kernel_traitsILi96ELi64ELi128ELi4ES3_EELi16ELi6ELb1EEEvNS_16Flash_fwd_paramsE)
        /*07f4*/ 	.word	0x0000003e


	//----- nvinfo : EIATTR_FRAME_SIZE
	.align		4
.L_350:
        /*07f8*/ 	.byte	0x04, 0x11
        /*07fa*/ 	.short	(.L_352 - .L_351)
	.align		4
.L_351:
        /*07fc*/ 	.word	index@($__internal_8_$__cuda_sm20_div_s64)
        /*0800*/ 	.word	0x00000000


	//----- nvinfo : EIATTR_FRAME_SIZE
	.align		4
.L_352:
        /*0804*/ 	.byte	0x04, 0x11
        /*0806*/ 	.short	(.L_354 - .L_353)
	.align		4
.L_353:
        /*0808*/ 	.word	index@(_ZN5flash32flash_fwd_splitkv_combine_kernelI23Flash_fwd_kernel_traitsILi96ELi64ELi128ELi4ELb0ELb0EN7cutlass6half_tE19Flash_kernel_traitsILi96ELi64ELi128ELi4ES3_EELi16ELi6ELb1EEEvNS_16Flash_fwd_paramsE)
        /*080c*/ 	.word	0x00000000


	//----- nvinfo : EIATTR_REGCOUNT
	.align		4
.L_354:
        /*0810*/ 	.byte	0x04, 0x2f
        /*0812*/ 	.short	(.L_356 - .L_355)
	.align		4
.L_355:
        /*0814*/ 	.word	index@(_ZN5flash32flash_fwd_splitkv_combine_kernelI23Flash_fwd_kernel_traitsILi96ELi64ELi128ELi4ELb0ELb0EN7cutlass6half_tE19Flash_kernel_traitsILi96ELi64ELi128ELi4ES3_EELi16ELi7ELb1EEEvNS_16Flash_fwd_paramsE)
        /*0818*/ 	.word	0x00000046


	//----- nvinfo : EIATTR_FRAME_SIZE
	.align		4
.L_356:
        /*081c*/ 	.byte	0x04, 0x11
        /*081e*/ 	.short	(.L_358 - .L_357)
	.align		4
.L_357:
        /*0820*/ 	.word	index@($__internal_7_$__cuda_sm20_div_s64)
        /*0824*/ 	.word	0x00000000


	//----- nvinfo : EIATTR_FRAME_SIZE
	.align		4
.L_358:
        /*0828*/ 	.byte	0x04, 0x11
        /*082a*/ 	.short	(.L_360 - .L_359)
	.align		4
.L_359:
        /*082c*/ 	.word	index@(_ZN5flash32flash_fwd_splitkv_combine_kernelI23Flash_fwd_kernel_traitsILi96ELi64ELi128ELi4ELb0ELb0EN7cutlass6half_tE19Flash_kernel_traitsILi96ELi64ELi128ELi4ES3_EELi16ELi7ELb1EEEvNS_16Flash_fwd_paramsE)
        /*0830*/ 	.word	0x00000000


	//----- nvinfo : EIATTR_REGCOUNT
	.align		4
.L_360:
        /*0834*/ 	.byte	0x04, 0x2f
        /*0836*/ 	.short	(.L_362 - .L_361)
	.align		4
.L_361:
        /*0838*/ 	.word	index@(_ZN5flash32flash_fwd_splitkv_combine_kernelI23Flash_fwd_kernel_traitsILi96ELi64ELi128ELi4ELb0ELb0EN7cutlass6half_tE19Flash_kernel_traitsILi96ELi64ELi128ELi4ES3_EELi16ELi1ELb0EEEvNS_16Flash_fwd_paramsE)
        /*083c*/ 	.word	0x00000036


	//----- nvinfo : EIATTR_FRAME_SIZE
	.align		4
.L_362:
        /*0840*/ 	.byte	0x04, 0x11
        /*0842*/ 	.short	(.L_364 - .L_363)
	.align		4
.L_363:
        /*0844*/ 	.word	index@($__internal_6_$__cuda_sm20_div_s64)
        /*0848*/ 	.word	0x00000000


	//----- nvinfo : EIATTR_FRAME_SIZE
	.align		4
.L_364:
        /*084c*/ 	.byte	0x04, 0x11
        /*084e*/ 	.short	(.L_366 - .L_365)
	.align		4
.L_365:
        /*0850*/ 	.word	index@(_ZN5flash32flash_fwd_splitkv_combine_kernelI23Flash_fwd_kernel_traitsILi96ELi64ELi128ELi4ELb0ELb0EN7cutlass6half_tE19Flash_kernel_traitsILi96ELi64ELi128ELi4ES3_EELi16ELi1ELb0EEEvNS_16Flash_fwd_paramsE)
        /*0854*/ 	.word	0x00000000


	//----- nvinfo : EIATTR_REGCOUNT
	.align		4
.L_366:
        /*0858*/ 	.byte	0x04, 0x2f
        /*085a*/ 	.short	(.L_368 - .L_367)
	.align		4
.L_367:
        /*085c*/ 	.word	index@(_ZN5flash32flash_fwd_splitkv_combine_kernelI23Flash_fwd_kernel_traitsILi96ELi64ELi128ELi4ELb0ELb0EN7cutlass6half_tE19Flash_kernel_traitsILi96ELi64ELi128ELi4ES3_EELi16ELi2ELb0EEEvNS_16Flash_fwd_paramsE)
        /*0860*/ 	.word	0x00000036


	//----- nvinfo : EIATTR_FRAME_SIZE
	.align		4
.L_368:
        /*0864*/ 	.byte	0x04, 0x11
        /*0866*/ 	.short	(.L_370 - .L_369)
	.align		4
.L_369:
        /*0868*/ 	.word	index@($__internal_5_$__cuda_sm20_div_s64)
        /*086c*/ 	.word	0x00000000


	//----- nvinfo : EIATTR_FRAME_SIZE
	.align		4
.L_370:
        /*0870*/ 	.byte	0x04, 0x11
        /*0872*/ 	.short	(.L_372 - .L_371)
	.align		4
.L_371:
        /*0874*/ 	.word	index@(_ZN5flash32flash_fwd_splitkv_combine_kernelI23Flash_fwd_kernel_traitsILi96ELi64ELi128ELi4ELb0ELb0EN7cutlass6half_tE19Flash_kernel_traitsILi96ELi64ELi128ELi4ES3_EELi16ELi2ELb0EEEvNS_16Flash_fwd_paramsE)
        /*0878*/ 	.word	0x00000000


	//----- nvinfo : EIATTR_REGCOUNT
	.align		4
.L_372:
        /*087c*/ 	.byte	0x04, 0x2f
        /*087e*/ 	.short	(.L_374 - .L_373)
	.align		4
.L_373:
        /*0880*/ 	.word	index@(_ZN5flash32flash_fwd_splitkv_combine_kernelI23Flash_fwd_kernel_traitsILi96ELi64ELi128ELi4ELb0ELb0EN7cutlass6half_tE19Flash_kernel_traitsILi96ELi64ELi128ELi4ES3_EELi16ELi3ELb0EEEvNS_16Flash_fwd_paramsE)
        /*0884*/ 	.word	0x00000036


	//----- nvinfo : EIATTR_FRAME_SIZE
	.align		4
.L_374:
        /*0888*/ 	.byte	0x04, 0x11
        /*088a*/ 	.short	(.L_376 - .L_375)
	.align		4
.L_375:
        /*088c*/ 	.word	index@($__internal_4_$__cuda_sm20_div_s64)
        /*0890*/ 	.word	0x00000000


	//----- nvinfo : EIATTR_FRAME_SIZE
	.align		4
.L_376:
        /*0894*/ 	.byte	0x04, 0x11
        /*0896*/ 	.short	(.L_378 - .L_377)
	.align		4
.L_377:
        /*0898*/ 	.word	index@(_ZN5flash32flash_fwd_splitkv_combine_kernelI23Flash_fwd_kernel_traitsILi96ELi64ELi128ELi4ELb0ELb0EN7cutlass6half_tE19Flash_kernel_traitsILi96ELi64ELi128ELi4ES3_EELi16ELi3ELb0EEEvNS_16Flash_fwd_paramsE)
        /*089c*/ 	.word	0x00000000


	//----- nvinfo : EIATTR_REGCOUNT
	.align		4
.L_378:
        /*08a0*/ 	.byte	0x04, 0x2f
        /*08a2*/ 	.short	(.L_380 - .L_379)
	.align		4
.L_379:
        /*08a4*/ 	.word	index@(_ZN5flash32flash_fwd_splitkv_combine_kernelI23Flash_fwd_kernel_traitsILi96ELi64ELi128ELi4ELb0ELb0EN7cutlass6half_tE19Flash_kernel_traitsILi96ELi64ELi128ELi4ES3_EELi16ELi4ELb0EEEvNS_16Flash_fwd_paramsE)
        /*08a8*/ 	.word	0x0000003e


	//----- nvinfo : EIATTR_FRAME_SIZE
	.align		4
.L_380:
        /*08ac*/ 	.byte	0x04, 0x11
        /*08ae*/ 	.short	(.L_382 - .L_381)
	.align		4
.L_381:
        /*08b0*/ 	.word	index@($__internal_3_$__cuda_sm20_div_s64)
        /*08b4*/ 	.word	0x00000000


	//----- nvinfo : EIATTR_FRAME_SIZE
	.align		4
.L_382:
        /*08b8*/ 	.byte	0x04, 0x11
        /*08ba*/ 	.short	(.L_384 - .L_383)
	.align		4
.L_383:
        /*08bc*/ 	.word	index@(_ZN5flash32flash_fwd_splitkv_combine_kernelI23Flash_fwd_kernel_traitsILi96ELi64ELi128ELi4ELb0ELb0EN7cutlass6half_tE19Flash_kernel_traitsILi96ELi64ELi128ELi4ES3_EELi16ELi4ELb0EEEvNS_16Flash_fwd_paramsE)
        /*08c0*/ 	.word	0x00000000


	//----- nvinfo : EIATTR_REGCOUNT
	.align		4
.L_384:
        /*08c4*/ 	.byte	0x04, 0x2f
        /*08c6*/ 	.short	(.L_386 - .L_385)
	.align		4
.L_385:
        /*08c8*/ 	.word	index@(_ZN5flash32flash_fwd_splitkv_combine_kernelI23Flash_fwd_kernel_traitsILi96ELi64ELi128ELi4ELb0ELb0EN7cutlass6half_tE19Flash_kernel_traitsILi96ELi64ELi128ELi4ES3_EELi16ELi5ELb0EEEvNS_16Flash_fwd_paramsE)
        /*08cc*/ 	.word	0x00000040


	//----- nvinfo : EIATTR_FRAME_SIZE
	.align		4
.L_386:
        /*08d0*/ 	.byte	0x04, 0x11
        /*08d2*/ 	.short	(.L_388 - .L_387)
	.align		4
.L_387:
        /*08d4*/ 	.word	index@($__internal_2_$__cuda_sm20_div_s64)
        /*08d8*/ 	.word	0x00000000


	//----- nvinfo : EIATTR_FRAME_SIZE
	.align		4
.L_388:
        /*08dc*/ 	.byte	0x04, 0x11
        /*08de*/ 	.short	(.L_390 - .L_389)
	.align		4
.L_389:
        /*08e0*/ 	.word	index@(_ZN5flash32flash_fwd_splitkv_combine_kernelI23Flash_fwd_kernel_traitsILi96ELi64ELi128ELi4ELb0ELb0EN7cutlass6half_tE19Flash_kernel_traitsILi96ELi64ELi128ELi4ES3_EELi16ELi5ELb0EEEvNS_16Flash_fwd_paramsE)
        /*08e4*/ 	.word	0x00000000


	//----- nvinfo : EIATTR_REGCOUNT
	.align		4
.L_390:
        /*08e8*/ 	.byte	0x04, 0x2f
        /*08ea*/ 	.short	(.L_392 - .L_391)
	.align		4
.L_391:
        /*08ec*/ 	.word	index@(_ZN5flash32flash_fwd_splitkv_combine_kernelI23Flash_fwd_kernel_traitsILi96ELi64ELi128ELi4ELb0ELb0EN7cutlass6half_tE19Flash_kernel_traitsILi96ELi64ELi128ELi4ES3_EELi16ELi6ELb0EEEvNS_16Flash_fwd_paramsE)
        /*08f0*/ 	.word	0x0000003e


	//----- nvinfo : EIATTR_FRAME_SIZE
	.align		4
.L_392:
        /*08f4*/ 	.byte	0x04, 0x11
        /*08f6*/ 	.short	(.L_394 - .L_393)
	.align		4
.L_393:
        /*08f8*/ 	.word	index@($__internal_1_$__cuda_sm20_div_s64)
        /*08fc*/ 	.word	0x00000000


	//----- nvinfo : EIATTR_FRAME_SIZE
	.align		4
.L_394:
        /*0900*/ 	.byte	0x04, 0x11
        /*0902*/ 	.short	(.L_396 - .L_395)
	.align		4
.L_395:
        /*0904*/ 	.word	index@(_ZN5flash32flash_fwd_splitkv_combine_kernelI23Flash_fwd_kernel_traitsILi96ELi64ELi128ELi4ELb0ELb0EN7cutlass6half_tE19Flash_kernel_traitsILi96ELi64ELi128ELi4ES3_EELi16ELi6ELb0EEEvNS_16Flash_fwd_paramsE)
        /*0908*/ 	.word	0x00000000


	//----- nvinfo : EIATTR_REGCOUNT
	.align		4
.L_396:
        /*090c*/ 	.byte	0x04, 0x2f
        /*090e*/ 	.short	(.L_398 - .L_397)
	.align		4
.L_397:
        /*0910*/ 	.word	index@(_ZN5flash32flash_fwd_splitkv_combine_kernelI23Flash_fwd_kernel_traitsILi96ELi64ELi128ELi4ELb0ELb0EN7cutlass6half_tE19Flash_kernel_traitsILi96ELi64ELi128ELi4ES3_EELi16ELi7ELb0EEEvNS_16Flash_fwd_paramsE)
        /*0914*/ 	.word	0x00000046


	//----- nvinfo : EIATTR_FRAME_SIZE
	.align		4
.L_398:
        /*0918*/ 	.byte	0x04, 0x11
        /*091a*/ 	.short	(.L_400 - .L_399)
	.align		4
.L_399:
        /*091c*/ 	.word	index@($__internal_0_$__cuda_sm20_div_s64)
        /*0920*/ 	.word	0x00000000


	//----- nvinfo : EIATTR_FRAME_SIZE
	.align		4
.L_400:
        /*0924*/ 	.byte	0x04, 0x11
        /*0926*/ 	.short	(.L_402 - .L_401)
	.align		4
.L_401:
        /*0928*/ 	.word	index@(_ZN5flash32flash_fwd_splitkv_combine_kernelI23Flash_fwd_kernel_traitsILi96ELi64ELi128ELi4ELb0ELb0EN7cutlass6half_tE19Flash_kernel_traitsILi96ELi64ELi128ELi4ES3_EELi16ELi7ELb0EEEvNS_16Flash_fwd_paramsE)
        /*092c*/ 	.word	0x00000000


	//----- nvinfo : EIATTR_MIN_STACK_SIZE
	.align		4
.L_402:
        /*0930*/ 	.byte	0x04, 0x12
        /*0932*/ 	.short	(.L_404 - .L_403)
	.align		4
.L_403:
        /*0934*/ 	.word	index@(_ZN5flash32flash_fwd_splitkv_combine_kernelI23Flash_fwd_kernel_traitsILi96ELi64ELi128ELi4ELb0ELb0EN7cutlass6half_tE19Flash_kernel_traitsILi96ELi64ELi128ELi4ES3_EELi16ELi7ELb0EEEvNS_16Flash_fwd_paramsE)
        /*0938*/ 	.word	0x00000000


	//----- nvinfo : EIATTR_MIN_STACK_SIZE
	.align		4
.L_404:
        /*093c*/ 	.byte	0x04, 0x12
        /*093e*/ 	.short	(.L_406 - .L_405)
	.align		4
.L_405:
        /*0940*/ 	.word	index@(_ZN5flash32flash_fwd_splitkv_combine_kernelI23Flash_fwd_kernel_traitsILi96ELi64ELi128ELi4ELb0ELb0EN7cutlass6half_tE19Flash_kernel_traitsILi96ELi64ELi128ELi4ES3_EELi16ELi6ELb0EEEvNS_16Flash_fwd_paramsE)
        /*0944*/ 	.word	0x00000000


	//----- nvinfo : EIATTR_MIN_STACK_SIZE
	.align		4
.L_406:
        /*0948*/ 	.byte	0x04, 0x12
        /*094a*/ 	.short	(.L_408 - .L_407)
	.align		4
.L_407:
        /*094c*/ 	.word	index@(_ZN5flash32flash_fwd_splitkv_combine_kernelI23Flash_fwd_kernel_traitsILi96ELi64ELi128ELi4ELb0ELb0EN7cutlass6half_tE19Flash_kernel_traitsILi96ELi64ELi128ELi4ES3_EELi16ELi5ELb0EEEvNS_16Flash_fwd_paramsE)
        /*0950*/ 	.word	0x00000000


	//----- nvinfo : EIATTR_MIN_STACK_SIZE
	.align		4
.L_408:
        /*0954*/ 	.byte	0x04, 0x12
        /*0956*/ 	.short	(.L_410 - .L_409)
	.align		4
.L_409:
        /*0958*/ 	.word	index@(_ZN5flash32flash_fwd_splitkv_combine_kernelI23Flash_fwd_kernel_traitsILi96ELi64ELi128ELi4ELb0ELb0EN7cutlass6half_tE19Flash_kernel_traitsILi96ELi64ELi128ELi4ES3_EELi16ELi4ELb0EEEvNS_16Flash_fwd_paramsE)
        /*095c*/ 	.word	0x00000000


	//----- nvinfo : EIATTR_MIN_STACK_SIZE
	.align		4
.L_410:
        /*0960*/ 	.byte	0x04, 0x12
        /*0962*/ 	.short	(.L_412 - .L_411)
	.align		4
.L_411:
        /*0964*/ 	.word	index@(_ZN5flash32flash_fwd_splitkv_combine_kernelI23Flash_fwd_kernel_traitsILi96ELi64ELi128ELi4ELb0ELb0EN7cutlass6half_tE19Flash_kernel_traitsILi96ELi64ELi128ELi4ES3_EELi16ELi3ELb0EEEvNS_16Flash_fwd_paramsE)
        /*0968*/ 	.word	0x00000000


	//----- nvinfo : EIATTR_MIN_STACK_SIZE
	.align		4
.L_412:
        /*096c*/ 	.byte	0x04, 0x12
        /*096e*/ 	.short	(.L_414 - .L_413)
	.align		4
.L_413:
        /*0970*/ 	.word	index@(_ZN5flash32flash_fwd_splitkv_combine_kernelI23Flash_fwd_kernel_traitsILi96ELi64ELi128ELi4ELb0ELb0EN7cutlass6half_tE19Flash_kernel_traitsILi96ELi64ELi128ELi4ES3_EELi16ELi2ELb0EEEvNS_16Flash_fwd_paramsE)
        /*0974*/ 	.word	0x00000000


	//----- nvinfo : EIATTR_MIN_STACK_SIZE
	.align		4
.L_414:
        /*0978*/ 	.byte	0x04, 0x12
        /*097a*/ 	.short	(.L_416 - .L_415)
	.align		4
.L_415:
        /*097c*/ 	.word	index@(_ZN5flash32flash_fwd_splitkv_combine_kernelI23Flash_fwd_kernel_traitsILi96ELi64ELi128ELi4ELb0ELb0EN7cutlass6half_tE19Flash_kernel_traitsILi96ELi64ELi128ELi4ES3_EELi16ELi1ELb0EEEvNS_16Flash_fwd_paramsE)
        /*0980*/ 	.word	0x00000000


	//----- nvinfo : EIATTR_MIN_STACK_SIZE
	.align		4
.L_416:
        /*0984*/ 	.byte	0x04, 0x12
        /*0986*/ 	.short	(.L_418 - .L_417)
	.align		4
.L_417:
        /*0988*/ 	.word	index@(_ZN5flash32flash_fwd_splitkv_combine_kernelI23Flash_fwd_kernel_traitsILi96ELi64ELi128ELi4ELb0ELb0EN7cutlass6half_tE19Flash_kernel_traitsILi96ELi64ELi128ELi4ES3_EELi16ELi7ELb1EEEvNS_16Flash_fwd_paramsE)
        /*098c*/ 	.word	0x00000000


	//----- nvinfo : EIATTR_MIN_STACK_SIZE
	.align		4
.L_418:
        /*0990*/ 	.byte	0x04, 0x12
        /*0992*/ 	.short	(.L_420 - .L_419)
	.align		4
.L_419:
        /*0994*/ 	.word	index@(_ZN5flash32flash_fwd_splitkv_combine_kernelI23Flash_fwd_kernel_traitsILi96ELi64ELi128ELi4ELb0ELb0EN7cutlass6half_tE19Flash_kernel_traitsILi96ELi64ELi128ELi4ES3_EELi16ELi6ELb1EEEvNS_16Flash_fwd_paramsE)
        /*0998*/ 	.word	0x00000000


	//----- nvinfo : EIATTR_MIN_STACK_SIZE
	.align		4
.L_420:
        /*099c*/ 	.byte	0x04, 0x12
        /*099e*/ 	.short	(.L_422 - .L_421)
	.align		4
.L_421:
        /*09a0*/ 	.word	index@(_ZN5flash32flash_fwd_splitkv_combine_kernelI23Flash_fwd_kernel_traitsILi96ELi64ELi128ELi4ELb0ELb0EN7cutlass6half_tE19Flash_kernel_traitsILi96ELi64ELi128ELi4ES3_EELi16ELi5ELb1EEEvNS_16Flash_fwd_paramsE)
        /*09a4*/ 	.word	0x00000000


	//----- nvinfo : EIATTR_MIN_STACK_SIZE
	.align		4
.L_422:
        /*09a8*/ 	.byte	0x04, 0x12
        /*09aa*/ 	.short	(.L_424 - .L_423)
	.align		4
.L_423:
        /*09ac*/ 	.word	index@(_ZN5flash32flash_fwd_splitkv_combine_kernelI23Flash_fwd_kernel_traitsILi96ELi64ELi128ELi4ELb0ELb0EN7cutlass6half_tE19Flash_kernel_traitsILi96ELi64ELi128ELi4ES3_EELi16ELi4ELb1EEEvNS_16Flash_fwd_paramsE)
        /*09b0*/ 	.word	0x00000000


	//----- nvinfo : EIATTR_MIN_STACK_SIZE
	.align		4
.L_424:
        /*09b4*/ 	.byte	0x04, 0x12
        /*09b6*/ 	.short	(.L_426 - .L_425)
	.align		4
.L_425:
        /*09b8*/ 	.word	index@(_ZN5flash32flash_fwd_splitkv_combine_kernelI23Flash_fwd_kernel_traitsILi96ELi64ELi128ELi4ELb0ELb0EN7cutlass6half_tE19Flash_kernel_traitsILi96ELi64ELi128ELi4ES3_EELi16ELi3ELb1EEEvNS_16Flash_fwd_paramsE)
        /*09bc*/ 	.word	0x00000000


	//----- nvinfo : EIATTR_MIN_STACK_SIZE
	.align		4
.L_426:
        /*09c0*/ 	.byte	0x04, 0x12
        /*09c2*/ 	.short	(.L_428 - .L_427)
	.align		4
.L_427:
        /*09c4*/ 	.word	index@(_ZN5flash32flash_fwd_splitkv_combine_kernelI23Flash_fwd_kernel_traitsILi96ELi64ELi128ELi4ELb0ELb0EN7cutlass6half_tE19Flash_kernel_traitsILi96ELi64ELi128ELi4ES3_EELi16ELi2ELb1EEEvNS_16Flash_fwd_paramsE)
        /*09c8*/ 	.word	0x00000000


	//----- nvinfo : EIATTR_MIN_STACK_SIZE
	.align		4
.L_428:
        /*09cc*/ 	.byte	0x04, 0x12
        /*09ce*/ 	.short	(.L_430 - .L_429)
	.align		4
.L_429:
        /*09d0*/ 	.word	index@(_ZN5flash32flash_fwd_splitkv_combine_kernelI23Flash_fwd_kernel_traitsILi96ELi64ELi128ELi4ELb0ELb0EN7cutlass6half_tE19Flash_kernel_traitsILi96ELi64ELi128ELi4ES3_EELi16ELi1ELb1EEEvNS_16Flash_fwd_paramsE)
        /*09d4*/ 	.word	0x00000000


	//----- nvinfo : EIATTR_MIN_STACK_SIZE
	.align		4
.L_430:
        /*09d8*/ 	.byte	0x04, 0x12
        /*09da*/ 	.short	(.L_432 - .L_431)
	.align		4
.L_431:
        /*09dc*/ 	.word	index@(_ZN5flash24flash_fwd_splitkv_kernelI23Flash_fwd_kernel_traitsILi96ELi64ELi128ELi4ELb0ELb0EN7cutlass6half_tE19Flash_kernel_traitsILi96ELi64ELi128ELi4ES3_EELb1ELb0ELb0ELb0ELb0ELb0ELb0ELb0EEEvNS_16Flash_fwd_paramsE)
        /*09e0*/ 	.word	0x00000000


	//----- nvinfo : EIATTR_MIN_STACK_SIZE
	.align		4
.L_432:
        /*09e4*/ 	.byte	0x04, 0x12
        /*09e6*/ 	.short	(.L_434 - .L_433)
	.align		4
.L_433:
        /*09e8*/ 	.word	index@(_ZN5flash24flash_fwd_splitkv_kernelI23Flash_fwd_kernel_traitsILi96ELi64ELi128ELi4ELb0ELb0EN7cutlass6half_tE19Flash_kernel_traitsILi96ELi64ELi128ELi4ES3_EELb1ELb0ELb0ELb0ELb0ELb1ELb0ELb0EEEvNS_16Flash_fwd_paramsE)
        /*09ec*/ 	.word	0x00000000


	//----- nvinfo : EIATTR_MIN_STACK_SIZE
	.align		4
.L_434:
        /*09f0*/ 	.byte	0x04, 0x12
        /*09f2*/ 	.short	(.L_436 - .L_435)
	.align		4
.L_435:
        /*09f4*/ 	.word	index@(_ZN5flash24flash_fwd_splitkv_kernelI23Flash_fwd_kernel_traitsILi96ELi64ELi128ELi4ELb0ELb0EN7cutlass6half_tE19Flash_kernel_traitsILi96ELi64ELi128ELi4ES3_EELb1ELb0ELb0ELb0ELb0ELb0ELb0ELb1EEEvNS_16Flash_fwd_paramsE)
        /*09f8*/ 	.word	0x00000000


	//----- nvinfo : EIATTR_MIN_STACK_SIZE
	.align		4
.L_436:
        /*09fc*/ 	.byte	0x04, 0x12
        /*09fe*/ 	.short	(.L_438 - .L_437)
	.align		4
.L_437:
        /*0a00*/ 	.word	index@(_ZN5flash24flash_fwd_splitkv_kernelI23Flash_fwd_kernel_traitsILi96ELi64ELi128ELi4ELb0ELb0EN7cutlass6half_tE19Flash_kernel_traitsILi96ELi64ELi128ELi4ES3_EELb1ELb0ELb0ELb0ELb0ELb1ELb0ELb1EEEvNS_16Flash_fwd_paramsE)
        /*0a04*/ 	.word	0x00000000


	//----- nvinfo : EIATTR_MIN_STACK_SIZE
	.align		4
.L_438:
        /*0a08*/ 	.byte	0x04, 0x12
        /*0a0a*/ 	.short	(.L_440 - .L_439)
	.align		4
.L_439:
        /*0a0c*/ 	.word	index@(_ZN5flash24flash_fwd_splitkv_kernelI23Flash_fwd_kernel_traitsILi96ELi64ELi128ELi4ELb0ELb0EN7cutlass6half_tE19Flash_kernel_traitsILi96ELi64ELi128ELi4ES3_EELb1ELb0ELb0ELb0ELb0ELb0ELb1ELb0EEEvNS_16Flash_fwd_paramsE)
        /*0a10*/ 	.word	0x00000000


	//----- nvinfo : EIATTR_MIN_STACK_SIZE
	.align		4
.L_440:
        /*0a14*/ 	.byte	0x04, 0x12
        /*0a16*/ 	.short	(.L_442 - .L_441)
	.align		4
.L_441:
        /*0a18*/ 	.word	index@(_ZN5flash24flash_fwd_splitkv_kernelI23Flash_fwd_kernel_traitsILi96ELi64ELi128ELi4ELb0ELb0EN7cutlass6half_tE19Flash_kernel_traitsILi96ELi64ELi128ELi4ES3_EELb1ELb0ELb0ELb0ELb0ELb1ELb1ELb0EEEvNS_16Flash_fwd_paramsE)
        /*0a1c*/ 	.word	0x00000000


	//----- nvinfo : EIATTR_MIN_STACK_SIZE
	.align		4
.L_442:
        /*0a20*/ 	.byte	0x04, 0x12
        /*0a22*/ 	.short	(.L_444 - .L_443)
	.align		4
.L_443:
        /*0a24*/ 	.word	index@(_ZN5flash24flash_fwd_splitkv_kernelI23Flash_fwd_kernel_traitsILi96ELi64ELi128ELi4ELb0ELb0EN7cutlass6half_tE19Flash_kernel_traitsILi96ELi64ELi128ELi4ES3_EELb1ELb0ELb0ELb0ELb0ELb0ELb1ELb1EEEvNS_16Flash_fwd_paramsE)
        /*0a28*/ 	.word	0x00000000


	//----- nvinfo : EIATTR_MIN_STACK_SIZE
	.align		4
.L_444:
        /*0a2c*/ 	.byte	0x04, 0x12
        /*0a2e*/ 	.short	(.L_446 - .L_445)
	.align		4
.L_445:
        /*0a30*/ 	.word	index@(_ZN5flash24flash_fwd_splitkv_kernelI23Flash_fwd_kernel_traitsILi96ELi64ELi128ELi4ELb0ELb0EN7cutlass6half_tE19Flash_kernel_traitsILi96ELi64ELi128ELi4ES3_EELb1ELb0ELb0ELb0ELb0ELb1ELb1ELb1EEEvNS_16Flash_fwd_paramsE)
        /*0a34*/ 	.word	0x00000000


	//----- nvinfo : EIATTR_MIN_STACK_SIZE
	.align		4
.L_446:
        /*0a38*/ 	.byte	0x04, 0x12
        /*0a3a*/ 	.short	(.L_448 - .L_447)
	.align		4
.L_447:
        /*0a3c*/ 	.word	index@(_ZN5flash24flash_fwd_splitkv_kernelI23Flash_fwd_kernel_traitsILi96ELi64ELi128ELi4ELb0ELb0EN7cutlass6half_tE19Flash_kernel_traitsILi96ELi64ELi128ELi4ES3_EELb1ELb0ELb0ELb1ELb1ELb0ELb0ELb0EEEvNS_16Flash_fwd_paramsE)
        /*0a40*/ 	.word	0x00000000


	//----- nvinfo : EIATTR_MIN_STACK_SIZE
	.align		4
.L_448:
        /*0a44*/ 	.byte	0x04, 0x12
        /*0a46*/ 	.short	(.L_450 - .L_449)
	.align		4
.L_449:
        /*0a48*/ 	.word	index@(_ZN5flash24flash_fwd_splitkv_kernelI23Flash_fwd_kernel_traitsILi96ELi64ELi128ELi4ELb0ELb0EN7cutlass6half_tE19Flash_kernel_traitsILi96ELi64ELi128ELi4ES3_EELb1ELb0ELb0ELb1ELb1ELb1ELb0ELb0EEEvNS_16Flash_fwd_paramsE)
        /*0a4c*/ 	.word	0x00000000


	//----- nvinfo : EIATTR_MIN_STACK_SIZE
	.align		4
.L_450:
        /*0a50*/ 	.byte	0x04, 0x12
        /*0a52*/ 	.short	(.L_452 - .L_451)
	.align		4
.L_451:
        /*0a54*/ 	.word	index@(_ZN5flash24flash_fwd_splitkv_kernelI23Flash_fwd_kernel_traitsILi96ELi64ELi128ELi4ELb0ELb0EN7cutlass6half_tE19Flash_kernel_traitsILi96ELi64ELi128ELi4ES3_EELb1ELb0ELb0ELb1ELb1ELb0ELb1ELb0EEEvNS_16Flash_fwd_paramsE)
        /*0a58*/ 	.word	0x00000000


	//----- nvinfo : EIATTR_MIN_STACK_SIZE
	.align		4
.L_452:
        /*0a5c*/ 	.byte	0x04, 0x12
        /*0a5e*/ 	.short	(.L_454 - .L_453)
	.align		4
.L_453:
        /*0a60*/ 	.word	index@(_ZN5flash24flash_fwd_splitkv_kernelI23Flash_fwd_kernel_traitsILi96ELi64ELi128ELi4ELb0ELb0EN7cutlass6half_tE19Flash_kernel_traitsILi96ELi64ELi128ELi4ES3_EELb1ELb0ELb0ELb1ELb1ELb1ELb1ELb0EEEvNS_16Flash_fwd_paramsE)
        /*0a64*/ 	.word	0x00000000


	//----- nvinfo : EIATTR_MIN_STACK_SIZE
	.align		4
.L_454:
        /*0a68*/ 	.byte	0x04, 0x12
        /*0a6a*/ 	.short	(.L_456 - .L_455)
	.align		4
.L_455:
        /*0a6c*/ 	.word	index@(_ZN5flash24flash_fwd_splitkv_kernelI23Flash_fwd_kernel_traitsILi96ELi64ELi128ELi4ELb0ELb0EN7cutlass6half_tE19Flash_kernel_traitsILi96ELi64ELi128ELi4ES3_EELb1ELb0ELb0ELb0ELb1ELb0ELb0ELb0EEEvNS_16Flash_fwd_paramsE)
        /*0a70*/ 	.word	0x00000000


	//----- nvinfo : EIATTR_MIN_STACK_SIZE
	.align		4
.L_456:
        /*0a74*/ 	.byte	0x04, 0x12
        /*0a76*/ 	.short	(.L_458 - .L_457)
	.align		4
.L_457:
        /*0a78*/ 	.word	index@(_ZN5flash24flash_fwd_splitkv_kernelI23Flash_fwd_kernel_traitsILi96ELi64ELi128ELi4ELb0ELb0EN7cutlass6half_tE19Flash_kernel_traitsILi96ELi64ELi128ELi4ES3_EELb1ELb0ELb0ELb0ELb1ELb1ELb0ELb0EEEvNS_16Flash_fwd_paramsE)
        /*0a7c*/ 	.word	0x00000000


	//----- nvinfo : EIATTR_MIN_STACK_SIZE
	.align		4
.L_458:
        /*0a80*/ 	.byte	0x04, 0x12
        /*0a82*/ 	.short	(.L_460 - .L_459)
	.align		4
.L_459:
        /*0a84*/ 	.word	index@(_ZN5flash24flash_fwd_splitkv_kernelI23Flash_fwd_kernel_traitsILi96ELi64ELi128ELi4ELb0ELb0EN7cutlass6half_tE19Flash_kernel_traitsILi96ELi64ELi128ELi4ES3_EELb1ELb0ELb1ELb0ELb0ELb0ELb0ELb0EEEvNS_16Flash_fwd_paramsE)
        /*0a88*/ 	.word	0x00000000


	//----- nvinfo : EIATTR_MIN_STACK_SIZE
	.align		4
.L_460:
        /*0a8c*/ 	.byte	0x04, 0x12
        /*0a8e*/ 	.short	(.L_462 - .L_461)
	.align		4
.L_461:
        /*0a90*/ 	.word	index@(_ZN5flash24flash_fwd_splitkv_kernelI23Flash_fwd_kernel_traitsILi96ELi64ELi128ELi4ELb0ELb0EN7cutlass6half_tE19Flash_kernel_traitsILi96ELi64ELi128ELi4ES3_EELb1ELb0ELb1ELb0ELb0ELb1ELb0ELb0EEEvNS_16Flash_fwd_paramsE)
        /*0a94*/ 	.word	0x00000000


	//----- nvinfo : EIATTR_MIN_STACK_SIZE
	.align		4
.L_462:
        /*0a98*/ 	.byte	0x04, 0x12
        /*0a9a*/ 	.short	(.L_464 - .L_463)
	.align		4
.L_463:
        /*0a9c*/ 	.word	index@(_ZN5flash24flash_fwd_splitkv_kernelI23Flash_fwd_kernel_traitsILi96ELi64ELi128ELi4ELb0ELb0EN7cutlass6half_tE19Flash_kernel_traitsILi96ELi64ELi128ELi4ES3_EELb1ELb0ELb0ELb0ELb1ELb0ELb0ELb1EEEvNS_16Flash_fwd_paramsE)
        /*0aa0*/ 	.word	0x00000000


	//----- nvinfo : EIATTR_MIN_STACK_SIZE
	.align		4
.L_464:
        /*0aa4*/ 	.byte	0x04, 0x12
        /*0aa6*/ 	.short	(.L_466 - .L_465)
	.align		4
.L_465:
        /*0aa8*/ 	.word	index@(_ZN5flash24flash_fwd_splitkv_kernelI23Flash_fwd_kernel_traitsILi96ELi64ELi128ELi4ELb0ELb0EN7cutlass6half_tE19Flash_kernel_traitsILi96ELi64ELi128ELi4ES3_EELb1ELb0ELb0ELb0ELb1ELb1ELb0ELb1EEEvNS_16Flash_fwd_paramsE)
        /*0aac*/ 	.word	0x00000000


	//----- nvinfo : EIATTR_MIN_STACK_SIZE
	.align		4
.L_466:
        /*0ab0*/ 	.byte	0x04, 0x12
        /*0ab2*/ 	.short	(.L_468 - .L_467)
	.align		4
.L_467:
        /*0ab4*/ 	.word	index@(_ZN5flash24flash_fwd_splitkv_kernelI23Flash_fwd_kernel_traitsILi96ELi64ELi128ELi4ELb0ELb0EN7cutlass6half_tE19Flash_kernel_traitsILi96ELi64ELi128ELi4ES3_EELb1ELb0ELb1ELb0ELb0ELb0ELb0ELb1EEEvNS_16Flash_fwd_paramsE)
        /*0ab8*/ 	.word	0x00000000


	//----- nvinfo : EIATTR_MIN_STACK_SIZE
	.align		4
.L_468:
        /*0abc*/ 	.byte	0x04, 0x12
        /*0abe*/ 	.short	(.L_470 - .L_469)
	.align		4
.L_469:
        /*0ac0*/ 	.word	index@(_ZN5flash24flash_fwd_splitkv_kernelI23Flash_fwd_kernel_traitsILi96ELi64ELi128ELi4ELb0ELb0EN7cutlass6half_tE19Flash_kernel_traitsILi96ELi64ELi128ELi4ES3_EELb1ELb0ELb1ELb0ELb0ELb1ELb0ELb1EEEvNS_16Flash_fwd_paramsE)
        /*0ac4*/ 	.word	0x00000000


	//----- nvinfo : EIATTR_MIN_STACK_SIZE
	.align		4
.L_470:
        /*0ac8*/ 	.byte	0x04, 0x12
        /*0aca*/ 	.short	(.L_472 - .L_471)
	.align		4
.L_471:
        /*0acc*/ 	.word	index@(_ZN5flash24flash_fwd_splitkv_kernelI23Flash_fwd_kernel_traitsILi96ELi64ELi128ELi4ELb0ELb0EN7cutlass6half_tE19Flash_kernel_traitsILi96ELi64ELi128ELi4ES3_EELb1ELb0ELb0ELb0ELb1ELb0ELb1ELb0EEEvNS_16Flash_fwd_paramsE)
        /*0ad0*/ 	.word	0x00000000


	//----- nvinfo : EIATTR_MIN_STACK_SIZE
	.align		4
.L_472:
        /*0ad4*/ 	.byte	0x04, 0x12
        /*0ad6*/ 	.short	(.L_474 - .L_473)
	.align		4
.L_473:
        /*0ad8*/ 	.word	index@(_ZN5flash24flash_fwd_splitkv_kernelI23Flash_fwd_kernel_traitsILi96ELi64ELi128ELi4ELb0ELb0EN7cutlass6half_tE19Flash_kernel_traitsILi96ELi64ELi128ELi4ES3_EELb1ELb0ELb0ELb0ELb1ELb1ELb1ELb0EEEvNS_16Flash_fwd_paramsE)
        /*0adc*/ 	.word	0x00000000


	//----- nvinfo : EIATTR_MIN_STACK_SIZE
	.align		4
.L_474:
        /*0ae0*/ 	.byte	0x04, 0x12
        /*0ae2*/ 	.short	(.L_476 - .L_475)
	.align		4
.L_475:
        /*0ae4*/ 	.word	index@(_ZN5flash24flash_fwd_splitkv_kernelI23Flash_fwd_kernel_traitsILi96ELi64ELi128ELi4ELb0ELb0EN7cutlass6half_tE19Flash_kernel_traitsILi96ELi64ELi128ELi4ES3_EELb1ELb0ELb1ELb0ELb0ELb0ELb1ELb0EEEvNS_16Flash_fwd_paramsE)
        /*0ae8*/ 	.word	0x00000000


	//----- nvinfo : EIATTR_MIN_STACK_SIZE
	.align		4
.L_476:
        /*0aec*/ 	.byte	0x04, 0x12
        /*0aee*/ 	.short	(.L_478 - .L_477)
	.align		4
.L_477:
        /*0af0*/ 	.word	index@(_ZN5flash24flash_fwd_splitkv_kernelI23Flash_fwd_kernel_traitsILi96ELi64ELi128ELi4ELb0ELb0EN7cutlass6half_tE19Flash_kernel_traitsILi96ELi64ELi128ELi4ES3_EELb1ELb0ELb1ELb0ELb0ELb1ELb1ELb0EEEvNS_16Flash_fwd_paramsE)
        /*0af4*/ 	.word	0x00000000


	//----- nvinfo : EIATTR_MIN_STACK_SIZE
	.align		4
.L_478:
        /*0af8*/ 	.byte	0x04, 0x12
        /*0afa*/ 	.short	(.L_480 - .L_479)
	.align		4
.L_479:
        /*0afc*/ 	.word	index@(_ZN5flash24flash_fwd_splitkv_kernelI23Flash_fwd_kernel_traitsILi96ELi64ELi128ELi4ELb0ELb0EN7cutlass6half_tE19Flash_kernel_traitsILi96ELi64ELi128ELi4ES3_EELb1ELb0ELb0ELb0ELb1ELb0ELb1ELb1EEEvNS_16Flash_fwd_paramsE)
        /*0b00*/ 	.word	0x00000000


	//----- nvinfo : EIATTR_MIN_STACK_SIZE
	.align		4
.L_480:
        /*0b04*/ 	.byte	0x04, 0x12
        /*0b06*/ 	.short	(.L_482 - .L_481)
	.align		4
.L_481:
        /*0b08*/ 	.word	index@(_ZN5flash24flash_fwd_splitkv_kernelI23Flash_fwd_kernel_traitsILi96ELi64ELi128ELi4ELb0ELb0EN7cutlass6half_tE19Flash_kernel_traitsILi96ELi64ELi128ELi4ES3_EELb1ELb0ELb0ELb0ELb1ELb1ELb1ELb1EEEvNS_16Flash_fwd_paramsE)
        /*0b0c*/ 	.word	0x00000000


	//----- nvinfo : EIATTR_MIN_STACK_SIZE
	.align		4
.L_482:
        /*0b10*/ 	.byte	0x04, 0x12
        /*0b12*/ 	.short	(.L_484 - .L_483)
	.align		4
.L_483:
        /*0b14*/ 	.word	index@(_ZN5flash24flash_fwd_splitkv_kernelI23Flash_fwd_kernel_traitsILi96ELi64ELi128ELi4ELb0ELb0EN7cutlass6half_tE19Flash_kernel_traitsILi96ELi64ELi128ELi4ES3_EELb1ELb0ELb1ELb0ELb0ELb0ELb1ELb1EEEvNS_16Flash_fwd_paramsE)
        /*0b18*/ 	.word	0x00000000


	//----- nvinfo : EIATTR_MIN_STACK_SIZE
	.align		4
.L_484:
        /*0b1c*/ 	.byte	0x04, 0x12
        /*0b1e*/ 	.short	(.L_486 - .L_485)
	.align		4
.L_485:
        /*0b20*/ 	.word	index@(_ZN5flash24flash_fwd_splitkv_kernelI23Flash_fwd_kernel_traitsILi96ELi64ELi128ELi4ELb0ELb0EN7cutlass6half_tE19Flash_kernel_traitsILi96ELi64ELi128ELi4ES3_EELb1ELb0ELb1ELb0ELb0ELb1ELb1ELb1EEEvNS_16Flash_fwd_paramsE)
        /*0b24*/ 	.word	0x00000000


	//----- nvinfo : EIATTR_MIN_STACK_SIZE
	.align		4
.L_486:
        /*0b28*/ 	.byte	0x04, 0x12
        /*0b2a*/ 	.short	(.L_488 - .L_487)
	.align		4
.L_487:
        /*0b2c*/ 	.word	index@(_ZN5flash32flash_fwd_splitkv_combine_kernelI23Flash_fwd_kernel_traitsILi96ELi64ELi64ELi4ELb0ELb0EN7cutlass6half_tE19Flash_kernel_traitsILi96ELi64ELi64ELi4ES3_EELi16ELi7ELb0EEEvNS_16Flash_fwd_paramsE)
        /*0b30*/ 	.word	0x00000000


	//----- nvinfo : EIATTR_MIN_STACK_SIZE
	.align		4
.L_488:
        /*0b34*/ 	.byte	0x04, 0x12
        /*0b36*/ 	.short	(.L_490 - .L_489)
	.align		4
.L_489:
        /*0b38*/ 	.word	index@(_ZN5flash32flash_fwd_splitkv_combine_kernelI23Flash_fwd_kernel_traitsILi96ELi64ELi64ELi4ELb0ELb0EN7cutlass6half_tE19Flash_kernel_traitsILi96ELi64ELi64ELi4ES3_EELi16ELi6ELb0EEEvNS_16Flash_fwd_paramsE)
        /*0b3c*/ 	.word	0x00000000


	//----- nvinfo : EIATTR_MIN_STACK_SIZE
	.align		4
.L_490:
        /*0b40*/ 	.byte	0x04, 0x12
        /*0b42*/ 	.short	(.L_492 - .L_491)
	.align		4
.L_491:
        /*0b44*/ 	.word	index@(_ZN5flash32flash_fwd_splitkv_combine_kernelI23Flash_fwd_kernel_traitsILi96ELi64ELi64ELi4ELb0ELb0EN7cutlass6half_tE19Flash_kernel_traitsILi96ELi64ELi64ELi4ES3_EELi16ELi5ELb0EEEvNS_16Flash_fwd_paramsE)
        /*0b48*/ 	.word	0x00000000


	//----- nvinfo : EIATTR_MIN_STACK_SIZE
	.align		4
.L_492:
        /*0b4c*/ 	.byte	0x04, 0x12
        /*0b4e*/ 	.short	(.L_494 - .L_493)
	.align		4
.L_493:
        /*0b50*/ 	.word	index@(_ZN5flash32flash_fwd_splitkv_combine_kernelI23Flash_fwd_kernel_traitsILi96ELi64ELi64ELi4ELb0ELb0EN7cutlass6half_tE19Flash_kernel_traitsILi96ELi64ELi64ELi4ES3_EELi16ELi4ELb0EEEvNS_16Flash_fwd_paramsE)
        /*0b54*/ 	.word	0x00000000


	//----- nvinfo : EIATTR_MIN_STACK_SIZE
	.align		4
.L_494:
        /*0b58*/ 	.byte	0x04, 0x12
        /*0b5a*/ 	.short	(.L_496 - .L_495)
	.align		4
.L_495:
        /*0b5c*/ 	.word	index@(_ZN5flash32flash_fwd_splitkv_combine_kernelI23Flash_fwd_kernel_traitsILi96ELi64ELi64ELi4ELb0ELb0EN7cutlass6half_tE19Flash_kernel_traitsILi96ELi64ELi64ELi4ES3_EELi16ELi3ELb0EEEvNS_16Flash_fwd_paramsE)
        /*0b60*/ 	.word	0x00000000


	//----- nvinfo : EIATTR_MIN_STACK_SIZE
	.align		4
.L_496:
        /*0b64*/ 	.byte	0x04, 0x12
        /*0b66*/ 	.short	(.L_498 - .L_497)
	.align		4
.L_497:
        /*0b68*/ 	.word	index@(_ZN5flash32flash_fwd_splitkv_combine_kernelI23Flash_fwd_kernel_traitsILi96ELi64ELi64ELi4ELb0ELb0EN7cutlass6half_tE19Flash_kernel_traitsILi96ELi64ELi64ELi4ES3_EELi16ELi2ELb0EEEvNS_16Flash_fwd_paramsE)
        /*0b6c*/ 	.word	0x00000000


	//----- nvinfo : EIATTR_MIN_STACK_SIZE
	.align		4
.L_498:
        /*0b70*/ 	.byte	0x04, 0x12
        /*0b72*/ 	.short	(.L_500 - .L_499)
	.align		4
.L_499:
        /*0b74*/ 	.word	index@(_ZN5flash32flash_fwd_splitkv_combine_kernelI23Flash_fwd_kernel_traitsILi96ELi64ELi64ELi4ELb0ELb0EN7cutlass6half_tE19Flash_kernel_traitsILi96ELi64ELi64ELi4ES3_EELi16ELi1ELb0EEEvNS_16Flash_fwd_paramsE)
        /*0b78*/ 	.word	0x00000000


	//----- nvinfo : EIATTR_MIN_STACK_SIZE
	.align		4
.L_500:
        /*0b7c*/ 	.byte	0x04, 0x12
        /*0b7e*/ 	.short	(.L_502 - .L_501)
	.align		4
.L_501:
        /*0b80*/ 	.word	index@(_ZN5flash32flash_fwd_splitkv_combine_kernelI23Flash_fwd_kernel_traitsILi96ELi64ELi64ELi4ELb0ELb0EN7cutlass6half_tE19Flash_kernel_traitsILi96ELi64ELi64ELi4ES3_EELi16ELi7ELb1EEEvNS_16Flash_fwd_paramsE)
        /*0b84*/ 	.word	0x00000000


	//----- nvinfo : EIATTR_MIN_STACK_SIZE
	.align		4
.L_502:
        /*0b88*/ 	.byte	0x04, 0x12
        /*0b8a*/ 	.short	(.L_504 - .L_503)
	.align		4
.L_503:
        /*0b8c*/ 	.word	index@(_ZN5flash32flash_fwd_splitkv_combine_kernelI23Flash_fwd_kernel_traitsILi96ELi64ELi64ELi4ELb0ELb0EN7cutlass6half_tE19Flash_kernel_traitsILi96ELi64ELi64ELi4ES3_EELi16ELi6ELb1EEEvNS_16Flash_fwd_paramsE)
        /*0b90*/ 	.word	0x00000000


	//----- nvinfo : EIATTR_MIN_STACK_SIZE
	.align		4
.L_504:
        /*0b94*/ 	.byte	0x04, 0x12
        /*0b96*/ 	.short	(.L_506 - .L_505)
	.align		4
.L_505:
        /*0b98*/ 	.word	index@(_ZN5flash32flash_fwd_splitkv_combine_kernelI23Flash_fwd_kernel_traitsILi96ELi64ELi64ELi4ELb0ELb0EN7cutlass6half_tE19Flash_kernel_traitsILi96ELi64ELi64ELi4ES3_EELi16ELi5ELb1EEEvNS_16Flash_fwd_paramsE)
        /*0b9c*/ 	.word	0x00000000


	//----- nvinfo : EIATTR_MIN_STACK_SIZE
	.align		4
.L_506:
        /*0ba0*/ 	.byte	0x04, 0x12
        /*0ba2*/ 	.short	(.L_508 - .L_507)
	.align		4
.L_507:
        /*0ba4*/ 	.word	index@(_ZN5flash32flash_fwd_splitkv_combine_kernelI23Flash_fwd_kernel_traitsILi96ELi64ELi64ELi4ELb0ELb0EN7cutlass6half_tE19Flash_kernel_traitsILi96ELi64ELi64ELi4ES3_EELi16ELi4ELb1EEEvNS_16Flash_fwd_paramsE)
        /*0ba8*/ 	.word	0x00000000


	//----- nvinfo : EIATTR_MIN_STACK_SIZE
	.align		4
.L_508:
        /*0bac*/ 	.byte	0x04, 0x12
        /*0bae*/ 	.short	(.L_510 - .L_509)
	.align		4
.L_509:
        /*0bb0*/ 	.word	index@(_ZN5flash32flash_fwd_splitkv_combine_kernelI23Flash_fwd_kernel_traitsILi96ELi64ELi64ELi4ELb0ELb0EN7cutlass6half_tE19Flash_kernel_traitsILi96ELi64ELi64ELi4ES3_EELi16ELi3ELb1EEEvNS_16Flash_fwd_paramsE)
        /*0bb4*/ 	.word	0x00000000


	//----- nvinfo : EIATTR_MIN_STACK_SIZE
	.align		4
.L_510:
        /*0bb8*/ 	.byte	0x04, 0x12
        /*0bba*/ 	.short	(.L_512 - .L_511)
	.align		4
.L_511:
        /*0bbc*/ 	.word	index@(_ZN5flash32flash_fwd_splitkv_combine_kernelI23Flash_fwd_kernel_traitsILi96ELi64ELi64ELi4ELb0ELb0EN7cutlass6half_tE19Flash_kernel_traitsILi96ELi64ELi64ELi4ES3_EELi16ELi2ELb1EEEvNS_16Flash_fwd_paramsE)
        /*0bc0*/ 	.word	0x00000000


	//----- nvinfo : EIATTR_MIN_STACK_SIZE
	.align		4
.L_512:
        /*0bc4*/ 	.byte	0x04, 0x12
        /*0bc6*/ 	.short	(.L_514 - .L_513)
	.align		4
.L_513:
        /*0bc8*/ 	.word	index@(_ZN5flash32flash_fwd_splitkv_combine_kernelI23Flash_fwd_kernel_traitsILi96ELi64ELi64ELi4ELb0ELb0EN7cutlass6half_tE19Flash_kernel_traitsILi96ELi64ELi64ELi4ES3_EELi16ELi1ELb1EEEvNS_16Flash_fwd_paramsE)
        /*0bcc*/ 	.word	0x00000000


	//----- nvinfo : EIATTR_MIN_STACK_SIZE
	.align		4
.L_514:
        /*0bd0*/ 	.byte	0x04, 0x12
        /*0bd2*/ 	.short	(.L_516 - .L_515)
	.align		4
.L_515:
        /*0bd4*/ 	.word	index@(_ZN5flash24flash_fwd_splitkv_kernelI23Flash_fwd_kernel_traitsILi96ELi64ELi64ELi4ELb0ELb0EN7cutlass6half_tE19Flash_kernel_traitsILi96ELi64ELi64ELi4ES3_EELb1ELb0ELb0ELb0ELb0ELb0ELb0ELb0EEEvNS_16Flash_fwd_paramsE)
        /*0bd8*/ 	.word	0x00000000


	//----- nvinfo : EIATTR_MIN_STACK_SIZE
	.align		4
.L_516:
        /*0bdc*/ 	.byte	0x04, 0x12
        /*0bde*/ 	.short	(.L_518 - .L_517)
	.align		4
.L_517:
        /*0be0*/ 	.word	index@(_ZN5flash24flash_fwd_splitkv_kernelI23Flash_fwd_kernel_traitsILi96ELi64ELi64ELi4ELb0ELb0EN7cutlass6half_tE19Flash_kernel_traitsILi96ELi64ELi64ELi4ES3_EELb1ELb0ELb0ELb0ELb0ELb1ELb0ELb0EEEvNS_16Flash_fwd_paramsE)
        /*0be4*/ 	.word	0x00000000


	//----- nvinfo : EIATTR_MIN_STACK_SIZE
	.align		4
.L_518:
        /*0be8*/ 	.byte	0x04, 0x12
        /*0bea*/ 	.short	(.L_520 - .L_519)
	.align		4
.L_519:
        /*0bec*/ 	.word	index@(_ZN5flash24flash_fwd_splitkv_kernelI23Flash_fwd_kernel_traitsILi96ELi64ELi64ELi4ELb0ELb0EN7cutlass6half_tE19Flash_kernel_traitsILi96ELi64ELi64ELi4ES3_EELb1ELb0ELb0ELb0ELb0ELb0ELb0ELb1EEEvNS_16Flash_fwd_paramsE)
        /*0bf0*/ 	.word	0x00000000


	//----- nvinfo : EIATTR_MIN_STACK_SIZE
	.align		4
.L_520:
        /*0bf4*/ 	.byte	0x04, 0x12
        /*0bf6*/ 	.short	(.L_522 - .L_521)
	.align		4
.L_521:
        /*0bf8*/ 	.word	index@(_ZN5flash24flash_fwd_splitkv_kernelI23Flash_fwd_kernel_traitsILi96ELi64ELi64ELi4ELb0ELb0EN7cutlass6half_tE19Flash_kernel_traitsILi96ELi64ELi64ELi4ES3_EELb1ELb0ELb0ELb0ELb0ELb1ELb0ELb1EEEvNS_16Flash_fwd_paramsE)
        /*0bfc*/ 	.word	0x00000000


	//----- nvinfo : EIATTR_MIN_STACK_SIZE
	.align		4
.L_522:
        /*0c00*/ 	.byte	0x04, 0x12
        /*0c02*/ 	.short	(.L_524 - .L_523)
	.align		4
.L_523:
        /*0c04*/ 	.word	index@(_ZN5flash24flash_fwd_splitkv_kernelI23Flash_fwd_kernel_traitsILi96ELi64ELi64ELi4ELb0ELb0EN7cutlass6half_tE19Flash_kernel_traitsILi96ELi64ELi64ELi4ES3_EELb1ELb0ELb0ELb0ELb0ELb0ELb1ELb0EEEvNS_16Flash_fwd_paramsE)
        /*0c08*/ 	.word	0x00000000


	//----- nvinfo : EIATTR_MIN_STACK_SIZE
	.align		4
.L_524:
        /*0c0c*/ 	.byte	0x04, 0x12
        /*0c0e*/ 	.short	(.L_526 - .L_525)
	.align		4
.L_525:
        /*0c10*/ 	.word	index@(_ZN5flash24flash_fwd_splitkv_kernelI23Flash_fwd_kernel_traitsILi96ELi64ELi64ELi4ELb0ELb0EN7cutlass6half_tE19Flash_kernel_traitsILi96ELi64ELi64ELi4ES3_EELb1ELb0ELb0ELb0ELb0ELb1ELb1ELb0EEEvNS_16Flash_fwd_paramsE)
        /*0c14*/ 	.word	0x00000000


	//----- nvinfo : EIATTR_MIN_STACK_SIZE
	.align		4
.L_526:
        /*0c18*/ 	.byte	0x04, 0x12
        /*0c1a*/ 	.short	(.L_528 - .L_527)
	.align		4
.L_527:
        /*0c1c*/ 	.word	index@(_ZN5flash24flash_fwd_splitkv_kernelI23Flash_fwd_kernel_traitsILi96ELi64ELi64ELi4ELb0ELb0EN7cutlass6half_tE19Flash_kernel_traitsILi96ELi64ELi64ELi4ES3_EELb1ELb0ELb0ELb0ELb0ELb0ELb1ELb1EEEvNS_16Flash_fwd_paramsE)
        /*0c20*/ 	.word	0x00000000


	//----- nvinfo : EIATTR_MIN_STACK_SIZE
	.align		4
.L_528:
        /*0c24*/ 	.byte	0x04, 0x12
        /*0c26*/ 	.short	(.L_530 - .L_529)
	.align		4
.L_529:
        /*0c28*/ 	.word	index@(_ZN5flash24flash_fwd_splitkv_kernelI23Flash_fwd_kernel_traitsILi96ELi64ELi64ELi4ELb0ELb0EN7cutlass6half_tE19Flash_kernel_traitsILi96ELi64ELi64ELi4ES3_EELb1ELb0ELb0ELb0ELb0ELb1ELb1ELb1EEEvNS_16Flash_fwd_paramsE)
        /*0c2c*/ 	.word	0x00000000


	//----- nvinfo : EIATTR_MIN_STACK_SIZE
	.align		4
.L_530:
        /*0c30*/ 	.byte	0x04, 0x12
        /*0c32*/ 	.short	(.L_532 - .L_531)
	.align		4
.L_531:
        /*0c34*/ 	.word	index@(_ZN5flash24flash_fwd_splitkv_kernelI23Flash_fwd_kernel_traitsILi96ELi64ELi64ELi4ELb0ELb0EN7cutlass6half_tE19Flash_kernel_traitsILi96ELi64ELi64ELi4ES3_EELb1ELb0ELb0ELb1ELb1ELb0ELb0ELb0EEEvNS_16Flash_fwd_paramsE)
        /*0c38*/ 	.word	0x00000000


	//----- nvinfo : EIATTR_MIN_STACK_SIZE
	.align		4
.L_532:
        /*0c3c*/ 	.byte	0x04, 0x12
        /*0c3e*/ 	.short	(.L_534 - .L_533)
	.align		4
.L_533:
        /*0c40*/ 	.word	index@(_ZN5flash24flash_fwd_splitkv_kernelI23Flash_fwd_kernel_traitsILi96ELi64ELi64ELi4ELb0ELb0EN7cutlass6half_tE19Flash_kernel_traitsILi96ELi64ELi64ELi4ES3_EELb1ELb0ELb0ELb1ELb1ELb1ELb0ELb0EEEvNS_16Flash_fwd_paramsE)
        /*0c44*/ 	.word	0x00000000


	//----- nvinfo : EIATTR_MIN_STACK_SIZE
	.align		4
.L_534:
        /*0c48*/ 	.byte	0x04, 0x12
        /*0c4a*/ 	.short	(.L_536 - .L_535)
	.align		4
.L_535:
        /*0c4c*/ 	.word	index@(_ZN5flash24flash_fwd_splitkv_kernelI23Flash_fwd_kernel_traitsILi96ELi64ELi64ELi4ELb0ELb0EN7cutlass6half_tE19Flash_kernel_traitsILi96ELi64ELi64ELi4ES3_EELb1ELb0ELb0ELb1ELb1ELb0ELb1ELb0EEEvNS_16Flash_fwd_paramsE)
        /*0c50*/ 	.word	0x00000000


	//----- nvinfo : EIATTR_MIN_STACK_SIZE
	.align		4
.L_536:
        /*0c54*/ 	.byte	0x04, 0x12
        /*0c56*/ 	.short	(.L_538 - .L_537)
	.align		4
.L_537:
        /*0c58*/ 	.word	index@(_ZN5flash24flash_fwd_splitkv_kernelI23Flash_fwd_kernel_traitsILi96ELi64ELi64ELi4ELb0ELb0EN7cutlass6half_tE19Flash_kernel_traitsILi96ELi64ELi64ELi4ES3_EELb1ELb0ELb0ELb1ELb1ELb1ELb1ELb0EEEvNS_16Flash_fwd_paramsE)
        /*0c5c*/ 	.word	0x00000000


	//----- nvinfo : EIATTR_MIN_STACK_SIZE
	.align		4
.L_538:
        /*0c60*/ 	.byte	0x04, 0x12
        /*0c62*/ 	.short	(.L_540 - .L_539)
	.align		4
.L_539:
        /*0c64*/ 	.word	index@(_ZN5flash24flash_fwd_splitkv_kernelI23Flash_fwd_kernel_traitsILi96ELi64ELi64ELi4ELb0ELb0EN7cutlass6half_tE19Flash_kernel_traitsILi96ELi64ELi64ELi4ES3_EELb1ELb0ELb0ELb0ELb1ELb0ELb0ELb0EEEvNS_16Flash_fwd_paramsE)
        /*0c68*/ 	.word	0x00000000


	//----- nvinfo : EIATTR_MIN_STACK_SIZE
	.align		4
.L_540:
        /*0c6c*/ 	.byte	0x04, 0x12
        /*0c6e*/ 	.short	(.L_542 - .L_541)
	.align		4
.L_541:
        /*0c70*/ 	.word	index@(_ZN5flash24flash_fwd_splitkv_kernelI23Flash_fwd_kernel_traitsILi96ELi64ELi64ELi4ELb0ELb0EN7cutlass6half_tE19Flash_kernel_traitsILi96ELi64ELi64ELi4ES3_EELb1ELb0ELb0ELb0ELb1ELb1ELb0ELb0EEEvNS_16Flash_fwd_paramsE)
        /*0c74*/ 	.word	0x00000000


	//----- nvinfo : EIATTR_MIN_STACK_SIZE
	.align		4
.L_542:
        /*0c78*/ 	.byte	0x04, 0x12
        /*0c7a*/ 	.short	(.L_544 - .L_543)
	.align		4
.L_543:
        /*0c7c*/ 	.word	index@(_ZN5flash24flash_fwd_splitkv_kernelI23Flash_fwd_kernel_traitsILi96ELi64ELi64ELi4ELb0ELb0EN7cutlass6half_tE19Flash_kernel_traitsILi96ELi64ELi64ELi4ES3_EELb1ELb0ELb1ELb0ELb0ELb0ELb0ELb0EEEvNS_16Flash_fwd_paramsE)
        /*0c80*/ 	.word	0x00000000


	//----- nvinfo : EIATTR_MIN_STACK_SIZE
	.align		4
.L_544:
        /*0c84*/ 	.byte	0x04, 0x12
        /*0c86*/ 	.short	(.L_546 - .L_545)
	.align		4
.L_545:
        /*0c88*/ 	.word	index@(_ZN5flash24flash_fwd_splitkv_kernelI23Flash_fwd_kernel_traitsILi96ELi64ELi64ELi4ELb0ELb0EN7cutlass6half_tE19Flash_kernel_traitsILi96ELi64ELi64ELi4ES3_EELb1ELb0ELb1ELb0ELb0ELb1ELb0ELb0EEEvNS_16Flash_fwd_paramsE)
        /*0c8c*/ 	.word	0x00000000


	//----- nvinfo : EIATTR_MIN_STACK_SIZE
	.align		4
.L_546:
        /*0c90*/ 	.byte	0x04, 0x12
        /*0c92*/ 	.short	(.L_548 - .L_547)
	.align		4
.L_547:
        /*0c94*/ 	.word	index@(_ZN5flash24flash_fwd_splitkv_kernelI23Flash_fwd_kernel_traitsILi96ELi64ELi64ELi4ELb0ELb0EN7cutlass6half_tE19Flash_kernel_traitsILi96ELi64ELi64ELi4ES3_EELb1ELb0ELb0ELb0ELb1ELb0ELb0ELb1EEEvNS_16Flash_fwd_paramsE)
        /*0c98*/ 	.word	0x00000000


	//----- nvinfo : EIATTR_MIN_STACK_SIZE
	.align		4
.L_548:
        /*0c9c*/ 	.byte	0x04, 0x12
        /*0c9e*/ 	.short	(.L_550 - .L_549)
	.align		4
.L_549:
        /*0ca0*/ 	.word	index@(_ZN5flash24flash_fwd_splitkv_kernelI23Flash_fwd_kernel_traitsILi96ELi64ELi64ELi4ELb0ELb0EN7cutlass6half_tE19Flash_kernel_traitsILi96ELi64ELi64ELi4ES3_EELb1ELb0ELb0ELb0ELb1ELb1ELb0ELb1EEEvNS_16Flash_fwd_paramsE)
        /*0ca4*/ 	.word	0x00000000


	//----- nvinfo : EIATTR_MIN_STACK_SIZE
	.align		4
.L_550:
        /*0ca8*/ 	.byte	0x04, 0x12
        /*0caa*/ 	.short	(.L_552 - .L_551)
	.align		4
.L_551:
        /*0cac*/ 	.word	index@(_ZN5flash24flash_fwd_splitkv_kernelI23Flash_fwd_kernel_traitsILi96ELi64ELi64ELi4ELb0ELb0EN7cutlass6half_tE19Flash_kernel_traitsILi96ELi64ELi64ELi4ES3_EELb1ELb0ELb1ELb0ELb0ELb0ELb0ELb1EEEvNS_16Flash_fwd_paramsE)
        /*0cb0*/ 	.word	0x00000000


	//----- nvinfo : EIATTR_MIN_STACK_SIZE
	.align		4
.L_552:
        /*0cb4*/ 	.byte	0x04, 0x12
        /*0cb6*/ 	.short	(.L_554 - .L_553)
	.align		4
.L_553:
        /*0cb8*/ 	.word	index@(_ZN5flash24flash_fwd_splitkv_kernelI23Flash_fwd_kernel_traitsILi96ELi64ELi64ELi4ELb0ELb0EN7cutlass6half_tE19Flash_kernel_traitsILi96ELi64ELi64ELi4ES3_EELb1ELb0ELb1ELb0ELb0ELb1ELb0ELb1EEEvNS_16Flash_fwd_paramsE)
        /*0cbc*/ 	.word	0x00000000


	//----- nvinfo : EIATTR_MIN_STACK_SIZE
	.align		4
.L_554:
        /*0cc0*/ 	.byte	0x04, 0x12
        /*0cc2*/ 	.short	(.L_556 - .L_555)
	.align		4
.L_555:
        /*0cc4*/ 	.word	index@(_ZN5flash24flash_fwd_splitkv_kernelI23Flash_fwd_kernel_traitsILi96ELi64ELi64ELi4ELb0ELb0EN7cutlass6half_tE19Flash_kernel_traitsILi96ELi64ELi64ELi4ES3_EELb1ELb0ELb0ELb0ELb1ELb0ELb1ELb0EEEvNS_16Flash_fwd_paramsE)
        /*0cc8*/ 	.word	0x00000000


	//----- nvinfo : EIATTR_MIN_STACK_SIZE
	.align		4
.L_556:
        /*0ccc*/ 	.byte	0x04, 0x12
        /*0cce*/ 	.short	(.L_558 - .L_557)
	.align		4
.L_557:
        /*0cd0*/ 	.word	index@(_ZN5flash24flash_fwd_splitkv_kernelI23Flash_fwd_kernel_traitsILi96ELi64ELi64ELi4ELb0ELb0EN7cutlass6half_tE19Flash_kernel_traitsILi96ELi64ELi64ELi4ES3_EELb1ELb0ELb0ELb0ELb1ELb1ELb1ELb0EEEvNS_16Flash_fwd_paramsE)
        /*0cd4*/ 	.word	0x00000000


	//----- nvinfo : EIATTR_MIN_STACK_SIZE
	.align		4
.L_558:
        /*0cd8*/ 	.byte	0x04, 0x12
        /*0cda*/ 	.short	(.L_560 - .L_559)
	.align		4
.L_559:
        /*0cdc*/ 	.word	index@(_ZN5flash24flash_fwd_splitkv_kernelI23Flash_fwd_kernel_traitsILi96ELi64ELi64ELi4ELb0ELb0EN7cutlass6half_tE19Flash_kernel_traitsILi96ELi64ELi64ELi4ES3_EELb1ELb0ELb1ELb0ELb0ELb0ELb1ELb0EEEvNS_16Flash_fwd_paramsE)
        /*0ce0*/ 	.word	0x00000000


	//----- nvinfo : EIATTR_MIN_STACK_SIZE
	.align		4
.L_560:
        /*0ce4*/ 	.byte	0x04, 0x12
        /*0ce6*/ 	.short	(.L_562 - .L_561)
	.align		4
.L_561:
        /*0ce8*/ 	.word	index@(_ZN5flash24flash_fwd_splitkv_kernelI23Flash_fwd_kernel_traitsILi96ELi64ELi64ELi4ELb0ELb0EN7cutlass6half_tE19Flash_kernel_traitsILi96ELi64ELi64ELi4ES3_EELb1ELb0ELb1ELb0ELb0ELb1ELb1ELb0EEEvNS_16Flash_fwd_paramsE)
        /*0cec*/ 	.word	0x00000000


	//----- nvinfo : EIATTR_MIN_STACK_SIZE
	.align		4
.L_562:
        /*0cf0*/ 	.byte	0x04, 0x12
        /*0cf2*/ 	.short	(.L_564 - .L_563)
	.align		4
.L_563:
        /*0cf4*/ 	.word	index@(_ZN5flash24flash_fwd_splitkv_kernelI23Flash_fwd_kernel_traitsILi96ELi64ELi64ELi4ELb0ELb0EN7cutlass6half_tE19Flash_kernel_traitsILi96ELi64ELi64ELi4ES3_EELb1ELb0ELb0ELb0ELb1ELb0ELb1ELb1EEEvNS_16Flash_fwd_paramsE)
        /*0cf8*/ 	.word	0x00000000


	//----- nvinfo : EIATTR_MIN_STACK_SIZE
	.align		4
.L_564:
        /*0cfc*/ 	.byte	0x04, 0x12
        /*0cfe*/ 	.short	(.L_566 - .L_565)
	.align		4
.L_565:
        /*0d00*/ 	.word	index@(_ZN5flash24flash_fwd_splitkv_kernelI23Flash_fwd_kernel_traitsILi96ELi64ELi64ELi4ELb0ELb0EN7cutlass6half_tE19Flash_kernel_traitsILi96ELi64ELi64ELi4ES3_EELb1ELb0ELb0ELb0ELb1ELb1ELb1ELb1EEEvNS_16Flash_fwd_paramsE)
        /*0d04*/ 	.word	0x00000000


	//----- nvinfo : EIATTR_MIN_STACK_SIZE
	.align		4
.L_566:
        /*0d08*/ 	.byte	0x04, 0x12
        /*0d0a*/ 	.short	(.L_568 - .L_567)
	.align		4
.L_567:
        /*0d0c*/ 	.word	index@(_ZN5flash24flash_fwd_splitkv_kernelI23Flash_fwd_kernel_traitsILi96ELi64ELi64ELi4ELb0ELb0EN7cutlass6half_tE19Flash_kernel_traitsILi96ELi64ELi64ELi4ES3_EELb1ELb0ELb1ELb0ELb0ELb0ELb1ELb1EEEvNS_16Flash_fwd_paramsE)
        /*0d10*/ 	.word	0x00000000


	//----- nvinfo : EIATTR_MIN_STACK_SIZE
	.align		4
.L_568:
        /*0d14*/ 	.byte	0x04, 0x12
        /*0d16*/ 	.short	(.L_570 - .L_569)
	.align		4
.L_569:
        /*0d18*/ 	.word	index@(_ZN5flash24flash_fwd_splitkv_kernelI23Flash_fwd_kernel_traitsILi96ELi64ELi64ELi4ELb0ELb0EN7cutlass6half_tE19Flash_kernel_traitsILi96ELi64ELi64ELi4ES3_EELb1ELb0ELb1ELb0ELb0ELb1ELb1ELb1EEEvNS_16Flash_fwd_paramsE)
        /*0d1c*/ 	.word	0x00000000
.L_570:


//--------------------- .nv.info._ZN5flash32flash_fwd_splitkv_combine_kernelI23Flash_fwd_kernel_traitsILi96ELi64ELi128ELi4ELb0ELb0EN7cutlass6half_tE19Flash_kernel_traitsILi96ELi64ELi128ELi4ES3_EELi16ELi7ELb0EEEvNS_16Flash_fwd_paramsE --------------------------
	.section	.nv.info._ZN5flash32flash_fwd_splitkv_combine_kernelI23Flash_fwd_kernel_traitsILi96ELi64ELi128ELi4ELb0ELb0EN7cutlass6half_tE19Flash_kernel_traitsILi96ELi64ELi128ELi4ES3_EELi16ELi7ELb0EEEvNS_16Flash_fwd_paramsE,"",@"SHT_CUDA_INFO"
	.sectionflags	@""
	.align	4


	//----- nvinfo : EIATTR_CUDA_API_VERSION
	.align		4
        /*0000*/ 	.byte	0x04, 0x37
        /*0002*/ 	.short	(.L_572 - .L_571)
.L_571:
        /*0004*/ 	.word	0x00000082


	//----- nvinfo : EIATTR_SW2861232_WAR
	.align		4
.L_572:
        /*0008*/ 	.byte	0x01, 0x35
	.zero		2


	//----- nvinfo : EIATTR_PARAM_CBANK
	.align		4
        /*000c*/ 	.byte	0x04, 0x0a
        /*000e*/ 	.short	(.L_574 - .L_573)
	.align		4
.L_573:
        /*0010*/ 	.word	index@(.nv.constant0._ZN5flash32flash_fwd_splitkv_combine_kernelI23Flash_fwd_kernel_traitsILi96ELi64ELi128ELi4ELb0ELb0EN7cutlass6half_tE19Flash_kernel_traitsILi96ELi64ELi128ELi4ES3_EELi16ELi7ELb0EEEvNS_16Flash_fwd_paramsE)
        /*0014*/ 	.short	0x0160
        /*0016*/ 	.short	0x01d0


	//----- nvinfo : EIATTR_CBANK_PARAM_SIZE
	.align		4
.L_574:
        /*0018*/ 	.byte	0x03, 0x19
        /*001a*/ 	.short	0x01d0


	//----- nvinfo : EIATTR_KPARAM_INFO
	.align		4
        /*001c*/ 	.byte	0x04, 0x17
        /*001e*/ 	.short	(.L_576 - .L_575)
.L_575:
        /*0020*/ 	.word	0x00000000
        /*0024*/ 	.short	0x0000
        /*0026*/ 	.short	0x0000
        /*0028*/ 	.byte	0x00, 0xf0, 0x41, 0x07


	//----- nvinfo : EIATTR_MAXREG_COUNT
	.align		4
.L_576:
        /*002c*/ 	.byte	0x03, 0x1b
        /*002e*/ 	.short	0x00ff


	//----- nvinfo : EIATTR_NUM_BARRIERS
	.align		4
        /*0030*/ 	.byte	0x02, 0x4c
        /*0032*/ 	.byte	0x01
	.zero		1


	//----- nvinfo : EIATTR_MERCURY_ISA_VERSION
	.align		4
        /*0034*/ 	.byte	0x03, 0x5f
        /*0036*/ 	.short	0x0000


	//----- nvinfo : EIATTR_COOP_GROUP_MASK_REGIDS
	.align		4
        /*0038*/ 	.byte	0x04, 0x29
        /*003a*/ 	.short	(.L_578 - .L_577)


	//   ....[0]....
.L_577:
        /*003c*/ 	.word	0xffffffff


	//   ....[1]....
        /*0040*/ 	.word	0xffffffff


	//   ....[2]....
        /*0044*/ 	.word	0xffffffff


	//   ....[3]....
        /*0048*/ 	.word	0xffffffff


	//   ....[4]....
        /*004c*/ 	.word	0xffffffff


	//   ....[5]....
        /*0050*/ 	.word	0xffffffff


	//----- nvinfo : EIATTR_COOP_GROUP_INSTR_OFFSETS
	.align		4
.L_578:
        /*0054*/ 	.byte	0x04, 0x28
        /*0056*/ 	.short	(.L_580 - .L_579)


	//   ....[0]....
.L_579:
        /*0058*/ 	.word	0x000028f0


	//   ....[1]....
        /*005c*/ 	.word	0x00002910


	//   ....[2]....
        /*0060*/ 	.word	0x00002930


	//   ....[3]....
        /*0064*/ 	.word	0x00002dd0


	//   ....[4]....
        /*0068*/ 	.word	0x00002ea0


	//   ....[5]....
        /*006c*/ 	.word	0x00002f60


	//----- nvinfo : EIATTR_EXIT_INSTR_OFFSETS
	.align		4
.L_580:
        /*0070*/ 	.byte	0x04, 0x1c
        /*0072*/ 	.short	(.L_582 - .L_581)


	//   ....[0]....
.L_581:
        /*0074*/ 	.word	0x00005a70


	//   ....[1]....
        /*0078*/ 	.word	0x00005f90


	//   ....[2]....
        /*007c*/ 	.word	0x00005ff0


	//----- nvinfo : EIATTR_CRS_STACK_SIZE
	.align		4
.L_582:
        /*0080*/ 	.byte	0x04, 0x1e
        /*0082*/ 	.short	(.L_584 - .L_583)
.L_583:
        /*0084*/ 	.word	0x00000000
.L_584:


//--------------------- .nv.info._ZN5flash32flash_fwd_splitkv_combine_kernelI23Flash_fwd_kernel_traitsILi96ELi64ELi128ELi4ELb0ELb0EN7cutlass6half_tE19Flash_kernel_traitsILi96ELi64ELi128ELi4ES3_EELi16ELi6ELb0EEEvNS_16Flash_fwd_paramsE --------------------------
	.section	.nv.info._ZN5flash32flash_fwd_splitkv_combine_kernelI23Flash_fwd_kernel_traitsILi96ELi64ELi128ELi4ELb0ELb0EN7cutlass6half_tE19Flash_kernel_traitsILi96ELi64ELi128ELi4ES3_EELi16ELi6ELb0EEEvNS_16Flash_fwd_paramsE,"",@"SHT_CUDA_INFO"
	.sectionflags	@""
	.align	4


	//----- nvinfo : EIATTR_CUDA_API_VERSION
	.align		4
        /*0000*/ 	.byte	0x04, 0x37
        /*0002*/ 	.short	(.L_586 - .L_585)
.L_585:
        /*0004*/ 	.word	0x00000082


	//----- nvinfo : EIATTR_SW2861232_WAR
	.align		4
.L_586:
        /*0008*/ 	.byte	0x01, 0x35
	.zero		2


	//----- nvinfo : EIATTR_PARAM_CBANK
	.align		4
        /*000c*/ 	.byte	0x04, 0x0a
        /*000e*/ 	.short	(.L_588 - .L_587)
	.align		4
.L_587:
        /*0010*/ 	.word	index@(.nv.constant0._ZN5flash32flash_fwd_splitkv_combine_kernelI23Flash_fwd_kernel_traitsILi96ELi64ELi128ELi4ELb0ELb0EN7cutlass6half_tE19Flash_kernel_traitsILi96ELi64ELi128ELi4ES3_EELi16ELi6ELb0EEEvNS_16Flash_fwd_paramsE)
        /*0014*/ 	.short	0x0160
        /*0016*/ 	.short	0x01d0


	//----- nvinfo : EIATTR_CBANK_PARAM_SIZE
	.align		4
.L_588:
        /*0018*/ 	.byte	0x03, 0x19
        /*001a*/ 	.short	0x01d0


	//----- nvinfo : EIATTR_KPARAM_INFO
	.align		4
        /*001c*/ 	.byte	0x04, 0x17
        /*001e*/ 	.short	(.L_590 - .L_589)
.L_589:
        /*0020*/ 	.word	0x00000000
        /*0024*/ 	.short	0x0000
        /*0026*/ 	.short	0x0000
        /*0028*/ 	.byte	0x00, 0xf0, 0x41, 0x07


	//----- nvinfo : EIATTR_MAXREG_COUNT
	.align		4
.L_590:
        /*002c*/ 	.byte	0x03, 0x1b
        /*002e*/ 	.short	0x00ff


	//----- nvinfo : EIATTR_NUM_BARRIERS
	.align		4
        /*0030*/ 	.byte	0x02, 0x4c
        /*0032*/ 	.byte	0x01
	.zero		1


	//----- nvinfo : EIATTR_MERCURY_ISA_VERSION
	.align		4
        /*0034*/ 	.byte	0x03, 0x5f
        /*0036*/ 	.short	0x0000


	//----- nvinfo : EIATTR_COOP_GROUP_MASK_REGIDS
	.align		4
        /*0038*/ 	.byte	0x04, 0x29
        /*003a*/ 	.short	(.L_592 - .L_591)


	//   ....[0]....
.L_591:
        /*003c*/ 	.word	0xffffffff


	//   ....[1]....
        /*0040*/ 	.word	0xffffffff


	//   ....[2]....
        /*0044*/ 	.word	0xffffffff


	//   ....[3]....
        /*0048*/ 	.word	0xffffffff


	//   ....[4]....
        /*004c*/ 	.word	0xffffffff


	//   ....[5]....
        /*0050*/ 	.word	0xffffffff


	//----- nvinfo : EIATTR_COOP_GROUP_INSTR_OFFSETS
	.align		4
.L_592:
        /*0054*/ 	.byte	0x04, 0x28
        /*0056*/ 	.short	(.L_594 - .L_593)


	//   ....[0]....
.L_593:
        /*0058*/ 	.word	0x00002020


	//   ....[1]....
        /*005c*/ 	.word	0x00002040


	//   ....[2]....
        /*0060*/ 	.word	0x00002060


	//   ....[3]....
        /*0064*/ 	.word	0x00002310


	//   ....[4]....
        /*0068*/ 	.word	0x000023b0


	//   ....[5]....
        /*006c*/ 	.word	0x00002470


	//----- nvinfo : EIATTR_EXIT_INSTR_OFFSETS
	.align		4
.L_594:
        /*0070*/ 	.byte	0x04, 0x1c
        /*0072*/ 	.short	(.L_596 - .L_595)


	//   ....[0]....
.L_595:
        /*0074*/ 	.word	0x00004c90


	//   ....[1]....
        /*0078*/ 	.word	0x000051b0


	//   ....[2]....
        /*007c*/ 	.word	0x00005210


	//----- nvinfo : EIATTR_CRS_STACK_SIZE
	.align		4
.L_596:
        /*0080*/ 	.byte	0x04, 0x1e
        /*0082*/ 	.short	(.L_598 - .L_597)
.L_597:
        /*0084*/ 	.word	0x00000000
.L_598:


//--------------------- .nv.info._ZN5flash32flash_fwd_splitkv_combine_kernelI23Flash_fwd_kernel_traitsILi96ELi64ELi128ELi4ELb0ELb0EN7cutlass6half_tE19Flash_kernel_traitsILi96ELi64ELi128ELi4ES3_EELi16ELi5ELb0EEEvNS_16Flash_fwd_paramsE --------------------------
	.section	.nv.info._ZN5flash32flash_fwd_splitkv_combine_kernelI23Flash_fwd_kernel_traitsILi96ELi64ELi128ELi4ELb0ELb0EN7cutlass6half_tE19Flash_kernel_traitsILi96ELi64ELi128ELi4ES3_EELi16ELi5ELb0EEEvNS_16Flash_fwd_paramsE,"",@"SHT_CUDA_INFO"
	.sectionflags	@""
	.align	4


	//----- nvinfo : EIATTR_CUDA_API_VERSION
	.align		4
        /*0000*/ 	.byte	0x04, 0x37
        /*0002*/ 	.short	(.L_600 - .L_599)
.L_599:
        /*0004*/ 	.word	0x00000082


	//----- nvinfo : EIATTR_SW2861232_WAR
	.align		4
.L_600:
        /*0008*/ 	.byte	0x01, 0x35
	.zero		2


	//----- nvinfo : EIATTR_PARAM_CBANK
	.align		4
        /*000c*/ 	.byte	0x04, 0x0a
        /*000e*/ 	.short	(.L_602 - .L_601)
	.align		4
.L_601:
        /*0010*/ 	.word	index@(.nv.constant0._ZN5flash32flash_fwd_splitkv_combine_kernelI23Flash_fwd_kernel_traitsILi96ELi64ELi128ELi4ELb0ELb0EN7cutlass6half_tE19Flash_kernel_traitsILi96ELi64ELi128ELi4ES3_EELi16ELi5ELb0EEEvNS_16Flash_fwd_paramsE)
        /*0014*/ 	.short	0x0160
        /*0016*/ 	.short	0x01d0


	//----- nvinfo : EIATTR_CBANK_PARAM_SIZE
	.align		4
.L_602:
        /*0018*/ 	.byte	0x03, 0x19
        /*001a*/ 	.short	0x01d0


	//----- nvinfo : EIATTR_KPARAM_INFO
	.align		4
        /*001c*/ 	.byte	0x04, 0x17
        /*001e*/ 	.short	(.L_604 - .L_603)
.L_603:
        /*0020*/ 	.word	0x00000000
        /*0024*/ 	.short	0x0000
        /*0026*/ 	.short	0x0000
        /*0028*/ 	.byte	0x00, 0xf0, 0x41, 0x07


	//----- nvinfo : EIATTR_MAXREG_COUNT
	.align		4
.L_604:
        /*002c*/ 	.byte	0x03, 0x1b
        /*002e*/ 	.short	0x00ff


	//----- nvinfo : EIATTR_NUM_BARRIERS
	.align		4
        /*0030*/ 	.byte	0x02, 0x4c
        /*0032*/ 	.byte	0x01
	.zero		1


	//----- nvinfo : EIATTR_MERCURY_ISA_VERSION
	.align		4
        /*0034*/ 	.byte	0x03, 0x5f
        /*0036*/ 	.short	0x0000


	//----- nvinfo : EIATTR_COOP_GROUP_MASK_REGIDS
	.align		4
        /*0038*/ 	.byte	0x04, 0x29
        /*003a*/ 	.short	(.L_606 - .L_605)


	//   ....[0]....
.L_605:
        /*003c*/ 	.word	0xffffffff


	//   ....[1]....
        /*0040*/ 	.word	0xffffffff


	//   ....[2]....
        /*0044*/ 	.word	0xffffffff


	//   ....[3]....
        /*0048*/ 	.word	0xffffffff


	//   ....[4]....
        /*004c*/ 	.word	0xffffffff


	//   ....[5]....
        /*0050*/ 	.word	0xffffffff


	//----- nvinfo : EIATTR_COOP_GROUP_INSTR_OFFSETS
	.align		4
.L_606:
        /*0054*/ 	.byte	0x04, 0x28
        /*0056*/ 	.short	(.L_608 - .L_607)


	//   ....[0]....
.L_607:
        /*0058*/ 	.word	0x00001b10


	//   ....[1]....
        /*005c*/ 	.word	0x00001b30


	//   ....[2]....
        /*0060*/ 	.word	0x00001b60


	//   ....[3]....
        /*0064*/ 	.word	0x00001cc0


	//   ....[4]....
        /*0068*/ 	.word	0x00001da0


	//   ....[5]....
        /*006c*/ 	.word	0x00001e90


	//----- nvinfo : EIATTR_EXIT_INSTR_OFFSETS
	.align		4
.L_608:
        /*0070*/ 	.byte	0x04, 0x1c
        /*0072*/ 	.short	(.L_610 - .L_609)


	//   ....[0]....
.L_609:
        /*0074*/ 	.word	0x00004430


	//   ....[1]....
        /*0078*/ 	.word	0x00004950


	//   ....[2]....
        /*007c*/ 	.word	0x000049b0


	//----- nvinfo : EIATTR_CRS_STACK_SIZE
	.align		4
.L_610:
        /*0080*/ 	.byte	0x04, 0x1e
        /*0082*/ 	.short	(.L_612 - .L_611)
.L_611:
        /*0084*/ 	.word	0x00000000
.L_612:


//--------------------- .nv.info._ZN5flash32flash_fwd_splitkv_combine_kernelI23Flash_fwd_kernel_traitsILi96ELi64ELi128ELi4ELb0ELb0EN7cutlass6half_tE19Flash_kernel_traitsILi96ELi64ELi128ELi4ES3_EELi16ELi4ELb0EEEvNS_16Flash_fwd_paramsE --------------------------
	.section	.nv.info._ZN5flash32flash_fwd_splitkv_combine_kernelI23Flash_fwd_kernel_traitsILi96ELi64ELi128ELi4ELb0ELb0EN7cutlass6half_tE19Flash_kernel_traitsILi96ELi64ELi128ELi4ES3_EELi16ELi4ELb0EEEvNS_16Flash_fwd_paramsE,"",@"SHT_CUDA_INFO"
	.sectionflags	@""
	.align	4


	//----- nvinfo : EIATTR_CUDA_API_VERSION
	.align		4
        /*0000*/ 	.byte	0x04, 0x37
        /*0002*/ 	.short	(.L_614 - .L_613)
.L_613:
        /*0004*/ 	.word	0x00000082


	//----- nvinfo : EIATTR_SW2861232_WAR
	.align		4
.L_614:
        /*0008*/ 	.byte	0x01, 0x35
	.zero		2


	//----- nvinfo : EIATTR_PARAM_CBANK
	.align		4
        /*000c*/ 	.byte	0x04, 0x0a
        /*000e*/ 	.short	(.L_616 - .L_615)
	.align		4
.L_615:
        /*0010*/ 	.word	index@(.nv.constant0._ZN5flash32flash_fwd_splitkv_combine_kernelI23Flash_fwd_kernel_traitsILi96ELi64ELi128ELi4ELb0ELb0EN7cutlass6half_tE19Flash_kernel_traitsILi96ELi64ELi128ELi4ES3_EELi16ELi4ELb0EEEvNS_16Flash_fwd_paramsE)
        /*0014*/ 	.short	0x0160
        /*0016*/ 	.short	0x01d0


	//----- nvinfo : EIATTR_CBANK_PARAM_SIZE
	.align		4
.L_616:
        /*0018*/ 	.byte	0x03, 0x19
        /*001a*/ 	.short	0x01d0


	//----- nvinfo : EIATTR_KPARAM_INFO
	.align		4
        /*001c*/ 	.byte	0x04, 0x17
        /*001e*/ 	.short	(.L_618 - .L_617)
.L_617:
        /*0020*/ 	.word	0x00000000
        /*0024*/ 	.short	0x0000
        /*0026*/ 	.short	0x0000
        /*0028*/ 	.byte	0x00, 0xf0, 0x41, 0x07


	//----- nvinfo : EIATTR_MAXREG_COUNT
	.align		4
.L_618:
        /*002c*/ 	.byte	0x03, 0x1b
        /*002e*/ 	.short	0x00ff


	//----- nvinfo : EIATTR_NUM_BARRIERS
	.align		4
        /*0030*/ 	.byte	0x02, 0x4c
        /*0032*/ 	.byte	0x01
	.zero		1


	//----- nvinfo : EIATTR_MERCURY_ISA_VERSION
	.align		4
        /*0034*/ 	.byte	0x03, 0x5f
        /*0036*/ 	.short	0x0000


	//----- nvinfo : EIATTR_COOP_GROUP_MASK_REGIDS
	.align		4
        /*0038*/ 	.byte	0x04, 0x29
        /*003a*/ 	.short	(.L_620 - .L_619)


	//   ....[0]....
.L_619:
        /*003c*/ 	.word	0xffffffff


	//   ....[1]....
        /*0040*/ 	.word	0xffffffff


	//   ....[2]....
        /*0044*/ 	.word	0xffffffff


	//   ....[3]....
        /*0048*/ 	.word	0xffffffff


	//   ....[4]....
        /*004c*/ 	.word	0xffffffff


	//   ....[5]....
        /*0050*/ 	.word	0xffffffff


	//----- nvinfo : EIATTR_COOP_GROUP_INSTR_OFFSETS
	.align		4
.L_620:
        /*0054*/ 	.byte	0x04, 0x28
        /*0056*/ 	.short	(.L_622 - .L_621)


	//   ....[0]....
.L_621:
        /*0058*/ 	.word	0x00001710


	//   ....[1]....
        /*005c*/ 	.word	0x00001750


	//   ....[2]....
        /*0060*/ 	.word	0x000017b0


	//   ....[3]....
        /*0064*/ 	.word	0x000018f0


	//   ....[4]....
        /*0068*/ 	.word	0x000019c0


	//   ....[5]....
        /*006c*/ 	.word	0x00001b00


	//----- nvinfo : EIATTR_EXIT_INSTR_OFFSETS
	.align		4
.L_622:
        /*0070*/ 	.byte	0x04, 0x1c
        /*0072*/ 	.short	(.L_624 - .L_623)


	//   ....[0]....
.L_623:
        /*0074*/ 	.word	0x000040c0


	//   ....[1]....
        /*0078*/ 	.word	0x000045e0


	//   ....[2]....
        /*007c*/ 	.word	0x00004640


	//----- nvinfo : EIATTR_CRS_STACK_SIZE
	.align		4
.L_624:
        /*0080*/ 	.byte	0x04, 0x1e
        /*0082*/ 	.short	(.L_626 - .L_625)
.L_625:
        /*0084*/ 	.word	0x00000000
.L_626:


//--------------------- .nv.info._ZN5flash32flash_fwd_splitkv_combine_kernelI23Flash_fwd_kernel_traitsILi96ELi64ELi128ELi4ELb0ELb0EN7cutlass6half_tE19Flash_kernel_traitsILi96ELi64ELi128ELi4ES3_EELi16ELi3ELb0EEEvNS_16Flash_fwd_paramsE --------------------------
	.section	.nv.info._ZN5flash32flash_fwd_splitkv_combine_kernelI23Flash_fwd_kernel_traitsILi96ELi64ELi128ELi4ELb0ELb0EN7cutlass6half_tE19Flash_kernel_traitsILi96ELi64ELi128ELi4ES3_EELi16ELi3ELb0EEEvNS_16Flash_fwd_paramsE,"",@"SHT_CUDA_INFO"
	.sectionflags	@""
	.align	4


	//----- nvinfo : EIATTR_CUDA_API_VERSION
	.align		4
        /*0000*/ 	.byte	0x04, 0x37
        /*0002*/ 	.short	(.L_628 - .L_627)
.L_627:
        /*0004*/ 	.word	0x00000082


	//----- nvinfo : EIATTR_SW2861232_WAR
	.align		4
.L_628:
        /*0008*/ 	.byte	0x01, 0x35
	.zero		2


	//----- nvinfo : EIATTR_PARAM_CBANK
	.align		4
        /*000c*/ 	.byte	0x04, 0x0a
        /*000e*/ 	.short	(.L_630 - .L_629)
	.align		4
.L_629:
        /*0010*/ 	.word	index@(.nv.constant0._ZN5flash32flash_fwd_splitkv_combine_kernelI23Flash_fwd_kernel_traitsILi96ELi64ELi128ELi4ELb0ELb0EN7cutlass6half_tE19Flash_kernel_traitsILi96ELi64ELi128ELi4ES3_EELi16ELi3ELb0EEEvNS_16Flash_fwd_paramsE)
        /*0014*/ 	.short	0x0160
        /*0016*/ 	.short	0x01d0


	//----- nvinfo : EIATTR_CBANK_PARAM_SIZE
	.align		4
.L_630:
        /*0018*/ 	.byte	0x03, 0x19
        /*001a*/ 	.short	0x01d0


	//----- nvinfo : EIATTR_KPARAM_INFO
	.align		4
        /*001c*/ 	.byte	0x04, 0x17
        /*001e*/ 	.short	(.L_632 - .L_631)
.L_631:
        /*0020*/ 	.word	0x00000000
        /*0024*/ 	.short	0x0000
        /*0026*/ 	.short	0x0000
        /*0028*/ 	.byte	0x00, 0xf0, 0x41, 0x07


	//----- nvinfo : EIATTR_MAXREG_COUNT
	.align		4
.L_632:
        /*002c*/ 	.byte	0x03, 0x1b
        /*002e*/ 	.short	0x00ff


	//----- nvinfo : EIATTR_NUM_BARRIERS
	.align		4
        /*0030*/ 	.byte	0x02, 0x4c
        /*0032*/ 	.byte	0x01
	.zero		1


	//----- nvinfo : EIATTR_MERCURY_ISA_VERSION
	.align		4
        /*0034*/ 	.byte	0x03, 0x5f
        /*0036*/ 	.short	0x0000


	//----- nvinfo : EIATTR_COOP_GROUP_MASK_REGIDS
	.align		4
        /*0038*/ 	.byte	0x04, 0x29
        /*003a*/ 	.short	(.L_634 - .L_633)


	//   ....[0]....
.L_633:
        /*003c*/ 	.word	0xffffffff


	//   ....[1]....
        /*0040*/ 	.word	0xffffffff


	//   ....[2]....
        /*0044*/ 	.word	0xffffffff


	//   ....[3]....
        /*0048*/ 	.word	0xffffffff


	//   ....[4]....
        /*004c*/ 	.word	0xffffffff


	//   ....[5]....
        /*0050*/ 	.word	0xffffffff


	//----- nvinfo : EIATTR_COOP_GROUP_INSTR_OFFSETS
	.align		4
.L_634:
        /*0054*/ 	.byte	0x04, 0x28
        /*0056*/ 	.short	(.L_636 - .L_635)


	//   ....[0]....
.L_635:
        /*0058*/ 	.word	0x00001c20


	//   ....[1]....
        /*005c*/ 	.word	0x00001c40


	//   ....[2]....
        /*0060*/ 	.word	0x00001c70


	//   ....[3]....
        /*0064*/ 	.word	0x00001ce0


	//   ....[4]....
        /*0068*/ 	.word	0x00001d00


	//   ....[5]....
        /*006c*/ 	.word	0x00001d20


	//----- nvinfo : EIATTR_EXIT_INSTR_OFFSETS
	.align		4
.L_636:
        /*0070*/ 	.byte	0x04, 0x1c
        /*0072*/ 	.short	(.L_638 - .L_637)


	//   ....[0]....
.L_637:
        /*0074*/ 	.word	0x00004030


	//   ....[1]....
        /*0078*/ 	.word	0x00004550


	//   ....[2]....
        /*007c*/ 	.word	0x000045b0


	//----- nvinfo : EIATTR_CRS_STACK_SIZE
	.align		4
.L_638:
        /*0080*/ 	.byte	0x04, 0x1e
        /*0082*/ 	.short	(.L_640 - .L_639)
.L_639:
        /*0084*/ 	.word	0x00000000
.L_640:


//--------------------- .nv.info._ZN5flash32flash_fwd_splitkv_combine_kernelI23Flash_fwd_kernel_traitsILi96ELi64ELi128ELi4ELb0ELb0EN7cutlass6half_tE19Flash_kernel_traitsILi96ELi64ELi128ELi4ES3_EELi16ELi2ELb0EEEvNS_16Flash_fwd_paramsE --------------------------
	.section	.nv.info._ZN5flash32flash_fwd_splitkv_combine_kernelI23Flash_fwd_kernel_traitsILi96ELi64ELi128ELi4ELb0ELb0EN7cutlass6half_tE19Flash_kernel_traitsILi96ELi64ELi128ELi4ES3_EELi16ELi2ELb0EEEvNS_16Flash_fwd_paramsE,"",@"SHT_CUDA_INFO"
	.sectionflags	@""
	.align	4


	//----- nvinfo : EIATTR_CUDA_API_VERSION
	.align		4
        /*0000*/ 	.byte	0x04, 0x37
        /*0002*/ 	.short	(.L_642 - .L_641)
.L_641:
        /*0004*/ 	.word	0x00000082


	//----- nvinfo : EIATTR_SW2861232_WAR
	.align		4
.L_642:
        /*0008*/ 	.byte	0x01, 0x35
	.zero		2


	//----- nvinfo : EIATTR_PARAM_CBANK
	.align		4
        /*000c*/ 	.byte	0x04, 0x0a
        /*000e*/ 	.short	(.L_644 - .L_643)
	.align		4
.L_643:
        /*0010*/ 	.word	index@(.nv.constant0._ZN5flash32flash_fwd_splitkv_combine_kernelI23Flash_fwd_kernel_traitsILi96ELi64ELi128ELi4ELb0ELb0EN7cutlass6half_tE19Flash_kernel_traitsILi96ELi64ELi128ELi4ES3_EELi16ELi2ELb0EEEvNS_16Flash_fwd_paramsE)
        /*0014*/ 	.short	0x0160
        /*0016*/ 	.short	0x01d0


	//----- nvinfo : EIATTR_CBANK_PARAM_SIZE
	.align		4
.L_644:
        /*0018*/ 	.byte	0x03, 0x19
        /*001a*/ 	.short	0x01d0


	//----- nvinfo : EIATTR_KPARAM_INFO
	.align		4
        /*001c*/ 	.byte	0x04, 0x17
        /*001e*/ 	.short	(.L_646 - .L_645)
.L_645:
        /*0020*/ 	.word	0x00000000
        /*0024*/ 	.short	0x0000
        /*0026*/ 	.short	0x0000
        /*0028*/ 	.byte	0x00, 0xf0, 0x41, 0x07


	//----- nvinfo : EIATTR_MAXREG_COUNT
	.align		4
.L_646:
        /*002c*/ 	.byte	0x03, 0x1b
        /*002e*/ 	.short	0x00ff


	//----- nvinfo : EIATTR_NUM_BARRIERS
	.align		4
        /*0030*/ 	.byte	0x02, 0x4c
        /*0032*/ 	.byte	0x01
	.zero		1


	//----- nvinfo : EIATTR_MERCURY_ISA_VERSION
	.align		4
        /*0034*/ 	.byte	0x03, 0x5f
        /*0036*/ 	.short	0x0000


	//----- nvinfo : EIATTR_COOP_GROUP_MASK_REGIDS
	.align		4
        /*0038*/ 	.byte	0x04, 0x29
        /*003a*/ 	.short	(.L_648 - .L_647)


	//   ....[0]....
.L_647:
        /*003c*/ 	.word	0xffffffff


	//   ....[1]....
        /*0040*/ 	.word	0xffffffff


	//   ....[2]....
        /*0044*/ 	.word	0xffffffff


	//   ....[3]....
        /*0048*/ 	.word	0xffffffff


	//----- nvinfo : EIATTR_COOP_GROUP_INSTR_OFFSETS
	.align		4
.L_648:
        /*004c*/ 	.byte	0x04, 0x28
        /*004e*/ 	.short	(.L_650 - .L_649)


	//   ....[0]....
.L_649:
        /*0050*/ 	.word	0x00001c20


	//   ....[1]....
        /*0054*/ 	.word	0x00001c40


	//   ....[2]....
        /*0058*/ 	.word	0x00001cb0


	//   ....[3]....
        /*005c*/ 	.word	0x00001cd0


	//----- nvinfo : EIATTR_EXIT_INSTR_OFFSETS
	.align		4
.L_650:
        /*0060*/ 	.byte	0x04, 0x1c
        /*0062*/ 	.short	(.L_652 - .L_651)


	//   ....[0]....
.L_651:
        /*0064*/ 	.word	0x00004000


	//   ....[1]....
        /*0068*/ 	.word	0x00004520


	//   ....[2]....
        /*006c*/ 	.word	0x00004580


	//----- nvinfo : EIATTR_CRS_STACK_SIZE
	.align		4
.L_652:
        /*0070*/ 	.byte	0x04, 0x1e
        /*0072*/ 	.short	(.L_654 - .L_653)
.L_653:
        /*0074*/ 	.word	0x00000000
.L_654:


//--------------------- .nv.info._ZN5flash32flash_fwd_splitkv_combine_kernelI23Flash_fwd_kernel_traitsILi96ELi64ELi128ELi4ELb0ELb0EN7cutlass6half_tE19Flash_kernel_traitsILi96ELi64ELi128ELi4ES3_EELi16ELi1ELb0EEEvNS_16Flash_fwd_paramsE --------------------------
	.section	.nv.info._ZN5flash32flash_fwd_splitkv_combine_kernelI23Flash_fwd_kernel_traitsILi96ELi64ELi128ELi4ELb0ELb0EN7cutlass6half_tE19Flash_kernel_traitsILi96ELi64ELi128ELi4ES3_EELi16ELi1ELb0EEEvNS_16Flash_fwd_paramsE,"",@"SHT_CUDA_INFO"
	.sectionflags	@""
	.align	4


	//----- nvinfo : EIATTR_CUDA_API_VERSION
	.align		4
        /*0000*/ 	.byte	0x04, 0x37
        /*0002*/ 	.short	(.L_656 - .L_655)
.L_655:
        /*0004*/ 	.word	0x00000082


	//----- nvinfo : EIATTR_SW2861232_WAR
	.align		4
.L_656:
        /*0008*/ 	.byte	0x01, 0x35
	.zero		2


	//----- nvinfo : EIATTR_PARAM_CBANK
	.align		4
        /*000c*/ 	.byte	0x04, 0x0a
        /*000e*/ 	.short	(.L_658 - .L_657)
	.align		4
.L_657:
        /*0010*/ 	.word	index@(.nv.constant0._ZN5flash32flash_fwd_splitkv_combine_kernelI23Flash_fwd_kernel_traitsILi96ELi64ELi128ELi4ELb0ELb0EN7cutlass6half_tE19Flash_kernel_traitsILi96ELi64ELi128ELi4ES3_EELi16ELi1ELb0EEEvNS_16Flash_fwd_paramsE)
        /*0014*/ 	.short	0x0160
        /*0016*/ 	.short	0x01d0


	//----- nvinfo : EIATTR_CBANK_PARAM_SIZE
	.align		4
.L_658:
        /*0018*/ 	.byte	0x03, 0x19
        /*001a*/ 	.short	0x01d0


	//----- nvinfo : EIATTR_KPARAM_INFO
	.align		4
        /*001c*/ 	.byte	0x04, 0x17
        /*001e*/ 	.short	(.L_660 - .L_659)
.L_659:
        /*0020*/ 	.word	0x00000000
        /*0024*/ 	.short	0x0000
        /*0026*/ 	.short	0x0000
        /*0028*/ 	.byte	0x00, 0xf0, 0x41, 0x07


	//----- nvinfo : EIATTR_MAXREG_COUNT
	.align		4
.L_660:
        /*002c*/ 	.byte	0x03, 0x1b
        /*002e*/ 	.short	0x00ff


	//----- nvinfo : EIATTR_NUM_BARRIERS
	.align		4
        /*0030*/ 	.byte	0x02, 0x4c
        /*0032*/ 	.byte	0x01
	.zero		1


	//----- nvinfo : EIATTR_MERCURY_ISA_VERSION
	.align		4
        /*0034*/ 	.byte	0x03, 0x5f
        /*0036*/ 	.short	0x0000


	//----- nvinfo : EIATTR_COOP_GROUP_MASK_REGIDS
	.align		4
        /*0038*/ 	.byte	0x04, 0x29
        /*003a*/ 	.short	(.L_662 - .L_661)


	//   ....[0]....
.L_661:
        /*003c*/ 	.word	0xffffffff


	//   ....[1]....
        /*0040*/ 	.word	0xffffffff


	//----- nvinfo : EIATTR_COOP_GROUP_INSTR_OFFSETS
	.align		4
.L_662:
        /*0044*/ 	.byte	0x04, 0x28
        /*0046*/ 	.short	(.L_664 - .L_663)


	//   ....[0]....
.L_663:
        /*0048*/ 	.word	0x00001c60


	//   ....[1]....
        /*004c*/ 	.word	0x00001cd0


	//----- nvinfo : EIATTR_EXIT_INSTR_OFFSETS
	.align		4
.L_664:
        /*0050*/ 	.byte	0x04, 0x1c
        /*0052*/ 	.short	(.L_666 - .L_665)


	//   ....[0]....
.L_665:
        /*0054*/ 	.word	0x00004020


	//   ....[1]....
        /*0058*/ 	.word	0x00004540


	//   ....[2]....
        /*005c*/ 	.word	0x000045a0


	//----- nvinfo : EIATTR_CRS_STACK_SIZE
	.align		4
.L_666:
        /*0060*/ 	.byte	0x04, 0x1e
        /*0062*/ 	.short	(.L_668 - .L_667)
.L_667:
        /*0064*/ 	.word	0x00000000
.L_668:


//--------------------- .nv.info._ZN5flash32flash_fwd_splitkv_combine_kernelI23Flash_fwd_kernel_traitsILi96ELi64ELi128ELi4ELb0ELb0EN7cutlass6half_tE19Flash_kernel_traitsILi96ELi64ELi128ELi4ES3_EELi16ELi7ELb1EEEvNS_16Flash_fwd_paramsE --------------------------
	.section	.nv.info._ZN5flash32flash_fwd_splitkv_combine_kernelI23Flash_fwd_kernel_traitsILi96ELi64ELi128ELi4ELb0ELb0EN7cutlass6half_tE19Flash_kernel_traitsILi96ELi64ELi128ELi4ES3_EELi16ELi7ELb1EEEvNS_16Flash_fwd_paramsE,"",@"SHT_CUDA_INFO"
	.sectionflags	@""
	.align	4


	//----- nvinfo : EIATTR_CUDA_API_VERSION
	.align		4
        /*0000*/ 	.byte	0x04, 0x37
        /*0002*/ 	.short	(.L_670 - .L_669)
.L_669:
        /*0004*/ 	.word	0x00000082


	//----- nvinfo : EIATTR_SW2861232_WAR
	.align		4
.L_670:
        /*0008*/ 	.byte	0x01, 0x35
	.zero		2


	//----- nvinfo : EIATTR_PARAM_CBANK
	.align		4
        /*000c*/ 	.byte	0x04, 0x0a
        /*000e*/ 	.short	(.L_672 - .L_671)
	.align		4
.L_671:
        /*0010*/ 	.word	index@(.nv.constant0._ZN5flash32flash_fwd_splitkv_combine_kernelI23Flash_fwd_kernel_traitsILi96ELi64ELi128ELi4ELb0ELb0EN7cutlass6half_tE19Flash_kernel_traitsILi96ELi64ELi128ELi4ES3_EELi16ELi7ELb1EEEvNS_16Flash_fwd_paramsE)
        /*0014*/ 	.short	0x0160
        /*0016*/ 	.short	0x01d0


	//----- nvinfo : EIATTR_CBANK_PARAM_SIZE
	.align		4
.L_672:
        /*0018*/ 	.byte	0x03, 0x19
        /*001a*/ 	.short	0x01d0


	//----- nvinfo : EIATTR_KPARAM_INFO
	.align		4
        /*001c*/ 	.byte	0x04, 0x17
        /*001e*/ 	.short	(.L_674 - .L_673)
.L_673:
        /*0020*/ 	.word	0x00000000
        /*0024*/ 	.short	0x0000
        /*0026*/ 	.short	0x0000
        /*0028*/ 	.byte	0x00, 0xf0, 0x41, 0x07


	//----- nvinfo : EIATTR_MAXREG_COUNT
	.align		4
.L_674:
        /*002c*/ 	.byte	0x03, 0x1b
        /*002e*/ 	.short	0x00ff


	//----- nvinfo : EIATTR_NUM_BARRIERS
	.align		4
        /*0030*/ 	.byte	0x02, 0x4c
        /*0032*/ 	.byte	0x01
	.zero		1


	//----- nvinfo : EIATTR_MERCURY_ISA_VERSION
	.align		4
        /*0034*/ 	.byte	0x03, 0x5f
        /*0036*/ 	.short	0x0000


	//----- nvinfo : EIATTR_COOP_GROUP_MASK_REGIDS
	.align		4
        /*0038*/ 	.byte	0x04, 0x29
        /*003a*/ 	.short	(.L_676 - .L_675)


	//   ....[0]....
.L_675:
        /*003c*/ 	.word	0xffffffff


	//   ....[1]....
        /*0040*/ 	.word	0xffffffff


	//   ....[2]....
        /*0044*/ 	.word	0xffffffff


	//   ....[3]....
        /*0048*/ 	.word	0xffffffff


	//   ....[4]....
        /*004c*/ 	.word	0xffffffff


	//   ....[5]....
        /*0050*/ 	.word	0xffffffff


	//----- nvinfo : EIATTR_COOP_GROUP_INSTR_OFFSETS
	.align		4
.L_676:
        /*0054*/ 	.byte	0x04, 0x28
        /*0056*/ 	.short	(.L_678 - .L_677)


	//   ....[0]....
.L_677:
        /*0058*/ 	.word	0x000028f0


	//   ....[1]....
        /*005c*/ 	.word	0x00002910


	//   ....[2]....
        /*0060*/ 	.word	0x00002930


	//   ....[3]....
        /*0064*/ 	.word	0x00002dd0


	//   ....[4]....
        /*0068*/ 	.word	0x00002ea0


	//   ....[5]....
        /*006c*/ 	.word	0x00002f60


	//----- nvinfo : EIATTR_EXIT_INSTR_OFFSETS
	.align		4
.L_678:
        /*0070*/ 	.byte	0x04, 0x1c
        /*0072*/ 	.short	(.L_680 - .L_679)


	//   ....[0]....
.L_679:
        /*0074*/ 	.word	0x00006140


	//   ....[1]....
        /*0078*/ 	.word	0x000066a0


	//----- nvinfo : EIATTR_CRS_STACK_SIZE
	.align		4
.L_680:
        /*007c*/ 	.byte	0x04, 0x1e
        /*007e*/ 	.short	(.L_682 - .L_681)
.L_681:
        /*0080*/ 	.word	0x00000000
.L_682:


//--------------------- .nv.info._ZN5flash32flash_fwd_splitkv_combine_kernelI23Flash_fwd_kernel_traitsILi96ELi64ELi128ELi4ELb0ELb0EN7cutlass6half_tE19Flash_kernel_traitsILi96ELi64ELi128ELi4ES3_EELi16ELi6ELb1EEEvNS_16Flash_fwd_paramsE --------------------------
	.section	.nv.info._ZN5flash32flash_fwd_splitkv_combine_kernelI23Flash_fwd_kernel_traitsILi96ELi64ELi128ELi4ELb0ELb0EN7cutlass6half_tE19Flash_kernel_traitsILi96ELi64ELi128ELi4ES3_EELi16ELi6ELb1EEEvNS_16Flash_fwd_paramsE,"",@"SHT_CUDA_INFO"
	.sectionflags	@""
	.align	4


	//----- nvinfo : EIATTR_CUDA_API_VERSION
	.align		4
        /*0000*/ 	.byte	0x04, 0x37
        /*0002*/ 	.short	(.L_684 - .L_683)
.L_683:
        /*0004*/ 	.word	0x00000082


	//----- nvinfo : EIATTR_SW2861232_WAR
	.align		4
.L_684:
        /*0008*/ 	.byte	0x01, 0x35
	.zero		2


	//----- nvinfo : EIATTR_PARAM_CBANK
	.align		4
        /*000c*/ 	.byte	0x04, 0x0a
        /*000e*/ 	.short	(.L_686 - .L_685)
	.align		4
.L_685:
        /*0010*/ 	.word	index@(.nv.constant0._ZN5flash32flash_fwd_splitkv_combine_kernelI23Flash_fwd_kernel_traitsILi96ELi64ELi128ELi4ELb0ELb0EN7cutlass6half_tE19Flash_kernel_traitsILi96ELi64ELi128ELi4ES3_EELi16ELi6ELb1EEEvNS_16Flash_fwd_paramsE)
        /*0014*/ 	.short	0x0160
        /*0016*/ 	.short	0x01d0


	//----- nvinfo : EIATTR_CBANK_PARAM_SIZE
	.align		4
.L_686:
        /*0018*/ 	.byte	0x03, 0x19
        /*001a*/ 	.short	0x01d0


	//----- nvinfo : EIATTR_KPARAM_INFO
	.align		4
        /*001c*/ 	.byte	0x04, 0x17
        /*001e*/ 	.short	(.L_688 - .L_687)
.L_687:
        /*0020*/ 	.word	0x00000000
        /*0024*/ 	.short	0x0000
        /*0026*/ 	.short	0x0000
        /*0028*/ 	.byte	0x00, 0xf0, 0x41, 0x07


	//----- nvinfo : EIATTR_MAXREG_COUNT
	.align		4
.L_688:
        /*002c*/ 	.byte	0x03, 0x1b
        /*002e*/ 	.short	0x00ff


	//----- nvinfo : EIATTR_NUM_BARRIERS
	.align		4
        /*0030*/ 	.byte	0x02, 0x4c
        /*0032*/ 	.byte	0x01
	.zero		1


	//----- nvinfo : EIATTR_MERCURY_ISA_VERSION
	.align		4
        /*0034*/ 	.byte	0x03, 0x5f
        /*0036*/ 	.short	0x0000


	//----- nvinfo : EIATTR_COOP_GROUP_MASK_REGIDS
	.align		4
        /*0038*/ 	.byte	0x04, 0x29
        /*003a*/ 	.short	(.L_690 - .L_689)


	//   ....[0]....
.L_689:
        /*003c*/ 	.word	0xffffffff


	//   ....[1]....
        /*0040*/ 	.word	0xffffffff


	//   ....[2]....
        /*0044*/ 	.word	0xffffffff


	//   ....[3]....
        /*0048*/ 	.word	0xffffffff


	//   ....[4]....
        /*004c*/ 	.word	0xffffffff


	//   ....[5]....
        /*0050*/ 	.word	0xffffffff


	//----- nvinfo : EIATTR_COOP_GROUP_INSTR_OFFSETS
	.align		4
.L_690:
        /*0054*/ 	.byte	0x04, 0x28
        /*0056*/ 	.short	(.L_692 - .L_691)


	//   ....[0]....
.L_691:
        /*0058*/ 	.word	0x00002020


	//   ....[1]....
        /*005c*/ 	.word	0x00002040


	//   ....[2]....
        /*0060*/ 	.word	0x00002060


	//   ....[3]....
        /*0064*/ 	.word	0x00002310


	//   ....[4]....
        /*0068*/ 	.word	0x000023b0


	//   ....[5]....
        /*006c*/ 	.word	0x00002470


	//----- nvinfo : EIATTR_EXIT_INSTR_OFFSETS
	.align		4
.L_692:
        /*0070*/ 	.byte	0x04, 0x1c
        /*0072*/ 	.short	(.L_694 - .L_693)


	//   ....[0]....
.L_693:
        /*0074*/ 	.word	0x00005360


	//   ....[1]....
        /*0078*/ 	.word	0x000058c0


	//----- nvinfo : EIATTR_CRS_STACK_SIZE
	.align		4
.L_694:
        /*007c*/ 	.byte	0x04, 0x1e
        /*007e*/ 	.short	(.L_696 - .L_695)
.L_695:
        /*0080*/ 	.word	0x00000000
.L_696:


//--------------------- .nv.info._ZN5flash32flash_fwd_splitkv_combine_kernelI23Flash_fwd_kernel_traitsILi96ELi64ELi128ELi4ELb0ELb0EN7cutlass6half_tE19Flash_kernel_traitsILi96ELi64ELi128ELi4ES3_EELi16ELi5ELb1EEEvNS_16Flash_fwd_paramsE --------------------------
	.section	.nv.info._ZN5flash32flash_fwd_splitkv_combine_kernelI23Flash_fwd_kernel_traitsILi96ELi64ELi128ELi4ELb0ELb0EN7cutlass6half_tE19Flash_kernel_traitsILi96ELi64ELi128ELi4ES3_EELi16ELi5ELb1EEEvNS_16Flash_fwd_paramsE,"",@"SHT_CUDA_INFO"
	.sectionflags	@""
	.align	4


	//----- nvinfo : EIATTR_CUDA_API_VERSION
	.align		4
        /*0000*/ 	.byte	0x04, 0x37
        /*0002*/ 	.short	(.L_698 - .L_697)
.L_697:
        /*0004*/ 	.word	0x00000082


	//----- nvinfo : EIATTR_SW2861232_WAR
	.align		4
.L_698:
        /*0008*/ 	.byte	0x01, 0x35
	.zero		2


	//----- nvinfo : EIATTR_PARAM_CBANK
	.align		4
        /*000c*/ 	.byte	0x04, 0x0a
        /*000e*/ 	.short	(.L_700 - .L_699)
	.align		4
.L_699:
        /*0010*/ 	.word	index@(.nv.constant0._ZN5flash32flash_fwd_splitkv_combine_kernelI23Flash_fwd_kernel_traitsILi96ELi64ELi128ELi4ELb0ELb0EN7cutlass6half_tE19Flash_kernel_traitsILi96ELi64ELi128ELi4ES3_EELi16ELi5ELb1EEEvNS_16Flash_fwd_paramsE)
        /*0014*/ 	.short	0x0160
        /*0016*/ 	.short	0x01d0


	//----- nvinfo : EIATTR_CBANK_PARAM_SIZE
	.align		4
.L_700:
        /*0018*/ 	.byte	0x03, 0x19
        /*001a*/ 	.short	0x01d0


	//----- nvinfo : EIATTR_KPARAM_INFO
	.align		4
        /*001c*/ 	.byte	0x04, 0x17
        /*001e*/ 	.short	(.L_702 - .L_701)
.L_701:
        /*0020*/ 	.word	0x00000000
        /*0024*/ 	.short	0x0000
        /*0026*/ 	.short	0x0000
        /*0028*/ 	.byte	0x00, 0xf0, 0x41, 0x07


	//----- nvinfo : EIATTR_MAXREG_COUNT
	.align		4
.L_702:
        /*002c*/ 	.byte	0x03, 0x1b
        /*002e*/ 	.short	0x00ff


	//----- nvinfo : EIATTR_NUM_BARRIERS
	.align		4
        /*0030*/ 	.byte	0x02, 0x4c
        /*0032*/ 	.byte	0x01
	.zero		1


	//----- nvinfo : EIATTR_MERCURY_ISA_VERSION
	.align		4
        /*0034*/ 	.byte	0x03, 0x5f
        /*0036*/ 	.short	0x0000


	//----- nvinfo : EIATTR_COOP_GROUP_MASK_REGIDS
	.align		4
        /*0038*/ 	.byte	0x04, 0x29
        /*003a*/ 	.short	(.L_704 - .L_703)


	//   ....[0]....
.L_703:
        /*003c*/ 	.word	0xffffffff


	//   ....[1]....
        /*0040*/ 	.word	0xffffffff


	//   ....[2]....
        /*0044*/ 	.word	0xffffffff


	//   ....[3]....
        /*0048*/ 	.word	0xffffffff


	//   ....[4]....
        /*004c*/ 	.word	0xffffffff


	//   ....[5]....
        /*0050*/ 	.word	0xffffffff


	//----- nvinfo : EIATTR_COOP_GROUP_INSTR_OFFSETS
	.align		4
.L_704:
        /*0054*/ 	.byte	0x04, 0x28
        /*0056*/ 	.short	(.L_706 - .L_705)


	//   ....[0]....
.L_705:
        /*0058*/ 	.word	0x00001b10


	//   ....[1]....
        /*005c*/ 	.word	0x00001b30


	//   ....[2]....
        /*0060*/ 	.word	0x00001b60


	//   ....[3]....
        /*0064*/ 	.word	0x00001cc0


	//   ....[4]....
        /*0068*/ 	.word	0x00001da0


	//   ....[5]....
        /*006c*/ 	.word	0x00001e90


	//----- nvinfo : EIATTR_EXIT_INSTR_OFFSETS
	.align		4
.L_706:
        /*0070*/ 	.byte	0x04, 0x1c
        /*0072*/ 	.short	(.L_708 - .L_707)


	//   ....[0]....
.L_707:
        /*0074*/ 	.word	0x00004b10


	//   ....[1]....
        /*0078*/ 	.word	0x00005070


	//----- nvinfo : EIATTR_CRS_STACK_SIZE
	.align		4
.L_708:
        /*007c*/ 	.byte	0x04, 0x1e
        /*007e*/ 	.short	(.L_710 - .L_709)
.L_709:
        /*0080*/ 	.word	0x00000000
.L_710:


//--------------------- .nv.info._ZN5flash32flash_fwd_splitkv_combine_kernelI23Flash_fwd_kernel_traitsILi96ELi64ELi128ELi4ELb0ELb0EN7cutlass6half_tE19Flash_kernel_traitsILi96ELi64ELi128ELi4ES3_EELi16ELi4ELb1EEEvNS_16Flash_fwd_paramsE --------------------------
	.section	.nv.info._ZN5flash32flash_fwd_splitkv_combine_kernelI23Flash_fwd_kernel_traitsILi96ELi64ELi128ELi4ELb0ELb0EN7cutlass6half_tE19Flash_kernel_traitsILi96ELi64ELi128ELi4ES3_EELi16ELi4ELb1EEEvNS_16Flash_fwd_paramsE,"",@"SHT_CUDA_INFO"
	.sectionflags	@""
	.align	4


	//----- nvinfo : EIATTR_CUDA_API_VERSION
	.align		4
        /*0000*/ 	.byte	0x04, 0x37
        /*0002*/ 	.short	(.L_712 - .L_711)
.L_711:
        /*0004*/ 	.word	0x00000082


	//----- nvinfo : EIATTR_SW2861232_WAR
	.align		4
.L_712:
        /*0008*/ 	.byte	0x01, 0x35
	.zero		2


	//----- nvinfo : EIATTR_PARAM_CBANK
	.align		4
        /*000c*/ 	.byte	0x04, 0x0a
        /*000e*/ 	.short	(.L_714 - .L_713)
	.align		4
.L_713:
        /*0010*/ 	.word	index@(.nv.constant0._ZN5flash32flash_fwd_splitkv_combine_kernelI23Flash_fwd_kernel_traitsILi96ELi64ELi128ELi4ELb0ELb0EN7cutlass6half_tE19Flash_kernel_traitsILi96ELi64ELi128ELi4ES3_EELi16ELi4ELb1EEEvNS_16Flash_fwd_paramsE)
        /*0014*/ 	.short	0x0160
        /*0016*/ 	.short	0x01d0


	//----- nvinfo : EIATTR_CBANK_PARAM_SIZE
	.align		4
.L_714:
        /*0018*/ 	.byte	0x03, 0x19
        /*001a*/ 	.short	0x01d0


	//----- nvinfo : EIATTR_KPARAM_INFO
	.align		4
        /*001c*/ 	.byte	0x04, 0x17
        /*001e*/ 	.short	(.L_716 - .L_715)
.L_715:
        /*0020*/ 	.word	0x00000000
        /*0024*/ 	.short	0x0000
        /*0026*/ 	.short	0x0000
        /*0028*/ 	.byte	0x00, 0xf0, 0x41, 0x07


	//----- nvinfo : EIATTR_MAXREG_COUNT
	.align		4
.L_716:
        /*002c*/ 	.byte	0x03, 0x1b
        /*002e*/ 	.short	0x00ff


	//----- nvinfo : EIATTR_NUM_BARRIERS
	.align		4
        /*0030*/ 	.byte	0x02, 0x4c
        /*0032*/ 	.byte	0x01
	.zero		1


	//----- nvinfo : EIATTR_MERCURY_ISA_VERSION
	.align		4
        /*0034*/ 	.byte	0x03, 0x5f
        /*0036*/ 	.short	0x0000


	//----- nvinfo : EIATTR_COOP_GROUP_MASK_REGIDS
	.align		4
        /*0038*/ 	.byte	0x04, 0x29
        /*003a*/ 	.short	(.L_718 - .L_717)


	//   ....[0]....
.L_717:
        /*003c*/ 	.word	0xffffffff


	//   ....[1]....
        /*0040*/ 	.word	0xffffffff


	//   ....[2]....
        /*0044*/ 	.word	0xffffffff


	//   ....[3]....
        /*0048*/ 	.word	0xffffffff


	//   ....[4]....
        /*004c*/ 	.word	0xffffffff


	//   ....[5]....
        /*0050*/ 	.word	0xffffffff


	//----- nvinfo : EIATTR_COOP_GROUP_INSTR_OFFSETS
	.align		4
.L_718:
        /*0054*/ 	.byte	0x04, 0x28
        /*0056*/ 	.short	(.L_720 - .L_719)


	//   ....[0]....
.L_719:
        /*0058*/ 	.word	0x00001710


	//   ....[1]....
        /*005c*/ 	.word	0x00001750


	//   ....[2]....
        /*0060*/ 	.word	0x000017b0


	//   ....[3]....
        /*0064*/ 	.word	0x000018f0


	//   ....[4]....
        /*0068*/ 	.word	0x000019c0


	//   ....[5]....
        /*006c*/ 	.word	0x00001b00


	//----- nvinfo : EIATTR_EXIT_INSTR_OFFSETS
	.align		4
.L_720:
        /*0070*/ 	.byte	0x04, 0x1c
        /*0072*/ 	.short	(.L_722 - .L_721)


	//   ....[0]....
.L_721:
        /*0074*/ 	.word	0x000047a0


	//   ....[1]....
        /*0078*/ 	.word	0x00004d00


	//----- nvinfo : EIATTR_CRS_STACK_SIZE
	.align		4
.L_722:
        /*007c*/ 	.byte	0x04, 0x1e
        /*007e*/ 	.short	(.L_724 - .L_723)
.L_723:
        /*0080*/ 	.word	0x00000000
.L_724:


//--------------------- .nv.info._ZN5flash32flash_fwd_splitkv_combine_kernelI23Flash_fwd_kernel_traitsILi96ELi64ELi128ELi4ELb0ELb0EN7cutlass6half_tE19Flash_kernel_traitsILi96ELi64ELi128ELi4ES3_EELi16ELi3ELb1EEEvNS_16Flash_fwd_paramsE --------------------------
	.section	.nv.info._ZN5flash32flash_fwd_splitkv_combine_kernelI23Flash_fwd_kernel_traitsILi96ELi64ELi128ELi4ELb0ELb0EN7cutlass6half_tE19Flash_kernel_traitsILi96ELi64ELi128ELi4ES3_EELi16ELi3ELb1EEEvNS_16Flash_fwd_paramsE,"",@"SHT_CUDA_INFO"
	.sectionflags	@""
	.align	4


	//----- nvinfo : EIATTR_CUDA_API_VERSION
	.align		4
        /*0000*/ 	.byte	0x04, 0x37
        /*0002*/ 	.short	(.L_726 - .L_725)
.L_725:
        /*0004*/ 	.word	0x00000082


	//----- nvinfo : EIATTR_SW2861232_WAR
	.align		4
.L_726:
        /*0008*/ 	.byte	0x01, 0x35
	.zero		2


	//----- nvinfo : EIATTR_PARAM_CBANK
	.align		4
        /*000c*/ 	.byte	0x04, 0x0a
        /*000e*/ 	.short	(.L_728 - .L_727)
	.align		4
.L_727:
        /*0010*/ 	.word	index@(.nv.constant0._ZN5flash32flash_fwd_splitkv_combine_kernelI23Flash_fwd_kernel_traitsILi96ELi64ELi128ELi4ELb0ELb0EN7cutlass6half_tE19Flash_kernel_traitsILi96ELi64ELi128ELi4ES3_EELi16ELi3ELb1EEEvNS_16Flash_fwd_paramsE)
        /*0014*/ 	.short	0x0160
        /*0016*/ 	.short	0x01d0


	//----- nvinfo : EIATTR_CBANK_PARAM_SIZE
	.align		4
.L_728:
        /*0018*/ 	.byte	0x03, 0x19
        /*001a*/ 	.short	0x01d0


	//----- nvinfo : EIATTR_KPARAM_INFO
	.align		4
        /*001c*/ 	.byte	0x04, 0x17
        /*001e*/ 	.short	(.L_730 - .L_729)
.L_729:
        /*0020*/ 	.word	0x00000000
        /*0024*/ 	.short	0x0000
        /*0026*/ 	.short	0x0000
        /*0028*/ 	.byte	0x00, 0xf0, 0x41, 0x07


	//----- nvinfo : EIATTR_MAXREG_COUNT
	.align		4
.L_730:
        /*002c*/ 	.byte	0x03, 0x1b
        /*002e*/ 	.short	0x00ff


	//----- nvinfo : EIATTR_NUM_BARRIERS
	.align		4
        /*0030*/ 	.byte	0x02, 0x4c
        /*0032*/ 	.byte	0x01
	.zero		1


	//----- nvinfo : EIATTR_MERCURY_ISA_VERSION
	.align		4
        /*0034*/ 	.byte	0x03, 0x5f
        /*0036*/ 	.short	0x0000


	//----- nvinfo : EIATTR_COOP_GROUP_MASK_REGIDS
	.align		4
        /*0038*/ 	.byte	0x04, 0x29
        /*003a*/ 	.short	(.L_732 - .L_731)


	//   ....[0]....
.L_731:
        /*003c*/ 	.word	0xffffffff


	//   ....[1]....
        /*0040*/ 	.word	0xffffffff


	//   ....[2]....
        /*0044*/ 	.word	0xffffffff


	//   ....[3]....
        /*0048*/ 	.word	0xffffffff


	//   ....[4]....
        /*004c*/ 	.word	0xffffffff


	//   ....[5]....
        /*0050*/ 	.word	0xffffffff


	//----- nvinfo : EIATTR_COOP_GROUP_INSTR_OFFSETS
	.align		4
.L_732:
        /*0054*/ 	.byte	0x04, 0x28
        /*0056*/ 	.short	(.L_734 - .L_733)


	//   ....[0]....
.L_733:
        /*0058*/ 	.word	0x00001c80


	//   ....[1]....
        /*005c*/ 	.word	0x00001ca0


	//   ....[2]....
        /*0060*/ 	.word	0x00001cc0


	//   ....[3]....
        /*0064*/ 	.word	0x00001d30


	//   ....[4]....
        /*0068*/ 	.word	0x00001d50


	//   ....[5]....
        /*006c*/ 	.word	0x00001d70


	//----- nvinfo : EIATTR_EXIT_INSTR_OFFSETS
	.align		4
.L_734:
        /*0070*/ 	.byte	0x04, 0x1c
        /*0072*/ 	.short	(.L_736 - .L_735)


	//   ....[0]....
.L_735:
        /*0074*/ 	.word	0x00004780


	//   ....[1]....
        /*0078*/ 	.word	0x00004ce0


	//----- nvinfo : EIATTR_CRS_STACK_SIZE
	.align		4
.L_736:
        /*007c*/ 	.byte	0x04, 0x1e
        /*007e*/ 	.short	(.L_738 - .L_737)
.L_737:
        /*0080*/ 	.word	0x00000000
.L_738:


//--------------------- .nv.info._ZN5flash32flash_fwd_splitkv_combine_kernelI23Flash_fwd_kernel_traitsILi96ELi64ELi128ELi4ELb0ELb0EN7cutlass6half_tE19Flash_kernel_traitsILi96ELi64ELi128ELi4ES3_EELi16ELi2ELb1EEEvNS_16Flash_fwd_paramsE --------------------------
	.section	.nv.info._ZN5flash32flash_fwd_splitkv_combine_kernelI23Flash_fwd_kernel_traitsILi96ELi64ELi128ELi4ELb0ELb0EN7cutlass6half_tE19Flash_kernel_traitsILi96ELi64ELi128ELi4ES3_EELi16ELi2ELb1EEEvNS_16Flash_fwd_paramsE,"",@"SHT_CUDA_INFO"
	.sectionflags	@""
	.align	4


	//----- nvinfo : EIATTR_CUDA_API_VERSION
	.align		4
        /*0000*/ 	.byte	0x04, 0x37
        /*0002*/ 	.short	(.L_740 - .L_739)
.L_739:
        /*0004*/ 	.word	0x00000082


	//----- nvinfo : EIATTR_SW2861232_WAR
	.align		4
.L_740:
        /*0008*/ 	.byte	0x01, 0x35
	.zero		2


	//----- nvinfo : EIATTR_PARAM_CBANK
	.align		4
        /*000c*/ 	.byte	0x04, 0x0a
        /*000e*/ 	.short	(.L_742 - .L_741)
	.align		4
.L_741:
        /*0010*/ 	.word	index@(.nv.constant0._ZN5flash32flash_fwd_splitkv_combine_kernelI23Flash_fwd_kernel_traitsILi96ELi64ELi128ELi4ELb0ELb0EN7cutlass6half_tE19Flash_kernel_traitsILi96ELi64ELi128ELi4ES3_EELi16ELi2ELb1EEEvNS_16Flash_fwd_paramsE)
        /*0014*/ 	.short	0x0160
        /*0016*/ 	.short	0x01d0


	//----- nvinfo : EIATTR_CBANK_PARAM_SIZE
	.align		4
.L_742:
        /*0018*/ 	.byte	0x03, 0x19
        /*001a*/ 	.short	0x01d0


	//----- nvinfo : EIATTR_KPARAM_INFO
	.align		4
        /*001c*/ 	.byte	0x04, 0x17
        /*001e*/ 	.short	(.L_744 - .L_743)
.L_743:
        /*0020*/ 	.word	0x00000000
        /*0024*/ 	.short	0x0000
        /*0026*/ 	.short	0x0000
        /*0028*/ 	.byte	0x00, 0xf0, 0x41, 0x07


	//----- nvinfo : EIATTR_MAXREG_COUNT
	.align		4
.L_744:
        /*002c*/ 	.byte	0x03, 0x1b
        /*002e*/ 	.short	0x00ff


	//----- nvinfo : EIATTR_NUM_BARRIERS
	.align		4
        /*0030*/ 	.byte	0x02, 0x4c
        /*0032*/ 	.byte	0x01
	.zero		1


	//----- nvinfo : EIATTR_MERCURY_ISA_VERSION
	.align		4
        /*0034*/ 	.byte	0x03, 0x5f
        /*0036*/ 	.short	0x0000


	//----- nvinfo : EIATTR_COOP_GROUP_MASK_REGIDS
	.align		4
        /*0038*/ 	.byte	0x04, 0x29
        /*003a*/ 	.short	(.L_746 - .L_745)


	//   ....[0]....
.L_745:
        /*003c*/ 	.word	0xffffffff


	//   ....[1]....
        /*0040*/ 	.word	0xffffffff


	//   ....[2]....
        /*0044*/ 	.word	0xffffffff


	//   ....[3]....
        /*0048*/ 	.word	0xffffffff


	//----- nvinfo : EIATTR_COOP_GROUP_INSTR_OFFSETS
	.align		4
.L_746:
        /*004c*/ 	.byte	0x04, 0x28
        /*004e*/ 	.short	(.L_748 - .L_747)


	//   ....[0]....
.L_747:
        /*0050*/ 	.word	0x00001c70


	//   ....[1]....
        /*0054*/ 	.word	0x00001c90


	//   ....[2]....
        /*0058*/ 	.word	0x00001d00


	//   ....[3]....
        /*005c*/ 	.word	0x00001d20


	//----- nvinfo : EIATTR_EXIT_INSTR_OFFSETS
	.align		4
.L_748:
        /*0060*/ 	.byte	0x04, 0x1c
        /*0062*/ 	.short	(.L_750 - .L_749)


	//   ....[0]....
.L_749:
        /*0064*/ 	.word	0x00004760


	//   ....[1]....
        /*0068*/ 	.word	0x00004cc0


	//----- nvinfo : EIATTR_CRS_STACK_SIZE
	.align		4
.L_750:
        /*006c*/ 	.byte	0x04, 0x1e
        /*006e*/ 	.short	(.L_752 - .L_751)
.L_751:
        /*0070*/ 	.word	0x00000000
.L_752:


//--------------------- .nv.info._ZN5flash32flash_fwd_splitkv_combine_kernelI23Flash_fwd_kernel_traitsILi96ELi64ELi128ELi4ELb0ELb0EN7cutlass6half_tE19Flash_kernel_traitsILi96ELi64ELi128ELi4ES3_EELi16ELi1ELb1EEEvNS_16Flash_fwd_paramsE --------------------------
	.section	.nv.info._ZN5flash32flash_fwd_splitkv_combine_kernelI23Flash_fwd_kernel_traitsILi96ELi64ELi128ELi4ELb0ELb0EN7cutlass6half_tE19Flash_kernel_traitsILi96ELi64ELi128ELi4ES3_EELi16ELi1ELb1EEEvNS_16Flash_fwd_paramsE,"",@"SHT_CUDA_INFO"
	.sectionflags	@""
	.align	4


	//----- nvinfo : EIATTR_CUDA_API_VERSION
	.align		4
        /*0000*/ 	.byte	0x04, 0x37
        /*0002*/ 	.short	(.L_754 - .L_753)
.L_753:
        /*0004*/ 	.word	0x00000082


	//----- nvinfo : EIATTR_SW2861232_WAR
	.align		4
.L_754:
        /*0008*/ 	.byte	0x01, 0x35
	.zero		2


	//----- nvinfo : EIATTR_PARAM_CBANK
	.align		4
        /*000c*/ 	.byte	0x04, 0x0a
        /*000e*/ 	.short	(.L_756 - .L_755)
	.align		4
.L_755:
        /*0010*/ 	.word	index@(.nv.constant0._ZN5flash32flash_fwd_splitkv_combine_kernelI23Flash_fwd_kernel_traitsILi96ELi64ELi128ELi4ELb0ELb0EN7cutlass6half_tE19Flash_kernel_traitsILi96ELi64ELi128ELi4ES3_EELi16ELi1ELb1EEEvNS_16Flash_fwd_paramsE)
        /*0014*/ 	.short	0x0160
        /*0016*/ 	.short	0x01d0


	//----- nvinfo : EIATTR_CBANK_PARAM_SIZE
	.align		4
.L_756:
        /*0018*/ 	.byte	0x03, 0x19
        /*001a*/ 	.short	0x01d0


	//----- nvinfo : EIATTR_KPARAM_INFO
	.align		4
        /*001c*/ 	.byte	0x04, 0x17
        /*001e*/ 	.short	(.L_758 - .L_757)
.L_757:
        /*0020*/ 	.word	0x00000000
        /*0024*/ 	.short	0x0000
        /*0026*/ 	.short	0x0000
        /*0028*/ 	.byte	0x00, 0xf0, 0x41, 0x07


	//----- nvinfo : EIATTR_MAXREG_COUNT
	.align		4
.L_758:
        /*002c*/ 	.byte	0x03, 0x1b
        /*002e*/ 	.short	0x00ff


	//----- nvinfo : EIATTR_NUM_BARRIERS
	.align		4
        /*0030*/ 	.byte	0x02, 0x4c
        /*0032*/ 	.byte	0x01
	.zero		1


	//----- nvinfo : EIATTR_MERCURY_ISA_VERSION
	.align		4
        /*0034*/ 	.byte	0x03, 0x5f
        /*0036*/ 	.short	0x0000


	//----- nvinfo : EIATTR_COOP_GROUP_MASK_REGIDS
	.align		4
        /*0038*/ 	.byte	0x04, 0x29
        /*003a*/ 	.short	(.L_760 - .L_759)


	//   ....[0]....
.L_759:
        /*003c*/ 	.word	0xffffffff


	//   ....[1]....
        /*0040*/ 	.word	0xffffffff


	//----- nvinfo : EIATTR_COOP_GROUP_INSTR_OFFSETS
	.align		4
.L_760:
        /*0044*/ 	.byte	0x04, 0x28
        /*0046*/ 	.short	(.L_762 - .L_761)


	//   ....[0]....
.L_761:
        /*0048*/ 	.word	0x00001ca0


	//   ....[1]....
        /*004c*/ 	.word	0x00001d30


	//----- nvinfo : EIATTR_EXIT_INSTR_OFFSETS
	.align		4
.L_762:
        /*0050*/ 	.byte	0x04, 0x1c
        /*0052*/ 	.short	(.L_764 - .L_763)


	//   ....[0]....
.L_763:
        /*0054*/ 	.word	0x000047c0


	//   ....[1]....
        /*0058*/ 	.word	0x00004d20


	//----- nvinfo : EIATTR_CRS_STACK_SIZE
	.align		4
.L_764:
        /*005c*/ 	.byte	0x04, 0x1e
        /*005e*/ 	.short	(.L_766 - .L_765)
.L_765:
        /*0060*/ 	.word	0x00000000
.L_766:


//--------------------- .nv.info._ZN5flash24flash_fwd_splitkv_kernelI23Flash_fwd_kernel_traitsILi96ELi64ELi128ELi4ELb0ELb0EN7cutlass6half_tE19Flash_kernel_traitsILi96ELi64ELi128ELi4ES3_EELb1ELb0ELb0ELb0ELb0ELb0ELb0ELb0EEEvNS_16Flash_fwd_paramsE --------------------------
	.section	.nv.info._ZN5flash24flash_fwd_splitkv_kernelI23Flash_fwd_kernel_traitsILi96ELi64ELi128ELi4ELb0ELb0EN7cutlass6half_tE19Flash_kernel_traitsILi96ELi64ELi128ELi4ES3_EELb1ELb0ELb0ELb0ELb0ELb0ELb0ELb0EEEvNS_16Flash_fwd_paramsE,"",@"SHT_CUDA_INFO"
	.sectionflags	@""
	.align	4


	//----- nvinfo : EIATTR_CUDA_API_VERSION
	.align		4
        /*0000*/ 	.byte	0x04, 0x37
        /*0002*/ 	.short	(.L_768 - .L_767)
.L_767:
        /*0004*/ 	.word	0x00000082


	//----- nvinfo : EIATTR_SW2861232_WAR
	.align		4
.L_768:
        /*0008*/ 	.byte	0x01, 0x35
	.zero		2


	//----- nvinfo : EIATTR_PARAM_CBANK
	.align		4
        /*000c*/ 	.byte	0x04, 0x0a
        /*000e*/ 	.short	(.L_770 - .L_769)
	.align		4
.L_769:
        /*0010*/ 	.word	index@(.nv.constant0._ZN5flash24flash_fwd_splitkv_kernelI23Flash_fwd_kernel_traitsILi96ELi64ELi128ELi4ELb0ELb0EN7cutlass6half_tE19Flash_kernel_traitsILi96ELi64ELi128ELi4ES3_EELb1ELb0ELb0ELb0ELb0ELb0ELb0ELb0EEEvNS_16Flash_fwd_paramsE)
        /*0014*/ 	.short	0x0160
        /*0016*/ 	.short	0x01d0


	//----- nvinfo : EIATTR_CBANK_PARAM_SIZE
	.align		4
.L_770:
        /*0018*/ 	.byte	0x03, 0x19
        /*001a*/ 	.short	0x01d0


	//----- nvinfo : EIATTR_KPARAM_INFO
	.align		4
        /*001c*/ 	.byte	0x04, 0x17
        /*001e*/ 	.short	(.L_772 - .L_771)
.L_771:
        /*0020*/ 	.word	0x00000000
        /*0024*/ 	.short	0x0000
        /*0026*/ 	.short	0x0000
        /*0028*/ 	.byte	0x00, 0xf0, 0x41, 0x07


	//----- nvinfo : EIATTR_MAXREG_COUNT
	.align		4
.L_772:
        /*002c*/ 	.byte	0x03, 0x1b
        /*002e*/ 	.short	0x00ff


	//----- nvinfo : EIATTR_NUM_BARRIERS
	.align		4
        /*0030*/ 	.byte	0x02, 0x4c
        /*0032*/ 	.byte	0x01
	.zero		1


	//----- nvinfo : EIATTR_MERCURY_ISA_VERSION
	.align		4
        /*0034*/ 	.byte	0x03, 0x5f
        /*0036*/ 	.short	0x0000


	//----- nvinfo : EIATTR_COOP_GROUP_MASK_REGIDS
	.align		4
        /*0038*/ 	.byte	0x04, 0x29
        /*003a*/ 	.short	(.L_774 - .L_773)


	//   ....[0]....
.L_773:
        /*003c*/ 	.word	0xffffffff


	//   ....[1]....
        /*0040*/ 	.word	0xffffffff


	//   ....[2]....
        /*0044*/ 	.word	0xffffffff


	//   ....[3]....
        /*0048*/ 	.word	0xffffffff


	//   ....[4]....
        /*004c*/ 	.word	0xffffffff


	//   ....[5]....
        /*0050*/ 	.word	0xffffffff


	//   ....[6]....
        /*0054*/ 	.word	0xffffffff


	//   ....[7]....
        /*0058*/ 	.word	0xffffffff


	//   ....[8]....
        /*005c*/ 	.word	0xffffffff


	//   ....[9]....
        /*0060*/ 	.word	0xffffffff


	//   ....[10]....
        /*0064*/ 	.word	0xffffffff


	//   ....[11]....
        /*0068*/ 	.word	0xffffffff


	//   ....[12]....
        /*006c*/ 	.word	0xffffffff


	//   ....[13]....
        /*0070*/ 	.word	0xffffffff


	//   ....[14]....
        /*0074*/ 	.word	0xffffffff


	//   ....[15]....
        /*0078*/ 	.word	0xffffffff


	//----- nvinfo : EIATTR_COOP_GROUP_INSTR_OFFSETS
	.align		4
.L_774:
        /*007c*/ 	.byte	0x04, 0x28
        /*007e*/ 	.short	(.L_776 - .L_775)


	//   ....[0]....
.L_775:
        /*0080*/ 	.word	0x000053c0


	//   ....[1]....
        /*0084*/ 	.word	0x00005540


	//   ....[2]....
        /*0088*/ 	.word	0x00005550


	//   ....[3]....
        /*008c*/ 	.word	0x000055a0


	//   ....[4]....
        /*0090*/ 	.word	0x00009aa0


	//   ....[5]....
        /*0094*/ 	.word	0x00009ad0


	//   ....[6]....
        /*0098*/ 	.word	0x00009af0


	//   ....[7]....
        /*009c*/ 	.word	0x00009b10


	//   ....[8]....
        /*00a0*/ 	.word	0x0000d7e0


	//   ....[9]....
        /*00a4*/ 	.word	0x0000d800


	//   ....[10]....
        /*00a8*/ 	.word	0x0000d840


	//   ....[11]....
        /*00ac*/ 	.word	0x0000d850


	//   ....[12]....
        /*00b0*/ 	.word	0x0000f390


	//   ....[13]....
        /*00b4*/ 	.word	0x0000f3d0


	//   ....[14]....
        /*00b8*/ 	.word	0x0000f410


	//   ....[15]....
        /*00bc*/ 	.word	0x0000f420


	//----- nvinfo : EIATTR_EXIT_INSTR_OFFSETS
	.align		4
.L_776:
        /*00c0*/ 	.byte	0x04, 0x1c
        /*00c2*/ 	.short	(.L_778 - .L_777)


	//   ....[0]....
.L_777:
        /*00c4*/ 	.word	0x000002d0


	//   ....[1]....
        /*00c8*/ 	.word	0x00000900


	//   ....[2]....
        /*00cc*/ 	.word	0x00000930


	//   ....[3]....
        /*00d0*/ 	.word	0x00010220


	//   ....[4]....
        /*00d4*/ 	.word	0x00010310


	//   ....[5]....
        /*00d8*/ 	.word	0x00010330


	//----- nvinfo : EIATTR_CTAIDZ_USED
	.align		4
.L_778:
        /*00dc*/ 	.byte	0x01, 0x04
	.zero		2


	//----- nvinfo : EIATTR_CRS_STACK_SIZE
	.align		4
        /*00e0*/ 	.byte	0x04, 0x1e
        /*00e2*/ 	.short	(.L_780 - .L_779)
.L_779:
        /*00e4*/ 	.word	0x00000000
.L_780:


//--------------------- .nv.info._ZN5flash24flash_fwd_splitkv_kernelI23Flash_fwd_kernel_traitsILi96ELi64ELi128ELi4ELb0ELb0EN7cutlass6half_tE19Flash_kernel_traitsILi96ELi64ELi128ELi4ES3_EELb1ELb0ELb0ELb0ELb0ELb1ELb0ELb0EEEvNS_16Flash_fwd_paramsE --------------------------
	.section	.nv.info._ZN5flash24flash_fwd_splitkv_kernelI23Flash_fwd_kernel_traitsILi96ELi64ELi128ELi4ELb0ELb0EN7cutlass6half_tE19Flash_kernel_traitsILi96ELi64ELi128ELi4ES3_EELb1ELb0ELb0ELb0ELb0ELb1ELb0ELb0EEEvNS_16Flash_fwd_paramsE,"",@"SHT_CUDA_INFO"
	.sectionflags	@""
	.align	4


	//----- nvinfo : EIATTR_CUDA_API_VERSION
	.align		4
        /*0000*/ 	.byte	0x04, 0x37
        /*0002*/ 	.short	(.L_782 - .L_781)
.L_781:
        /*0004*/ 	.word	0x00000082


	//----- nvinfo : EIATTR_SW2861232_WAR
	.align		4
.L_782:
        /*0008*/ 	.byte	0x01, 0x35
	.zero		2


	//----- nvinfo : EIATTR_PARAM_CBANK
	.align		4
        /*000c*/ 	.byte	0x04, 0x0a
        /*000e*/ 	.short	(.L_784 - .L_783)
	.align		4
.L_783:
        /*0010*/ 	.word	index@(.nv.constant0._ZN5flash24flash_fwd_splitkv_kernelI23Flash_fwd_kernel_traitsILi96ELi64ELi128ELi4ELb0ELb0EN7cutlass6half_tE19Flash_kernel_traitsILi96ELi64ELi128ELi4ES3_EELb1ELb0ELb0ELb0ELb0ELb1ELb0ELb0EEEvNS_16Flash_fwd_paramsE)
        /*0014*/ 	.short	0x0160
        /*0016*/ 	.short	0x01d0


	//----- nvinfo : EIATTR_CBANK_PARAM_SIZE
	.align		4
.L_784:
        /*0018*/ 	.byte	0x03, 0x19
        /*001a*/ 	.short	0x01d0


	//----- nvinfo : EIATTR_KPARAM_INFO
	.align		4
        /*001c*/ 	.byte	0x04, 0x17
        /*001e*/ 	.short	(.L_786 - .L_785)
.L_785:
        /*0020*/ 	.word	0x00000000
        /*0024*/ 	.short	0x0000
        /*0026*/ 	.short	0x0000
        /*0028*/ 	.byte	0x00, 0xf0, 0x41, 0x07


	//----- nvinfo : EIATTR_MAXREG_COUNT
	.align		4
.L_786:
        /*002c*/ 	.byte	0x03, 0x1b
        /*002e*/ 	.short	0x00ff


	//----- nvinfo : EIATTR_NUM_BARRIERS
	.align		4
        /*0030*/ 	.byte	0x02, 0x4c
        /*0032*/ 	.byte	0x01
	.zero		1


	//----- nvinfo : EIATTR_MERCURY_ISA_VERSION
	.align		4
        /*0034*/ 	.byte	0x03, 0x5f
        /*0036*/ 	.short	0x0000


	//----- nvinfo : EIATTR_COOP_GROUP_MASK_REGIDS
	.align		4
        /*0038*/ 	.byte	0x04, 0x29
        /*003a*/ 	.short	(.L_788 - .L_787)


	//   ....[0]....
.L_787:
        /*003c*/ 	.word	0xffffffff


	//   ....[1]....
        /*0040*/ 	.word	0xffffffff


	//   ....[2]....
        /*0044*/ 	.word	0xffffffff


	//   ....[3]....
        /*0048*/ 	.word	0xffffffff


	//   ....[4]....
        /*004c*/ 	.word	0xffffffff


	//   ....[5]....
        /*0050*/ 	.word	0xffffffff


	//   ....[6]....
        /*0054*/ 	.word	0xffffffff


	//   ....[7]....
        /*0058*/ 	.word	0xffffffff


	//   ....[8]....
        /*005c*/ 	.word	0xffffffff


	//   ....[9]....
        /*0060*/ 	.word	0xffffffff


	//   ....[10]....
        /*0064*/ 	.word	0xffffffff


	//   ....[11]....
        /*0068*/ 	.word	0xffffffff


	//   ....[12]....
        /*006c*/ 	.word	0xffffffff


	//   ....[13]....
        /*0070*/ 	.word	0xffffffff


	//   ....[14]....
        /*0074*/ 	.word	0xffffffff


	//   ....[15]....
        /*0078*/ 	.word	0xffffffff


	//----- nvinfo : EIATTR_COOP_GROUP_INSTR_OFFSETS
	.align		4
.L_788:
        /*007c*/ 	.byte	0x04, 0x28
        /*007e*/ 	.short	(.L_790 - .L_789)


	//   ....[0]....
.L_789:
        /*0080*/ 	.word	0x00005ba0


	//   ....[1]....
        /*0084*/ 	.word	0x00005cf0


	//   ....[2]....
        /*0088*/ 	.word	0x00005d00


	//   ....[3]....
        /*008c*/ 	.word	0x00005d70


	//   ....[4]....
        /*0090*/ 	.word	0x0000aa50


	//   ....[5]....
        /*0094*/ 	.word	0x0000aab0


	//   ....[6]....
        /*0098*/ 	.word	0x0000aad0


	//   ....[7]....
        /*009c*/ 	.word	0x0000aaf0


	//   ....[8]....
        /*00a0*/ 	.word	0x0000f050


	//   ....[9]....
        /*00a4*/ 	.word	0x0000f060


	//   ....[10]....
        /*00a8*/ 	.word	0x0000f090


	//   ....[11]....
        /*00ac*/ 	.word	0x0000f0a0


	//   ....[12]....
        /*00b0*/ 	.word	0x00010b80


	//   ....[13]....
        /*00b4*/ 	.word	0x00010bc0


	//   ....[14]....
        /*00b8*/ 	.word	0x00010c00


	//   ....[15]....
        /*00bc*/ 	.word	0x00010c10


	//----- nvinfo : EIATTR_EXIT_INSTR_OFFSETS
	.align		4
.L_790:
        /*00c0*/ 	.byte	0x04, 0x1c
        /*00c2*/ 	.short	(.L_792 - .L_791)


	//   ....[0]....
.L_791:
        /*00c4*/ 	.word	0x000002d0


	//   ....[1]....
        /*00c8*/ 	.word	0x00000900


	//   ....[2]....
        /*00cc*/ 	.word	0x00000930


	//   ....[3]....
        /*00d0*/ 	.word	0x00011a10


	//   ....[4]....
        /*00d4*/ 	.word	0x00011b00


	//   ....[5]....
        /*00d8*/ 	.word	0x00011b20


	//----- nvinfo : EIATTR_CTAIDZ_USED
	.align		4
.L_792:
        /*00dc*/ 	.byte	0x01, 0x04
	.zero		2


	//----- nvinfo : EIATTR_CRS_STACK_SIZE
	.align		4
        /*00e0*/ 	.byte	0x04, 0x1e
        /*00e2*/ 	.short	(.L_794 - .L_793)
.L_793:
        /*00e4*/ 	.word	0x00000000
.L_794:


//--------------------- .nv.info._ZN5flash24flash_fwd_splitkv_kernelI23Flash_fwd_kernel_traitsILi96ELi64ELi128ELi4ELb0ELb0EN7cutlass6half_tE19Flash_kernel_traitsILi96ELi64ELi128ELi4ES3_EELb1ELb0ELb0ELb0ELb0ELb0ELb0ELb1EEEvNS_16Flash_fwd_paramsE --------------------------
	.section	.nv.info._ZN5flash24flash_fwd_splitkv_kernelI23Flash_fwd_kernel_traitsILi96ELi64ELi128ELi4ELb0ELb0EN7cutlass6half_tE19Flash_kernel_traitsILi96ELi64ELi128ELi4ES3_EELb1ELb0ELb0ELb0ELb0ELb0ELb0ELb1EEEvNS_16Flash_fwd_paramsE,"",@"SHT_CUDA_INFO"
	.sectionflags	@""
	.align	4


	//----- nvinfo : EIATTR_CUDA_API_VERSION
	.align		4
        /*0000*/ 	.byte	0x04, 0x37
        /*0002*/ 	.short	(.L_796 - .L_795)
.L_795:
        /*0004*/ 	.word	0x00000082


	//----- nvinfo : EIATTR_SW2861232_WAR
	.align		4
.L_796:
        /*0008*/ 	.byte	0x01, 0x35
	.zero		2


	//----- nvinfo : EIATTR_PARAM_CBANK
	.align		4
        /*000c*/ 	.byte	0x04, 0x0a
        /*000e*/ 	.short	(.L_798 - .L_797)
	.align		4
.L_797:
        /*0010*/ 	.word	index@(.nv.constant0._ZN5flash24flash_fwd_splitkv_kernelI23Flash_fwd_kernel_traitsILi96ELi64ELi128ELi4ELb0ELb0EN7cutlass6half_tE19Flash_kernel_traitsILi96ELi64ELi128ELi4ES3_EELb1ELb0ELb0ELb0ELb0ELb0ELb0ELb1EEEvNS_16Flash_fwd_paramsE)
        /*0014*/ 	.short	0x0160
        /*0016*/ 	.short	0x01d0


	//----- nvinfo : EIATTR_CBANK_PARAM_SIZE
	.align		4
.L_798:
        /*0018*/ 	.byte	0x03, 0x19
        /*001a*/ 	.short	0x01d0


	//----- nvinfo : EIATTR_KPARAM_INFO
	.align		4
        /*001c*/ 	.byte	0x04, 0x17
        /*001e*/ 	.short	(.L_800 - .L_799)
.L_799:
        /*0020*/ 	.word	0x00000000
        /*0024*/ 	.short	0x0000
        /*0026*/ 	.short	0x0000
        /*0028*/ 	.byte	0x00, 0xf0, 0x41, 0x07


	//----- nvinfo : EIATTR_MAXREG_COUNT
	.align		4
.L_800:
        /*002c*/ 	.byte	0x03, 0x1b
        /*002e*/ 	.short	0x00ff


	//----- nvinfo : EIATTR_NUM_BARRIERS
	.align		4
        /*0030*/ 	.byte	0x02, 0x4c
        /*0032*/ 	.byte	0x01
	.zero		1


	//----- nvinfo : EIATTR_MERCURY_ISA_VERSION
	.align		4
        /*0034*/ 	.byte	0x03, 0x5f
        /*0036*/ 	.short	0x0000


	//----- nvinfo : EIATTR_COOP_GROUP_MASK_REGIDS
	.align		4
        /*0038*/ 	.byte	0x04, 0x29
        /*003a*/ 	.short	(.L_802 - .L_801)


	//   ....[0]....
.L_801:
        /*003c*/ 	.word	0xffffffff


	//   ....[1]....
        /*0040*/ 	.word	0xffffffff


	//   ....[2]....
        /*0044*/ 	.word	0xffffffff


	//   ....[3]....
        /*0048*/ 	.word	0xffffffff


	//   ....[4]....
        /*004c*/ 	.word	0xffffffff


	//   ....[5]....
        /*0050*/ 	.word	0xffffffff


	//   ....[6]....
        /*0054*/ 	.word	0xffffffff


	//   ....[7]....
        /*0058*/ 	.word	0xffffffff


	//   ....[8]....
        /*005c*/ 	.word	0xffffffff


	//   ....[9]....
        /*0060*/ 	.word	0xffffffff


	//   ....[10]....
        /*0064*/ 	.word	0xffffffff


	//   ....[11]....
        /*0068*/ 	.word	0xffffffff


	//   ....[12]....
        /*006c*/ 	.word	0xffffffff


	//   ....[13]....
        /*0070*/ 	.word	0xffffffff


	//   ....[14]....
        /*0074*/ 	.word	0xffffffff


	//   ....[15]....
        /*0078*/ 	.word	0xffffffff


	//----- nvinfo : EIATTR_COOP_GROUP_INSTR_OFFSETS
	.align		4
.L_802:
        /*007c*/ 	.byte	0x04, 0x28
        /*007e*/ 	.short	(.L_804 - .L_803)


	//   ....[0]....
.L_803:
        /*0080*/ 	.word	0x000125a0


	//   ....[1]....
        /*0084*/ 	.word	0x00012650


	//   ....[2]....
        /*0088*/ 	.word	0x00012670


	//   ....[3]....
        /*008c*/ 	.word	0x00012690


	//   ....[4]....
        /*0090*/ 	.word	0x00016b30


	//   ....[5]....
        /*0094*/ 	.word	0x00016b40


	//   ....[6]....
        /*0098*/ 	.word	0x00016b70


	//   ....[7]....
        /*009c*/ 	.word	0x00016b80


	//   ....[8]....
        /*00a0*/ 	.word	0x0001a8a0


	//   ....[9]....
        /*00a4*/ 	.word	0x0001a8c0


	//   ....[10]....
        /*00a8*/ 	.word	0x0001a900


	//   ....[11]....
        /*00ac*/ 	.word	0x0001a910


	//   ....[12]....
        /*00b0*/ 	.word	0x0001c440


	//   ....[13]....
        /*00b4*/ 	.word	0x0001c480


	//   ....[14]....
        /*00b8*/ 	.word	0x0001c4c0


	//   ....[15]....
        /*00bc*/ 	.word	0x0001c4d0


	//----- nvinfo : EIATTR_EXIT_INSTR_OFFSETS
	.align		4
.L_804:
        /*00c0*/ 	.byte	0x04, 0x1c
        /*00c2*/ 	.short	(.L_806 - .L_805)


	//   ....[0]....
.L_805:
        /*00c4*/ 	.word	0x00000300


	//   ....[1]....
        /*00c8*/ 	.word	0x00000920


	//   ....[2]....
        /*00cc*/ 	.word	0x00000950


	//   ....[3]....
        /*00d0*/ 	.word	0x0001d360


	//   ....[4]....
        /*00d4*/ 	.word	0x0001d460


	//   ....[5]....
        /*00d8*/ 	.word	0x0001d480


	//----- nvinfo : EIATTR_CTAIDZ_USED
	.align		4
.L_806:
        /*00dc*/ 	.byte	0x01, 0x04
	.zero		2


	//----- nvinfo : EIATTR_CRS_STACK_SIZE
	.align		4
        /*00e0*/ 	.byte	0x04, 0x1e
        /*00e2*/ 	.short	(.L_808 - .L_807)
.L_807:
        /*00e4*/ 	.word	0x00000000
.L_808:


//--------------------- .nv.info._ZN5flash24flash_fwd_splitkv_kernelI23Flash_fwd_kernel_traitsILi96ELi64ELi128ELi4ELb0ELb0EN7cutlass6half_tE19Flash_kernel_traitsILi96ELi64ELi128ELi4ES3_EELb1ELb0ELb0ELb0ELb0ELb1ELb0ELb1EEEvNS_16Flash_fwd_paramsE --------------------------
	.section	.nv.info._ZN5flash24flash_fwd_splitkv_kernelI23Flash_fwd_kernel_traitsILi96ELi64ELi128ELi4ELb0ELb0EN7cutlass6half_tE19Flash_kernel_traitsILi96ELi64ELi128ELi4ES3_EELb1ELb0ELb0ELb0ELb0ELb1ELb0ELb1EEEvNS_16Flash_fwd_paramsE,"",@"SHT_CUDA_INFO"
	.sectionflags	@""
	.align	4


	//----- nvinfo : EIATTR_CUDA_API_VERSION
	.align		4
        /*0000*/ 	.byte	0x04, 0x37
        /*0002*/ 	.short	(.L_810 - .L_809)
.L_809:
        /*0004*/ 	.word	0x00000082


	//----- nvinfo : EIATTR_SW2861232_WAR
	.align		4
.L_810:
        /*0008*/ 	.byte	0x01, 0x35
	.zero		2


	//----- nvinfo : EIATTR_PARAM_CBANK
	.align		4
        /*000c*/ 	.byte	0x04, 0x0a
        /*000e*/ 	.short	(.L_812 - .L_811)
	.align		4
.L_811:
        /*0010*/ 	.word	index@(.nv.constant0._ZN5flash24flash_fwd_splitkv_kernelI23Flash_fwd_kernel_traitsILi96ELi64ELi128ELi4ELb0ELb0EN7cutlass6half_tE19Flash_kernel_traitsILi96ELi64ELi128ELi4ES3_EELb1ELb0ELb0ELb0ELb0ELb1ELb0ELb1EEEvNS_16Flash_fwd_paramsE)
        /*0014*/ 	.short	0x0160
        /*0016*/ 	.short	0x01d0


	//----- nvinfo : EIATTR_CBANK_PARAM_SIZE
	.align		4
.L_812:
        /*0018*/ 	.byte	0x03, 0x19
        /*001a*/ 	.short	0x01d0


	//----- nvinfo : EIATTR_KPARAM_INFO
	.align		4
        /*001c*/ 	.byte	0x04, 0x17
        /*001e*/ 	.short	(.L_814 - .L_813)
.L_813:
        /*0020*/ 	.word	0x00000000
        /*0024*/ 	.short	0x0000
        /*0026*/ 	.short	0x0000
        /*0028*/ 	.byte	0x00, 0xf0, 0x41, 0x07


	//----- nvinfo : EIATTR_MAXREG_COUNT
	.align		4
.L_814:
        /*002c*/ 	.byte	0x03, 0x1b
        /*002e*/ 	.short	0x00ff


	//----- nvinfo : EIATTR_NUM_BARRIERS
	.align		4
        /*0030*/ 	.byte	0x02, 0x4c
        /*0032*/ 	.byte	0x01
	.zero		1


	//----- nvinfo : EIATTR_MERCURY_ISA_VERSION
	.align		4
        /*0034*/ 	.byte	0x03, 0x5f
        /*0036*/ 	.short	0x0000


	//----- nvinfo : EIATTR_COOP_GROUP_MASK_REGIDS
	.align		4
        /*0038*/ 	.byte	0x04, 0x29
        /*003a*/ 	.short	(.L_816 - .L_815)


	//   ....[0]....
.L_815:
        /*003c*/ 	.word	0xffffffff


	//   ....[1]....
        /*0040*/ 	.word	0xffffffff


	//   ....[2]....
        /*0044*/ 	.word	0xffffffff


	//   ....[3]....
        /*0048*/ 	.word	0xffffffff


	//   ....[4]....
        /*004c*/ 	.word	0xffffffff


	//   ....[5]....
        /*0050*/ 	.word	0xffffffff


	//   ....[6]....
        /*0054*/ 	.word	0xffffffff


	//   ....[7]....
        /*0058*/ 	.word	0xffffffff


	//   ....[8]....
        /*005c*/ 	.word	0xffffffff


	//   ....[9]....
        /*0060*/ 	.word	0xffffffff


	//   ....[10]....
        /*0064*/ 	.word	0xffffffff


	//   ....[11]....
        /*0068*/ 	.word	0xffffffff


	//   ....[12]....
        /*006c*/ 	.word	0xffffffff


	//   ....[13]....
        /*0070*/ 	.word	0xffffffff


	//   ....[14]....
        /*0074*/ 	.word	0xffffffff


	//   ....[15]....
        /*0078*/ 	.word	0xffffffff


	//----- nvinfo : EIATTR_COOP_GROUP_INSTR_OFFSETS
	.align		4
.L_816:
        /*007c*/ 	.byte	0x04, 0x28
        /*007e*/ 	.short	(.L_818 - .L_817)


	//   ....[0]....
.L_817:
        /*0080*/ 	.word	0x00012d20


	//   ....[1]....
        /*0084*/ 	.word	0x00012e50


	//   ....[2]....
        /*0088*/ 	.word	0x00012e60


	//   ....[3]....
        /*008c*/ 	.word	0x00012eb0


	//   ....[4]....
        /*0090*/ 	.word	0x00017b60


	//   ....[5]....
        /*0094*/ 	.word	0x00017b70


	//   ....[6]....
        /*0098*/ 	.word	0x00017ba0


	//   ....[7]....
        /*009c*/ 	.word	0x00017bb0


	//   ....[8]....
        /*00a0*/ 	.word	0x0001c100


	//   ....[9]....
        /*00a4*/ 	.word	0x0001c120


	//   ....[10]....
        /*00a8*/ 	.word	0x0001c150


	//   ....[11]....
        /*00ac*/ 	.word	0x0001c160


	//   ....[12]....
        /*00b0*/ 	.word	0x0001dc40


	//   ....[13]....
        /*00b4*/ 	.word	0x0001dc80


	//   ....[14]....
        /*00b8*/ 	.word	0x0001dcc0


	//   ....[15]....
        /*00bc*/ 	.word	0x0001dcd0


	//----- nvinfo : EIATTR_EXIT_INSTR_OFFSETS
	.align		4
.L_818:
        /*00c0*/ 	.byte	0x04, 0x1c
        /*00c2*/ 	.short	(.L_820 - .L_819)


	//   ....[0]....
.L_819:
        /*00c4*/ 	.word	0x00000300


	//   ....[1]....
        /*00c8*/ 	.word	0x00000920


	//   ....[2]....
        /*00cc*/ 	.word	0x00000950


	//   ....[3]....
        /*00d0*/ 	.word	0x0001eb60


	//   ....[4]....
        /*00d4*/ 	.word	0x0001ec60


	//   ....[5]....
        /*00d8*/ 	.word	0x0001ec80


	//----- nvinfo : EIATTR_CTAIDZ_USED
	.align		4
.L_820:
        /*00dc*/ 	.byte	0x01, 0x04
	.zero		2


	//----- nvinfo : EIATTR_CRS_STACK_SIZE
	.align		4
        /*00e0*/ 	.byte	0x04, 0x1e
        /*00e2*/ 	.short	(.L_822 - .L_821)
.L_821:
        /*00e4*/ 	.word	0x00000000
.L_822:


//--------------------- .nv.info._ZN5flash24flash_fwd_splitkv_kernelI23Flash_fwd_kernel_traitsILi96ELi64ELi128ELi4ELb0ELb0EN7cutlass6half_tE19Flash_kernel_traitsILi96ELi64ELi128ELi4ES3_EELb1ELb0ELb0ELb0ELb0ELb0ELb1ELb0EEEvNS_16Flash_fwd_paramsE --------------------------
	.section	.nv.info._ZN5flash24flash_fwd_splitkv_kernelI23Flash_fwd_kernel_traitsILi96ELi64ELi128ELi4ELb0ELb0EN7cutlass6half_tE19Flash_kernel_traitsILi96ELi64ELi128ELi4ES3_EELb1ELb0ELb0ELb0ELb0ELb0ELb1ELb0EEEvNS_16Flash_fwd_paramsE,"",@"SHT_CUDA_INFO"
	.sectionflags	@""
	.align	4


	//----- nvinfo : EIATTR_CUDA_API_VERSION
	.align		4
        /*0000*/ 	.byte	0x04, 0x37
        /*0002*/ 	.short	(.L_824 - .L_823)
.L_823:
        /*0004*/ 	.word	0x00000082


	//----- nvinfo : EIATTR_SW2861232_WAR
	.align		4
.L_824:
        /*0008*/ 	.byte	0x01, 0x35
	.zero		2


	//----- nvinfo : EIATTR_PARAM_CBANK
	.align		4
        /*000c*/ 	.byte	0x04, 0x0a
        /*000e*/ 	.short	(.L_826 - .L_825)
	.align		4
.L_825:
        /*0010*/ 	.word	index@(.nv.constant0._ZN5flash24flash_fwd_splitkv_kernelI23Flash_fwd_kernel_traitsILi96ELi64ELi128ELi4ELb0ELb0EN7cutlass6half_tE19Flash_kernel_traitsILi96ELi64ELi128ELi4ES3_EELb1ELb0ELb0ELb0ELb0ELb0ELb1ELb0EEEvNS_16Flash_fwd_paramsE)
        /*0014*/ 	.short	0x0160
        /*0016*/ 	.short	0x01d0


	//----- nvinfo : EIATTR_CBANK_PARAM_SIZE
	.align		4
.L_826:
        /*0018*/ 	.byte	0x03, 0x19
        /*001a*/ 	.short	0x01d0


	//----- nvinfo : EIATTR_KPARAM_INFO
	.align		4
        /*001c*/ 	.byte	0x04, 0x17
        /*001e*/ 	.short	(.L_828 - .L_827)
.L_827:
        /*0020*/ 	.word	0x00000000
        /*0024*/ 	.short	0x0000
        /*0026*/ 	.short	0x0000
        /*0028*/ 	.byte	0x00, 0xf0, 0x41, 0x07


	//----- nvinfo : EIATTR_MAXREG_COUNT
	.align		4
.L_828:
        /*002c*/ 	.byte	0x03, 0x1b
        /*002e*/ 	.short	0x00ff


	//----- nvinfo : EIATTR_NUM_BARRIERS
	.align		4
        /*0030*/ 	.byte	0x02, 0x4c
        /*0032*/ 	.byte	0x01
	.zero		1


	//----- nvinfo : EIATTR_MERCURY_ISA_VERSION
	.align		4
        /*0034*/ 	.byte	0x03, 0x5f
        /*0036*/ 	.short	0x0000


	//----- nvinfo : EIATTR_COOP_GROUP_MASK_REGIDS
	.align		4
        /*0038*/ 	.byte	0x04, 0x29
        /*003a*/ 	.short	(.L_830 - .L_829)


	//   ....[0]....
.L_829:
        /*003c*/ 	.word	0xffffffff


	//   ....[1]....
        /*0040*/ 	.word	0xffffffff


	//   ....[2]....
        /*0044*/ 	.word	0xffffffff


	//   ....[3]....
        /*0048*/ 	.word	0xffffffff


	//   ....[4]....
        /*004c*/ 	.word	0xffffffff


	//   ....[5]....
        /*0050*/ 	.word	0xffffffff


	//   ....[6]....
        /*0054*/ 	.word	0xffffffff


	//   ....[7]....
        /*0058*/ 	.word	0xffffffff


	//   ....[8]....
        /*005c*/ 	.word	0xffffffff


	//   ....[9]....
        /*0060*/ 	.word	0xffffffff


	//   ....[10]....
        /*0064*/ 	.word	0xffffffff


	//   ....[11]....
        /*0068*/ 	.word	0xffffffff


	//   ....[12]....
        /*006c*/ 	.word	0xffffffff


	//   ....[13]....
        /*0070*/ 	.word	0xffffffff


	//   ....[14]....
        /*0074*/ 	.word	0xffffffff


	//   ....[15]....
        /*0078*/ 	.word	0xffffffff


	//----- nvinfo : EIATTR_COOP_GROUP_INSTR_OFFSETS
	.align		4
.L_830:
        /*007c*/ 	.byte	0x04, 0x28
        /*007e*/ 	.short	(.L_832 - .L_831)


	//   ....[0]....
.L_831:
        /*0080*/ 	.word	0x000057f0


	//   ....[1]....
        /*0084*/ 	.word	0x00005810


	//   ....[2]....
        /*0088*/ 	.word	0x00005890


	//   ....[3]....
        /*008c*/ 	.word	0x000058a0


	//   ....[4]....
        /*0090*/ 	.word	0x00009dc0


	//   ....[5]....
        /*0094*/ 	.word	0x00009e00


	//   ....[6]....
        /*0098*/ 	.word	0x00009e20


	//   ....[7]....
        /*009c*/ 	.word	0x00009e40


	//   ....[8]....
        /*00a0*/ 	.word	0x0000db00


	//   ....[9]....
        /*00a4*/ 	.word	0x0000db20


	//   ....[10]....
        /*00a8*/ 	.word	0x0000db60


	//   ....[11]....
        /*00ac*/ 	.word	0x0000db70


	//   ....[12]....
        /*00b0*/ 	.word	0x0000f690


	//   ....[13]....
        /*00b4*/ 	.word	0x0000f6d0


	//   ....[14]....
        /*00b8*/ 	.word	0x0000f720


	//   ....[15]....
        /*00bc*/ 	.word	0x0000f730


	//----- nvinfo : EIATTR_EXIT_INSTR_OFFSETS
	.align		4
.L_832:
        /*00c0*/ 	.byte	0x04, 0x1c
        /*00c2*/ 	.short	(.L_834 - .L_833)


	//   ....[0]....
.L_833:
        /*00c4*/ 	.word	0x00000410


	//   ....[1]....
        /*00c8*/ 	.word	0x00000be0


	//   ....[2]....
        /*00cc*/ 	.word	0x00000c10


	//   ....[3]....
        /*00d0*/ 	.word	0x00010590


	//   ....[4]....
        /*00d4*/ 	.word	0x000105f0


	//   ....[5]....
        /*00d8*/ 	.word	0x00010610


	//----- nvinfo : EIATTR_CTAIDZ_USED
	.align		4
.L_834:
        /*00dc*/ 	.byte	0x01, 0x04
	.zero		2


	//----- nvinfo : EIATTR_CRS_STACK_SIZE
	.align		4
        /*00e0*/ 	.byte	0x04, 0x1e
        /*00e2*/ 	.short	(.L_836 - .L_835)
.L_835:
        /*00e4*/ 	.word	0x00000000
.L_836:


//--------------------- .nv.info._ZN5flash24flash_fwd_splitkv_kernelI23Flash_fwd_kernel_traitsILi96ELi64ELi128ELi4ELb0ELb0EN7cutlass6half_tE19Flash_kernel_traitsILi96ELi64ELi128ELi4ES3_EELb1ELb0ELb0ELb0ELb0ELb1ELb1ELb0EEEvNS_16Flash_fwd_paramsE --------------------------
	.section	.nv.info._ZN5flash24flash_fwd_splitkv_kernelI23Flash_fwd_kernel_traitsILi96ELi64ELi128ELi4ELb0ELb0EN7cutlass6half_tE19Flash_kernel_traitsILi96ELi64ELi128ELi4ES3_EELb1ELb0ELb0ELb0ELb0ELb1ELb1ELb0EEEvNS_16Flash_fwd_paramsE,"",@"SHT_CUDA_INFO"
	.sectionflags	@""
	.align	4


	//----- nvinfo : EIATTR_CUDA_API_VERSION
	.align		4
        /*0000*/ 	.byte	0x04, 0x37
        /*0002*/ 	.short	(.L_838 - .L_837)
.L_837:
        /*0004*/ 	.word	0x00000082


	//----- nvinfo : EIATTR_SW2861232_WAR
	.align		4
.L_838:
        /*0008*/ 	.byte	0x01, 0x35
	.zero		2


	//----- nvinfo : EIATTR_PARAM_CBANK
	.align		4
        /*000c*/ 	.byte	0x04, 0x0a
        /*000e*/ 	.short	(.L_840 - .L_839)
	.align		4
.L_839:
        /*0010*/ 	.word	index@(.nv.constant0._ZN5flash24flash_fwd_splitkv_kernelI23Flash_fwd_kernel_traitsILi96ELi64ELi128ELi4ELb0ELb0EN7cutlass6half_tE19Flash_kernel_traitsILi96ELi64ELi128ELi4ES3_EELb1ELb0ELb0ELb0ELb0ELb1ELb1ELb0EEEvNS_16Flash_fwd_paramsE)
        /*0014*/ 	.short	0x0160
        /*0016*/ 	.short	0x01d0


	//----- nvinfo : EIATTR_CBANK_PARAM_SIZE
	.align		4
.L_840:
        /*0018*/ 	.byte	0x03, 0x19
        /*001a*/ 	.short	0x01d0


	//----- nvinfo : EIATTR_KPARAM_INFO
	.align		4
        /*001c*/ 	.byte	0x04, 0x17
        /*001e*/ 	.short	(.L_842 - .L_841)
.L_841:
        /*0020*/ 	.word	0x00000000
        /*0024*/ 	.short	0x0000
        /*0026*/ 	.short	0x0000
        /*0028*/ 	.byte	0x00, 0xf0, 0x41, 0x07


	//----- nvinfo : EIATTR_MAXREG_COUNT
	.align		4
.L_842:
        /*002c*/ 	.byte	0x03, 0x1b
        /*002e*/ 	.short	0x00ff


	//----- nvinfo : EIATTR_NUM_BARRIERS
	.align		4
        /*0030*/ 	.byte	0x02, 0x4c
        /*0032*/ 	.byte	0x01
	.zero		1


	//----- nvinfo : EIATTR_MERCURY_ISA_VERSION
	.align		4
        /*0034*/ 	.byte	0x03, 0x5f
        /*0036*/ 	.short	0x0000


	//----- nvinfo : EIATTR_COOP_GROUP_MASK_REGIDS
	.align		4
        /*0038*/ 	.byte	0x04, 0x29
        /*003a*/ 	.short	(.L_844 - .L_843)


	//   ....[0]....
.L_843:
        /*003c*/ 	.word	0xffffffff


	//   ....[1]....
        /*0040*/ 	.word	0xffffffff


	//   ....[2]....
        /*0044*/ 	.word	0xffffffff


	//   ....[3]....
        /*0048*/ 	.word	0xffffffff


	//   ....[4]....
        /*004c*/ 	.word	0xffffffff


	//   ....[5]....
        /*0050*/ 	.word	0xffffffff


	//   ....[6]....
        /*0054*/ 	.word	0xffffffff


	//   ....[7]....
        /*0058*/ 	.word	0xffffffff


	//   ....[8]....
        /*005c*/ 	.word	0xffffffff


	//   ....[9]....
        /*0060*/ 	.word	0xffffffff


	//   ....[10]....
        /*0064*/ 	.word	0xffffffff


	//   ....[11]....
        /*0068*/ 	.word	0xffffffff


	//   ....[12]....
        /*006c*/ 	.word	0xffffffff


	//   ....[13]....
        /*0070*/ 	.word	0xffffffff


	//   ....[14]....
        /*0074*/ 	.word	0xffffffff


	//   ....[15]....
        /*0078*/ 	.word	0xffffffff


	//----- nvinfo : EIATTR_COOP_GROUP_INSTR_OFFSETS
	.align		4
.L_844:
        /*007c*/ 	.byte	0x04, 0x28
        /*007e*/ 	.short	(.L_846 - .L_845)


	//   ....[0]....
.L_845:
        /*0080*/ 	.word	0x00006030


	//   ....[1]....
        /*0084*/ 	.word	0x00006060


	//   ....[2]....
        /*0088*/ 	.word	0x00006080


	//   ....[3]....
        /*008c*/ 	.word	0x000060a0


	//   ....[4]....
        /*0090*/ 	.word	0x0000add0


	//   ....[5]....
        /*0094*/ 	.word	0x0000adf0


	//   ....[6]....
        /*0098*/ 	.word	0x0000ae10


	//   ....[7]....
        /*009c*/ 	.word	0x0000ae30


	//   ....[8]....
        /*00a0*/ 	.word	0x0000f370


	//   ....[9]....
        /*00a4*/ 	.word	0x0000f380


	//   ....[10]....
        /*00a8*/ 	.word	0x0000f3b0


	//   ....[11]....
        /*00ac*/ 	.word	0x0000f3c0


	//   ....[12]....
        /*00b0*/ 	.word	0x00010e80


	//   ....[13]....
        /*00b4*/ 	.word	0x00010ec0


	//   ....[14]....
        /*00b8*/ 	.word	0x00010f10


	//   ....[15]....
        /*00bc*/ 	.word	0x00010f20


	//----- nvinfo : EIATTR_EXIT_INSTR_OFFSETS
	.align		4
.L_846:
        /*00c0*/ 	.byte	0x04, 0x1c
        /*00c2*/ 	.short	(.L_848 - .L_847)


	//   ....[0]....
.L_847:
        /*00c4*/ 	.word	0x00000410


	//   ....[1]....
        /*00c8*/ 	.word	0x00000be0


	//   ....[2]....
        /*00cc*/ 	.word	0x00000c10


	//   ....[3]....
        /*00d0*/ 	.word	0x00011d80


	//   ....[4]....
        /*00d4*/ 	.word	0x00011de0


	//   ....[5]....
        /*00d8*/ 	.word	0x00011e00


	//----- nvinfo : EIATTR_CTAIDZ_USED
	.align		4
.L_848:
        /*00dc*/ 	.byte	0x01, 0x04
	.zero		2


	//----- nvinfo : EIATTR_CRS_STACK_SIZE
	.align		4
        /*00e0*/ 	.byte	0x04, 0x1e
        /*00e2*/ 	.short	(.L_850 - .L_849)
.L_849:
        /*00e4*/ 	.word	0x00000000
.L_850:


//--------------------- .nv.info._ZN5flash24flash_fwd_splitkv_kernelI23Flash_fwd_kernel_traitsILi96ELi64ELi128ELi4ELb0ELb0EN7cutlass6half_tE19Flash_kernel_traitsILi96ELi64ELi128ELi4ES3_EELb1ELb0ELb0ELb0ELb0ELb0ELb1ELb1EEEvNS_16Flash_fwd_paramsE --------------------------
	.section	.nv.info._ZN5flash24flash_fwd_splitkv_kernelI23Flash_fwd_kernel_traitsILi96ELi64ELi128ELi4ELb0ELb0EN7cutlass6half_tE19Flash_kernel_traitsILi96ELi64ELi128ELi4ES3_EELb1ELb0ELb0ELb0ELb0ELb0ELb1ELb1EEEvNS_16Flash_fwd_paramsE,"",@"SHT_CUDA_INFO"
	.sectionflags	@""
	.align	4


	//----- nvinfo : EIATTR_CUDA_API_VERSION
	.align		4
        /*0000*/ 	.byte	0x04, 0x37
        /*0002*/ 	.short	(.L_852 - .L_851)
.L_851:
        /*0004*/ 	.word	0x00000082


	//----- nvinfo : EIATTR_SW2861232_WAR
	.align		4
.L_852:
        /*0008*/ 	.byte	0x01, 0x35
	.zero		2


	//----- nvinfo : EIATTR_PARAM_CBANK
	.align		4
        /*000c*/ 	.byte	0x04, 0x0a
        /*000e*/ 	.short	(.L_854 - .L_853)
	.align		4
.L_853:
        /*0010*/ 	.word	index@(.nv.constant0._ZN5flash24flash_fwd_splitkv_kernelI23Flash_fwd_kernel_traitsILi96ELi64ELi128ELi4ELb0ELb0EN7cutlass6half_tE19Flash_kernel_traitsILi96ELi64ELi128ELi4ES3_EELb1ELb0ELb0ELb0ELb0ELb0ELb1ELb1EEEvNS_16Flash_fwd_paramsE)
        /*0014*/ 	.short	0x0160
        /*0016*/ 	.short	0x01d0


	//----- nvinfo : EIATTR_CBANK_PARAM_SIZE
	.align		4
.L_854:
        /*0018*/ 	.byte	0x03, 0x19
        /*001a*/ 	.short	0x01d0


	//----- nvinfo : EIATTR_KPARAM_INFO
	.align		4
        /*001c*/ 	.byte	0x04, 0x17
        /*001e*/ 	.short	(.L_856 - .L_855)
.L_855:
        /*0020*/ 	.word	0x00000000
        /*0024*/ 	.short	0x0000
        /*0026*/ 	.short	0x0000
        /*0028*/ 	.byte	0x00, 0xf0, 0x41, 0x07


	//----- nvinfo : EIATTR_MAXREG_COUNT
	.align		4
.L_856:
        /*002c*/ 	.byte	0x03, 0x1b
        /*002e*/ 	.short	0x00ff


	//----- nvinfo : EIATTR_NUM_BARRIERS
	.align		4
        /*0030*/ 	.byte	0x02, 0x4c
        /*0032*/ 	.byte	0x01
	.zero		1


	//----- nvinfo : EIATTR_MERCURY_ISA_VERSION
	.align		4
        /*0034*/ 	.byte	0x03, 0x5f
        /*0036*/ 	.short	0x0000


	//----- nvinfo : EIATTR_COOP_GROUP_MASK_REGIDS
	.align		4
        /*0038*/ 	.byte	0x04, 0x29
        /*003a*/ 	.short	(.L_858 - .L_857)


	//   ....[0]....
.L_857:
        /*003c*/ 	.word	0xffffffff


	//   ....[1]....
        /*0040*/ 	.word	0xffffffff


	//   ....[2]....
        /*0044*/ 	.word	0xffffffff


	//   ....[3]....
        /*0048*/ 	.word	0xffffffff


	//   ....[4]....
        /*004c*/ 	.word	0xffffffff


	//   ....[5]....
        /*0050*/ 	.word	0xffffffff


	//   ....[6]....
        /*0054*/ 	.word	0xffffffff


	//   ....[7]....
        /*0058*/ 	.word	0xffffffff


	//   ....[8]....
        /*005c*/ 	.word	0xffffffff


	//   ....[9]....
        /*0060*/ 	.word	0xffffffff


	//   ....[10]....
        /*0064*/ 	.word	0xffffffff


	//   ....[11]....
        /*0068*/ 	.word	0xffffffff


	//   ....[12]....
        /*006c*/ 	.word	0xffffffff


	//   ....[13]....
        /*0070*/ 	.word	0xffffffff


	//   ....[14]....
        /*0074*/ 	.word	0xffffffff


	//   ....[15]....
        /*0078*/ 	.word	0xffffffff


	//----- nvinfo : EIATTR_COOP_GROUP_INSTR_OFFSETS
	.align		4
.L_858:
        /*007c*/ 	.byte	0x04, 0x28
        /*007e*/ 	.short	(.L_860 - .L_859)


	//   ....[0]....
.L_859:
        /*0080*/ 	.word	0x00012a50


	//   ....[1]....
        /*0084*/ 	.word	0x00012ad0


	//   ....[2]....
        /*0088*/ 	.word	0x00012ae0


	//   ....[3]....
        /*008c*/ 	.word	0x00012b30


	//   ....[4]....
        /*0090*/ 	.word	0x00016ff0


	//   ....[5]....
        /*0094*/ 	.word	0x00017000


	//   ....[6]....
        /*0098*/ 	.word	0x00017030


	//   ....[7]....
        /*009c*/ 	.word	0x00017040


	//   ....[8]....
        /*00a0*/ 	.word	0x0001ad30


	//   ....[9]....
        /*00a4*/ 	.word	0x0001ad50


	//   ....[10]....
        /*00a8*/ 	.word	0x0001ad80


	//   ....[11]....
        /*00ac*/ 	.word	0x0001ad90


	//   ....[12]....
        /*00b0*/ 	.word	0x0001c8b0


	//   ....[13]....
        /*00b4*/ 	.word	0x0001c8f0


	//   ....[14]....
        /*00b8*/ 	.word	0x0001c950


	//   ....[15]....
        /*00bc*/ 	.word	0x0001c960


	//----- nvinfo : EIATTR_EXIT_INSTR_OFFSETS
	.align		4
.L_860:
        /*00c0*/ 	.byte	0x04, 0x1c
        /*00c2*/ 	.short	(.L_862 - .L_861)


	//   ....[0]....
.L_861:
        /*00c4*/ 	.word	0x00000420


	//   ....[1]....
        /*00c8*/ 	.word	0x00000c00


	//   ....[2]....
        /*00cc*/ 	.word	0x00000c30


	//   ....[3]....
        /*00d0*/ 	.word	0x0001d790


	//   ....[4]....
        /*00d4*/ 	.word	0x0001d7f0


	//   ....[5]....
        /*00d8*/ 	.word	0x0001d810


	//----- nvinfo : EIATTR_CTAIDZ_USED
	.align		4
.L_862:
        /*00dc*/ 	.byte	0x01, 0x04
	.zero		2


	//----- nvinfo : EIATTR_CRS_STACK_SIZE
	.align		4
        /*00e0*/ 	.byte	0x04, 0x1e
        /*00e2*/ 	.short	(.L_864 - .L_863)
.L_863:
        /*00e4*/ 	.word	0x00000000
.L_864:


//--------------------- .nv.info._ZN5flash24flash_fwd_splitkv_kernelI23Flash_fwd_kernel_traitsILi96ELi64ELi128ELi4ELb0ELb0EN7cutlass6half_tE19Flash_kernel_traitsILi96ELi64ELi128ELi4ES3_EELb1ELb0ELb0ELb0ELb0ELb1ELb1ELb1EEEvNS_16Flash_fwd_paramsE --------------------------
	.section	.nv.info._ZN5flash24flash_fwd_splitkv_kernelI23Flash_fwd_kernel_traitsILi96ELi64ELi128ELi4ELb0ELb0EN7cutlass6half_tE19Flash_kernel_traitsILi96ELi64ELi128ELi4ES3_EELb1ELb0ELb0ELb0ELb0ELb1ELb1ELb1EEEvNS_16Flash_fwd_paramsE,"",@"SHT_CUDA_INFO"
	.sectionflags	@""
	.align	4


	//----- nvinfo : EIATTR_CUDA_API_VERSION
	.align		4
        /*0000*/ 	.byte	0x04, 0x37
        /*0002*/ 	.short	(.L_866 - .L_865)
.L_865:
        /*0004*/ 	.word	0x00000082


	//----- nvinfo : EIATTR_SW2861232_WAR
	.align		4
.L_866:
        /*0008*/ 	.byte	0x01, 0x35
	.zero		2


	//----- nvinfo : EIATTR_PARAM_CBANK
	.align		4
        /*000c*/ 	.byte	0x04, 0x0a
        /*000e*/ 	.short	(.L_868 - .L_867)
	.align		4
.L_867:
        /*0010*/ 	.word	index@(.nv.constant0._ZN5flash24flash_fwd_splitkv_kernelI23Flash_fwd_kernel_traitsILi96ELi64ELi128ELi4ELb0ELb0EN7cutlass6half_tE19Flash_kernel_traitsILi96ELi64ELi128ELi4ES3_EELb1ELb0ELb0ELb0ELb0ELb1ELb1ELb1EEEvNS_16Flash_fwd_paramsE)
        /*0014*/ 	.short	0x0160
        /*0016*/ 	.short	0x01d0


	//----- nvinfo : EIATTR_CBANK_PARAM_SIZE
	.align		4
.L_868:
        /*0018*/ 	.byte	0x03, 0x19
        /*001a*/ 	.short	0x01d0


	//----- nvinfo : EIATTR_KPARAM_INFO
	.align		4
        /*001c*/ 	.byte	0x04, 0x17
        /*001e*/ 	.short	(.L_870 - .L_869)
.L_869:
        /*0020*/ 	.word	0x00000000
        /*0024*/ 	.short	0x0000
        /*0026*/ 	.short	0x0000
        /*0028*/ 	.byte	0x00, 0xf0, 0x41, 0x07


	//----- nvinfo : EIATTR_MAXREG_COUNT
	.align		4
.L_870:
        /*002c*/ 	.byte	0x03, 0x1b
        /*002e*/ 	.short	0x00ff


	//----- nvinfo : EIATTR_NUM_BARRIERS
	.align		4
        /*0030*/ 	.byte	0x02, 0x4c
        /*0032*/ 	.byte	0x01
	.zero		1


	//----- nvinfo : EIATTR_MERCURY_ISA_VERSION
	.align		4
        /*0034*/ 	.byte	0x03, 0x5f
        /*0036*/ 	.short	0x0000


	//----- nvinfo : EIATTR_COOP_GROUP_MASK_REGIDS
	.align		4
        /*0038*/ 	.byte	0x04, 0x29
        /*003a*/ 	.short	(.L_872 - .L_871)


	//   ....[0]....
.L_871:
        /*003c*/ 	.word	0xffffffff


	//   ....[1]....
        /*0040*/ 	.word	0xffffffff


	//   ....[2]....
        /*0044*/ 	.word	0xffffffff


	//   ....[3]....
        /*0048*/ 	.word	0xffffffff


	//   ....[4]....
        /*004c*/ 	.word	0xffffffff


	//   ....[5]....
        /*0050*/ 	.word	0xffffffff


	//   ....[6]....
        /*0054*/ 	.word	0xffffffff


	//   ....[7]....
        /*0058*/ 	.word	0xffffffff


	//   ....[8]....
        /*005c*/ 	.word	0xffffffff


	//   ....[9]....
        /*0060*/ 	.word	0xffffffff


	//   ....[10]....
        /*0064*/ 	.word	0xffffffff


	//   ....[11]....
        /*0068*/ 	.word	0xffffffff


	//   ....[12]....
        /*006c*/ 	.word	0xffffffff


	//   ....[13]....
        /*0070*/ 	.word	0xffffffff


	//   ....[14]....
        /*0074*/ 	.word	0xffffffff


	//   ....[15]....
        /*0078*/ 	.word	0xffffffff


	//----- nvinfo : EIATTR_COOP_GROUP_INSTR_OFFSETS
	.align		4
.L_872:
        /*007c*/ 	.byte	0x04, 0x28
        /*007e*/ 	.short	(.L_874 - .L_873)


	//   ....[0]....
.L_873:
        /*0080*/ 	.word	0x00013280


	//   ....[1]....
        /*0084*/ 	.word	0x000132d0


	//   ....[2]....
        /*0088*/ 	.word	0x000132e0


	//   ....[3]....
        /*008c*/ 	.word	0x00013310


	//   ....[4]....
        /*0090*/ 	.word	0x00017fe0


	//   ....[5]....
        /*0094*/ 	.word	0x00017ff0


	//   ....[6]....
        /*0098*/ 	.word	0x00018020


	//   ....[7]....
        /*009c*/ 	.word	0x00018030


	//   ....[8]....
        /*00a0*/ 	.word	0x0001c5b0


	//   ....[9]....
        /*00a4*/ 	.word	0x0001c5d0


	//   ....[10]....
        /*00a8*/ 	.word	0x0001c600


	//   ....[11]....
        /*00ac*/ 	.word	0x0001c610


	//   ....[12]....
        /*00b0*/ 	.word	0x0001e0d0


	//   ....[13]....
        /*00b4*/ 	.word	0x0001e110


	//   ....[14]....
        /*00b8*/ 	.word	0x0001e170


	//   ....[15]....
        /*00bc*/ 	.word	0x0001e180


	//----- nvinfo : EIATTR_EXIT_INSTR_OFFSETS
	.align		4
.L_874:
        /*00c0*/ 	.byte	0x04, 0x1c
        /*00c2*/ 	.short	(.L_876 - .L_875)


	//   ....[0]....
.L_875:
        /*00c4*/ 	.word	0x00000420


	//   ....[1]....
        /*00c8*/ 	.word	0x00000c00


	//   ....[2]....
        /*00cc*/ 	.word	0x00000c30


	//   ....[3]....
        /*00d0*/ 	.word	0x0001efb0


	//   ....[4]....
        /*00d4*/ 	.word	0x0001f010


	//   ....[5]....
        /*00d8*/ 	.word	0x0001f030


	//----- nvinfo : EIATTR_CTAIDZ_USED
	.align		4
.L_876:
        /*00dc*/ 	.byte	0x01, 0x04
	.zero		2


	//----- nvinfo : EIATTR_CRS_STACK_SIZE
	.align		4
        /*00e0*/ 	.byte	0x04, 0x1e
        /*00e2*/ 	.short	(.L_878 - .L_877)
.L_877:
        /*00e4*/ 	.word	0x00000000
.L_878:


//--------------------- .nv.info._ZN5flash24flash_fwd_splitkv_kernelI23Flash_fwd_kernel_traitsILi96ELi64ELi128ELi4ELb0ELb0EN7cutlass6half_tE19Flash_kernel_traitsILi96ELi64ELi128ELi4ES3_EELb1ELb0ELb0ELb1ELb1ELb0ELb0ELb0EEEvNS_16Flash_fwd_paramsE --------------------------
	.section	.nv.info._ZN5flash24flash_fwd_splitkv_kernelI23Flash_fwd_kernel_traitsILi96ELi64ELi128ELi4ELb0ELb0EN7cutlass6half_tE19Flash_kernel_traitsILi96ELi64ELi128ELi4ES3_EELb1ELb0ELb0ELb1ELb1ELb0ELb0ELb0EEEvNS_16Flash_fwd_paramsE,"",@"SHT_CUDA_INFO"
	.sectionflags	@""
	.align	4


	//----- nvinfo : EIATTR_CUDA_API_VERSION
	.align		4
        /*0000*/ 	.byte	0x04, 0x37
        /*0002*/ 	.short	(.L_880 - .L_879)
.L_879:
        /*0004*/ 	.word	0x00000082


	//----- nvinfo : EIATTR_SW2861232_WAR
	.align		4
.L_880:
        /*0008*/ 	.byte	0x01, 0x35
	.zero		2


	//----- nvinfo : EIATTR_PARAM_CBANK
	.align		4
        /*000c*/ 	.byte	0x04, 0x0a
        /*000e*/ 	.short	(.L_882 - .L_881)
	.align		4
.L_881:
        /*0010*/ 	.word	index@(.nv.constant0._ZN5flash24flash_fwd_splitkv_kernelI23Flash_fwd_kernel_traitsILi96ELi64ELi128ELi4ELb0ELb0EN7cutlass6half_tE19Flash_kernel_traitsILi96ELi64ELi128ELi4ES3_EELb1ELb0ELb0ELb1ELb1ELb0ELb0ELb0EEEvNS_16Flash_fwd_paramsE)
        /*0014*/ 	.short	0x0160
        /*0016*/ 	.short	0x01d0


	//----- nvinfo : EIATTR_CBANK_PARAM_SIZE
	.align		4
.L_882:
        /*0018*/ 	.byte	0x03, 0x19
        /*001a*/ 	.short	0x01d0


	//----- nvinfo : EIATTR_KPARAM_INFO
	.align		4
        /*001c*/ 	.byte	0x04, 0x17
        /*001e*/ 	.short	(.L_884 - .L_883)
.L_883:
        /*0020*/ 	.word	0x00000000
        /*0024*/ 	.short	0x0000
        /*0026*/ 	.short	0x0000
        /*0028*/ 	.byte	0x00, 0xf0, 0x41, 0x07


	//----- nvinfo : EIATTR_MAXREG_COUNT
	.align		4
.L_884:
        /*002c*/ 	.byte	0x03, 0x1b
        /*002e*/ 	.short	0x00ff


	//----- nvinfo : EIATTR_NUM_BARRIERS
	.align		4
        /*0030*/ 	.byte	0x02, 0x4c
        /*0032*/ 	.byte	0x01
	.zero		1


	//----- nvinfo : EIATTR_MERCURY_ISA_VERSION
	.align		4
        /*0034*/ 	.byte	0x03, 0x5f
        /*0036*/ 	.short	0x0000


	//----- nvinfo : EIATTR_COOP_GROUP_MASK_REGIDS
	.align		4
        /*0038*/ 	.byte	0x04, 0x29
        /*003a*/ 	.short	(.L_886 - .L_885)


	//   ....[0]....
.L_885:
        /*003c*/ 	.word	0xffffffff


	//   ....[1]....
        /*0040*/ 	.word	0xffffffff


	//   ....[2]....
        /*0044*/ 	.word	0xffffffff


	//   ....[3]....
        /*0048*/ 	.word	0xffffffff


	//   ....[4]....
        /*004c*/ 	.word	0xffffffff


	//   ....[5]....
        /*0050*/ 	.word	0xffffffff


	//   ....[6]....
        /*0054*/ 	.word	0xffffffff


	//   ....[7]....
        /*0058*/ 	.word	0xffffffff


	//   ....[8]....
        /*005c*/ 	.word	0xffffffff


	//   ....[9]....
        /*0060*/ 	.word	0xffffffff


	//   ....[10]....
        /*0064*/ 	.word	0xffffffff


	//   ....[11]....
        /*0068*/ 	.word	0xffffffff


	//----- nvinfo : EIATTR_COOP_GROUP_INSTR_OFFSETS
	.align		4
.L_886:
        /*006c*/ 	.byte	0x04, 0x28
        /*006e*/ 	.short	(.L_888 - .L_887)


	//   ....[0]....
.L_887:
        /*0070*/ 	.word	0x00003920


	//   ....[1]....
        /*0074*/ 	.word	0x00003930


	//   ....[2]....
        /*0078*/ 	.word	0x000039b0


	//   ....[3]....
        /*007c*/ 	.word	0x000039c0


	//   ....[4]....
        /*0080*/ 	.word	0x00006a20


	//   ....[5]....
        /*0084*/ 	.word	0x00006a40


	//   ....[6]....
        /*0088*/ 	.word	0x00006a80


	//   ....[7]....
        /*008c*/ 	.word	0x00006a90


	//   ....[8]....
        /*0090*/ 	.word	0x000085c0


	//   ....[9]....
        /*0094*/ 	.word	0x00008600


	//   ....[10]....
        /*0098*/ 	.word	0x000086b0


	//   ....[11]....
        /*009c*/ 	.word	0x000086c0


	//----- nvinfo : EIATTR_EXIT_INSTR_OFFSETS
	.align		4
.L_888:
        /*00a0*/ 	.byte	0x04, 0x1c
        /*00a2*/ 	.short	(.L_890 - .L_889)


	//   ....[0]....
.L_889:
        /*00a4*/ 	.word	0x00000160


	//   ....[1]....
        /*00a8*/ 	.word	0x00000630


	//   ....[2]....
        /*00ac*/ 	.word	0x00000660


	//   ....[3]....
        /*00b0*/ 	.word	0x00009380


	//----- nvinfo : EIATTR_CTAIDZ_USED
	.align		4
.L_890:
        /*00b4*/ 	.byte	0x01, 0x04
	.zero		2


	//----- nvinfo : EIATTR_CRS_STACK_SIZE
	.align		4
        /*00b8*/ 	.byte	0x04, 0x1e
        /*00ba*/ 	.short	(.L_892 - .L_891)
.L_891:
        /*00bc*/ 	.word	0x00000000
.L_892:


//--------------------- .nv.info._ZN5flash24flash_fwd_splitkv_kernelI23Flash_fwd_kernel_traitsILi96ELi64ELi128ELi4ELb0ELb0EN7cutlass6half_tE19Flash_kernel_traitsILi96ELi64ELi128ELi4ES3_EELb1ELb0ELb0ELb1ELb1ELb1ELb0ELb0EEEvNS_16Flash_fwd_paramsE --------------------------
	.section	.nv.info._ZN5flash24flash_fwd_splitkv_kernelI23Flash_fwd_kernel_traitsILi96ELi64ELi128ELi4ELb0ELb0EN7cutlass6half_tE19Flash_kernel_traitsILi96ELi64ELi128ELi4ES3_EELb1ELb0ELb0ELb1ELb1ELb1ELb0ELb0EEEvNS_16Flash_fwd_paramsE,"",@"SHT_CUDA_INFO"
	.sectionflags	@""
	.align	4


	//----- nvinfo : EIATTR_CUDA_API_VERSION
	.align		4
        /*0000*/ 	.byte	0x04, 0x37
        /*0002*/ 	.short	(.L_894 - .L_893)
.L_893:
        /*0004*/ 	.word	0x00000082


	//----- nvinfo : EIATTR_SW2861232_WAR
	.align		4
.L_894:
        /*0008*/ 	.byte	0x01, 0x35
	.zero		2


	//----- nvinfo : EIATTR_PARAM_CBANK
	.align		4
        /*000c*/ 	.byte	0x04, 0x0a
        /*000e*/ 	.short	(.L_896 - .L_895)
	.align		4
.L_895:
        /*0010*/ 	.word	index@(.nv.constant0._ZN5flash24flash_fwd_splitkv_kernelI23Flash_fwd_kernel_traitsILi96ELi64ELi128ELi4ELb0ELb0EN7cutlass6half_tE19Flash_kernel_traitsILi96ELi64ELi128ELi4ES3_EELb1ELb0ELb0ELb1ELb1ELb1ELb0ELb0EEEvNS_16Flash_fwd_paramsE)
        /*0014*/ 	.short	0x0160
        /*0016*/ 	.short	0x01d0


	//----- nvinfo : EIATTR_CBANK_PARAM_SIZE
	.align		4
.L_896:
        /*0018*/ 	.byte	0x03, 0x19
        /*001a*/ 	.short	0x01d0


	//----- nvinfo : EIATTR_KPARAM_INFO
	.align		4
        /*001c*/ 	.byte	0x04, 0x17
        /*001e*/ 	.short	(.L_898 - .L_897)
.L_897:
        /*0020*/ 	.word	0x00000000
        /*0024*/ 	.short	0x0000
        /*0026*/ 	.short	0x0000
        /*0028*/ 	.byte	0x00, 0xf0, 0x41, 0x07


	//----- nvinfo : EIATTR_MAXREG_COUNT
	.align		4
.L_898:
        /*002c*/ 	.byte	0x03, 0x1b
        /*002e*/ 	.short	0x00ff


	//----- nvinfo : EIATTR_NUM_BARRIERS
	.align		4
        /*0030*/ 	.byte	0x02, 0x4c
        /*0032*/ 	.byte	0x01
	.zero		1


	//----- nvinfo : EIATTR_MERCURY_ISA_VERSION
	.align		4
        /*0034*/ 	.byte	0x03, 0x5f
        /*0036*/ 	.short	0x0000


	//----- nvinfo : EIATTR_COOP_GROUP_MASK_REGIDS
	.align		4
        /*0038*/ 	.byte	0x04, 0x29
        /*003a*/ 	.short	(.L_900 - .L_899)


	//   ....[0]....
.L_899:
        /*003c*/ 	.word	0xffffffff


	//   ....[1]....
        /*0040*/ 	.word	0xffffffff


	//   ....[2]....
        /*0044*/ 	.word	0xffffffff


	//   ....[3]....
        /*0048*/ 	.word	0xffffffff


	//   ....[4]....
        /*004c*/ 	.word	0xffffffff


	//   ....[5]....
        /*0050*/ 	.word	0xffffffff


	//   ....[6]....
        /*0054*/ 	.word	0xffffffff


	//   ....[7]....
        /*0058*/ 	.word	0xffffffff


	//   ....[8]....
        /*005c*/ 	.word	0xffffffff


	//   ....[9]....
        /*0060*/ 	.word	0xffffffff


	//   ....[10]....
        /*0064*/ 	.word	0xffffffff


	//   ....[11]....
        /*0068*/ 	.word	0xffffffff


	//----- nvinfo : EIATTR_COOP_GROUP_INSTR_OFFSETS
	.align		4
.L_900:
        /*006c*/ 	.byte	0x04, 0x28
        /*006e*/ 	.short	(.L_902 - .L_901)


	//   ....[0]....
.L_901:
        /*0070*/ 	.word	0x00004100


	//   ....[1]....
        /*0074*/ 	.word	0x00004120


	//   ....[2]....
        /*0078*/ 	.word	0x000041a0


	//   ....[3]....
        /*007c*/ 	.word	0x000041b0


	//   ....[4]....
        /*0080*/ 	.word	0x00007a90


	//   ....[5]....
        /*0084*/ 	.word	0x00007aa0


	//   ....[6]....
        /*0088*/ 	.word	0x00007ad0


	//   ....[7]....
        /*008c*/ 	.word	0x00007ae0


	//   ....[8]....
        /*0090*/ 	.word	0x000095c0


	//   ....[9]....
        /*0094*/ 	.word	0x00009600


	//   ....[10]....
        /*0098*/ 	.word	0x000096b0


	//   ....[11]....
        /*009c*/ 	.word	0x000096c0


	//----- nvinfo : EIATTR_EXIT_INSTR_OFFSETS
	.align		4
.L_902:
        /*00a0*/ 	.byte	0x04, 0x1c
        /*00a2*/ 	.short	(.L_904 - .L_903)


	//   ....[0]....
.L_903:
        /*00a4*/ 	.word	0x00000160


	//   ....[1]....
        /*00a8*/ 	.word	0x00000630


	//   ....[2]....
        /*00ac*/ 	.word	0x00000660


	//   ....[3]....
        /*00b0*/ 	.word	0x0000a380


	//----- nvinfo : EIATTR_CTAIDZ_USED
	.align		4
.L_904:
        /*00b4*/ 	.byte	0x01, 0x04
	.zero		2


	//----- nvinfo : EIATTR_CRS_STACK_SIZE
	.align		4
        /*00b8*/ 	.byte	0x04, 0x1e
        /*00ba*/ 	.short	(.L_906 - .L_905)
.L_905:
        /*00bc*/ 	.word	0x00000000
.L_906:


//--------------------- .nv.info._ZN5flash24flash_fwd_splitkv_kernelI23Flash_fwd_kernel_traitsILi96ELi64ELi128ELi4ELb0ELb0EN7cutlass6half_tE19Flash_kernel_traitsILi96ELi64ELi128ELi4ES3_EELb1ELb0ELb0ELb1ELb1ELb0ELb1ELb0EEEvNS_16Flash_fwd_paramsE --------------------------
	.section	.nv.info._ZN5flash24flash_fwd_splitkv_kernelI23Flash_fwd_kernel_traitsILi96ELi64ELi128ELi4ELb0ELb0EN7cutlass6half_tE19Flash_kernel_traitsILi96ELi64ELi128ELi4ES3_EELb1ELb0ELb0ELb1ELb1ELb0ELb1ELb0EEEvNS_16Flash_fwd_paramsE,"",@"SHT_CUDA_INFO"
	.sectionflags	@""
	.align	4


	//----- nvinfo : EIATTR_CUDA_API_VERSION
	.align		4
        /*0000*/ 	.byte	0x04, 0x37
        /*0002*/ 	.short	(.L_908 - .L_907)
.L_907:
        /*0004*/ 	.word	0x00000082


	//----- nvinfo : EIATTR_SW2861232_WAR
	.align		4
.L_908:
        /*0008*/ 	.byte	0x01, 0x35
	.zero		2


	//----- nvinfo : EIATTR_PARAM_CBANK
	.align		4
        /*000c*/ 	.byte	0x04, 0x0a
        /*000e*/ 	.short	(.L_910 - .L_909)
	.align		4
.L_909:
        /*0010*/ 	.word	index@(.nv.constant0._ZN5flash24flash_fwd_splitkv_kernelI23Flash_fwd_kernel_traitsILi96ELi64ELi128ELi4ELb0ELb0EN7cutlass6half_tE19Flash_kernel_traitsILi96ELi64ELi128ELi4ES3_EELb1ELb0ELb0ELb1ELb1ELb0ELb1ELb0EEEvNS_16Flash_fwd_paramsE)
        /*0014*/ 	.short	0x0160
        /*0016*/ 	.short	0x01d0


	//----- nvinfo : EIATTR_CBANK_PARAM_SIZE
	.align		4
.L_910:
        /*0018*/ 	.byte	0x03, 0x19
        /*001a*/ 	.short	0x01d0


	//----- nvinfo : EIATTR_KPARAM_INFO
	.align		4
        /*001c*/ 	.byte	0x04, 0x17
        /*001e*/ 	.short	(.L_912 - .L_911)
.L_911:
        /*0020*/ 	.word	0x00000000
        /*0024*/ 	.short	0x0000
        /*0026*/ 	.short	0x0000
        /*0028*/ 	.byte	0x00, 0xf0, 0x41, 0x07


	//----- nvinfo : EIATTR_MAXREG_COUNT
	.align		4
.L_912:
        /*002c*/ 	.byte	0x03, 0x1b
        /*002e*/ 	.short	0x00ff


	//----- nvinfo : EIATTR_NUM_BARRIERS
	.align		4
        /*0030*/ 	.byte	0x02, 0x4c
        /*0032*/ 	.byte	0x01
	.zero		1


	//----- nvinfo : EIATTR_MERCURY_ISA_VERSION
	.align		4
        /*0034*/ 	.byte	0x03, 0x5f
        /*0036*/ 	.short	0x0000


	//----- nvinfo : EIATTR_COOP_GROUP_MASK_REGIDS
	.align		4
        /*0038*/ 	.byte	0x04, 0x29
        /*003a*/ 	.short	(.L_914 - .L_913)


	//   ....[0]....
.L_913:
        /*003c*/ 	.word	0xffffffff


	//   ....[1]....
        /*0040*/ 	.word	0xffffffff


	//   ....[2]....
        /*0044*/ 	.word	0xffffffff


	//   ....[3]....
        /*0048*/ 	.word	0xffffffff


	//   ....[4]....
        /*004c*/ 	.word	0xffffffff


	//   ....[5]....
        /*0050*/ 	.word	0xffffffff


	//   ....[6]....
        /*0054*/ 	.word	0xffffffff


	//   ....[7]....
        /*0058*/ 	.word	0xffffffff


	//   ....[8]....
        /*005c*/ 	.word	0xffffffff


	//   ....[9]....
        /*0060*/ 	.word	0xffffffff


	//   ....[10]....
        /*0064*/ 	.word	0xffffffff


	//   ....[11]....
        /*0068*/ 	.word	0xffffffff


	//----- nvinfo : EIATTR_COOP_GROUP_INSTR_OFFSETS
	.align		4
.L_914:
        /*006c*/ 	.byte	0x04, 0x28
        /*006e*/ 	.short	(.L_916 - .L_915)


	//   ....[0]....
.L_915:
        /*0070*/ 	.word	0x00003b60


	//   ....[1]....
        /*0074*/ 	.word	0x00003b80


	//   ....[2]....
        /*0078*/ 	.word	0x00003c00


	//   ....[3]....
        /*007c*/ 	.word	0x00003c10


	//   ....[4]....
        /*0080*/ 	.word	0x00006c70


	//   ....[5]....
        /*0084*/ 	.word	0x00006c90


	//   ....[6]....
        /*0088*/ 	.word	0x00006cd0


	//   ....[7]....
        /*008c*/ 	.word	0x00006ce0


	//   ....[8]....
        /*0090*/ 	.word	0x00008810


	//   ....[9]....
        /*0094*/ 	.word	0x00008880


	//   ....[10]....
        /*0098*/ 	.word	0x000088d0


	//   ....[11]....
        /*009c*/ 	.word	0x00008910


	//----- nvinfo : EIATTR_EXIT_INSTR_OFFSETS
	.align		4
.L_916:
        /*00a0*/ 	.byte	0x04, 0x1c
        /*00a2*/ 	.short	(.L_918 - .L_917)


	//   ....[0]....
.L_917:
        /*00a4*/ 	.word	0x000002a0


	//   ....[1]....
        /*00a8*/ 	.word	0x000008b0


	//   ....[2]....
        /*00ac*/ 	.word	0x000008e0


	//   ....[3]....
        /*00b0*/ 	.word	0x000094f0


	//----- nvinfo : EIATTR_CTAIDZ_USED
	.align		4
.L_918:
        /*00b4*/ 	.byte	0x01, 0x04
	.zero		2


	//----- nvinfo : EIATTR_CRS_STACK_SIZE
	.align		4
        /*00b8*/ 	.byte	0x04, 0x1e
        /*00ba*/ 	.short	(.L_920 - .L_919)
.L_919:
        /*00bc*/ 	.word	0x00000000
.L_920:


//--------------------- .nv.info._ZN5flash24flash_fwd_splitkv_kernelI23Flash_fwd_kernel_traitsILi96ELi64ELi128ELi4ELb0ELb0EN7cutlass6half_tE19Flash_kernel_traitsILi96ELi64ELi128ELi4ES3_EELb1ELb0ELb0ELb1ELb1ELb1ELb1ELb0EEEvNS_16Flash_fwd_paramsE --------------------------
	.section	.nv.info._ZN5flash24flash_fwd_splitkv_kernelI23Flash_fwd_kernel_traitsILi96ELi64ELi128ELi4ELb0ELb0EN7cutlass6half_tE19Flash_kernel_traitsILi96ELi64ELi128ELi4ES3_EELb1ELb0ELb0ELb1ELb1ELb1ELb1ELb0EEEvNS_16Flash_fwd_paramsE,"",@"SHT_CUDA_INFO"
	.sectionflags	@""
	.align	4


	//----- nvinfo : EIATTR_CUDA_API_VERSION
	.align		4
        /*0000*/ 	.byte	0x04, 0x37
        /*0002*/ 	.short	(.L_922 - .L_921)
.L_921:
        /*0004*/ 	.word	0x00000082


	//----- nvinfo : EIATTR_SW2861232_WAR
	.align		4
.L_922:
        /*0008*/ 	.byte	0x01, 0x35
	.zero		2


	//----- nvinfo : EIATTR_PARAM_CBANK
	.align		4
        /*000c*/ 	.byte	0x04, 0x0a
        /*000e*/ 	.short	(.L_924 - .L_923)
	.align		4
.L_923:
        /*0010*/ 	.word	index@(.nv.constant0._ZN5flash24flash_fwd_splitkv_kernelI23Flash_fwd_kernel_traitsILi96ELi64ELi128ELi4ELb0ELb0EN7cutlass6half_tE19Flash_kernel_traitsILi96ELi64ELi128ELi4ES3_EELb1ELb0ELb0ELb1ELb1ELb1ELb1ELb0EEEvNS_16Flash_fwd_paramsE)
        /*0014*/ 	.short	0x0160
        /*0016*/ 	.short	0x01d0


	//----- nvinfo : EIATTR_CBANK_PARAM_SIZE
	.align		4
.L_924:
        /*0018*/ 	.byte	0x03, 0x19
        /*001a*/ 	.short	0x01d0


	//----- nvinfo : EIATTR_KPARAM_INFO
	.align		4
        /*001c*/ 	.byte	0x04, 0x17
        /*001e*/ 	.short	(.L_926 - .L_925)
.L_925:
        /*0020*/ 	.word	0x00000000
        /*0024*/ 	.short	0x0000
        /*0026*/ 	.short	0x0000
        /*0028*/ 	.byte	0x00, 0xf0, 0x41, 0x07


	//----- nvinfo : EIATTR_MAXREG_COUNT
	.align		4
.L_926:
        /*002c*/ 	.byte	0x03, 0x1b
        /*002e*/ 	.short	0x00ff


	//----- nvinfo : EIATTR_NUM_BARRIERS
	.align		4
        /*0030*/ 	.byte	0x02, 0x4c
        /*0032*/ 	.byte	0x01
	.zero		1


	//----- nvinfo : EIATTR_MERCURY_ISA_VERSION
	.align		4
        /*0034*/ 	.byte	0x03, 0x5f
        /*0036*/ 	.short	0x0000


	//----- nvinfo : EIATTR_COOP_GROUP_MASK_REGIDS
	.align		4
        /*0038*/ 	.byte	0x04, 0x29
        /*003a*/ 	.short	(.L_928 - .L_927)


	//   ....[0]....
.L_927:
        /*003c*/ 	.word	0xffffffff


	//   ....[1]....
        /*0040*/ 	.word	0xffffffff


	//   ....[2]....
        /*0044*/ 	.word	0xffffffff


	//   ....[3]....
        /*0048*/ 	.word	0xffffffff


	//   ....[4]....
        /*004c*/ 	.word	0xffffffff


	//   ....[5]....
        /*0050*/ 	.word	0xffffffff


	//   ....[6]....
        /*0054*/ 	.word	0xffffffff


	//   ....[7]....
        /*0058*/ 	.word	0xffffffff


	//   ....[8]....
        /*005c*/ 	.word	0xffffffff


	//   ....[9]....
        /*0060*/ 	.word	0xffffffff


	//   ....[10]....
        /*0064*/ 	.word	0xffffffff


	//   ....[11]....
        /*0068*/ 	.word	0xffffffff


	//----- nvinfo : EIATTR_COOP_GROUP_INSTR_OFFSETS
	.align		4
.L_928:
        /*006c*/ 	.byte	0x04, 0x28
        /*006e*/ 	.short	(.L_930 - .L_929)


	//   ....[0]....
.L_929:
        /*0070*/ 	.word	0x00004380


	//   ....[1]....
        /*0074*/ 	.word	0x000043a0


	//   ....[2]....
        /*0078*/ 	.word	0x00004420


	//   ....[3]....
        /*007c*/ 	.word	0x00004430


	//   ....[4]....
        /*0080*/ 	.word	0x00007cf0


	//   ....[5]....
        /*0084*/ 	.word	0x00007d10


	//   ....[6]....
        /*0088*/ 	.word	0x00007d40


	//   ....[7]....
        /*008c*/ 	.word	0x00007d50


	//   ....[8]....
        /*0090*/ 	.word	0x00009830


	//   ....[9]....
        /*0094*/ 	.word	0x000098a0


	//   ....[10]....
        /*0098*/ 	.word	0x000098f0


	//   ....[11]....
        /*009c*/ 	.word	0x00009930


	//----- nvinfo : EIATTR_EXIT_INSTR_OFFSETS
	.align		4
.L_930:
        /*00a0*/ 	.byte	0x04, 0x1c
        /*00a2*/ 	.short	(.L_932 - .L_931)


	//   ....[0]....
.L_931:
        /*00a4*/ 	.word	0x000002a0


	//   ....[1]....
        /*00a8*/ 	.word	0x000008b0


	//   ....[2]....
        /*00ac*/ 	.word	0x000008e0


	//   ....[3]....
        /*00b0*/ 	.word	0x0000a510


	//----- nvinfo : EIATTR_CTAIDZ_USED
	.align		4
.L_932:
        /*00b4*/ 	.byte	0x01, 0x04
	.zero		2


	//----- nvinfo : EIATTR_CRS_STACK_SIZE
	.align		4
        /*00b8*/ 	.byte	0x04, 0x1e
        /*00ba*/ 	.short	(.L_934 - .L_933)
.L_933:
        /*00bc*/ 	.word	0x00000000
.L_934:


//--------------------- .nv.info._ZN5flash24flash_fwd_splitkv_kernelI23Flash_fwd_kernel_traitsILi96ELi64ELi128ELi4ELb0ELb0EN7cutlass6half_tE19Flash_kernel_traitsILi96ELi64ELi128ELi4ES3_EELb1ELb0ELb0ELb0ELb1ELb0ELb0ELb0EEEvNS_16Flash_fwd_paramsE --------------------------
	.section	.nv.info._ZN5flash24flash_fwd_splitkv_kernelI23Flash_fwd_kernel_traitsILi96ELi64ELi128ELi4ELb0ELb0EN7cutlass6half_tE19Flash_kernel_traitsILi96ELi64ELi128ELi4ES3_EELb1ELb0ELb0ELb0ELb1ELb0ELb0ELb0EEEvNS_16Flash_fwd_paramsE,"",@"SHT_CUDA_INFO"
	.sectionflags	@""
	.align	4


	//----- nvinfo : EIATTR_CUDA_API_VERSION
	.align		4
        /*0000*/ 	.byte	0x04, 0x37
        /*0002*/ 	.short	(.L_936 - .L_935)
.L_935:
        /*0004*/ 	.word	0x00000082


	//----- nvinfo : EIATTR_SW2861232_WAR
	.align		4
.L_936:
        /*0008*/ 	.byte	0x01, 0x35
	.zero		2


	//----- nvinfo : EIATTR_PARAM_CBANK
	.align		4
        /*000c*/ 	.byte	0x04, 0x0a
        /*000e*/ 	.short	(.L_938 - .L_937)
	.align		4
.L_937:
        /*0010*/ 	.word	index@(.nv.constant0._ZN5flash24flash_fwd_splitkv_kernelI23Flash_fwd_kernel_traitsILi96ELi64ELi128ELi4ELb0ELb0EN7cutlass6half_tE19Flash_kernel_traitsILi96ELi64ELi128ELi4ES3_EELb1ELb0ELb0ELb0ELb1ELb0ELb0ELb0EEEvNS_16Flash_fwd_paramsE)
        /*0014*/ 	.short	0x0160
        /*0016*/ 	.short	0x01d0


	//----- nvinfo : EIATTR_CBANK_PARAM_SIZE
	.align		4
.L_938:
        /*0018*/ 	.byte	0x03, 0x19
        /*001a*/ 	.short	0x01d0


	//----- nvinfo : EIATTR_KPARAM_INFO
	.align		4
        /*001c*/ 	.byte	0x04, 0x17
        /*001e*/ 	.short	(.L_940 - .L_939)
.L_939:
        /*0020*/ 	.word	0x00000000
        /*0024*/ 	.short	0x0000
        /*0026*/ 	.short	0x0000
        /*0028*/ 	.byte	0x00, 0xf0, 0x41, 0x07


	//----- nvinfo : EIATTR_MAXREG_COUNT
	.align		4
.L_940:
        /*002c*/ 	.byte	0x03, 0x1b
        /*002e*/ 	.short	0x00ff


	//----- nvinfo : EIATTR_NUM_BARRIERS
	.align		4
        /*0030*/ 	.byte	0x02, 0x4c
        /*0032*/ 	.byte	0x01
	.zero		1


	//----- nvinfo : EIATTR_MERCURY_ISA_VERSION
	.align		4
        /*0034*/ 	.byte	0x03, 0x5f
        /*0036*/ 	.short	0x0000


	//----- nvinfo : EIATTR_COOP_GROUP_MASK_REGIDS
	.align		4
        /*0038*/ 	.byte	0x04, 0x29
        /*003a*/ 	.short	(.L_942 - .L_941)


	//   ....[0]....
.L_941:
        /*003c*/ 	.word	0xffffffff


	//   ....[1]....
        /*0040*/ 	.word	0xffffffff


	//   ....[2]....
        /*0044*/ 	.word	0xffffffff


	//   ....[3]....
        /*0048*/ 	.word	0xffffffff


	//   ....[4]....
        /*004c*/ 	.word	0xffffffff


	//   ....[5]....
        /*0050*/ 	.word	0xffffffff


	//   ....[6]....
        /*0054*/ 	.word	0xffffffff


	//   ....[7]....
        /*0058*/ 	.word	0xffffffff


	//   ....[8]....
        /*005c*/ 	.word	0xffffffff


	//   ....[9]....
        /*0060*/ 	.word	0xffffffff


	//   ....[10]....
        /*0064*/ 	.word	0xffffffff


	//   ....[11]....
        /*0068*/ 	.word	0xffffffff


	//   ....[12]....
        /*006c*/ 	.word	0xffffffff


	//   ....[13]....
        /*0070*/ 	.word	0xffffffff


	//   ....[14]....
        /*0074*/ 	.word	0xffffffff


	//   ....[15]....
        /*0078*/ 	.word	0xffffffff


	//----- nvinfo : EIATTR_COOP_GROUP_INSTR_OFFSETS
	.align		4
.L_942:
        /*007c*/ 	.byte	0x04, 0x28
        /*007e*/ 	.short	(.L_944 - .L_943)


	//   ....[0]....
.L_943:
        /*0080*/ 	.word	0x00003e50


	//   ....[1]....
        /*0084*/ 	.word	0x00004030


	//   ....[2]....
        /*0088*/ 	.word	0x000040c0


	//   ....[3]....
        /*008c*/ 	.word	0x00004180


	//   ....[4]....
        /*0090*/ 	.word	0x00007c50


	//   ....[5]....
        /*0094*/ 	.word	0x00007c90


	//   ....[6]....
        /*0098*/ 	.word	0x00007cb0


	//   ....[7]....
        /*009c*/ 	.word	0x00007cd0


	//   ....[8]....
        /*00a0*/ 	.word	0x0000b170


	//   ....[9]....
        /*00a4*/ 	.word	0x0000b190


	//   ....[10]....
        /*00a8*/ 	.word	0x0000b1d0


	//   ....[11]....
        /*00ac*/ 	.word	0x0000b1e0


	//   ....[12]....
        /*00b0*/ 	.word	0x0000cd10


	//   ....[13]....
        /*00b4*/ 	.word	0x0000cd50


	//   ....[14]....
        /*00b8*/ 	.word	0x0000cd90


	//   ....[15]....
        /*00bc*/ 	.word	0x0000cda0


	//----- nvinfo : EIATTR_EXIT_INSTR_OFFSETS
	.align		4
.L_944:
        /*00c0*/ 	.byte	0x04, 0x1c
        /*00c2*/ 	.short	(.L_946 - .L_945)


	//   ....[0]....
.L_945:
        /*00c4*/ 	.word	0x000002d0


	//   ....[1]....
        /*00c8*/ 	.word	0x00000880


	//   ....[2]....
        /*00cc*/ 	.word	0x000008b0


	//   ....[3]....
        /*00d0*/ 	.word	0x0000db60


	//   ....[4]....
        /*00d4*/ 	.word	0x0000dc30


	//----- nvinfo : EIATTR_CTAIDZ_USED
	.align		4
.L_946:
        /*00d8*/ 	.byte	0x01, 0x04
	.zero		2


	//----- nvinfo : EIATTR_CRS_STACK_SIZE
	.align		4
        /*00dc*/ 	.byte	0x04, 0x1e
        /*00de*/ 	.short	(.L_948 - .L_947)
.L_947:
        /*00e0*/ 	.word	0x00000000
.L_948:


//--------------------- .nv.info._ZN5flash24flash_fwd_splitkv_kernelI23Flash_fwd_kernel_traitsILi96ELi64ELi128ELi4ELb0ELb0EN7cutlass6half_tE19Flash_kernel_traitsILi96ELi64ELi128ELi4ES3_EELb1ELb0ELb0ELb0ELb1ELb1ELb0ELb0EEEvNS_16Flash_fwd_paramsE --------------------------
	.section	.nv.info._ZN5flash24flash_fwd_splitkv_kernelI23Flash_fwd_kernel_traitsILi96ELi64ELi128ELi4ELb0ELb0EN7cutlass6half_tE19Flash_kernel_traitsILi96ELi64ELi128ELi4ES3_EELb1ELb0ELb0ELb0ELb1ELb1ELb0ELb0EEEvNS_16Flash_fwd_paramsE,"",@"SHT_CUDA_INFO"
	.sectionflags	@""
	.align	4


	//----- nvinfo : EIATTR_CUDA_API_VERSION
	.align		4
        /*0000*/ 	.byte	0x04, 0x37
        /*0002*/ 	.short	(.L_950 - .L_949)
.L_949:
        /*0004*/ 	.word	0x00000082


	//----- nvinfo : EIATTR_SW2861232_WAR
	.align		4
.L_950:
        /*0008*/ 	.byte	0x01, 0x35
	.zero		2


	//----- nvinfo : EIATTR_PARAM_CBANK
	.align		4
        /*000c*/ 	.byte	0x04, 0x0a
        /*000e*/ 	.short	(.L_952 - .L_951)
	.align		4
.L_951:
        /*0010*/ 	.word	index@(.nv.constant0._ZN5flash24flash_fwd_splitkv_kernelI23Flash_fwd_kernel_traitsILi96ELi64ELi128ELi4ELb0ELb0EN7cutlass6half_tE19Flash_kernel_traitsILi96ELi64ELi128ELi4ES3_EELb1ELb0ELb0ELb0ELb1ELb1ELb0ELb0EEEvNS_16Flash_fwd_paramsE)
        /*0014*/ 	.short	0x0160
        /*0016*/ 	.short	0x01d0


	//----- nvinfo : EIATTR_CBANK_PARAM_SIZE
	.align		4
.L_952:
        /*0018*/ 	.byte	0x03, 0x19
        /*001a*/ 	.short	0x01d0


	//----- nvinfo : EIATTR_KPARAM_INFO
	.align		4
        /*001c*/ 	.byte	0x04, 0x17
        /*001e*/ 	.short	(.L_954 - .L_953)
.L_953:
        /*0020*/ 	.word	0x00000000
        /*0024*/ 	.short	0x0000
        /*0026*/ 	.short	0x0000
        /*0028*/ 	.byte	0x00, 0xf0, 0x41, 0x07


	//----- nvinfo : EIATTR_MAXREG_COUNT
	.align		4
.L_954:
        /*002c*/ 	.byte	0x03, 0x1b
        /*002e*/ 	.short	0x00ff


	//----- nvinfo : EIATTR_NUM_BARRIERS
	.align		4
        /*0030*/ 	.byte	0x02, 0x4c
        /*0032*/ 	.byte	0x01
	.zero		1


	//----- nvinfo : EIATTR_MERCURY_ISA_VERSION
	.align		4
        /*0034*/ 	.byte	0x03, 0x5f
        /*0036*/ 	.short	0x0000


	//----- nvinfo : EIATTR_COOP_GROUP_MASK_REGIDS
	.align		4
        /*0038*/ 	.byte	0x04, 0x29
        /*003a*/ 	.short	(.L_956 - .L_955)


	//   ....[0]....
.L_955:
        /*003c*/ 	.word	0xffffffff


	//   ....[1]....
        /*0040*/ 	.word	0xffffffff


	//   ....[2]....
        /*0044*/ 	.word	0xffffffff


	//   ....[3]....
        /*0048*/ 	.word	0xffffffff


	//   ....[4]....
        /*004c*/ 	.word	0xffffffff


	//   ....[5]....
        /*0050*/ 	.word	0xffffffff


	//   ....[6]....
        /*0054*/ 	.word	0xffffffff


	//   ....[7]....
        /*0058*/ 	.word	0xffffffff


	//   ....[8]....
        /*005c*/ 	.word	0xffffffff


	//   ....[9]....
        /*0060*/ 	.word	0xffffffff


	//   ....[10]....
        /*0064*/ 	.word	0xffffffff


	//   ....[11]....
        /*0068*/ 	.word	0xffffffff


	//   ....[12]....
        /*006c*/ 	.word	0xffffffff


	//   ....[13]....
        /*0070*/ 	.word	0xffffffff


	//   ....[14]....
        /*0074*/ 	.word	0xffffffff


	//   ....[15]....
        /*0078*/ 	.word	0xffffffff


	//----- nvinfo : EIATTR_COOP_GROUP_INSTR_OFFSETS
	.align		4
.L_956:
        /*007c*/ 	.byte	0x04, 0x28
        /*007e*/ 	.short	(.L_958 - .L_957)


	//   ....[0]....
.L_957:
        /*0080*/ 	.word	0x00004730


	//   ....[1]....
        /*0084*/ 	.word	0x000048a0


	//   ....[2]....
        /*0088*/ 	.word	0x000048c0


	//   ....[3]....
        /*008c*/ 	.word	0x00004920


	//   ....[4]....
        /*0090*/ 	.word	0x00008c60


	//   ....[5]....
        /*0094*/ 	.word	0x00008c70


	//   ....[6]....
        /*0098*/ 	.word	0x00008ca0


	//   ....[7]....
        /*009c*/ 	.word	0x00008cb0


	//   ....[8]....
        /*00a0*/ 	.word	0x0000c9d0


	//   ....[9]....
        /*00a4*/ 	.word	0x0000c9e0


	//   ....[10]....
        /*00a8*/ 	.word	0x0000ca10


	//   ....[11]....
        /*00ac*/ 	.word	0x0000ca20


	//   ....[12]....
        /*00b0*/ 	.word	0x0000e500


	//   ....[13]....
        /*00b4*/ 	.word	0x0000e540


	//   ....[14]....
        /*00b8*/ 	.word	0x0000e580


	//   ....[15]....
        /*00bc*/ 	.word	0x0000e590


	//----- nvinfo : EIATTR_EXIT_INSTR_OFFSETS
	.align		4
.L_958:
        /*00c0*/ 	.byte	0x04, 0x1c
        /*00c2*/ 	.short	(.L_960 - .L_959)


	//   ....[0]....
.L_959:
        /*00c4*/ 	.word	0x000002d0


	//   ....[1]....
        /*00c8*/ 	.word	0x00000890


	//   ....[2]....
        /*00cc*/ 	.word	0x000008c0


	//   ....[3]....
        /*00d0*/ 	.word	0x0000f350


	//   ....[4]....
        /*00d4*/ 	.word	0x0000f430


	//----- nvinfo : EIATTR_CTAIDZ_USED
	.align		4
.L_960:
        /*00d8*/ 	.byte	0x01, 0x04
	.zero		2


	//----- nvinfo : EIATTR_CRS_STACK_SIZE
	.align		4
        /*00dc*/ 	.byte	0x04, 0x1e
        /*00de*/ 	.short	(.L_962 - .L_961)
.L_961:
        /*00e0*/ 	.word	0x00000000
.L_962:


//--------------------- .nv.info._ZN5flash24flash_fwd_splitkv_kernelI23Flash_fwd_kernel_traitsILi96ELi64ELi128ELi4ELb0ELb0EN7cutlass6half_tE19Flash_kernel_traitsILi96ELi64ELi128ELi4ES3_EELb1ELb0ELb1ELb0ELb0ELb0ELb0ELb0EEEvNS_16Flash_fwd_paramsE --------------------------
	.section	.nv.info._ZN5flash24flash_fwd_splitkv_kernelI23Flash_fwd_kernel_traitsILi96ELi64ELi128ELi4ELb0ELb0EN7cutlass6half_tE19Flash_kernel_traitsILi96ELi64ELi128ELi4ES3_EELb1ELb0ELb1ELb0ELb0ELb0ELb0ELb0EEEvNS_16Flash_fwd_paramsE,"",@"SHT_CUDA_INFO"
	.sectionflags	@""
	.align	4


	//----- nvinfo : EIATTR_CUDA_API_VERSION
	.align		4
        /*0000*/ 	.byte	0x04, 0x37
        /*0002*/ 	.short	(.L_964 - .L_963)
.L_963:
        /*0004*/ 	.word	0x00000082


	//----- nvinfo : EIATTR_SW2861232_WAR
	.align		4
.L_964:
        /*0008*/ 	.byte	0x01, 0x35
	.zero		2


	//----- nvinfo : EIATTR_PARAM_CBANK
	.align		4
        /*000c*/ 	.byte	0x04, 0x0a
        /*000e*/ 	.short	(.L_966 - .L_965)
	.align		4
.L_965:
        /*0010*/ 	.word	index@(.nv.constant0._ZN5flash24flash_fwd_splitkv_kernelI23Flash_fwd_kernel_traitsILi96ELi64ELi128ELi4ELb0ELb0EN7cutlass6half_tE19Flash_kernel_traitsILi96ELi64ELi128ELi4ES3_EELb1ELb0ELb1ELb0ELb0ELb0ELb0ELb0EEEvNS_16Flash_fwd_paramsE)
        /*0014*/ 	.short	0x0160
        /*0016*/ 	.short	0x01d0


	//----- nvinfo : EIATTR_CBANK_PARAM_SIZE
	.align		4
.L_966:
        /*0018*/ 	.byte	0x03, 0x19
        /*001a*/ 	.short	0x01d0


	//----- nvinfo : EIATTR_KPARAM_INFO
	.align		4
        /*001c*/ 	.byte	0x04, 0x17
        /*001e*/ 	.short	(.L_968 - .L_967)
.L_967:
        /*0020*/ 	.word	0x00000000
        /*0024*/ 	.short	0x0000
        /*0026*/ 	.short	0x0000
        /*0028*/ 	.byte	0x00, 0xf0, 0x41, 0x07


	//----- nvinfo : EIATTR_MAXREG_COUNT
	.align		4
.L_968:
        /*002c*/ 	.byte	0x03, 0x1b
        /*002e*/ 	.short	0x00ff


	//----- nvinfo : EIATTR_NUM_BARRIERS
	.align		4
        /*0030*/ 	.byte	0x02, 0x4c
        /*0032*/ 	.byte	0x01
	.zero		1


	//----- nvinfo : EIATTR_MERCURY_ISA_VERSION
	.align		4
        /*0034*/ 	.byte	0x03, 0x5f
        /*0036*/ 	.short	0x0000


	//----- nvinfo : EIATTR_COOP_GROUP_MASK_REGIDS
	.align		4
        /*0038*/ 	.byte	0x04, 0x29
        /*003a*/ 	.short	(.L_970 - .L_969)


	//   ....[0]....
.L_969:
        /*003c*/ 	.word	0xffffffff


	//   ....[1]....
        /*0040*/ 	.word	0xffffffff


	//   ....[2]....
        /*0044*/ 	.word	0xffffffff


	//   ....[3]....
        /*0048*/ 	.word	0xffffffff


	//   ....[4]....
        /*004c*/ 	.word	0xffffffff


	//   ....[5]....
        /*0050*/ 	.word	0xffffffff


	//   ....[6]....
        /*0054*/ 	.word	0xffffffff


	//   ....[7]....
        /*0058*/ 	.word	0xffffffff


	//   ....[8]....
        /*005c*/ 	.word	0xffffffff


	//   ....[9]....
        /*0060*/ 	.word	0xffffffff


	//   ....[10]....
        /*0064*/ 	.word	0xffffffff


	//   ....[11]....
        /*0068*/ 	.word	0xffffffff


	//   ....[12]....
        /*006c*/ 	.word	0xffffffff


	//   ....[13]....
        /*0070*/ 	.word	0xffffffff


	//   ....[14]....
        /*0074*/ 	.word	0xffffffff


	//   ....[15]....
        /*0078*/ 	.word	0xffffffff


	//----- nvinfo : EIATTR_COOP_GROUP_INSTR_OFFSETS
	.align		4
.L_970:
        /*007c*/ 	.byte	0x04, 0x28
        /*007e*/ 	.short	(.L_972 - .L_971)


	//   ....[0]....
.L_971:
        /*0080*/ 	.word	0x00005b80


	//   ....[1]....
        /*0084*/ 	.word	0x00005be0


	//   ....[2]....
        /*0088*/ 	.word	0x00005c10


	//   ....[3]....
        /*008c*/ 	.word	0x00005ca0


	//   ....[4]....
        /*0090*/ 	.word	0x0000a740


	//   ....[5]....
        /*0094*/ 	.word	0x0000a750


	//   ....[6]....
        /*0098*/ 	.word	0x0000a780


	//   ....[7]....
        /*009c*/ 	.word	0x0000a790


	//   ....[8]....
        /*00a0*/ 	.word	0x0000ec60


	//   ....[9]....
        /*00a4*/ 	.word	0x0000ec80


	//   ....[10]....
        /*00a8*/ 	.word	0x0000eca0


	//   ....[11]....
        /*00ac*/ 	.word	0x0000ecc0


	//   ....[12]....
        /*00b0*/ 	.word	0x00010800


	//   ....[13]....
        /*00b4*/ 	.word	0x00010840


	//   ....[14]....
        /*00b8*/ 	.word	0x00010880


	//   ....[15]....
        /*00bc*/ 	.word	0x00010890


	//----- nvinfo : EIATTR_EXIT_INSTR_OFFSETS
	.align		4
.L_972:
        /*00c0*/ 	.byte	0x04, 0x1c
        /*00c2*/ 	.short	(.L_974 - .L_973)


	//   ....[0]....
.L_973:
        /*00c4*/ 	.word	0x000002d0


	//   ....[1]....
        /*00c8*/ 	.word	0x00000900


	//   ....[2]....
        /*00cc*/ 	.word	0x00000930


	//   ....[3]....
        /*00d0*/ 	.word	0x000116e0


	//   ....[4]....
        /*00d4*/ 	.word	0x000117d0


	//   ....[5]....
        /*00d8*/ 	.word	0x000117f0


	//----- nvinfo : EIATTR_CTAIDZ_USED
	.align		4
.L_974:
        /*00dc*/ 	.byte	0x01, 0x04
	.zero		2


	//----- nvinfo : EIATTR_CRS_STACK_SIZE
	.align		4
        /*00e0*/ 	.byte	0x04, 0x1e
        /*00e2*/ 	.short	(.L_976 - .L_975)
.L_975:
        /*00e4*/ 	.word	0x00000000
.L_976:


//--------------------- .nv.info._ZN5flash24flash_fwd_splitkv_kernelI23Flash_fwd_kernel_traitsILi96ELi64ELi128ELi4ELb0ELb0EN7cutlass6half_tE19Flash_kernel_traitsILi96ELi64ELi128ELi4ES3_EELb1ELb0ELb1ELb0ELb0ELb1ELb0ELb0EEEvNS_16Flash_fwd_paramsE --------------------------
	.section	.nv.info._ZN5flash24flash_fwd_splitkv_kernelI23Flash_fwd_kernel_traitsILi96ELi64ELi128ELi4ELb0ELb0EN7cutlass6half_tE19Flash_kernel_traitsILi96ELi64ELi128ELi4ES3_EELb1ELb0ELb1ELb0ELb0ELb1ELb0ELb0EEEvNS_16Flash_fwd_paramsE,"",@"SHT_CUDA_INFO"
	.sectionflags	@""
	.align	4


	//----- nvinfo : EIATTR_CUDA_API_VERSION
	.align		4
        /*0000*/ 	.byte	0x04, 0x37
        /*0002*/ 	.short	(.L_978 - .L_977)
.L_977:
        /*0004*/ 	.word	0x00000082


	//----- nvinfo : EIATTR_SW2861232_WAR
	.align		4
.L_978:
        /*0008*/ 	.byte	0x01, 0x35
	.zero		2


	//----- nvinfo : EIATTR_PARAM_CBANK
	.align		4
        /*000c*/ 	.byte	0x04, 0x0a
        /*000e*/ 	.short	(.L_980 - .L_979)
	.align		4
.L_979:
        /*0010*/ 	.word	index@(.nv.constant0._ZN5flash24flash_fwd_splitkv_kernelI23Flash_fwd_kernel_traitsILi96ELi64ELi128ELi4ELb0ELb0EN7cutlass6half_tE19Flash_kernel_traitsILi96ELi64ELi128ELi4ES3_EELb1ELb0ELb1ELb0ELb0ELb1ELb0ELb0EEEvNS_16Flash_fwd_paramsE)
        /*0014*/ 	.short	0x0160
        /*0016*/ 	.short	0x01d0


	//----- nvinfo : EIATTR_CBANK_PARAM_SIZE
	.align		4
.L_980:
        /*0018*/ 	.byte	0x03, 0x19
        /*001a*/ 	.short	0x01d0


	//----- nvinfo : EIATTR_KPARAM_INFO
	.align		4
        /*001c*/ 	.byte	0x04, 0x17
        /*001e*/ 	.short	(.L_982 - .L_981)
.L_981:
        /*0020*/ 	.word	0x00000000
        /*0024*/ 	.short	0x0000
        /*0026*/ 	.short	0x0000
        /*0028*/ 	.byte	0x00, 0xf0, 0x41, 0x07


	//----- nvinfo : EIATTR_MAXREG_COUNT
	.align		4
.L_982:
        /*002c*/ 	.byte	0x03, 0x1b
        /*002e*/ 	.short	0x00ff


	//----- nvinfo : EIATTR_NUM_BARRIERS
	.align		4
        /*0030*/ 	.byte	0x02, 0x4c
        /*0032*/ 	.byte	0x01
	.zero		1


	//----- nvinfo : EIATTR_MERCURY_ISA_VERSION
	.align		4
        /*0034*/ 	.byte	0x03, 0x5f
        /*0036*/ 	.short	0x0000


	//----- nvinfo : EIATTR_COOP_GROUP_MASK_REGIDS
	.align		4
        /*0038*/ 	.byte	0x04, 0x29
        /*003a*/ 	.short	(.L_984 - .L_983)


	//   ....[0]....
.L_983:
        /*003c*/ 	.word	0xffffffff


	//   ....[1]....
        /*0040*/ 	.word	0xffffffff


	//   ....[2]....
        /*0044*/ 	.word	0xffffffff


	//   ....[3]....
        /*0048*/ 	.word	0xffffffff


	//   ....[4]....
        /*004c*/ 	.word	0xffffffff


	//   ....[5]....
        /*0050*/ 	.word	0xffffffff


	//   ....[6]....
        /*0054*/ 	.word	0xffffffff


	//   ....[7]....
        /*0058*/ 	.word	0xffffffff


	//   ....[8]....
        /*005c*/ 	.word	0xffffffff


	//   ....[9]....
        /*0060*/ 	.word	0xffffffff


	//   ....[10]....
        /*0064*/ 	.word	0xffffffff


	//   ....[11]....
        /*0068*/ 	.word	0xffffffff


	//   ....[12]....
        /*006c*/ 	.word	0xffffffff


	//   ....[13]....
        /*0070*/ 	.word	0xffffffff


	//   ....[14]....
        /*0074*/ 	.word	0xffffffff


	//   ....[15]....
        /*0078*/ 	.word	0xffffffff


	//----- nvinfo : EIATTR_COOP_GROUP_INSTR_OFFSETS
	.align		4
.L_984:
        /*007c*/ 	.byte	0x04, 0x28
        /*007e*/ 	.short	(.L_986 - .L_985)


	//   ....[0]....
.L_985:
        /*0080*/ 	.word	0x000063a0


	//   ....[1]....
        /*0084*/ 	.word	0x000063d0


	//   ....[2]....
        /*0088*/ 	.word	0x00006400


	//   ....[3]....
        /*008c*/ 	.word	0x00006490


	//   ....[4]....
        /*0090*/ 	.word	0x0000b790


	//   ....[5]....
        /*0094*/ 	.word	0x0000b7c0


	//   ....[6]....
        /*0098*/ 	.word	0x0000b7e0


	//   ....[7]....
        /*009c*/ 	.word	0x0000b810


	//   ....[8]....
        /*00a0*/ 	.word	0x00010540


	//   ....[9]....
        /*00a4*/ 	.word	0x00010550


	//   ....[10]....
        /*00a8*/ 	.word	0x00010570


	//   ....[11]....
        /*00ac*/ 	.word	0x00010590


	//   ....[12]....
        /*00b0*/ 	.word	0x00012070


	//   ....[13]....
        /*00b4*/ 	.word	0x000120b0


	//   ....[14]....
        /*00b8*/ 	.word	0x000120e0


	//   ....[15]....
        /*00bc*/ 	.word	0x000120f0


	//----- nvinfo : EIATTR_EXIT_INSTR_OFFSETS
	.align		4
.L_986:
        /*00c0*/ 	.byte	0x04, 0x1c
        /*00c2*/ 	.short	(.L_988 - .L_987)


	//   ....[0]....
.L_987:
        /*00c4*/ 	.word	0x000002d0


	//   ....[1]....
        /*00c8*/ 	.word	0x00000900


	//   ....[2]....
        /*00cc*/ 	.word	0x00000930


	//   ....[3]....
        /*00d0*/ 	.word	0x00012f50


	//   ....[4]....
        /*00d4*/ 	.word	0x00013040


	//   ....[5]....
        /*00d8*/ 	.word	0x00013060


	//----- nvinfo : EIATTR_CTAIDZ_USED
	.align		4
.L_988:
        /*00dc*/ 	.byte	0x01, 0x04
	.zero		2


	//----- nvinfo : EIATTR_CRS_STACK_SIZE
	.align		4
        /*00e0*/ 	.byte	0x04, 0x1e
        /*00e2*/ 	.short	(.L_990 - .L_989)
.L_989:
        /*00e4*/ 	.word	0x00000000
.L_990:


//--------------------- .nv.info._ZN5flash24flash_fwd_splitkv_kernelI23Flash_fwd_kernel_traitsILi96ELi64ELi128ELi4ELb0ELb0EN7cutlass6half_tE19Flash_kernel_traitsILi96ELi64ELi128ELi4ES3_EELb1ELb0ELb0ELb0ELb1ELb0ELb0ELb1EEEvNS_16Flash_fwd_paramsE --------------------------
	.section	.nv.info._ZN5flash24flash_fwd_splitkv_kernelI23Flash_fwd_kernel_traitsILi96ELi64ELi128ELi4ELb0ELb0EN7cutlass6half_tE19Flash_kernel_traitsILi96ELi64ELi128ELi4ES3_EELb1ELb0ELb0ELb0ELb1ELb0ELb0ELb1EEEvNS_16Flash_fwd_paramsE,"",@"SHT_CUDA_INFO"
	.sectionflags	@""
	.align	4


	//----- nvinfo : EIATTR_CUDA_API_VERSION
	.align		4
        /*0000*/ 	.byte	0x04, 0x37
        /*0002*/ 	.short	(.L_992 - .L_991)
.L_991:
        /*0004*/ 	.word	0x00000082


	//----- nvinfo : EIATTR_SW2861232_WAR
	.align		4
.L_992:
        /*0008*/ 	.byte	0x01, 0x35
	.zero		2


	//----- nvinfo : EIATTR_PARAM_CBANK
	.align		4
        /*000c*/ 	.byte	0x04, 0x0a
        /*000e*/ 	.short	(.L_994 - .L_993)
	.align		4
.L_993:
        /*0010*/ 	.word	index@(.nv.constant0._ZN5flash24flash_fwd_splitkv_kernelI23Flash_fwd_kernel_traitsILi96ELi64ELi128ELi4ELb0ELb0EN7cutlass6half_tE19Flash_kernel_traitsILi96ELi64ELi128ELi4ES3_EELb1ELb0ELb0ELb0ELb1ELb0ELb0ELb1EEEvNS_16Flash_fwd_paramsE)
        /*0014*/ 	.short	0x0160
        /*0016*/ 	.short	0x01d0


	//----- nvinfo : EIATTR_CBANK_PARAM_SIZE
	.align		4
.L_994:
        /*0018*/ 	.byte	0x03, 0x19
        /*001a*/ 	.short	0x01d0


	//----- nvinfo : EIATTR_KPARAM_INFO
	.align		4
        /*001c*/ 	.byte	0x04, 0x17
        /*001e*/ 	.short	(.L_996 - .L_995)
.L_995:
        /*0020*/ 	.word	0x00000000
        /*0024*/ 	.short	0x0000
        /*0026*/ 	.short	0x0000
        /*0028*/ 	.byte	0x00, 0xf0, 0x41, 0x07


	//----- nvinfo : EIATTR_MAXREG_COUNT
	.align		4
.L_996:
        /*002c*/ 	.byte	0x03, 0x1b
        /*002e*/ 	.short	0x00ff


	//----- nvinfo : EIATTR_NUM_BARRIERS
	.align		4
        /*0030*/ 	.byte	0x02, 0x4c
        /*0032*/ 	.byte	0x01
	.zero		1


	//----- nvinfo : EIATTR_MERCURY_ISA_VERSION
	.align		4
        /*0034*/ 	.byte	0x03, 0x5f
        /*0036*/ 	.short	0x0000


	//----- nvinfo : EIATTR_COOP_GROUP_MASK_REGIDS
	.align		4
        /*0038*/ 	.byte	0x04, 0x29
        /*003a*/ 	.short	(.L_998 - .L_997)


	//   ....[0]....
.L_997:
        /*003c*/ 	.word	0xffffffff


	//   ....[1]....
        /*0040*/ 	.word	0xffffffff


	//   ....[2]....
        /*0044*/ 	.word	0xffffffff


	//   ....[3]....
        /*0048*/ 	.word	0xffffffff


	//   ....[4]....
        /*004c*/ 	.word	0xffffffff


	//   ....[5]....
        /*0050*/ 	.word	0xffffffff


	//   ....[6]....
        /*0054*/ 	.word	0xffffffff


	//   ....[7]....
        /*0058*/ 	.word	0xffffffff


	//   ....[8]....
        /*005c*/ 	.word	0xffffffff


	//   ....[9]....
        /*0060*/ 	.word	0xffffffff


	//   ....[10]....
        /*0064*/ 	.word	0xffffffff


	//   ....[11]....
        /*0068*/ 	.word	0xffffffff


	//   ....[12]....
        /*006c*/ 	.word	0xffffffff


	//   ....[13]....
        /*0070*/ 	.word	0xffffffff


	//   ....[14]....
        /*0074*/ 	.word	0xffffffff


	//   ....[15]....
        /*0078*/ 	.word	0xffffffff


	//----- nvinfo : EIATTR_COOP_GROUP_INSTR_OFFSETS
	.align		4
.L_998:
        /*007c*/ 	.byte	0x04, 0x28
        /*007e*/ 	.short	(.L_1000 - .L_999)


	//   ....[0]....
.L_999:
        /*0080*/ 	.word	0x000100b0


	//   ....[1]....
        /*0084*/ 	.word	0x00010140


	//   ....[2]....
        /*0088*/ 	.word	0x00010170


	//   ....[3]....
        /*008c*/ 	.word	0x00010190


	//   ....[4]....
        /*0090*/ 	.word	0x00013d00


	//   ....[5]....
        /*0094*/ 	.word	0x00013d50


	//   ....[6]....
        /*0098*/ 	.word	0x00013d70


	//   ....[7]....
        /*009c*/ 	.word	0x00013d90


	//   ....[8]....
        /*00a0*/ 	.word	0x00017210


	//   ....[9]....
        /*00a4*/ 	.word	0x00017230


	//   ....[10]....
        /*00a8*/ 	.word	0x00017270


	//   ....[11]....
        /*00ac*/ 	.word	0x00017280


	//   ....[12]....
        /*00b0*/ 	.word	0x00018db0


	//   ....[13]....
        /*00b4*/ 	.word	0x00018df0


	//   ....[14]....
        /*00b8*/ 	.word	0x00018e30


	//   ....[15]....
        /*00bc*/ 	.word	0x00018e40


	//----- nvinfo : EIATTR_EXIT_INSTR_OFFSETS
	.align		4
.L_1000:
        /*00c0*/ 	.byte	0x04, 0x1c
        /*00c2*/ 	.short	(.L_1002 - .L_1001)


	//   ....[0]....
.L_1001:
        /*00c4*/ 	.word	0x00000310


	//   ....[1]....
        /*00c8*/ 	.word	0x000008a0


	//   ....[2]....
        /*00cc*/ 	.word	0x000008d0


	//   ....[3]....
        /*00d0*/ 	.word	0x00019ca0


	//   ....[4]....
        /*00d4*/ 	.word	0x00019d70


	//----- nvinfo : EIATTR_CTAIDZ_USED
	.align		4
.L_1002:
        /*00d8*/ 	.byte	0x01, 0x04
	.zero		2


	//----- nvinfo : EIATTR_CRS_STACK_SIZE
	.align		4
        /*00dc*/ 	.byte	0x04, 0x1e
        /*00de*/ 	.short	(.L_1004 - .L_1003)
.L_1003:
        /*00e0*/ 	.word	0x00000000
.L_1004:


//--------------------- .nv.info._ZN5flash24flash_fwd_splitkv_kernelI23Flash_fwd_kernel_traitsILi96ELi64ELi128ELi4ELb0ELb0EN7cutlass6half_tE19Flash_kernel_traitsILi96ELi64ELi128ELi4ES3_EELb1ELb0ELb0ELb0ELb1ELb1ELb0ELb1EEEvNS_16Flash_fwd_paramsE --------------------------
	.section	.nv.info._ZN5flash24flash_fwd_splitkv_kernelI23Flash_fwd_kernel_traitsILi96ELi64ELi128ELi4ELb0ELb0EN7cutlass6half_tE19Flash_kernel_traitsILi96ELi64ELi128ELi4ES3_EELb1ELb0ELb0ELb0ELb1ELb1ELb0ELb1EEEvNS_16Flash_fwd_paramsE,"",@"SHT_CUDA_INFO"
	.sectionflags	@""
	.align	4


	//----- nvinfo : EIATTR_CUDA_API_VERSION
	.align		4
        /*0000*/ 	.byte	0x04, 0x37
        /*0002*/ 	.short	(.L_1006 - .L_1005)
.L_1005:
        /*0004*/ 	.word	0x00000082


	//----- nvinfo : EIATTR_SW2861232_WAR
	.align		4
.L_1006:
        /*0008*/ 	.byte	0x01, 0x35
	.zero		2


	//----- nvinfo : EIATTR_PARAM_CBANK
	.align		4
        /*000c*/ 	.byte	0x04, 0x0a
        /*000e*/ 	.short	(.L_1008 - .L_1007)
	.align		4
.L_1007:
        /*0010*/ 	.word	index@(.nv.constant0._ZN5flash24flash_fwd_splitkv_kernelI23Flash_fwd_kernel_traitsILi96ELi64ELi128ELi4ELb0ELb0EN7cutlass6half_tE19Flash_kernel_traitsILi96ELi64ELi128ELi4ES3_EELb1ELb0ELb0ELb0ELb1ELb1ELb0ELb1EEEvNS_16Flash_fwd_paramsE)
        /*0014*/ 	.short	0x0160
        /*0016*/ 	.short	0x01d0


	//----- nvinfo : EIATTR_CBANK_PARAM_SIZE
	.align		4
.L_1008:
        /*0018*/ 	.byte	0x03, 0x19
        /*001a*/ 	.short	0x01d0


	//----- nvinfo : EIATTR_KPARAM_INFO
	.align		4
        /*001c*/ 	.byte	0x04, 0x17
        /*001e*/ 	.short	(.L_1010 - .L_1009)
.L_1009:
        /*0020*/ 	.word	0x00000000
        /*0024*/ 	.short	0x0000
        /*0026*/ 	.short	0x0000
        /*0028*/ 	.byte	0x00, 0xf0, 0x41, 0x07


	//----- nvinfo : EIATTR_MAXREG_COUNT
	.align		4
.L_1010:
        /*002c*/ 	.byte	0x03, 0x1b
        /*002e*/ 	.short	0x00ff


	//----- nvinfo : EIATTR_NUM_BARRIERS
	.align		4
        /*0030*/ 	.byte	0x02, 0x4c
        /*0032*/ 	.byte	0x01
	.zero		1


	//----- nvinfo : EIATTR_MERCURY_ISA_VERSION
	.align		4
        /*0034*/ 	.byte	0x03, 0x5f
        /*0036*/ 	.short	0x0000


	//----- nvinfo : EIATTR_COOP_GROUP_MASK_REGIDS
	.align		4
        /*0038*/ 	.byte	0x04, 0x29
        /*003a*/ 	.short	(.L_1012 - .L_1011)


	//   ....[0]....
.L_1011:
        /*003c*/ 	.word	0xffffffff


	//   ....[1]....
        /*0040*/ 	.word	0xffffffff


	//   ....[2]....
        /*0044*/ 	.word	0xffffffff


	//   ....[3]....
        /*0048*/ 	.word	0xffffffff


	//   ....[4]....
        /*004c*/ 	.word	0xffffffff


	//   ....[5]....
        /*0050*/ 	.word	0xffffffff


	//   ....[6]....
        /*0054*/ 	.word	0xffffffff


	//   ....[7]....
        /*0058*/ 	.word	0xffffffff


	//   ....[8]....
        /*005c*/ 	.word	0xffffffff


	//   ....[9]....
        /*0060*/ 	.word	0xffffffff


	//   ....[10]....
        /*0064*/ 	.word	0xffffffff


	//   ....[11]....
        /*0068*/ 	.word	0xffffffff


	//   ....[12]....
        /*006c*/ 	.word	0xffffffff


	//   ....[13]....
        /*0070*/ 	.word	0xffffffff


	//   ....[14]....
        /*0074*/ 	.word	0xffffffff


	//   ....[15]....
        /*0078*/ 	.word	0xffffffff


	//----- nvinfo : EIATTR_COOP_GROUP_INSTR_OFFSETS
	.align		4
.L_1012:
        /*007c*/ 	.byte	0x04, 0x28
        /*007e*/ 	.short	(.L_1014 - .L_1013)


	//   ....[0]....
.L_1013:
        /*0080*/ 	.word	0x00010880


	//   ....[1]....
        /*0084*/ 	.word	0x00010970


	//   ....[2]....
        /*0088*/ 	.word	0x00010980


	//   ....[3]....
        /*008c*/ 	.word	0x000109d0


	//   ....[4]....
        /*0090*/ 	.word	0x00014d70


	//   ....[5]....
        /*0094*/ 	.word	0x00014d90


	//   ....[6]....
        /*0098*/ 	.word	0x00014db0


	//   ....[7]....
        /*009c*/ 	.word	0x00014dd0


	//   ....[8]....
        /*00a0*/ 	.word	0x00018af0


	//   ....[9]....
        /*00a4*/ 	.word	0x00018b10


	//   ....[10]....
        /*00a8*/ 	.word	0x00018b50


	//   ....[11]....
        /*00ac*/ 	.word	0x00018b60


	//   ....[12]....
        /*00b0*/ 	.word	0x0001a640


	//   ....[13]....
        /*00b4*/ 	.word	0x0001a680


	//   ....[14]....
        /*00b8*/ 	.word	0x0001a6c0


	//   ....[15]....
        /*00bc*/ 	.word	0x0001a6d0


	//----- nvinfo : EIATTR_EXIT_INSTR_OFFSETS
	.align		4
.L_1014:
        /*00c0*/ 	.byte	0x04, 0x1c
        /*00c2*/ 	.short	(.L_1016 - .L_1015)


	//   ....[0]....
.L_1015:
        /*00c4*/ 	.word	0x00000310


	//   ....[1]....
        /*00c8*/ 	.word	0x000008a0


	//   ....[2]....
        /*00cc*/ 	.word	0x000008d0


	//   ....[3]....
        /*00d0*/ 	.word	0x0001b530


	//   ....[4]....
        /*00d4*/ 	.word	0x0001b610


	//----- nvinfo : EIATTR_CTAIDZ_USED
	.align		4
.L_1016:
        /*00d8*/ 	.byte	0x01, 0x04
	.zero		2


	//----- nvinfo : EIATTR_CRS_STACK_SIZE
	.align		4
        /*00dc*/ 	.byte	0x04, 0x1e
        /*00de*/ 	.short	(.L_1018 - .L_1017)
.L_1017:
        /*00e0*/ 	.word	0x00000000
.L_1018:


//--------------------- .nv.info._ZN5flash24flash_fwd_splitkv_kernelI23Flash_fwd_kernel_traitsILi96ELi64ELi128ELi4ELb0ELb0EN7cutlass6half_tE19Flash_kernel_traitsILi96ELi64ELi128ELi4ES3_EELb1ELb0ELb1ELb0ELb0ELb0ELb0ELb1EEEvNS_16Flash_fwd_paramsE --------------------------
	.section	.nv.info._ZN5flash24flash_fwd_splitkv_kernelI23Flash_fwd_kernel_traitsILi96ELi64ELi128ELi4ELb0ELb0EN7cutlass6half_tE19Flash_kernel_traitsILi96ELi64ELi128ELi4ES3_EELb1ELb0ELb1ELb0ELb0ELb0ELb0ELb1EEEvNS_16Flash_fwd_paramsE,"",@"SHT_CUDA_INFO"
	.sectionflags	@""
	.align	4


	//----- nvinfo : EIATTR_CUDA_API_VERSION
	.align		4
        /*0000*/ 	.byte	0x04, 0x37
        /*0002*/ 	.short	(.L_1020 - .L_1019)
.L_1019:
        /*0004*/ 	.word	0x00000082


	//----- nvinfo : EIATTR_SW2861232_WAR
	.align		4
.L_1020:
        /*0008*/ 	.byte	0x01, 0x35
	.zero		2


	//----- nvinfo : EIATTR_PARAM_CBANK
	.align		4
        /*000c*/ 	.byte	0x04, 0x0a
        /*000e*/ 	.short	(.L_1022 - .L_1021)
	.align		4
.L_1021:
        /*0010*/ 	.word	index@(.nv.constant0._ZN5flash24flash_fwd_splitkv_kernelI23Flash_fwd_kernel_traitsILi96ELi64ELi128ELi4ELb0ELb0EN7cutlass6half_tE19Flash_kernel_traitsILi96ELi64ELi128ELi4ES3_EELb1ELb0ELb1ELb0ELb0ELb0ELb0ELb1EEEvNS_16Flash_fwd_paramsE)
        /*0014*/ 	.short	0x0160
        /*0016*/ 	.short	0x01d0


	//----- nvinfo : EIATTR_CBANK_PARAM_SIZE
	.align		4
.L_1022:
        /*0018*/ 	.byte	0x03, 0x19
        /*001a*/ 	.short	0x01d0


	//----- nvinfo : EIATTR_KPARAM_INFO
	.align		4
        /*001c*/ 	.byte	0x04, 0x17
        /*001e*/ 	.short	(.L_1024 - .L_1023)
.L_1023:
        /*0020*/ 	.word	0x00000000
        /*0024*/ 	.short	0x0000
        /*0026*/ 	.short	0x0000
        /*0028*/ 	.byte	0x00, 0xf0, 0x41, 0x07


	//----- nvinfo : EIATTR_MAXREG_COUNT
	.align		4
.L_1024:
        /*002c*/ 	.byte	0x03, 0x1b
        /*002e*/ 	.short	0x00ff


	//----- nvinfo : EIATTR_NUM_BARRIERS
	.align		4
        /*0030*/ 	.byte	0x02, 0x4c
        /*0032*/ 	.byte	0x01
	.zero		1


	//----- nvinfo : EIATTR_MERCURY_ISA_VERSION
	.align		4
        /*0034*/ 	.byte	0x03, 0x5f
        /*0036*/ 	.short	0x0000


	//----- nvinfo : EIATTR_COOP_GROUP_MASK_REGIDS
	.align		4
        /*0038*/ 	.byte	0x04, 0x29
        /*003a*/ 	.short	(.L_1026 - .L_1025)


	//   ....[0]....
.L_1025:
        /*003c*/ 	.word	0xffffffff


	//   ....[1]....
        /*0040*/ 	.word	0xffffffff


	//   ....[2]....
        /*0044*/ 	.word	0xffffffff


	//   ....[3]....
        /*0048*/ 	.word	0xffffffff


	//   ....[4]....
        /*004c*/ 	.word	0xffffffff


	//   ....[5]....
        /*0050*/ 	.word	0xffffffff


	//   ....[6]....
        /*0054*/ 	.word	0xffffffff


	//   ....[7]....
        /*0058*/ 	.word	0xffffffff


	//   ....[8]....
        /*005c*/ 	.word	0xffffffff


	//   ....[9]....
        /*0060*/ 	.word	0xffffffff


	//   ....[10]....
        /*0064*/ 	.word	0xffffffff


	//   ....[11]....
        /*0068*/ 	.word	0xffffffff


	//   ....[12]....
        /*006c*/ 	.word	0xffffffff


	//   ....[13]....
        /*0070*/ 	.word	0xffffffff


	//   ....[14]....
        /*0074*/ 	.word	0xffffffff


	//   ....[15]....
        /*0078*/ 	.word	0xffffffff


	//----- nvinfo : EIATTR_COOP_GROUP_INSTR_OFFSETS
	.align		4
.L_1026:
        /*007c*/ 	.byte	0x04, 0x28
        /*007e*/ 	.short	(.L_1028 - .L_1027)


	//   ....[0]....
.L_1027:
        /*0080*/ 	.word	0x00012c20


	//   ....[1]....
        /*0084*/ 	.word	0x00012c40


	//   ....[2]....
        /*0088*/ 	.word	0x00012cc0


	//   ....[3]....
        /*008c*/ 	.word	0x00012cd0


	//   ....[4]....
        /*0090*/ 	.word	0x00017780


	//   ....[5]....
        /*0094*/ 	.word	0x000177e0


	//   ....[6]....
        /*0098*/ 	.word	0x00017800


	//   ....[7]....
        /*009c*/ 	.word	0x00017830


	//   ....[8]....
        /*00a0*/ 	.word	0x0001bd20


	//   ....[9]....
        /*00a4*/ 	.word	0x0001bd40


	//   ....[10]....
        /*00a8*/ 	.word	0x0001bd60


	//   ....[11]....
        /*00ac*/ 	.word	0x0001bd80


	//   ....[12]....
        /*00b0*/ 	.word	0x0001d8b0


	//   ....[13]....
        /*00b4*/ 	.word	0x0001d8f0


	//   ....[14]....
        /*00b8*/ 	.word	0x0001d930


	//   ....[15]....
        /*00bc*/ 	.word	0x0001d950


	//----- nvinfo : EIATTR_EXIT_INSTR_OFFSETS
	.align		4
.L_1028:
        /*00c0*/ 	.byte	0x04, 0x1c
        /*00c2*/ 	.short	(.L_1030 - .L_1029)


	//   ....[0]....
.L_1029:
        /*00c4*/ 	.word	0x00000300


	//   ....[1]....
        /*00c8*/ 	.word	0x00000920


	//   ....[2]....
        /*00cc*/ 	.word	0x00000950


	//   ....[3]....
        /*00d0*/ 	.word	0x0001e7d0


	//   ....[4]....
        /*00d4*/ 	.word	0x0001e8d0


	//   ....[5]....
        /*00d8*/ 	.word	0x0001e8f0


	//----- nvinfo : EIATTR_CTAIDZ_USED
	.align		4
.L_1030:
        /*00dc*/ 	.byte	0x01, 0x04
	.zero		2


	//----- nvinfo : EIATTR_CRS_STACK_SIZE
	.align		4
        /*00e0*/ 	.byte	0x04, 0x1e
        /*00e2*/ 	.short	(.L_1032 - .L_1031)
.L_1031:
        /*00e4*/ 	.word	0x00000000
.L_1032:


//--------------------- .nv.info._ZN5flash24flash_fwd_splitkv_kernelI23Flash_fwd_kernel_traitsILi96ELi64ELi128ELi4ELb0ELb0EN7cutlass6half_tE19Flash_kernel_traitsILi96ELi64ELi128ELi4ES3_EELb1ELb0ELb1ELb0ELb0ELb1ELb0ELb1EEEvNS_16Flash_fwd_paramsE --------------------------
	.section	.nv.info._ZN5flash24flash_fwd_splitkv_kernelI23Flash_fwd_kernel_traitsILi96ELi64ELi128ELi4ELb0ELb0EN7cutlass6half_tE19Flash_kernel_traitsILi96ELi64ELi128ELi4ES3_EELb1ELb0ELb1ELb0ELb0ELb1ELb0ELb1EEEvNS_16Flash_fwd_paramsE,"",@"SHT_CUDA_INFO"
	.sectionflags	@""
	.align	4


	//----- nvinfo : EIATTR_CUDA_API_VERSION
	.align		4
        /*0000*/ 	.byte	0x04, 0x37
        /*0002*/ 	.short	(.L_1034 - .L_1033)
.L_1033:
        /*0004*/ 	.word	0x00000082


	//----- nvinfo : EIATTR_SW2861232_WAR
	.align		4
.L_1034:
        /*0008*/ 	.byte	0x01, 0x35
	.zero		2


	//----- nvinfo : EIATTR_PARAM_CBANK
	.align		4
        /*000c*/ 	.byte	0x04, 0x0a
        /*000e*/ 	.short	(.L_1036 - .L_1035)
	.align		4
.L_1035:
        /*0010*/ 	.word	index@(.nv.constant0._ZN5flash24flash_fwd_splitkv_kernelI23Flash_fwd_kernel_traitsILi96ELi64ELi128ELi4ELb0ELb0EN7cutlass6half_tE19Flash_kernel_traitsILi96ELi64ELi128ELi4ES3_EELb1ELb0ELb1ELb0ELb0ELb1ELb0ELb1EEEvNS_16Flash_fwd_paramsE)
        /*0014*/ 	.short	0x0160
        /*0016*/ 	.short	0x01d0


	//----- nvinfo : EIATTR_CBANK_PARAM_SIZE
	.align		4
.L_1036:
        /*0018*/ 	.byte	0x03, 0x19
        /*001a*/ 	.short	0x01d0


	//----- nvinfo : EIATTR_KPARAM_INFO
	.align		4
        /*001c*/ 	.byte	0x04, 0x17
        /*001e*/ 	.short	(.L_1038 - .L_1037)
.L_1037:
        /*0020*/ 	.word	0x00000000
        /*0024*/ 	.short	0x0000
        /*0026*/ 	.short	0x0000
        /*0028*/ 	.byte	0x00, 0xf0, 0x41, 0x07


	//----- nvinfo : EIATTR_MAXREG_COUNT
	.align		4
.L_1038:
        /*002c*/ 	.byte	0x03, 0x1b
        /*002e*/ 	.short	0x00ff


	//----- nvinfo : EIATTR_NUM_BARRIERS
	.align		4
        /*0030*/ 	.byte	0x02, 0x4c
        /*0032*/ 	.byte	0x01
	.zero		1


	//----- nvinfo : EIATTR_MERCURY_ISA_VERSION
	.align		4
        /*0034*/ 	.byte	0x03, 0x5f
        /*0036*/ 	.short	0x0000


	//----- nvinfo : EIATTR_COOP_GROUP_MASK_REGIDS
	.align		4
        /*0038*/ 	.byte	0x04, 0x29
        /*003a*/ 	.short	(.L_1040 - .L_1039)


	//   ....[0]....
.L_1039:
        /*003c*/ 	.word	0xffffffff


	//   ....[1]....
        /*0040*/ 	.word	0xffffffff


	//   ....[2]....
        /*0044*/ 	.word	0xffffffff


	//   ....[3]....
        /*0048*/ 	.word	0xffffffff


	//   ....[4]....
        /*004c*/ 	.word	0xffffffff


	//   ....[5]....
        /*0050*/ 	.word	0xffffffff


	//   ....[6]....
        /*0054*/ 	.word	0xffffffff


	//   ....[7]....
        /*0058*/ 	.word	0xffffffff


	//   ....[8]....
        /*005c*/ 	.word	0xffffffff


	//   ....[9]....
        /*0060*/ 	.word	0xffffffff


	//   ....[10]....
        /*0064*/ 	.word	0xffffffff


	//   ....[11]....
        /*0068*/ 	.word	0xffffffff


	//   ....[12]....
        /*006c*/ 	.word	0xffffffff


	//   ....[13]....
        /*0070*/ 	.word	0xffffffff


	//   ....[14]....
        /*0074*/ 	.word	0xffffffff


	//   ....[15]....
        /*0078*/ 	.word	0xffffffff


	//----- nvinfo : EIATTR_COOP_GROUP_INSTR_OFFSETS
	.align		4
.L_1040:
        /*007c*/ 	.byte	0x04, 0x28
        /*007e*/ 	.short	(.L_1042 - .L_1041)


	//   ....[0]....
.L_1041:
        /*0080*/ 	.word	0x000133f0


	//   ....[1]....
        /*0084*/ 	.word	0x00013410


	//   ....[2]....
        /*0088*/ 	.word	0x00013490


	//   ....[3]....
        /*008c*/ 	.word	0x000134a0


	//   ....[4]....
        /*0090*/ 	.word	0x000187a0


	//   ....[5]....
        /*0094*/ 	.word	0x000187b0


	//   ....[6]....
        /*0098*/ 	.word	0x000187e0


	//   ....[7]....
        /*009c*/ 	.word	0x000187f0


	//   ....[8]....
        /*00a0*/ 	.word	0x0001d530


	//   ....[9]....
        /*00a4*/ 	.word	0x0001d540


	//   ....[10]....
        /*00a8*/ 	.word	0x0001d560


	//   ....[11]....
        /*00ac*/ 	.word	0x0001d580


	//   ....[12]....
        /*00b0*/ 	.word	0x0001f080


	//   ....[13]....
        /*00b4*/ 	.word	0x0001f0c0


	//   ....[14]....
        /*00b8*/ 	.word	0x0001f100


	//   ....[15]....
        /*00bc*/ 	.word	0x0001f120


	//----- nvinfo : EIATTR_EXIT_INSTR_OFFSETS
	.align		4
.L_1042:
        /*00c0*/ 	.byte	0x04, 0x1c
        /*00c2*/ 	.short	(.L_1044 - .L_1043)


	//   ....[0]....
.L_1043:
        /*00c4*/ 	.word	0x00000300


	//   ....[1]....
        /*00c8*/ 	.word	0x00000920


	//   ....[2]....
        /*00cc*/ 	.word	0x00000950


	//   ....[3]....
        /*00d0*/ 	.word	0x0001ffa0


	//   ....[4]....
        /*00d4*/ 	.word	0x000200a0


	//   ....[5]....
        /*00d8*/ 	.word	0x000200c0


	//----- nvinfo : EIATTR_CTAIDZ_USED
	.align		4
.L_1044:
        /*00dc*/ 	.byte	0x01, 0x04
	.zero		2


	//----- nvinfo : EIATTR_CRS_STACK_SIZE
	.align		4
        /*00e0*/ 	.byte	0x04, 0x1e
        /*00e2*/ 	.short	(.L_1046 - .L_1045)
.L_1045:
        /*00e4*/ 	.word	0x00000000
.L_1046:


//--------------------- .nv.info._ZN5flash24flash_fwd_splitkv_kernelI23Flash_fwd_kernel_traitsILi96ELi64ELi128ELi4ELb0ELb0EN7cutlass6half_tE19Flash_kernel_traitsILi96ELi64ELi128ELi4ES3_EELb1ELb0ELb0ELb0ELb1ELb0ELb1ELb0EEEvNS_16Flash_fwd_paramsE --------------------------
	.section	.nv.info._ZN5flash24flash_fwd_splitkv_kernelI23Flash_fwd_kernel_traitsILi96ELi64ELi128ELi4ELb0ELb0EN7cutlass6half_tE19Flash_kernel_traitsILi96ELi64ELi128ELi4ES3_EELb1ELb0ELb0ELb0ELb1ELb0ELb1ELb0EEEvNS_16Flash_fwd_paramsE,"",@"SHT_CUDA_INFO"
	.sectionflags	@""
	.align	4


	//----- nvinfo : EIATTR_CUDA_API_VERSION
	.align		4
        /*0000*/ 	.byte	0x04, 0x37
        /*0002*/ 	.short	(.L_1048 - .L_1047)
.L_1047:
        /*0004*/ 	.word	0x00000082


	//----- nvinfo : EIATTR_SW2861232_WAR
	.align		4
.L_1048:
        /*0008*/ 	.byte	0x01, 0x35
	.zero		2


	//----- nvinfo : EIATTR_PARAM_CBANK
	.align		4
        /*000c*/ 	.byte	0x04, 0x0a
        /*000e*/ 	.short	(.L_1050 - .L_1049)
	.align		4
.L_1049:
        /*0010*/ 	.word	index@(.nv.constant0._ZN5flash24flash_fwd_splitkv_kernelI23Flash_fwd_kernel_traitsILi96ELi64ELi128ELi4ELb0ELb0EN7cutlass6half_tE19Flash_kernel_traitsILi96ELi64ELi128ELi4ES3_EELb1ELb0ELb0ELb0ELb1ELb0ELb1ELb0EEEvNS_16Flash_fwd_paramsE)
        /*0014*/ 	.short	0x0160
        /*0016*/ 	.short	0x01d0


	//----- nvinfo : EIATTR_CBANK_PARAM_SIZE
	.align		4
.L_1050:
        /*0018*/ 	.byte	0x03, 0x19
        /*001a*/ 	.short	0x01d0


	//----- nvinfo : EIATTR_KPARAM_INFO
	.align		4
        /*001c*/ 	.byte	0x04, 0x17
        /*001e*/ 	.short	(.L_1052 - .L_1051)
.L_1051:
        /*0020*/ 	.word	0x00000000
        /*0024*/ 	.short	0x0000
        /*0026*/ 	.short	0x0000
        /*0028*/ 	.byte	0x00, 0xf0, 0x41, 0x07


	//----- nvinfo : EIATTR_MAXREG_COUNT
	.align		4
.L_1052:
        /*002c*/ 	.byte	0x03, 0x1b
        /*002e*/ 	.short	0x00ff


	//----- nvinfo : EIATTR_NUM_BARRIERS
	.align		4
        /*0030*/ 	.byte	0x02, 0x4c
        /*0032*/ 	.byte	0x01
	.zero		1


	//----- nvinfo : EIATTR_MERCURY_ISA_VERSION
	.align		4
        /*0034*/ 	.byte	0x03, 0x5f
        /*0036*/ 	.short	0x0000


	//----- nvinfo : EIATTR_COOP_GROUP_MASK_REGIDS
	.align		4
        /*0038*/ 	.byte	0x04, 0x29
        /*003a*/ 	.short	(.L_1054 - .L_1053)


	//   ....[0]....
.L_1053:
        /*003c*/ 	.word	0xffffffff


	//   ....[1]....
        /*0040*/ 	.word	0xffffffff


	//   ....[2]....
        /*0044*/ 	.word	0xffffffff


	//   ....[3]....
        /*0048*/ 	.word	0xffffffff


	//   ....[4]....
        /*004c*/ 	.word	0xffffffff


	//   ....[5]....
        /*0050*/ 	.word	0xffffffff


	//   ....[6]....
        /*0054*/ 	.word	0xffffffff


	//   ....[7]....
        /*0058*/ 	.word	0xffffffff


	//   ....[8]....
        /*005c*/ 	.word	0xffffffff


	//   ....[9]....
        /*0060*/ 	.word	0xffffffff


	//   ....[10]....
        /*0064*/ 	.word	0xffffffff


	//   ....[11]....
        /*0068*/ 	.word	0xffffffff


	//   ....[12]....
        /*006c*/ 	.word	0xffffffff


	//   ....[13]....
        /*0070*/ 	.word	0xffffffff


	//   ....[14]....
        /*0074*/ 	.word	0xffffffff


	//   ....[15]....
        /*0078*/ 	.word	0xffffffff


	//----- nvinfo : EIATTR_COOP_GROUP_INSTR_OFFSETS
	.align		4
.L_1054:
        /*007c*/ 	.byte	0x04, 0x28
        /*007e*/ 	.short	(.L_1056 - .L_1055)


	//   ....[0]....
.L_1055:
        /*0080*/ 	.word	0x00004290


	//   ....[1]....
        /*0084*/ 	.word	0x000042c0


	//   ....[2]....
        /*0088*/ 	.word	0x00004340


	//   ....[3]....
        /*008c*/ 	.word	0x00004350


	//   ....[4]....
        /*0090*/ 	.word	0x00007ef0


	//   ....[5]....
        /*0094*/ 	.word	0x00007f10


	//   ....[6]....
        /*0098*/ 	.word	0x00007f30


	//   ....[7]....
        /*009c*/ 	.word	0x00007f50


	//   ....[8]....
        /*00a0*/ 	.word	0x0000b3d0


	//   ....[9]....
        /*00a4*/ 	.word	0x0000b3f0


	//   ....[10]....
        /*00a8*/ 	.word	0x0000b430


	//   ....[11]....
        /*00ac*/ 	.word	0x0000b440


	//   ....[12]....
        /*00b0*/ 	.word	0x0000cf50


	//   ....[13]....
        /*00b4*/ 	.word	0x0000cf90


	//   ....[14]....
        /*00b8*/ 	.word	0x0000d010


	//   ....[15]....
        /*00bc*/ 	.word	0x0000d030


	//----- nvinfo : EIATTR_EXIT_INSTR_OFFSETS
	.align		4
.L_1056:
        /*00c0*/ 	.byte	0x04, 0x1c
        /*00c2*/ 	.short	(.L_1058 - .L_1057)


	//   ....[0]....
.L_1057:
        /*00c4*/ 	.word	0x00000420


	//   ....[1]....
        /*00c8*/ 	.word	0x00000a50


	//   ....[2]....
        /*00cc*/ 	.word	0x00000a80


	//   ....[3]....
        /*00d0*/ 	.word	0x0000dc50


	//   ....[4]....
        /*00d4*/ 	.word	0x0000dc90


	//----- nvinfo : EIATTR_CTAIDZ_USED
	.align		4
.L_1058:
        /*00d8*/ 	.byte	0x01, 0x04
	.zero		2


	//----- nvinfo : EIATTR_CRS_STACK_SIZE
	.align		4
        /*00dc*/ 	.byte	0x04, 0x1e
        /*00de*/ 	.short	(.L_1060 - .L_1059)
.L_1059:
        /*00e0*/ 	.word	0x00000000
.L_1060:


//--------------------- .nv.info._ZN5flash24flash_fwd_splitkv_kernelI23Flash_fwd_kernel_traitsILi96ELi64ELi128ELi4ELb0ELb0EN7cutlass6half_tE19Flash_kernel_traitsILi96ELi64ELi128ELi4ES3_EELb1ELb0ELb0ELb0ELb1ELb1ELb1ELb0EEEvNS_16Flash_fwd_paramsE --------------------------
	.section	.nv.info._ZN5flash24flash_fwd_splitkv_kernelI23Flash_fwd_kernel_traitsILi96ELi64ELi128ELi4ELb0ELb0EN7cutlass6half_tE19Flash_kernel_traitsILi96ELi64ELi128ELi4ES3_EELb1ELb0ELb0ELb0ELb1ELb1ELb1ELb0EEEvNS_16Flash_fwd_paramsE,"",@"SHT_CUDA_INFO"
	.sectionflags	@""
	.align	4


	//----- nvinfo : EIATTR_CUDA_API_VERSION
	.align		4
        /*0000*/ 	.byte	0x04, 0x37
        /*0002*/ 	.short	(.L_1062 - .L_1061)
.L_1061:
        /*0004*/ 	.word	0x00000082


	//----- nvinfo : EIATTR_SW2861232_WAR
	.align		4
.L_1062:
        /*0008*/ 	.byte	0x01, 0x35
	.zero		2


	//----- nvinfo : EIATTR_PARAM_CBANK
	.align		4
        /*000c*/ 	.byte	0x04, 0x0a
        /*000e*/ 	.short	(.L_1064 - .L_1063)
	.align		4
.L_1063:
        /*0010*/ 	.word	index@(.nv.constant0._ZN5flash24flash_fwd_splitkv_kernelI23Flash_fwd_kernel_traitsILi96ELi64ELi128ELi4ELb0ELb0EN7cutlass6half_tE19Flash_kernel_traitsILi96ELi64ELi128ELi4ES3_EELb1ELb0ELb0ELb0ELb1ELb1ELb1ELb0EEEvNS_16Flash_fwd_paramsE)
        /*0014*/ 	.short	0x0160
        /*0016*/ 	.short	0x01d0


	//----- nvinfo : EIATTR_CBANK_PARAM_SIZE
	.align		4
.L_1064:
        /*0018*/ 	.byte	0x03, 0x19
        /*001a*/ 	.short	0x01d0


	//----- nvinfo : EIATTR_KPARAM_INFO
	.align		4
        /*001c*/ 	.byte	0x04, 0x17
        /*001e*/ 	.short	(.L_1066 - .L_1065)
.L_1065:
        /*0020*/ 	.word	0x00000000
        /*0024*/ 	.short	0x0000
        /*0026*/ 	.short	0x0000
        /*0028*/ 	.byte	0x00, 0xf0, 0x41, 0x07


	//----- nvinfo : EIATTR_MAXREG_COUNT
	.align		4
.L_1066:
        /*002c*/ 	.byte	0x03, 0x1b
        /*002e*/ 	.short	0x00ff


	//----- nvinfo : EIATTR_NUM_BARRIERS
	.align		4
        /*0030*/ 	.byte	0x02, 0x4c
        /*0032*/ 	.byte	0x01
	.zero		1


	//----- nvinfo : EIATTR_MERCURY_ISA_VERSION
	.align		4
        /*0034*/ 	.byte	0x03, 0x5f
        /*0036*/ 	.short	0x0000


	//----- nvinfo : EIATTR_COOP_GROUP_MASK_REGIDS
	.align		4
        /*0038*/ 	.byte	0x04, 0x29
        /*003a*/ 	.short	(.L_1068 - .L_1067)


	//   ....[0]....
.L_1067:
        /*003c*/ 	.word	0xffffffff


	//   ....[1]....
        /*0040*/ 	.word	0xffffffff


	//   ....[2]....
        /*0044*/ 	.word	0xffffffff


	//   ....[3]....
        /*0048*/ 	.word	0xffffffff


	//   ....[4]....
        /*004c*/ 	.word	0xffffffff


	//   ....[5]....
        /*0050*/ 	.word	0xffffffff


	//   ....[6]....
        /*0054*/ 	.word	0xffffffff


	//   ....[7]....
        /*0058*/ 	.word	0xffffffff


	//   ....[8]....
        /*005c*/ 	.word	0xffffffff


	//   ....[9]....
        /*0060*/ 	.word	0xffffffff


	//   ....[10]....
        /*0064*/ 	.word	0xffffffff


	//   ....[11]....
        /*0068*/ 	.word	0xffffffff


	//   ....[12]....
        /*006c*/ 	.word	0xffffffff


	//   ....[13]....
        /*0070*/ 	.word	0xffffffff


	//   ....[14]....
        /*0074*/ 	.word	0xffffffff


	//   ....[15]....
        /*0078*/ 	.word	0xffffffff


	//----- nvinfo : EIATTR_COOP_GROUP_INSTR_OFFSETS
	.align		4
.L_1068:
        /*007c*/ 	.byte	0x04, 0x28
        /*007e*/ 	.short	(.L_1070 - .L_1069)


	//   ....[0]....
.L_1069:
        /*0080*/ 	.word	0x00004a70


	//   ....[1]....
        /*0084*/ 	.word	0x00004aa0


	//   ....[2]....
        /*0088*/ 	.word	0x00004b20


	//   ....[3]....
        /*008c*/ 	.word	0x00004b30


	//   ....[4]....
        /*0090*/ 	.word	0x00008e80


	//   ....[5]....
        /*0094*/ 	.word	0x00008ea0


	//   ....[6]....
        /*0098*/ 	.word	0x00008ec0


	//   ....[7]....
        /*009c*/ 	.word	0x00008ee0


	//   ....[8]....
        /*00a0*/ 	.word	0x0000cbf0


	//   ....[9]....
        /*00a4*/ 	.word	0x0000cc00


	//   ....[10]....
        /*00a8*/ 	.word	0x0000cc30


	//   ....[11]....
        /*00ac*/ 	.word	0x0000cc40


	//   ....[12]....
        /*00b0*/ 	.word	0x0000e700


	//   ....[13]....
        /*00b4*/ 	.word	0x0000e770


	//   ....[14]....
        /*00b8*/ 	.word	0x0000e7c0


	//   ....[15]....
        /*00bc*/ 	.word	0x0000e800


	//----- nvinfo : EIATTR_EXIT_INSTR_OFFSETS
	.align		4
.L_1070:
        /*00c0*/ 	.byte	0x04, 0x1c
        /*00c2*/ 	.short	(.L_1072 - .L_1071)


	//   ....[0]....
.L_1071:
        /*00c4*/ 	.word	0x00000420


	//   ....[1]....
        /*00c8*/ 	.word	0x00000a50


	//   ....[2]....
        /*00cc*/ 	.word	0x00000a80


	//   ....[3]....
        /*00d0*/ 	.word	0x0000f400


	//   ....[4]....
        /*00d4*/ 	.word	0x0000f440


	//----- nvinfo : EIATTR_CTAIDZ_USED
	.align		4
.L_1072:
        /*00d8*/ 	.byte	0x01, 0x04
	.zero		2


	//----- nvinfo : EIATTR_CRS_STACK_SIZE
	.align		4
        /*00dc*/ 	.byte	0x04, 0x1e
        /*00de*/ 	.short	(.L_1074 - .L_1073)
.L_1073:
        /*00e0*/ 	.word	0x00000000
.L_1074:


//--------------------- .nv.info._ZN5flash24flash_fwd_splitkv_kernelI23Flash_fwd_kernel_traitsILi96ELi64ELi128ELi4ELb0ELb0EN7cutlass6half_tE19Flash_kernel_traitsILi96ELi64ELi128ELi4ES3_EELb1ELb0ELb1ELb0ELb0ELb0ELb1ELb0EEEvNS_16Flash_fwd_paramsE --------------------------
	.section	.nv.info._ZN5flash24flash_fwd_splitkv_kernelI23Flash_fwd_kernel_traitsILi96ELi64ELi128ELi4ELb0ELb0EN7cutlass6half_tE19Flash_kernel_traitsILi96ELi64ELi128ELi4ES3_EELb1ELb0ELb1ELb0ELb0ELb0ELb1ELb0EEEvNS_16Flash_fwd_paramsE,"",@"SHT_CUDA_INFO"
	.sectionflags	@""
	.align	4


	//----- nvinfo : EIATTR_CUDA_API_VERSION
	.align		4
        /*0000*/ 	.byte	0x04, 0x37
        /*0002*/ 	.short	(.L_1076 - .L_1075)
.L_1075:
        /*0004*/ 	.word	0x00000082


	//----- nvinfo : EIATTR_SW2861232_WAR
	.align		4
.L_1076:
        /*0008*/ 	.byte	0x01, 0x35
	.zero		2


	//----- nvinfo : EIATTR_PARAM_CBANK
	.align		4
        /*000c*/ 	.byte	0x04, 0x0a
        /*000e*/ 	.short	(.L_1078 - .L_1077)
	.align		4
.L_1077:
        /*0010*/ 	.word	index@(.nv.constant0._ZN5flash24flash_fwd_splitkv_kernelI23Flash_fwd_kernel_traitsILi96ELi64ELi128ELi4ELb0ELb0EN7cutlass6half_tE19Flash_kernel_traitsILi96ELi64ELi128ELi4ES3_EELb1ELb0ELb1ELb0ELb0ELb0ELb1ELb0EEEvNS_16Flash_fwd_paramsE)
        /*0014*/ 	.short	0x0160
        /*0016*/ 	.short	0x01d0


	//----- nvinfo : EIATTR_CBANK_PARAM_SIZE
	.align		4
.L_1078:
        /*0018*/ 	.byte	0x03, 0x19
        /*001a*/ 	.short	0x01d0


	//----- nvinfo : EIATTR_KPARAM_INFO
	.align		4
        /*001c*/ 	.byte	0x04, 0x17
        /*001e*/ 	.short	(.L_1080 - .L_1079)
.L_1079:
        /*0020*/ 	.word	0x00000000
        /*0024*/ 	.short	0x0000
        /*0026*/ 	.short	0x0000
        /*0028*/ 	.byte	0x00, 0xf0, 0x41, 0x07


	//----- nvinfo : EIATTR_MAXREG_COUNT
	.align		4
.L_1080:
        /*002c*/ 	.byte	0x03, 0x1b
        /*002e*/ 	.short	0x00ff


	//----- nvinfo : EIATTR_NUM_BARRIERS
	.align		4
        /*0030*/ 	.byte	0x02, 0x4c
        /*0032*/ 	.byte	0x01
	.zero		1


	//----- nvinfo : EIATTR_MERCURY_ISA_VERSION
	.align		4
        /*0034*/ 	.byte	0x03, 0x5f
        /*0036*/ 	.short	0x0000


	//----- nvinfo : EIATTR_COOP_GROUP_MASK_REGIDS
	.align		4
        /*0038*/ 	.byte	0x04, 0x29
        /*003a*/ 	.short	(.L_1082 - .L_1081)


	//   ....[0]....
.L_1081:
        /*003c*/ 	.word	0xffffffff


	//   ....[1]....
        /*0040*/ 	.word	0xffffffff


	//   ....[2]....
        /*0044*/ 	.word	0xffffffff


	//   ....[3]....
        /*0048*/ 	.word	0xffffffff


	//   ....[4]....
        /*004c*/ 	.word	0xffffffff


	//   ....[5]....
        /*0050*/ 	.word	0xffffffff


	//   ....[6]....
        /*0054*/ 	.word	0xffffffff


	//   ....[7]....
        /*0058*/ 	.word	0xffffffff


	//   ....[8]....
        /*005c*/ 	.word	0xffffffff


	//   ....[9]....
        /*0060*/ 	.word	0xffffffff


	//   ....[10]....
        /*0064*/ 	.word	0xffffffff


	//   ....[11]....
        /*0068*/ 	.word	0xffffffff


	//   ....[12]....
        /*006c*/ 	.word	0xffffffff


	//   ....[13]....
        /*0070*/ 	.word	0xffffffff


	//   ....[14]....
        /*0074*/ 	.word	0xffffffff


	//   ....[15]....
        /*0078*/ 	.word	0xffffffff


	//----- nvinfo : EIATTR_COOP_GROUP_INSTR_OFFSETS
	.align		4
.L_1082:
        /*007c*/ 	.byte	0x04, 0x28
        /*007e*/ 	.short	(.L_1084 - .L_1083)


	//   ....[0]....
.L_1083:
        /*0080*/ 	.word	0x00005e60


	//   ....[1]....
        /*0084*/ 	.word	0x00005f00


	//   ....[2]....
        /*0088*/ 	.word	0x00005f10


	//   ....[3]....
        /*008c*/ 	.word	0x00005fa0


	//   ....[4]....
        /*0090*/ 	.word	0x0000aa50


	//   ....[5]....
        /*0094*/ 	.word	0x0000aaa0


	//   ....[6]....
        /*0098*/ 	.word	0x0000aac0


	//   ....[7]....
        /*009c*/ 	.word	0x0000aae0


	//   ....[8]....
        /*00a0*/ 	.word	0x0000efa0


	//   ....[9]....
        /*00a4*/ 	.word	0x0000efc0


	//   ....[10]....
        /*00a8*/ 	.word	0x0000efe0


	//   ....[11]....
        /*00ac*/ 	.word	0x0000f000


	//   ....[12]....
        /*00b0*/ 	.word	0x00010b20


	//   ....[13]....
        /*00b4*/ 	.word	0x00010b60


	//   ....[14]....
        /*00b8*/ 	.word	0x00010bb0


	//   ....[15]....
        /*00bc*/ 	.word	0x00010bc0


	//----- nvinfo : EIATTR_EXIT_INSTR_OFFSETS
	.align		4
.L_1084:
        /*00c0*/ 	.byte	0x04, 0x1c
        /*00c2*/ 	.short	(.L_1086 - .L_1085)


	//   ....[0]....
.L_1085:
        /*00c4*/ 	.word	0x00000410


	//   ....[1]....
        /*00c8*/ 	.word	0x00000bf0


	//   ....[2]....
        /*00cc*/ 	.word	0x00000c20


	//   ....[3]....
        /*00d0*/ 	.word	0x00011a20


	//   ....[4]....
        /*00d4*/ 	.word	0x00011a80


	//   ....[5]....
        /*00d8*/ 	.word	0x00011aa0


	//----- nvinfo : EIATTR_CTAIDZ_USED
	.align		4
.L_1086:
        /*00dc*/ 	.byte	0x01, 0x04
	.zero		2


	//----- nvinfo : EIATTR_CRS_STACK_SIZE
	.align		4
        /*00e0*/ 	.byte	0x04, 0x1e
        /*00e2*/ 	.short	(.L_1088 - .L_1087)
.L_1087:
        /*00e4*/ 	.word	0x00000000
.L_1088:


//--------------------- .nv.info._ZN5flash24flash_fwd_splitkv_kernelI23Flash_fwd_kernel_traitsILi96ELi64ELi128ELi4ELb0ELb0EN7cutlass6half_tE19Flash_kernel_traitsILi96ELi64ELi128ELi4ES3_EELb1ELb0ELb1ELb0ELb0ELb1ELb1ELb0EEEvNS_16Flash_fwd_paramsE --------------------------
	.section	.nv.info._ZN5flash24flash_fwd_splitkv_kernelI23Flash_fwd_kernel_traitsILi96ELi64ELi128ELi4ELb0ELb0EN7cutlass6half_tE19Flash_kernel_traitsILi96ELi64ELi128ELi4ES3_EELb1ELb0ELb1ELb0ELb0ELb1ELb1ELb0EEEvNS_16Flash_fwd_paramsE,"",@"SHT_CUDA_INFO"
	.sectionflags	@""
	.align	4


	//----- nvinfo : EIATTR_CUDA_API_VERSION
	.align		4
        /*0000*/ 	.byte	0x04, 0x37
        /*0002*/ 	.short	(.L_1090 - .L_1089)
.L_1089:
        /*0004*/ 	.word	0x00000082


	//----- nvinfo : EIATTR_SW2861232_WAR
	.align		4
.L_1090:
        /*0008*/ 	.byte	0x01, 0x35
	.zero		2


	//----- nvinfo : EIATTR_PARAM_CBANK
	.align		4
        /*000c*/ 	.byte	0x04, 0x0a
        /*000e*/ 	.short	(.L_1092 - .L_1091)
	.align		4
.L_1091:
        /*0010*/ 	.word	index@(.nv.constant0._ZN5flash24flash_fwd_splitkv_kernelI23Flash_fwd_kernel_traitsILi96ELi64ELi128ELi4ELb0ELb0EN7cutlass6half_tE19Flash_kernel_traitsILi96ELi64ELi128ELi4ES3_EELb1ELb0ELb1ELb0ELb0ELb1ELb1ELb0EEEvNS_16Flash_fwd_paramsE)
        /*0014*/ 	.short	0x0160
        /*0016*/ 	.short	0x01d0


	//----- nvinfo : EIATTR_CBANK_PARAM_SIZE
	.align		4
.L_1092:
        /*0018*/ 	.byte	0x03, 0x19
        /*001a*/ 	.short	0x01d0


	//----- nvinfo : EIATTR_KPARAM_INFO
	.align		4
        /*001c*/ 	.byte	0x04, 0x17
        /*001e*/ 	.short	(.L_1094 - .L_1093)
.L_1093:
        /*0020*/ 	.word	0x00000000
        /*0024*/ 	.short	0x0000
        /*0026*/ 	.short	0x0000
        /*0028*/ 	.byte	0x00, 0xf0, 0x41, 0x07


	//----- nvinfo : EIATTR_MAXREG_COUNT
	.align		4
.L_1094:
        /*002c*/ 	.byte	0x03, 0x1b
        /*002e*/ 	.short	0x00ff


	//----- nvinfo : EIATTR_NUM_BARRIERS
	.align		4
        /*0030*/ 	.byte	0x02, 0x4c
        /*0032*/ 	.byte	0x01
	.zero		1


	//----- nvinfo : EIATTR_MERCURY_ISA_VERSION
	.align		4
        /*0034*/ 	.byte	0x03, 0x5f
        /*0036*/ 	.short	0x0000


	//----- nvinfo : EIATTR_COOP_GROUP_MASK_REGIDS
	.align		4
        /*0038*/ 	.byte	0x04, 0x29
        /*003a*/ 	.short	(.L_1096 - .L_1095)


	//   ....[0]....
.L_1095:
        /*003c*/ 	.word	0xffffffff


	//   ....[1]....
        /*0040*/ 	.word	0xffffffff


	//   ....[2]....
        /*0044*/ 	.word	0xffffffff


	//   ....[3]....
        /*0048*/ 	.word	0xffffffff


	//   ....[4]....
        /*004c*/ 	.word	0xffffffff


	//   ....[5]....
        /*0050*/ 	.word	0xffffffff


	//   ....[6]....
        /*0054*/ 	.word	0xffffffff


	//   ....[7]....
        /*0058*/ 	.word	0xffffffff


	//   ....[8]....
        /*005c*/ 	.word	0xffffffff


	//   ....[9]....
        /*0060*/ 	.word	0xffffffff


	//   ....[10]....
        /*0064*/ 	.word	0xffffffff


	//   ....[11]....
        /*0068*/ 	.word	0xffffffff


	//   ....[12]....
        /*006c*/ 	.word	0xffffffff


	//   ....[13]....
        /*0070*/ 	.word	0xffffffff


	//   ....[14]....
        /*0074*/ 	.word	0xffffffff


	//   ....[15]....
        /*0078*/ 	.word	0xffffffff


	//----- nvinfo : EIATTR_COOP_GROUP_INSTR_OFFSETS
	.align		4
.L_1096:
        /*007c*/ 	.byte	0x04, 0x28
        /*007e*/ 	.short	(.L_1098 - .L_1097)


	//   ....[0]....
.L_1097:
        /*0080*/ 	.word	0x00006690


	//   ....[1]....
        /*0084*/ 	.word	0x000066f0


	//   ....[2]....
        /*0088*/ 	.word	0x00006710


	//   ....[3]....
        /*008c*/ 	.word	0x000067a0


	//   ....[4]....
        /*0090*/ 	.word	0x0000ba80


	//   ....[5]....
        /*0094*/ 	.word	0x0000ba90


	//   ....[6]....
        /*0098*/ 	.word	0x0000bac0


	//   ....[7]....
        /*009c*/ 	.word	0x0000bad0


	//   ....[8]....
        /*00a0*/ 	.word	0x000107f0


	//   ....[9]....
        /*00a4*/ 	.word	0x00010800


	//   ....[10]....
        /*00a8*/ 	.word	0x00010820


	//   ....[11]....
        /*00ac*/ 	.word	0x00010840


	//   ....[12]....
        /*00b0*/ 	.word	0x00012320


	//   ....[13]....
        /*00b4*/ 	.word	0x00012360


	//   ....[14]....
        /*00b8*/ 	.word	0x000123b0


	//   ....[15]....
        /*00bc*/ 	.word	0x000123c0


	//----- nvinfo : EIATTR_EXIT_INSTR_OFFSETS
	.align		4
.L_1098:
        /*00c0*/ 	.byte	0x04, 0x1c
        /*00c2*/ 	.short	(.L_1100 - .L_1099)


	//   ....[0]....
.L_1099:
        /*00c4*/ 	.word	0x00000410


	//   ....[1]....
        /*00c8*/ 	.word	0x00000bf0


	//   ....[2]....
        /*00cc*/ 	.word	0x00000c20


	//   ....[3]....
        /*00d0*/ 	.word	0x00013220


	//   ....[4]....
        /*00d4*/ 	.word	0x00013280


	//   ....[5]....
        /*00d8*/ 	.word	0x000132a0


	//----- nvinfo : EIATTR_CTAIDZ_USED
	.align		4
.L_1100:
        /*00dc*/ 	.byte	0x01, 0x04
	.zero		2


	//----- nvinfo : EIATTR_CRS_STACK_SIZE
	.align		4
        /*00e0*/ 	.byte	0x04, 0x1e
        /*00e2*/ 	.short	(.L_1102 - .L_1101)
.L_1101:
        /*00e4*/ 	.word	0x00000000
.L_1102:


//--------------------- .nv.info._ZN5flash24flash_fwd_splitkv_kernelI23Flash_fwd_kernel_traitsILi96ELi64ELi128ELi4ELb0ELb0EN7cutlass6half_tE19Flash_kernel_traitsILi96ELi64ELi128ELi4ES3_EELb1ELb0ELb0ELb0ELb1ELb0ELb1ELb1EEEvNS_16Flash_fwd_paramsE --------------------------
	.section	.nv.info._ZN5flash24flash_fwd_splitkv_kernelI23Flash_fwd_kernel_traitsILi96ELi64ELi128ELi4ELb0ELb0EN7cutlass6half_tE19Flash_kernel_traitsILi96ELi64ELi128ELi4ES3_EELb1ELb0ELb0ELb0ELb1ELb0ELb1ELb1EEEvNS_16Flash_fwd_paramsE,"",@"SHT_CUDA_INFO"
	.sectionflags	@""
	.align	4


	//----- nvinfo : EIATTR_CUDA_API_VERSION
	.align		4
        /*0000*/ 	.byte	0x04, 0x37
        /*0002*/ 	.short	(.L_1104 - .L_1103)
.L_1103:
        /*0004*/ 	.word	0x00000082


	//----- nvinfo : EIATTR_SW2861232_WAR
	.align		4
.L_1104:
        /*0008*/ 	.byte	0x01, 0x35
	.zero		2


	//----- nvinfo : EIATTR_PARAM_CBANK
	.align		4
        /*000c*/ 	.byte	0x04, 0x0a
        /*000e*/ 	.short	(.L_1106 - .L_1105)
	.align		4
.L_1105:
        /*0010*/ 	.word	index@(.nv.constant0._ZN5flash24flash_fwd_splitkv_kernelI23Flash_fwd_kernel_traitsILi96ELi64ELi128ELi4ELb0ELb0EN7cutlass6half_tE19Flash_kernel_traitsILi96ELi64ELi128ELi4ES3_EELb1ELb0ELb0ELb0ELb1ELb0ELb1ELb1EEEvNS_16Flash_fwd_paramsE)
        /*0014*/ 	.short	0x0160
        /*0016*/ 	.short	0x01d0


	//----- nvinfo : EIATTR_CBANK_PARAM_SIZE
	.align		4
.L_1106:
        /*0018*/ 	.byte	0x03, 0x19
        /*001a*/ 	.short	0x01d0


	//----- nvinfo : EIATTR_KPARAM_INFO
	.align		4
        /*001c*/ 	.byte	0x04, 0x17
        /*001e*/ 	.short	(.L_1108 - .L_1107)
.L_1107:
        /*0020*/ 	.word	0x00000000
        /*0024*/ 	.short	0x0000
        /*0026*/ 	.short	0x0000
        /*0028*/ 	.byte	0x00, 0xf0, 0x41, 0x07


	//----- nvinfo : EIATTR_MAXREG_COUNT
	.align		4
.L_1108:
        /*002c*/ 	.byte	0x03, 0x1b
        /*002e*/ 	.short	0x00ff


	//----- nvinfo : EIATTR_NUM_BARRIERS
	.align		4
        /*0030*/ 	.byte	0x02, 0x4c
        /*0032*/ 	.byte	0x01
	.zero		1


	//----- nvinfo : EIATTR_MERCURY_ISA_VERSION
	.align		4
        /*0034*/ 	.byte	0x03, 0x5f
        /*0036*/ 	.short	0x0000


	//----- nvinfo : EIATTR_COOP_GROUP_MASK_REGIDS
	.align		4
        /*0038*/ 	.byte	0x04, 0x29
        /*003a*/ 	.short	(.L_1110 - .L_1109)


	//   ....[0]....
.L_1109:
        /*003c*/ 	.word	0xffffffff


	//   ....[1]....
        /*0040*/ 	.word	0xffffffff


	//   ....[2]....
        /*0044*/ 	.word	0xffffffff


	//   ....[3]....
        /*0048*/ 	.word	0xffffffff


	//   ....[4]....
        /*004c*/ 	.word	0xffffffff


	//   ....[5]....
        /*0050*/ 	.word	0xffffffff


	//   ....[6]....
        /*0054*/ 	.word	0xffffffff


	//   ....[7]....
        /*0058*/ 	.word	0xffffffff


	//   ....[8]....
        /*005c*/ 	.word	0xffffffff


	//   ....[9]....
        /*0060*/ 	.word	0xffffffff


	//   ....[10]....
        /*0064*/ 	.word	0xffffffff


	//   ....[11]....
        /*0068*/ 	.word	0xffffffff


	//   ....[12]....
        /*006c*/ 	.word	0xffffffff


	//   ....[13]....
        /*0070*/ 	.word	0xffffffff


	//   ....[14]....
        /*0074*/ 	.word	0xffffffff


	//   ....[15]....
        /*0078*/ 	.word	0xffffffff


	//----- nvinfo : EIATTR_COOP_GROUP_INSTR_OFFSETS
	.align		4
.L_1110:
        /*007c*/ 	.byte	0x04, 0x28
        /*007e*/ 	.short	(.L_1112 - .L_1111)


	//   ....[0]....
.L_1111:
        /*0080*/ 	.word	0x000103a0


	//   ....[1]....
        /*0084*/ 	.word	0x000103f0


	//   ....[2]....
        /*0088*/ 	.word	0x00010410


	//   ....[3]....
        /*008c*/ 	.word	0x00010430


	//   ....[4]....
        /*0090*/ 	.word	0x00013fe0


	//   ....[5]....
        /*0094*/ 	.word	0x00014020


	//   ....[6]....
        /*0098*/ 	.word	0x00014040


	//   ....[7]....
        /*009c*/ 	.word	0x00014060


	//   ....[8]....
        /*00a0*/ 	.word	0x000174e0


	//   ....[9]....
        /*00a4*/ 	.word	0x00017500


	//   ....[10]....
        /*00a8*/ 	.word	0x00017530


	//   ....[11]....
        /*00ac*/ 	.word	0x00017540


	//   ....[12]....
        /*00b0*/ 	.word	0x00019060


	//   ....[13]....
        /*00b4*/ 	.word	0x000190a0


	//   ....[14]....
        /*00b8*/ 	.word	0x00019120


	//   ....[15]....
        /*00bc*/ 	.word	0x00019130


	//----- nvinfo : EIATTR_EXIT_INSTR_OFFSETS
	.align		4
.L_1112:
        /*00c0*/ 	.byte	0x04, 0x1c
        /*00c2*/ 	.short	(.L_1114 - .L_1113)


	//   ....[0]....
.L_1113:
        /*00c4*/ 	.word	0x00000430


	//   ....[1]....
        /*00c8*/ 	.word	0x00000a40


	//   ....[2]....
        /*00cc*/ 	.word	0x00000a70


	//   ....[3]....
        /*00d0*/ 	.word	0x00019e40


	//   ....[4]....
        /*00d4*/ 	.word	0x00019e80


	//----- nvinfo : EIATTR_CTAIDZ_USED
	.align		4
.L_1114:
        /*00d8*/ 	.byte	0x01, 0x04
	.zero		2


	//----- nvinfo : EIATTR_CRS_STACK_SIZE
	.align		4
        /*00dc*/ 	.byte	0x04, 0x1e
        /*00de*/ 	.short	(.L_1116 - .L_1115)
.L_1115:
        /*00e0*/ 	.word	0x00000000
.L_1116:


//--------------------- .nv.info._ZN5flash24flash_fwd_splitkv_kernelI23Flash_fwd_kernel_traitsILi96ELi64ELi128ELi4ELb0ELb0EN7cutlass6half_tE19Flash_kernel_traitsILi96ELi64ELi128ELi4ES3_EELb1ELb0ELb0ELb0ELb1ELb1ELb1ELb1EEEvNS_16Flash_fwd_paramsE --------------------------
	.section	.nv.info._ZN5flash24flash_fwd_splitkv_kernelI23Flash_fwd_kernel_traitsILi96ELi64ELi128ELi4ELb0ELb0EN7cutlass6half_tE19Flash_kernel_traitsILi96ELi64ELi128ELi4ES3_EELb1ELb0ELb0ELb0ELb1ELb1ELb1ELb1EEEvNS_16Flash_fwd_paramsE,"",@"SHT_CUDA_INFO"
	.sectionflags	@""
	.align	4


	//----- nvinfo : EIATTR_CUDA_API_VERSION
	.align		4
        /*0000*/ 	.byte	0x04, 0x37
        /*0002*/ 	.short	(.L_1118 - .L_1117)
.L_1117:
        /*0004*/ 	.word	0x00000082


	//----- nvinfo : EIATTR_SW2861232_WAR
	.align		4
.L_1118:
        /*0008*/ 	.byte	0x01, 0x35
	.zero		2


	//----- nvinfo : EIATTR_PARAM_CBANK
	.align		4
        /*000c*/ 	.byte	0x04, 0x0a
        /*000e*/ 	.short	(.L_1120 - .L_1119)
	.align		4
.L_1119:
        /*0010*/ 	.word	index@(.nv.constant0._ZN5flash24flash_fwd_splitkv_kernelI23Flash_fwd_kernel_traitsILi96ELi64ELi128ELi4ELb0ELb0EN7cutlass6half_tE19Flash_kernel_traitsILi96ELi64ELi128ELi4ES3_EELb1ELb0ELb0ELb0ELb1ELb1ELb1ELb1EEEvNS_16Flash_fwd_paramsE)
        /*0014*/ 	.short	0x0160
        /*0016*/ 	.short	0x01d0


	//----- nvinfo : EIATTR_CBANK_PARAM_SIZE
	.align		4
.L_1120:
        /*0018*/ 	.byte	0x03, 0x19
        /*001a*/ 	.short	0x01d0


	//----- nvinfo : EIATTR_KPARAM_INFO
	.align		4
        /*001c*/ 	.byte	0x04, 0x17
        /*001e*/ 	.short	(.L_1122 - .L_1121)
.L_1121:
        /*0020*/ 	.word	0x00000000
        /*0024*/ 	.short	0x0000
        /*0026*/ 	.short	0x0000
        /*0028*/ 	.byte	0x00, 0xf0, 0x41, 0x07


	//----- nvinfo : EIATTR_MAXREG_COUNT
	.align		4
.L_1122:
        /*002c*/ 	.byte	0x03, 0x1b
        /*002e*/ 	.short	0x00ff


	//----- nvinfo : EIATTR_NUM_BARRIERS
	.align		4
        /*0030*/ 	.byte	0x02, 0x4c
        /*0032*/ 	.byte	0x01
	.zero		1


	//----- nvinfo : EIATTR_MERCURY_ISA_VERSION
	.align		4
        /*0034*/ 	.byte	0x03, 0x5f
        /*0036*/ 	.short	0x0000


	//----- nvinfo : EIATTR_COOP_GROUP_MASK_REGIDS
	.align		4
        /*0038*/ 	.byte	0x04, 0x29
        /*003a*/ 	.short	(.L_1124 - .L_1123)


	//   ....[0]....
.L_1123:
        /*003c*/ 	.word	0xffffffff


	//   ....[1]....
        /*0040*/ 	.word	0xffffffff


	//   ....[2]....
        /*0044*/ 	.word	0xffffffff


	//   ....[3]....
        /*0048*/ 	.word	0xffffffff


	//   ....[4]....
        /*004c*/ 	.word	0xffffffff


	//   ....[5]....
        /*0050*/ 	.word	0xffffffff


	//   ....[6]....
        /*0054*/ 	.word	0xffffffff


	//   ....[7]....
        /*0058*/ 	.word	0xffffffff


	//   ....[8]....
        /*005c*/ 	.word	0xffffffff


	//   ....[9]....
        /*0060*/ 	.word	0xffffffff


	//   ....[10]....
        /*0064*/ 	.word	0xffffffff


	//   ....[11]....
        /*0068*/ 	.word	0xffffffff


	//   ....[12]....
        /*006c*/ 	.word	0xffffffff


	//   ....[13]....
        /*0070*/ 	.word	0xffffffff


	//   ....[14]....
        /*0074*/ 	.word	0xffffffff


	//   ....[15]....
        /*0078*/ 	.word	0xffffffff


	//----- nvinfo : EIATTR_COOP_GROUP_INSTR_OFFSETS
	.align		4
.L_1124:
        /*007c*/ 	.byte	0x04, 0x28
        /*007e*/ 	.short	(.L_1126 - .L_1125)


	//   ....[0]....
.L_1125:
        /*0080*/ 	.word	0x00010bb0


	//   ....[1]....
        /*0084*/ 	.word	0x00010bf0


	//   ....[2]....
        /*0088*/ 	.word	0x00010c10


	//   ....[3]....
        /*008c*/ 	.word	0x00010c30


	//   ....[4]....
        /*0090*/ 	.word	0x00014ff0


	//   ....[5]....
        /*0094*/ 	.word	0x00015010


	//   ....[6]....
        /*0098*/ 	.word	0x00015030


	//   ....[7]....
        /*009c*/ 	.word	0x00015050


	//   ....[8]....
        /*00a0*/ 	.word	0x00018d50


	//   ....[9]....
        /*00a4*/ 	.word	0x00018d70


	//   ....[10]....
        /*00a8*/ 	.word	0x00018da0


	//   ....[11]....
        /*00ac*/ 	.word	0x00018db0


	//   ....[12]....
        /*00b0*/ 	.word	0x0001a870


	//   ....[13]....
        /*00b4*/ 	.word	0x0001a8b0


	//   ....[14]....
        /*00b8*/ 	.word	0x0001a930


	//   ....[15]....
        /*00bc*/ 	.word	0x0001a940


	//----- nvinfo : EIATTR_EXIT_INSTR_OFFSETS
	.align		4
.L_1126:
        /*00c0*/ 	.byte	0x04, 0x1c
        /*00c2*/ 	.short	(.L_1128 - .L_1127)


	//   ....[0]....
.L_1127:
        /*00c4*/ 	.word	0x00000430


	//   ....[1]....
        /*00c8*/ 	.word	0x00000a40


	//   ....[2]....
        /*00cc*/ 	.word	0x00000a70


	//   ....[3]....
        /*00d0*/ 	.word	0x0001b650


	//   ....[4]....
        /*00d4*/ 	.word	0x0001b690


	//----- nvinfo : EIATTR_CTAIDZ_USED
	.align		4
.L_1128:
        /*00d8*/ 	.byte	0x01, 0x04
	.zero		2


	//----- nvinfo : EIATTR_CRS_STACK_SIZE
	.align		4
        /*00dc*/ 	.byte	0x04, 0x1e
        /*00de*/ 	.short	(.L_1130 - .L_1129)
.L_1129:
        /*00e0*/ 	.word	0x00000000
.L_1130:


//--------------------- .nv.info._ZN5flash24flash_fwd_splitkv_kernelI23Flash_fwd_kernel_traitsILi96ELi64ELi128ELi4ELb0ELb0EN7cutlass6half_tE19Flash_kernel_traitsILi96ELi64ELi128ELi4ES3_EELb1ELb0ELb1ELb0ELb0ELb0ELb1ELb1EEEvNS_16Flash_fwd_paramsE --------------------------
	.section	.nv.info._ZN5flash24flash_fwd_splitkv_kernelI23Flash_fwd_kernel_traitsILi96ELi64ELi128ELi4ELb0ELb0EN7cutlass6half_tE19Flash_kernel_traitsILi96ELi64ELi128ELi4ES3_EELb1ELb0ELb1ELb0ELb0ELb0ELb1ELb1EEEvNS_16Flash_fwd_paramsE,"",@"SHT_CUDA_INFO"
	.sectionflags	@""
	.align	4


	//----- nvinfo : EIATTR_CUDA_API_VERSION
	.align		4
        /*0000*/ 	.byte	0x04, 0x37
        /*0002*/ 	.short	(.L_1132 - .L_1131)
.L_1131:
        /*0004*/ 	.word	0x00000082


	//----- nvinfo : EIATTR_SW2861232_WAR
	.align		4
.L_1132:
        /*0008*/ 	.byte	0x01, 0x35
	.zero		2


	//----- nvinfo : EIATTR_PARAM_CBANK
	.align		4
        /*000c*/ 	.byte	0x04, 0x0a
        /*000e*/ 	.short	(.L_1134 - .L_1133)
	.align		4
.L_1133:
        /*0010*/ 	.word	index@(.nv.constant0._ZN5flash24flash_fwd_splitkv_kernelI23Flash_fwd_kernel_traitsILi96ELi64ELi128ELi4ELb0ELb0EN7cutlass6half_tE19Flash_kernel_traitsILi96ELi64ELi128ELi4ES3_EELb1ELb0ELb1ELb0ELb0ELb0ELb1ELb1EEEvNS_16Flash_fwd_paramsE)
        /*0014*/ 	.short	0x0160
        /*0016*/ 	.short	0x01d0


	//----- nvinfo : EIATTR_CBANK_PARAM_SIZE
	.align		4
.L_1134:
        /*0018*/ 	.byte	0x03, 0x19
        /*001a*/ 	.short	0x01d0


	//----- nvinfo : EIATTR_KPARAM_INFO
	.align		4
        /*001c*/ 	.byte	0x04, 0x17
        /*001e*/ 	.short	(.L_1136 - .L_1135)
.L_1135:
        /*0020*/ 	.word	0x00000000
        /*0024*/ 	.short	0x0000
        /*0026*/ 	.short	0x0000
        /*0028*/ 	.byte	0x00, 0xf0, 0x41, 0x07


	//----- nvinfo : EIATTR_MAXREG_COUNT
	.align		4
.L_1136:
        /*002c*/ 	.byte	0x03, 0x1b
        /*002e*/ 	.short	0x00ff


	//----- nvinfo : EIATTR_NUM_BARRIERS
	.align		4
        /*0030*/ 	.byte	0x02, 0x4c
        /*0032*/ 	.byte	0x01
	.zero		1


	//----- nvinfo : EIATTR_MERCURY_ISA_VERSION
	.align		4
        /*0034*/ 	.byte	0x03, 0x5f
        /*0036*/ 	.short	0x0000


	//----- nvinfo : EIATTR_COOP_GROUP_MASK_REGIDS
	.align		4
        /*0038*/ 	.byte	0x04, 0x29
        /*003a*/ 	.short	(.L_1138 - .L_1137)


	//   ....[0]....
.L_1137:
        /*003c*/ 	.word	0xffffffff


	//   ....[1]....
        /*0040*/ 	.word	0xffffffff


	//   ....[2]....
        /*0044*/ 	.word	0xffffffff


	//   ....[3]....
        /*0048*/ 	.word	0xffffffff


	//   ....[4]....
        /*004c*/ 	.word	0xffffffff


	//   ....[5]....
        /*0050*/ 	.word	0xffffffff


	//   ....[6]....
        /*0054*/ 	.word	0xffffffff


	//   ....[7]....
        /*0058*/ 	.word	0xffffffff


	//   ....[8]....
        /*005c*/ 	.word	0xffffffff


	//   ....[9]....
        /*0060*/ 	.word	0xffffffff


	//   ....[10]....
        /*0064*/ 	.word	0xffffffff


	//   ....[11]....
        /*0068*/ 	.word	0xffffffff


	//   ....[12]....
        /*006c*/ 	.word	0xffffffff


	//   ....[13]....
        /*0070*/ 	.word	0xffffffff


	//   ....[14]....
        /*0074*/ 	.word	0xffffffff


	//   ....[15]....
        /*0078*/ 	.word	0xffffffff


	//----- nvinfo : EIATTR_COOP_GROUP_INSTR_OFFSETS
	.align		4
.L_1138:
        /*007c*/ 	.byte	0x04, 0x28
        /*007e*/ 	.short	(.L_1140 - .L_1139)


	//   ....[0]....
.L_1139:
        /*0080*/ 	.word	0x00013060


	//   ....[1]....
        /*0084*/ 	.word	0x00013080


	//   ....[2]....
        /*0088*/ 	.word	0x00013100


	//   ....[3]....
        /*008c*/ 	.word	0x00013110


	//   ....[4]....
        /*0090*/ 	.word	0x00017bc0


	//   ....[5]....
        /*0094*/ 	.word	0x00017c00


	//   ....[6]....
        /*0098*/ 	.word	0x00017c20


	//   ....[7]....
        /*009c*/ 	.word	0x00017c40


	//   ....[8]....
        /*00a0*/ 	.word	0x0001c140


	//   ....[9]....
        /*00a4*/ 	.word	0x0001c160


	//   ....[10]....
        /*00a8*/ 	.word	0x0001c180


	//   ....[11]....
        /*00ac*/ 	.word	0x0001c1a0


	//   ....[12]....
        /*00b0*/ 	.word	0x0001dcd0


	//   ....[13]....
        /*00b4*/ 	.word	0x0001dd10


	//   ....[14]....
        /*00b8*/ 	.word	0x0001dd60


	//   ....[15]....
        /*00bc*/ 	.word	0x0001dd80


	//----- nvinfo : EIATTR_EXIT_INSTR_OFFSETS
	.align		4
.L_1140:
        /*00c0*/ 	.byte	0x04, 0x1c
        /*00c2*/ 	.short	(.L_1142 - .L_1141)


	//   ....[0]....
.L_1141:
        /*00c4*/ 	.word	0x00000420


	//   ....[1]....
        /*00c8*/ 	.word	0x00000bf0


	//   ....[2]....
        /*00cc*/ 	.word	0x00000c20


	//   ....[3]....
        /*00d0*/ 	.word	0x0001ebb0


	//   ....[4]....
        /*00d4*/ 	.word	0x0001ec10


	//   ....[5]....
        /*00d8*/ 	.word	0x0001ec30


	//----- nvinfo : EIATTR_CTAIDZ_USED
	.align		4
.L_1142:
        /*00dc*/ 	.byte	0x01, 0x04
	.zero		2


	//----- nvinfo : EIATTR_CRS_STACK_SIZE
	.align		4
        /*00e0*/ 	.byte	0x04, 0x1e
        /*00e2*/ 	.short	(.L_1144 - .L_1143)
.L_1143:
        /*00e4*/ 	.word	0x00000000
.L_1144:


//--------------------- .nv.info._ZN5flash24flash_fwd_splitkv_kernelI23Flash_fwd_kernel_traitsILi96ELi64ELi128ELi4ELb0ELb0EN7cutlass6half_tE19Flash_kernel_traitsILi96ELi64ELi128ELi4ES3_EELb1ELb0ELb1ELb0ELb0ELb1ELb1ELb1EEEvNS_16Flash_fwd_paramsE --------------------------
	.section	.nv.info._ZN5flash24flash_fwd_splitkv_kernelI23Flash_fwd_kernel_traitsILi96ELi64ELi128ELi4ELb0ELb0EN7cutlass6half_tE19Flash_kernel_traitsILi96ELi64ELi128ELi4ES3_EELb1ELb0ELb1ELb0ELb0ELb1ELb1ELb1EEEvNS_16Flash_fwd_paramsE,"",@"SHT_CUDA_INFO"
	.sectionflags	@""
	.align	4


	//----- nvinfo : EIATTR_CUDA_API_VERSION
	.align		4
        /*0000*/ 	.byte	0x04, 0x37
        /*0002*/ 	.short	(.L_1146 - .L_1145)
.L_1145:
        /*0004*/ 	.word	0x00000082


	//----- nvinfo : EIATTR_SW2861232_WAR
	.align		4
.L_1146:
        /*0008*/ 	.byte	0x01, 0x35
	.zero		2


	//----- nvinfo : EIATTR_PARAM_CBANK
	.align		4
        /*000c*/ 	.byte	0x04, 0x0a
        /*000e*/ 	.short	(.L_1148 - .L_1147)
	.align		4
.L_1147:
        /*0010*/ 	.word	index@(.nv.constant0._ZN5flash24flash_fwd_splitkv_kernelI23Flash_fwd_kernel_traitsILi96ELi64ELi128ELi4ELb0ELb0EN7cutlass6half_tE19Flash_kernel_traitsILi96ELi64ELi128ELi4ES3_EELb1ELb0ELb1ELb0ELb0ELb1ELb1ELb1EEEvNS_16Flash_fwd_paramsE)
        /*0014*/ 	.short	0x0160
        /*0016*/ 	.short	0x01d0


	//----- nvinfo : EIATTR_CBANK_PARAM_SIZE
	.align		4
.L_1148:
        /*0018*/ 	.byte	0x03, 0x19
        /*001a*/ 	.short	0x01d0


	//----- nvinfo : EIATTR_KPARAM_INFO
	.align		4
        /*001c*/ 	.byte	0x04, 0x17
        /*001e*/ 	.short	(.L_1150 - .L_1149)
.L_1149:
        /*0020*/ 	.word	0x00000000
        /*0024*/ 	.short	0x0000
        /*0026*/ 	.short	0x0000
        /*0028*/ 	.byte	0x00, 0xf0, 0x41, 0x07


	//----- nvinfo : EIATTR_MAXREG_COUNT
	.align		4
.L_1150:
        /*002c*/ 	.byte	0x03, 0x1b
        /*002e*/ 	.short	0x00ff


	//----- nvinfo : EIATTR_NUM_BARRIERS
	.align		4
        /*0030*/ 	.byte	0x02, 0x4c
        /*0032*/ 	.byte	0x01
	.zero		1


	//----- nvinfo : EIATTR_MERCURY_ISA_VERSION
	.align		4
        /*0034*/ 	.byte	0x03, 0x5f
        /*0036*/ 	.short	0x0000


	//----- nvinfo : EIATTR_COOP_GROUP_MASK_REGIDS
	.align		4
        /*0038*/ 	.byte	0x04, 0x29
        /*003a*/ 	.short	(.L_1152 - .L_1151)


	//   ....[0]....
.L_1151:
        /*003c*/ 	.word	0xffffffff


	//   ....[1]....
        /*0040*/ 	.word	0xffffffff


	//   ....[2]....
        /*0044*/ 	.word	0xffffffff


	//   ....[3]....
        /*0048*/ 	.word	0xffffffff


	//   ....[4]....
        /*004c*/ 	.word	0xffffffff


	//   ....[5]....
        /*0050*/ 	.word	0xffffffff


	//   ....[6]....
        /*0054*/ 	.word	0xffffffff


	//   ....[7]....
        /*0058*/ 	.word	0xffffffff


	//   ....[8]....
        /*005c*/ 	.word	0xffffffff


	//   ....[9]....
        /*0060*/ 	.word	0xffffffff


	//   ....[10]....
        /*0064*/ 	.word	0xffffffff


	//   ....[11]....
        /*0068*/ 	.word	0xffffffff


	//   ....[12]....
        /*006c*/ 	.word	0xffffffff


	//   ....[13]....
        /*0070*/ 	.word	0xffffffff


	//   ....[14]....
        /*0074*/ 	.word	0xffffffff


	//   ....[15]....
        /*0078*/ 	.word	0xffffffff


	//----- nvinfo : EIATTR_COOP_GROUP_INSTR_OFFSETS
	.align		4
.L_1152:
        /*007c*/ 	.byte	0x04, 0x28
        /*007e*/ 	.short	(.L_1154 - .L_1153)


	//   ....[0]....
.L_1153:
        /*0080*/ 	.word	0x00013870


	//   ....[1]....
        /*0084*/ 	.word	0x00013890


	//   ....[2]....
        /*0088*/ 	.word	0x00013900


	//   ....[3]....
        /*008c*/ 	.word	0x00013910


	//   ....[4]....
        /*0090*/ 	.word	0x00018c00


	//   ....[5]....
        /*0094*/ 	.word	0x00018c20


	//   ....[6]....
        /*0098*/ 	.word	0x00018c40


	//   ....[7]....
        /*009c*/ 	.word	0x00018c60


	//   ....[8]....
        /*00a0*/ 	.word	0x0001d9c0


	//   ....[9]....
        /*00a4*/ 	.word	0x0001d9d0


	//   ....[10]....
        /*00a8*/ 	.word	0x0001d9f0


	//   ....[11]....
        /*00ac*/ 	.word	0x0001da10


	//   ....[12]....
        /*00b0*/ 	.word	0x0001f4e0


	//   ....[13]....
        /*00b4*/ 	.word	0x0001f520


	//   ....[14]....
        /*00b8*/ 	.word	0x0001f570


	//   ....[15]....
        /*00bc*/ 	.word	0x0001f590


	//----- nvinfo : EIATTR_EXIT_INSTR_OFFSETS
	.align		4
.L_1154:
        /*00c0*/ 	.byte	0x04, 0x1c
        /*00c2*/ 	.short	(.L_1156 - .L_1155)


	//   ....[0]....
.L_1155:
        /*00c4*/ 	.word	0x00000420


	//   ....[1]....
        /*00c8*/ 	.word	0x00000bf0


	//   ....[2]....
        /*00cc*/ 	.word	0x00000c20


	//   ....[3]....
        /*00d0*/ 	.word	0x000203c0


	//   ....[4]....
        /*00d4*/ 	.word	0x00020420


	//   ....[5]....
        /*00d8*/ 	.word	0x00020440


	//----- nvinfo : EIATTR_CTAIDZ_USED
	.align		4
.L_1156:
        /*00dc*/ 	.byte	0x01, 0x04
	.zero		2


	//----- nvinfo : EIATTR_CRS_STACK_SIZE
	.align		4
        /*00e0*/ 	.byte	0x04, 0x1e
        /*00e2*/ 	.short	(.L_1158 - .L_1157)
.L_1157:
        /*00e4*/ 	.word	0x00000000
.L_1158:


//--------------------- .nv.info._ZN5flash32flash_fwd_splitkv_combine_kernelI23Flash_fwd_kernel_traitsILi96ELi64ELi64ELi4ELb0ELb0EN7cutlass6half_tE19Flash_kernel_traitsILi96ELi64ELi64ELi4ES3_EELi16ELi7ELb0EEEvNS_16Flash_fwd_paramsE --------------------------
	.section	.nv.info._ZN5flash32flash_fwd_splitkv_combine_kernelI23Flash_fwd_kernel_traitsILi96ELi64ELi64ELi4ELb0ELb0EN7cutlass6half_tE19Flash_kernel_traitsILi96ELi64ELi64ELi4ES3_EELi16ELi7ELb0EEEvNS_16Flash_fwd_paramsE,"",@"SHT_CUDA_INFO"
	.sectionflags	@""
	.align	4


	//----- nvinfo : EIATTR_CUDA_API_VERSION
	.align		4
        /*0000*/ 	.byte	0x04, 0x37
        /*0002*/ 	.short	(.L_1160 - .L_1159)
.L_1159:
        /*0004*/ 	.word	0x00000082


	//----- nvinfo : EIATTR_SW2861232_WAR
	.align		4
.L_1160:
        /*0008*/ 	.byte	0x01, 0x35
	.zero		2


	//----- nvinfo : EIATTR_PARAM_CBANK
	.align		4
        /*000c*/ 	.byte	0x04, 0x0a
        /*000e*/ 	.short	(.L_1162 - .L_1161)
	.align		4
.L_1161:
        /*0010*/ 	.word	index@(.nv.constant0._ZN5flash32flash_fwd_splitkv_combine_kernelI23Flash_fwd_kernel_traitsILi96ELi64ELi64ELi4ELb0ELb0EN7cutlass6half_tE19Flash_kernel_traitsILi96ELi64ELi64ELi4ES3_EELi16ELi7ELb0EEEvNS_16Flash_fwd_paramsE)
        /*0014*/ 	.short	0x0160
        /*0016*/ 	.short	0x01d0


	//----- nvinfo : EIATTR_CBANK_PARAM_SIZE
	.align		4
.L_1162:
        /*0018*/ 	.byte	0x03, 0x19
        /*001a*/ 	.short	0x01d0


	//----- nvinfo : EIATTR_KPARAM_INFO
	.align		4
        /*001c*/ 	.byte	0x04, 0x17
        /*001e*/ 	.short	(.L_1164 - .L_1163)
.L_1163:
        /*0020*/ 	.word	0x00000000
        /*0024*/ 	.short	0x0000
        /*0026*/ 	.short	0x0000
        /*0028*/ 	.byte	0x00, 0xf0, 0x41, 0x07


	//----- nvinfo : EIATTR_MAXREG_COUNT
	.align		4
.L_1164:
        /*002c*/ 	.byte	0x03, 0x1b
        /*002e*/ 	.short	0x00ff


	//----- nvinfo : EIATTR_NUM_BARRIERS
	.align		4
        /*0030*/ 	.byte	0x02, 0x4c
        /*0032*/ 	.byte	0x01
	.zero		1


	//----- nvinfo : EIATTR_MERCURY_ISA_VERSION
	.align		4
        /*0034*/ 	.byte	0x03, 0x5f
        /*0036*/ 	.short	0x0000


	//----- nvinfo : EIATTR_COOP_GROUP_MASK_REGIDS
	.align		4
        /*0038*/ 	.byte	0x04, 0x29
        /*003a*/ 	.short	(.L_1166 - .L_1165)


	//   ....[0]....
.L_1165:
        /*003c*/ 	.word	0xffffffff


	//   ....[1]....
        /*0040*/ 	.word	0xffffffff


	//   ....[2]....
        /*0044*/ 	.word	0xffffffff


	//   ....[3]....
        /*0048*/ 	.word	0xffffffff


	//   ....[4]....
        /*004c*/ 	.word	0xffffffff


	//   ....[5]....
        /*0050*/ 	.word	0xffffffff


	//----- nvinfo : EIATTR_COOP_GROUP_INSTR_OFFSETS
	.align		4
.L_1166:
        /*0054*/ 	.byte	0x04, 0x28
        /*0056*/ 	.short	(.L_1168 - .L_1167)


	//   ....[0]....
.L_1167:
        /*0058*/ 	.word	0x000028f0


	//   ....[1]....
        /*005c*/ 	.word	0x00002910


	//   ....[2]....
        /*0060*/ 	.word	0x00002930


	//   ....[3]....
        /*0064*/ 	.word	0x00002dd0


	//   ....[4]....
        /*0068*/ 	.word	0x00002ea0


	//   ....[5]....
        /*006c*/ 	.word	0x00002f60


	//----- nvinfo : EIATTR_EXIT_INSTR_OFFSETS
	.align		4
.L_1168:
        /*0070*/ 	.byte	0x04, 0x1c
        /*0072*/ 	.short	(.L_1170 - .L_1169)


	//   ....[0]....
.L_1169:
        /*0074*/ 	.word	0x00005a70


	//   ....[1]....
        /*0078*/ 	.word	0x00005f90


	//   ....[2]....
        /*007c*/ 	.word	0x00005ff0


	//----- nvinfo : EIATTR_CRS_STACK_SIZE
	.align		4
.L_1170:
        /*0080*/ 	.byte	0x04, 0x1e
        /*0082*/ 	.short	(.L_1172 - .L_1171)
.L_1171:
        /*0084*/ 	.word	0x00000000
.L_1172:


//--------------------- .nv.info._ZN5flash32flash_fwd_splitkv_combine_kernelI23Flash_fwd_kernel_traitsILi96ELi64ELi64ELi4ELb0ELb0EN7cutlass6half_tE19Flash_kernel_traitsILi96ELi64ELi64ELi4ES3_EELi16ELi6ELb0EEEvNS_16Flash_fwd_paramsE --------------------------
	.section	.nv.info._ZN5flash32flash_fwd_splitkv_combine_kernelI23Flash_fwd_kernel_traitsILi96ELi64ELi64ELi4ELb0ELb0EN7cutlass6half_tE19Flash_kernel_traitsILi96ELi64ELi64ELi4ES3_EELi16ELi6ELb0EEEvNS_16Flash_fwd_paramsE,"",@"SHT_CUDA_INFO"
	.sectionflags	@""
	.align	4


	//----- nvinfo : EIATTR_CUDA_API_VERSION
	.align		4
        /*0000*/ 	.byte	0x04, 0x37
        /*0002*/ 	.short	(.L_1174 - .L_1173)
.L_1173:
        /*0004*/ 	.word	0x00000082


	//----- nvinfo : EIATTR_SW2861232_WAR
	.align		4
.L_1174:
        /*0008*/ 	.byte	0x01, 0x35
	.zero		2


	//----- nvinfo : EIATTR_PARAM_CBANK
	.align		4
        /*000c*/ 	.byte	0x04, 0x0a
        /*000e*/ 	.short	(.L_1176 - .L_1175)
	.align		4
.L_1175:
        /*0010*/ 	.word	index@(.nv.constant0._ZN5flash32flash_fwd_splitkv_combine_kernelI23Flash_fwd_kernel_traitsILi96ELi64ELi64ELi4ELb0ELb0EN7cutlass6half_tE19Flash_kernel_traitsILi96ELi64ELi64ELi4ES3_EELi16ELi6ELb0EEEvNS_16Flash_fwd_paramsE)
        /*0014*/ 	.short	0x0160
        /*0016*/ 	.short	0x01d0


	//----- nvinfo : EIATTR_CBANK_PARAM_SIZE
	.align		4
.L_1176:
        /*0018*/ 	.byte	0x03, 0x19
        /*001a*/ 	.short	0x01d0


	//----- nvinfo : EIATTR_KPARAM_INFO
	.align		4
        /*001c*/ 	.byte	0x04, 0x17
        /*001e*/ 	.short	(.L_1178 - .L_1177)
.L_1177:
        /*0020*/ 	.word	0x00000000
        /*0024*/ 	.short	0x0000
        /*0026*/ 	.short	0x0000
        /*0028*/ 	.byte	0x00, 0xf0, 0x41, 0x07


	//----- nvinfo : EIATTR_MAXREG_COUNT
	.align		4
.L_1178:
        /*002c*/ 	.byte	0x03, 0x1b
        /*002e*/ 	.short	0x00ff


	//----- nvinfo : EIATTR_NUM_BARRIERS
	.align		4
        /*0030*/ 	.byte	0x02, 0x4c
        /*0032*/ 	.byte	0x01
	.zero		1


	//----- nvinfo : EIATTR_MERCURY_ISA_VERSION
	.align		4
        /*0034*/ 	.byte	0x03, 0x5f
        /*0036*/ 	.short	0x0000


	//----- nvinfo : EIATTR_COOP_GROUP_MASK_REGIDS
	.align		4
        /*0038*/ 	.byte	0x04, 0x29
        /*003a*/ 	.short	(.L_1180 - .L_1179)


	//   ....[0]....
.L_1179:
        /*003c*/ 	.word	0xffffffff


	//   ....[1]....
        /*0040*/ 	.word	0xffffffff


	//   ....[2]....
        /*0044*/ 	.word	0xffffffff


	//   ....[3]....
        /*0048*/ 	.word	0xffffffff


	//   ....[4]....
        /*004c*/ 	.word	0xffffffff


	//   ....[5]....
        /*0050*/ 	.word	0xffffffff


	//----- nvinfo : EIATTR_COOP_GROUP_INSTR_OFFSETS
	.align		4
.L_1180:
        /*0054*/ 	.byte	0x04, 0x28
        /*0056*/ 	.short	(.L_1182 - .L_1181)


	//   ....[0]....
.L_1181:
        /*0058*/ 	.word	0x00002020


	//   ....[1]....
        /*005c*/ 	.word	0x00002040


	//   ....[2]....
        /*0060*/ 	.word	0x00002060


	//   ....[3]....
        /*0064*/ 	.word	0x00002310


	//   ....[4]....
        /*0068*/ 	.word	0x000023b0


	//   ....[5]....
        /*006c*/ 	.word	0x00002470


	//----- nvinfo : EIATTR_EXIT_INSTR_OFFSETS
	.align		4
.L_1182:
        /*0070*/ 	.byte	0x04, 0x1c
        /*0072*/ 	.short	(.L_1184 - .L_1183)


	//   ....[0]....
.L_1183:
        /*0074*/ 	.word	0x00004c90


	//   ....[1]....
        /*0078*/ 	.word	0x000051b0


	//   ....[2]....
        /*007c*/ 	.word	0x00005210


	//----- nvinfo : EIATTR_CRS_STACK_SIZE
	.align		4
.L_1184:
        /*0080*/ 	.byte	0x04, 0x1e
        /*0082*/ 	.short	(.L_1186 - .L_1185)
.L_1185:
        /*0084*/ 	.word	0x00000000
.L_1186:


//--------------------- .nv.info._ZN5flash32flash_fwd_splitkv_combine_kernelI23Flash_fwd_kernel_traitsILi96ELi64ELi64ELi4ELb0ELb0EN7cutlass6half_tE19Flash_kernel_traitsILi96ELi64ELi64ELi4ES3_EELi16ELi5ELb0EEEvNS_16Flash_fwd_paramsE --------------------------
	.section	.nv.info._ZN5flash32flash_fwd_splitkv_combine_kernelI23Flash_fwd_kernel_traitsILi96ELi64ELi64ELi4ELb0ELb0EN7cutlass6half_tE19Flash_kernel_traitsILi96ELi64ELi64ELi4ES3_EELi16ELi5ELb0EEEvNS_16Flash_fwd_paramsE,"",@"SHT_CUDA_INFO"
	.sectionflags	@""
	.align	4


	//----- nvinfo : EIATTR_CUDA_API_VERSION
	.align		4
        /*0000*/ 	.byte	0x04, 0x37
        /*0002*/ 	.short	(.L_1188 - .L_1187)
.L_1187:
        /*0004*/ 	.word	0x00000082


	//----- nvinfo : EIATTR_SW2861232_WAR
	.align		4
.L_1188:
        /*0008*/ 	.byte	0x01, 0x35
	.zero		2


	//----- nvinfo : EIATTR_PARAM_CBANK
	.align		4
        /*000c*/ 	.byte	0x04, 0x0a
        /*000e*/ 	.short	(.L_1190 - .L_1189)
	.align		4
.L_1189:
        /*0010*/ 	.word	index@(.nv.constant0._ZN5flash32flash_fwd_splitkv_combine_kernelI23Flash_fwd_kernel_traitsILi96ELi64ELi64ELi4ELb0ELb0EN7cutlass6half_tE19Flash_kernel_traitsILi96ELi64ELi64ELi4ES3_EELi16ELi5ELb0EEEvNS_16Flash_fwd_paramsE)
        /*0014*/ 	.short	0x0160
        /*0016*/ 	.short	0x01d0


	//----- nvinfo : EIATTR_CBANK_PARAM_SIZE
	.align		4
.L_1190:
        /*0018*/ 	.byte	0x03, 0x19
        /*001a*/ 	.short	0x01d0


	//----- nvinfo : EIATTR_KPARAM_INFO
	.align		4
        /*001c*/ 	.byte	0x04, 0x17
        /*001e*/ 	.short	(.L_1192 - .L_1191)
.L_1191:
        /*0020*/ 	.word	0x00000000
        /*0024*/ 	.short	0x0000
        /*0026*/ 	.short	0x0000
        /*0028*/ 	.byte	0x00, 0xf0, 0x41, 0x07


	//----- nvinfo : EIATTR_MAXREG_COUNT
	.align		4
.L_1192:
        /*002c*/ 	.byte	0x03, 0x1b
        /*002e*/ 	.short	0x00ff


	//----- nvinfo : EIATTR_NUM_BARRIERS
	.align		4
        /*0030*/ 	.byte	0x02, 0x4c
        /*0032*/ 	.byte	0x01
	.zero		1


	//----- nvinfo : EIATTR_MERCURY_ISA_VERSION
	.align		4
        /*0034*/ 	.byte	0x03, 0x5f
        /*0036*/ 	.short	0x0000


	//----- nvinfo : EIATTR_COOP_GROUP_MASK_REGIDS
	.align		4
        /*0038*/ 	.byte	0x04, 0x29
        /*003a*/ 	.short	(.L_1194 - .L_1193)


	//   ....[0]....
.L_1193:
        /*003c*/ 	.word	0xffffffff


	//   ....[1]....
        /*0040*/ 	.word	0xffffffff


	//   ....[2]....
        /*0044*/ 	.word	0xffffffff


	//   ....[3]....
        /*0048*/ 	.word	0xffffffff


	//   ....[4]....
        /*004c*/ 	.word	0xffffffff


	//   ....[5]....
        /*0050*/ 	.word	0xffffffff


	//----- nvinfo : EIATTR_COOP_GROUP_INSTR_OFFSETS
	.align		4
.L_1194:
        /*0054*/ 	.byte	0x04, 0x28
        /*0056*/ 	.short	(.L_1196 - .L_1195)


	//   ....[0]....
.L_1195:
        /*0058*/ 	.word	0x00001b10


	//   ....[1]....
        /*005c*/ 	.word	0x00001b30


	//   ....[2]....
        /*0060*/ 	.word	0x00001b60


	//   ....[3]....
        /*0064*/ 	.word	0x00001cc0


	//   ....[4]....
        /*0068*/ 	.word	0x00001da0


	//   ....[5]....
        /*006c*/ 	.word	0x00001e90


	//----- nvinfo : EIATTR_EXIT_INSTR_OFFSETS
	.align		4
.L_1196:
        /*0070*/ 	.byte	0x04, 0x1c
        /*0072*/ 	.short	(.L_1198 - .L_1197)


	//   ....[0]....
.L_1197:
        /*0074*/ 	.word	0x00004430


	//   ....[1]....
        /*0078*/ 	.word	0x00004950


	//   ....[2]....
        /*007c*/ 	.word	0x000049b0


	//----- nvinfo : EIATTR_CRS_STACK_SIZE
	.align		4
.L_1198:
        /*0080*/ 	.byte	0x04, 0x1e
        /*0082*/ 	.short	(.L_1200 - .L_1199)
.L_1199:
        /*0084*/ 	.word	0x00000000
.L_1200:


//--------------------- .nv.info._ZN5flash32flash_fwd_splitkv_combine_kernelI23Flash_fwd_kernel_traitsILi96ELi64ELi64ELi4ELb0ELb0EN7cutlass6half_tE19Flash_kernel_traitsILi96ELi64ELi64ELi4ES3_EELi16ELi4ELb0EEEvNS_16Flash_fwd_paramsE --------------------------
	.section	.nv.info._ZN5flash32flash_fwd_splitkv_combine_kernelI23Flash_fwd_kernel_traitsILi96ELi64ELi64ELi4ELb0ELb0EN7cutlass6half_tE19Flash_kernel_traitsILi96ELi64ELi64ELi4ES3_EELi16ELi4ELb0EEEvNS_16Flash_fwd_paramsE,"",@"SHT_CUDA_INFO"
	.sectionflags	@""
	.align	4


	//----- nvinfo : EIATTR_CUDA_API_VERSION
	.align		4
        /*0000*/ 	.byte	0x04, 0x37
        /*0002*/ 	.short	(.L_1202 - .L_1201)
.L_1201:
        /*0004*/ 	.word	0x00000082


	//----- nvinfo : EIATTR_SW2861232_WAR
	.align		4
.L_1202:
        /*0008*/ 	.byte	0x01, 0x35
	.zero		2


	//----- nvinfo : EIATTR_PARAM_CBANK
	.align		4
        /*000c*/ 	.byte	0x04, 0x0a
        /*000e*/ 	.short	(.L_1204 - .L_1203)
	.align		4
.L_1203:
        /*0010*/ 	.word	index@(.nv.constant0._ZN5flash32flash_fwd_splitkv_combine_kernelI23Flash_fwd_kernel_traitsILi96ELi64ELi64ELi4ELb0ELb0EN7cutlass6half_tE19Flash_kernel_traitsILi96ELi64ELi64ELi4ES3_EELi16ELi4ELb0EEEvNS_16Flash_fwd_paramsE)
        /*0014*/ 	.short	0x0160
        /*0016*/ 	.short	0x01d0


	//----- nvinfo : EIATTR_CBANK_PARAM_SIZE
	.align		4
.L_1204:
        /*0018*/ 	.byte	0x03, 0x19
        /*001a*/ 	.short	0x01d0


	//----- nvinfo : EIATTR_KPARAM_INFO
	.align		4
        /*001c*/ 	.byte	0x04, 0x17
        /*001e*/ 	.short	(.L_1206 - .L_1205)
.L_1205:
        /*0020*/ 	.word	0x00000000
        /*0024*/ 	.short	0x0000
        /*0026*/ 	.short	0x0000
        /*0028*/ 	.byte	0x00, 0xf0, 0x41, 0x07


	//----- nvinfo : EIATTR_MAXREG_COUNT
	.align		4
.L_1206:
        /*002c*/ 	.byte	0x03, 0x1b
        /*002e*/ 	.short	0x00ff


	//----- nvinfo : EIATTR_NUM_BARRIERS
	.align		4
        /*0030*/ 	.byte	0x02, 0x4c
        /*0032*/ 	.byte	0x01
	.zero		1


	//----- nvinfo : EIATTR_MERCURY_ISA_VERSION
	.align		4
        /*0034*/ 	.byte	0x03, 0x5f
        /*0036*/ 	.short	0x0000


	//----- nvinfo : EIATTR_COOP_GROUP_MASK_REGIDS
	.align		4
        /*0038*/ 	.byte	0x04, 0x29
        /*003a*/ 	.short	(.L_1208 - .L_1207)


	//   ....[0]....
.L_1207:
        /*003c*/ 	.word	0xffffffff


	//   ....[1]....
        /*0040*/ 	.word	0xffffffff


	//   ....[2]....
        /*0044*/ 	.word	0xffffffff


	//   ....[3]....
        /*0048*/ 	.word	0xffffffff


	//   ....[4]....
        /*004c*/ 	.word	0xffffffff


	//   ....[5]....
        /*0050*/ 	.word	0xffffffff


	//----- nvinfo : EIATTR_COOP_GROUP_INSTR_OFFSETS
	.align		4
.L_1208:
        /*0054*/ 	.byte	0x04, 0x28
        /*0056*/ 	.short	(.L_1210 - .L_1209)


	//   ....[0]....
.L_1209:
        /*0058*/ 	.word	0x00001710


	//   ....[1]....
        /*005c*/ 	.word	0x00001750


	//   ....[2]....
        /*0060*/ 	.word	0x000017b0


	//   ....[3]....
        /*0064*/ 	.word	0x000018f0


	//   ....[4]....
        /*0068*/ 	.word	0x000019c0


	//   ....[5]....
        /*006c*/ 	.word	0x00001b00


	//----- nvinfo : EIATTR_EXIT_INSTR_OFFSETS
	.align		4
.L_1210:
        /*0070*/ 	.byte	0x04, 0x1c
        /*0072*/ 	.short	(.L_1212 - .L_1211)


	//   ....[0]....
.L_1211:
        /*0074*/ 	.word	0x000040c0


	//   ....[1]....
        /*0078*/ 	.word	0x000045e0


	//   ....[2]....
        /*007c*/ 	.word	0x00004640


	//----- nvinfo : EIATTR_CRS_STACK_SIZE
	.align		4
.L_1212:
        /*0080*/ 	.byte	0x04, 0x1e
        /*0082*/ 	.short	(.L_1214 - .L_1213)
.L_1213:
        /*0084*/ 	.word	0x00000000
.L_1214:


//--------------------- .nv.info._ZN5flash32flash_fwd_splitkv_combine_kernelI23Flash_fwd_kernel_traitsILi96ELi64ELi64ELi4ELb0ELb0EN7cutlass6half_tE19Flash_kernel_traitsILi96ELi64ELi64ELi4ES3_EELi16ELi3ELb0EEEvNS_16Flash_fwd_paramsE --------------------------
	.section	.nv.info._ZN5flash32flash_fwd_splitkv_combine_kernelI23Flash_fwd_kernel_traitsILi96ELi64ELi64ELi4ELb0ELb0EN7cutlass6half_tE19Flash_kernel_traitsILi96ELi64ELi64ELi4ES3_EELi16ELi3ELb0EEEvNS_16Flash_fwd_paramsE,"",@"SHT_CUDA_INFO"
	.sectionflags	@""
	.align	4


	//----- nvinfo : EIATTR_CUDA_API_VERSION
	.align		4
        /*0000*/ 	.byte	0x04, 0x37
        /*0002*/ 	.short	(.L_1216 - .L_1215)
.L_1215:
        /*0004*/ 	.word	0x00000082


	//----- nvinfo : EIATTR_SW2861232_WAR
	.align		4
.L_1216:
        /*0008*/ 	.byte	0x01, 0x35
	.zero		2


	//----- nvinfo : EIATTR_PARAM_CBANK
	.align		4
        /*000c*/ 	.byte	0x04, 0x0a
        /*000e*/ 	.short	(.L_1218 - .L_1217)
	.align		4
.L_1217:
        /*0010*/ 	.word	index@(.nv.constant0._ZN5flash32flash_fwd_splitkv_combine_kernelI23Flash_fwd_kernel_traitsILi96ELi64ELi64ELi4ELb0ELb0EN7cutlass6half_tE19Flash_kernel_traitsILi96ELi64ELi64ELi4ES3_EELi16ELi3ELb0EEEvNS_16Flash_fwd_paramsE)
        /*0014*/ 	.short	0x0160
        /*0016*/ 	.short	0x01d0


	//----- nvinfo : EIATTR_CBANK_PARAM_SIZE
	.align		4
.L_1218:
        /*0018*/ 	.byte	0x03, 0x19
        /*001a*/ 	.short	0x01d0


	//----- nvinfo : EIATTR_KPARAM_INFO
	.align		4
        /*001c*/ 	.byte	0x04, 0x17
        /*001e*/ 	.short	(.L_1220 - .L_1219)
.L_1219:
        /*0020*/ 	.word	0x00000000
        /*0024*/ 	.short	0x0000
        /*0026*/ 	.short	0x0000
        /*0028*/ 	.byte	0x00, 0xf0, 0x41, 0x07


	//----- nvinfo : EIATTR_MAXREG_COUNT
	.align		4
.L_1220:
        /*002c*/ 	.byte	0x03, 0x1b
        /*002e*/ 	.short	0x00ff


	//----- nvinfo : EIATTR_NUM_BARRIERS
	.align		4
        /*0030*/ 	.byte	0x02, 0x4c
        /*0032*/ 	.byte	0x01
	.zero		1


	//----- nvinfo : EIATTR_MERCURY_ISA_VERSION
	.align		4
        /*0034*/ 	.byte	0x03, 0x5f
        /*0036*/ 	.short	0x0000


	//----- nvinfo : EIATTR_COOP_GROUP_MASK_REGIDS
	.align		4
        /*0038*/ 	.byte	0x04, 0x29
        /*003a*/ 	.short	(.L_1222 - .L_1221)


	//   ....[0]....
.L_1221:
        /*003c*/ 	.word	0xffffffff


	//   ....[1]....
        /*0040*/ 	.word	0xffffffff


	//   ....[2]....
        /*0044*/ 	.word	0xffffffff


	//   ....[3]....
        /*0048*/ 	.word	0xffffffff


	//   ....[4]....
        /*004c*/ 	.word	0xffffffff


	//   ....[5]....
        /*0050*/ 	.word	0xffffffff


	//----- nvinfo : EIATTR_COOP_GROUP_INSTR_OFFSETS
	.align		4
.L_1222:
        /*0054*/ 	.byte	0x04, 0x28
        /*0056*/ 	.short	(.L_1224 - .L_1223)


	//   ....[0]....
.L_1223:
        /*0058*/ 	.word	0x00001c20


	//   ....[1]....
        /*005c*/ 	.word	0x00001c40


	//   ....[2]....
        /*0060*/ 	.word	0x00001c70


	//   ....[3]....
        /*0064*/ 	.word	0x00001ce0


	//   ....[4]....
        /*0068*/ 	.word	0x00001d00


	//   ....[5]....
        /*006c*/ 	.word	0x00001d20


	//----- nvinfo : EIATTR_EXIT_INSTR_OFFSETS
	.align		4
.L_1224:
        /*0070*/ 	.byte	0x04, 0x1c
        /*0072*/ 	.short	(.L_1226 - .L_1225)


	//   ....[0]....
.L_1225:
        /*0074*/ 	.word	0x00004030


	//   ....[1]....
        /*0078*/ 	.word	0x00004550


	//   ....[2]....
        /*007c*/ 	.word	0x000045b0


	//----- nvinfo : EIATTR_CRS_STACK_SIZE
	.align		4
.L_1226:
        /*0080*/ 	.byte	0x04, 0x1e
        /*0082*/ 	.short	(.L_1228 - .L_1227)
.L_1227:
        /*0084*/ 	.word	0x00000000
.L_1228:


//--------------------- .nv.info._ZN5flash32flash_fwd_splitkv_combine_kernelI23Flash_fwd_kernel_traitsILi96ELi64ELi64ELi4ELb0ELb0EN7cutlass6half_tE19Flash_kernel_traitsILi96ELi64ELi64ELi4ES3_EELi16ELi2ELb0EEEvNS_16Flash_fwd_paramsE --------------------------
	.section	.nv.info._ZN5flash32flash_fwd_splitkv_combine_kernelI23Flash_fwd_kernel_traitsILi96ELi64ELi64ELi4ELb0ELb0EN7cutlass6half_tE19Flash_kernel_traitsILi96ELi64ELi64ELi4ES3_EELi16ELi2ELb0EEEvNS_16Flash_fwd_paramsE,"",@"SHT_CUDA_INFO"
	.sectionflags	@""
	.align	4


	//----- nvinfo : EIATTR_CUDA_API_VERSION
	.align		4
        /*0000*/ 	.byte	0x04, 0x37
        /*0002*/ 	.short	(.L_1230 - .L_1229)
.L_1229:
        /*0004*/ 	.word	0x00000082


	//----- nvinfo : EIATTR_SW2861232_WAR
	.align		4
.L_1230:
        /*0008*/ 	.byte	0x01, 0x35
	.zero		2


	//----- nvinfo : EIATTR_PARAM_CBANK
	.align		4
        /*000c*/ 	.byte	0x04, 0x0a
        /*000e*/ 	.short	(.L_1232 - .L_1231)
	.align		4
.L_1231:
        /*0010*/ 	.word	index@(.nv.constant0._ZN5flash32flash_fwd_splitkv_combine_kernelI23Flash_fwd_kernel_traitsILi96ELi64ELi64ELi4ELb0ELb0EN7cutlass6half_tE19Flash_kernel_traitsILi96ELi64ELi64ELi4ES3_EELi16ELi2ELb0EEEvNS_16Flash_fwd_paramsE)
        /*0014*/ 	.short	0x0160
        /*0016*/ 	.short	0x01d0


	//----- nvinfo : EIATTR_CBANK_PARAM_SIZE
	.align		4
.L_1232:
        /*0018*/ 	.byte	0x03, 0x19
        /*001a*/ 	.short	0x01d0


	//----- nvinfo : EIATTR_KPARAM_INFO
	.align		4
        /*001c*/ 	.byte	0x04, 0x17
        /*001e*/ 	.short	(.L_1234 - .L_1233)
.L_1233:
        /*0020*/ 	.word	0x00000000
        /*0024*/ 	.short	0x0000
        /*0026*/ 	.short	0x0000
        /*0028*/ 	.byte	0x00, 0xf0, 0x41, 0x07


	//----- nvinfo : EIATTR_MAXREG_COUNT
	.align		4
.L_1234:
        /*002c*/ 	.byte	0x03, 0x1b
        /*002e*/ 	.short	0x00ff


	//----- nvinfo : EIATTR_NUM_BARRIERS
	.align		4
        /*0030*/ 	.byte	0x02, 0x4c
        /*0032*/ 	.byte	0x01
	.zero		1


	//----- nvinfo : EIATTR_MERCURY_ISA_VERSION
	.align		4
        /*0034*/ 	.byte	0x03, 0x5f
        /*0036*/ 	.short	0x0000


	//----- nvinfo : EIATTR_COOP_GROUP_MASK_REGIDS
	.align		4
        /*0038*/ 	.byte	0x04, 0x29
        /*003a*/ 	.short	(.L_1236 - .L_1235)


	//   ....[0]....
.L_1235:
        /*003c*/ 	.word	0xffffffff


	//   ....[1]....
        /*0040*/ 	.word	0xffffffff


	//   ....[2]....
        /*0044*/ 	.word	0xffffffff


	//   ....[3]....
        /*0048*/ 	.word	0xffffffff


	//----- nvinfo : EIATTR_COOP_GROUP_INSTR_OFFSETS
	.align		4
.L_1236:
        /*004c*/ 	.byte	0x04, 0x28
        /*004e*/ 	.short	(.L_1238 - .L_1237)


	//   ....[0]....
.L_1237:
        /*0050*/ 	.word	0x00001c20


	//   ....[1]....
        /*0054*/ 	.word	0x00001c40


	//   ....[2]....
        /*0058*/ 	.word	0x00001cb0


	//   ....[3]....
        /*005c*/ 	.word	0x00001cd0


	//----- nvinfo : EIATTR_EXIT_INSTR_OFFSETS
	.align		4
.L_1238:
        /*0060*/ 	.byte	0x04, 0x1c
        /*0062*/ 	.short	(.L_1240 - .L_1239)


	//   ....[0]....
.L_1239:
        /*0064*/ 	.word	0x00004000


	//   ....[1]....
        /*0068*/ 	.word	0x00004520


	//   ....[2]....
        /*006c*/ 	.word	0x00004580


	//----- nvinfo : EIATTR_CRS_STACK_SIZE
	.align		4
.L_1240:
        /*0070*/ 	.byte	0x04, 0x1e
        /*0072*/ 	.short	(.L_1242 - .L_1241)
.L_1241:
        /*0074*/ 	.word	0x00000000
.L_1242:


//--------------------- .nv.info._ZN5flash32flash_fwd_splitkv_combine_kernelI23Flash_fwd_kernel_traitsILi96ELi64ELi64ELi4ELb0ELb0EN7cutlass6half_tE19Flash_kernel_traitsILi96ELi64ELi64ELi4ES3_EELi16ELi1ELb0EEEvNS_16Flash_fwd_paramsE --------------------------
	.section	.nv.info._ZN5flash32flash_fwd_splitkv_combine_kernelI23Flash_fwd_kernel_traitsILi96ELi64ELi64ELi4ELb0ELb0EN7cutlass6half_tE19Flash_kernel_traitsILi96ELi64ELi64ELi4ES3_EELi16ELi1ELb0EEEvNS_16Flash_fwd_paramsE,"",@"SHT_CUDA_INFO"
	.sectionflags	@""
	.align	4


	//----- nvinfo : EIATTR_CUDA_API_VERSION
	.align		4
        /*0000*/ 	.byte	0x04, 0x37
        /*0002*/ 	.short	(.L_1244 - .L_1243)
.L_1243:
        /*0004*/ 	.word	0x00000082


	//----- nvinfo : EIATTR_SW2861232_WAR
	.align		4
.L_1244:
        /*0008*/ 	.byte	0x01, 0x35
	.zero		2


	//----- nvinfo : EIATTR_PARAM_CBANK
	.align		4
        /*000c*/ 	.byte	0x04, 0x0a
        /*000e*/ 	.short	(.L_1246 - .L_1245)
	.align		4
.L_1245:
        /*0010*/ 	.word	index@(.nv.constant0._ZN5flash32flash_fwd_splitkv_combine_kernelI23Flash_fwd_kernel_traitsILi96ELi64ELi64ELi4ELb0ELb0EN7cutlass6half_tE19Flash_kernel_traitsILi96ELi64ELi64ELi4ES3_EELi16ELi1ELb0EEEvNS_16Flash_fwd_paramsE)
        /*0014*/ 	.short	0x0160
        /*0016*/ 	.short	0x01d0


	//----- nvinfo : EIATTR_CBANK_PARAM_SIZE
	.align		4
.L_1246:
        /*0018*/ 	.byte	0x03, 0x19
        /*001a*/ 	.short	0x01d0


	//----- nvinfo : EIATTR_KPARAM_INFO
	.align		4
        /*001c*/ 	.byte	0x04, 0x17
        /*001e*/ 	.short	(.L_1248 - .L_1247)
.L_1247:
        /*0020*/ 	.word	0x00000000
        /*0024*/ 	.short	0x0000
        /*0026*/ 	.short	0x0000
        /*0028*/ 	.byte	0x00, 0xf0, 0x41, 0x07


	//----- nvinfo : EIATTR_MAXREG_COUNT
	.align		4
.L_1248:
        /*002c*/ 	.byte	0x03, 0x1b
        /*002e*/ 	.short	0x00ff


	//----- nvinfo : EIATTR_NUM_BARRIERS
	.align		4
        /*0030*/ 	.byte	0x02, 0x4c
        /*0032*/ 	.byte	0x01
	.zero		1


	//----- nvinfo : EIATTR_MERCURY_ISA_VERSION
	.align		4
        /*0034*/ 	.byte	0x03, 0x5f
        /*0036*/ 	.short	0x0000


	//----- nvinfo : EIATTR_COOP_GROUP_MASK_REGIDS
	.align		4
        /*0038*/ 	.byte	0x04, 0x29
        /*003a*/ 	.short	(.L_1250 - .L_1249)


	//   ....[0]....
.L_1249:
        /*003c*/ 	.word	0xffffffff


	//   ....[1]....
        /*0040*/ 	.word	0xffffffff


	//----- nvinfo : EIATTR_COOP_GROUP_INSTR_OFFSETS
	.align		4
.L_1250:
        /*0044*/ 	.byte	0x04, 0x28
        /*0046*/ 	.short	(.L_1252 - .L_1251)


	//   ....[0]....
.L_1251:
        /*0048*/ 	.word	0x00001c60


	//   ....[1]....
        /*004c*/ 	.word	0x00001cd0


	//----- nvinfo : EIATTR_EXIT_INSTR_OFFSETS
	.align		4
.L_1252:
        /*0050*/ 	.byte	0x04, 0x1c
        /*0052*/ 	.short	(.L_1254 - .L_1253)


	//   ....[0]....
.L_1253:
        /*0054*/ 	.word	0x00004020


	//   ....[1]....
        /*0058*/ 	.word	0x00004540


	//   ....[2]....
        /*005c*/ 	.word	0x000045a0


	//----- nvinfo : EIATTR_CRS_STACK_SIZE
	.align		4
.L_1254:
        /*0060*/ 	.byte	0x04, 0x1e
        /*0062*/ 	.short	(.L_1256 - .L_1255)
.L_1255:
        /*0064*/ 	.word	0x00000000
.L_1256:


//--------------------- .nv.info._ZN5flash32flash_fwd_splitkv_combine_kernelI23Flash_fwd_kernel_traitsILi96ELi64ELi64ELi4ELb0ELb0EN7cutlass6half_tE19Flash_kernel_traitsILi96ELi64ELi64ELi4ES3_EELi16ELi7ELb1EEEvNS_16Flash_fwd_paramsE --------------------------
	.section	.nv.info._ZN5flash32flash_fwd_splitkv_combine_kernelI23Flash_fwd_kernel_traitsILi96ELi64ELi64ELi4ELb0ELb0EN7cutlass6half_tE19Flash_kernel_traitsILi96ELi64ELi64ELi4ES3_EELi16ELi7ELb1EEEvNS_16Flash_fwd_paramsE,"",@"SHT_CUDA_INFO"
	.sectionflags	@""
	.align	4


	//----- nvinfo : EIATTR_CUDA_API_VERSION
	.align		4
        /*0000*/ 	.byte	0x04, 0x37
        /*0002*/ 	.short	(.L_1258 - .L_1257)
.L_1257:
        /*0004*/ 	.word	0x00000082


	//----- nvinfo : EIATTR_SW2861232_WAR
	.align		4
.L_1258:
        /*0008*/ 	.byte	0x01, 0x35
	.zero		2


	//----- nvinfo : EIATTR_PARAM_CBANK
	.align		4
        /*000c*/ 	.byte	0x04, 0x0a
        /*000e*/ 	.short	(.L_1260 - .L_1259)
	.align		4
.L_1259:
        /*0010*/ 	.word	index@(.nv.constant0._ZN5flash32flash_fwd_splitkv_combine_kernelI23Flash_fwd_kernel_traitsILi96ELi64ELi64ELi4ELb0ELb0EN7cutlass6half_tE19Flash_kernel_traitsILi96ELi64ELi64ELi4ES3_EELi16ELi7ELb1EEEvNS_16Flash_fwd_paramsE)
        /*0014*/ 	.short	0x0160
        /*0016*/ 	.short	0x01d0


	//----- nvinfo : EIATTR_CBANK_PARAM_SIZE
	.align		4
.L_1260:
        /*0018*/ 	.byte	0x03, 0x19
        /*001a*/ 	.short	0x01d0


	//----- nvinfo : EIATTR_KPARAM_INFO
	.align		4
        /*001c*/ 	.byte	0x04, 0x17
        /*001e*/ 	.short	(.L_1262 - .L_1261)
.L_1261:
        /*0020*/ 	.word	0x00000000
        /*0024*/ 	.short	0x0000
        /*0026*/ 	.short	0x0000
        /*0028*/ 	.byte	0x00, 0xf0, 0x41, 0x07


	//----- nvinfo : EIATTR_MAXREG_COUNT
	.align		4
.L_1262:
        /*002c*/ 	.byte	0x03, 0x1b
        /*002e*/ 	.short	0x00ff


	//----- nvinfo : EIATTR_NUM_BARRIERS
	.align		4
        /*0030*/ 	.byte	0x02, 0x4c
        /*0032*/ 	.byte	0x01
	.zero		1


	//----- nvinfo : EIATTR_MERCURY_ISA_VERSION
	.align		4
        /*0034*/ 	.byte	0x03, 0x5f
        /*0036*/ 	.short	0x0000


	//----- nvinfo : EIATTR_COOP_GROUP_MASK_REGIDS
	.align		4
        /*0038*/ 	.byte	0x04, 0x29
        /*003a*/ 	.short	(.L_1264 - .L_1263)


	//   ....[0]....
.L_1263:
        /*003c*/ 	.word	0xffffffff


	//   ....[1]....
        /*0040*/ 	.word	0xffffffff


	//   ....[2]....
        /*0044*/ 	.word	0xffffffff


	//   ....[3]....
        /*0048*/ 	.word	0xffffffff


	//   ....[4]....
        /*004c*/ 	.word	0xffffffff


	//   ....[5]....
        /*0050*/ 	.word	0xffffffff


	//----- nvinfo : EIATTR_COOP_GROUP_INSTR_OFFSETS
	.align		4
.L_1264:
        /*0054*/ 	.byte	0x04, 0x28
        /*0056*/ 	.short	(.L_1266 - .L_1265)


	//   ....[0]....
.L_1265:
        /*0058*/ 	.word	0x000028f0


	//   ....[1]....
        /*005c*/ 	.word	0x00002910


	//   ....[2]....
        /*0060*/ 	.word	0x00002930


	//   ....[3]....
        /*0064*/ 	.word	0x00002dd0


	//   ....[4]....
        /*0068*/ 	.word	0x00002ea0


	//   ....[5]....
        /*006c*/ 	.word	0x00002f60


	//----- nvinfo : EIATTR_EXIT_INSTR_OFFSETS
	.align		4
.L_1266:
        /*0070*/ 	.byte	0x04, 0x1c
        /*0072*/ 	.short	(.L_1268 - .L_1267)


	//   ....[0]....
.L_1267:
        /*0074*/ 	.word	0x00006140


	//   ....[1]....
        /*0078*/ 	.word	0x000066a0


	//----- nvinfo : EIATTR_CRS_STACK_SIZE
	.align		4
.L_1268:
        /*007c*/ 	.byte	0x04, 0x1e
        /*007e*/ 	.short	(.L_1270 - .L_1269)
.L_1269:
        /*0080*/ 	.word	0x00000000
.L_1270:


//--------------------- .nv.info._ZN5flash32flash_fwd_splitkv_combine_kernelI23Flash_fwd_kernel_traitsILi96ELi64ELi64ELi4ELb0ELb0EN7cutlass6half_tE19Flash_kernel_traitsILi96ELi64ELi64ELi4ES3_EELi16ELi6ELb1EEEvNS_16Flash_fwd_paramsE --------------------------
	.section	.nv.info._ZN5flash32flash_fwd_splitkv_combine_kernelI23Flash_fwd_kernel_traitsILi96ELi64ELi64ELi4ELb0ELb0EN7cutlass6half_tE19Flash_kernel_traitsILi96ELi64ELi64ELi4ES3_EELi16ELi6ELb1EEEvNS_16Flash_fwd_paramsE,"",@"SHT_CUDA_INFO"
	.sectionflags	@""
	.align	4


	//----- nvinfo : EIATTR_CUDA_API_VERSION
	.align		4
        /*0000*/ 	.byte	0x04, 0x37
        /*0002*/ 	.short	(.L_1272 - .L_1271)
.L_1271:
        /*0004*/ 	.word	0x00000082


	//----- nvinfo : EIATTR_SW2861232_WAR
	.align		4
.L_1272:
        /*0008*/ 	.byte	0x01, 0x35
	.zero		2


	//----- nvinfo : EIATTR_PARAM_CBANK
	.align		4
        /*000c*/ 	.byte	0x04, 0x0a
        /*000e*/ 	.short	(.L_1274 - .L_1273)
	.align		4
.L_1273:
        /*0010*/ 	.word	index@(.nv.constant0._ZN5flash32flash_fwd_splitkv_combine_kernelI23Flash_fwd_kernel_traitsILi96ELi64ELi64ELi4ELb0ELb0EN7cutlass6half_tE19Flash_kernel_traitsILi96ELi64ELi64ELi4ES3_EELi16ELi6ELb1EEEvNS_16Flash_fwd_paramsE)
        /*0014*/ 	.short	0x0160
        /*0016*/ 	.short	0x01d0


	//----- nvinfo : EIATTR_CBANK_PARAM_SIZE
	.align		4
.L_1274:
        /*0018*/ 	.byte	0x03, 0x19
        /*001a*/ 	.short	0x01d0


	//----- nvinfo : EIATTR_KPARAM_INFO
	.align		4
        /*001c*/ 	.byte	0x04, 0x17
        /*001e*/ 	.short	(.L_1276 - .L_1275)
.L_1275:
        /*0020*/ 	.word	0x00000000
        /*0024*/ 	.short	0x0000
        /*0026*/ 	.short	0x0000
        /*0028*/ 	.byte	0x00, 0xf0, 0x41, 0x07


	//----- nvinfo : EIATTR_MAXREG_COUNT
	.align		4
.L_1276:
        /*002c*/ 	.byte	0x03, 0x1b
        /*002e*/ 	.short	0x00ff


	//----- nvinfo : EIATTR_NUM_BARRIERS
	.align		4
        /*0030*/ 	.byte	0x02, 0x4c
        /*0032*/ 	.byte	0x01
	.zero		1


	//----- nvinfo : EIATTR_MERCURY_ISA_VERSION
	.align		4
        /*0034*/ 	.byte	0x03, 0x5f
        /*0036*/ 	.short	0x0000


	//----- nvinfo : EIATTR_COOP_GROUP_MASK_REGIDS
	.align		4
        /*0038*/ 	.byte	0x04, 0x29
        /*003a*/ 	.short	(.L_1278 - .L_1277)


	//   ....[0]....
.L_1277:
        /*003c*/ 	.word	0xffffffff


	//   ....[1]....
        /*0040*/ 	.word	0xffffffff


	//   ....[2]....
        /*0044*/ 	.word	0xffffffff


	//   ....[3]....
        /*0048*/ 	.word	0xffffffff


	//   ....[4]....
        /*004c*/ 	.word	0xffffffff


	//   ....[5]....
        /*0050*/ 	.word	0xffffffff


	//----- nvinfo : EIATTR_COOP_GROUP_INSTR_OFFSETS
	.align		4
.L_1278:
        /*0054*/ 	.byte	0x04, 0x28
        /*0056*/ 	.short	(.L_1280 - .L_1279)


	//   ....[0]....
.L_1279:
        /*0058*/ 	.word	0x00002020


	//   ....[1]....
        /*005c*/ 	.word	0x00002040


	//   ....[2]....
        /*0060*/ 	.word	0x00002060


	//   ....[3]....
        /*0064*/ 	.word	0x00002310


	//   ....[4]....
        /*0068*/ 	.word	0x000023b0


	//   ....[5]....
        /*006c*/ 	.word	0x00002470


	//----- nvinfo : EIATTR_EXIT_INSTR_OFFSETS
	.align		4
.L_1280:
        /*0070*/ 	.byte	0x04, 0x1c
        /*0072*/ 	.short	(.L_1282 - .L_1281)


	//   ....[0]....
.L_1281:
        /*0074*/ 	.word	0x00005360


	//   ....[1]....
        /*0078*/ 	.word	0x000058c0


	//----- nvinfo : EIATTR_CRS_STACK_SIZE
	.align		4
.L_1282:
        /*007c*/ 	.byte	0x04, 0x1e
        /*007e*/ 	.short	(.L_1284 - .L_1283)
.L_1283:
        /*0080*/ 	.word	0x00000000
.L_1284:


//--------------------- .nv.info._ZN5flash32flash_fwd_splitkv_combine_kernelI23Flash_fwd_kernel_traitsILi96ELi64ELi64ELi4ELb0ELb0EN7cutlass6half_tE19Flash_kernel_traitsILi96ELi64ELi64ELi4ES3_EELi16ELi5ELb1EEEvNS_16Flash_fwd_paramsE --------------------------
	.section	.nv.info._ZN5flash32flash_fwd_splitkv_combine_kernelI23Flash_fwd_kernel_traitsILi96ELi64ELi64ELi4ELb0ELb0EN7cutlass6half_tE19Flash_kernel_traitsILi96ELi64ELi64ELi4ES3_EELi16ELi5ELb1EEEvNS_16Flash_fwd_paramsE,"",@"SHT_CUDA_INFO"
	.sectionflags	@""
	.align	4


	//----- nvinfo : EIATTR_CUDA_API_VERSION
	.align		4
        /*0000*/ 	.byte	0x04, 0x37
        /*0002*/ 	.short	(.L_1286 - .L_1285)
.L_1285:
        /*0004*/ 	.word	0x00000082


	//----- nvinfo : EIATTR_SW2861232_WAR
	.align		4
.L_1286:
        /*0008*/ 	.byte	0x01, 0x35
	.zero		2


	//----- nvinfo : EIATTR_PARAM_CBANK
	.align		4
        /*000c*/ 	.byte	0x04, 0x0a
        /*000e*/ 	.short	(.L_1288 - .L_1287)
	.align		4
.L_1287:
        /*0010*/ 	.word	index@(.nv.constant0._ZN5flash32flash_fwd_splitkv_combine_kernelI23Flash_fwd_kernel_traitsILi96ELi64ELi64ELi4ELb0ELb0EN7cutlass6half_tE19Flash_kernel_traitsILi96ELi64ELi64ELi4ES3_EELi16ELi5ELb1EEEvNS_16Flash_fwd_paramsE)
        /*0014*/ 	.short	0x0160
        /*0016*/ 	.short	0x01d0


	//----- nvinfo : EIATTR_CBANK_PARAM_SIZE
	.align		4
.L_1288:
        /*0018*/ 	.byte	0x03, 0x19
        /*001a*/ 	.short	0x01d0


	//----- nvinfo : EIATTR_KPARAM_INFO
	.align		4
        /*001c*/ 	.byte	0x04, 0x17
        /*001e*/ 	.short	(.L_1290 - .L_1289)
.L_1289:
        /*0020*/ 	.word	0x00000000
        /*0024*/ 	.short	0x0000
        /*0026*/ 	.short	0x0000
        /*0028*/ 	.byte	0x00, 0xf0, 0x41, 0x07


	//----- nvinfo : EIATTR_MAXREG_COUNT
	.align		4
.L_1290:
        /*002c*/ 	.byte	0x03, 0x1b
        /*002e*/ 	.short	0x00ff


	//----- nvinfo : EIATTR_NUM_BARRIERS
	.align		4
        /*0030*/ 	.byte	0x02, 0x4c
        /*0032*/ 	.byte	0x01
	.zero		1


	//----- nvinfo : EIATTR_MERCURY_ISA_VERSION
	.align		4
        /*0034*/ 	.byte	0x03, 0x5f
        /*0036*/ 	.short	0x0000


	//----- nvinfo : EIATTR_COOP_GROUP_MASK_REGIDS
	.align		4
        /*0038*/ 	.byte	0x04, 0x29
        /*003a*/ 	.short	(.L_1292 - .L_1291)


	//   ....[0]....
.L_1291:
        /*003c*/ 	.word	0xffffffff


	//   ....[1]....
        /*0040*/ 	.word	0xffffffff


	//   ....[2]....
        /*0044*/ 	.word	0xffffffff


	//   ....[3]....
        /*0048*/ 	.word	0xffffffff


	//   ....[4]....
        /*004c*/ 	.word	0xffffffff


	//   ....[5]....
        /*0050*/ 	.word	0xffffffff


	//----- nvinfo : EIATTR_COOP_GROUP_INSTR_OFFSETS
	.align		4
.L_1292:
        /*0054*/ 	.byte	0x04, 0x28
        /*0056*/ 	.short	(.L_1294 - .L_1293)


	//   ....[0]....
.L_1293:
        /*0058*/ 	.word	0x00001b10


	//   ....[1]....
        /*005c*/ 	.word	0x00001b30


	//   ....[2]....
        /*0060*/ 	.word	0x00001b60


	//   ....[3]....
        /*0064*/ 	.word	0x00001cc0


	//   ....[4]....
        /*0068*/ 	.word	0x00001da0


	//   ....[5]....
        /*006c*/ 	.word	0x00001e90


	//----- nvinfo : EIATTR_EXIT_INSTR_OFFSETS
	.align		4
.L_1294:
        /*0070*/ 	.byte	0x04, 0x1c
        /*0072*/ 	.short	(.L_1296 - .L_1295)


	//   ....[0]....
.L_1295:
        /*0074*/ 	.word	0x00004b10


	//   ....[1]....
        /*0078*/ 	.word	0x00005070


	//----- nvinfo : EIATTR_CRS_STACK_SIZE
	.align		4
.L_1296:
        /*007c*/ 	.byte	0x04, 0x1e
        /*007e*/ 	.short	(.L_1298 - .L_1297)
.L_1297:
        /*0080*/ 	.word	0x00000000
.L_1298:


//--------------------- .nv.info._ZN5flash32flash_fwd_splitkv_combine_kernelI23Flash_fwd_kernel_traitsILi96ELi64ELi64ELi4ELb0ELb0EN7cutlass6half_tE19Flash_kernel_traitsILi96ELi64ELi64ELi4ES3_EELi16ELi4ELb1EEEvNS_16Flash_fwd_paramsE --------------------------
	.section	.nv.info._ZN5flash32flash_fwd_splitkv_combine_kernelI23Flash_fwd_kernel_traitsILi96ELi64ELi64ELi4ELb0ELb0EN7cutlass6half_tE19Flash_kernel_traitsILi96ELi64ELi64ELi4ES3_EELi16ELi4ELb1EEEvNS_16Flash_fwd_paramsE,"",@"SHT_CUDA_INFO"
	.sectionflags	@""
	.align	4


	//----- nvinfo : EIATTR_CUDA_API_VERSION
	.align		4
        /*0000*/ 	.byte	0x04, 0x37
        /*0002*/ 	.short	(.L_1300 - .L_1299)
.L_1299:
        /*0004*/ 	.word	0x00000082


	//----- nvinfo : EIATTR_SW2861232_WAR
	.align		4
.L_1300:
        /*0008*/ 	.byte	0x01, 0x35
	.zero		2


	//----- nvinfo : EIATTR_PARAM_CBANK
	.align		4
        /*000c*/ 	.byte	0x04, 0x0a
        /*000e*/ 	.short	(.L_1302 - .L_1301)
	.align		4
.L_1301:
        /*0010*/ 	.word	index@(.nv.constant0._ZN5flash32flash_fwd_splitkv_combine_kernelI23Flash_fwd_kernel_traitsILi96ELi64ELi64ELi4ELb0ELb0EN7cutlass6half_tE19Flash_kernel_traitsILi96ELi64ELi64ELi4ES3_EELi16ELi4ELb1EEEvNS_16Flash_fwd_paramsE)
        /*0014*/ 	.short	0x0160
        /*0016*/ 	.short	0x01d0


	//----- nvinfo : EIATTR_CBANK_PARAM_SIZE
	.align		4
.L_1302:
        /*0018*/ 	.byte	0x03, 0x19
        /*001a*/ 	.short	0x01d0


	//----- nvinfo : EIATTR_KPARAM_INFO
	.align		4
        /*001c*/ 	.byte	0x04, 0x17
        /*001e*/ 	.short	(.L_1304 - .L_1303)
.L_1303:
        /*0020*/ 	.word	0x00000000
        /*0024*/ 	.short	0x0000
        /*0026*/ 	.short	0x0000
        /*0028*/ 	.byte	0x00, 0xf0, 0x41, 0x07


	//----- nvinfo : EIATTR_MAXREG_COUNT
	.align		4
.L_1304:
        /*002c*/ 	.byte	0x03, 0x1b
        /*002e*/ 	.short	0x00ff


	//----- nvinfo : EIATTR_NUM_BARRIERS
	.align		4
        /*0030*/ 	.byte	0x02, 0x4c
        /*0032*/ 	.byte	0x01
	.zero		1


	//----- nvinfo : EIATTR_MERCURY_ISA_VERSION
	.align		4
        /*0034*/ 	.byte	0x03, 0x5f
        /*0036*/ 	.short	0x0000


	//----- nvinfo : EIATTR_COOP_GROUP_MASK_REGIDS
	.align		4
        /*0038*/ 	.byte	0x04, 0x29
        /*003a*/ 	.short	(.L_1306 - .L_1305)


	//   ....[0]....
.L_1305:
        /*003c*/ 	.word	0xffffffff


	//   ....[1]....
        /*0040*/ 	.word	0xffffffff


	//   ....[2]....
        /*0044*/ 	.word	0xffffffff


	//   ....[3]....
        /*0048*/ 	.word	0xffffffff


	//   ....[4]....
        /*004c*/ 	.word	0xffffffff


	//   ....[5]....
        /*0050*/ 	.word	0xffffffff


	//----- nvinfo : EIATTR_COOP_GROUP_INSTR_OFFSETS
	.align		4
.L_1306:
        /*0054*/ 	.byte	0x04, 0x28
        /*0056*/ 	.short	(.L_1308 - .L_1307)


	//   ....[0]....
.L_1307:
        /*0058*/ 	.word	0x00001710


	//   ....[1]....
        /*005c*/ 	.word	0x00001750


	//   ....[2]....
        /*0060*/ 	.word	0x000017b0


	//   ....[3]....
        /*0064*/ 	.word	0x000018f0


	//   ....[4]....
        /*0068*/ 	.word	0x000019c0


	//   ....[5]....
        /*006c*/ 	.word	0x00001b00


	//----- nvinfo : EIATTR_EXIT_INSTR_OFFSETS
	.align		4
.L_1308:
        /*0070*/ 	.byte	0x04, 0x1c
        /*0072*/ 	.short	(.L_1310 - .L_1309)


	//   ....[0]....
.L_1309:
        /*0074*/ 	.word	0x000047a0


	//   ....[1]....
        /*0078*/ 	.word	0x00004d00


	//----- nvinfo : EIATTR_CRS_STACK_SIZE
	.align		4
.L_1310:
        /*007c*/ 	.byte	0x04, 0x1e
        /*007e*/ 	.short	(.L_1312 - .L_1311)
.L_1311:
        /*0080*/ 	.word	0x00000000
.L_1312:


//--------------------- .nv.info._ZN5flash32flash_fwd_splitkv_combine_kernelI23Flash_fwd_kernel_traitsILi96ELi64ELi64ELi4ELb0ELb0EN7cutlass6half_tE19Flash_kernel_traitsILi96ELi64ELi64ELi4ES3_EELi16ELi3ELb1EEEvNS_16Flash_fwd_paramsE --------------------------
	.section	.nv.info._ZN5flash32flash_fwd_splitkv_combine_kernelI23Flash_fwd_kernel_traitsILi96ELi64ELi64ELi4ELb0ELb0EN7cutlass6half_tE19Flash_kernel_traitsILi96ELi64ELi64ELi4ES3_EELi16ELi3ELb1EEEvNS_16Flash_fwd_paramsE,"",@"SHT_CUDA_INFO"
	.sectionflags	@""
	.align	4


	//----- nvinfo : EIATTR_CUDA_API_VERSION
	.align		4
        /*0000*/ 	.byte	0x04, 0x37
        /*0002*/ 	.short	(.L_1314 - .L_1313)
.L_1313:
        /*0004*/ 	.word	0x00000082


	//----- nvinfo : EIATTR_SW2861232_WAR
	.align		4
.L_1314:
        /*0008*/ 	.byte	0x01, 0x35
	.zero		2


	//----- nvinfo : EIATTR_PARAM_CBANK
	.align		4
        /*000c*/ 	.byte	0x04, 0x0a
        /*000e*/ 	.short	(.L_1316 - .L_1315)
	.align		4
.L_1315:
        /*0010*/ 	.word	index@(.nv.constant0._ZN5flash32flash_fwd_splitkv_combine_kernelI23Flash_fwd_kernel_traitsILi96ELi64ELi64ELi4ELb0ELb0EN7cutlass6half_tE19Flash_kernel_traitsILi96ELi64ELi64ELi4ES3_EELi16ELi3ELb1EEEvNS_16Flash_fwd_paramsE)
        /*0014*/ 	.short	0x0160
        /*0016*/ 	.short	0x01d0


	//----- nvinfo : EIATTR_CBANK_PARAM_SIZE
	.align		4
.L_1316:
        /*0018*/ 	.byte	0x03, 0x19
        /*001a*/ 	.short	0x01d0


	//----- nvinfo : EIATTR_KPARAM_INFO
	.align		4
        /*001c*/ 	.byte	0x04, 0x17
        /*001e*/ 	.short	(.L_1318 - .L_1317)
.L_1317:
        /*0020*/ 	.word	0x00000000
        /*0024*/ 	.short	0x0000
        /*0026*/ 	.short	0x0000
        /*0028*/ 	.byte	0x00, 0xf0, 0x41, 0x07


	//----- nvinfo : EIATTR_MAXREG_COUNT
	.align		4
.L_1318:
        /*002c*/ 	.byte	0x03, 0x1b
        /*002e*/ 	.short	0x00ff


	//----- nvinfo : EIATTR_NUM_BARRIERS
	.align		4
        /*0030*/ 	.byte	0x02, 0x4c
        /*0032*/ 	.byte	0x01
	.zero		1


	//----- nvinfo : EIATTR_MERCURY_ISA_VERSION
	.align		4
        /*0034*/ 	.byte	0x03, 0x5f
        /*0036*/ 	.short	0x0000


	//----- nvinfo : EIATTR_COOP_GROUP_MASK_REGIDS
	.align		4
        /*0038*/ 	.byte	0x04, 0x29
        /*003a*/ 	.short	(.L_1320 - .L_1319)


	//   ....[0]....
.L_1319:
        /*003c*/ 	.word	0xffffffff


	//   ....[1]....
        /*0040*/ 	.word	0xffffffff


	//   ....[2]....
        /*0044*/ 	.word	0xffffffff


	//   ....[3]....
        /*0048*/ 	.word	0xffffffff


	//   ....[4]....
        /*004c*/ 	.word	0xffffffff


	//   ....[5]....
        /*0050*/ 	.word	0xffffffff


	//----- nvinfo : EIATTR_COOP_GROUP_INSTR_OFFSETS
	.align		4
.L_1320:
        /*0054*/ 	.byte	0x04, 0x28
        /*0056*/ 	.short	(.L_1322 - .L_1321)


	//   ....[0]....
.L_1321:
        /*0058*/ 	.word	0x00001c80


	//   ....[1]....
        /*005c*/ 	.word	0x00001ca0


	//   ....[2]....
        /*0060*/ 	.word	0x00001cc0


	//   ....[3]....
        /*0064*/ 	.word	0x00001d30


	//   ....[4]....
        /*0068*/ 	.word	0x00001d50


	//   ....[5]....
        /*006c*/ 	.word	0x00001d70


	//----- nvinfo : EIATTR_EXIT_INSTR_OFFSETS
	.align		4
.L_1322:
        /*0070*/ 	.byte	0x04, 0x1c
        /*0072*/ 	.short	(.L_1324 - .L_1323)


	//   ....[0]....
.L_1323:
        /*0074*/ 	.word	0x00004780


	//   ....[1]....
        /*0078*/ 	.word	0x00004ce0


	//----- nvinfo : EIATTR_CRS_STACK_SIZE
	.align		4
.L_1324:
        /*007c*/ 	.byte	0x04, 0x1e
        /*007e*/ 	.short	(.L_1326 - .L_1325)
.L_1325:
        /*0080*/ 	.word	0x00000000
.L_1326:


//--------------------- .nv.info._ZN5flash32flash_fwd_splitkv_combine_kernelI23Flash_fwd_kernel_traitsILi96ELi64ELi64ELi4ELb0ELb0EN7cutlass6half_tE19Flash_kernel_traitsILi96ELi64ELi64ELi4ES3_EELi16ELi2ELb1EEEvNS_16Flash_fwd_paramsE --------------------------
	.section	.nv.info._ZN5flash32flash_fwd_splitkv_combine_kernelI23Flash_fwd_kernel_traitsILi96ELi64ELi64ELi4ELb0ELb0EN7cutlass6half_tE19Flash_kernel_traitsILi96ELi64ELi64ELi4ES3_EELi16ELi2ELb1EEEvNS_16Flash_fwd_paramsE,"",@"SHT_CUDA_INFO"
	.sectionflags	@""
	.align	4


	//----- nvinfo : EIATTR_CUDA_API_VERSION
	.align		4
        /*0000*/ 	.byte	0x04, 0x37
        /*0002*/ 	.short	(.L_1328 - .L_1327)
.L_1327:
        /*0004*/ 	.word	0x00000082


	//----- nvinfo : EIATTR_SW2861232_WAR
	.align		4
.L_1328:
        /*0008*/ 	.byte	0x01, 0x35
	.zero		2


	//----- nvinfo : EIATTR_PARAM_CBANK
	.align		4
        /*000c*/ 	.byte	0x04, 0x0a
        /*000e*/ 	.short	(.L_1330 - .L_1329)
	.align		4
.L_1329:
        /*0010*/ 	.word	index@(.nv.constant0._ZN5flash32flash_fwd_splitkv_combine_kernelI23Flash_fwd_kernel_traitsILi96ELi64ELi64ELi4ELb0ELb0EN7cutlass6half_tE19Flash_kernel_traitsILi96ELi64ELi64ELi4ES3_EELi16ELi2ELb1EEEvNS_16Flash_fwd_paramsE)
        /*0014*/ 	.short	0x0160
        /*0016*/ 	.short	0x01d0


	//----- nvinfo : EIATTR_CBANK_PARAM_SIZE
	.align		4
.L_1330:
        /*0018*/ 	.byte	0x03, 0x19
        /*001a*/ 	.short	0x01d0


	//----- nvinfo : EIATTR_KPARAM_INFO
	.align		4
        /*001c*/ 	.byte	0x04, 0x17
        /*001e*/ 	.short	(.L_1332 - .L_1331)
.L_1331:
        /*0020*/ 	.word	0x00000000
        /*0024*/ 	.short	0x0000
        /*0026*/ 	.short	0x0000
        /*0028*/ 	.byte	0x00, 0xf0, 0x41, 0x07


	//----- nvinfo : EIATTR_MAXREG_COUNT
	.align		4
.L_1332:
        /*002c*/ 	.byte	0x03, 0x1b
        /*002e*/ 	.short	0x00ff


	//----- nvinfo : EIATTR_NUM_BARRIERS
	.align		4
        /*0030*/ 	.byte	0x02, 0x4c
        /*0032*/ 	.byte	0x01
	.zero		1


	//----- nvinfo : EIATTR_MERCURY_ISA_VERSION
	.align		4
        /*0034*/ 	.byte	0x03, 0x5f
        /*0036*/ 	.short	0x0000


	//----- nvinfo : EIATTR_COOP_GROUP_MASK_REGIDS
	.align		4
        /*0038*/ 	.byte	0x04, 0x29
        /*003a*/ 	.short	(.L_1334 - .L_1333)


	//   ....[0]....
.L_1333:
        /*003c*/ 	.word	0xffffffff


	//   ....[1]....
        /*0040*/ 	.word	0xffffffff


	//   ....[2]....
        /*0044*/ 	.word	0xffffffff


	//   ....[3]....
        /*0048*/ 	.word	0xffffffff


	//----- nvinfo : EIATTR_COOP_GROUP_INSTR_OFFSETS
	.align		4
.L_1334:
        /*004c*/ 	.byte	0x04, 0x28
        /*004e*/ 	.short	(.L_1336 - .L_1335)


	//   ....[0]....
.L_1335:
        /*0050*/ 	.word	0x00001c70


	//   ....[1]....
        /*0054*/ 	.word	0x00001c90


	//   ....[2]....
        /*0058*/ 	.word	0x00001d00


	//   ....[3]....
        /*005c*/ 	.word	0x00001d20


	//----- nvinfo : EIATTR_EXIT_INSTR_OFFSETS
	.align		4
.L_1336:
        /*0060*/ 	.byte	0x04, 0x1c
        /*0062*/ 	.short	(.L_1338 - .L_1337)


	//   ....[0]....
.L_1337:
        /*0064*/ 	.word	0x00004760


	//   ....[1]....
        /*0068*/ 	.word	0x00004cc0


	//----- nvinfo : EIATTR_CRS_STACK_SIZE
	.align		4
.L_1338:
        /*006c*/ 	.byte	0x04, 0x1e
        /*006e*/ 	.short	(.L_1340 - .L_1339)
.L_1339:
        /*0070*/ 	.word	0x00000000
.L_1340:


//--------------------- .nv.info._ZN5flash32flash_fwd_splitkv_combine_kernelI23Flash_fwd_kernel_traitsILi96ELi64ELi64ELi4ELb0ELb0EN7cutlass6half_tE19Flash_kernel_traitsILi96ELi64ELi64ELi4ES3_EELi16ELi1ELb1EEEvNS_16Flash_fwd_paramsE --------------------------
	.section	.nv.info._ZN5flash32flash_fwd_splitkv_combine_kernelI23Flash_fwd_kernel_traitsILi96ELi64ELi64ELi4ELb0ELb0EN7cutlass6half_tE19Flash_kernel_traitsILi96ELi64ELi64ELi4ES3_EELi16ELi1ELb1EEEvNS_16Flash_fwd_paramsE,"",@"SHT_CUDA_INFO"
	.sectionflags	@""
	.align	4


	//----- nvinfo : EIATTR_CUDA_API_VERSION
	.align		4
        /*0000*/ 	.byte	0x04, 0x37
        /*0002*/ 	.short	(.L_1342 - .L_1341)
.L_1341:
        /*0004*/ 	.word	0x00000082


	//----- nvinfo : EIATTR_SW2861232_WAR
	.align		4
.L_1342:
        /*0008*/ 	.byte	0x01, 0x35
	.zero		2


	//----- nvinfo : EIATTR_PARAM_CBANK
	.align		4
        /*000c*/ 	.byte	0x04, 0x0a
        /*000e*/ 	.short	(.L_1344 - .L_1343)
	.align		4
.L_1343:
        /*0010*/ 	.word	index@(.nv.constant0._ZN5flash32flash_fwd_splitkv_combine_kernelI23Flash_fwd_kernel_traitsILi96ELi64ELi64ELi4ELb0ELb0EN7cutlass6half_tE19Flash_kernel_traitsILi96ELi64ELi64ELi4ES3_EELi16ELi1ELb1EEEvNS_16Flash_fwd_paramsE)
        /*0014*/ 	.short	0x0160
        /*0016*/ 	.short	0x01d0


	//----- nvinfo : EIATTR_CBANK_PARAM_SIZE
	.align		4
.L_1344:
        /*0018*/ 	.byte	0x03, 0x19
        /*001a*/ 	.short	0x01d0


	//----- nvinfo : EIATTR_KPARAM_INFO
	.align		4
        /*001c*/ 	.byte	0x04, 0x17
        /*001e*/ 	.short	(.L_1346 - .L_1345)
.L_1345:
        /*0020*/ 	.word	0x00000000
        /*0024*/ 	.short	0x0000
        /*0026*/ 	.short	0x0000
        /*0028*/ 	.byte	0x00, 0xf0, 0x41, 0x07


	//----- nvinfo : EIATTR_MAXREG_COUNT
	.align		4
.L_1346:
        /*002c*/ 	.byte	0x03, 0x1b
        /*002e*/ 	.short	0x00ff


	//----- nvinfo : EIATTR_NUM_BARRIERS
	.align		4
        /*0030*/ 	.byte	0x02, 0x4c
        /*0032*/ 	.byte	0x01
	.zero		1


	//----- nvinfo : EIATTR_MERCURY_ISA_VERSION
	.align		4
        /*0034*/ 	.byte	0x03, 0x5f
        /*0036*/ 	.short	0x0000


	//----- nvinfo : EIATTR_COOP_GROUP_MASK_REGIDS
	.align		4
        /*0038*/ 	.byte	0x04, 0x29
        /*003a*/ 	.short	(.L_1348 - .L_1347)


	//   ....[0]....
.L_1347:
        /*003c*/ 	.word	0xffffffff


	//   ....[1]....
        /*0040*/ 	.word	0xffffffff


	//----- nvinfo : EIATTR_COOP_GROUP_INSTR_OFFSETS
	.align		4
.L_1348:
        /*0044*/ 	.byte	0x04, 0x28
        /*0046*/ 	.short	(.L_1350 - .L_1349)


	//   ....[0]....
.L_1349:
        /*0048*/ 	.word	0x00001ca0


	//   ....[1]....
        /*004c*/ 	.word	0x00001d30


	//----- nvinfo : EIATTR_EXIT_INSTR_OFFSETS
	.align		4
.L_1350:
        /*0050*/ 	.byte	0x04, 0x1c
        /*0052*/ 	.short	(.L_1352 - .L_1351)


	//   ....[0]....
.L_1351:
        /*0054*/ 	.word	0x000047c0


	//   ....[1]....
        /*0058*/ 	.word	0x00004d20


	//----- nvinfo : EIATTR_CRS_STACK_SIZE
	.align		4
.L_1352:
        /*005c*/ 	.byte	0x04, 0x1e
        /*005e*/ 	.short	(.L_1354 - .L_1353)
.L_1353:
        /*0060*/ 	.word	0x00000000
.L_1354:


//--------------------- .nv.info._ZN5flash24flash_fwd_splitkv_kernelI23Flash_fwd_kernel_traitsILi96ELi64ELi64ELi4ELb0ELb0EN7cutlass6half_tE19Flash_kernel_traitsILi96ELi64ELi64ELi4ES3_EELb1ELb0ELb0ELb0ELb0ELb0ELb0ELb0EEEvNS_16Flash_fwd_paramsE --------------------------
	.section	.nv.info._ZN5flash24flash_fwd_splitkv_kernelI23Flash_fwd_kernel_traitsILi96ELi64ELi64ELi4ELb0ELb0EN7cutlass6half_tE19Flash_kernel_traitsILi96ELi64ELi64ELi4ES3_EELb1ELb0ELb0ELb0ELb0ELb0ELb0ELb0EEEvNS_16Flash_fwd_paramsE,"",@"SHT_CUDA_INFO"
	.sectionflags	@""
	.align	4


	//----- nvinfo : EIATTR_CUDA_API_VERSION
	.align		4
        /*0000*/ 	.byte	0x04, 0x37
        /*0002*/ 	.short	(.L_1356 - .L_1355)
.L_1355:
        /*0004*/ 	.word	0x00000082


	//----- nvinfo : EIATTR_SW2861232_WAR
	.align		4
.L_1356:
        /*0008*/ 	.byte	0x01, 0x35
	.zero		2


	//----- nvinfo : EIATTR_PARAM_CBANK
	.align		4
        /*000c*/ 	.byte	0x04, 0x0a
        /*000e*/ 	.short	(.L_1358 - .L_1357)
	.align		4
.L_1357:
        /*0010*/ 	.word	index@(.nv.constant0._ZN5flash24flash_fwd_splitkv_kernelI23Flash_fwd_kernel_traitsILi96ELi64ELi64ELi4ELb0ELb0EN7cutlass6half_tE19Flash_kernel_traitsILi96ELi64ELi64ELi4ES3_EELb1ELb0ELb0ELb0ELb0ELb0ELb0ELb0EEEvNS_16Flash_fwd_paramsE)
        /*0014*/ 	.short	0x0160
        /*0016*/ 	.short	0x01d0


	//----- nvinfo : EIATTR_CBANK_PARAM_SIZE
	.align		4
.L_1358:
        /*0018*/ 	.byte	0x03, 0x19
        /*001a*/ 	.short	0x01d0


	//----- nvinfo : EIATTR_KPARAM_INFO
	.align		4
        /*001c*/ 	.byte	0x04, 0x17
        /*001e*/ 	.short	(.L_1360 - .L_1359)
.L_1359:
        /*0020*/ 	.word	0x00000000
        /*0024*/ 	.short	0x0000
        /*0026*/ 	.short	0x0000
        /*0028*/ 	.byte	0x00, 0xf0, 0x41, 0x07


	//----- nvinfo : EIATTR_MAXREG_COUNT
	.align		4
.L_1360:
        /*002c*/ 	.byte	0x03, 0x1b
        /*002e*/ 	.short	0x00ff


	//----- nvinfo : EIATTR_NUM_BARRIERS
	.align		4
        /*0030*/ 	.byte	0x02, 0x4c
        /*0032*/ 	.byte	0x01
	.zero		1


	//----- nvinfo : EIATTR_MERCURY_ISA_VERSION
	.align		4
        /*0034*/ 	.byte	0x03, 0x5f
        /*0036*/ 	.short	0x0000


	//----- nvinfo : EIATTR_COOP_GROUP_MASK_REGIDS
	.align		4
        /*0038*/ 	.byte	0x04, 0x29
        /*003a*/ 	.short	(.L_1362 - .L_1361)


	//   ....[0]....
.L_1361:
        /*003c*/ 	.word	0xffffffff


	//   ....[1]....
        /*0040*/ 	.word	0xffffffff


	//   ....[2]....
        /*0044*/ 	.word	0xffffffff


	//   ....[3]....
        /*0048*/ 	.word	0xffffffff


	//   ....[4]....
        /*004c*/ 	.word	0xffffffff


	//   ....[5]....
        /*0050*/ 	.word	0xffffffff


	//   ....[6]....
        /*0054*/ 	.word	0xffffffff


	//   ....[7]....
        /*0058*/ 	.word	0xffffffff


	//   ....[8]....
        /*005c*/ 	.word	0xffffffff


	//   ....[9]....
        /*0060*/ 	.word	0xffffffff


	//   ....[10]....
        /*0064*/ 	.word	0xffffffff


	//   ....[11]....
        /*0068*/ 	.word	0xffffffff


	//   ....[12]....
        /*006c*/ 	.word	0xffffffff


	//   ....[13]....
        /*0070*/ 	.word	0xffffffff


	//   ....[14]....
        /*0074*/ 	.word	0xffffffff


	//   ....[15]....
        /*0078*/ 	.word	0xffffffff


	//----- nvinfo : EIATTR_COOP_GROUP_INSTR_OFFSETS
	.align		4
.L_1362:
        /*007c*/ 	.byte	0x04, 0x28
        /*007e*/ 	.short	(.L_1364 - .L_1363)


	//   ....[0]....
.L_1363:
        /*0080*/ 	.word	0x00003c80


	//   ....[1]....
        /*0084*/ 	.word	0x00003d10


	//   ....[2]....
        /*0088*/ 	.word	0x00003d40


	//   ....[3]....
        /*008c*/ 	.word	0x00003da0


	//   ....[4]....
        /*0090*/ 	.word	0x00006520


	//   ....[5]....
        /*0094*/ 	.word	0x00006570


	//   ....[6]....
        /*0098*/ 	.word	0x00006590


	//   ....[7]....
        /*009c*/ 	.word	0x000065c0


	//   ....[8]....
        /*00a0*/ 	.word	0x00008b20


	//   ....[9]....
        /*00a4*/ 	.word	0x00008b40


	//   ....[10]....
        /*00a8*/ 	.word	0x00008b70


	//   ....[11]....
        /*00ac*/ 	.word	0x00008b80


	//   ....[12]....
        /*00b0*/ 	.word	0x00009b50


	//   ....[13]....
        /*00b4*/ 	.word	0x00009b90


	//   ....[14]....
        /*00b8*/ 	.word	0x00009bd0


	//   ....[15]....
        /*00bc*/ 	.word	0x00009be0


	//----- nvinfo : EIATTR_EXIT_INSTR_OFFSETS
	.align		4
.L_1364:
        /*00c0*/ 	.byte	0x04, 0x1c
        /*00c2*/ 	.short	(.L_1366 - .L_1365)


	//   ....[0]....
.L_1365:
        /*00c4*/ 	.word	0x000002d0


	//   ....[1]....
        /*00c8*/ 	.word	0x00000910


	//   ....[2]....
        /*00cc*/ 	.word	0x00000940


	//   ....[3]....
        /*00d0*/ 	.word	0x0000aa40


	//   ....[4]....
        /*00d4*/ 	.word	0x0000ab40


	//   ....[5]....
        /*00d8*/ 	.word	0x0000ab60


	//----- nvinfo : EIATTR_CTAIDZ_USED
	.align		4
.L_1366:
        /*00dc*/ 	.byte	0x01, 0x04
	.zero		2


	//----- nvinfo : EIATTR_CRS_STACK_SIZE
	.align		4
        /*00e0*/ 	.byte	0x04, 0x1e
        /*00e2*/ 	.short	(.L_1368 - .L_1367)
.L_1367:
        /*00e4*/ 	.word	0x00000000
.L_1368:


//--------------------- .nv.info._ZN5flash24flash_fwd_splitkv_kernelI23Flash_fwd_kernel_traitsILi96ELi64ELi64ELi4ELb0ELb0EN7cutlass6half_tE19Flash_kernel_traitsILi96ELi64ELi64ELi4ES3_EELb1ELb0ELb0ELb0ELb0ELb1ELb0ELb0EEEvNS_16Flash_fwd_paramsE --------------------------
	.section	.nv.info._ZN5flash24flash_fwd_splitkv_kernelI23Flash_fwd_kernel_traitsILi96ELi64ELi64ELi4ELb0ELb0EN7cutlass6half_tE19Flash_kernel_traitsILi96ELi64ELi64ELi4ES3_EELb1ELb0ELb0ELb0ELb0ELb1ELb0ELb0EEEvNS_16Flash_fwd_paramsE,"",@"SHT_CUDA_INFO"
	.sectionflags	@""
	.align	4


	//----- nvinfo : EIATTR_CUDA_API_VERSION
	.align		4
        /*0000*/ 	.byte	0x04, 0x37
        /*0002*/ 	.short	(.L_1370 - .L_1369)
.L_1369:
        /*0004*/ 	.word	0x00000082


	//----- nvinfo : EIATTR_SW2861232_WAR
	.align		4
.L_1370:
        /*0008*/ 	.byte	0x01, 0x35
	.zero		2


	//----- nvinfo : EIATTR_PARAM_CBANK
	.align		4
        /*000c*/ 	.byte	0x04, 0x0a
        /*000e*/ 	.short	(.L_1372 - .L_1371)
	.align		4
.L_1371:
        /*0010*/ 	.word	index@(.nv.constant0._ZN5flash24flash_fwd_splitkv_kernelI23Flash_fwd_kernel_traitsILi96ELi64ELi64ELi4ELb0ELb0EN7cutlass6half_tE19Flash_kernel_traitsILi96ELi64ELi64ELi4ES3_EELb1ELb0ELb0ELb0ELb0ELb1ELb0ELb0EEEvNS_16Flash_fwd_paramsE)
        /*0014*/ 	.short	0x0160
        /*0016*/ 	.short	0x01d0


	//----- nvinfo : EIATTR_CBANK_PARAM_SIZE
	.align		4
.L_1372:
        /*0018*/ 	.byte	0x03, 0x19
        /*001a*/ 	.short	0x01d0


	//----- nvinfo : EIATTR_KPARAM_INFO
	.align		4
        /*001c*/ 	.byte	0x04, 0x17
        /*001e*/ 	.short	(.L_1374 - .L_1373)
.L_1373:
        /*0020*/ 	.word	0x00000000
        /*0024*/ 	.short	0x0000
        /*0026*/ 	.short	0x0000
        /*0028*/ 	.byte	0x00, 0xf0, 0x41, 0x07


	//----- nvinfo : EIATTR_MAXREG_COUNT
	.align		4
.L_1374:
        /*002c*/ 	.byte	0x03, 0x1b
        /*002e*/ 	.short	0x00ff


	//----- nvinfo : EIATTR_NUM_BARRIERS
	.align		4
        /*0030*/ 	.byte	0x02, 0x4c
        /*0032*/ 	.byte	0x01
	.zero		1


	//----- nvinfo : EIATTR_MERCURY_ISA_VERSION
	.align		4
        /*0034*/ 	.byte	0x03, 0x5f
        /*0036*/ 	.short	0x0000


	//----- nvinfo : EIATTR_COOP_GROUP_MASK_REGIDS
	.align		4
        /*0038*/ 	.byte	0x04, 0x29
        /*003a*/ 	.short	(.L_1376 - .L_1375)


	//   ....[0]....
.L_1375:
        /*003c*/ 	.word	0xffffffff


	//   ....[1]....
        /*0040*/ 	.word	0xffffffff


	//   ....[2]....
        /*0044*/ 	.word	0xffffffff


	//   ....[3]....
        /*0048*/ 	.word	0xffffffff


	//   ....[4]....
        /*004c*/ 	.word	0xffffffff


	//   ....[5]....
        /*0050*/ 	.word	0xffffffff


	//   ....[6]....
        /*0054*/ 	.word	0xffffffff


	//   ....[7]....
        /*0058*/ 	.word	0xffffffff


	//   ....[8]....
        /*005c*/ 	.word	0xffffffff


	//   ....[9]....
        /*0060*/ 	.word	0xffffffff


	//   ....[10]....
        /*0064*/ 	.word	0xffffffff


	//   ....[11]....
        /*0068*/ 	.word	0xffffffff


	//   ....[12]....
        /*006c*/ 	.word	0xffffffff


	//   ....[13]....
        /*0070*/ 	.word	0xffffffff


	//   ....[14]....
        /*0074*/ 	.word	0xffffffff


	//   ....[15]....
        /*0078*/ 	.word	0xffffffff


	//----- nvinfo : EIATTR_COOP_GROUP_INSTR_OFFSETS
	.align		4
.L_1376:
        /*007c*/ 	.byte	0x04, 0x28
        /*007e*/ 	.short	(.L_1378 - .L_1377)


	//   ....[0]....
.L_1377:
        /*0080*/ 	.word	0x000040e0


	//   ....[1]....
        /*0084*/ 	.word	0x00004130


	//   ....[2]....
        /*0088*/ 	.word	0x00004140


	//   ....[3]....
        /*008c*/ 	.word	0x000041b0


	//   ....[4]....
        /*0090*/ 	.word	0x00006d30


	//   ....[5]....
        /*0094*/ 	.word	0x00006d70


	//   ....[6]....
        /*0098*/ 	.word	0x00006d90


	//   ....[7]....
        /*009c*/ 	.word	0x00006dc0


	//   ....[8]....
        /*00a0*/ 	.word	0x00009750


	//   ....[9]....
        /*00a4*/ 	.word	0x00009760


	//   ....[10]....
        /*00a8*/ 	.word	0x00009790


	//   ....[11]....
        /*00ac*/ 	.word	0x000097a0


	//   ....[12]....
        /*00b0*/ 	.word	0x0000a750


	//   ....[13]....
        /*00b4*/ 	.word	0x0000a790


	//   ....[14]....
        /*00b8*/ 	.word	0x0000a7d0


	//   ....[15]....
        /*00bc*/ 	.word	0x0000a7e0


	//----- nvinfo : EIATTR_EXIT_INSTR_OFFSETS
	.align		4
.L_1378:
        /*00c0*/ 	.byte	0x04, 0x1c
        /*00c2*/ 	.short	(.L_1380 - .L_1379)


	//   ....[0]....
.L_1379:
        /*00c4*/ 	.word	0x000002d0


	//   ....[1]....
        /*00c8*/ 	.word	0x00000910


	//   ....[2]....
        /*00cc*/ 	.word	0x00000940


	//   ....[3]....
        /*00d0*/ 	.word	0x0000b640


	//   ....[4]....
        /*00d4*/ 	.word	0x0000b740


	//   ....[5]....
        /*00d8*/ 	.word	0x0000b760


	//----- nvinfo : EIATTR_CTAIDZ_USED
	.align		4
.L_1380:
        /*00dc*/ 	.byte	0x01, 0x04
	.zero		2


	//----- nvinfo : EIATTR_CRS_STACK_SIZE
	.align		4
        /*00e0*/ 	.byte	0x04, 0x1e
        /*00e2*/ 	.short	(.L_1382 - .L_1381)
.L_1381:
        /*00e4*/ 	.word	0x00000000
.L_1382:


//--------------------- .nv.info._ZN5flash24flash_fwd_splitkv_kernelI23Flash_fwd_kernel_traitsILi96ELi64ELi64ELi4ELb0ELb0EN7cutlass6half_tE19Flash_kernel_traitsILi96ELi64ELi64ELi4ES3_EELb1ELb0ELb0ELb0ELb0ELb0ELb0ELb1EEEvNS_16Flash_fwd_paramsE --------------------------
	.section	.nv.info._ZN5flash24flash_fwd_splitkv_kernelI23Flash_fwd_kernel_traitsILi96ELi64ELi64ELi4ELb0ELb0EN7cutlass6half_tE19Flash_kernel_traitsILi96ELi64ELi64ELi4ES3_EELb1ELb0ELb0ELb0ELb0ELb0ELb0ELb1EEEvNS_16Flash_fwd_paramsE,"",@"SHT_CUDA_INFO"
	.sectionflags	@""
	.align	4


	//----- nvinfo : EIATTR_CUDA_API_VERSION
	.align		4
        /*0000*/ 	.byte	0x04, 0x37
        /*0002*/ 	.short	(.L_1384 - .L_1383)
.L_1383:
        /*0004*/ 	.word	0x00000082


	//----- nvinfo : EIATTR_SW2861232_WAR
	.align		4
.L_1384:
        /*0008*/ 	.byte	0x01, 0x35
	.zero		2


	//----- nvinfo : EIATTR_PARAM_CBANK
	.align		4
        /*000c*/ 	.byte	0x04, 0x0a
        /*000e*/ 	.short	(.L_1386 - .L_1385)
	.align		4
.L_1385:
        /*0010*/ 	.word	index@(.nv.constant0._ZN5flash24flash_fwd_splitkv_kernelI23Flash_fwd_kernel_traitsILi96ELi64ELi64ELi4ELb0ELb0EN7cutlass6half_tE19Flash_kernel_traitsILi96ELi64ELi64ELi4ES3_EELb1ELb0ELb0ELb0ELb0ELb0ELb0ELb1EEEvNS_16Flash_fwd_paramsE)
        /*0014*/ 	.short	0x0160
        /*0016*/ 	.short	0x01d0


	//----- nvinfo : EIATTR_CBANK_PARAM_SIZE
	.align		4
.L_1386:
        /*0018*/ 	.byte	0x03, 0x19
        /*001a*/ 	.short	0x01d0


	//----- nvinfo : EIATTR_KPARAM_INFO
	.align		4
        /*001c*/ 	.byte	0x04, 0x17
        /*001e*/ 	.short	(.L_1388 - .L_1387)
.L_1387:
        /*0020*/ 	.word	0x00000000
        /*0024*/ 	.short	0x0000
        /*0026*/ 	.short	0x0000
        /*0028*/ 	.byte	0x00, 0xf0, 0x41, 0x07


	//----- nvinfo : EIATTR_MAXREG_COUNT
	.align		4
.L_1388:
        /*002c*/ 	.byte	0x03, 0x1b
        /*002e*/ 	.short	0x00ff


	//----- nvinfo : EIATTR_NUM_BARRIERS
	.align		4
        /*0030*/ 	.byte	0x02, 0x4c
        /*0032*/ 	.byte	0x01
	.zero		1


	//----- nvinfo : EIATTR_MERCURY_ISA_VERSION
	.align		4
        /*0034*/ 	.byte	0x03, 0x5f
        /*0036*/ 	.short	0x0000


	//----- nvinfo : EIATTR_COOP_GROUP_MASK_REGIDS
	.align		4
        /*0038*/ 	.byte	0x04, 0x29
        /*003a*/ 	.short	(.L_1390 - .L_1389)


	//   ....[0]....
.L_1389:
        /*003c*/ 	.word	0xffffffff


	//   ....[1]....
        /*0040*/ 	.word	0xffffffff


	//   ....[2]....
        /*0044*/ 	.word	0xffffffff


	//   ....[3]....
        /*0048*/ 	.word	0xffffffff


	//   ....[4]....
        /*004c*/ 	.word	0xffffffff


	//   ....[5]....
        /*0050*/ 	.word	0xffffffff


	//   ....[6]....
        /*0054*/ 	.word	0xffffffff


	//   ....[7]....
        /*0058*/ 	.word	0xffffffff


	//   ....[8]....
        /*005c*/ 	.word	0xffffffff


	//   ....[9]....
        /*0060*/ 	.word	0xffffffff


	//   ....[10]....
        /*0064*/ 	.word	0xffffffff


	//   ....[11]....
        /*0068*/ 	.word	0xffffffff


	//   ....[12]....
        /*006c*/ 	.word	0xffffffff


	//   ....[13]....
        /*0070*/ 	.word	0xffffffff


	//   ....[14]....
        /*0074*/ 	.word	0xffffffff


	//   ....[15]....
        /*0078*/ 	.word	0xffffffff


	//----- nvinfo : EIATTR_COOP_GROUP_INSTR_OFFSETS
	.align		4
.L_1390:
        /*007c*/ 	.byte	0x04, 0x28
        /*007e*/ 	.short	(.L_1392 - .L_1391)


	//   ....[0]....
.L_1391:
        /*0080*/ 	.word	0x0000c200


	//   ....[1]....
        /*0084*/ 	.word	0x0000c330


	//   ....[2]....
        /*0088*/ 	.word	0x0000c340


	//   ....[3]....
        /*008c*/ 	.word	0x0000c390


	//   ....[4]....
        /*0090*/ 	.word	0x0000eac0


	//   ....[5]....
        /*0094*/ 	.word	0x0000ead0


	//   ....[6]....
        /*0098*/ 	.word	0x0000eb00


	//   ....[7]....
        /*009c*/ 	.word	0x0000eb10


	//   ....[8]....
        /*00a0*/ 	.word	0x00011090


	//   ....[9]....
        /*00a4*/ 	.word	0x000110b0


	//   ....[10]....
        /*00a8*/ 	.word	0x000110e0


	//   ....[11]....
        /*00ac*/ 	.word	0x000110f0


	//   ....[12]....
        /*00b0*/ 	.word	0x000120b0


	//   ....[13]....
        /*00b4*/ 	.word	0x000120f0


	//   ....[14]....
        /*00b8*/ 	.word	0x00012130


	//   ....[15]....
        /*00bc*/ 	.word	0x00012140


	//----- nvinfo : EIATTR_EXIT_INSTR_OFFSETS
	.align		4
.L_1392:
        /*00c0*/ 	.byte	0x04, 0x1c
        /*00c2*/ 	.short	(.L_1394 - .L_1393)


	//   ....[0]....
.L_1393:
        /*00c4*/ 	.word	0x00000300


	//   ....[1]....
        /*00c8*/ 	.word	0x00000920


	//   ....[2]....
        /*00cc*/ 	.word	0x00000950


	//   ....[3]....
        /*00d0*/ 	.word	0x00012fd0


	//   ....[4]....
        /*00d4*/ 	.word	0x000130d0


	//   ....[5]....
        /*00d8*/ 	.word	0x000130f0


	//----- nvinfo : EIATTR_CTAIDZ_USED
	.align		4
.L_1394:
        /*00dc*/ 	.byte	0x01, 0x04
	.zero		2


	//----- nvinfo : EIATTR_CRS_STACK_SIZE
	.align		4
        /*00e0*/ 	.byte	0x04, 0x1e
        /*00e2*/ 	.short	(.L_1396 - .L_1395)
.L_1395:
        /*00e4*/ 	.word	0x00000000
.L_1396:


//--------------------- .nv.info._ZN5flash24flash_fwd_splitkv_kernelI23Flash_fwd_kernel_traitsILi96ELi64ELi64ELi4ELb0ELb0EN7cutlass6half_tE19Flash_kernel_traitsILi96ELi64ELi64ELi4ES3_EELb1ELb0ELb0ELb0ELb0ELb1ELb0ELb1EEEvNS_16Flash_fwd_paramsE --------------------------
	.section	.nv.info._ZN5flash24flash_fwd_splitkv_kernelI23Flash_fwd_kernel_traitsILi96ELi64ELi64ELi4ELb0ELb0EN7cutlass6half_tE19Flash_kernel_traitsILi96ELi64ELi64ELi4ES3_EELb1ELb0ELb0ELb0ELb0ELb1ELb0ELb1EEEvNS_16Flash_fwd_paramsE,"",@"SHT_CUDA_INFO"
	.sectionflags	@""
	.align	4


	//----- nvinfo : EIATTR_CUDA_API_VERSION
	.align		4
        /*0000*/ 	.byte	0x04, 0x37
        /*0002*/ 	.short	(.L_1398 - .L_1397)
.L_1397:
        /*0004*/ 	.word	0x00000082


	//----- nvinfo : EIATTR_SW2861232_WAR
	.align		4
.L_1398:
        /*0008*/ 	.byte	0x01, 0x35
	.zero		2


	//----- nvinfo : EIATTR_PARAM_CBANK
	.align		4
        /*000c*/ 	.byte	0x04, 0x0a
        /*000e*/ 	.short	(.L_1400 - .L_1399)
	.align		4
.L_1399:
        /*0010*/ 	.word	index@(.nv.constant0._ZN5flash24flash_fwd_splitkv_kernelI23Flash_fwd_kernel_traitsILi96ELi64ELi64ELi4ELb0ELb0EN7cutlass6half_tE19Flash_kernel_traitsILi96ELi64ELi64ELi4ES3_EELb1ELb0ELb0ELb0ELb0ELb1ELb0ELb1EEEvNS_16Flash_fwd_paramsE)
        /*0014*/ 	.short	0x0160
        /*0016*/ 	.short	0x01d0


	//----- nvinfo : EIATTR_CBANK_PARAM_SIZE
	.align		4
.L_1400:
        /*0018*/ 	.byte	0x03, 0x19
        /*001a*/ 	.short	0x01d0


	//----- nvinfo : EIATTR_KPARAM_INFO
	.align		4
        /*001c*/ 	.byte	0x04, 0x17
        /*001e*/ 	.short	(.L_1402 - .L_1401)
.L_1401:
        /*0020*/ 	.word	0x00000000
        /*0024*/ 	.short	0x0000
        /*0026*/ 	.short	0x0000
        /*0028*/ 	.byte	0x00, 0xf0, 0x41, 0x07


	//----- nvinfo : EIATTR_MAXREG_COUNT
	.align		4
.L_1402:
        /*002c*/ 	.byte	0x03, 0x1b
        /*002e*/ 	.short	0x00ff


	//----- nvinfo : EIATTR_NUM_BARRIERS
	.align		4
        /*0030*/ 	.byte	0x02, 0x4c
        /*0032*/ 	.byte	0x01
	.zero		1


	//----- nvinfo : EIATTR_MERCURY_ISA_VERSION
	.align		4
        /*0034*/ 	.byte	0x03, 0x5f
        /*0036*/ 	.short	0x0000


	//----- nvinfo : EIATTR_COOP_GROUP_MASK_REGIDS
	.align		4
        /*0038*/ 	.byte	0x04, 0x29
        /*003a*/ 	.short	(.L_1404 - .L_1403)


	//   ....[0]....
.L_1403:
        /*003c*/ 	.word	0xffffffff


	//   ....[1]....
        /*0040*/ 	.word	0xffffffff


	//   ....[2]....
        /*0044*/ 	.word	0xffffffff


	//   ....[3]....
        /*0048*/ 	.word	0xffffffff


	//   ....[4]....
        /*004c*/ 	.word	0xffffffff


	//   ....[5]....
        /*0050*/ 	.word	0xffffffff


	//   ....[6]....
        /*0054*/ 	.word	0xffffffff


	//   ....[7]....
        /*0058*/ 	.word	0xffffffff


	//   ....[8]....
        /*005c*/ 	.word	0xffffffff


	//   ....[9]....
        /*0060*/ 	.word	0xffffffff


	//   ....[10]....
        /*0064*/ 	.word	0xffffffff


	//   ....[11]....
        /*0068*/ 	.word	0xffffffff


	//   ....[12]....
        /*006c*/ 	.word	0xffffffff


	//   ....[13]....
        /*0070*/ 	.word	0xffffffff


	//   ....[14]....
        /*0074*/ 	.word	0xffffffff


	//   ....[15]....
        /*0078*/ 	.word	0xffffffff


	//----- nvinfo : EIATTR_COOP_GROUP_INSTR_OFFSETS
	.align		4
.L_1404:
        /*007c*/ 	.byte	0x04, 0x28
        /*007e*/ 	.short	(.L_1406 - .L_1405)


	//   ....[0]....
.L_1405:
        /*0080*/ 	.word	0x0000c5f0


	//   ....[1]....
        /*0084*/ 	.word	0x0000c710


	//   ....[2]....
        /*0088*/ 	.word	0x0000c720


	//   ....[3]....
        /*008c*/ 	.word	0x0000c770


	//   ....[4]....
        /*0090*/ 	.word	0x0000f2b0


	//   ....[5]....
        /*0094*/ 	.word	0x0000f2c0


	//   ....[6]....
        /*0098*/ 	.word	0x0000f300


	//   ....[7]....
        /*009c*/ 	.word	0x0000f310


	//   ....[8]....
        /*00a0*/ 	.word	0x00011c90


	//   ....[9]....
        /*00a4*/ 	.word	0x00011ca0


	//   ....[10]....
        /*00a8*/ 	.word	0x00011cd0


	//   ....[11]....
        /*00ac*/ 	.word	0x00011ce0


	//   ....[12]....
        /*00b0*/ 	.word	0x00012c90


	//   ....[13]....
        /*00b4*/ 	.word	0x00012cd0


	//   ....[14]....
        /*00b8*/ 	.word	0x00012d10


	//   ....[15]....
        /*00bc*/ 	.word	0x00012d20


	//----- nvinfo : EIATTR_EXIT_INSTR_OFFSETS
	.align		4
.L_1406:
        /*00c0*/ 	.byte	0x04, 0x1c
        /*00c2*/ 	.short	(.L_1408 - .L_1407)


	//   ....[0]....
.L_1407:
        /*00c4*/ 	.word	0x00000300


	//   ....[1]....
        /*00c8*/ 	.word	0x00000920


	//   ....[2]....
        /*00cc*/ 	.word	0x00000950


	//   ....[3]....
        /*00d0*/ 	.word	0x00013bb0


	//   ....[4]....
        /*00d4*/ 	.word	0x00013cb0


	//   ....[5]....
        /*00d8*/ 	.word	0x00013cd0


	//----- nvinfo : EIATTR_CTAIDZ_USED
	.align		4
.L_1408:
        /*00dc*/ 	.byte	0x01, 0x04
	.zero		2


	//----- nvinfo : EIATTR_CRS_STACK_SIZE
	.align		4
        /*00e0*/ 	.byte	0x04, 0x1e
        /*00e2*/ 	.short	(.L_1410 - .L_1409)
.L_1409:
        /*00e4*/ 	.word	0x00000000
.L_1410:


//--------------------- .nv.info._ZN5flash24flash_fwd_splitkv_kernelI23Flash_fwd_kernel_traitsILi96ELi64ELi64ELi4ELb0ELb0EN7cutlass6half_tE19Flash_kernel_traitsILi96ELi64ELi64ELi4ES3_EELb1ELb0ELb0ELb0ELb0ELb0ELb1ELb0EEEvNS_16Flash_fwd_paramsE --------------------------
	.section	.nv.info._ZN5flash24flash_fwd_splitkv_kernelI23Flash_fwd_kernel_traitsILi96ELi64ELi64ELi4ELb0ELb0EN7cutlass6half_tE19Flash_kernel_traitsILi96ELi64ELi64ELi4ES3_EELb1ELb0ELb0ELb0ELb0ELb0ELb1ELb0EEEvNS_16Flash_fwd_paramsE,"",@"SHT_CUDA_INFO"
	.sectionflags	@""
	.align	4


	//----- nvinfo : EIATTR_CUDA_API_VERSION
	.align		4
        /*0000*/ 	.byte	0x04, 0x37
        /*0002*/ 	.short	(.L_1412 - .L_1411)
.L_1411:
        /*0004*/ 	.word	0x00000082


	//----- nvinfo : EIATTR_SW2861232_WAR
	.align		4
.L_1412:
        /*0008*/ 	.byte	0x01, 0x35
	.zero		2


	//----- nvinfo : EIATTR_PARAM_CBANK
	.align		4
        /*000c*/ 	.byte	0x04, 0x0a
        /*000e*/ 	.short	(.L_1414 - .L_1413)
	.align		4
.L_1413:
        /*0010*/ 	.word	index@(.nv.constant0._ZN5flash24flash_fwd_splitkv_kernelI23Flash_fwd_kernel_traitsILi96ELi64ELi64ELi4ELb0ELb0EN7cutlass6half_tE19Flash_kernel_traitsILi96ELi64ELi64ELi4ES3_EELb1ELb0ELb0ELb0ELb0ELb0ELb1ELb0EEEvNS_16Flash_fwd_paramsE)
        /*0014*/ 	.short	0x0160
        /*0016*/ 	.short	0x01d0


	//----- nvinfo : EIATTR_CBANK_PARAM_SIZE
	.align		4
.L_1414:
        /*0018*/ 	.byte	0x03, 0x19
        /*001a*/ 	.short	0x01d0


	//----- nvinfo : EIATTR_KPARAM_INFO
	.align		4
        /*001c*/ 	.byte	0x04, 0x17
        /*001e*/ 	.short	(.L_1416 - .L_1415)
.L_1415:
        /*0020*/ 	.word	0x00000000
        /*0024*/ 	.short	0x0000
        /*0026*/ 	.short	0x0000
        /*0028*/ 	.byte	0x00, 0xf0, 0x41, 0x07


	//----- nvinfo : EIATTR_MAXREG_COUNT
	.align		4
.L_1416:
        /*002c*/ 	.byte	0x03, 0x1b
        /*002e*/ 	.short	0x00ff


	//----- nvinfo : EIATTR_NUM_BARRIERS
	.align		4
        /*0030*/ 	.byte	0x02, 0x4c
        /*0032*/ 	.byte	0x01
	.zero		1


	//----- nvinfo : EIATTR_MERCURY_ISA_VERSION
	.align		4
        /*0034*/ 	.byte	0x03, 0x5f
        /*0036*/ 	.short	0x0000


	//----- nvinfo : EIATTR_COOP_GROUP_MASK_REGIDS
	.align		4
        /*0038*/ 	.byte	0x04, 0x29
        /*003a*/ 	.short	(.L_1418 - .L_1417)


	//   ....[0]....
.L_1417:
        /*003c*/ 	.word	0xffffffff


	//   ....[1]....
        /*0040*/ 	.word	0xffffffff


	//   ....[2]....
        /*0044*/ 	.word	0xffffffff


	//   ....[3]....
        /*0048*/ 	.word	0xffffffff


	//   ....[4]....
        /*004c*/ 	.word	0xffffffff


	//   ....[5]....
        /*0050*/ 	.word	0xffffffff


	//   ....[6]....
        /*0054*/ 	.word	0xffffffff


	//   ....[7]....
        /*0058*/ 	.word	0xffffffff


	//   ....[8]....
        /*005c*/ 	.word	0xffffffff


	//   ....[9]....
        /*0060*/ 	.word	0xffffffff


	//   ....[10]....
        /*0064*/ 	.word	0xffffffff


	//   ....[11]....
        /*0068*/ 	.word	0xffffffff


	//   ....[12]....
        /*006c*/ 	.word	0xffffffff


	//   ....[13]....
        /*0070*/ 	.word	0xffffffff


	//   ....[14]....
        /*0074*/ 	.word	0xffffffff


	//   ....[15]....
        /*0078*/ 	.word	0xffffffff


	//----- nvinfo : EIATTR_COOP_GROUP_INSTR_OFFSETS
	.align		4
.L_1418:
        /*007c*/ 	.byte	0x04, 0x28
        /*007e*/ 	.short	(.L_1420 - .L_1419)


	//   ....[0]....
.L_1419:
        /*0080*/ 	.word	0x00003f90


	//   ....[1]....
        /*0084*/ 	.word	0x00004010


	//   ....[2]....
        /*0088*/ 	.word	0x00004020


	//   ....[3]....
        /*008c*/ 	.word	0x00004090


	//   ....[4]....
        /*0090*/ 	.word	0x00006830


	//   ....[5]....
        /*0094*/ 	.word	0x00006870


	//   ....[6]....
        /*0098*/ 	.word	0x00006890


	//   ....[7]....
        /*009c*/ 	.word	0x000068c0


	//   ....[8]....
        /*00a0*/ 	.word	0x00008e20


	//   ....[9]....
        /*00a4*/ 	.word	0x00008e40


	//   ....[10]....
        /*00a8*/ 	.word	0x00008e70


	//   ....[11]....
        /*00ac*/ 	.word	0x00008e80


	//   ....[12]....
        /*00b0*/ 	.word	0x00009e40


	//   ....[13]....
        /*00b4*/ 	.word	0x00009e80


	//   ....[14]....
        /*00b8*/ 	.word	0x00009ee0


	//   ....[15]....
        /*00bc*/ 	.word	0x00009ef0


	//----- nvinfo : EIATTR_EXIT_INSTR_OFFSETS
	.align		4
.L_1420:
        /*00c0*/ 	.byte	0x04, 0x1c
        /*00c2*/ 	.short	(.L_1422 - .L_1421)


	//   ....[0]....
.L_1421:
        /*00c4*/ 	.word	0x00000420


	//   ....[1]....
        /*00c8*/ 	.word	0x00000bf0


	//   ....[2]....
        /*00cc*/ 	.word	0x00000c20


	//   ....[3]....
        /*00d0*/ 	.word	0x0000adf0


	//   ....[4]....
        /*00d4*/ 	.word	0x0000ae50


	//   ....[5]....
        /*00d8*/ 	.word	0x0000ae70


	//----- nvinfo : EIATTR_CTAIDZ_USED
	.align		4
.L_1422:
        /*00dc*/ 	.byte	0x01, 0x04
	.zero		2


	//----- nvinfo : EIATTR_CRS_STACK_SIZE
	.align		4
        /*00e0*/ 	.byte	0x04, 0x1e
        /*00e2*/ 	.short	(.L_1424 - .L_1423)
.L_1423:
        /*00e4*/ 	.word	0x00000000
.L_1424:


//--------------------- .nv.info._ZN5flash24flash_fwd_splitkv_kernelI23Flash_fwd_kernel_traitsILi96ELi64ELi64ELi4ELb0ELb0EN7cutlass6half_tE19Flash_kernel_traitsILi96ELi64ELi64ELi4ES3_EELb1ELb0ELb0ELb0ELb0ELb1ELb1ELb0EEEvNS_16Flash_fwd_paramsE --------------------------
	.section	.nv.info._ZN5flash24flash_fwd_splitkv_kernelI23Flash_fwd_kernel_traitsILi96ELi64ELi64ELi4ELb0ELb0EN7cutlass6half_tE19Flash_kernel_traitsILi96ELi64ELi64ELi4ES3_EELb1ELb0ELb0ELb0ELb0ELb1ELb1ELb0EEEvNS_16Flash_fwd_paramsE,"",@"SHT_CUDA_INFO"
	.sectionflags	@""
	.align	4


	//----- nvinfo : EIATTR_CUDA_API_VERSION
	.align		4
        /*0000*/ 	.byte	0x04, 0x37
        /*0002*/ 	.short	(.L_1426 - .L_1425)
.L_1425:
        /*0004*/ 	.word	0x00000082


	//----- nvinfo : EIATTR_SW2861232_WAR
	.align		4
.L_1426:
        /*0008*/ 	.byte	0x01, 0x35
	.zero		2


	//----- nvinfo : EIATTR_PARAM_CBANK
	.align		4
        /*000c*/ 	.byte	0x04, 0x0a
        /*000e*/ 	.short	(.L_1428 - .L_1427)
	.align		4
.L_1427:
        /*0010*/ 	.word	index@(.nv.constant0._ZN5flash24flash_fwd_splitkv_kernelI23Flash_fwd_kernel_traitsILi96ELi64ELi64ELi4ELb0ELb0EN7cutlass6half_tE19Flash_kernel_traitsILi96ELi64ELi64ELi4ES3_EELb1ELb0ELb0ELb0ELb0ELb1ELb1ELb0EEEvNS_16Flash_fwd_paramsE)
        /*0014*/ 	.short	0x0160
        /*0016*/ 	.short	0x01d0


	//----- nvinfo : EIATTR_CBANK_PARAM_SIZE
	.align		4
.L_1428:
        /*0018*/ 	.byte	0x03, 0x19
        /*001a*/ 	.short	0x01d0


	//----- nvinfo : EIATTR_KPARAM_INFO
	.align		4
        /*001c*/ 	.byte	0x04, 0x17
        /*001e*/ 	.short	(.L_1430 - .L_1429)
.L_1429:
        /*0020*/ 	.word	0x00000000
        /*0024*/ 	.short	0x0000
        /*0026*/ 	.short	0x0000
        /*0028*/ 	.byte	0x00, 0xf0, 0x41, 0x07


	//----- nvinfo : EIATTR_MAXREG_COUNT
	.align		4
.L_1430:
        /*002c*/ 	.byte	0x03, 0x1b
        /*002e*/ 	.short	0x00ff


	//----- nvinfo : EIATTR_NUM_BARRIERS
	.align		4
        /*0030*/ 	.byte	0x02, 0x4c
        /*0032*/ 	.byte	0x01
	.zero		1


	//----- nvinfo : EIATTR_MERCURY_ISA_VERSION
	.align		4
        /*0034*/ 	.byte	0x03, 0x5f
        /*0036*/ 	.short	0x0000


	//----- nvinfo : EIATTR_COOP_GROUP_MASK_REGIDS
	.align		4
        /*0038*/ 	.byte	0x04, 0x29
        /*003a*/ 	.short	(.L_1432 - .L_1431)


	//   ....[0]....
.L_1431:
        /*003c*/ 	.word	0xffffffff


	//   ....[1]....
        /*0040*/ 	.word	0xffffffff


	//   ....[2]....
        /*0044*/ 	.word	0xffffffff


	//   ....[3]....
        /*0048*/ 	.word	0xffffffff


	//   ....[4]....
        /*004c*/ 	.word	0xffffffff


	//   ....[5]....
        /*0050*/ 	.word	0xffffffff


	//   ....[6]....
        /*0054*/ 	.word	0xffffffff


	//   ....[7]....
        /*0058*/ 	.word	0xffffffff


	//   ....[8]....
        /*005c*/ 	.word	0xffffffff


	//   ....[9]....
        /*0060*/ 	.word	0xffffffff


	//   ....[10]....
        /*0064*/ 	.word	0xffffffff


	//   ....[11]....
        /*0068*/ 	.word	0xffffffff


	//   ....[12]....
        /*006c*/ 	.word	0xffffffff


	//   ....[13]....
        /*0070*/ 	.word	0xffffffff


	//   ....[14]....
        /*0074*/ 	.word	0xffffffff


	//   ....[15]....
        /*0078*/ 	.word	0xffffffff


	//----- nvinfo : EIATTR_COOP_GROUP_INSTR_OFFSETS
	.align		4
.L_1432:
        /*007c*/ 	.byte	0x04, 0x28
        /*007e*/ 	.short	(.L_1434 - .L_1433)


	//   ....[0]....
.L_1433:
        /*0080*/ 	.word	0x00004390


	//   ....[1]....
        /*0084*/ 	.word	0x00004400


	//   ....[2]....
        /*0088*/ 	.word	0x00004410


	//   ....[3]....
        /*008c*/ 	.word	0x00004440


	//   ....[4]....
        /*0090*/ 	.word	0x00007050


	//   ....[5]....
        /*0094*/ 	.word	0x00007070


	//   ....[6]....
        /*0098*/ 	.word	0x00007090


	//   ....[7]....
        /*009c*/ 	.word	0x000070c0


	//   ....[8]....
        /*00a0*/ 	.word	0x00009a20


	//   ....[9]....
        /*00a4*/ 	.word	0x00009a40


	//   ....[10]....
        /*00a8*/ 	.word	0x00009a70


	//   ....[11]....
        /*00ac*/ 	.word	0x00009a80


	//   ....[12]....
        /*00b0*/ 	.word	0x0000aa20


	//   ....[13]....
        /*00b4*/ 	.word	0x0000aa60


	//   ....[14]....
        /*00b8*/ 	.word	0x0000aac0


	//   ....[15]....
        /*00bc*/ 	.word	0x0000aad0


	//----- nvinfo : EIATTR_EXIT_INSTR_OFFSETS
	.align		4
.L_1434:
        /*00c0*/ 	.byte	0x04, 0x1c
        /*00c2*/ 	.short	(.L_1436 - .L_1435)


	//   ....[0]....
.L_1435:
        /*00c4*/ 	.word	0x00000420


	//   ....[1]....
        /*00c8*/ 	.word	0x00000bf0


	//   ....[2]....
        /*00cc*/ 	.word	0x00000c20


	//   ....[3]....
        /*00d0*/ 	.word	0x0000b9d0


	//   ....[4]....
        /*00d4*/ 	.word	0x0000ba30


	//   ....[5]....
        /*00d8*/ 	.word	0x0000ba50


	//----- nvinfo : EIATTR_CTAIDZ_USED
	.align		4
.L_1436:
        /*00dc*/ 	.byte	0x01, 0x04
	.zero		2


	//----- nvinfo : EIATTR_CRS_STACK_SIZE
	.align		4
        /*00e0*/ 	.byte	0x04, 0x1e
        /*00e2*/ 	.short	(.L_1438 - .L_1437)
.L_1437:
        /*00e4*/ 	.word	0x00000000
.L_1438:


//--------------------- .nv.info._ZN5flash24flash_fwd_splitkv_kernelI23Flash_fwd_kernel_traitsILi96ELi64ELi64ELi4ELb0ELb0EN7cutlass6half_tE19Flash_kernel_traitsILi96ELi64ELi64ELi4ES3_EELb1ELb0ELb0ELb0ELb0ELb0ELb1ELb1EEEvNS_16Flash_fwd_paramsE --------------------------
	.section	.nv.info._ZN5flash24flash_fwd_splitkv_kernelI23Flash_fwd_kernel_traitsILi96ELi64ELi64ELi4ELb0ELb0EN7cutlass6half_tE19Flash_kernel_traitsILi96ELi64ELi64ELi4ES3_EELb1ELb0ELb0ELb0ELb0ELb0ELb1ELb1EEEvNS_16Flash_fwd_paramsE,"",@"SHT_CUDA_INFO"
	.sectionflags	@""
	.align	4


	//----- nvinfo : EIATTR_CUDA_API_VERSION
	.align		4
        /*0000*/ 	.byte	0x04, 0x37
        /*0002*/ 	.short	(.L_1440 - .L_1439)
.L_1439:
        /*0004*/ 	.word	0x00000082


	//----- nvinfo : EIATTR_SW2861232_WAR
	.align		4
.L_1440:
        /*0008*/ 	.byte	0x01, 0x35
	.zero		2


	//----- nvinfo : EIATTR_PARAM_CBANK
	.align		4
        /*000c*/ 	.byte	0x04, 0x0a
        /*000e*/ 	.short	(.L_1442 - .L_1441)
	.align		4
.L_1441:
        /*0010*/ 	.word	index@(.nv.constant0._ZN5flash24flash_fwd_splitkv_kernelI23Flash_fwd_kernel_traitsILi96ELi64ELi64ELi4ELb0ELb0EN7cutlass6half_tE19Flash_kernel_traitsILi96ELi64ELi64ELi4ES3_EELb1ELb0ELb0ELb0ELb0ELb0ELb1ELb1EEEvNS_16Flash_fwd_paramsE)
        /*0014*/ 	.short	0x0160
        /*0016*/ 	.short	0x01d0


	//----- nvinfo : EIATTR_CBANK_PARAM_SIZE
	.align		4
.L_1442:
        /*0018*/ 	.byte	0x03, 0x19
        /*001a*/ 	.short	0x01d0


	//----- nvinfo : EIATTR_KPARAM_INFO
	.align		4
        /*001c*/ 	.byte	0x04, 0x17
        /*001e*/ 	.short	(.L_1444 - .L_1443)
.L_1443:
        /*0020*/ 	.word	0x00000000
        /*0024*/ 	.short	0x0000
        /*0026*/ 	.short	0x0000
        /*0028*/ 	.byte	0x00, 0xf0, 0x41, 0x07


	//----- nvinfo : EIATTR_MAXREG_COUNT
	.align		4
.L_1444:
        /*002c*/ 	.byte	0x03, 0x1b
        /*002e*/ 	.short	0x00ff


	//----- nvinfo : EIATTR_NUM_BARRIERS
	.align		4
        /*0030*/ 	.byte	0x02, 0x4c
        /*0032*/ 	.byte	0x01
	.zero		1


	//----- nvinfo : EIATTR_MERCURY_ISA_VERSION
	.align		4
        /*0034*/ 	.byte	0x03, 0x5f
        /*0036*/ 	.short	0x0000


	//----- nvinfo : EIATTR_COOP_GROUP_MASK_REGIDS
	.align		4
        /*0038*/ 	.byte	0x04, 0x29
        /*003a*/ 	.short	(.L_1446 - .L_1445)


	//   ....[0]....
.L_1445:
        /*003c*/ 	.word	0xffffffff


	//   ....[1]....
        /*0040*/ 	.word	0xffffffff


	//   ....[2]....
        /*0044*/ 	.word	0xffffffff


	//   ....[3]....
        /*0048*/ 	.word	0xffffffff


	//   ....[4]....
        /*004c*/ 	.word	0xffffffff


	//   ....[5]....
        /*0050*/ 	.word	0xffffffff


	//   ....[6]....
        /*0054*/ 	.word	0xffffffff


	//   ....[7]....
        /*0058*/ 	.word	0xffffffff


	//   ....[8]....
        /*005c*/ 	.word	0xffffffff


	//   ....[9]....
        /*0060*/ 	.word	0xffffffff


	//   ....[10]....
        /*0064*/ 	.word	0xffffffff


	//   ....[11]....
        /*0068*/ 	.word	0xffffffff


	//   ....[12]....
        /*006c*/ 	.word	0xffffffff


	//   ....[13]....
        /*0070*/ 	.word	0xffffffff


	//   ....[14]....
        /*0074*/ 	.word	0xffffffff


	//   ....[15]....
        /*0078*/ 	.word	0xffffffff


	//----- nvinfo : EIATTR_COOP_GROUP_INSTR_OFFSETS
	.align		4
.L_1446:
        /*007c*/ 	.byte	0x04, 0x28
        /*007e*/ 	.short	(.L_1448 - .L_1447)


	//   ....[0]....
.L_1447:
        /*0080*/ 	.word	0x0000c590


	//   ....[1]....
        /*0084*/ 	.word	0x0000c5d0


	//   ....[2]....
        /*0088*/ 	.word	0x0000c5f0


	//   ....[3]....
        /*008c*/ 	.word	0x0000c610


	//   ....[4]....
        /*0090*/ 	.word	0x0000ede0


	//   ....[5]....
        /*0094*/ 	.word	0x0000edf0


	//   ....[6]....
        /*0098*/ 	.word	0x0000ee30


	//   ....[7]....
        /*009c*/ 	.word	0x0000ee40


	//   ....[8]....
        /*00a0*/ 	.word	0x000113b0


	//   ....[9]....
        /*00a4*/ 	.word	0x000113d0


	//   ....[10]....
        /*00a8*/ 	.word	0x00011410


	//   ....[11]....
        /*00ac*/ 	.word	0x00011420


	//   ....[12]....
        /*00b0*/ 	.word	0x000123c0


	//   ....[13]....
        /*00b4*/ 	.word	0x00012400


	//   ....[14]....
        /*00b8*/ 	.word	0x00012460


	//   ....[15]....
        /*00bc*/ 	.word	0x00012470


	//----- nvinfo : EIATTR_EXIT_INSTR_OFFSETS
	.align		4
.L_1448:
        /*00c0*/ 	.byte	0x04, 0x1c
        /*00c2*/ 	.short	(.L_1450 - .L_1449)


	//   ....[0]....
.L_1449:
        /*00c4*/ 	.word	0x00000420


	//   ....[1]....
        /*00c8*/ 	.word	0x00000bf0


	//   ....[2]....
        /*00cc*/ 	.word	0x00000c20


	//   ....[3]....
        /*00d0*/ 	.word	0x000132a0


	//   ....[4]....
        /*00d4*/ 	.word	0x00013300


	//   ....[5]....
        /*00d8*/ 	.word	0x00013320


	//----- nvinfo : EIATTR_CTAIDZ_USED
	.align		4
.L_1450:
        /*00dc*/ 	.byte	0x01, 0x04
	.zero		2


	//----- nvinfo : EIATTR_CRS_STACK_SIZE
	.align		4
        /*00e0*/ 	.byte	0x04, 0x1e
        /*00e2*/ 	.short	(.L_1452 - .L_1451)
.L_1451:
        /*00e4*/ 	.word	0x00000000
.L_1452:


//--------------------- .nv.info._ZN5flash24flash_fwd_splitkv_kernelI23Flash_fwd_kernel_traitsILi96ELi64ELi64ELi4ELb0ELb0EN7cutlass6half_tE19Flash_kernel_traitsILi96ELi64ELi64ELi4ES3_EELb1ELb0ELb0ELb0ELb0ELb1ELb1ELb1EEEvNS_16Flash_fwd_paramsE --------------------------
	.section	.nv.info._ZN5flash24flash_fwd_splitkv_kernelI23Flash_fwd_kernel_traitsILi96ELi64ELi64ELi4ELb0ELb0EN7cutlass6half_tE19Flash_kernel_traitsILi96ELi64ELi64ELi4ES3_EELb1ELb0ELb0ELb0ELb0ELb1ELb1ELb1EEEvNS_16Flash_fwd_paramsE,"",@"SHT_CUDA_INFO"
	.sectionflags	@""
	.align	4


	//----- nvinfo : EIATTR_CUDA_API_VERSION
	.align		4
        /*0000*/ 	.byte	0x04, 0x37
        /*0002*/ 	.short	(.L_1454 - .L_1453)
.L_1453:
        /*0004*/ 	.word	0x00000082


	//----- nvinfo : EIATTR_SW2861232_WAR
	.align		4
.L_1454:
        /*0008*/ 	.byte	0x01, 0x35
	.zero		2


	//----- nvinfo : EIATTR_PARAM_CBANK
	.align		4
        /*000c*/ 	.byte	0x04, 0x0a
        /*000e*/ 	.short	(.L_1456 - .L_1455)
	.align		4
.L_1455:
        /*0010*/ 	.word	index@(.nv.constant0._ZN5flash24flash_fwd_splitkv_kernelI23Flash_fwd_kernel_traitsILi96ELi64ELi64ELi4ELb0ELb0EN7cutlass6half_tE19Flash_kernel_traitsILi96ELi64ELi64ELi4ES3_EELb1ELb0ELb0ELb0ELb0ELb1ELb1ELb1EEEvNS_16Flash_fwd_paramsE)
        /*0014*/ 	.short	0x0160
        /*0016*/ 	.short	0x01d0


	//----- nvinfo : EIATTR_CBANK_PARAM_SIZE
	.align		4
.L_1456:
        /*0018*/ 	.byte	0x03, 0x19
        /*001a*/ 	.short	0x01d0


	//----- nvinfo : EIATTR_KPARAM_INFO
	.align		4
        /*001c*/ 	.byte	0x04, 0x17
        /*001e*/ 	.short	(.L_1458 - .L_1457)
.L_1457:
        /*0020*/ 	.word	0x00000000
        /*0024*/ 	.short	0x0000
        /*0026*/ 	.short	0x0000
        /*0028*/ 	.byte	0x00, 0xf0, 0x41, 0x07


	//----- nvinfo : EIATTR_MAXREG_COUNT
	.align		4
.L_1458:
        /*002c*/ 	.byte	0x03, 0x1b
        /*002e*/ 	.short	0x00ff


	//----- nvinfo : EIATTR_NUM_BARRIERS
	.align		4
        /*0030*/ 	.byte	0x02, 0x4c
        /*0032*/ 	.byte	0x01
	.zero		1


	//----- nvinfo : EIATTR_MERCURY_ISA_VERSION
	.align		4
        /*0034*/ 	.byte	0x03, 0x5f
        /*0036*/ 	.short	0x0000


	//----- nvinfo : EIATTR_COOP_GROUP_MASK_REGIDS
	.align		4
        /*0038*/ 	.byte	0x04, 0x29
        /*003a*/ 	.short	(.L_1460 - .L_1459)


	//   ....[0]....
.L_1459:
        /*003c*/ 	.word	0xffffffff


	//   ....[1]....
        /*0040*/ 	.word	0xffffffff


	//   ....[2]....
        /*0044*/ 	.word	0xffffffff


	//   ....[3]....
        /*0048*/ 	.word	0xffffffff


	//   ....[4]....
        /*004c*/ 	.word	0xffffffff


	//   ....[5]....
        /*0050*/ 	.word	0xffffffff


	//   ....[6]....
        /*0054*/ 	.word	0xffffffff


	//   ....[7]....
        /*0058*/ 	.word	0xffffffff


	//   ....[8]....
        /*005c*/ 	.word	0xffffffff


	//   ....[9]....
        /*0060*/ 	.word	0xffffffff


	//   ....[10]....
        /*0064*/ 	.word	0xffffffff


	//   ....[11]....
        /*0068*/ 	.word	0xffffffff


	//   ....[12]....
        /*006c*/ 	.word	0xffffffff


	//   ....[13]....
        /*0070*/ 	.word	0xffffffff


	//   ....[14]....
        /*0074*/ 	.word	0xffffffff


	//   ....[15]....
        /*0078*/ 	.word	0xffffffff


	//----- nvinfo : EIATTR_COOP_GROUP_INSTR_OFFSETS
	.align		4
.L_1460:
        /*007c*/ 	.byte	0x04, 0x28
        /*007e*/ 	.short	(.L_1462 - .L_1461)


	//   ....[0]....
.L_1461:
        /*0080*/ 	.word	0x0000c9e0


	//   ....[1]....
        /*0084*/ 	.word	0x0000ca00


	//   ....[2]....
        /*0088*/ 	.word	0x0000ca70


	//   ....[3]....
        /*008c*/ 	.word	0x0000ca80


	//   ....[4]....
        /*0090*/ 	.word	0x0000f640


	//   ....[5]....
        /*0094*/ 	.word	0x0000f650


	//   ....[6]....
        /*0098*/ 	.word	0x0000f680


	//   ....[7]....
        /*009c*/ 	.word	0x0000f690


	//   ....[8]....
        /*00a0*/ 	.word	0x00012020


	//   ....[9]....
        /*00a4*/ 	.word	0x00012030


	//   ....[10]....
        /*00a8*/ 	.word	0x00012060


	//   ....[11]....
        /*00ac*/ 	.word	0x00012070


	//   ....[12]....
        /*00b0*/ 	.word	0x00013010


	//   ....[13]....
        /*00b4*/ 	.word	0x00013050


	//   ....[14]....
        /*00b8*/ 	.word	0x000130b0


	//   ....[15]....
        /*00bc*/ 	.word	0x000130c0


	//----- nvinfo : EIATTR_EXIT_INSTR_OFFSETS
	.align		4
.L_1462:
        /*00c0*/ 	.byte	0x04, 0x1c
        /*00c2*/ 	.short	(.L_1464 - .L_1463)


	//   ....[0]....
.L_1463:
        /*00c4*/ 	.word	0x00000420


	//   ....[1]....
        /*00c8*/ 	.word	0x00000bf0


	//   ....[2]....
        /*00cc*/ 	.word	0x00000c20


	//   ....[3]....
        /*00d0*/ 	.word	0x00013ef0


	//   ....[4]....
        /*00d4*/ 	.word	0x00013f50


	//   ....[5]....
        /*00d8*/ 	.word	0x00013f70


	//----- nvinfo : EIATTR_CTAIDZ_USED
	.align		4
.L_1464:
        /*00dc*/ 	.byte	0x01, 0x04
	.zero		2


	//----- nvinfo : EIATTR_CRS_STACK_SIZE
	.align		4
        /*00e0*/ 	.byte	0x04, 0x1e
        /*00e2*/ 	.short	(.L_1466 - .L_1465)
.L_1465:
        /*00e4*/ 	.word	0x00000000
.L_1466:


//--------------------- .nv.info._ZN5flash24flash_fwd_splitkv_kernelI23Flash_fwd_kernel_traitsILi96ELi64ELi64ELi4ELb0ELb0EN7cutlass6half_tE19Flash_kernel_traitsILi96ELi64ELi64ELi4ES3_EELb1ELb0ELb0ELb1ELb1ELb0ELb0ELb0EEEvNS_16Flash_fwd_paramsE --------------------------
	.section	.nv.info._ZN5flash24flash_fwd_splitkv_kernelI23Flash_fwd_kernel_traitsILi96ELi64ELi64ELi4ELb0ELb0EN7cutlass6half_tE19Flash_kernel_traitsILi96ELi64ELi64ELi4ES3_EELb1ELb0ELb0ELb1ELb1ELb0ELb0ELb0EEEvNS_16Flash_fwd_paramsE,"",@"SHT_CUDA_INFO"
	.sectionflags	@""
	.align	4


	//----- nvinfo : EIATTR_CUDA_API_VERSION
	.align		4
        /*0000*/ 	.byte	0x04, 0x37
        /*0002*/ 	.short	(.L_1468 - .L_1467)
.L_1467:
        /*0004*/ 	.word	0x00000082


	//----- nvinfo : EIATTR_SW2861232_WAR
	.align		4
.L_1468:
        /*0008*/ 	.byte	0x01, 0x35
	.zero		2


	//----- nvinfo : EIATTR_PARAM_CBANK
	.align		4
        /*000c*/ 	.byte	0x04, 0x0a
        /*000e*/ 	.short	(.L_1470 - .L_1469)
	.align		4
.L_1469:
        /*0010*/ 	.word	index@(.nv.constant0._ZN5flash24flash_fwd_splitkv_kernelI23Flash_fwd_kernel_traitsILi96ELi64ELi64ELi4ELb0ELb0EN7cutlass6half_tE19Flash_kernel_traitsILi96ELi64ELi64ELi4ES3_EELb1ELb0ELb0ELb1ELb1ELb0ELb0ELb0EEEvNS_16Flash_fwd_paramsE)
        /*0014*/ 	.short	0x0160
        /*0016*/ 	.short	0x01d0


	//----- nvinfo : EIATTR_CBANK_PARAM_SIZE
	.align		4
.L_1470:
        /*0018*/ 	.byte	0x03, 0x19
        /*001a*/ 	.short	0x01d0


	//----- nvinfo : EIATTR_KPARAM_INFO
	.align		4
        /*001c*/ 	.byte	0x04, 0x17
        /*001e*/ 	.short	(.L_1472 - .L_1471)
.L_1471:
        /*0020*/ 	.word	0x00000000
        /*0024*/ 	.short	0x0000
        /*0026*/ 	.short	0x0000
        /*0028*/ 	.byte	0x00, 0xf0, 0x41, 0x07


	//----- nvinfo : EIATTR_MAXREG_COUNT
	.align		4
.L_1472:
        /*002c*/ 	.byte	0x03, 0x1b
        /*002e*/ 	.short	0x00ff


	//----- nvinfo : EIATTR_NUM_BARRIERS
	.align		4
        /*0030*/ 	.byte	0x02, 0x4c
        /*0032*/ 	.byte	0x01
	.zero		1


	//----- nvinfo : EIATTR_MERCURY_ISA_VERSION
	.align		4
        /*0034*/ 	.byte	0x03, 0x5f
        /*0036*/ 	.short	0x0000


	//----- nvinfo : EIATTR_COOP_GROUP_MASK_REGIDS
	.align		4
        /*0038*/ 	.byte	0x04, 0x29
        /*003a*/ 	.short	(.L_1474 - .L_1473)


	//   ....[0]....
.L_1473:
        /*003c*/ 	.word	0xffffffff


	//   ....[1]....
        /*0040*/ 	.word	0xffffffff


	//   ....[2]....
        /*0044*/ 	.word	0xffffffff


	//   ....[3]....
        /*0048*/ 	.word	0xffffffff


	//   ....[4]....
        /*004c*/ 	.word	0xffffffff


	//   ....[5]....
        /*0050*/ 	.word	0xffffffff


	//   ....[6]....
        /*0054*/ 	.word	0xffffffff


	//   ....[7]....
        /*0058*/ 	.word	0xffffffff


	//   ....[8]....
        /*005c*/ 	.word	0xffffffff


	//   ....[9]....
        /*0060*/ 	.word	0xffffffff


	//   ....[10]....
        /*0064*/ 	.word	0xffffffff


	//   ....[11]....
        /*0068*/ 	.word	0xffffffff


	//----- nvinfo : EIATTR_COOP_GROUP_INSTR_OFFSETS
	.align		4
.L_1474:
        /*006c*/ 	.byte	0x04, 0x28
        /*006e*/ 	.short	(.L_1476 - .L_1475)


	//   ....[0]....
.L_1475:
        /*0070*/ 	.word	0x00002b50


	//   ....[1]....
        /*0074*/ 	.word	0x00002b70


	//   ....[2]....
        /*0078*/ 	.word	0x00002bf0


	//   ....[3]....
        /*007c*/ 	.word	0x00002c00


	//   ....[4]....
        /*0080*/ 	.word	0x00004970


	//   ....[5]....
        /*0084*/ 	.word	0x00004990


	//   ....[6]....
        /*0088*/ 	.word	0x000049c0


	//   ....[7]....
        /*008c*/ 	.word	0x000049d0


	//   ....[8]....
        /*0090*/ 	.word	0x00005980


	//   ....[9]....
        /*0094*/ 	.word	0x000059c0


	//   ....[10]....
        /*0098*/ 	.word	0x00005a20


	//   ....[11]....
        /*009c*/ 	.word	0x00005a40


	//----- nvinfo : EIATTR_EXIT_INSTR_OFFSETS
	.align		4
.L_1476:
        /*00a0*/ 	.byte	0x04, 0x1c
        /*00a2*/ 	.short	(.L_1478 - .L_1477)


	//   ....[0]....
.L_1477:
        /*00a4*/ 	.word	0x00000160


	//   ....[1]....
        /*00a8*/ 	.word	0x00000630


	//   ....[2]....
        /*00ac*/ 	.word	0x00000660


	//   ....[3]....
        /*00b0*/ 	.word	0x00006780


	//----- nvinfo : EIATTR_CTAIDZ_USED
	.align		4
.L_1478:
        /*00b4*/ 	.byte	0x01, 0x04
	.zero		2


	//----- nvinfo : EIATTR_CRS_STACK_SIZE
	.align		4
        /*00b8*/ 	.byte	0x04, 0x1e
        /*00ba*/ 	.short	(.L_1480 - .L_1479)
.L_1479:
        /*00bc*/ 	.word	0x00000000
.L_1480:


//--------------------- .nv.info._ZN5flash24flash_fwd_splitkv_kernelI23Flash_fwd_kernel_traitsILi96ELi64ELi64ELi4ELb0ELb0EN7cutlass6half_tE19Flash_kernel_traitsILi96ELi64ELi64ELi4ES3_EELb1ELb0ELb0ELb1ELb1ELb1ELb0ELb0EEEvNS_16Flash_fwd_paramsE --------------------------
	.section	.nv.info._ZN5flash24flash_fwd_splitkv_kernelI23Flash_fwd_kernel_traitsILi96ELi64ELi64ELi4ELb0ELb0EN7cutlass6half_tE19Flash_kernel_traitsILi96ELi64ELi64ELi4ES3_EELb1ELb0ELb0ELb1ELb1ELb1ELb0ELb0EEEvNS_16Flash_fwd_paramsE,"",@"SHT_CUDA_INFO"
	.sectionflags	@""
	.align	4


	//----- nvinfo : EIATTR_CUDA_API_VERSION
	.align		4
        /*0000*/ 	.byte	0x04, 0x37
        /*0002*/ 	.short	(.L_1482 - .L_1481)
.L_1481:
        /*0004*/ 	.word	0x00000082


	//----- nvinfo : EIATTR_SW2861232_WAR
	.align		4
.L_1482:
        /*0008*/ 	.byte	0x01, 0x35
	.zero		2


	//----- nvinfo : EIATTR_PARAM_CBANK
	.align		4
        /*000c*/ 	.byte	0x04, 0x0a
        /*000e*/ 	.short	(.L_1484 - .L_1483)
	.align		4
.L_1483:
        /*0010*/ 	.word	index@(.nv.constant0._ZN5flash24flash_fwd_splitkv_kernelI23Flash_fwd_kernel_traitsILi96ELi64ELi64ELi4ELb0ELb0EN7cutlass6half_tE19Flash_kernel_traitsILi96ELi64ELi64ELi4ES3_EELb1ELb0ELb0ELb1ELb1ELb1ELb0ELb0EEEvNS_16Flash_fwd_paramsE)
        /*0014*/ 	.short	0x0160
        /*0016*/ 	.short	0x01d0


	//----- nvinfo : EIATTR_CBANK_PARAM_SIZE
	.align		4
.L_1484:
        /*0018*/ 	.byte	0x03, 0x19
        /*001a*/ 	.short	0x01d0


	//----- nvinfo : EIATTR_KPARAM_INFO
	.align		4
        /*001c*/ 	.byte	0x04, 0x17
        /*001e*/ 	.short	(.L_1486 - .L_1485)
.L_1485:
        /*0020*/ 	.word	0x00000000
        /*0024*/ 	.short	0x0000
        /*0026*/ 	.short	0x0000
        /*0028*/ 	.byte	0x00, 0xf0, 0x41, 0x07


	//----- nvinfo : EIATTR_MAXREG_COUNT
	.align		4
.L_1486:
        /*002c*/ 	.byte	0x03, 0x1b
        /*002e*/ 	.short	0x00ff


	//----- nvinfo : EIATTR_NUM_BARRIERS
	.align		4
        /*0030*/ 	.byte	0x02, 0x4c
        /*0032*/ 	.byte	0x01
	.zero		1


	//----- nvinfo : EIATTR_MERCURY_ISA_VERSION
	.align		4
        /*0034*/ 	.byte	0x03, 0x5f
        /*0036*/ 	.short	0x0000


	//----- nvinfo : EIATTR_COOP_GROUP_MASK_REGIDS
	.align		4
        /*0038*/ 	.byte	0x04, 0x29
        /*003a*/ 	.short	(.L_1488 - .L_1487)


	//   ....[0]....
.L_1487:
        /*003c*/ 	.word	0xffffffff


	//   ....[1]....
        /*0040*/ 	.word	0xffffffff


	//   ....[2]....
        /*0044*/ 	.word	0xffffffff


	//   ....[3]....
        /*0048*/ 	.word	0xffffffff


	//   ....[4]....
        /*004c*/ 	.word	0xffffffff


	//   ....[5]....
        /*0050*/ 	.word	0xffffffff


	//   ....[6]....
        /*0054*/ 	.word	0xffffffff


	//   ....[7]....
        /*0058*/ 	.word	0xffffffff


	//   ....[8]....
        /*005c*/ 	.word	0xffffffff


	//   ....[9]....
        /*0060*/ 	.word	0xffffffff


	//   ....[10]....
        /*0064*/ 	.word	0xffffffff


	//   ....[11]....
        /*0068*/ 	.word	0xffffffff


	//----- nvinfo : EIATTR_COOP_GROUP_INSTR_OFFSETS
	.align		4
.L_1488:
        /*006c*/ 	.byte	0x04, 0x28
        /*006e*/ 	.short	(.L_1490 - .L_1489)


	//   ....[0]....
.L_1489:
        /*0070*/ 	.word	0x00002fa0


	//   ....[1]....
        /*0074*/ 	.word	0x00002fb0


	//   ....[2]....
        /*0078*/ 	.word	0x00003000


	//   ....[3]....
        /*007c*/ 	.word	0x00003010


	//   ....[4]....
        /*0080*/ 	.word	0x00005190


	//   ....[5]....
        /*0084*/ 	.word	0x000051b0


	//   ....[6]....
        /*0088*/ 	.word	0x000051e0


	//   ....[7]....
        /*008c*/ 	.word	0x000051f0


	//   ....[8]....
        /*0090*/ 	.word	0x00006190


	//   ....[9]....
        /*0094*/ 	.word	0x000061d0


	//   ....[10]....
        /*0098*/ 	.word	0x00006230


	//   ....[11]....
        /*009c*/ 	.word	0x00006250


	//----- nvinfo : EIATTR_EXIT_INSTR_OFFSETS
	.align		4
.L_1490:
        /*00a0*/ 	.byte	0x04, 0x1c
        /*00a2*/ 	.short	(.L_1492 - .L_1491)


	//   ....[0]....
.L_1491:
        /*00a4*/ 	.word	0x00000160


	//   ....[1]....
        /*00a8*/ 	.word	0x00000630


	//   ....[2]....
        /*00ac*/ 	.word	0x00000660


	//   ....[3]....
        /*00b0*/ 	.word	0x00006f90


	//----- nvinfo : EIATTR_CTAIDZ_USED
	.align		4
.L_1492:
        /*00b4*/ 	.byte	0x01, 0x04
	.zero		2


	//----- nvinfo : EIATTR_CRS_STACK_SIZE
	.align		4
        /*00b8*/ 	.byte	0x04, 0x1e
        /*00ba*/ 	.short	(.L_1494 - .L_1493)
.L_1493:
        /*00bc*/ 	.word	0x00000000
.L_1494:


//--------------------- .nv.info._ZN5flash24flash_fwd_splitkv_kernelI23Flash_fwd_kernel_traitsILi96ELi64ELi64ELi4ELb0ELb0EN7cutlass6half_tE19Flash_kernel_traitsILi96ELi64ELi64ELi4ES3_EELb1ELb0ELb0ELb1ELb1ELb0ELb1ELb0EEEvNS_16Flash_fwd_paramsE --------------------------
	.section	.nv.info._ZN5flash24flash_fwd_splitkv_kernelI23Flash_fwd_kernel_traitsILi96ELi64ELi64ELi4ELb0ELb0EN7cutlass6half_tE19Flash_kernel_traitsILi96ELi64ELi64ELi4ES3_EELb1ELb0ELb0ELb1ELb1ELb0ELb1ELb0EEEvNS_16Flash_fwd_paramsE,"",@"SHT_CUDA_INFO"
	.sectionflags	@""
	.align	4


	//----- nvinfo : EIATTR_CUDA_API_VERSION
	.align		4
        /*0000*/ 	.byte	0x04, 0x37
        /*0002*/ 	.short	(.L_1496 - .L_1495)
.L_1495:
        /*0004*/ 	.word	0x00000082


	//----- nvinfo : EIATTR_SW2861232_WAR
	.align		4
.L_1496:
        /*0008*/ 	.byte	0x01, 0x35
	.zero		2


	//----- nvinfo : EIATTR_PARAM_CBANK
	.align		4
        /*000c*/ 	.byte	0x04, 0x0a
        /*000e*/ 	.short	(.L_1498 - .L_1497)
	.align		4
.L_1497:
        /*0010*/ 	.word	index@(.nv.constant0._ZN5flash24flash_fwd_splitkv_kernelI23Flash_fwd_kernel_traitsILi96ELi64ELi64ELi4ELb0ELb0EN7cutlass6half_tE19Flash_kernel_traitsILi96ELi64ELi64ELi4ES3_EELb1ELb0ELb0ELb1ELb1ELb0ELb1ELb0EEEvNS_16Flash_fwd_paramsE)
        /*0014*/ 	.short	0x0160
        /*0016*/ 	.short	0x01d0


	//----- nvinfo : EIATTR_CBANK_PARAM_SIZE
	.align		4
.L_1498:
        /*0018*/ 	.byte	0x03, 0x19
        /*001a*/ 	.short	0x01d0


	//----- nvinfo : EIATTR_KPARAM_INFO
	.align		4
        /*001c*/ 	.byte	0x04, 0x17
        /*001e*/ 	.short	(.L_1500 - .L_1499)
.L_1499:
        /*0020*/ 	.word	0x00000000
        /*0024*/ 	.short	0x0000
        /*0026*/ 	.short	0x0000
        /*0028*/ 	.byte	0x00, 0xf0, 0x41, 0x07


	//----- nvinfo : EIATTR_MAXREG_COUNT
	.align		4
.L_1500:
        /*002c*/ 	.byte	0x03, 0x1b
        /*002e*/ 	.short	0x00ff


	//----- nvinfo : EIATTR_NUM_BARRIERS
	.align		4
        /*0030*/ 	.byte	0x02, 0x4c
        /*0032*/ 	.byte	0x01
	.zero		1


	//----- nvinfo : EIATTR_MERCURY_ISA_VERSION
	.align		4
        /*0034*/ 	.byte	0x03, 0x5f
        /*0036*/ 	.short	0x0000


	//----- nvinfo : EIATTR_COOP_GROUP_MASK_REGIDS
	.align		4
        /*0038*/ 	.byte	0x04, 0x29
        /*003a*/ 	.short	(.L_1502 - .L_1501)


	//   ....[0]....
.L_1501:
        /*003c*/ 	.word	0xffffffff


	//   ....[1]....
        /*0040*/ 	.word	0xffffffff


	//   ....[2]....
        /*0044*/ 	.word	0xffffffff


	//   ....[3]....
        /*0048*/ 	.word	0xffffffff


	//   ....[4]....
        /*004c*/ 	.word	0xffffffff


	//   ....[5]....
        /*0050*/ 	.word	0xffffffff


	//   ....[6]....
        /*0054*/ 	.word	0xffffffff


	//   ....[7]....
        /*0058*/ 	.word	0xffffffff


	//   ....[8]....
        /*005c*/ 	.word	0xffffffff


	//   ....[9]....
        /*0060*/ 	.word	0xffffffff


	//   ....[10]....
        /*0064*/ 	.word	0xffffffff


	//   ....[11]....
        /*0068*/ 	.word	0xffffffff


	//----- nvinfo : EIATTR_COOP_GROUP_INSTR_OFFSETS
	.align		4
.L_1502:
        /*006c*/ 	.byte	0x04, 0x28
        /*006e*/ 	.short	(.L_1504 - .L_1503)


	//   ....[0]....
.L_1503:
        /*0070*/ 	.word	0x00002e10


	//   ....[1]....
        /*0074*/ 	.word	0x00002e30


	//   ....[2]....
        /*0078*/ 	.word	0x00002eb0


	//   ....[3]....
        /*007c*/ 	.word	0x00002ec0


	//   ....[4]....
        /*0080*/ 	.word	0x00004c20


	//   ....[5]....
        /*0084*/ 	.word	0x00004c40


	//   ....[6]....
        /*0088*/ 	.word	0x00004c70


	//   ....[7]....
        /*008c*/ 	.word	0x00004c80


	//   ....[8]....
        /*0090*/ 	.word	0x00005c30


	//   ....[9]....
        /*0094*/ 	.word	0x00005c90


	//   ....[10]....
        /*0098*/ 	.word	0x00005cd0


	//   ....[11]....
        /*009c*/ 	.word	0x00005d10


	//----- nvinfo : EIATTR_EXIT_INSTR_OFFSETS
	.align		4
.L_1504:
        /*00a0*/ 	.byte	0x04, 0x1c
        /*00a2*/ 	.short	(.L_1506 - .L_1505)


	//   ....[0]....
.L_1505:
        /*00a4*/ 	.word	0x000002a0


	//   ....[1]....
        /*00a8*/ 	.word	0x000008b0


	//   ....[2]....
        /*00ac*/ 	.word	0x000008e0


	//   ....[3]....
        /*00b0*/ 	.word	0x00006910


	//----- nvinfo : EIATTR_CTAIDZ_USED
	.align		4
.L_1506:
        /*00b4*/ 	.byte	0x01, 0x04
	.zero		2


	//----- nvinfo : EIATTR_CRS_STACK_SIZE
	.align		4
        /*00b8*/ 	.byte	0x04, 0x1e
        /*00ba*/ 	.short	(.L_1508 - .L_1507)
.L_1507:
        /*00bc*/ 	.word	0x00000000
.L_1508:


//--------------------- .nv.info._ZN5flash24flash_fwd_splitkv_kernelI23Flash_fwd_kernel_traitsILi96ELi64ELi64ELi4ELb0ELb0EN7cutlass6half_tE19Flash_kernel_traitsILi96ELi64ELi64ELi4ES3_EELb1ELb0ELb0ELb1ELb1ELb1ELb1ELb0EEEvNS_16Flash_fwd_paramsE --------------------------
	.section	.nv.info._ZN5flash24flash_fwd_splitkv_kernelI23Flash_fwd_kernel_traitsILi96ELi64ELi64ELi4ELb0ELb0EN7cutlass6half_tE19Flash_kernel_traitsILi96ELi64ELi64ELi4ES3_EELb1ELb0ELb0ELb1ELb1ELb1ELb1ELb0EEEvNS_16Flash_fwd_paramsE,"",@"SHT_CUDA_INFO"
	.sectionflags	@""
	.align	4


	//----- nvinfo : EIATTR_CUDA_API_VERSION
	.align		4
        /*0000*/ 	.byte	0x04, 0x37
        /*0002*/ 	.short	(.L_1510 - .L_1509)
.L_1509:
        /*0004*/ 	.word	0x00000082


	//----- nvinfo : EIATTR_SW2861232_WAR
	.align		4
.L_1510:
        /*0008*/ 	.byte	0x01, 0x35
	.zero		2


	//----- nvinfo : EIATTR_PARAM_CBANK
	.align		4
        /*000c*/ 	.byte	0x04, 0x0a
        /*000e*/ 	.short	(.L_1512 - .L_1511)
	.align		4
.L_1511:
        /*0010*/ 	.word	index@(.nv.constant0._ZN5flash24flash_fwd_splitkv_kernelI23Flash_fwd_kernel_traitsILi96ELi64ELi64ELi4ELb0ELb0EN7cutlass6half_tE19Flash_kernel_traitsILi96ELi64ELi64ELi4ES3_EELb1ELb0ELb0ELb1ELb1ELb1ELb1ELb0EEEvNS_16Flash_fwd_paramsE)
        /*0014*/ 	.short	0x0160
        /*0016*/ 	.short	0x01d0


	//----- nvinfo : EIATTR_CBANK_PARAM_SIZE
	.align		4
.L_1512:
        /*0018*/ 	.byte	0x03, 0x19
        /*001a*/ 	.short	0x01d0


	//----- nvinfo : EIATTR_KPARAM_INFO
	.align		4
        /*001c*/ 	.byte	0x04, 0x17
        /*001e*/ 	.short	(.L_1514 - .L_1513)
.L_1513:
        /*0020*/ 	.word	0x00000000
        /*0024*/ 	.short	0x0000
        /*0026*/ 	.short	0x0000
        /*0028*/ 	.byte	0x00, 0xf0, 0x41, 0x07


	//----- nvinfo : EIATTR_MAXREG_COUNT
	.align		4
.L_1514:
        /*002c*/ 	.byte	0x03, 0x1b
        /*002e*/ 	.short	0x00ff


	//----- nvinfo : EIATTR_NUM_BARRIERS
	.align		4
        /*0030*/ 	.byte	0x02, 0x4c
        /*0032*/ 	.byte	0x01
	.zero		1


	//----- nvinfo : EIATTR_MERCURY_ISA_VERSION
	.align		4
        /*0034*/ 	.byte	0x03, 0x5f
        /*0036*/ 	.short	0x0000


	//----- nvinfo : EIATTR_COOP_GROUP_MASK_REGIDS
	.align		4
        /*0038*/ 	.byte	0x04, 0x29
        /*003a*/ 	.short	(.L_1516 - .L_1515)


	//   ....[0]....
.L_1515:
        /*003c*/ 	.word	0xffffffff


	//   ....[1]....
        /*0040*/ 	.word	0xffffffff


	//   ....[2]....
        /*0044*/ 	.word	0xffffffff


	//   ....[3]....
        /*0048*/ 	.word	0xffffffff


	//   ....[4]....
        /*004c*/ 	.word	0xffffffff


	//   ....[5]....
        /*0050*/ 	.word	0xffffffff


	//   ....[6]....
        /*0054*/ 	.word	0xffffffff


	//   ....[7]....
        /*0058*/ 	.word	0xffffffff


	//   ....[8]....
        /*005c*/ 	.word	0xffffffff


	//   ....[9]....
        /*0060*/ 	.word	0xffffffff


	//   ....[10]....
        /*0064*/ 	.word	0xffffffff


	//   ....[11]....
        /*0068*/ 	.word	0xffffffff


	//----- nvinfo : EIATTR_COOP_GROUP_INSTR_OFFSETS
	.align		4
.L_1516:
        /*006c*/ 	.byte	0x04, 0x28
        /*006e*/ 	.short	(.L_1518 - .L_1517)


	//   ....[0]....
.L_1517:
        /*0070*/ 	.word	0x00003240


	//   ....[1]....
        /*0074*/ 	.word	0x00003270


	//   ....[2]....
        /*0078*/ 	.word	0x000032b0


	//   ....[3]....
        /*007c*/ 	.word	0x000032d0


	//   ....[4]....
        /*0080*/ 	.word	0x00005440


	//   ....[5]....
        /*0084*/ 	.word	0x00005450


	//   ....[6]....
        /*0088*/ 	.word	0x00005490


	//   ....[7]....
        /*008c*/ 	.word	0x000054a0


	//   ....[8]....
        /*0090*/ 	.word	0x00006440


	//   ....[9]....
        /*0094*/ 	.word	0x00006480


	//   ....[10]....
        /*0098*/ 	.word	0x000064e0


	//   ....[11]....
        /*009c*/ 	.word	0x000064f0


	//----- nvinfo : EIATTR_EXIT_INSTR_OFFSETS
	.align		4
.L_1518:
        /*00a0*/ 	.byte	0x04, 0x1c
        /*00a2*/ 	.short	(.L_1520 - .L_1519)


	//   ....[0]....
.L_1519:
        /*00a4*/ 	.word	0x000002a0


	//   ....[1]....
        /*00a8*/ 	.word	0x000008b0


	//   ....[2]....
        /*00ac*/ 	.word	0x000008e0


	//   ....[3]....
        /*00b0*/ 	.word	0x00007120


	//----- nvinfo : EIATTR_CTAIDZ_USED
	.align		4
.L_1520:
        /*00b4*/ 	.byte	0x01, 0x04
	.zero		2


	//----- nvinfo : EIATTR_CRS_STACK_SIZE
	.align		4
        /*00b8*/ 	.byte	0x04, 0x1e
        /*00ba*/ 	.short	(.L_1522 - .L_1521)
.L_1521:
        /*00bc*/ 	.word	0x00000000
.L_1522:


//--------------------- .nv.info._ZN5flash24flash_fwd_splitkv_kernelI23Flash_fwd_kernel_traitsILi96ELi64ELi64ELi4ELb0ELb0EN7cutlass6half_tE19Flash_kernel_traitsILi96ELi64ELi64ELi4ES3_EELb1ELb0ELb0ELb0ELb1ELb0ELb0ELb0EEEvNS_16Flash_fwd_paramsE --------------------------
	.section	.nv.info._ZN5flash24flash_fwd_splitkv_kernelI23Flash_fwd_kernel_traitsILi96ELi64ELi64ELi4ELb0ELb0EN7cutlass6half_tE19Flash_kernel_traitsILi96ELi64ELi64ELi4ES3_EELb1ELb0ELb0ELb0ELb1ELb0ELb0ELb0EEEvNS_16Flash_fwd_paramsE,"",@"SHT_CUDA_INFO"
	.sectionflags	@""
	.align	4


	//----- nvinfo : EIATTR_CUDA_API_VERSION
	.align		4
        /*0000*/ 	.byte	0x04, 0x37
        /*0002*/ 	.short	(.L_1524 - .L_1523)
.L_1523:
        /*0004*/ 	.word	0x00000082


	//----- nvinfo : EIATTR_SW2861232_WAR
	.align		4
.L_1524:
        /*0008*/ 	.byte	0x01, 0x35
	.zero		2


	//----- nvinfo : EIATTR_PARAM_CBANK
	.align		4
        /*000c*/ 	.byte	0x04, 0x0a
        /*000e*/ 	.short	(.L_1526 - .L_1525)
	.align		4
.L_1525:
        /*0010*/ 	.word	index@(.nv.constant0._ZN5flash24flash_fwd_splitkv_kernelI23Flash_fwd_kernel_traitsILi96ELi64ELi64ELi4ELb0ELb0EN7cutlass6half_tE19Flash_kernel_traitsILi96ELi64ELi64ELi4ES3_EELb1ELb0ELb0ELb0ELb1ELb0ELb0ELb0EEEvNS_16Flash_fwd_paramsE)
        /*0014*/ 	.short	0x0160
        /*0016*/ 	.short	0x01d0


	//----- nvinfo : EIATTR_CBANK_PARAM_SIZE
	.align		4
.L_1526:
        /*0018*/ 	.byte	0x03, 0x19
        /*001a*/ 	.short	0x01d0


	//----- nvinfo : EIATTR_KPARAM_INFO
	.align		4
        /*001c*/ 	.byte	0x04, 0x17
        /*001e*/ 	.short	(.L_1528 - .L_1527)
.L_1527:
        /*0020*/ 	.word	0x00000000
        /*0024*/ 	.short	0x0000
        /*0026*/ 	.short	0x0000
        /*0028*/ 	.byte	0x00, 0xf0, 0x41, 0x07


	//----- nvinfo : EIATTR_MAXREG_COUNT
	.align		4
.L_1528:
        /*002c*/ 	.byte	0x03, 0x1b
        /*002e*/ 	.short	0x00ff


	//----- nvinfo : EIATTR_NUM_BARRIERS
	.align		4
        /*0030*/ 	.byte	0x02, 0x4c
        /*0032*/ 	.byte	0x01
	.zero		1


	//----- nvinfo : EIATTR_MERCURY_ISA_VERSION
	.align		4
        /*0034*/ 	.byte	0x03, 0x5f
        /*0036*/ 	.short	0x0000


	//----- nvinfo : EIATTR_COOP_GROUP_MASK_REGIDS
	.align		4
        /*0038*/ 	.byte	0x04, 0x29
        /*003a*/ 	.short	(.L_1530 - .L_1529)


	//   ....[0]....
.L_1529:
        /*003c*/ 	.word	0xffffffff


	//   ....[1]....
        /*0040*/ 	.word	0xffffffff


	//   ....[2]....
        /*0044*/ 	.word	0xffffffff


	//   ....[3]....
        /*0048*/ 	.word	0xffffffff


	//   ....[4]....
        /*004c*/ 	.word	0xffffffff


	//   ....[5]....
        /*0050*/ 	.word	0xffffffff


	//   ....[6]....
        /*0054*/ 	.word	0xffffffff


	//   ....[7]....
        /*0058*/ 	.word	0xffffffff


	//   ....[8]....
        /*005c*/ 	.word	0xffffffff


	//   ....[9]....
        /*0060*/ 	.word	0xffffffff


	//   ....[10]....
        /*0064*/ 	.word	0xffffffff


	//   ....[11]....
        /*0068*/ 	.word	0xffffffff


	//   ....[12]....
        /*006c*/ 	.word	0xffffffff


	//   ....[13]....
        /*0070*/ 	.word	0xffffffff


	//   ....[14]....
        /*0074*/ 	.word	0xffffffff


	//   ....[15]....
        /*0078*/ 	.word	0xffffffff


	//----- nvinfo : EIATTR_COOP_GROUP_INSTR_OFFSETS
	.align		4
.L_1530:
        /*007c*/ 	.byte	0x04, 0x28
        /*007e*/ 	.short	(.L_1532 - .L_1531)


	//   ....[0]....
.L_1531:
        /*0080*/ 	.word	0x000030a0


	//   ....[1]....
        /*0084*/ 	.word	0x00003130


	//   ....[2]....
        /*0088*/ 	.word	0x00003160


	//   ....[3]....
        /*008c*/ 	.word	0x000031c0


	//   ....[4]....
        /*0090*/ 	.word	0x000054c0


	//   ....[5]....
        /*0094*/ 	.word	0x000054d0


	//   ....[6]....
        /*0098*/ 	.word	0x00005500


	//   ....[7]....
        /*009c*/ 	.word	0x00005510


	//   ....[8]....
        /*00a0*/ 	.word	0x000076c0


	//   ....[9]....
        /*00a4*/ 	.word	0x000076e0


	//   ....[10]....
        /*00a8*/ 	.word	0x00007710


	//   ....[11]....
        /*00ac*/ 	.word	0x00007720


	//   ....[12]....
        /*00b0*/ 	.word	0x000086d0


	//   ....[13]....
        /*00b4*/ 	.word	0x00008710


	//   ....[14]....
        /*00b8*/ 	.word	0x00008750


	//   ....[15]....
        /*00bc*/ 	.word	0x00008760


	//----- nvinfo : EIATTR_EXIT_INSTR_OFFSETS
	.align		4
.L_1532:
        /*00c0*/ 	.byte	0x04, 0x1c
        /*00c2*/ 	.short	(.L_1534 - .L_1533)


	//   ....[0]....
.L_1533:
        /*00c4*/ 	.word	0x000002e0


	//   ....[1]....
        /*00c8*/ 	.word	0x00000880


	//   ....[2]....
        /*00cc*/ 	.word	0x000008b0


	//   ....[3]....
        /*00d0*/ 	.word	0x00009580


	//   ....[4]....
        /*00d4*/ 	.word	0x00009650


	//----- nvinfo : EIATTR_CTAIDZ_USED
	.align		4
.L_1534:
        /*00d8*/ 	.byte	0x01, 0x04
	.zero		2


	//----- nvinfo : EIATTR_CRS_STACK_SIZE
	.align		4
        /*00dc*/ 	.byte	0x04, 0x1e
        /*00de*/ 	.short	(.L_1536 - .L_1535)
.L_1535:
        /*00e0*/ 	.word	0x00000000
.L_1536:


//--------------------- .nv.info._ZN5flash24flash_fwd_splitkv_kernelI23Flash_fwd_kernel_traitsILi96ELi64ELi64ELi4ELb0ELb0EN7cutlass6half_tE19Flash_kernel_traitsILi96ELi64ELi64ELi4ES3_EELb1ELb0ELb0ELb0ELb1ELb1ELb0ELb0EEEvNS_16Flash_fwd_paramsE --------------------------
	.section	.nv.info._ZN5flash24flash_fwd_splitkv_kernelI23Flash_fwd_kernel_traitsILi96ELi64ELi64ELi4ELb0ELb0EN7cutlass6half_tE19Flash_kernel_traitsILi96ELi64ELi64ELi4ES3_EELb1ELb0ELb0ELb0ELb1ELb1ELb0ELb0EEEvNS_16Flash_fwd_paramsE,"",@"SHT_CUDA_INFO"
	.sectionflags	@""
	.align	4


	//----- nvinfo : EIATTR_CUDA_API_VERSION
	.align		4
        /*0000*/ 	.byte	0x04, 0x37
        /*0002*/ 	.short	(.L_1538 - .L_1537)
.L_1537:
        /*0004*/ 	.word	0x00000082


	//----- nvinfo : EIATTR_SW2861232_WAR
	.align		4
.L_1538:
        /*0008*/ 	.byte	0x01, 0x35
	.zero		2


	//----- nvinfo : EIATTR_PARAM_CBANK
	.align		4
        /*000c*/ 	.byte	0x04, 0x0a
        /*000e*/ 	.short	(.L_1540 - .L_1539)
	.align		4
.L_1539:
        /*0010*/ 	.word	index@(.nv.constant0._ZN5flash24flash_fwd_splitkv_kernelI23Flash_fwd_kernel_traitsILi96ELi64ELi64ELi4ELb0ELb0EN7cutlass6half_tE19Flash_kernel_traitsILi96ELi64ELi64ELi4ES3_EELb1ELb0ELb0ELb0ELb1ELb1ELb0ELb0EEEvNS_16Flash_fwd_paramsE)
        /*0014*/ 	.short	0x0160
        /*0016*/ 	.short	0x01d0


	//----- nvinfo : EIATTR_CBANK_PARAM_SIZE
	.align		4
.L_1540:
        /*0018*/ 	.byte	0x03, 0x19
        /*001a*/ 	.short	0x01d0


	//----- nvinfo : EIATTR_KPARAM_INFO
	.align		4
        /*001c*/ 	.byte	0x04, 0x17
        /*001e*/ 	.short	(.L_1542 - .L_1541)
.L_1541:
        /*0020*/ 	.word	0x00000000
        /*0024*/ 	.short	0x0000
        /*0026*/ 	.short	0x0000
        /*0028*/ 	.byte	0x00, 0xf0, 0x41, 0x07


	//----- nvinfo : EIATTR_MAXREG_COUNT
	.align		4
.L_1542:
        /*002c*/ 	.byte	0x03, 0x1b
        /*002e*/ 	.short	0x00ff


	//----- nvinfo : EIATTR_NUM_BARRIERS
	.align		4
        /*0030*/ 	.byte	0x02, 0x4c
        /*0032*/ 	.byte	0x01
	.zero		1


	//----- nvinfo : EIATTR_MERCURY_ISA_VERSION
	.align		4
        /*0034*/ 	.byte	0x03, 0x5f
        /*0036*/ 	.short	0x0000


	//----- nvinfo : EIATTR_COOP_GROUP_MASK_REGIDS
	.align		4
        /*0038*/ 	.byte	0x04, 0x29
        /*003a*/ 	.short	(.L_1544 - .L_1543)


	//   ....[0]....
.L_1543:
        /*003c*/ 	.word	0xffffffff


	//   ....[1]....
        /*0040*/ 	.word	0xffffffff


	//   ....[2]....
        /*0044*/ 	.word	0xffffffff


	//   ....[3]....
        /*0048*/ 	.word	0xffffffff


	//   ....[4]....
        /*004c*/ 	.word	0xffffffff


	//   ....[5]....
        /*0050*/ 	.word	0xffffffff


	//   ....[6]....
        /*0054*/ 	.word	0xffffffff


	//   ....[7]....
        /*0058*/ 	.word	0xffffffff


	//   ....[8]....
        /*005c*/ 	.word	0xffffffff


	//   ....[9]....
        /*0060*/ 	.word	0xffffffff


	//   ....[10]....
        /*0064*/ 	.word	0xffffffff


	//   ....[11]....
        /*0068*/ 	.word	0xffffffff


	//   ....[12]....
        /*006c*/ 	.word	0xffffffff


	//   ....[13]....
        /*0070*/ 	.word	0xffffffff


	//   ....[14]....
        /*0074*/ 	.word	0xffffffff


	//   ....[15]....
        /*0078*/ 	.word	0xffffffff


	//----- nvinfo : EIATTR_COOP_GROUP_INSTR_OFFSETS
	.align		4
.L_1544:
        /*007c*/ 	.byte	0x04, 0x28
        /*007e*/ 	.short	(.L_1546 - .L_1545)


	//   ....[0]....
.L_1545:
        /*0080*/ 	.word	0x000034e0


	//   ....[1]....
        /*0084*/ 	.word	0x00003500


	//   ....[2]....
        /*0088*/ 	.word	0x00003580


	//   ....[3]....
        /*008c*/ 	.word	0x00003590


	//   ....[4]....
        /*0090*/ 	.word	0x00005c90


	//   ....[5]....
        /*0094*/ 	.word	0x00005ca0


	//   ....[6]....
        /*0098*/ 	.word	0x00005cd0


	//   ....[7]....
        /*009c*/ 	.word	0x00005ce0


	//   ....[8]....
        /*00a0*/ 	.word	0x000082b0


	//   ....[9]....
        /*00a4*/ 	.word	0x000082d0


	//   ....[10]....
        /*00a8*/ 	.word	0x00008300


	//   ....[11]....
        /*00ac*/ 	.word	0x00008310


	//   ....[12]....
        /*00b0*/ 	.word	0x000092b0


	//   ....[13]....
        /*00b4*/ 	.word	0x000092f0


	//   ....[14]....
        /*00b8*/ 	.word	0x00009330


	//   ....[15]....
        /*00bc*/ 	.word	0x00009340


	//----- nvinfo : EIATTR_EXIT_INSTR_OFFSETS
	.align		4
.L_1546:
        /*00c0*/ 	.byte	0x04, 0x1c
        /*00c2*/ 	.short	(.L_1548 - .L_1547)


	//   ....[0]....
.L_1547:
        /*00c4*/ 	.word	0x000002e0


	//   ....[1]....
        /*00c8*/ 	.word	0x00000880


	//   ....[2]....
        /*00cc*/ 	.word	0x000008b0


	//   ....[3]....
        /*00d0*/ 	.word	0x0000a160


	//   ....[4]....
        /*00d4*/ 	.word	0x0000a230


	//----- nvinfo : EIATTR_CTAIDZ_USED
	.align		4
.L_1548:
        /*00d8*/ 	.byte	0x01, 0x04
	.zero		2


	//----- nvinfo : EIATTR_CRS_STACK_SIZE
	.align		4
        /*00dc*/ 	.byte	0x04, 0x1e
        /*00de*/ 	.short	(.L_1550 - .L_1549)
.L_1549:
        /*00e0*/ 	.word	0x00000000
.L_1550:


//--------------------- .nv.info._ZN5flash24flash_fwd_splitkv_kernelI23Flash_fwd_kernel_traitsILi96ELi64ELi64ELi4ELb0ELb0EN7cutlass6half_tE19Flash_kernel_traitsILi96ELi64ELi64ELi4ES3_EELb1ELb0ELb1ELb0ELb0ELb0ELb0ELb0EEEvNS_16Flash_fwd_paramsE --------------------------
	.section	.nv.info._ZN5flash24flash_fwd_splitkv_kernelI23Flash_fwd_kernel_traitsILi96ELi64ELi64ELi4ELb0ELb0EN7cutlass6half_tE19Flash_kernel_traitsILi96ELi64ELi64ELi4ES3_EELb1ELb0ELb1ELb0ELb0ELb0ELb0ELb0EEEvNS_16Flash_fwd_paramsE,"",@"SHT_CUDA_INFO"
	.sectionflags	@""
	.align	4


	//----- nvinfo : EIATTR_CUDA_API_VERSION
	.align		4
        /*0000*/ 	.byte	0x04, 0x37
        /*0002*/ 	.short	(.L_1552 - .L_1551)
.L_1551:
        /*0004*/ 	.word	0x00000082


	//----- nvinfo : EIATTR_SW2861232_WAR
	.align		4
.L_1552:
        /*0008*/ 	.byte	0x01, 0x35
	.zero		2


	//----- nvinfo : EIATTR_PARAM_CBANK
	.align		4
        /*000c*/ 	.byte	0x04, 0x0a
        /*000e*/ 	.short	(.L_1554 - .L_1553)
	.align		4
.L_1553:
        /*0010*/ 	.word	index@(.nv.constant0._ZN5flash24flash_fwd_splitkv_kernelI23Flash_fwd_kernel_traitsILi96ELi64ELi64ELi4ELb0ELb0EN7cutlass6half_tE19Flash_kernel_traitsILi96ELi64ELi64ELi4ES3_EELb1ELb0ELb1ELb0ELb0ELb0ELb0ELb0EEEvNS_16Flash_fwd_paramsE)
        /*0014*/ 	.short	0x0160
        /*0016*/ 	.short	0x01d0


	//----- nvinfo : EIATTR_CBANK_PARAM_SIZE
	.align		4
.L_1554:
        /*0018*/ 	.byte	0x03, 0x19
        /*001a*/ 	.short	0x01d0


	//----- nvinfo : EIATTR_KPARAM_INFO
	.align		4
        /*001c*/ 	.byte	0x04, 0x17
        /*001e*/ 	.short	(.L_1556 - .L_1555)
.L_1555:
        /*0020*/ 	.word	0x00000000
        /*0024*/ 	.short	0x0000
        /*0026*/ 	.short	0x0000
        /*0028*/ 	.byte	0x00, 0xf0, 0x41, 0x07


	//----- nvinfo : EIATTR_MAXREG_COUNT
	.align		4
.L_1556:
        /*002c*/ 	.byte	0x03, 0x1b
        /*002e*/ 	.short	0x00ff


	//----- nvinfo : EIATTR_NUM_BARRIERS
	.align		4
        /*0030*/ 	.byte	0x02, 0x4c
        /*0032*/ 	.byte	0x01
	.zero		1


	//----- nvinfo : EIATTR_MERCURY_ISA_VERSION
	.align		4
        /*0034*/ 	.byte	0x03, 0x5f
        /*0036*/ 	.short	0x0000


	//----- nvinfo : EIATTR_COOP_GROUP_MASK_REGIDS
	.align		4
        /*0038*/ 	.byte	0x04, 0x29
        /*003a*/ 	.short	(.L_1558 - .L_1557)


	//   ....[0]....
.L_1557:
        /*003c*/ 	.word	0xffffffff


	//   ....[1]....
        /*0040*/ 	.word	0xffffffff


	//   ....[2]....
        /*0044*/ 	.word	0xffffffff


	//   ....[3]....
        /*0048*/ 	.word	0xffffffff


	//   ....[4]....
        /*004c*/ 	.word	0xffffffff


	//   ....[5]....
        /*0050*/ 	.word	0xffffffff


	//   ....[6]....
        /*0054*/ 	.word	0xffffffff


	//   ....[7]....
        /*0058*/ 	.word	0xffffffff


	//   ....[8]....
        /*005c*/ 	.word	0xffffffff


	//   ....[9]....
        /*0060*/ 	.word	0xffffffff


	//   ....[10]....
        /*0064*/ 	.word	0xffffffff


	//   ....[11]....
        /*0068*/ 	.word	0xffffffff


	//   ....[12]....
        /*006c*/ 	.word	0xffffffff


	//   ....[13]....
        /*0070*/ 	.word	0xffffffff


	//   ....[14]....
        /*0074*/ 	.word	0xffffffff


	//   ....[15]....
        /*0078*/ 	.word	0xffffffff


	//----- nvinfo : EIATTR_COOP_GROUP_INSTR_OFFSETS
	.align		4
.L_1558:
        /*007c*/ 	.byte	0x04, 0x28
        /*007e*/ 	.short	(.L_1560 - .L_1559)


	//   ....[0]....
.L_1559:
        /*0080*/ 	.word	0x00004000


	//   ....[1]....
        /*0084*/ 	.word	0x00004090


	//   ....[2]....
        /*0088*/ 	.word	0x000040c0


	//   ....[3]....
        /*008c*/ 	.word	0x00004130


	//   ....[4]....
        /*0090*/ 	.word	0x00006b70


	//   ....[5]....
        /*0094*/ 	.word	0x00006b80


	//   ....[6]....
        /*0098*/ 	.word	0x00006bb0


	//   ....[7]....
        /*009c*/ 	.word	0x00006bc0


	//   ....[8]....
        /*00a0*/ 	.word	0x00009540


	//   ....[9]....
        /*00a4*/ 	.word	0x00009550


	//   ....[10]....
        /*00a8*/ 	.word	0x00009570


	//   ....[11]....
        /*00ac*/ 	.word	0x00009590


	//   ....[12]....
        /*00b0*/ 	.word	0x0000a570


	//   ....[13]....
        /*00b4*/ 	.word	0x0000a5b0


	//   ....[14]....
        /*00b8*/ 	.word	0x0000a5f0


	//   ....[15]....
        /*00bc*/ 	.word	0x0000a600


	//----- nvinfo : EIATTR_EXIT_INSTR_OFFSETS
	.align		4
.L_1560:
        /*00c0*/ 	.byte	0x04, 0x1c
        /*00c2*/ 	.short	(.L_1562 - .L_1561)


	//   ....[0]....
.L_1561:
        /*00c4*/ 	.word	0x000002d0


	//   ....[1]....
        /*00c8*/ 	.word	0x00000900


	//   ....[2]....
        /*00cc*/ 	.word	0x00000930


	//   ....[3]....
        /*00d0*/ 	.word	0x0000b4b0


	//   ....[4]....
        /*00d4*/ 	.word	0x0000b5a0


	//   ....[5]....
        /*00d8*/ 	.word	0x0000b5c0


	//----- nvinfo : EIATTR_CTAIDZ_USED
	.align		4
.L_1562:
        /*00dc*/ 	.byte	0x01, 0x04
	.zero		2


	//----- nvinfo : EIATTR_CRS_STACK_SIZE
	.align		4
        /*00e0*/ 	.byte	0x04, 0x1e
        /*00e2*/ 	.short	(.L_1564 - .L_1563)
.L_1563:
        /*00e4*/ 	.word	0x00000000
.L_1564:


//--------------------- .nv.info._ZN5flash24flash_fwd_splitkv_kernelI23Flash_fwd_kernel_traitsILi96ELi64ELi64ELi4ELb0ELb0EN7cutlass6half_tE19Flash_kernel_traitsILi96ELi64ELi64ELi4ES3_EELb1ELb0ELb1ELb0ELb0ELb1ELb0ELb0EEEvNS_16Flash_fwd_paramsE --------------------------
	.section	.nv.info._ZN5flash24flash_fwd_splitkv_kernelI23Flash_fwd_kernel_traitsILi96ELi64ELi64ELi4ELb0ELb0EN7cutlass6half_tE19Flash_kernel_traitsILi96ELi64ELi64ELi4ES3_EELb1ELb0ELb1ELb0ELb0ELb1ELb0ELb0EEEvNS_16Flash_fwd_paramsE,"",@"SHT_CUDA_INFO"
	.sectionflags	@""
	.align	4


	//----- nvinfo : EIATTR_CUDA_API_VERSION
	.align		4
        /*0000*/ 	.byte	0x04, 0x37
        /*0002*/ 	.short	(.L_1566 - .L_1565)
.L_1565:
        /*0004*/ 	.word	0x00000082


	//----- nvinfo : EIATTR_SW2861232_WAR
	.align		4
.L_1566:
        /*0008*/ 	.byte	0x01, 0x35
	.zero		2


	//----- nvinfo : EIATTR_PARAM_CBANK
	.align		4
        /*000c*/ 	.byte	0x04, 0x0a
        /*000e*/ 	.short	(.L_1568 - .L_1567)
	.align		4
.L_1567:
        /*0010*/ 	.word	index@(.nv.constant0._ZN5flash24flash_fwd_splitkv_kernelI23Flash_fwd_kernel_traitsILi96ELi64ELi64ELi4ELb0ELb0EN7cutlass6half_tE19Flash_kernel_traitsILi96ELi64ELi64ELi4ES3_EELb1ELb0ELb1ELb0ELb0ELb1ELb0ELb0EEEvNS_16Flash_fwd_paramsE)
        /*0014*/ 	.short	0x0160
        /*0016*/ 	.short	0x01d0


	//----- nvinfo : EIATTR_CBANK_PARAM_SIZE
	.align		4
.L_1568:
        /*0018*/ 	.byte	0x03, 0x19
        /*001a*/ 	.short	0x01d0


	//----- nvinfo : EIATTR_KPARAM_INFO
	.align		4
        /*001c*/ 	.byte	0x04, 0x17
        /*001e*/ 	.short	(.L_1570 - .L_1569)
.L_1569:
        /*0020*/ 	.word	0x00000000
        /*0024*/ 	.short	0x0000
        /*0026*/ 	.short	0x0000
        /*0028*/ 	.byte	0x00, 0xf0, 0x41, 0x07


	//----- nvinfo : EIATTR_MAXREG_COUNT
	.align		4
.L_1570:
        /*002c*/ 	.byte	0x03, 0x1b
        /*002e*/ 	.short	0x00ff


	//----- nvinfo : EIATTR_NUM_BARRIERS
	.align		4
        /*0030*/ 	.byte	0x02, 0x4c
        /*0032*/ 	.byte	0x01
	.zero		1


	//----- nvinfo : EIATTR_MERCURY_ISA_VERSION
	.align		4
        /*0034*/ 	.byte	0x03, 0x5f
        /*0036*/ 	.short	0x0000


	//----- nvinfo : EIATTR_COOP_GROUP_MASK_REGIDS
	.align		4
        /*0038*/ 	.byte	0x04, 0x29
        /*003a*/ 	.short	(.L_1572 - .L_1571)


	//   ....[0]....
.L_1571:
        /*003c*/ 	.word	0xffffffff


	//   ....[1]....
        /*0040*/ 	.word	0xffffffff


	//   ....[2]....
        /*0044*/ 	.word	0xffffffff


	//   ....[3]....
        /*0048*/ 	.word	0xffffffff


	//   ....[4]....
        /*004c*/ 	.word	0xffffffff


	//   ....[5]....
        /*0050*/ 	.word	0xffffffff


	//   ....[6]....
        /*0054*/ 	.word	0xffffffff


	//   ....[7]....
        /*0058*/ 	.word	0xffffffff


	//   ....[8]....
        /*005c*/ 	.word	0xffffffff


	//   ....[9]....
        /*0060*/ 	.word	0xffffffff


	//   ....[10]....
        /*0064*/ 	.word	0xffffffff


	//   ....[11]....
        /*0068*/ 	.word	0xffffffff


	//   ....[12]....
        /*006c*/ 	.word	0xffffffff


	//   ....[13]....
        /*0070*/ 	.word	0xffffffff


	//   ....[14]....
        /*0074*/ 	.word	0xffffffff


	//   ....[15]....
        /*0078*/ 	.word	0xffffffff


	//----- nvinfo : EIATTR_COOP_GROUP_INSTR_OFFSETS
	.align		4
.L_1572:
        /*007c*/ 	.byte	0x04, 0x28
        /*007e*/ 	.short	(.L_1574 - .L_1573)


	//   ....[0]....
.L_1573:
        /*0080*/ 	.word	0x00004450


	//   ....[1]....
        /*0084*/ 	.word	0x00004480


	//   ....[2]....
        /*0088*/ 	.word	0x000044a0


	//   ....[3]....
        /*008c*/ 	.word	0x000044c0


	//   ....[4]....
        /*0090*/ 	.word	0x00007390


	//   ....[5]....
        /*0094*/ 	.word	0x000073a0


	//   ....[6]....
        /*0098*/ 	.word	0x000073d0


	//   ....[7]....
        /*009c*/ 	.word	0x000073e0


	//   ....[8]....
        /*00a0*/ 	.word	0x0000a170


	//   ....[9]....
        /*00a4*/ 	.word	0x0000a190


	//   ....[10]....
        /*00a8*/ 	.word	0x0000a1b0


	//   ....[11]....
        /*00ac*/ 	.word	0x0000a1d0


	//   ....[12]....
        /*00b0*/ 	.word	0x0000b180


	//   ....[13]....
        /*00b4*/ 	.word	0x0000b1c0


	//   ....[14]....
        /*00b8*/ 	.word	0x0000b200


	//   ....[15]....
        /*00bc*/ 	.word	0x0000b210


	//----- nvinfo : EIATTR_EXIT_INSTR_OFFSETS
	.align		4
.L_1574:
        /*00c0*/ 	.byte	0x04, 0x1c
        /*00c2*/ 	.short	(.L_1576 - .L_1575)


	//   ....[0]....
.L_1575:
        /*00c4*/ 	.word	0x000002d0


	//   ....[1]....
        /*00c8*/ 	.word	0x00000900


	//   ....[2]....
        /*00cc*/ 	.word	0x00000930


	//   ....[3]....
        /*00d0*/ 	.word	0x0000c0c0


	//   ....[4]....
        /*00d4*/ 	.word	0x0000c1b0


	//   ....[5]....
        /*00d8*/ 	.word	0x0000c1d0


	//----- nvinfo : EIATTR_CTAIDZ_USED
	.align		4
.L_1576:
        /*00dc*/ 	.byte	0x01, 0x04
	.zero		2


	//----- nvinfo : EIATTR_CRS_STACK_SIZE
	.align		4
        /*00e0*/ 	.byte	0x04, 0x1e
        /*00e2*/ 	.short	(.L_1578 - .L_1577)
.L_1577:
        /*00e4*/ 	.word	0x00000000
.L_1578:


//--------------------- .nv.info._ZN5flash24flash_fwd_splitkv_kernelI23Flash_fwd_kernel_traitsILi96ELi64ELi64ELi4ELb0ELb0EN7cutlass6half_tE19Flash_kernel_traitsILi96ELi64ELi64ELi4ES3_EELb1ELb0ELb0ELb0ELb1ELb0ELb0ELb1EEEvNS_16Flash_fwd_paramsE --------------------------
	.section	.nv.info._ZN5flash24flash_fwd_splitkv_kernelI23Flash_fwd_kernel_traitsILi96ELi64ELi64ELi4ELb0ELb0EN7cutlass6half_tE19Flash_kernel_traitsILi96ELi64ELi64ELi4ES3_EELb1ELb0ELb0ELb0ELb1ELb0ELb0ELb1EEEvNS_16Flash_fwd_paramsE,"",@"SHT_CUDA_INFO"
	.sectionflags	@""
	.align	4


	//----- nvinfo : EIATTR_CUDA_API_VERSION
	.align		4
        /*0000*/ 	.byte	0x04, 0x37
        /*0002*/ 	.short	(.L_1580 - .L_1579)
.L_1579:
        /*0004*/ 	.word	0x00000082


	//----- nvinfo : EIATTR_SW2861232_WAR
	.align		4
.L_1580:
        /*0008*/ 	.byte	0x01, 0x35
	.zero		2


	//----- nvinfo : EIATTR_PARAM_CBANK
	.align		4
        /*000c*/ 	.byte	0x04, 0x0a
        /*000e*/ 	.short	(.L_1582 - .L_1581)
	.align		4
.L_1581:
        /*0010*/ 	.word	index@(.nv.constant0._ZN5flash24flash_fwd_splitkv_kernelI23Flash_fwd_kernel_traitsILi96ELi64ELi64ELi4ELb0ELb0EN7cutlass6half_tE19Flash_kernel_traitsILi96ELi64ELi64ELi4ES3_EELb1ELb0ELb0ELb0ELb1ELb0ELb0ELb1EEEvNS_16Flash_fwd_paramsE)
        /*0014*/ 	.short	0x0160
        /*0016*/ 	.short	0x01d0


	//----- nvinfo : EIATTR_CBANK_PARAM_SIZE
	.align		4
.L_1582:
        /*0018*/ 	.byte	0x03, 0x19
        /*001a*/ 	.short	0x01d0


	//----- nvinfo : EIATTR_KPARAM_INFO
	.align		4
        /*001c*/ 	.byte	0x04, 0x17
        /*001e*/ 	.short	(.L_1584 - .L_1583)
.L_1583:
        /*0020*/ 	.word	0x00000000
        /*0024*/ 	.short	0x0000
        /*0026*/ 	.short	0x0000
        /*0028*/ 	.byte	0x00, 0xf0, 0x41, 0x07


	//----- nvinfo : EIATTR_MAXREG_COUNT
	.align		4
.L_1584:
        /*002c*/ 	.byte	0x03, 0x1b
        /*002e*/ 	.short	0x00ff


	//----- nvinfo : EIATTR_NUM_BARRIERS
	.align		4
        /*0030*/ 	.byte	0x02, 0x4c
        /*0032*/ 	.byte	0x01
	.zero		1


	//----- nvinfo : EIATTR_MERCURY_ISA_VERSION
	.align		4
        /*0034*/ 	.byte	0x03, 0x5f
        /*0036*/ 	.short	0x0000


	//----- nvinfo : EIATTR_COOP_GROUP_MASK_REGIDS
	.align		4
        /*0038*/ 	.byte	0x04, 0x29
        /*003a*/ 	.short	(.L_1586 - .L_1585)


	//   ....[0]....
.L_1585:
        /*003c*/ 	.word	0xffffffff


	//   ....[1]....
        /*0040*/ 	.word	0xffffffff


	//   ....[2]....
        /*0044*/ 	.word	0xffffffff


	//   ....[3]....
        /*0048*/ 	.word	0xffffffff


	//   ....[4]....
        /*004c*/ 	.word	0xffffffff


	//   ....[5]....
        /*0050*/ 	.word	0xffffffff


	//   ....[6]....
        /*0054*/ 	.word	0xffffffff


	//   ....[7]....
        /*0058*/ 	.word	0xffffffff


	//   ....[8]....
        /*005c*/ 	.word	0xffffffff


	//   ....[9]....
        /*0060*/ 	.word	0xffffffff


	//   ....[10]....
        /*0064*/ 	.word	0xffffffff


	//   ....[11]....
        /*0068*/ 	.word	0xffffffff


	//   ....[12]....
        /*006c*/ 	.word	0xffffffff


	//   ....[13]....
        /*0070*/ 	.word	0xffffffff


	//   ....[14]....
        /*0074*/ 	.word	0xffffffff


	//   ....[15]....
        /*0078*/ 	.word	0xffffffff


	//----- nvinfo : EIATTR_COOP_GROUP_INSTR_OFFSETS
	.align		4
.L_1586:
        /*007c*/ 	.byte	0x04, 0x28
        /*007e*/ 	.short	(.L_1588 - .L_1587)


	//   ....[0]....
.L_1587:
        /*0080*/ 	.word	0x0000ae40


	//   ....[1]....
        /*0084*/ 	.word	0x0000aea0


	//   ....[2]....
        /*0088*/ 	.word	0x0000aeb0


	//   ....[3]....
        /*008c*/ 	.word	0x0000aee0


	//   ....[4]....
        /*0090*/ 	.word	0x0000d190


	//   ....[5]....
        /*0094*/ 	.word	0x0000d1a0


	//   ....[6]....
        /*0098*/ 	.word	0x0000d1e0


	//   ....[7]....
        /*009c*/ 	.word	0x0000d1f0


	//   ....[8]....
        /*00a0*/ 	.word	0x0000f390


	//   ....[9]....
        /*00a4*/ 	.word	0x0000f3b0


	//   ....[10]....
        /*00a8*/ 	.word	0x0000f3e0


	//   ....[11]....
        /*00ac*/ 	.word	0x0000f3f0


	//   ....[12]....
        /*00b0*/ 	.word	0x000103a0


	//   ....[13]....
        /*00b4*/ 	.word	0x000103d0


	//   ....[14]....
        /*00b8*/ 	.word	0x00010410


	//   ....[15]....
        /*00bc*/ 	.word	0x00010430


	//----- nvinfo : EIATTR_EXIT_INSTR_OFFSETS
	.align		4
.L_1588:
        /*00c0*/ 	.byte	0x04, 0x1c
        /*00c2*/ 	.short	(.L_1590 - .L_1589)


	//   ....[0]....
.L_1589:
        /*00c4*/ 	.word	0x00000320


	//   ....[1]....
        /*00c8*/ 	.word	0x000008b0


	//   ....[2]....
        /*00cc*/ 	.word	0x000008e0


	//   ....[3]....
        /*00d0*/ 	.word	0x00011290


	//   ....[4]....
        /*00d4*/ 	.word	0x00011370


	//----- nvinfo : EIATTR_CTAIDZ_USED
	.align		4
.L_1590:
        /*00d8*/ 	.byte	0x01, 0x04
	.zero		2


	//----- nvinfo : EIATTR_CRS_STACK_SIZE
	.align		4
        /*00dc*/ 	.byte	0x04, 0x1e
        /*00de*/ 	.short	(.L_1592 - .L_1591)
.L_1591:
        /*00e0*/ 	.word	0x00000000
.L_1592:


//--------------------- .nv.info._ZN5flash24flash_fwd_splitkv_kernelI23Flash_fwd_kernel_traitsILi96ELi64ELi64ELi4ELb0ELb0EN7cutlass6half_tE19Flash_kernel_traitsILi96ELi64ELi64ELi4ES3_EELb1ELb0ELb0ELb0ELb1ELb1ELb0ELb1EEEvNS_16Flash_fwd_paramsE --------------------------
	.section	.nv.info._ZN5flash24flash_fwd_splitkv_kernelI23Flash_fwd_kernel_traitsILi96ELi64ELi64ELi4ELb0ELb0EN7cutlass6half_tE19Flash_kernel_traitsILi96ELi64ELi64ELi4ES3_EELb1ELb0ELb0ELb0ELb1ELb1ELb0ELb1EEEvNS_16Flash_fwd_paramsE,"",@"SHT_CUDA_INFO"
	.sectionflags	@""
	.align	4


	//----- nvinfo : EIATTR_CUDA_API_VERSION
	.align		4
        /*0000*/ 	.byte	0x04, 0x37
        /*0002*/ 	.short	(.L_1594 - .L_1593)
.L_1593:
        /*0004*/ 	.word	0x00000082


	//----- nvinfo : EIATTR_SW2861232_WAR
	.align		4
.L_1594:
        /*0008*/ 	.byte	0x01, 0x35
	.zero		2


	//----- nvinfo : EIATTR_PARAM_CBANK
	.align		4
        /*000c*/ 	.byte	0x04, 0x0a
        /*000e*/ 	.short	(.L_1596 - .L_1595)
	.align		4
.L_1595:
        /*0010*/ 	.word	index@(.nv.constant0._ZN5flash24flash_fwd_splitkv_kernelI23Flash_fwd_kernel_traitsILi96ELi64ELi64ELi4ELb0ELb0EN7cutlass6half_tE19Flash_kernel_traitsILi96ELi64ELi64ELi4ES3_EELb1ELb0ELb0ELb0ELb1ELb1ELb0ELb1EEEvNS_16Flash_fwd_paramsE)
        /*0014*/ 	.short	0x0160
        /*0016*/ 	.short	0x01d0


	//----- nvinfo : EIATTR_CBANK_PARAM_SIZE
	.align		4
.L_1596:
        /*0018*/ 	.byte	0x03, 0x19
        /*001a*/ 	.short	0x01d0


	//----- nvinfo : EIATTR_KPARAM_INFO
	.align		4
        /*001c*/ 	.byte	0x04, 0x17
        /*001e*/ 	.short	(.L_1598 - .L_1597)
.L_1597:
        /*0020*/ 	.word	0x00000000
        /*0024*/ 	.short	0x0000
        /*0026*/ 	.short	0x0000
        /*0028*/ 	.byte	0x00, 0xf0, 0x41, 0x07


	//----- nvinfo : EIATTR_MAXREG_COUNT
	.align		4
.L_1598:
        /*002c*/ 	.byte	0x03, 0x1b
        /*002e*/ 	.short	0x00ff


	//----- nvinfo : EIATTR_NUM_BARRIERS
	.align		4
        /*0030*/ 	.byte	0x02, 0x4c
        /*0032*/ 	.byte	0x01
	.zero		1


	//----- nvinfo : EIATTR_MERCURY_ISA_VERSION
	.align		4
        /*0034*/ 	.byte	0x03, 0x5f
        /*0036*/ 	.short	0x0000


	//----- nvinfo : EIATTR_COOP_GROUP_MASK_REGIDS
	.align		4
        /*0038*/ 	.byte	0x04, 0x29
        /*003a*/ 	.short	(.L_1600 - .L_1599)


	//   ....[0]....
.L_1599:
        /*003c*/ 	.word	0xffffffff


	//   ....[1]....
        /*0040*/ 	.word	0xffffffff


	//   ....[2]....
        /*0044*/ 	.word	0xffffffff


	//   ....[3]....
        /*0048*/ 	.word	0xffffffff


	//   ....[4]....
        /*004c*/ 	.word	0xffffffff


	//   ....[5]....
        /*0050*/ 	.word	0xffffffff


	//   ....[6]....
        /*0054*/ 	.word	0xffffffff


	//   ....[7]....
        /*0058*/ 	.word	0xffffffff


	//   ....[8]....
        /*005c*/ 	.word	0xffffffff


	//   ....[9]....
        /*0060*/ 	.word	0xffffffff


	//   ....[10]....
        /*0064*/ 	.word	0xffffffff


	//   ....[11]....
        /*0068*/ 	.word	0xffffffff


	//   ....[12]....
        /*006c*/ 	.word	0xffffffff


	//   ....[13]....
        /*0070*/ 	.word	0xffffffff


	//   ....[14]....
        /*0074*/ 	.word	0xffffffff


	//   ....[15]....
        /*0078*/ 	.word	0xffffffff


	//----- nvinfo : EIATTR_COOP_GROUP_INSTR_OFFSETS
	.align		4
.L_1600:
        /*007c*/ 	.byte	0x04, 0x28
        /*007e*/ 	.short	(.L_1602 - .L_1601)


	//   ....[0]....
.L_1601:
        /*0080*/ 	.word	0x0000b230


	//   ....[1]....
        /*0084*/ 	.word	0x0000b260


	//   ....[2]....
        /*0088*/ 	.word	0x0000b2b0


	//   ....[3]....
        /*008c*/ 	.word	0x0000b2d0


	//   ....[4]....
        /*0090*/ 	.word	0x0000d990


	//   ....[5]....
        /*0094*/ 	.word	0x0000d9a0


	//   ....[6]....
        /*0098*/ 	.word	0x0000d9d0


	//   ....[7]....
        /*009c*/ 	.word	0x0000d9e0


	//   ....[8]....
        /*00a0*/ 	.word	0x0000ffa0


	//   ....[9]....
        /*00a4*/ 	.word	0x0000ffb0


	//   ....[10]....
        /*00a8*/ 	.word	0x0000ffe0


	//   ....[11]....
        /*00ac*/ 	.word	0x0000fff0


	//   ....[12]....
        /*00b0*/ 	.word	0x00010f90


	//   ....[13]....
        /*00b4*/ 	.word	0x00010fc0


	//   ....[14]....
        /*00b8*/ 	.word	0x00011000


	//   ....[15]....
        /*00bc*/ 	.word	0x00011020


	//----- nvinfo : EIATTR_EXIT_INSTR_OFFSETS
	.align		4
.L_1602:
        /*00c0*/ 	.byte	0x04, 0x1c
        /*00c2*/ 	.short	(.L_1604 - .L_1603)


	//   ....[0]....
.L_1603:
        /*00c4*/ 	.word	0x00000320


	//   ....[1]....
        /*00c8*/ 	.word	0x000008b0


	//   ....[2]....
        /*00cc*/ 	.word	0x000008e0


	//   ....[3]....
        /*00d0*/ 	.word	0x00011e80


	//   ....[4]....
        /*00d4*/ 	.word	0x00011f60


	//----- nvinfo : EIATTR_CTAIDZ_USED
	.align		4
.L_1604:
        /*00d8*/ 	.byte	0x01, 0x04
	.zero		2


	//----- nvinfo : EIATTR_CRS_STACK_SIZE
	.align		4
        /*00dc*/ 	.byte	0x04, 0x1e
        /*00de*/ 	.short	(.L_1606 - .L_1605)
.L_1605:
        /*00e0*/ 	.word	0x00000000
.L_1606:


//--------------------- .nv.info._ZN5flash24flash_fwd_splitkv_kernelI23Flash_fwd_kernel_traitsILi96ELi64ELi64ELi4ELb0ELb0EN7cutlass6half_tE19Flash_kernel_traitsILi96ELi64ELi64ELi4ES3_EELb1ELb0ELb1ELb0ELb0ELb0ELb0ELb1EEEvNS_16Flash_fwd_paramsE --------------------------
	.section	.nv.info._ZN5flash24flash_fwd_splitkv_kernelI23Flash_fwd_kernel_traitsILi96ELi64ELi64ELi4ELb0ELb0EN7cutlass6half_tE19Flash_kernel_traitsILi96ELi64ELi64ELi4ES3_EELb1ELb0ELb1ELb0ELb0ELb0ELb0ELb1EEEvNS_16Flash_fwd_paramsE,"",@"SHT_CUDA_INFO"
	.sectionflags	@""
	.align	4


	//----- nvinfo : EIATTR_CUDA_API_VERSION
	.align		4
        /*0000*/ 	.byte	0x04, 0x37
        /*0002*/ 	.short	(.L_1608 - .L_1607)
.L_1607:
        /*0004*/ 	.word	0x00000082


	//----- nvinfo : EIATTR_SW2861232_WAR
	.align		4
.L_1608:
        /*0008*/ 	.byte	0x01, 0x35
	.zero		2


	//----- nvinfo : EIATTR_PARAM_CBANK
	.align		4
        /*000c*/ 	.byte	0x04, 0x0a
        /*000e*/ 	.short	(.L_1610 - .L_1609)
	.align		4
.L_1609:
        /*0010*/ 	.word	index@(.nv.constant0._ZN5flash24flash_fwd_splitkv_kernelI23Flash_fwd_kernel_traitsILi96ELi64ELi64ELi4ELb0ELb0EN7cutlass6half_tE19Flash_kernel_traitsILi96ELi64ELi64ELi4ES3_EELb1ELb0ELb1ELb0ELb0ELb0ELb0ELb1EEEvNS_16Flash_fwd_paramsE)
        /*0014*/ 	.short	0x0160
        /*0016*/ 	.short	0x01d0


	//----- nvinfo : EIATTR_CBANK_PARAM_SIZE
	.align		4
.L_1610:
        /*0018*/ 	.byte	0x03, 0x19
        /*001a*/ 	.short	0x01d0


	//----- nvinfo : EIATTR_KPARAM_INFO
	.align		4
        /*001c*/ 	.byte	0x04, 0x17
        /*001e*/ 	.short	(.L_1612 - .L_1611)
.L_1611:
        /*0020*/ 	.word	0x00000000
        /*0024*/ 	.short	0x0000
        /*0026*/ 	.short	0x0000
        /*0028*/ 	.byte	0x00, 0xf0, 0x41, 0x07


	//----- nvinfo : EIATTR_MAXREG_COUNT
	.align		4
.L_1612:
        /*002c*/ 	.byte	0x03, 0x1b
        /*002e*/ 	.short	0x00ff


	//----- nvinfo : EIATTR_NUM_BARRIERS
	.align		4
        /*0030*/ 	.byte	0x02, 0x4c
        /*0032*/ 	.byte	0x01
	.zero		1


	//----- nvinfo : EIATTR_MERCURY_ISA_VERSION
	.align		4
        /*0034*/ 	.byte	0x03, 0x5f
        /*0036*/ 	.short	0x0000


	//----- nvinfo : EIATTR_COOP_GROUP_MASK_REGIDS
	.align		4
        /*0038*/ 	.byte	0x04, 0x29
        /*003a*/ 	.short	(.L_1614 - .L_1613)


	//   ....[0]....
.L_1613:
        /*003c*/ 	.word	0xffffffff


	//   ....[1]....
        /*0040*/ 	.word	0xffffffff


	//   ....[2]....
        /*0044*/ 	.word	0xffffffff


	//   ....[3]....
        /*0048*/ 	.word	0xffffffff


	//   ....[4]....
        /*004c*/ 	.word	0xffffffff


	//   ....[5]....
        /*0050*/ 	.word	0xffffffff


	//   ....[6]....
        /*0054*/ 	.word	0xffffffff


	//   ....[7]....
        /*0058*/ 	.word	0xffffffff


	//   ....[8]....
        /*005c*/ 	.word	0xffffffff


	//   ....[9]....
        /*0060*/ 	.word	0xffffffff


	//   ....[10]....
        /*0064*/ 	.word	0xffffffff


	//   ....[11]....
        /*0068*/ 	.word	0xffffffff


	//   ....[12]....
        /*006c*/ 	.word	0xffffffff


	//   ....[13]....
        /*0070*/ 	.word	0xffffffff


	//   ....[14]....
        /*0074*/ 	.word	0xffffffff


	//   ....[15]....
        /*0078*/ 	.word	0xffffffff


	//----- nvinfo : EIATTR_COOP_GROUP_INSTR_OFFSETS
	.align		4
.L_1614:
        /*007c*/ 	.byte	0x04, 0x28
        /*007e*/ 	.short	(.L_1616 - .L_1615)


	//   ....[0]....
.L_1615:
        /*0080*/ 	.word	0x0000c640


	//   ....[1]....
        /*0084*/ 	.word	0x0000c6d0


	//   ....[2]....
        /*0088*/ 	.word	0x0000c6f0


	//   ....[3]....
        /*008c*/ 	.word	0x0000c760


	//   ....[4]....
        /*0090*/ 	.word	0x0000f150


	//   ....[5]....
        /*0094*/ 	.word	0x0000f160


	//   ....[6]....
        /*0098*/ 	.word	0x0000f190


	//   ....[7]....
        /*009c*/ 	.word	0x0000f1a0


	//   ....[8]....
        /*00a0*/ 	.word	0x00011b10


	//   ....[9]....
        /*00a4*/ 	.word	0x00011b30


	//   ....[10]....
        /*00a8*/ 	.word	0x00011b50


	//   ....[11]....
        /*00ac*/ 	.word	0x00011b70


	//   ....[12]....
        /*00b0*/ 	.word	0x00012b50


	//   ....[13]....
        /*00b4*/ 	.word	0x00012b90


	//   ....[14]....
        /*00b8*/ 	.word	0x00012bd0


	//   ....[15]....
        /*00bc*/ 	.word	0x00012bf0


	//----- nvinfo : EIATTR_EXIT_INSTR_OFFSETS
	.align		4
.L_1616:
        /*00c0*/ 	.byte	0x04, 0x1c
        /*00c2*/ 	.short	(.L_1618 - .L_1617)


	//   ....[0]....
.L_1617:
        /*00c4*/ 	.word	0x00000300


	//   ....[1]....
        /*00c8*/ 	.word	0x00000920


	//   ....[2]....
        /*00cc*/ 	.word	0x00000950


	//   ....[3]....
        /*00d0*/ 	.word	0x00013a70


	//   ....[4]....
        /*00d4*/ 	.word	0x00013b70


	//   ....[5]....
        /*00d8*/ 	.word	0x00013b90


	//----- nvinfo : EIATTR_CTAIDZ_USED
	.align		4
.L_1618:
        /*00dc*/ 	.byte	0x01, 0x04
	.zero		2


	//----- nvinfo : EIATTR_CRS_STACK_SIZE
	.align		4
        /*00e0*/ 	.byte	0x04, 0x1e
        /*00e2*/ 	.short	(.L_1620 - .L_1619)
.L_1619:
        /*00e4*/ 	.word	0x00000000
.L_1620:


//--------------------- .nv.info._ZN5flash24flash_fwd_splitkv_kernelI23Flash_fwd_kernel_traitsILi96ELi64ELi64ELi4ELb0ELb0EN7cutlass6half_tE19Flash_kernel_traitsILi96ELi64ELi64ELi4ES3_EELb1ELb0ELb1ELb0ELb0ELb1ELb0ELb1EEEvNS_16Flash_fwd_paramsE --------------------------
	.section	.nv.info._ZN5flash24flash_fwd_splitkv_kernelI23Flash_fwd_kernel_traitsILi96ELi64ELi64ELi4ELb0ELb0EN7cutlass6half_tE19Flash_kernel_traitsILi96ELi64ELi64ELi4ES3_EELb1ELb0ELb1ELb0ELb0ELb1ELb0ELb1EEEvNS_16Flash_fwd_paramsE,"",@"SHT_CUDA_INFO"
	.sectionflags	@""
	.align	4


	//----- nvinfo : EIATTR_CUDA_API_VERSION
	.align		4
        /*0000*/ 	.byte	0x04, 0x37
        /*0002*/ 	.short	(.L_1622 - .L_1621)
.L_1621:
        /*0004*/ 	.word	0x00000082


	//----- nvinfo : EIATTR_SW2861232_WAR
	.align		4
.L_1622:
        /*0008*/ 	.byte	0x01, 0x35
	.zero		2


	//----- nvinfo : EIATTR_PARAM_CBANK
	.align		4
        /*000c*/ 	.byte	0x04, 0x0a
        /*000e*/ 	.short	(.L_1624 - .L_1623)
	.align		4
.L_1623:
        /*0010*/ 	.word	index@(.nv.constant0._ZN5flash24flash_fwd_splitkv_kernelI23Flash_fwd_kernel_traitsILi96ELi64ELi64ELi4ELb0ELb0EN7cutlass6half_tE19Flash_kernel_traitsILi96ELi64ELi64ELi4ES3_EELb1ELb0ELb1ELb0ELb0ELb1ELb0ELb1EEEvNS_16Flash_fwd_paramsE)
        /*0014*/ 	.short	0x0160
        /*0016*/ 	.short	0x01d0


	//----- nvinfo : EIATTR_CBANK_PARAM_SIZE
	.align		4
.L_1624:
        /*0018*/ 	.byte	0x03, 0x19
        /*001a*/ 	.short	0x01d0


	//----- nvinfo : EIATTR_KPARAM_INFO
	.align		4
        /*001c*/ 	.byte	0x04, 0x17
        /*001e*/ 	.short	(.L_1626 - .L_1625)
.L_1625:
        /*0020*/ 	.word	0x00000000
        /*0024*/ 	.short	0x0000
        /*0026*/ 	.short	0x0000
        /*0028*/ 	.byte	0x00, 0xf0, 0x41, 0x07


	//----- nvinfo : EIATTR_MAXREG_COUNT
	.align		4
.L_1626:
        /*002c*/ 	.byte	0x03, 0x1b
        /*002e*/ 	.short	0x00ff


	//----- nvinfo : EIATTR_NUM_BARRIERS
	.align		4
        /*0030*/ 	.byte	0x02, 0x4c
        /*0032*/ 	.byte	0x01
	.zero		1


	//----- nvinfo : EIATTR_MERCURY_ISA_VERSION
	.align		4
        /*0034*/ 	.byte	0x03, 0x5f
        /*0036*/ 	.short	0x0000


	//----- nvinfo : EIATTR_COOP_GROUP_MASK_REGIDS
	.align		4
        /*0038*/ 	.byte	0x04, 0x29
        /*003a*/ 	.short	(.L_1628 - .L_1627)


	//   ....[0]....
.L_1627:
        /*003c*/ 	.word	0xffffffff


	//   ....[1]....
        /*0040*/ 	.word	0xffffffff


	//   ....[2]....
        /*0044*/ 	.word	0xffffffff


	//   ....[3]....
        /*0048*/ 	.word	0xffffffff


	//   ....[4]....
        /*004c*/ 	.word	0xffffffff


	//   ....[5]....
        /*0050*/ 	.word	0xffffffff


	//   ....[6]....
        /*0054*/ 	.word	0xffffffff


	//   ....[7]....
        /*0058*/ 	.word	0xffffffff


	//   ....[8]....
        /*005c*/ 	.word	0xffffffff


	//   ....[9]....
        /*0060*/ 	.word	0xffffffff


	//   ....[10]....
        /*0064*/ 	.word	0xffffffff


	//   ....[11]....
        /*0068*/ 	.word	0xffffffff


	//   ....[12]....
        /*006c*/ 	.word	0xffffffff


	//   ....[13]....
        /*0070*/ 	.word	0xffffffff


	//   ....[14]....
        /*0074*/ 	.word	0xffffffff


	//   ....[15]....
        /*0078*/ 	.word	0xffffffff


	//----- nvinfo : EIATTR_COOP_GROUP_INSTR_OFFSETS
	.align		4
.L_1628:
        /*007c*/ 	.byte	0x04, 0x28
        /*007e*/ 	.short	(.L_1630 - .L_1629)


	//   ....[0]....
.L_1629:
        /*0080*/ 	.word	0x0000cac0


	//   ....[1]....
        /*0084*/ 	.word	0x0000cae0


	//   ....[2]....
        /*0088*/ 	.word	0x0000cb50


	//   ....[3]....
        /*008c*/ 	.word	0x0000cb60


	//   ....[4]....
        /*0090*/ 	.word	0x0000f990


	//   ....[5]....
        /*0094*/ 	.word	0x0000f9a0


	//   ....[6]....
        /*0098*/ 	.word	0x0000f9d0


	//   ....[7]....
        /*009c*/ 	.word	0x0000f9e0


	//   ....[8]....
        /*00a0*/ 	.word	0x00012780


	//   ....[9]....
        /*00a4*/ 	.word	0x00012790


	//   ....[10]....
        /*00a8*/ 	.word	0x000127b0


	//   ....[11]....
        /*00ac*/ 	.word	0x000127d0


	//   ....[12]....
        /*00b0*/ 	.word	0x00013790


	//   ....[13]....
        /*00b4*/ 	.word	0x000137d0


	//   ....[14]....
        /*00b8*/ 	.word	0x00013810


	//   ....[15]....
        /*00bc*/ 	.word	0x00013830


	//----- nvinfo : EIATTR_EXIT_INSTR_OFFSETS
	.align		4
.L_1630:
        /*00c0*/ 	.byte	0x04, 0x1c
        /*00c2*/ 	.short	(.L_1632 - .L_1631)


	//   ....[0]....
.L_1631:
        /*00c4*/ 	.word	0x00000300


	//   ....[1]....
        /*00c8*/ 	.word	0x00000920


	//   ....[2]....
        /*00cc*/ 	.word	0x00000950


	//   ....[3]....
        /*00d0*/ 	.word	0x000146b0


	//   ....[4]....
        /*00d4*/ 	.word	0x000147b0


	//   ....[5]....
        /*00d8*/ 	.word	0x000147d0


	//----- nvinfo : EIATTR_CTAIDZ_USED
	.align		4
.L_1632:
        /*00dc*/ 	.byte	0x01, 0x04
	.zero		2


	//----- nvinfo : EIATTR_CRS_STACK_SIZE
	.align		4
        /*00e0*/ 	.byte	0x04, 0x1e
        /*00e2*/ 	.short	(.L_1634 - .L_1633)
.L_1633:
        /*00e4*/ 	.word	0x00000000
.L_1634:


//--------------------- .nv.info._ZN5flash24flash_fwd_splitkv_kernelI23Flash_fwd_kernel_traitsILi96ELi64ELi64ELi4ELb0ELb0EN7cutlass6half_tE19Flash_kernel_traitsILi96ELi64ELi64ELi4ES3_EELb1ELb0ELb0ELb0ELb1ELb0ELb1ELb0EEEvNS_16Flash_fwd_paramsE --------------------------
	.section	.nv.info._ZN5flash24flash_fwd_splitkv_kernelI23Flash_fwd_kernel_traitsILi96ELi64ELi64ELi4ELb0ELb0EN7cutlass6half_tE19Flash_kernel_traitsILi96ELi64ELi64ELi4ES3_EELb1ELb0ELb0ELb0ELb1ELb0ELb1ELb0EEEvNS_16Flash_fwd_paramsE,"",@"SHT_CUDA_INFO"
	.sectionflags	@""
	.align	4


	//----- nvinfo : EIATTR_CUDA_API_VERSION
	.align		4
        /*0000*/ 	.byte	0x04, 0x37
        /*0002*/ 	.short	(.L_1636 - .L_1635)
.L_1635:
        /*0004*/ 	.word	0x00000082


	//----- nvinfo : EIATTR_SW2861232_WAR
	.align		4
.L_1636:
        /*0008*/ 	.byte	0x01, 0x35
	.zero		2


	//----- nvinfo : EIATTR_PARAM_CBANK
	.align		4
        /*000c*/ 	.byte	0x04, 0x0a
        /*000e*/ 	.short	(.L_1638 - .L_1637)
	.align		4
.L_1637:
        /*0010*/ 	.word	index@(.nv.constant0._ZN5flash24flash_fwd_splitkv_kernelI23Flash_fwd_kernel_traitsILi96ELi64ELi64ELi4ELb0ELb0EN7cutlass6half_tE19Flash_kernel_traitsILi96ELi64ELi64ELi4ES3_EELb1ELb0ELb0ELb0ELb1ELb0ELb1ELb0EEEvNS_16Flash_fwd_paramsE)
        /*0014*/ 	.short	0x0160
        /*0016*/ 	.short	0x01d0


	//----- nvinfo : EIATTR_CBANK_PARAM_SIZE
	.align		4
.L_1638:
        /*0018*/ 	.byte	0x03, 0x19
        /*001a*/ 	.short	0x01d0


	//----- nvinfo : EIATTR_KPARAM_INFO
	.align		4
        /*001c*/ 	.byte	0x04, 0x17
        /*001e*/ 	.short	(.L_1640 - .L_1639)
.L_1639:
        /*0020*/ 	.word	0x00000000
        /*0024*/ 	.short	0x0000
        /*0026*/ 	.short	0x0000
        /*0028*/ 	.byte	0x00, 0xf0, 0x41, 0x07


	//----- nvinfo : EIATTR_MAXREG_COUNT
	.align		4
.L_1640:
        /*002c*/ 	.byte	0x03, 0x1b
        /*002e*/ 	.short	0x00ff


	//----- nvinfo : EIATTR_NUM_BARRIERS
	.align		4
        /*0030*/ 	.byte	0x02, 0x4c
        /*0032*/ 	.byte	0x01
	.zero		1


	//----- nvinfo : EIATTR_MERCURY_ISA_VERSION
	.align		4
        /*0034*/ 	.byte	0x03, 0x5f
        /*0036*/ 	.short	0x0000


	//----- nvinfo : EIATTR_COOP_GROUP_MASK_REGIDS
	.align		4
        /*0038*/ 	.byte	0x04, 0x29
        /*003a*/ 	.short	(.L_1642 - .L_1641)


	//   ....[0]....
.L_1641:
        /*003c*/ 	.word	0xffffffff


	//   ....[1]....
        /*0040*/ 	.word	0xffffffff


	//   ....[2]....
        /*0044*/ 	.word	0xffffffff


	//   ....[3]....
        /*0048*/ 	.word	0xffffffff


	//   ....[4]....
        /*004c*/ 	.word	0xffffffff


	//   ....[5]....
        /*0050*/ 	.word	0xffffffff


	//   ....[6]....
        /*0054*/ 	.word	0xffffffff


	//   ....[7]....
        /*0058*/ 	.word	0xffffffff


	//   ....[8]....
        /*005c*/ 	.word	0xffffffff


	//   ....[9]....
        /*0060*/ 	.word	0xffffffff


	//   ....[10]....
        /*0064*/ 	.word	0xffffffff


	//   ....[11]....
        /*0068*/ 	.word	0xffffffff


	//   ....[12]....
        /*006c*/ 	.word	0xffffffff


	//   ....[13]....
        /*0070*/ 	.word	0xffffffff


	//   ....[14]....
        /*0074*/ 	.word	0xffffffff


	//   ....[15]....
        /*0078*/ 	.word	0xffffffff


	//----- nvinfo : EIATTR_COOP_GROUP_INSTR_OFFSETS
	.align		4
.L_1642:
        /*007c*/ 	.byte	0x04, 0x28
        /*007e*/ 	.short	(.L_1644 - .L_1643)


	//   ....[0]....
.L_1643:
        /*0080*/ 	.word	0x00003300


	//   ....[1]....
        /*0084*/ 	.word	0x00003390


	//   ....[2]....
        /*0088*/ 	.word	0x000033a0


	//   ....[3]....
        /*008c*/ 	.word	0x000033f0


	//   ....[4]....
        /*0090*/ 	.word	0x00005700


	//   ....[5]....
        /*0094*/ 	.word	0x00005710


	//   ....[6]....
        /*0098*/ 	.word	0x00005740


	//   ....[7]....
        /*009c*/ 	.word	0x00005750


	//   ....[8]....
        /*00a0*/ 	.word	0x00007950


	//   ....[9]....
        /*00a4*/ 	.word	0x00007970


	//   ....[10]....
        /*00a8*/ 	.word	0x000079a0


	//   ....[11]....
        /*00ac*/ 	.word	0x000079b0


	//   ....[12]....
        /*00b0*/ 	.word	0x00008940


	//   ....[13]....
        /*00b4*/ 	.word	0x000089a0


	//   ....[14]....
        /*00b8*/ 	.word	0x000089e0


	//   ....[15]....
        /*00bc*/ 	.word	0x00008a20


	//----- nvinfo : EIATTR_EXIT_INSTR_OFFSETS
	.align		4
.L_1644:
        /*00c0*/ 	.byte	0x04, 0x1c
        /*00c2*/ 	.short	(.L_1646 - .L_1645)


	//   ....[0]....
.L_1645:
        /*00c4*/ 	.word	0x00000420


	//   ....[1]....
        /*00c8*/ 	.word	0x00000a40


	//   ....[2]....
        /*00cc*/ 	.word	0x00000a70


	//   ....[3]....
        /*00d0*/ 	.word	0x00009680


	//   ....[4]....
        /*00d4*/ 	.word	0x000096c0


	//----- nvinfo : EIATTR_CTAIDZ_USED
	.align		4
.L_1646:
        /*00d8*/ 	.byte	0x01, 0x04
	.zero		2


	//----- nvinfo : EIATTR_CRS_STACK_SIZE
	.align		4
        /*00dc*/ 	.byte	0x04, 0x1e
        /*00de*/ 	.short	(.L_1648 - .L_1647)
.L_1647:
        /*00e0*/ 	.word	0x00000000
.L_1648:


//--------------------- .nv.info._ZN5flash24flash_fwd_splitkv_kernelI23Flash_fwd_kernel_traitsILi96ELi64ELi64ELi4ELb0ELb0EN7cutlass6half_tE19Flash_kernel_traitsILi96ELi64ELi64ELi4ES3_EELb1ELb0ELb0ELb0ELb1ELb1ELb1ELb0EEEvNS_16Flash_fwd_paramsE --------------------------
	.section	.nv.info._ZN5flash24flash_fwd_splitkv_kernelI23Flash_fwd_kernel_traitsILi96ELi64ELi64ELi4ELb0ELb0EN7cutlass6half_tE19Flash_kernel_traitsILi96ELi64ELi64ELi4ES3_EELb1ELb0ELb0ELb0ELb1ELb1ELb1ELb0EEEvNS_16Flash_fwd_paramsE,"",@"SHT_CUDA_INFO"
	.sectionflags	@""
	.align	4


	//----- nvinfo : EIATTR_CUDA_API_VERSION
	.align		4
        /*0000*/ 	.byte	0x04, 0x37
        /*0002*/ 	.short	(.L_1650 - .L_1649)
.L_1649:
        /*0004*/ 	.word	0x00000082


	//----- nvinfo : EIATTR_SW2861232_WAR
	.align		4
.L_1650:
        /*0008*/ 	.byte	0x01, 0x35
	.zero		2


	//----- nvinfo : EIATTR_PARAM_CBANK
	.align		4
        /*000c*/ 	.byte	0x04, 0x0a
        /*000e*/ 	.short	(.L_1652 - .L_1651)
	.align		4
.L_1651:
        /*0010*/ 	.word	index@(.nv.constant0._ZN5flash24flash_fwd_splitkv_kernelI23Flash_fwd_kernel_traitsILi96ELi64ELi64ELi4ELb0ELb0EN7cutlass6half_tE19Flash_kernel_traitsILi96ELi64ELi64ELi4ES3_EELb1ELb0ELb0ELb0ELb1ELb1ELb1ELb0EEEvNS_16Flash_fwd_paramsE)
        /*0014*/ 	.short	0x0160
        /*0016*/ 	.short	0x01d0


	//----- nvinfo : EIATTR_CBANK_PARAM_SIZE
	.align		4
.L_1652:
        /*0018*/ 	.byte	0x03, 0x19
        /*001a*/ 	.short	0x01d0


	//----- nvinfo : EIATTR_KPARAM_INFO
	.align		4
        /*001c*/ 	.byte	0x04, 0x17
        /*001e*/ 	.short	(.L_1654 - .L_1653)
.L_1653:
        /*0020*/ 	.word	0x00000000
        /*0024*/ 	.short	0x0000
        /*0026*/ 	.short	0x0000
        /*0028*/ 	.byte	0x00, 0xf0, 0x41, 0x07


	//----- nvinfo : EIATTR_MAXREG_COUNT
	.align		4
.L_1654:
        /*002c*/ 	.byte	0x03, 0x1b
        /*002e*/ 	.short	0x00ff


	//----- nvinfo : EIATTR_NUM_BARRIERS
	.align		4
        /*0030*/ 	.byte	0x02, 0x4c
        /*0032*/ 	.byte	0x01
	.zero		1


	//----- nvinfo : EIATTR_MERCURY_ISA_VERSION
	.align		4
        /*0034*/ 	.byte	0x03, 0x5f
        /*0036*/ 	.short	0x0000


	//----- nvinfo : EIATTR_COOP_GROUP_MASK_REGIDS
	.align		4
        /*0038*/ 	.byte	0x04, 0x29
        /*003a*/ 	.short	(.L_1656 - .L_1655)


	//   ....[0]....
.L_1655:
        /*003c*/ 	.word	0xffffffff


	//   ....[1]....
        /*0040*/ 	.word	0xffffffff


	//   ....[2]....
        /*0044*/ 	.word	0xffffffff


	//   ....[3]....
        /*0048*/ 	.word	0xffffffff


	//   ....[4]....
        /*004c*/ 	.word	0xffffffff


	//   ....[5]....
        /*0050*/ 	.word	0xffffffff


	//   ....[6]....
        /*0054*/ 	.word	0xffffffff


	//   ....[7]....
        /*0058*/ 	.word	0xffffffff


	//   ....[8]....
        /*005c*/ 	.word	0xffffffff


	//   ....[9]....
        /*0060*/ 	.word	0xffffffff


	//   ....[10]....
        /*0064*/ 	.word	0xffffffff


	//   ....[11]....
        /*0068*/ 	.word	0xffffffff


	//   ....[12]....
        /*006c*/ 	.word	0xffffffff


	//   ....[13]....
        /*0070*/ 	.word	0xffffffff


	//   ....[14]....
        /*0074*/ 	.word	0xffffffff


	//   ....[15]....
        /*0078*/ 	.word	0xffffffff


	//----- nvinfo : EIATTR_COOP_GROUP_INSTR_OFFSETS
	.align		4
.L_1656:
        /*007c*/ 	.byte	0x04, 0x28
        /*007e*/ 	.short	(.L_1658 - .L_1657)


	//   ....[0]....
.L_1657:
        /*0080*/ 	.word	0x00003730


	//   ....[1]....
        /*0084*/ 	.word	0x00003790


	//   ....[2]....
        /*0088*/ 	.word	0x000037a0


	//   ....[3]....
        /*008c*/ 	.word	0x000037d0


	//   ....[4]....
        /*0090*/ 	.word	0x00005f10


	//   ....[5]....
        /*0094*/ 	.word	0x00005f20


	//   ....[6]....
        /*0098*/ 	.word	0x00005f50


	//   ....[7]....
        /*009c*/ 	.word	0x00005f60


	//   ....[8]....
        /*00a0*/ 	.word	0x00008570


	//   ....[9]....
        /*00a4*/ 	.word	0x00008580


	//   ....[10]....
        /*00a8*/ 	.word	0x000085c0


	//   ....[11]....
        /*00ac*/ 	.word	0x000085d0


	//   ....[12]....
        /*00b0*/ 	.word	0x00009550


	//   ....[13]....
        /*00b4*/ 	.word	0x000095b0


	//   ....[14]....
        /*00b8*/ 	.word	0x000095f0


	//   ....[15]....
        /*00bc*/ 	.word	0x00009630


	//----- nvinfo : EIATTR_EXIT_INSTR_OFFSETS
	.align		4
.L_1658:
        /*00c0*/ 	.byte	0x04, 0x1c
        /*00c2*/ 	.short	(.L_1660 - .L_1659)


	//   ....[0]....
.L_1659:
        /*00c4*/ 	.word	0x00000420


	//   ....[1]....
        /*00c8*/ 	.word	0x00000a50


	//   ....[2]....
        /*00cc*/ 	.word	0x00000a80


	//   ....[3]....
        /*00d0*/ 	.word	0x0000a290


	//   ....[4]....
        /*00d4*/ 	.word	0x0000a2d0


	//----- nvinfo : EIATTR_CTAIDZ_USED
	.align		4
.L_1660:
        /*00d8*/ 	.byte	0x01, 0x04
	.zero		2


	//----- nvinfo : EIATTR_CRS_STACK_SIZE
	.align		4
        /*00dc*/ 	.byte	0x04, 0x1e
        /*00de*/ 	.short	(.L_1662 - .L_1661)
.L_1661:
        /*00e0*/ 	.word	0x00000000
.L_1662:


//--------------------- .nv.info._ZN5flash24flash_fwd_splitkv_kernelI23Flash_fwd_kernel_traitsILi96ELi64ELi64ELi4ELb0ELb0EN7cutlass6half_tE19Flash_kernel_traitsILi96ELi64ELi64ELi4ES3_EELb1ELb0ELb1ELb0ELb0ELb0ELb1ELb0EEEvNS_16Flash_fwd_paramsE --------------------------
	.section	.nv.info._ZN5flash24flash_fwd_splitkv_kernelI23Flash_fwd_kernel_traitsILi96ELi64ELi64ELi4ELb0ELb0EN7cutlass6half_tE19Flash_kernel_traitsILi96ELi64ELi64ELi4ES3_EELb1ELb0ELb1ELb0ELb0ELb0ELb1ELb0EEEvNS_16Flash_fwd_paramsE,"",@"SHT_CUDA_INFO"
	.sectionflags	@""
	.align	4


	//----- nvinfo : EIATTR_CUDA_API_VERSION
	.align		4
        /*0000*/ 	.byte	0x04, 0x37
        /*0002*/ 	.short	(.L_1664 - .L_1663)
.L_1663:
        /*0004*/ 	.word	0x00000082


	//----- nvinfo : EIATTR_SW2861232_WAR
	.align		4
.L_1664:
        /*0008*/ 	.byte	0x01, 0x35
	.zero		2


	//----- nvinfo : EIATTR_PARAM_CBANK
	.align		4
        /*000c*/ 	.byte	0x04, 0x0a
        /*000e*/ 	.short	(.L_1666 - .L_1665)
	.align		4
.L_1665:
        /*0010*/ 	.word	index@(.nv.constant0._ZN5flash24flash_fwd_splitkv_kernelI23Flash_fwd_kernel_traitsILi96ELi64ELi64ELi4ELb0ELb0EN7cutlass6half_tE19Flash_kernel_traitsILi96ELi64ELi64ELi4ES3_EELb1ELb0ELb1ELb0ELb0ELb0ELb1ELb0EEEvNS_16Flash_fwd_paramsE)
        /*0014*/ 	.short	0x0160
        /*0016*/ 	.short	0x01d0


	//----- nvinfo : EIATTR_CBANK_PARAM_SIZE
	.align		4
.L_1666:
        /*0018*/ 	.byte	0x03, 0x19
        /*001a*/ 	.short	0x01d0


	//----- nvinfo : EIATTR_KPARAM_INFO
	.align		4
        /*001c*/ 	.byte	0x04, 0x17
        /*001e*/ 	.short	(.L_1668 - .L_1667)
.L_1667:
        /*0020*/ 	.word	0x00000000
        /*0024*/ 	.short	0x0000
        /*0026*/ 	.short	0x0000
        /*0028*/ 	.byte	0x00, 0xf0, 0x41, 0x07


	//----- nvinfo : EIATTR_MAXREG_COUNT
	.align		4
.L_1668:
        /*002c*/ 	.byte	0x03, 0x1b
        /*002e*/ 	.short	0x00ff


	//----- nvinfo : EIATTR_NUM_BARRIERS
	.align		4
        /*0030*/ 	.byte	0x02, 0x4c
        /*0032*/ 	.byte	0x01
	.zero		1


	//----- nvinfo : EIATTR_MERCURY_ISA_VERSION
	.align		4
        /*0034*/ 	.byte	0x03, 0x5f
        /*0036*/ 	.short	0x0000


	//----- nvinfo : EIATTR_COOP_GROUP_MASK_REGIDS
	.align		4
        /*0038*/ 	.byte	0x04, 0x29
        /*003a*/ 	.short	(.L_1670 - .L_1669)


	//   ....[0]....
.L_1669:
        /*003c*/ 	.word	0xffffffff


	//   ....[1]....
        /*0040*/ 	.word	0xffffffff


	//   ....[2]....
        /*0044*/ 	.word	0xffffffff


	//   ....[3]....
        /*0048*/ 	.word	0xffffffff


	//   ....[4]....
        /*004c*/ 	.word	0xffffffff


	//   ....[5]....
        /*0050*/ 	.word	0xffffffff


	//   ....[6]....
        /*0054*/ 	.word	0xffffffff


	//   ....[7]....
        /*0058*/ 	.word	0xffffffff


	//   ....[8]....
        /*005c*/ 	.word	0xffffffff


	//   ....[9]....
        /*0060*/ 	.word	0xffffffff


	//   ....[10]....
        /*0064*/ 	.word	0xffffffff


	//   ....[11]....
        /*0068*/ 	.word	0xffffffff


	//   ....[12]....
        /*006c*/ 	.word	0xffffffff


	//   ....[13]....
        /*0070*/ 	.word	0xffffffff


	//   ....[14]....
        /*0074*/ 	.word	0xffffffff


	//   ....[15]....
        /*0078*/ 	.word	0xffffffff


	//----- nvinfo : EIATTR_COOP_GROUP_INSTR_OFFSETS
	.align		4
.L_1670:
        /*007c*/ 	.byte	0x04, 0x28
        /*007e*/ 	.short	(.L_1672 - .L_1671)


	//   ....[0]....
.L_1671:
        /*0080*/ 	.word	0x00004300


	//   ....[1]....
        /*0084*/ 	.word	0x00004390


	//   ....[2]....
        /*0088*/ 	.word	0x000043b0


	//   ....[3]....
        /*008c*/ 	.word	0x00004420


	//   ....[4]....
        /*0090*/ 	.word	0x00006ed0


	//   ....[5]....
        /*0094*/ 	.word	0x00006ee0


	//   ....[6]....
        /*0098*/ 	.word	0x00006f10


	//   ....[7]....
        /*009c*/ 	.word	0x00006f20


	//   ....[8]....
        /*00a0*/ 	.word	0x00009840


	//   ....[9]....
        /*00a4*/ 	.word	0x00009860


	//   ....[10]....
        /*00a8*/ 	.word	0x00009880


	//   ....[11]....
        /*00ac*/ 	.word	0x000098a0


	//   ....[12]....
        /*00b0*/ 	.word	0x0000a860


	//   ....[13]....
        /*00b4*/ 	.word	0x0000a8a0


	//   ....[14]....
        /*00b8*/ 	.word	0x0000a910


	//   ....[15]....
        /*00bc*/ 	.word	0x0000a930


	//----- nvinfo : EIATTR_EXIT_INSTR_OFFSETS
	.align		4
.L_1672:
        /*00c0*/ 	.byte	0x04, 0x1c
        /*00c2*/ 	.short	(.L_1674 - .L_1673)


	//   ....[0]....
.L_1673:
        /*00c4*/ 	.word	0x00000420


	//   ....[1]....
        /*00c8*/ 	.word	0x00000be0


	//   ....[2]....
        /*00cc*/ 	.word	0x00000c10


	//   ....[3]....
        /*00d0*/ 	.word	0x0000b810


	//   ....[4]....
        /*00d4*/ 	.word	0x0000b870


	//   ....[5]....
        /*00d8*/ 	.word	0x0000b890


	//----- nvinfo : EIATTR_CTAIDZ_USED
	.align		4
.L_1674:
        /*00dc*/ 	.byte	0x01, 0x04
	.zero		2


	//----- nvinfo : EIATTR_CRS_STACK_SIZE
	.align		4
        /*00e0*/ 	.byte	0x04, 0x1e
        /*00e2*/ 	.short	(.L_1676 - .L_1675)
.L_1675:
        /*00e4*/ 	.word	0x00000000
.L_1676:


//--------------------- .nv.info._ZN5flash24flash_fwd_splitkv_kernelI23Flash_fwd_kernel_traitsILi96ELi64ELi64ELi4ELb0ELb0EN7cutlass6half_tE19Flash_kernel_traitsILi96ELi64ELi64ELi4ES3_EELb1ELb0ELb1ELb0ELb0ELb1ELb1ELb0EEEvNS_16Flash_fwd_paramsE --------------------------
	.section	.nv.info._ZN5flash24flash_fwd_splitkv_kernelI23Flash_fwd_kernel_traitsILi96ELi64ELi64ELi4ELb0ELb0EN7cutlass6half_tE19Flash_kernel_traitsILi96ELi64ELi64ELi4ES3_EELb1ELb0ELb1ELb0ELb0ELb1ELb1ELb0EEEvNS_16Flash_fwd_paramsE,"",@"SHT_CUDA_INFO"
	.sectionflags	@""
	.align	4


	//----- nvinfo : EIATTR_CUDA_API_VERSION
	.align		4
        /*0000*/ 	.byte	0x04, 0x37
        /*0002*/ 	.short	(.L_1678 - .L_1677)
.L_1677:
        /*0004*/ 	.word	0x00000082


	//----- nvinfo : EIATTR_SW2861232_WAR
	.align		4
.L_1678:
        /*0008*/ 	.byte	0x01, 0x35
	.zero		2


	//----- nvinfo : EIATTR_PARAM_CBANK
	.align		4
        /*000c*/ 	.byte	0x04, 0x0a
        /*000e*/ 	.short	(.L_1680 - .L_1679)
	.align		4
.L_1679:
        /*0010*/ 	.word	index@(.nv.constant0._ZN5flash24flash_fwd_splitkv_kernelI23Flash_fwd_kernel_traitsILi96ELi64ELi64ELi4ELb0ELb0EN7cutlass6half_tE19Flash_kernel_traitsILi96ELi64ELi64ELi4ES3_EELb1ELb0ELb1ELb0ELb0ELb1ELb1ELb0EEEvNS_16Flash_fwd_paramsE)
        /*0014*/ 	.short	0x0160
        /*0016*/ 	.short	0x01d0


	//----- nvinfo : EIATTR_CBANK_PARAM_SIZE
	.align		4
.L_1680:
        /*0018*/ 	.byte	0x03, 0x19
        /*001a*/ 	.short	0x01d0


	//----- nvinfo : EIATTR_KPARAM_INFO
	.align		4
        /*001c*/ 	.byte	0x04, 0x17
        /*001e*/ 	.short	(.L_1682 - .L_1681)
.L_1681:
        /*0020*/ 	.word	0x00000000
        /*0024*/ 	.short	0x0000
        /*0026*/ 	.short	0x0000
        /*0028*/ 	.byte	0x00, 0xf0, 0x41, 0x07


	//----- nvinfo : EIATTR_MAXREG_COUNT
	.align		4
.L_1682:
        /*002c*/ 	.byte	0x03, 0x1b
        /*002e*/ 	.short	0x00ff


	//----- nvinfo : EIATTR_NUM_BARRIERS
	.align		4
        /*0030*/ 	.byte	0x02, 0x4c
        /*0032*/ 	.byte	0x01
	.zero		1


	//----- nvinfo : EIATTR_MERCURY_ISA_VERSION
	.align		4
        /*0034*/ 	.byte	0x03, 0x5f
        /*0036*/ 	.short	0x0000


	//----- nvinfo : EIATTR_COOP_GROUP_MASK_REGIDS
	.align		4
        /*0038*/ 	.byte	0x04, 0x29
        /*003a*/ 	.short	(.L_1684 - .L_1683)


	//   ....[0]....
.L_1683:
        /*003c*/ 	.word	0xffffffff


	//   ....[1]....
        /*0040*/ 	.word	0xffffffff


	//   ....[2]....
        /*0044*/ 	.word	0xffffffff


	//   ....[3]....
        /*0048*/ 	.word	0xffffffff


	//   ....[4]....
        /*004c*/ 	.word	0xffffffff


	//   ....[5]....
        /*0050*/ 	.word	0xffffffff


	//   ....[6]....
        /*0054*/ 	.word	0xffffffff


	//   ....[7]....
        /*0058*/ 	.word	0xffffffff


	//   ....[8]....
        /*005c*/ 	.word	0xffffffff


	//   ....[9]....
        /*0060*/ 	.word	0xffffffff


	//   ....[10]....
        /*0064*/ 	.word	0xffffffff


	//   ....[11]....
        /*0068*/ 	.word	0xffffffff


	//   ....[12]....
        /*006c*/ 	.word	0xffffffff


	//   ....[13]....
        /*0070*/ 	.word	0xffffffff


	//   ....[14]....
        /*0074*/ 	.word	0xffffffff


	//   ....[15]....
        /*0078*/ 	.word	0xffffffff


	//----- nvinfo : EIATTR_COOP_GROUP_INSTR_OFFSETS
	.align		4
.L_1684:
        /*007c*/ 	.byte	0x04, 0x28
        /*007e*/ 	.short	(.L_1686 - .L_1685)


	//   ....[0]....
.L_1685:
        /*0080*/ 	.word	0x00004710


	//   ....[1]....
        /*0084*/ 	.word	0x000047a0


	//   ....[2]....
        /*0088*/ 	.word	0x000047b0


	//   ....[3]....
        /*008c*/ 	.word	0x00004800


	//   ....[4]....
        /*0090*/ 	.word	0x000076e0


	//   ....[5]....
        /*0094*/ 	.word	0x000076f0


	//   ....[6]....
        /*0098*/ 	.word	0x00007720


	//   ....[7]....
        /*009c*/ 	.word	0x00007730


	//   ....[8]....
        /*00a0*/ 	.word	0x0000a460


	//   ....[9]....
        /*00a4*/ 	.word	0x0000a470


	//   ....[10]....
        /*00a8*/ 	.word	0x0000a490


	//   ....[11]....
        /*00ac*/ 	.word	0x0000a4b0


	//   ....[12]....
        /*00b0*/ 	.word	0x0000b460


	//   ....[13]....
        /*00b4*/ 	.word	0x0000b4a0


	//   ....[14]....
        /*00b8*/ 	.word	0x0000b510


	//   ....[15]....
        /*00bc*/ 	.word	0x0000b530


	//----- nvinfo : EIATTR_EXIT_INSTR_OFFSETS
	.align		4
.L_1686:
        /*00c0*/ 	.byte	0x04, 0x1c
        /*00c2*/ 	.short	(.L_1688 - .L_1687)


	//   ....[0]....
.L_1687:
        /*00c4*/ 	.word	0x00000420


	//   ....[1]....
        /*00c8*/ 	.word	0x00000be0


	//   ....[2]....
        /*00cc*/ 	.word	0x00000c10


	//   ....[3]....
        /*00d0*/ 	.word	0x0000c410


	//   ....[4]....
        /*00d4*/ 	.word	0x0000c470


	//   ....[5]....
        /*00d8*/ 	.word	0x0000c490


	//----- nvinfo : EIATTR_CTAIDZ_USED
	.align		4
.L_1688:
        /*00dc*/ 	.byte	0x01, 0x04
	.zero		2


	//----- nvinfo : EIATTR_CRS_STACK_SIZE
	.align		4
        /*00e0*/ 	.byte	0x04, 0x1e
        /*00e2*/ 	.short	(.L_1690 - .L_1689)
.L_1689:
        /*00e4*/ 	.word	0x00000000
.L_1690:


//--------------------- .nv.info._ZN5flash24flash_fwd_splitkv_kernelI23Flash_fwd_kernel_traitsILi96ELi64ELi64ELi4ELb0ELb0EN7cutlass6half_tE19Flash_kernel_traitsILi96ELi64ELi64ELi4ES3_EELb1ELb0ELb0ELb0ELb1ELb0ELb1ELb1EEEvNS_16Flash_fwd_paramsE --------------------------
	.section	.nv.info._ZN5flash24flash_fwd_splitkv_kernelI23Flash_fwd_kernel_traitsILi96ELi64ELi64ELi4ELb0ELb0EN7cutlass6half_tE19Flash_kernel_traitsILi96ELi64ELi64ELi4ES3_EELb1ELb0ELb0ELb0ELb1ELb0ELb1ELb1EEEvNS_16Flash_fwd_paramsE,"",@"SHT_CUDA_INFO"
	.sectionflags	@""
	.align	4


	//----- nvinfo : EIATTR_CUDA_API_VERSION
	.align		4
        /*0000*/ 	.byte	0x04, 0x37
        /*0002*/ 	.short	(.L_1692 - .L_1691)
.L_1691:
        /*0004*/ 	.word	0x00000082


	//----- nvinfo : EIATTR_SW2861232_WAR
	.align		4
.L_1692:
        /*0008*/ 	.byte	0x01, 0x35
	.zero		2


	//----- nvinfo : EIATTR_PARAM_CBANK
	.align		4
        /*000c*/ 	.byte	0x04, 0x0a
        /*000e*/ 	.short	(.L_1694 - .L_1693)
	.align		4
.L_1693:
        /*0010*/ 	.word	index@(.nv.constant0._ZN5flash24flash_fwd_splitkv_kernelI23Flash_fwd_kernel_traitsILi96ELi64ELi64ELi4ELb0ELb0EN7cutlass6half_tE19Flash_kernel_traitsILi96ELi64ELi64ELi4ES3_EELb1ELb0ELb0ELb0ELb1ELb0ELb1ELb1EEEvNS_16Flash_fwd_paramsE)
        /*0014*/ 	.short	0x0160
        /*0016*/ 	.short	0x01d0


	//----- nvinfo : EIATTR_CBANK_PARAM_SIZE
	.align		4
.L_1694:
        /*0018*/ 	.byte	0x03, 0x19
        /*001a*/ 	.short	0x01d0


	//----- nvinfo : EIATTR_KPARAM_INFO
	.align		4
        /*001c*/ 	.byte	0x04, 0x17
        /*001e*/ 	.short	(.L_1696 - .L_1695)
.L_1695:
        /*0020*/ 	.word	0x00000000
        /*0024*/ 	.short	0x0000
        /*0026*/ 	.short	0x0000
        /*0028*/ 	.byte	0x00, 0xf0, 0x41, 0x07


	//----- nvinfo : EIATTR_MAXREG_COUNT
	.align		4
.L_1696:
        /*002c*/ 	.byte	0x03, 0x1b
        /*002e*/ 	.short	0x00ff


	//----- nvinfo : EIATTR_NUM_BARRIERS
	.align		4
        /*0030*/ 	.byte	0x02, 0x4c
        /*0032*/ 	.byte	0x01
	.zero		1


	//----- nvinfo : EIATTR_MERCURY_ISA_VERSION
	.align		4
        /*0034*/ 	.byte	0x03, 0x5f
        /*0036*/ 	.short	0x0000


	//----- nvinfo : EIATTR_COOP_GROUP_MASK_REGIDS
	.align		4
        /*0038*/ 	.byte	0x04, 0x29
        /*003a*/ 	.short	(.L_1698 - .L_1697)


	//   ....[0]....
.L_1697:
        /*003c*/ 	.word	0xffffffff


	//   ....[1]....
        /*0040*/ 	.word	0xffffffff


	//   ....[2]....
        /*0044*/ 	.word	0xffffffff


	//   ....[3]....
        /*0048*/ 	.word	0xffffffff


	//   ....[4]....
        /*004c*/ 	.word	0xffffffff


	//   ....[5]....
        /*0050*/ 	.word	0xffffffff


	//   ....[6]....
        /*0054*/ 	.word	0xffffffff


	//   ....[7]....
        /*0058*/ 	.word	0xffffffff


	//   ....[8]....
        /*005c*/ 	.word	0xffffffff


	//   ....[9]....
        /*0060*/ 	.word	0xffffffff


	//   ....[10]....
        /*0064*/ 	.word	0xffffffff


	//   ....[11]....
        /*0068*/ 	.word	0xffffffff


	//   ....[12]....
        /*006c*/ 	.word	0xffffffff


	//   ....[13]....
        /*0070*/ 	.word	0xffffffff


	//   ....[14]....
        /*0074*/ 	.word	0xffffffff


	//   ....[15]....
        /*0078*/ 	.word	0xffffffff


	//----- nvinfo : EIATTR_COOP_GROUP_INSTR_OFFSETS
	.align		4
.L_1698:
        /*007c*/ 	.byte	0x04, 0x28
        /*007e*/ 	.short	(.L_1700 - .L_1699)


	//   ....[0]....
.L_1699:
        /*0080*/ 	.word	0x0000b040


	//   ....[1]....
        /*0084*/ 	.word	0x0000b070


	//   ....[2]....
        /*0088*/ 	.word	0x0000b0c0


	//   ....[3]....
        /*008c*/ 	.word	0x0000b0d0


	//   ....[4]....
        /*0090*/ 	.word	0x0000d3a0


	//   ....[5]....
        /*0094*/ 	.word	0x0000d3c0


	//   ....[6]....
        /*0098*/ 	.word	0x0000d3e0


	//   ....[7]....
        /*009c*/ 	.word	0x0000d400


	//   ....[8]....
        /*00a0*/ 	.word	0x0000f5a0


	//   ....[9]....
        /*00a4*/ 	.word	0x0000f5c0


	//   ....[10]....
        /*00a8*/ 	.word	0x0000f5f0


	//   ....[11]....
        /*00ac*/ 	.word	0x0000f600


	//   ....[12]....
        /*00b0*/ 	.word	0x000105a0


	//   ....[13]....
        /*00b4*/ 	.word	0x000105d0


	//   ....[14]....
        /*00b8*/ 	.word	0x00010620


	//   ....[15]....
        /*00bc*/ 	.word	0x00010630


	//----- nvinfo : EIATTR_EXIT_INSTR_OFFSETS
	.align		4
.L_1700:
        /*00c0*/ 	.byte	0x04, 0x1c
        /*00c2*/ 	.short	(.L_1702 - .L_1701)


	//   ....[0]....
.L_1701:
        /*00c4*/ 	.word	0x00000430


	//   ....[1]....
        /*00c8*/ 	.word	0x00000a60


	//   ....[2]....
        /*00cc*/ 	.word	0x00000a90


	//   ....[3]....
        /*00d0*/ 	.word	0x00011380


	//   ....[4]....
        /*00d4*/ 	.word	0x000113c0


	//----- nvinfo : EIATTR_CTAIDZ_USED
	.align		4
.L_1702:
        /*00d8*/ 	.byte	0x01, 0x04
	.zero		2


	//----- nvinfo : EIATTR_CRS_STACK_SIZE
	.align		4
        /*00dc*/ 	.byte	0x04, 0x1e
        /*00de*/ 	.short	(.L_1704 - .L_1703)
.L_1703:
        /*00e0*/ 	.word	0x00000000
.L_1704:


//--------------------- .nv.info._ZN5flash24flash_fwd_splitkv_kernelI23Flash_fwd_kernel_traitsILi96ELi64ELi64ELi4ELb0ELb0EN7cutlass6half_tE19Flash_kernel_traitsILi96ELi64ELi64ELi4ES3_EELb1ELb0ELb0ELb0ELb1ELb1ELb1ELb1EEEvNS_16Flash_fwd_paramsE --------------------------
	.section	.nv.info._ZN5flash24flash_fwd_splitkv_kernelI23Flash_fwd_kernel_traitsILi96ELi64ELi64ELi4ELb0ELb0EN7cutlass6half_tE19Flash_kernel_traitsILi96ELi64ELi64ELi4ES3_EELb1ELb0ELb0ELb0ELb1ELb1ELb1ELb1EEEvNS_16Flash_fwd_paramsE,"",@"SHT_CUDA_INFO"
	.sectionflags	@""
	.align	4


	//----- nvinfo : EIATTR_CUDA_API_VERSION
	.align		4
        /*0000*/ 	.byte	0x04, 0x37
        /*0002*/ 	.short	(.L_1706 - .L_1705)
.L_1705:
        /*0004*/ 	.word	0x00000082


	//----- nvinfo : EIATTR_SW2861232_WAR
	.align		4
.L_1706:
        /*0008*/ 	.byte	0x01, 0x35
	.zero		2


	//----- nvinfo : EIATTR_PARAM_CBANK
	.align		4
        /*000c*/ 	.byte	0x04, 0x0a
        /*000e*/ 	.short	(.L_1708 - .L_1707)
	.align		4
.L_1707:
        /*0010*/ 	.word	index@(.nv.constant0._ZN5flash24flash_fwd_splitkv_kernelI23Flash_fwd_kernel_traitsILi96ELi64ELi64ELi4ELb0ELb0EN7cutlass6half_tE19Flash_kernel_traitsILi96ELi64ELi64ELi4ES3_EELb1ELb0ELb0ELb0ELb1ELb1ELb1ELb1EEEvNS_16Flash_fwd_paramsE)
        /*0014*/ 	.short	0x0160
        /*0016*/ 	.short	0x01d0


	//----- nvinfo : EIATTR_CBANK_PARAM_SIZE
	.align		4
.L_1708:
        /*0018*/ 	.byte	0x03, 0x19
        /*001a*/ 	.short	0x01d0


	//----- nvinfo : EIATTR_KPARAM_INFO
	.align		4
        /*001c*/ 	.byte	0x04, 0x17
        /*001e*/ 	.short	(.L_1710 - .L_1709)
.L_1709:
        /*0020*/ 	.word	0x00000000
        /*0024*/ 	.short	0x0000
        /*0026*/ 	.short	0x0000
        /*0028*/ 	.byte	0x00, 0xf0, 0x41, 0x07


	//----- nvinfo : EIATTR_MAXREG_COUNT
	.align		4
.L_1710:
        /*002c*/ 	.byte	0x03, 0x1b
        /*002e*/ 	.short	0x00ff


	//----- nvinfo : EIATTR_NUM_BARRIERS
	.align		4
        /*0030*/ 	.byte	0x02, 0x4c
        /*0032*/ 	.byte	0x01
	.zero		1


	//----- nvinfo : EIATTR_MERCURY_ISA_VERSION
	.align		4
        /*0034*/ 	.byte	0x03, 0x5f
        /*0036*/ 	.short	0x0000


	//----- nvinfo : EIATTR_COOP_GROUP_MASK_REGIDS
	.align		4
        /*0038*/ 	.byte	0x04, 0x29
        /*003a*/ 	.short	(.L_1712 - .L_1711)


	//   ....[0]....
.L_1711:
        /*003c*/ 	.word	0xffffffff


	//   ....[1]....
        /*0040*/ 	.word	0xffffffff


	//   ....[2]....
        /*0044*/ 	.word	0xffffffff


	//   ....[3]....
        /*0048*/ 	.word	0xffffffff


	//   ....[4]....
        /*004c*/ 	.word	0xffffffff


	//   ....[5]....
        /*0050*/ 	.word	0xffffffff


	//   ....[6]....
        /*0054*/ 	.word	0xffffffff


	//   ....[7]....
        /*0058*/ 	.word	0xffffffff


	//   ....[8]....
        /*005c*/ 	.word	0xffffffff


	//   ....[9]....
        /*0060*/ 	.word	0xffffffff


	//   ....[10]....
        /*0064*/ 	.word	0xffffffff


	//   ....[11]....
        /*0068*/ 	.word	0xffffffff


	//   ....[12]....
        /*006c*/ 	.word	0xffffffff


	//   ....[13]....
        /*0070*/ 	.word	0xffffffff


	//   ....[14]....
        /*0074*/ 	.word	0xffffffff


	//   ....[15]....
        /*0078*/ 	.word	0xffffffff


	//----- nvinfo : EIATTR_COOP_GROUP_INSTR_OFFSETS
	.align		4
.L_1712:
        /*007c*/ 	.byte	0x04, 0x28
        /*007e*/ 	.short	(.L_1714 - .L_1713)


	//   ....[0]....
.L_1713:
        /*0080*/ 	.word	0x0000b440


	//   ....[1]....
        /*0084*/ 	.word	0x0000b480


	//   ....[2]....
        /*0088*/ 	.word	0x0000b4b0


	//   ....[3]....
        /*008c*/ 	.word	0x0000b4d0


	//   ....[4]....
        /*0090*/ 	.word	0x0000dba0


	//   ....[5]....
        /*0094*/ 	.word	0x0000dbb0


	//   ....[6]....
        /*0098*/ 	.word	0x0000dbe0


	//   ....[7]....
        /*009c*/ 	.word	0x0000dbf0


	//   ....[8]....
        /*00a0*/ 	.word	0x000101b0


	//   ....[9]....
        /*00a4*/ 	.word	0x000101d0


	//   ....[10]....
        /*00a8*/ 	.word	0x00010200


	//   ....[11]....
        /*00ac*/ 	.word	0x00010210


	//   ....[12]....
        /*00b0*/ 	.word	0x00011190


	//   ....[13]....
        /*00b4*/ 	.word	0x000111c0


	//   ....[14]....
        /*00b8*/ 	.word	0x00011210


	//   ....[15]....
        /*00bc*/ 	.word	0x00011220


	//----- nvinfo : EIATTR_EXIT_INSTR_OFFSETS
	.align		4
.L_1714:
        /*00c0*/ 	.byte	0x04, 0x1c
        /*00c2*/ 	.short	(.L_1716 - .L_1715)


	//   ....[0]....
.L_1715:
        /*00c4*/ 	.word	0x00000430


	//   ....[1]....
        /*00c8*/ 	.word	0x00000a60


	//   ....[2]....
        /*00cc*/ 	.word	0x00000a90


	//   ....[3]....
        /*00d0*/ 	.word	0x00011f70


	//   ....[4]....
        /*00d4*/ 	.word	0x00011fb0


	//----- nvinfo : EIATTR_CTAIDZ_USED
	.align		4
.L_1716:
        /*00d8*/ 	.byte	0x01, 0x04
	.zero		2


	//----- nvinfo : EIATTR_CRS_STACK_SIZE
	.align		4
        /*00dc*/ 	.byte	0x04, 0x1e
        /*00de*/ 	.short	(.L_1718 - .L_1717)
.L_1717:
        /*00e0*/ 	.word	0x00000000
.L_1718:


//--------------------- .nv.info._ZN5flash24flash_fwd_splitkv_kernelI23Flash_fwd_kernel_traitsILi96ELi64ELi64ELi4ELb0ELb0EN7cutlass6half_tE19Flash_kernel_traitsILi96ELi64ELi64ELi4ES3_EELb1ELb0ELb1ELb0ELb0ELb0ELb1ELb1EEEvNS_16Flash_fwd_paramsE --------------------------
	.section	.nv.info._ZN5flash24flash_fwd_splitkv_kernelI23Flash_fwd_kernel_traitsILi96ELi64ELi64ELi4ELb0ELb0EN7cutlass6half_tE19Flash_kernel_traitsILi96ELi64ELi64ELi4ES3_EELb1ELb0ELb1ELb0ELb0ELb0ELb1ELb1EEEvNS_16Flash_fwd_paramsE,"",@"SHT_CUDA_INFO"
	.sectionflags	@""
	.align	4


	//----- nvinfo : EIATTR_CUDA_API_VERSION
	.align		4
        /*0000*/ 	.byte	0x04, 0x37
        /*0002*/ 	.short	(.L_1720 - .L_1719)
.L_1719:
        /*0004*/ 	.word	0x00000082


	//----- nvinfo : EIATTR_SW2861232_WAR
	.align		4
.L_1720:
        /*0008*/ 	.byte	0x01, 0x35
	.zero		2


	//----- nvinfo : EIATTR_PARAM_CBANK
	.align		4
        /*000c*/ 	.byte	0x04, 0x0a
        /*000e*/ 	.short	(.L_1722 - .L_1721)
	.align		4
.L_1721:
        /*0010*/ 	.word	index@(.nv.constant0._ZN5flash24flash_fwd_splitkv_kernelI23Flash_fwd_kernel_traitsILi96ELi64ELi64ELi4ELb0ELb0EN7cutlass6half_tE19Flash_kernel_traitsILi96ELi64ELi64ELi4ES3_EELb1ELb0ELb1ELb0ELb0ELb0ELb1ELb1EEEvNS_16Flash_fwd_paramsE)
        /*0014*/ 	.short	0x0160
        /*0016*/ 	.short	0x01d0


	//----- nvinfo : EIATTR_CBANK_PARAM_SIZE
	.align		4
.L_1722:
        /*0018*/ 	.byte	0x03, 0x19
        /*001a*/ 	.short	0x01d0


	//----- nvinfo : EIATTR_KPARAM_INFO
	.align		4
        /*001c*/ 	.byte	0x04, 0x17
        /*001e*/ 	.short	(.L_1724 - .L_1723)
.L_1723:
        /*0020*/ 	.word	0x00000000
        /*0024*/ 	.short	0x0000
        /*0026*/ 	.short	0x0000
        /*0028*/ 	.byte	0x00, 0xf0, 0x41, 0x07


	//----- nvinfo : EIATTR_MAXREG_COUNT
	.align		4
.L_1724:
        /*002c*/ 	.byte	0x03, 0x1b
        /*002e*/ 	.short	0x00ff


	//----- nvinfo : EIATTR_NUM_BARRIERS
	.align		4
        /*0030*/ 	.byte	0x02, 0x4c
        /*0032*/ 	.byte	0x01
	.zero		1


	//----- nvinfo : EIATTR_MERCURY_ISA_VERSION
	.align		4
        /*0034*/ 	.byte	0x03, 0x5f
        /*0036*/ 	.short	0x0000


	//----- nvinfo : EIATTR_COOP_GROUP_MASK_REGIDS
	.align		4
        /*0038*/ 	.byte	0x04, 0x29
        /*003a*/ 	.short	(.L_1726 - .L_1725)


	//   ....[0]....
.L_1725:
        /*003c*/ 	.word	0xffffffff


	//   ....[1]....
        /*0040*/ 	.word	0xffffffff


	//   ....[2]....
        /*0044*/ 	.word	0xffffffff


	//   ....[3]....
        /*0048*/ 	.word	0xffffffff


	//   ....[4]....
        /*004c*/ 	.word	0xffffffff


	//   ....[5]....
        /*0050*/ 	.word	0xffffffff


	//   ....[6]....
        /*0054*/ 	.word	0xffffffff


	//   ....[7]....
        /*0058*/ 	.word	0xffffffff


	//   ....[8]....
        /*005c*/ 	.word	0xffffffff


	//   ....[9]....
        /*0060*/ 	.word	0xffffffff


	//   ....[10]....
        /*0064*/ 	.word	0xffffffff


	//   ....[11]....
        /*0068*/ 	.word	0xffffffff


	//   ....[12]....
        /*006c*/ 	.word	0xffffffff


	//   ....[13]....
        /*0070*/ 	.word	0xffffffff


	//   ....[14]....
        /*0074*/ 	.word	0xffffffff


	//   ....[15]....
        /*0078*/ 	.word	0xffffffff


	//----- nvinfo : EIATTR_COOP_GROUP_INSTR_OFFSETS
	.align		4
.L_1726:
        /*007c*/ 	.byte	0x04, 0x28
        /*007e*/ 	.short	(.L_1728 - .L_1727)


	//   ....[0]....
.L_1727:
        /*0080*/ 	.word	0x0000c960


	//   ....[1]....
        /*0084*/ 	.word	0x0000c990


	//   ....[2]....
        /*0088*/ 	.word	0x0000c9d0


	//   ....[3]....
        /*008c*/ 	.word	0x0000c9f0


	//   ....[4]....
        /*0090*/ 	.word	0x0000f460


	//   ....[5]....
        /*0094*/ 	.word	0x0000f470


	//   ....[6]....
        /*0098*/ 	.word	0x0000f4a0


	//   ....[7]....
        /*009c*/ 	.word	0x0000f4b0


	//   ....[8]....
        /*00a0*/ 	.word	0x00011e10


	//   ....[9]....
        /*00a4*/ 	.word	0x00011e30


	//   ....[10]....
        /*00a8*/ 	.word	0x00011e50


	//   ....[11]....
        /*00ac*/ 	.word	0x00011e70


	//   ....[12]....
        /*00b0*/ 	.word	0x00012e40


	//   ....[13]....
        /*00b4*/ 	.word	0x00012e80


	//   ....[14]....
        /*00b8*/ 	.word	0x00012ed0


	//   ....[15]....
        /*00bc*/ 	.word	0x00012ef0


	//----- nvinfo : EIATTR_EXIT_INSTR_OFFSETS
	.align		4
.L_1728:
        /*00c0*/ 	.byte	0x04, 0x1c
        /*00c2*/ 	.short	(.L_1730 - .L_1729)


	//   ....[0]....
.L_1729:
        /*00c4*/ 	.word	0x00000420


	//   ....[1]....
        /*00c8*/ 	.word	0x00000bf0


	//   ....[2]....
        /*00cc*/ 	.word	0x00000c20


	//   ....[3]....
        /*00d0*/ 	.word	0x00013d20


	//   ....[4]....
        /*00d4*/ 	.word	0x00013d80


	//   ....[5]....
        /*00d8*/ 	.word	0x00013da0


	//----- nvinfo : EIATTR_CTAIDZ_USED
	.align		4
.L_1730:
        /*00dc*/ 	.byte	0x01, 0x04
	.zero		2


	//----- nvinfo : EIATTR_CRS_STACK_SIZE
	.align		4
        /*00e0*/ 	.byte	0x04, 0x1e
        /*00e2*/ 	.short	(.L_1732 - .L_1731)
.L_1731:
        /*00e4*/ 	.word	0x00000000
.L_1732:


//--------------------- .nv.info._ZN5flash24flash_fwd_splitkv_kernelI23Flash_fwd_kernel_traitsILi96ELi64ELi64ELi4ELb0ELb0EN7cutlass6half_tE19Flash_kernel_traitsILi96ELi64ELi64ELi4ES3_EELb1ELb0ELb1ELb0ELb0ELb1ELb1ELb1EEEvNS_16Flash_fwd_paramsE --------------------------
	.section	.nv.info._ZN5flash24flash_fwd_splitkv_kernelI23Flash_fwd_kernel_traitsILi96ELi64ELi64ELi4ELb0ELb0EN7cutlass6half_tE19Flash_kernel_traitsILi96ELi64ELi64ELi4ES3_EELb1ELb0ELb1ELb0ELb0ELb1ELb1ELb1EEEvNS_16Flash_fwd_paramsE,"",@"SHT_CUDA_INFO"
	.sectionflags	@""
	.align	4


	//----- nvinfo : EIATTR_CUDA_API_VERSION
	.align		4
        /*0000*/ 	.byte	0x04, 0x37
        /*0002*/ 	.short	(.L_1734 - .L_1733)
.L_1733:
        /*0004*/ 	.word	0x00000082


	//----- nvinfo : EIATTR_SW2861232_WAR
	.align		4
.L_1734:
        /*0008*/ 	.byte	0x01, 0x35
	.zero		2


	//----- nvinfo : EIATTR_PARAM_CBANK
	.align		4
        /*000c*/ 	.byte	0x04, 0x0a
        /*000e*/ 	.short	(.L_1736 - .L_1735)
	.align		4
.L_1735:
        /*0010*/ 	.word	index@(.nv.constant0._ZN5flash24flash_fwd_splitkv_kernelI23Flash_fwd_kernel_traitsILi96ELi64ELi64ELi4ELb0ELb0EN7cutlass6half_tE19Flash_kernel_traitsILi96ELi64ELi64ELi4ES3_EELb1ELb0ELb1ELb0ELb0ELb1ELb1ELb1EEEvNS_16Flash_fwd_paramsE)
        /*0014*/ 	.short	0x0160
        /*0016*/ 	.short	0x01d0


	//----- nvinfo : EIATTR_CBANK_PARAM_SIZE
	.align		4
.L_1736:
        /*0018*/ 	.byte	0x03, 0x19
        /*001a*/ 	.short	0x01d0


	//----- nvinfo : EIATTR_KPARAM_INFO
	.align		4
        /*001c*/ 	.byte	0x04, 0x17
        /*001e*/ 	.short	(.L_1738 - .L_1737)
.L_1737:
        /*0020*/ 	.word	0x00000000
        /*0024*/ 	.short	0x0000
        /*0026*/ 	.short	0x0000
        /*0028*/ 	.byte	0x00, 0xf0, 0x41, 0x07


	//----- nvinfo : EIATTR_MAXREG_COUNT
	.align		4
.L_1738:
        /*002c*/ 	.byte	0x03, 0x1b
        /*002e*/ 	.short	0x00ff


	//----- nvinfo : EIATTR_NUM_BARRIERS
	.align		4
        /*0030*/ 	.byte	0x02, 0x4c
        /*0032*/ 	.byte	0x01
	.zero		1


	//----- nvinfo : EIATTR_MERCURY_ISA_VERSION
	.align		4
        /*0034*/ 	.byte	0x03, 0x5f
        /*0036*/ 	.short	0x0000


	//----- nvinfo : EIATTR_COOP_GROUP_MASK_REGIDS
	.align		4
        /*0038*/ 	.byte	0x04, 0x29
        /*003a*/ 	.short	(.L_1740 - .L_1739)


	//   ....[0]....
.L_1739:
        /*003c*/ 	.word	0xffffffff


	//   ....[1]....
        /*0040*/ 	.word	0xffffffff


	//   ....[2]....
        /*0044*/ 	.word	0xffffffff


	//   ....[3]....
        /*0048*/ 	.word	0xffffffff


	//   ....[4]....
        /*004c*/ 	.word	0xffffffff


	//   ....[5]....
        /*0050*/ 	.word	0xffffffff


	//   ....[6]....
        /*0054*/ 	.word	0xffffffff


	//   ....[7]....
        /*0058*/ 	.word	0xffffffff


	//   ....[8]....
        /*005c*/ 	.word	0xffffffff


	//   ....[9]....
        /*0060*/ 	.word	0xffffffff


	//   ....[10]....
        /*0064*/ 	.word	0xffffffff


	//   ....[11]....
        /*0068*/ 	.word	0xffffffff


	//   ....[12]....
        /*006c*/ 	.word	0xffffffff


	//   ....[13]....
        /*0070*/ 	.word	0xffffffff


	//   ....[14]....
        /*0074*/ 	.word	0xffffffff


	//   ....[15]....
        /*0078*/ 	.word	0xffffffff


	//----- nvinfo : EIATTR_COOP_GROUP_INSTR_OFFSETS
	.align		4
.L_1740:
        /*007c*/ 	.byte	0x04, 0x28
        /*007e*/ 	.short	(.L_1742 - .L_1741)


	//   ....[0]....
.L_1741:
        /*0080*/ 	.word	0x0000cda0


	//   ....[1]....
        /*0084*/ 	.word	0x0000cdf0


	//   ....[2]....
        /*0088*/ 	.word	0x0000ce10


	//   ....[3]....
        /*008c*/ 	.word	0x0000ce30


	//   ....[4]....
        /*0090*/ 	.word	0x0000fcc0


	//   ....[5]....
        /*0094*/ 	.word	0x0000fcd0


	//   ....[6]....
        /*0098*/ 	.word	0x0000fd00


	//   ....[7]....
        /*009c*/ 	.word	0x0000fd10


	//   ....[8]....
        /*00a0*/ 	.word	0x00012a70


	//   ....[9]....
        /*00a4*/ 	.word	0x00012a90


	//   ....[10]....
        /*00a8*/ 	.word	0x00012ab0


	//   ....[11]....
        /*00ac*/ 	.word	0x00012ad0


	//   ....[12]....
        /*00b0*/ 	.word	0x00013a80


	//   ....[13]....
        /*00b4*/ 	.word	0x00013ac0


	//   ....[14]....
        /*00b8*/ 	.word	0x00013b10


	//   ....[15]....
        /*00bc*/ 	.word	0x00013b30


	//----- nvinfo : EIATTR_EXIT_INSTR_OFFSETS
	.align		4
.L_1742:
        /*00c0*/ 	.byte	0x04, 0x1c
        /*00c2*/ 	.short	(.L_1744 - .L_1743)


	//   ....[0]....
.L_1743:
        /*00c4*/ 	.word	0x00000420


	//   ....[1]....
        /*00c8*/ 	.word	0x00000bf0


	//   ....[2]....
        /*00cc*/ 	.word	0x00000c20


	//   ....[3]....
        /*00d0*/ 	.word	0x00014960


	//   ....[4]....
        /*00d4*/ 	.word	0x000149c0


	//   ....[5]....
        /*00d8*/ 	.word	0x000149e0


	//----- nvinfo : EIATTR_CTAIDZ_USED
	.align		4
.L_1744:
        /*00dc*/ 	.byte	0x01, 0x04
	.zero		2


	//----- nvinfo : EIATTR_CRS_STACK_SIZE
	.align		4
        /*00e0*/ 	.byte	0x04, 0x1e
        /*00e2*/ 	.short	(.L_1746 - .L_1745)
.L_1745:
        /*00e4*/ 	.word	0x00000000
.L_1746:


//--------------------- .nv.callgraph             --------------------------
	.section	.nv.callgraph,"",@"SHT_CUDA_CALLGRAPH"
	.align	4
	.sectionentsize	8
	.align		4
        /*0000*/ 	.word	0x00000000
	.align		4
        /*0004*/ 	.word	0xffffffff
	.align		4
        /*0008*/ 	.word	0x00000000
	.align		4
        /*000c*/ 	.word	0xfffffffe
	.align		4
        /*0010*/ 	.word	0x00000000
	.align		4
        /*0014*/ 	.word	0xfffffffd
	.align		4
        /*0018*/ 	.word	0x00000000
	.align		4
        /*001c*/ 	.word	0xfffffffc


//--------------------- .nv.rel.action            --------------------------
	.section	.nv.rel.action,"",@"SHT_CUDA_RELOCINFO"
	.align	8
	.sectionentsize	8
        /*0000*/ 	.byte	0x73, 0x00, 0x00, 0x00, 0x00, 0x00, 0x00, 0x00, 0x00, 0x00, 0x00, 0x11, 0x25, 0x00, 0x05, 0x36


//--------------------- .nv.constant4             --------------------------
	.section	.nv.constant4,"a",@progbits
	.align	8
	.align		8
.nv.constant4:
        /*0000*/ 	.dword	_ZN78_INTERNAL_68d571b8_42_flash_fwd_split_hdim96_fp16_causal_sm80_cu_59c7631c_27664cuda3std3__45__cpo5beginE
	.align		8
        /*0008*/ 	.dword	_ZN78_INTERNAL_68d571b8_42_flash_fwd_split_hdim96_fp16_causal_sm80_cu_59c7631c_27664cuda3std3__45__cpo3endE
	.align		8
        /*0010*/ 	.dword	_ZN78_INTERNAL_68d571b8_42_flash_fwd_split_hdim96_fp16_causal_sm80_cu_59c7631c_27664cuda3std3__45__cpo6cbeginE
	.align		8
        /*0018*/ 	.dword	_ZN78_INTERNAL_68d571b8_42_flash_fwd_split_hdim96_fp16_causal_sm80_cu_59c7631c_27664cuda3std3__45__cpo4cendE
	.align		8
        /*0020*/ 	.dword	_ZN78_INTERNAL_68d571b8_42_flash_fwd_split_hdim96_fp16_causal_sm80_cu_59c7631c_27664cuda3std3__480_GLOBAL__N__68d571b8_42_flash_fwd_split_hdim96_fp16_causal_sm80_cu_59c7631c_27666ignoreE
	.align		8
        /*0028*/ 	.dword	_ZN78_INTERNAL_68d571b8_42_flash_fwd_split_hdim96_fp16_causal_sm80_cu_59c7631c_27664cuda3std3__419piecewise_constructE
	.align		8
        /*0030*/ 	.dword	_ZN78_INTERNAL_68d571b8_42_flash_fwd_split_hdim96_fp16_causal_sm80_cu_59c7631c_27664cuda3std3__48in_placeE
	.align		8
        /*0038*/ 	.dword	_ZN78_INTERNAL_68d571b8_42_flash_fwd_split_hdim96_fp16_causal_sm80_cu_59c7631c_27664cuda3std6ranges3__45__cpo4swapE
	.align		8
        /*0040*/ 	.dword	_ZN78_INTERNAL_68d571b8_42_flash_fwd_split_hdim96_fp16_causal_sm80_cu_59c7631c_27664cuda3std6ranges3__45__cpo9iter_moveE
	.align		8
        /*0048*/ 	.dword	_ZN78_INTERNAL_68d571b8_42_flash_fwd_split_hdim96_fp16_causal_sm80_cu_59c7631c_27664cute7productE
	.align		8
        /*0050*/ 	.dword	_ZN78_INTERNAL_68d571b8_42_flash_fwd_split_hdim96_fp16_causal_sm80_cu_59c7631c_27664cute1_E


//--------------------- .nv.constant0._ZN5flash32flash_fwd_splitkv_combine_kernelI23Flash_fwd_kernel_traitsILi96ELi64ELi128ELi4ELb0ELb0EN7cutlass6half_tE19Flash_kernel_traitsILi96ELi64ELi128ELi4ES3_EELi16ELi7ELb0EEEvNS_16Flash_fwd_paramsE --------------------------
	.section	.nv.constant0._ZN5flash32flash_fwd_splitkv_combine_kernelI23Flash_fwd_kernel_traitsILi96ELi64ELi128ELi4ELb0ELb0EN7cutlass6half_tE19Flash_kernel_traitsILi96ELi64ELi128ELi4ES3_EELi16ELi7ELb0EEEvNS_16Flash_fwd_paramsE,"a",@progbits
	.sectionflags	@""
	.align	4
.nv.constant0._ZN5flash32flash_fwd_splitkv_combine_kernelI23Flash_fwd_kernel_traitsILi96ELi64ELi128ELi4ELb0ELb0EN7cutlass6half_tE19Flash_kernel_traitsILi96ELi64ELi128ELi4ES3_EELi16ELi7ELb0EEEvNS_16Flash_fwd_paramsE:
	.zero		816


//--------------------- .nv.constant0._ZN5flash32flash_fwd_splitkv_combine_kernelI23Flash_fwd_kernel_traitsILi96ELi64ELi128ELi4ELb0ELb0EN7cutlass6half_tE19Flash_kernel_traitsILi96ELi64ELi128ELi4ES3_EELi16ELi6ELb0EEEvNS_16Flash_fwd_paramsE --------------------------
	.section	.nv.constant0._ZN5flash32flash_fwd_splitkv_combine_kernelI23Flash_fwd_kernel_traitsILi96ELi64ELi128ELi4ELb0ELb0EN7cutlass6half_tE19Flash_kernel_traitsILi96ELi64ELi128ELi4ES3_EELi16ELi6ELb0EEEvNS_16Flash_fwd_paramsE,"a",@progbits
	.sectionflags	@""
	.align	4
.nv.constant0._ZN5flash32flash_fwd_splitkv_combine_kernelI23Flash_fwd_kernel_traitsILi96ELi64ELi128ELi4ELb0ELb0EN7cutlass6half_tE19Flash_kernel_traitsILi96ELi64ELi128ELi4ES3_EELi16ELi6ELb0EEEvNS_16Flash_fwd_paramsE:
	.zero		816


//--------------------- .nv.constant0._ZN5flash32flash_fwd_splitkv_combine_kernelI23Flash_fwd_kernel_traitsILi96ELi64ELi128ELi4ELb0ELb0EN7cutlass6half_tE19Flash_kernel_traitsILi96ELi64ELi128ELi4ES3_EELi16ELi5ELb0EEEvNS_16Flash_fwd_paramsE --------------------------
	.section	.nv.constant0._ZN5flash32flash_fwd_splitkv_combine_kernelI23Flash_fwd_kernel_traitsILi96ELi64ELi128ELi4ELb0ELb0EN7cutlass6half_tE19Flash_kernel_traitsILi96ELi64ELi128ELi4ES3_EELi16ELi5ELb0EEEvNS_16Flash_fwd_paramsE,"a",@progbits
	.sectionflags	@""
	.align	4
.nv.constant0._ZN5flash32flash_fwd_splitkv_combine_kernelI23Flash_fwd_kernel_traitsILi96ELi64ELi128ELi4ELb0ELb0EN7cutlass6half_tE19Flash_kernel_traitsILi96ELi64ELi128ELi4ES3_EELi16ELi5ELb0EEEvNS_16Flash_fwd_paramsE:
	.zero		816


//--------------------- .nv.constant0._ZN5flash32flash_fwd_splitkv_combine_kernelI23Flash_fwd_kernel_traitsILi96ELi64ELi128ELi4ELb0ELb0EN7cutlass6half_tE19Flash_kernel_traitsILi96ELi64ELi128ELi4ES3_EELi16ELi4ELb0EEEvNS_16Flash_fwd_paramsE --------------------------
	.section	.nv.constant0._ZN5flash32flash_fwd_splitkv_combine_kernelI23Flash_fwd_kernel_traitsILi96ELi64ELi128ELi4ELb0ELb0EN7cutlass6half_tE19Flash_kernel_traitsILi96ELi64ELi128ELi4ES3_EELi16ELi4ELb0EEEvNS_16Flash_fwd_paramsE,"a",@progbits
	.sectionflags	@""
	.align	4
.nv.constant0._ZN5flash32flash_fwd_splitkv_combine_kernelI23Flash_fwd_kernel_traitsILi96ELi64ELi128ELi4ELb0ELb0EN7cutlass6half_tE19Flash_kernel_traitsILi96ELi64ELi128ELi4ES3_EELi16ELi4ELb0EEEvNS_16Flash_fwd_paramsE:
	.zero		816


//--------------------- .nv.constant0._ZN5flash32flash_fwd_splitkv_combine_kernelI23Flash_fwd_kernel_traitsILi96ELi64ELi128ELi4ELb0ELb0EN7cutlass6half_tE19Flash_kernel_traitsILi96ELi64ELi128ELi4ES3_EELi16ELi3ELb0EEEvNS_16Flash_fwd_paramsE --------------------------
	.section	.nv.constant0._ZN5flash32flash_fwd_splitkv_combine_kernelI23Flash_fwd_kernel_traitsILi96ELi64ELi128ELi4ELb0ELb0EN7cutlass6half_tE19Flash_kernel_traitsILi96ELi64ELi128ELi4ES3_EELi16ELi3ELb0EEEvNS_16Flash_fwd_paramsE,"a",@progbits
	.sectionflags	@""
	.align	4
.nv.constant0._ZN5flash32flash_fwd_splitkv_combine_kernelI23Flash_fwd_kernel_traitsILi96ELi64ELi128ELi4ELb0ELb0EN7cutlass6half_tE19Flash_kernel_traitsILi96ELi64ELi128ELi4ES3_EELi16ELi3ELb0EEEvNS_16Flash_fwd_paramsE:
	.zero		816


//--------------------- .nv.constant0._ZN5flash32flash_fwd_splitkv_combine_kernelI23Flash_fwd_kernel_traitsILi96ELi64ELi128ELi4ELb0ELb0EN7cutlass6half_tE19Flash_kernel_traitsILi96ELi64ELi128ELi4ES3_EELi16ELi2ELb0EEEvNS_16Flash_fwd_paramsE --------------------------
	.section	.nv.constant0._ZN5flash32flash_fwd_splitkv_combine_kernelI23Flash_fwd_kernel_traitsILi96ELi64ELi128ELi4ELb0ELb0EN7cutlass6half_tE19Flash_kernel_traitsILi96ELi64ELi128ELi4ES3_EELi16ELi2ELb0EEEvNS_16Flash_fwd_paramsE,"a",@progbits
	.sectionflags	@""
	.align	4
.nv.constant0._ZN5flash32flash_fwd_splitkv_combine_kernelI23Flash_fwd_kernel_traitsILi96ELi64ELi128ELi4ELb0ELb0EN7cutlass6half_tE19Flash_kernel_traitsILi96ELi64ELi128ELi4ES3_EELi16ELi2ELb0EEEvNS_16Flash_fwd_paramsE:
	.zero		816


//--------------------- .nv.constant0._ZN5flash32flash_fwd_splitkv_combine_kernelI23Flash_fwd_kernel_traitsILi96ELi64ELi128ELi4ELb0ELb0EN7cutlass6half_tE19Flash_kernel_traitsILi96ELi64ELi128ELi4ES3_EELi16ELi1ELb0EEEvNS_16Flash_fwd_paramsE --------------------------
	.section	.nv.constant0._ZN5flash32flash_fwd_splitkv_combine_kernelI23Flash_fwd_kernel_traitsILi96ELi64ELi128ELi4ELb0ELb0EN7cutlass6half_tE19Flash_kernel_traitsILi96ELi64ELi128ELi4ES3_EELi16ELi1ELb0EEEvNS_16Flash_fwd_paramsE,"a",@progbits
	.sectionflags	@""
	.align	4
.nv.constant0._ZN5flash32flash_fwd_splitkv_combine_kernelI23Flash_fwd_kernel_traitsILi96ELi64ELi128ELi4ELb0ELb0EN7cutlass6half_tE19Flash_kernel_traitsILi96ELi64ELi128ELi4ES3_EELi16ELi1ELb0EEEvNS_16Flash_fwd_paramsE:
	.zero		816


//--------------------- .nv.constant0._ZN5flash32flash_fwd_splitkv_combine_kernelI23Flash_fwd_kernel_traitsILi96ELi64ELi128ELi4ELb0ELb0EN7cutlass6half_tE19Flash_kernel_traitsILi96ELi64ELi128ELi4ES3_EELi16ELi7ELb1EEEvNS_16Flash_fwd_paramsE --------------------------
	.section	.nv.constant0._ZN5flash32flash_fwd_splitkv_combine_kernelI23Flash_fwd_kernel_traitsILi96ELi64ELi128ELi4ELb0ELb0EN7cutlass6half_tE19Flash_kernel_traitsILi96ELi64ELi128ELi4ES3_EELi16ELi7ELb1EEEvNS_16Flash_fwd_paramsE,"a",@progbits
	.sectionflags	@""
	.align	4
.nv.constant0._ZN5flash32flash_fwd_splitkv_combine_kernelI23Flash_fwd_kernel_traitsILi96ELi64ELi128ELi4ELb0ELb0EN7cutlass6half_tE19Flash_kernel_traitsILi96ELi64ELi128ELi4ES3_EELi16ELi7ELb1EEEvNS_16Flash_fwd_paramsE:
	.zero		816


//--------------------- .nv.constant0._ZN5flash32flash_fwd_splitkv_combine_kernelI23Flash_fwd_kernel_traitsILi96ELi64ELi128ELi4ELb0ELb0EN7cutlass6half_tE19Flash_kernel_traitsILi96ELi64ELi128ELi4ES3_EELi16ELi6ELb1EEEvNS_16Flash_fwd_paramsE --------------------------
	.section	.nv.constant0._ZN5flash32flash_fwd_splitkv_combine_kernelI23Flash_fwd_kernel_traitsILi96ELi64ELi128ELi4ELb0ELb0EN7cutlass6half_tE19Flash_kernel_traitsILi96ELi64ELi128ELi4ES3_EELi16ELi6ELb1EEEvNS_16Flash_fwd_paramsE,"a",@progbits
	.sectionflags	@""
	.align	4
.nv.constant0._ZN5flash32flash_fwd_splitkv_combine_kernelI23Flash_fwd_kernel_traitsILi96ELi64ELi128ELi4ELb0ELb0EN7cutlass6half_tE19Flash_kernel_traitsILi96ELi64ELi128ELi4ES3_EELi16ELi6ELb1EEEvNS_16Flash_fwd_paramsE:
	.zero		816


//--------------------- .nv.constant0._ZN5flash32flash_fwd_splitkv_combine_kernelI23Flash_fwd_kernel_traitsILi96ELi64ELi128ELi4ELb0ELb0EN7cutlass6half_tE19Flash_kernel_traitsILi96ELi64ELi128ELi4ES3_EELi16ELi5ELb1EEEvNS_16Flash_fwd_paramsE --------------------------
	.section	.nv.constant0._ZN5flash32flash_fwd_splitkv_combine_kernelI23Flash_fwd_kernel_traitsILi96ELi64ELi128ELi4ELb0ELb0EN7cutlass6half_tE19Flash_kernel_traitsILi96ELi64ELi128ELi4ES3_EELi16ELi5ELb1EEEvNS_16Flash_fwd_paramsE,"a",@progbits
	.sectionflags	@""
	.align	4
.nv.constant0._ZN5flash32flash_fwd_splitkv_combine_kernelI23Flash_fwd_kernel_traitsILi96ELi64ELi128ELi4ELb0ELb0EN7cutlass6half_tE19Flash_kernel_traitsILi96ELi64ELi128ELi4ES3_EELi16ELi5ELb1EEEvNS_16Flash_fwd_paramsE:
	.zero		816


//--------------------- .nv.constant0._ZN5flash32flash_fwd_splitkv_combine_kernelI23Flash_fwd_kernel_traitsILi96ELi64ELi128ELi4ELb0ELb0EN7cutlass6half_tE19Flash_kernel_traitsILi96ELi64ELi128ELi4ES3_EELi16ELi4ELb1EEEvNS_16Flash_fwd_paramsE --------------------------
	.section	.nv.constant0._ZN5flash32flash_fwd_splitkv_combine_kernelI23Flash_fwd_kernel_traitsILi96ELi64ELi128ELi4ELb0ELb0EN7cutlass6half_tE19Flash_kernel_traitsILi96ELi64ELi128ELi4ES3_EELi16ELi4ELb1EEEvNS_16Flash_fwd_paramsE,"a",@progbits
	.sectionflags	@""
	.align	4
.nv.constant0._ZN5flash32flash_fwd_splitkv_combine_kernelI23Flash_fwd_kernel_traitsILi96ELi64ELi128ELi4ELb0ELb0EN7cutlass6half_tE19Flash_kernel_traitsILi96ELi64ELi128ELi4ES3_EELi16ELi4ELb1EEEvNS_16Flash_fwd_paramsE:
	.zero		816


//--------------------- .nv.constant0._ZN5flash32flash_fwd_splitkv_combine_kernelI23Flash_fwd_kernel_traitsILi96ELi64ELi128ELi4ELb0ELb0EN7cutlass6half_tE19Flash_kernel_traitsILi96ELi64ELi128ELi4ES3_EELi16ELi3ELb1EEEvNS_16Flash_fwd_paramsE --------------------------
	.section	.nv.constant0._ZN5flash32flash_fwd_splitkv_combine_kernelI23Flash_fwd_kernel_traitsILi96ELi64ELi128ELi4ELb0ELb0EN7cutlass6half_tE19Flash_kernel_traitsILi96ELi64ELi128ELi4ES3_EELi16ELi3ELb1EEEvNS_16Flash_fwd_paramsE,"a",@progbits
	.sectionflags	@""
	.align	4
.nv.constant0._ZN5flash32flash_fwd_splitkv_combine_kernelI23Flash_fwd_kernel_traitsILi96ELi64ELi128ELi4ELb0ELb0EN7cutlass6half_tE19Flash_kernel_traitsILi96ELi64ELi128ELi4ES3_EELi16ELi3ELb1EEEvNS_16Flash_fwd_paramsE:
	.zero		816


//--------------------- .nv.constant0._ZN5flash32flash_fwd_splitkv_combine_kernelI23Flash_fwd_kernel_traitsILi96ELi64ELi128ELi4ELb0ELb0EN7cutlass6half_tE19Flash_kernel_traitsILi96ELi64ELi128ELi4ES3_EELi16ELi2ELb1EEEvNS_16Flash_fwd_paramsE --------------------------
	.section	.nv.constant0._ZN5flash32flash_fwd_splitkv_combine_kernelI23Flash_fwd_kernel_traitsILi96ELi64ELi128ELi4ELb0ELb0EN7cutlass6half_tE19Flash_kernel_traitsILi96ELi64ELi128ELi4ES3_EELi16ELi2ELb1EEEvNS_16Flash_fwd_paramsE,"a",@progbits
	.sectionflags	@""
	.align	4
.nv.constant0._ZN5flash32flash_fwd_splitkv_combine_kernelI23Flash_fwd_kernel_traitsILi96ELi64ELi128ELi4ELb0ELb0EN7cutlass6half_tE19Flash_kernel_traitsILi96ELi64ELi128ELi4ES3_EELi16ELi2ELb1EEEvNS_16Flash_fwd_paramsE:
	.zero		816


//--------------------- .nv.constant0._ZN5flash32flash_fwd_splitkv_combine_kernelI23Flash_fwd_kernel_traitsILi96ELi64ELi128ELi4ELb0ELb0EN7cutlass6half_tE19Flash_kernel_traitsILi96ELi64ELi128ELi4ES3_EELi16ELi1ELb1EEEvNS_16Flash_fwd_paramsE --------------------------
	.section	.nv.constant0._ZN5flash32flash_fwd_splitkv_combine_kernelI23Flash_fwd_kernel_traitsILi96ELi64ELi128ELi4ELb0ELb0EN7cutlass6half_tE19Flash_kernel_traitsILi96ELi64ELi128ELi4ES3_EELi16ELi1ELb1EEEvNS_16Flash_fwd_paramsE,"a",@progbits
	.sectionflags	@""
	.align	4
.nv.constant0._ZN5flash32flash_fwd_splitkv_combine_kernelI23Flash_fwd_kernel_traitsILi96ELi64ELi128ELi4ELb0ELb0EN7cutlass6half_tE19Flash_kernel_traitsILi96ELi64ELi128ELi4ES3_EELi16ELi1ELb1EEEvNS_16Flash_fwd_paramsE:
	.zero		816


//--------------------- .nv.constant0._ZN5flash24flash_fwd_splitkv_kernelI23Flash_fwd_kernel_traitsILi96ELi64ELi128ELi4ELb0ELb0EN7cutlass6half_tE19Flash_kernel_traitsILi96ELi64ELi128ELi4ES3_EELb1ELb0ELb0ELb0ELb0ELb0ELb0ELb0EEEvNS_16Flash_fwd_paramsE --------------------------
	.section	.nv.constant0._ZN5flash24flash_fwd_splitkv_kernelI23Flash_fwd_kernel_traitsILi96ELi64ELi128ELi4ELb0ELb0EN7cutlass6half_tE19Flash_kernel_traitsILi96ELi64ELi128ELi4ES3_EELb1ELb0ELb0ELb0ELb0ELb0ELb0ELb0EEEvNS_16Flash_fwd_paramsE,"a",@progbits
	.sectionflags	@""
	.align	4
.nv.constant0._ZN5flash24flash_fwd_splitkv_kernelI23Flash_fwd_kernel_traitsILi96ELi64ELi128ELi4ELb0ELb0EN7cutlass6half_tE19Flash_kernel_traitsILi96ELi64ELi128ELi4ES3_EELb1ELb0ELb0ELb0ELb0ELb0ELb0ELb0EEEvNS_16Flash_fwd_paramsE:
	.zero		816


//--------------------- .nv.constant0._ZN5flash24flash_fwd_splitkv_kernelI23Flash_fwd_kernel_traitsILi96ELi64ELi128ELi4ELb0ELb0EN7cutlass6half_tE19Flash_kernel_traitsILi96ELi64ELi128ELi4ES3_EELb1ELb0ELb0ELb0ELb0ELb1ELb0ELb0EEEvNS_16Flash_fwd_paramsE --------------------------
	.section	.nv.constant0._ZN5flash24flash_fwd_splitkv_kernelI23Flash_fwd_kernel_traitsILi96ELi64ELi128ELi4ELb0ELb0EN7cutlass6half_tE19Flash_kernel_traitsILi96ELi64ELi128ELi4ES3_EELb1ELb0ELb0ELb0ELb0ELb1ELb0ELb0EEEvNS_16Flash_fwd_paramsE,"a",@progbits
	.sectionflags	@""
	.align	4
.nv.constant0._ZN5flash24flash_fwd_splitkv_kernelI23Flash_fwd_kernel_traitsILi96ELi64ELi128ELi4ELb0ELb0EN7cutlass6half_tE19Flash_kernel_traitsILi96ELi64ELi128ELi4ES3_EELb1ELb0ELb0ELb0ELb0ELb1ELb0ELb0EEEvNS_16Flash_fwd_paramsE:
	.zero		816


//--------------------- .nv.constant0._ZN5flash24flash_fwd_splitkv_kernelI23Flash_fwd_kernel_traitsILi96ELi64ELi128ELi4ELb0ELb0EN7cutlass6half_tE19Flash_kernel_traitsILi96ELi64ELi128ELi4ES3_EELb1ELb0ELb0ELb0ELb0ELb0ELb0ELb1EEEvNS_16Flash_fwd_paramsE --------------------------
	.section	.nv.constant0._ZN5flash24flash_fwd_splitkv_kernelI23Flash_fwd_kernel_traitsILi96ELi64ELi128ELi4ELb0ELb0EN7cutlass6half_tE19Flash_kernel_traitsILi96ELi64ELi128ELi4ES3_EELb1ELb0ELb0ELb0ELb0ELb0ELb0ELb1EEEvNS_16Flash_fwd_paramsE,"a",@progbits
	.sectionflags	@""
	.align	4
.nv.constant0._ZN5flash24flash_fwd_splitkv_kernelI23Flash_fwd_kernel_traitsILi96ELi64ELi128ELi4ELb0ELb0EN7cutlass6half_tE19Flash_kernel_traitsILi96ELi64ELi128ELi4ES3_EELb1ELb0ELb0ELb0ELb0ELb0ELb0ELb1EEEvNS_16Flash_fwd_paramsE:
	.zero		816


//--------------------- .nv.constant0._ZN5flash24flash_fwd_splitkv_kernelI23Flash_fwd_kernel_traitsILi96ELi64ELi128ELi4ELb0ELb0EN7cutlass6half_tE19Flash_kernel_traitsILi96ELi64ELi128ELi4ES3_EELb1ELb0ELb0ELb0ELb0ELb1ELb0ELb1EEEvNS_16Flash_fwd_paramsE --------------------------
	.section	.nv.constant0._ZN5flash24flash_fwd_splitkv_kernelI23Flash_fwd_kernel_traitsILi96ELi64ELi128ELi4ELb0ELb0EN7cutlass6half_tE19Flash_kernel_traitsILi96ELi64ELi128ELi4ES3_EELb1ELb0ELb0ELb0ELb0ELb1ELb0ELb1EEEvNS_16Flash_fwd_paramsE,"a",@progbits
	.sectionflags	@""
	.align	4
.nv.constant0._ZN5flash24flash_fwd_splitkv_kernelI23Flash_fwd_kernel_traitsILi96ELi64ELi128ELi4ELb0ELb0EN7cutlass6half_tE19Flash_kernel_traitsILi96ELi64ELi128ELi4ES3_EELb1ELb0ELb0ELb0ELb0ELb1ELb0ELb1EEEvNS_16Flash_fwd_paramsE:
	.zero		816


//--------------------- .nv.constant0._ZN5flash24flash_fwd_splitkv_kernelI23Flash_fwd_kernel_traitsILi96ELi64ELi128ELi4ELb0ELb0EN7cutlass6half_tE19Flash_kernel_traitsILi96ELi64ELi128ELi4ES3_EELb1ELb0ELb0ELb0ELb0ELb0ELb1ELb0EEEvNS_16Flash_fwd_paramsE --------------------------
	.section	.nv.constant0._ZN5flash24flash_fwd_splitkv_kernelI23Flash_fwd_kernel_traitsILi96ELi64ELi128ELi4ELb0ELb0EN7cutlass6half_tE19Flash_kernel_traitsILi96ELi64ELi128ELi4ES3_EELb1ELb0ELb0ELb0ELb0ELb0ELb1ELb0EEEvNS_16Flash_fwd_paramsE,"a",@progbits
	.sectionflags	@""
	.align	4
.nv.constant0._ZN5flash24flash_fwd_splitkv_kernelI23Flash_fwd_kernel_traitsILi96ELi64ELi128ELi4ELb0ELb0EN7cutlass6half_tE19Flash_kernel_traitsILi96ELi64ELi128ELi4ES3_EELb1ELb0ELb0ELb0ELb0ELb0ELb1ELb0EEEvNS_16Flash_fwd_paramsE:
	.zero		816


//--------------------- .nv.constant0._ZN5flash24flash_fwd_splitkv_kernelI23Flash_fwd_kernel_traitsILi96ELi64ELi128ELi4ELb0ELb0EN7cutlass6half_tE19Flash_kernel_traitsILi96ELi64ELi128ELi4ES3_EELb1ELb0ELb0ELb0ELb0ELb1ELb1ELb0EEEvNS_16Flash_fwd_paramsE --------------------------
	.section	.nv.constant0._ZN5flash24flash_fwd_splitkv_kernelI23Flash_fwd_kernel_traitsILi96ELi64ELi128ELi4ELb0ELb0EN7cutlass6half_tE19Flash_kernel_traitsILi96ELi64ELi128ELi4ES3_EELb1ELb0ELb0ELb0ELb0ELb1ELb1ELb0EEEvNS_16Flash_fwd_paramsE,"a",@progbits
	.sectionflags	@""
	.align	4
.nv.constant0._ZN5flash24flash_fwd_splitkv_kernelI23Flash_fwd_kernel_traitsILi96ELi64ELi128ELi4ELb0ELb0EN7cutlass6half_tE19Flash_kernel_traitsILi96ELi64ELi128ELi4ES3_EELb1ELb0ELb0ELb0ELb0ELb1ELb1ELb0EEEvNS_16Flash_fwd_paramsE:
	.zero		816


//--------------------- .nv.constant0._ZN5flash24flash_fwd_splitkv_kernelI23Flash_fwd_kernel_traitsILi96ELi64ELi128ELi4ELb0ELb0EN7cutlass6half_tE19Flash_kernel_traitsILi96ELi64ELi128ELi4ES3_EELb1ELb0ELb0ELb0ELb0ELb0ELb1ELb1EEEvNS_16Flash_fwd_paramsE --------------------------
	.section	.nv.constant0._ZN5flash24flash_fwd_splitkv_kernelI23Flash_fwd_kernel_traitsILi96ELi64ELi128ELi4ELb0ELb0EN7cutlass6half_tE19Flash_kernel_traitsILi96ELi64ELi128ELi4ES3_EELb1ELb0ELb0ELb0ELb0ELb0ELb1ELb1EEEvNS_16Flash_fwd_paramsE,"a",@progbits
	.sectionflags	@""
	.align	4
.nv.constant0._ZN5flash24flash_fwd_splitkv_kernelI23Flash_fwd_kernel_traitsILi96ELi64ELi128ELi4ELb0ELb0EN7cutlass6half_tE19Flash_kernel_traitsILi96ELi64ELi128ELi4ES3_EELb1ELb0ELb0ELb0ELb0ELb0ELb1ELb1EEEvNS_16Flash_fwd_paramsE:
	.zero		816


//--------------------- .nv.constant0._ZN5flash24flash_fwd_splitkv_kernelI23Flash_fwd_kernel_traitsILi96ELi64ELi128ELi4ELb0ELb0EN7cutlass6half_tE19Flash_kernel_traitsILi96ELi64ELi128ELi4ES3_EELb1ELb0ELb0ELb0ELb0ELb1ELb1ELb1EEEvNS_16Flash_fwd_paramsE --------------------------
	.section	.nv.constant0._ZN5flash24flash_fwd_splitkv_kernelI23Flash_fwd_kernel_traitsILi96ELi64ELi128ELi4ELb0ELb0EN7cutlass6half_tE19Flash_kernel_traitsILi96ELi64ELi128ELi4ES3_EELb1ELb0ELb0ELb0ELb0ELb1ELb1ELb1EEEvNS_16Flash_fwd_paramsE,"a",@progbits
	.sectionflags	@""
	.align	4
.nv.constant0._ZN5flash24flash_fwd_splitkv_kernelI23Flash_fwd_kernel_traitsILi96ELi64ELi128ELi4ELb0ELb0EN7cutlass6half_tE19Flash_kernel_traitsILi96ELi64ELi128ELi4ES3_EELb1ELb0ELb0ELb0ELb0ELb1ELb1ELb1EEEvNS_16Flash_fwd_paramsE:
	.zero		816


//--------------------- .nv.constant0._ZN5flash24flash_fwd_splitkv_kernelI23Flash_fwd_kernel_traitsILi96ELi64ELi128ELi4ELb0ELb0EN7cutlass6half_tE19Flash_kernel_traitsILi96ELi64ELi128ELi4ES3_EELb1ELb0ELb0ELb1ELb1ELb0ELb0ELb0EEEvNS_16Flash_fwd_paramsE --------------------------
	.section	.nv.constant0._ZN5flash24flash_fwd_splitkv_kernelI23Flash_fwd_kernel_traitsILi96ELi64ELi128ELi4ELb0ELb0EN7cutlass6half_tE19Flash_kernel_traitsILi96ELi64ELi128ELi4ES3_EELb1ELb0ELb0ELb1ELb1ELb0ELb0ELb0EEEvNS_16Flash_fwd_paramsE,"a",@progbits
	.sectionflags	@""
	.align	4
.nv.constant0._ZN5flash24flash_fwd_splitkv_kernelI23Flash_fwd_kernel_traitsILi96ELi64ELi128ELi4ELb0ELb0EN7cutlass6half_tE19Flash_kernel_traitsILi96ELi64ELi128ELi4ES3_EELb1ELb0ELb0ELb1ELb1ELb0ELb0ELb0EEEvNS_16Flash_fwd_paramsE:
	.zero		816


//--------------------- .nv.constant0._ZN5flash24flash_fwd_splitkv_kernelI23Flash_fwd_kernel_traitsILi96ELi64ELi128ELi4ELb0ELb0EN7cutlass6half_tE19Flash_kernel_traitsILi96ELi64ELi128ELi4ES3_EELb1ELb0ELb0ELb1ELb1ELb1ELb0ELb0EEEvNS_16Flash_fwd_paramsE --------------------------
	.section	.nv.constant0._ZN5flash24flash_fwd_splitkv_kernelI23Flash_fwd_kernel_traitsILi96ELi64ELi128ELi4ELb0ELb0EN7cutlass6half_tE19Flash_kernel_traitsILi96ELi64ELi128ELi4ES3_EELb1ELb0ELb0ELb1ELb1ELb1ELb0ELb0EEEvNS_16Flash_fwd_paramsE,"a",@progbits
	.sectionflags	@""
	.align	4
.nv.constant0._ZN5flash24flash_fwd_splitkv_kernelI23Flash_fwd_kernel_traitsILi96ELi64ELi128ELi4ELb0ELb0EN7cutlass6half_tE19Flash_kernel_traitsILi96ELi64ELi128ELi4ES3_EELb1ELb0ELb0ELb1ELb1ELb1ELb0ELb0EEEvNS_16Flash_fwd_paramsE:
	.zero		816


//--------------------- .nv.constant0._ZN5flash24flash_fwd_splitkv_kernelI23Flash_fwd_kernel_traitsILi96ELi64ELi128ELi4ELb0ELb0EN7cutlass6half_tE19Flash_kernel_traitsILi96ELi64ELi128ELi4ES3_EELb1ELb0ELb0ELb1ELb1ELb0ELb1ELb0EEEvNS_16Flash_fwd_paramsE --------------------------
	.section	.nv.constant0._ZN5flash24flash_fwd_splitkv_kernelI23Flash_fwd_kernel_traitsILi96ELi64ELi128ELi4ELb0ELb0EN7cutlass6half_tE19Flash_kernel_traitsILi96ELi64ELi128ELi4ES3_EELb1ELb0ELb0ELb1ELb1ELb0ELb1ELb0EEEvNS_16Flash_fwd_paramsE,"a",@progbits
	.sectionflags	@""
	.align	4
.nv.constant0._ZN5flash24flash_fwd_splitkv_kernelI23Flash_fwd_kernel_traitsILi96ELi64ELi128ELi4ELb0ELb0EN7cutlass6half_tE19Flash_kernel_traitsILi96ELi64ELi128ELi4ES3_EELb1ELb0ELb0ELb1ELb1ELb0ELb1ELb0EEEvNS_16Flash_fwd_paramsE:
	.zero		816


//--------------------- .nv.constant0._ZN5flash24flash_fwd_splitkv_kernelI23Flash_fwd_kernel_traitsILi96ELi64ELi128ELi4ELb0ELb0EN7cutlass6half_tE19Flash_kernel_traitsILi96ELi64ELi128ELi4ES3_EELb1ELb0ELb0ELb1ELb1ELb1ELb1ELb0EEEvNS_16Flash_fwd_paramsE --------------------------
	.section	.nv.constant0._ZN5flash24flash_fwd_splitkv_kernelI23Flash_fwd_kernel_traitsILi96ELi64ELi128ELi4ELb0ELb0EN7cutlass6half_tE19Flash_kernel_traitsILi96ELi64ELi128ELi4ES3_EELb1ELb0ELb0ELb1ELb1ELb1ELb1ELb0EEEvNS_16Flash_fwd_paramsE,"a",@progbits
	.sectionflags	@""
	.align	4
.nv.constant0._ZN5flash24flash_fwd_splitkv_kernelI23Flash_fwd_kernel_traitsILi96ELi64ELi128ELi4ELb0ELb0EN7cutlass6half_tE19Flash_kernel_traitsILi96ELi64ELi128ELi4ES3_EELb1ELb0ELb0ELb1ELb1ELb1ELb1ELb0EEEvNS_16Flash_fwd_paramsE:
	.zero		816


//--------------------- .nv.constant0._ZN5flash24flash_fwd_splitkv_kernelI23Flash_fwd_kernel_traitsILi96ELi64ELi128ELi4ELb0ELb0EN7cutlass6half_tE19Flash_kernel_traitsILi96ELi64ELi128ELi4ES3_EELb1ELb0ELb0ELb0ELb1ELb0ELb0ELb0EEEvNS_16Flash_fwd_paramsE --------------------------
	.section	.nv.constant0._ZN5flash24flash_fwd_splitkv_kernelI23Flash_fwd_kernel_traitsILi96ELi64ELi128ELi4ELb0ELb0EN7cutlass6half_tE19Flash_kernel_traitsILi96ELi64ELi128ELi4ES3_EELb1ELb0ELb0ELb0ELb1ELb0ELb0ELb0EEEvNS_16Flash_fwd_paramsE,"a",@progbits
	.sectionflags	@""
	.align	4
.nv.constant0._ZN5flash24flash_fwd_splitkv_kernelI23Flash_fwd_kernel_traitsILi96ELi64ELi128ELi4ELb0ELb0EN7cutlass6half_tE19Flash_kernel_traitsILi96ELi64ELi128ELi4ES3_EELb1ELb0ELb0ELb0ELb1ELb0ELb0ELb0EEEvNS_16Flash_fwd_paramsE:
	.zero		816


//--------------------- .nv.constant0._ZN5flash24flash_fwd_splitkv_kernelI23Flash_fwd_kernel_traitsILi96ELi64ELi128ELi4ELb0ELb0EN7cutlass6half_tE19Flash_kernel_traitsILi96ELi64ELi128ELi4ES3_EELb1ELb0ELb0ELb0ELb1ELb1ELb0ELb0EEEvNS_16Flash_fwd_paramsE --------------------------
	.section	.nv.constant0._ZN5flash24flash_fwd_splitkv_kernelI23Flash_fwd_kernel_traitsILi96ELi64ELi128ELi4ELb0ELb0EN7cutlass6half_tE19Flash_kernel_traitsILi96ELi64ELi128ELi4ES3_EELb1ELb0ELb0ELb0ELb1ELb1ELb0ELb0EEEvNS_16Flash_fwd_paramsE,"a",@progbits
	.sectionflags	@""
	.align	4
.nv.constant0._ZN5flash24flash_fwd_splitkv_kernelI23Flash_fwd_kernel_traitsILi96ELi64ELi128ELi4ELb0ELb0EN7cutlass6half_tE19Flash_kernel_traitsILi96ELi64ELi128ELi4ES3_EELb1ELb0ELb0ELb0ELb1ELb1ELb0ELb0EEEvNS_16Flash_fwd_paramsE:
	.zero		816


//--------------------- .nv.constant0._ZN5flash24flash_fwd_splitkv_kernelI23Flash_fwd_kernel_traitsILi96ELi64ELi128ELi4ELb0ELb0EN7cutlass6half_tE19Flash_kernel_traitsILi96ELi64ELi128ELi4ES3_EELb1ELb0ELb1ELb0ELb0ELb0ELb0ELb0EEEvNS_16Flash_fwd_paramsE --------------------------
	.section	.nv.constant0._ZN5flash24flash_fwd_splitkv_kernelI23Flash_fwd_kernel_traitsILi96ELi64ELi128ELi4ELb0ELb0EN7cutlass6half_tE19Flash_kernel_traitsILi96ELi64ELi128ELi4ES3_EELb1ELb0ELb1ELb0ELb0ELb0ELb0ELb0EEEvNS_16Flash_fwd_paramsE,"a",@progbits
	.sectionflags	@""
	.align	4
.nv.constant0._ZN5flash24flash_fwd_splitkv_kernelI23Flash_fwd_kernel_traitsILi96ELi64ELi128ELi4ELb0ELb0EN7cutlass6half_tE19Flash_kernel_traitsILi96ELi64ELi128ELi4ES3_EELb1ELb0ELb1ELb0ELb0ELb0ELb0ELb0EEEvNS_16Flash_fwd_paramsE:
	.zero		816


//--------------------- .nv.constant0._ZN5flash24flash_fwd_splitkv_kernelI23Flash_fwd_kernel_traitsILi96ELi64ELi128ELi4ELb0ELb0EN7cutlass6half_tE19Flash_kernel_traitsILi96ELi64ELi128ELi4ES3_EELb1ELb0ELb1ELb0ELb0ELb1ELb0ELb0EEEvNS_16Flash_fwd_paramsE --------------------------
	.section	.nv.constant0._ZN5flash24flash_fwd_splitkv_kernelI23Flash_fwd_kernel_traitsILi96ELi64ELi128ELi4ELb0ELb0EN7cutlass6half_tE19Flash_kernel_traitsILi96ELi64ELi128ELi4ES3_EELb1ELb0ELb1ELb0ELb0ELb1ELb0ELb0EEEvNS_16Flash_fwd_paramsE,"a",@progbits
	.sectionflags	@""
	.align	4
.nv.constant0._ZN5flash24flash_fwd_splitkv_kernelI23Flash_fwd_kernel_traitsILi96ELi64ELi128ELi4ELb0ELb0EN7cutlass6half_tE19Flash_kernel_traitsILi96ELi64ELi128ELi4ES3_EELb1ELb0ELb1ELb0ELb0ELb1ELb0ELb0EEEvNS_16Flash_fwd_paramsE:
	.zero		816


//--------------------- .nv.constant0._ZN5flash24flash_fwd_splitkv_kernelI23Flash_fwd_kernel_traitsILi96ELi64ELi128ELi4ELb0ELb0EN7cutlass6half_tE19Flash_kernel_traitsILi96ELi64ELi128ELi4ES3_EELb1ELb0ELb0ELb0ELb1ELb0ELb0ELb1EEEvNS_16Flash_fwd_paramsE --------------------------
	.section	.nv.constant0._ZN5flash24flash_fwd_splitkv_kernelI23Flash_fwd_kernel_traitsILi96ELi64ELi128ELi4ELb0ELb0EN7cutlass6half_tE19Flash_kernel_traitsILi96ELi64ELi128ELi4ES3_EELb1ELb0ELb0ELb0ELb1ELb0ELb0ELb1EEEvNS_16Flash_fwd_paramsE,"a",@progbits
	.sectionflags	@""
	.align	4
.nv.constant0._ZN5flash24flash_fwd_splitkv_kernelI23Flash_fwd_kernel_traitsILi96ELi64ELi128ELi4ELb0ELb0EN7cutlass6half_tE19Flash_kernel_traitsILi96ELi64ELi128ELi4ES3_EELb1ELb0ELb0ELb0ELb1ELb0ELb0ELb1EEEvNS_16Flash_fwd_paramsE:
	.zero		816


//--------------------- .nv.constant0._ZN5flash24flash_fwd_splitkv_kernelI23Flash_fwd_kernel_traitsILi96ELi64ELi128ELi4ELb0ELb0EN7cutlass6half_tE19Flash_kernel_traitsILi96ELi64ELi128ELi4ES3_EELb1ELb0ELb0ELb0ELb1ELb1ELb0ELb1EEEvNS_16Flash_fwd_paramsE --------------------------
	.section	.nv.constant0._ZN5flash24flash_fwd_splitkv_kernelI23Flash_fwd_kernel_traitsILi96ELi64ELi128ELi4ELb0ELb0EN7cutlass6half_tE19Flash_kernel_traitsILi96ELi64ELi128ELi4ES3_EELb1ELb0ELb0ELb0ELb1ELb1ELb0ELb1EEEvNS_16Flash_fwd_paramsE,"a",@progbits
	.sectionflags	@""
	.align	4
.nv.constant0._ZN5flash24flash_fwd_splitkv_kernelI23Flash_fwd_kernel_traitsILi96ELi64ELi128ELi4ELb0ELb0EN7cutlass6half_tE19Flash_kernel_traitsILi96ELi64ELi128ELi4ES3_EELb1ELb0ELb0ELb0ELb1ELb1ELb0ELb1EEEvNS_16Flash_fwd_paramsE:
	.zero		816


//--------------------- .nv.constant0._ZN5flash24flash_fwd_splitkv_kernelI23Flash_fwd_kernel_traitsILi96ELi64ELi128ELi4ELb0ELb0EN7cutlass6half_tE19Flash_kernel_traitsILi96ELi64ELi128ELi4ES3_EELb1ELb0ELb1ELb0ELb0ELb0ELb0ELb1EEEvNS_16Flash_fwd_paramsE --------------------------
	.section	.nv.constant0._ZN5flash24flash_fwd_splitkv_kernelI23Flash_fwd_kernel_traitsILi96ELi64ELi128ELi4ELb0ELb0EN7cutlass6half_tE19Flash_kernel_traitsILi96ELi64ELi128ELi4ES3_EELb1ELb0ELb1ELb0ELb0ELb0ELb0ELb1EEEvNS_16Flash_fwd_paramsE,"a",@progbits
	.sectionflags	@""
	.align	4
.nv.constant0._ZN5flash24flash_fwd_splitkv_kernelI23Flash_fwd_kernel_traitsILi96ELi64ELi128ELi4ELb0ELb0EN7cutlass6half_tE19Flash_kernel_traitsILi96ELi64ELi128ELi4ES3_EELb1ELb0ELb1ELb0ELb0ELb0ELb0ELb1EEEvNS_16Flash_fwd_paramsE:
	.zero		816


//--------------------- .nv.constant0._ZN5flash24flash_fwd_splitkv_kernelI23Flash_fwd_kernel_traitsILi96ELi64ELi128ELi4ELb0ELb0EN7cutlass6half_tE19Flash_kernel_traitsILi96ELi64ELi128ELi4ES3_EELb1ELb0ELb1ELb0ELb0ELb1ELb0ELb1EEEvNS_16Flash_fwd_paramsE --------------------------
	.section	.nv.constant0._ZN5flash24flash_fwd_splitkv_kernelI23Flash_fwd_kernel_traitsILi96ELi64ELi128ELi4ELb0ELb0EN7cutlass6half_tE19Flash_kernel_traitsILi96ELi64ELi128ELi4ES3_EELb1ELb0ELb1ELb0ELb0ELb1ELb0ELb1EEEvNS_16Flash_fwd_paramsE,"a",@progbits
	.sectionflags	@""
	.align	4
.nv.constant0._ZN5flash24flash_fwd_splitkv_kernelI23Flash_fwd_kernel_traitsILi96ELi64ELi128ELi4ELb0ELb0EN7cutlass6half_tE19Flash_kernel_traitsILi96ELi64ELi128ELi4ES3_EELb1ELb0ELb1ELb0ELb0ELb1ELb0ELb1EEEvNS_16Flash_fwd_paramsE:
	.zero		816


//--------------------- .nv.constant0._ZN5flash24flash_fwd_splitkv_kernelI23Flash_fwd_kernel_traitsILi96ELi64ELi128ELi4ELb0ELb0EN7cutlass6half_tE19Flash_kernel_traitsILi96ELi64ELi128ELi4ES3_EELb1ELb0ELb0ELb0ELb1ELb0ELb1ELb0EEEvNS_16Flash_fwd_paramsE --------------------------
	.section	.nv.constant0._ZN5flash24flash_fwd_splitkv_kernelI23Flash_fwd_kernel_traitsILi96ELi64ELi128ELi4ELb0ELb0EN7cutlass6half_tE19Flash_kernel_traitsILi96ELi64ELi128ELi4ES3_EELb1ELb0ELb0ELb0ELb1ELb0ELb1ELb0EEEvNS_16Flash_fwd_paramsE,"a",@progbits
	.sectionflags	@""
	.align	4
.nv.constant0._ZN5flash24flash_fwd_splitkv_kernelI23Flash_fwd_kernel_traitsILi96ELi64ELi128ELi4ELb0ELb0EN7cutlass6half_tE19Flash_kernel_traitsILi96ELi64ELi128ELi4ES3_EELb1ELb0ELb0ELb0ELb1ELb0ELb1ELb0EEEvNS_16Flash_fwd_paramsE:
	.zero		816


//--------------------- .nv.constant0._ZN5flash24flash_fwd_splitkv_kernelI23Flash_fwd_kernel_traitsILi96ELi64ELi128ELi4ELb0ELb0EN7cutlass6half_tE19Flash_kernel_traitsILi96ELi64ELi128ELi4ES3_EELb1ELb0ELb0ELb0ELb1ELb1ELb1ELb0EEEvNS_16Flash_fwd_paramsE --------------------------
	.section	.nv.constant0._ZN5flash24flash_fwd_splitkv_kernelI23Flash_fwd_kernel_traitsILi96ELi64ELi128ELi4ELb0ELb0EN7cutlass6half_tE19Flash_kernel_traitsILi96ELi64ELi128ELi4ES3_EELb1ELb0ELb0ELb0ELb1ELb1ELb1ELb0EEEvNS_16Flash_fwd_paramsE,"a",@progbits
	.sectionflags	@""
	.align	4
.nv.constant0._ZN5flash24flash_fwd_splitkv_kernelI23Flash_fwd_kernel_traitsILi96ELi64ELi128ELi4ELb0ELb0EN7cutlass6half_tE19Flash_kernel_traitsILi96ELi64ELi128ELi4ES3_EELb1ELb0ELb0ELb0ELb1ELb1ELb1ELb0EEEvNS_16Flash_fwd_paramsE:
	.zero		816


//--------------------- .nv.constant0._ZN5flash24flash_fwd_splitkv_kernelI23Flash_fwd_kernel_traitsILi96ELi64ELi128ELi4ELb0ELb0EN7cutlass6half_tE19Flash_kernel_traitsILi96ELi64ELi128ELi4ES3_EELb1ELb0ELb1ELb0ELb0ELb0ELb1ELb0EEEvNS_16Flash_fwd_paramsE --------------------------
	.section	.nv.constant0._ZN5flash24flash_fwd_splitkv_kernelI23Flash_fwd_kernel_traitsILi96ELi64ELi128ELi4ELb0ELb0EN7cutlass6half_tE19Flash_kernel_traitsILi96ELi64ELi128ELi4ES3_EELb1ELb0ELb1ELb0ELb0ELb0ELb1ELb0EEEvNS_16Flash_fwd_paramsE,"a",@progbits
	.sectionflags	@""
	.align	4
.nv.constant0._ZN5flash24flash_fwd_splitkv_kernelI23Flash_fwd_kernel_traitsILi96ELi64ELi128ELi4ELb0ELb0EN7cutlass6half_tE19Flash_kernel_traitsILi96ELi64ELi128ELi4ES3_EELb1ELb0ELb1ELb0ELb0ELb0ELb1ELb0EEEvNS_16Flash_fwd_paramsE:
	.zero		816


//--------------------- .nv.constant0._ZN5flash24flash_fwd_splitkv_kernelI23Flash_fwd_kernel_traitsILi96ELi64ELi128ELi4ELb0ELb0EN7cutlass6half_tE19Flash_kernel_traitsILi96ELi64ELi128ELi4ES3_EELb1ELb0ELb1ELb0ELb0ELb1ELb1ELb0EEEvNS_16Flash_fwd_paramsE --------------------------
	.section	.nv.constant0._ZN5flash24flash_fwd_splitkv_kernelI23Flash_fwd_kernel_traitsILi96ELi64ELi128ELi4ELb0ELb0EN7cutlass6half_tE19Flash_kernel_traitsILi96ELi64ELi128ELi4ES3_EELb1ELb0ELb1ELb0ELb0ELb1ELb1ELb0EEEvNS_16Flash_fwd_paramsE,"a",@progbits
	.sectionflags	@""
	.align	4
.nv.constant0._ZN5flash24flash_fwd_splitkv_kernelI23Flash_fwd_kernel_traitsILi96ELi64ELi128ELi4ELb0ELb0EN7cutlass6half_tE19Flash_kernel_traitsILi96ELi64ELi128ELi4ES3_EELb1ELb0ELb1ELb0ELb0ELb1ELb1ELb0EEEvNS_16Flash_fwd_paramsE:
	.zero		816


//--------------------- .nv.constant0._ZN5flash24flash_fwd_splitkv_kernelI23Flash_fwd_kernel_traitsILi96ELi64ELi128ELi4ELb0ELb0EN7cutlass6half_tE19Flash_kernel_traitsILi96ELi64ELi128ELi4ES3_EELb1ELb0ELb0ELb0ELb1ELb0ELb1ELb1EEEvNS_16Flash_fwd_paramsE --------------------------
	.section	.nv.constant0._ZN5flash24flash_fwd_splitkv_kernelI23Flash_fwd_kernel_traitsILi96ELi64ELi128ELi4ELb0ELb0EN7cutlass6half_tE19Flash_kernel_traitsILi96ELi64ELi128ELi4ES3_EELb1ELb0ELb0ELb0ELb1ELb0ELb1ELb1EEEvNS_16Flash_fwd_paramsE,"a",@progbits
	.sectionflags	@""
	.align	4
.nv.constant0._ZN5flash24flash_fwd_splitkv_kernelI23Flash_fwd_kernel_traitsILi96ELi64ELi128ELi4ELb0ELb0EN7cutlass6half_tE19Flash_kernel_traitsILi96ELi64ELi128ELi4ES3_EELb1ELb0ELb0ELb0ELb1ELb0ELb1ELb1EEEvNS_16Flash_fwd_paramsE:
	.zero		816


//--------------------- .nv.constant0._ZN5flash24flash_fwd_splitkv_kernelI23Flash_fwd_kernel_traitsILi96ELi64ELi128ELi4ELb0ELb0EN7cutlass6half_tE19Flash_kernel_traitsILi96ELi64ELi128ELi4ES3_EELb1ELb0ELb0ELb0ELb1ELb1ELb1ELb1EEEvNS_16Flash_fwd_paramsE --------------------------
	.section	.nv.constant0._ZN5flash24flash_fwd_splitkv_kernelI23Flash_fwd_kernel_traitsILi96ELi64ELi128ELi4ELb0ELb0EN7cutlass6half_tE19Flash_kernel_traitsILi96ELi64ELi128ELi4ES3_EELb1ELb0ELb0ELb0ELb1ELb1ELb1ELb1EEEvNS_16Flash_fwd_paramsE,"a",@progbits
	.sectionflags	@""
	.align	4
.nv.constant0._ZN5flash24flash_fwd_splitkv_kernelI23Flash_fwd_kernel_traitsILi96ELi64ELi128ELi4ELb0ELb0EN7cutlass6half_tE19Flash_kernel_traitsILi96ELi64ELi128ELi4ES3_EELb1ELb0ELb0ELb0ELb1ELb1ELb1ELb1EEEvNS_16Flash_fwd_paramsE:
	.zero		816


//--------------------- .nv.constant0._ZN5flash24flash_fwd_splitkv_kernelI23Flash_fwd_kernel_traitsILi96ELi64ELi128ELi4ELb0ELb0EN7cutlass6half_tE19Flash_kernel_traitsILi96ELi64ELi128ELi4ES3_EELb1ELb0ELb1ELb0ELb0ELb0ELb1ELb1EEEvNS_16Flash_fwd_paramsE --------------------------
	.section	.nv.constant0._ZN5flash24flash_fwd_splitkv_kernelI23Flash_fwd_kernel_traitsILi96ELi64ELi128ELi4ELb0ELb0EN7cutlass6half_tE19Flash_kernel_traitsILi96ELi64ELi128ELi4ES3_EELb1ELb0ELb1ELb0ELb0ELb0ELb1ELb1EEEvNS_16Flash_fwd_paramsE,"a",@progbits
	.sectionflags	@""
	.align	4
.nv.constant0._ZN5flash24flash_fwd_splitkv_kernelI23Flash_fwd_kernel_traitsILi96ELi64ELi128ELi4ELb0ELb0EN7cutlass6half_tE19Flash_kernel_traitsILi96ELi64ELi128ELi4ES3_EELb1ELb0ELb1ELb0ELb0ELb0ELb1ELb1EEEvNS_16Flash_fwd_paramsE:
	.zero		816


//--------------------- .nv.constant0._ZN5flash24flash_fwd_splitkv_kernelI23Flash_fwd_kernel_traitsILi96ELi64ELi128ELi4ELb0ELb0EN7cutlass6half_tE19Flash_kernel_traitsILi96ELi64ELi128ELi4ES3_EELb1ELb0ELb1ELb0ELb0ELb1ELb1ELb1EEEvNS_16Flash_fwd_paramsE --------------------------
	.section	.nv.constant0._ZN5flash24flash_fwd_splitkv_kernelI23Flash_fwd_kernel_traitsILi96ELi64ELi128ELi4ELb0ELb0EN7cutlass6half_tE19Flash_kernel_traitsILi96ELi64ELi128ELi4ES3_EELb1ELb0ELb1ELb0ELb0ELb1ELb1ELb1EEEvNS_16Flash_fwd_paramsE,"a",@progbits
	.sectionflags	@""
	.align	4
.nv.constant0._ZN5flash24flash_fwd_splitkv_kernelI23Flash_fwd_kernel_traitsILi96ELi64ELi128ELi4ELb0ELb0EN7cutlass6half_tE19Flash_kernel_traitsILi96ELi64ELi128ELi4ES3_EELb1ELb0ELb1ELb0ELb0ELb1ELb1ELb1EEEvNS_16Flash_fwd_paramsE:
	.zero		816


//--------------------- .nv.constant0._ZN5flash32flash_fwd_splitkv_combine_kernelI23Flash_fwd_kernel_traitsILi96ELi64ELi64ELi4ELb0ELb0EN7cutlass6half_tE19Flash_kernel_traitsILi96ELi64ELi64ELi4ES3_EELi16ELi7ELb0EEEvNS_16Flash_fwd_paramsE --------------------------
	.section	.nv.constant0._ZN5flash32flash_fwd_splitkv_combine_kernelI23Flash_fwd_kernel_traitsILi96ELi64ELi64ELi4ELb0ELb0EN7cutlass6half_tE19Flash_kernel_traitsILi96ELi64ELi64ELi4ES3_EELi16ELi7ELb0EEEvNS_16Flash_fwd_paramsE,"a",@progbits
	.sectionflags	@""
	.align	4
.nv.constant0._ZN5flash32flash_fwd_splitkv_combine_kernelI23Flash_fwd_kernel_traitsILi96ELi64ELi64ELi4ELb0ELb0EN7cutlass6half_tE19Flash_kernel_traitsILi96ELi64ELi64ELi4ES3_EELi16ELi7ELb0EEEvNS_16Flash_fwd_paramsE:
	.zero		816


//--------------------- .nv.constant0._ZN5flash32flash_fwd_splitkv_combine_kernelI23Flash_fwd_kernel_traitsILi96ELi64ELi64ELi4ELb0ELb0EN7cutlass6half_tE19Flash_kernel_traitsILi96ELi64ELi64ELi4ES3_EELi16ELi6ELb0EEEvNS_16Flash_fwd_paramsE --------------------------
	.section	.nv.constant0._ZN5flash32flash_fwd_splitkv_combine_kernelI23Flash_fwd_kernel_traitsILi96ELi64ELi64ELi4ELb0ELb0EN7cutlass6half_tE19Flash_kernel_traitsILi96ELi64ELi64ELi4ES3_EELi16ELi6ELb0EEEvNS_16Flash_fwd_paramsE,"a",@progbits
	.sectionflags	@""
	.align	4
.nv.constant0._ZN5flash32flash_fwd_splitkv_combine_kernelI23Flash_fwd_kernel_traitsILi96ELi64ELi64ELi4ELb0ELb0EN7cutlass6half_tE19Flash_kernel_traitsILi96ELi64ELi64ELi4ES3_EELi16ELi6ELb0EEEvNS_16Flash_fwd_paramsE:
	.zero		816


//--------------------- .nv.constant0._ZN5flash32flash_fwd_splitkv_combine_kernelI23Flash_fwd_kernel_traitsILi96ELi64ELi64ELi4ELb0ELb0EN7cutlass6half_tE19Flash_kernel_traitsILi96ELi64ELi64ELi4ES3_EELi16ELi5ELb0EEEvNS_16Flash_fwd_paramsE --------------------------
	.section	.nv.constant0._ZN5flash32flash_fwd_splitkv_combine_kernelI23Flash_fwd_kernel_traitsILi96ELi64ELi64ELi4ELb0ELb0EN7cutlass6half_tE19Flash_kernel_traitsILi96ELi64ELi64ELi4ES3_EELi16ELi5ELb0EEEvNS_16Flash_fwd_paramsE,"a",@progbits
	.sectionflags	@""
	.align	4
.nv.constant0._ZN5flash32flash_fwd_splitkv_combine_kernelI23Flash_fwd_kernel_traitsILi96ELi64ELi64ELi4ELb0ELb0EN7cutlass6half_tE19Flash_kernel_traitsILi96ELi64ELi64ELi4ES3_EELi16ELi5ELb0EEEvNS_16Flash_fwd_paramsE:
	.zero		816


//--------------------- .nv.constant0._ZN5flash32flash_fwd_splitkv_combine_kernelI23Flash_fwd_kernel_traitsILi96ELi64ELi64ELi4ELb0ELb0EN7cutlass6half_tE19Flash_kernel_traitsILi96ELi64ELi64ELi4ES3_EELi16ELi4ELb0EEEvNS_16Flash_fwd_paramsE --------------------------
	.section	.nv.constant0._ZN5flash32flash_fwd_splitkv_combine_kernelI23Flash_fwd_kernel_traitsILi96ELi64ELi64ELi4ELb0ELb0EN7cutlass6half_tE19Flash_kernel_traitsILi96ELi64ELi64ELi4ES3_EELi16ELi4ELb0EEEvNS_16Flash_fwd_paramsE,"a",@progbits
	.sectionflags	@""
	.align	4
.nv.constant0._ZN5flash32flash_fwd_splitkv_combine_kernelI23Flash_fwd_kernel_traitsILi96ELi64ELi64ELi4ELb0ELb0EN7cutlass6half_tE19Flash_kernel_traitsILi96ELi64ELi64ELi4ES3_EELi16ELi4ELb0EEEvNS_16Flash_fwd_paramsE:
	.zero		816


//--------------------- .nv.constant0._ZN5flash32flash_fwd_splitkv_combine_kernelI23Flash_fwd_kernel_traitsILi96ELi64ELi64ELi4ELb0ELb0EN7cutlass6half_tE19Flash_kernel_traitsILi96ELi64ELi64ELi4ES3_EELi16ELi3ELb0EEEvNS_16Flash_fwd_paramsE --------------------------
	.section	.nv.constant0._ZN5flash32flash_fwd_splitkv_combine_kernelI23Flash_fwd_kernel_traitsILi96ELi64ELi64ELi4ELb0ELb0EN7cutlass6half_tE19Flash_kernel_traitsILi96ELi64ELi64ELi4ES3_EELi16ELi3ELb0EEEvNS_16Flash_fwd_paramsE,"a",@progbits
	.sectionflags	@""
	.align	4
.nv.constant0._ZN5flash32flash_fwd_splitkv_combine_kernelI23Flash_fwd_kernel_traitsILi96ELi64ELi64ELi4ELb0ELb0EN7cutlass6half_tE19Flash_kernel_traitsILi96ELi64ELi64ELi4ES3_EELi16ELi3ELb0EEEvNS_16Flash_fwd_paramsE:
	.zero		816


//--------------------- .nv.constant0._ZN5flash32flash_fwd_splitkv_combine_kernelI23Flash_fwd_kernel_traitsILi96ELi64ELi64ELi4ELb0ELb0EN7cutlass6half_tE19Flash_kernel_traitsILi96ELi64ELi64ELi4ES3_EELi16ELi2ELb0EEEvNS_16Flash_fwd_paramsE --------------------------
	.section	.nv.constant0._ZN5flash32flash_fwd_splitkv_combine_kernelI23Flash_fwd_kernel_traitsILi96ELi64ELi64ELi4ELb0ELb0EN7cutlass6half_tE19Flash_kernel_traitsILi96ELi64ELi64ELi4ES3_EELi16ELi2ELb0EEEvNS_16Flash_fwd_paramsE,"a",@progbits
	.sectionflags	@""
	.align	4
.nv.constant0._ZN5flash32flash_fwd_splitkv_combine_kernelI23Flash_fwd_kernel_traitsILi96ELi64ELi64ELi4ELb0ELb0EN7cutlass6half_tE19Flash_kernel_traitsILi96ELi64ELi64ELi4ES3_EELi16ELi2ELb0EEEvNS_16Flash_fwd_paramsE:
	.zero		816


//--------------------- .nv.constant0._ZN5flash32flash_fwd_splitkv_combine_kernelI23Flash_fwd_kernel_traitsILi96ELi64ELi64ELi4ELb0ELb0EN7cutlass6half_tE19Flash_kernel_traitsILi96ELi64ELi64ELi4ES3_EELi16ELi1ELb0EEEvNS_16Flash_fwd_paramsE --------------------------
	.section	.nv.constant0._ZN5flash32flash_fwd_splitkv_combine_kernelI23Flash_fwd_kernel_traitsILi96ELi64ELi64ELi4ELb0ELb0EN7cutlass6half_tE19Flash_kernel_traitsILi96ELi64ELi64ELi4ES3_EELi16ELi1ELb0EEEvNS_16Flash_fwd_paramsE,"a",@progbits
	.sectionflags	@""
	.align	4
.nv.constant0._ZN5flash32flash_fwd_splitkv_combine_kernelI23Flash_fwd_kernel_traitsILi96ELi64ELi64ELi4ELb0ELb0EN7cutlass6half_tE19Flash_kernel_traitsILi96ELi64ELi64ELi4ES3_EELi16ELi1ELb0EEEvNS_16Flash_fwd_paramsE:
	.zero		816


//--------------------- .nv.constant0._ZN5flash32flash_fwd_splitkv_combine_kernelI23Flash_fwd_kernel_traitsILi96ELi64ELi64ELi4ELb0ELb0EN7cutlass6half_tE19Flash_kernel_traitsILi96ELi64ELi64ELi4ES3_EELi16ELi7ELb1EEEvNS_16Flash_fwd_paramsE --------------------------
	.section	.nv.constant0._ZN5flash32flash_fwd_splitkv_combine_kernelI23Flash_fwd_kernel_traitsILi96ELi64ELi64ELi4ELb0ELb0EN7cutlass6half_tE19Flash_kernel_traitsILi96ELi64ELi64ELi4ES3_EELi16ELi7ELb1EEEvNS_16Flash_fwd_paramsE,"a",@progbits
	.sectionflags	@""
	.align	4
.nv.constant0._ZN5flash32flash_fwd_splitkv_combine_kernelI23Flash_fwd_kernel_traitsILi96ELi64ELi64ELi4ELb0ELb0EN7cutlass6half_tE19Flash_kernel_traitsILi96ELi64ELi64ELi4ES3_EELi16ELi7ELb1EEEvNS_16Flash_fwd_paramsE:
	.zero		816


//--------------------- .nv.constant0._ZN5flash32flash_fwd_splitkv_combine_kernelI23Flash_fwd_kernel_traitsILi96ELi64ELi64ELi4ELb0ELb0EN7cutlass6half_tE19Flash_kernel_traitsILi96ELi64ELi64ELi4ES3_EELi16ELi6ELb1EEEvNS_16Flash_fwd_paramsE --------------------------
	.section	.nv.constant0._ZN5flash32flash_fwd_splitkv_combine_kernelI23Flash_fwd_kernel_traitsILi96ELi64ELi64ELi4ELb0ELb0EN7cutlass6half_tE19Flash_kernel_traitsILi96ELi64ELi64ELi4ES3_EELi16ELi6ELb1EEEvNS_16Flash_fwd_paramsE,"a",@progbits
	.sectionflags	@""
	.align	4
.nv.constant0._ZN5flash32flash_fwd_splitkv_combine_kernelI23Flash_fwd_kernel_traitsILi96ELi64ELi64ELi4ELb0ELb0EN7cutlass6half_tE19Flash_kernel_traitsILi96ELi64ELi64ELi4ES3_EELi16ELi6ELb1EEEvNS_16Flash_fwd_paramsE:
	.zero		816


//--------------------- .nv.constant0._ZN5flash32flash_fwd_splitkv_combine_kernelI23Flash_fwd_kernel_traitsILi96ELi64ELi64ELi4ELb0ELb0EN7cutlass6half_tE19Flash_kernel_traitsILi96ELi64ELi64ELi4ES3_EELi16ELi5ELb1EEEvNS_16Flash_fwd_paramsE --------------------------
	.section	.nv.constant0._ZN5flash32flash_fwd_splitkv_combine_kernelI23Flash_fwd_kernel_traitsILi96ELi64ELi64ELi4ELb0ELb0EN7cutlass6half_tE19Flash_kernel_traitsILi96ELi64ELi64ELi4ES3_EELi16ELi5ELb1EEEvNS_16Flash_fwd_paramsE,"a",@progbits
	.sectionflags	@""
	.align	4
.nv.constant0._ZN5flash32flash_fwd_splitkv_combine_kernelI23Flash_fwd_kernel_traitsILi96ELi64ELi64ELi4ELb0ELb0EN7cutlass6half_tE19Flash_kernel_traitsILi96ELi64ELi64ELi4ES3_EELi16ELi5ELb1EEEvNS_16Flash_fwd_paramsE:
	.zero		816


//--------------------- .nv.constant0._ZN5flash32flash_fwd_splitkv_combine_kernelI23Flash_fwd_kernel_traitsILi96ELi64ELi64ELi4ELb0ELb0EN7cutlass6half_tE19Flash_kernel_traitsILi96ELi64ELi64ELi4ES3_EELi16ELi4ELb1EEEvNS_16Flash_fwd_paramsE --------------------------
	.section	.nv.constant0._ZN5flash32flash_fwd_splitkv_combine_kernelI23Flash_fwd_kernel_traitsILi96ELi64ELi64ELi4ELb0ELb0EN7cutlass6half_tE19Flash_kernel_traitsILi96ELi64ELi64ELi4ES3_EELi16ELi4ELb1EEEvNS_16Flash_fwd_paramsE,"a",@progbits
	.sectionflags	@""
	.align	4
.nv.constant0._ZN5flash32flash_fwd_splitkv_combine_kernelI23Flash_fwd_kernel_traitsILi96ELi64ELi64ELi4ELb0ELb0EN7cutlass6half_tE19Flash_kernel_traitsILi96ELi64ELi64ELi4ES3_EELi16ELi4ELb1EEEvNS_16Flash_fwd_paramsE:
	.zero		816


//--------------------- .nv.constant0._ZN5flash32flash_fwd_splitkv_combine_kernelI23Flash_fwd_kernel_traitsILi96ELi64ELi64ELi4ELb0ELb0EN7cutlass6half_tE19Flash_kernel_traitsILi96ELi64ELi64ELi4ES3_EELi16ELi3ELb1EEEvNS_16Flash_fwd_paramsE --------------------------
	.section	.nv.constant0._ZN5flash32flash_fwd_splitkv_combine_kernelI23Flash_fwd_kernel_traitsILi96ELi64ELi64ELi4ELb0ELb0EN7cutlass6half_tE19Flash_kernel_traitsILi96ELi64ELi64ELi4ES3_EELi16ELi3ELb1EEEvNS_16Flash_fwd_paramsE,"a",@progbits
	.sectionflags	@""
	.align	4
.nv.constant0._ZN5flash32flash_fwd_splitkv_combine_kernelI23Flash_fwd_kernel_traitsILi96ELi64ELi64ELi4ELb0ELb0EN7cutlass6half_tE19Flash_kernel_traitsILi96ELi64ELi64ELi4ES3_EELi16ELi3ELb1EEEvNS_16Flash_fwd_paramsE:
	.zero		816


//--------------------- .nv.constant0._ZN5flash32flash_fwd_splitkv_combine_kernelI23Flash_fwd_kernel_traitsILi96ELi64ELi64ELi4ELb0ELb0EN7cutlass6half_tE19Flash_kernel_traitsILi96ELi64ELi64ELi4ES3_EELi16ELi2ELb1EEEvNS_16Flash_fwd_paramsE --------------------------
	.section	.nv.constant0._ZN5flash32flash_fwd_splitkv_combine_kernelI23Flash_fwd_kernel_traitsILi96ELi64ELi64ELi4ELb0ELb0EN7cutlass6half_tE19Flash_kernel_traitsILi96ELi64ELi64ELi4ES3_EELi16ELi2ELb1EEEvNS_16Flash_fwd_paramsE,"a",@progbits
	.sectionflags	@""
	.align	4
.nv.constant0._ZN5flash32flash_fwd_splitkv_combine_kernelI23Flash_fwd_kernel_traitsILi96ELi64ELi64ELi4ELb0ELb0EN7cutlass6half_tE19Flash_kernel_traitsILi96ELi64ELi64ELi4ES3_EELi16ELi2ELb1EEEvNS_16Flash_fwd_paramsE:
	.zero		816


//--------------------- .nv.constant0._ZN5flash32flash_fwd_splitkv_combine_kernelI23Flash_fwd_kernel_traitsILi96ELi64ELi64ELi4ELb0ELb0EN7cutlass6half_tE19Flash_kernel_traitsILi96ELi64ELi64ELi4ES3_EELi16ELi1ELb1EEEvNS_16Flash_fwd_paramsE --------------------------
	.section	.nv.constant0._ZN5flash32flash_fwd_splitkv_combine_kernelI23Flash_fwd_kernel_traitsILi96ELi64ELi64ELi4ELb0ELb0EN7cutlass6half_tE19Flash_kernel_traitsILi96ELi64ELi64ELi4ES3_EELi16ELi1ELb1EEEvNS_16Flash_fwd_paramsE,"a",@progbits
	.sectionflags	@""
	.align	4
.nv.constant0._ZN5flash32flash_fwd_splitkv_combine_kernelI23Flash_fwd_kernel_traitsILi96ELi64ELi64ELi4ELb0ELb0EN7cutlass6half_tE19Flash_kernel_traitsILi96ELi64ELi64ELi4ES3_EELi16ELi1ELb1EEEvNS_16Flash_fwd_paramsE:
	.zero		816


//--------------------- .nv.constant0._ZN5flash24flash_fwd_splitkv_kernelI23Flash_fwd_kernel_traitsILi96ELi64ELi64ELi4ELb0ELb0EN7cutlass6half_tE19Flash_kernel_traitsILi96ELi64ELi64ELi4ES3_EELb1ELb0ELb0ELb0ELb0ELb0ELb0ELb0EEEvNS_16Flash_fwd_paramsE --------------------------
	.section	.nv.constant0._ZN5flash24flash_fwd_splitkv_kernelI23Flash_fwd_kernel_traitsILi96ELi64ELi64ELi4ELb0ELb0EN7cutlass6half_tE19Flash_kernel_traitsILi96ELi64ELi64ELi4ES3_EELb1ELb0ELb0ELb0ELb0ELb0ELb0ELb0EEEvNS_16Flash_fwd_paramsE,"a",@progbits
	.sectionflags	@""
	.align	4
.nv.constant0._ZN5flash24flash_fwd_splitkv_kernelI23Flash_fwd_kernel_traitsILi96ELi64ELi64ELi4ELb0ELb0EN7cutlass6half_tE19Flash_kernel_traitsILi96ELi64ELi64ELi4ES3_EELb1ELb0ELb0ELb0ELb0ELb0ELb0ELb0EEEvNS_16Flash_fwd_paramsE:
	.zero		816


//--------------------- .nv.constant0._ZN5flash24flash_fwd_splitkv_kernelI23Flash_fwd_kernel_traitsILi96ELi64ELi64ELi4ELb0ELb0EN7cutlass6half_tE19Flash_kernel_traitsILi96ELi64ELi64ELi4ES3_EELb1ELb0ELb0ELb0ELb0ELb1ELb0ELb0EEEvNS_16Flash_fwd_paramsE --------------------------
	.section	.nv.constant0._ZN5flash24flash_fwd_splitkv_kernelI23Flash_fwd_kernel_traitsILi96ELi64ELi64ELi4ELb0ELb0EN7cutlass6half_tE19Flash_kernel_traitsILi96ELi64ELi64ELi4ES3_EELb1ELb0ELb0ELb0ELb0ELb1ELb0ELb0EEEvNS_16Flash_fwd_paramsE,"a",@progbits
	.sectionflags	@""
	.align	4
.nv.constant0._ZN5flash24flash_fwd_splitkv_kernelI23Flash_fwd_kernel_traitsILi96ELi64ELi64ELi4ELb0ELb0EN7cutlass6half_tE19Flash_kernel_traitsILi96ELi64ELi64ELi4ES3_EELb1ELb0ELb0ELb0ELb0ELb1ELb0ELb0EEEvNS_16Flash_fwd_paramsE:
	.zero		816


//--------------------- .nv.constant0._ZN5flash24flash_fwd_splitkv_kernelI23Flash_fwd_kernel_traitsILi96ELi64ELi64ELi4ELb0ELb0EN7cutlass6half_tE19Flash_kernel_traitsILi96ELi64ELi64ELi4ES3_EELb1ELb0ELb0ELb0ELb0ELb0ELb0ELb1EEEvNS_16Flash_fwd_paramsE --------------------------
	.section	.nv.constant0._ZN5flash24flash_fwd_splitkv_kernelI23Flash_fwd_kernel_traitsILi96ELi64ELi64ELi4ELb0ELb0EN7cutlass6half_tE19Flash_kernel_traitsILi96ELi64ELi64ELi4ES3_EELb1ELb0ELb0ELb0ELb0ELb0ELb0ELb1EEEvNS_16Flash_fwd_paramsE,"a",@progbits
	.sectionflags	@""
	.align	4
.nv.constant0._ZN5flash24flash_fwd_splitkv_kernelI23Flash_fwd_kernel_traitsILi96ELi64ELi64ELi4ELb0ELb0EN7cutlass6half_tE19Flash_kernel_traitsILi96ELi64ELi64ELi4ES3_EELb1ELb0ELb0ELb0ELb0ELb0ELb0ELb1EEEvNS_16Flash_fwd_paramsE:
	.zero		816


//--------------------- .nv.constant0._ZN5flash24flash_fwd_splitkv_kernelI23Flash_fwd_kernel_traitsILi96ELi64ELi64ELi4ELb0ELb0EN7cutlass6half_tE19Flash_kernel_traitsILi96ELi64ELi64ELi4ES3_EELb1ELb0ELb0ELb0ELb0ELb1ELb0ELb1EEEvNS_16Flash_fwd_paramsE --------------------------
	.section	.nv.constant0._ZN5flash24flash_fwd_splitkv_kernelI23Flash_fwd_kernel_traitsILi96ELi64ELi64ELi4ELb0ELb0EN7cutlass6half_tE19Flash_kernel_traitsILi96ELi64ELi64ELi4ES3_EELb1ELb0ELb0ELb0ELb0ELb1ELb0ELb1EEEvNS_16Flash_fwd_paramsE,"a",@progbits
	.sectionflags	@""
	.align	4
.nv.constant0._ZN5flash24flash_fwd_splitkv_kernelI23Flash_fwd_kernel_traitsILi96ELi64ELi64ELi4ELb0ELb0EN7cutlass6half_tE19Flash_kernel_traitsILi96ELi64ELi64ELi4ES3_EELb1ELb0ELb0ELb0ELb0ELb1ELb0ELb1EEEvNS_16Flash_fwd_paramsE:
	.zero		816


//--------------------- .nv.constant0._ZN5flash24flash_fwd_splitkv_kernelI23Flash_fwd_kernel_traitsILi96ELi64ELi64ELi4ELb0ELb0EN7cutlass6half_tE19Flash_kernel_traitsILi96ELi64ELi64ELi4ES3_EELb1ELb0ELb0ELb0ELb0ELb0ELb1ELb0EEEvNS_16Flash_fwd_paramsE --------------------------
	.section	.nv.constant0._ZN5flash24flash_fwd_splitkv_kernelI23Flash_fwd_kernel_traitsILi96ELi64ELi64ELi4ELb0ELb0EN7cutlass6half_tE19Flash_kernel_traitsILi96ELi64ELi64ELi4ES3_EELb1ELb0ELb0ELb0ELb0ELb0ELb1ELb0EEEvNS_16Flash_fwd_paramsE,"a",@progbits
	.sectionflags	@""
	.align	4
.nv.constant0._ZN5flash24flash_fwd_splitkv_kernelI23Flash_fwd_kernel_traitsILi96ELi64ELi64ELi4ELb0ELb0EN7cutlass6half_tE19Flash_kernel_traitsILi96ELi64ELi64ELi4ES3_EELb1ELb0ELb0ELb0ELb0ELb0ELb1ELb0EEEvNS_16Flash_fwd_paramsE:
	.zero		816


//--------------------- .nv.constant0._ZN5flash24flash_fwd_splitkv_kernelI23Flash_fwd_kernel_traitsILi96ELi64ELi64ELi4ELb0ELb0EN7cutlass6half_tE19Flash_kernel_traitsILi96ELi64ELi64ELi4ES3_EELb1ELb0ELb0ELb0ELb0ELb1ELb1ELb0EEEvNS_16Flash_fwd_paramsE --------------------------
	.section	.nv.constant0._ZN5flash24flash_fwd_splitkv_kernelI23Flash_fwd_kernel_traitsILi96ELi64ELi64ELi4ELb0ELb0EN7cutlass6half_tE19Flash_kernel_traitsILi96ELi64ELi64ELi4ES3_EELb1ELb0ELb0ELb0ELb0ELb1ELb1ELb0EEEvNS_16Flash_fwd_paramsE,"a",@progbits
	.sectionflags	@""
	.align	4
.nv.constant0._ZN5flash24flash_fwd_splitkv_kernelI23Flash_fwd_kernel_traitsILi96ELi64ELi64ELi4ELb0ELb0EN7cutlass6half_tE19Flash_kernel_traitsILi96ELi64ELi64ELi4ES3_EELb1ELb0ELb0ELb0ELb0ELb1ELb1ELb0EEEvNS_16Flash_fwd_paramsE:
	.zero		816


//--------------------- .nv.constant0._ZN5flash24flash_fwd_splitkv_kernelI23Flash_fwd_kernel_traitsILi96ELi64ELi64ELi4ELb0ELb0EN7cutlass6half_tE19Flash_kernel_traitsILi96ELi64ELi64ELi4ES3_EELb1ELb0ELb0ELb0ELb0ELb0ELb1ELb1EEEvNS_16Flash_fwd_paramsE --------------------------
	.section	.nv.constant0._ZN5flash24flash_fwd_splitkv_kernelI23Flash_fwd_kernel_traitsILi96ELi64ELi64ELi4ELb0ELb0EN7cutlass6half_tE19Flash_kernel_traitsILi96ELi64ELi64ELi4ES3_EELb1ELb0ELb0ELb0ELb0ELb0ELb1ELb1EEEvNS_16Flash_fwd_paramsE,"a",@progbits
	.sectionflags	@""
	.align	4
.nv.constant0._ZN5flash24flash_fwd_splitkv_kernelI23Flash_fwd_kernel_traitsILi96ELi64ELi64ELi4ELb0ELb0EN7cutlass6half_tE19Flash_kernel_traitsILi96ELi64ELi64ELi4ES3_EELb1ELb0ELb0ELb0ELb0ELb0ELb1ELb1EEEvNS_16Flash_fwd_paramsE:
	.zero		816


//--------------------- .nv.constant0._ZN5flash24flash_fwd_splitkv_kernelI23Flash_fwd_kernel_traitsILi96ELi64ELi64ELi4ELb0ELb0EN7cutlass6half_tE19Flash_kernel_traitsILi96ELi64ELi64ELi4ES3_EELb1ELb0ELb0ELb0ELb0ELb1ELb1ELb1EEEvNS_16Flash_fwd_paramsE --------------------------
	.section	.nv.constant0._ZN5flash24flash_fwd_splitkv_kernelI23Flash_fwd_kernel_traitsILi96ELi64ELi64ELi4ELb0ELb0EN7cutlass6half_tE19Flash_kernel_traitsILi96ELi64ELi64ELi4ES3_EELb1ELb0ELb0ELb0ELb0ELb1ELb1ELb1EEEvNS_16Flash_fwd_paramsE,"a",@progbits
	.sectionflags	@""
	.align	4
.nv.constant0._ZN5flash24flash_fwd_splitkv_kernelI23Flash_fwd_kernel_traitsILi96ELi64ELi64ELi4ELb0ELb0EN7cutlass6half_tE19Flash_kernel_traitsILi96ELi64ELi64ELi4ES3_EELb1ELb0ELb0ELb0ELb0ELb1ELb1ELb1EEEvNS_16Flash_fwd_paramsE:
	.zero		816


//--------------------- .nv.constant0._ZN5flash24flash_fwd_splitkv_kernelI23Flash_fwd_kernel_traitsILi96ELi64ELi64ELi4ELb0ELb0EN7cutlass6half_tE19Flash_kernel_traitsILi96ELi64ELi64ELi4ES3_EELb1ELb0ELb0ELb1ELb1ELb0ELb0ELb0EEEvNS_16Flash_fwd_paramsE --------------------------
	.section	.nv.constant0._ZN5flash24flash_fwd_splitkv_kernelI23Flash_fwd_kernel_traitsILi96ELi64ELi64ELi4ELb0ELb0EN7cutlass6half_tE19Flash_kernel_traitsILi96ELi64ELi64ELi4ES3_EELb1ELb0ELb0ELb1ELb1ELb0ELb0ELb0EEEvNS_16Flash_fwd_paramsE,"a",@progbits
	.sectionflags	@""
	.align	4
.nv.constant0._ZN5flash24flash_fwd_splitkv_kernelI23Flash_fwd_kernel_traitsILi96ELi64ELi64ELi4ELb0ELb0EN7cutlass6half_tE19Flash_kernel_traitsILi96ELi64ELi64ELi4ES3_EELb1ELb0ELb0ELb1ELb1ELb0ELb0ELb0EEEvNS_16Flash_fwd_paramsE:
	.zero		816


//--------------------- .nv.constant0._ZN5flash24flash_fwd_splitkv_kernelI23Flash_fwd_kernel_traitsILi96ELi64ELi64ELi4ELb0ELb0EN7cutlass6half_tE19Flash_kernel_traitsILi96ELi64ELi64ELi4ES3_EELb1ELb0ELb0ELb1ELb1ELb1ELb0ELb0EEEvNS_16Flash_fwd_paramsE --------------------------
	.section	.nv.constant0._ZN5flash24flash_fwd_splitkv_kernelI23Flash_fwd_kernel_traitsILi96ELi64ELi64ELi4ELb0ELb0EN7cutlass6half_tE19Flash_kernel_traitsILi96ELi64ELi64ELi4ES3_EELb1ELb0ELb0ELb1ELb1ELb1ELb0ELb0EEEvNS_16Flash_fwd_paramsE,"a",@progbits
	.sectionflags	@""
	.align	4
.nv.constant0._ZN5flash24flash_fwd_splitkv_kernelI23Flash_fwd_kernel_traitsILi96ELi64ELi64ELi4ELb0ELb0EN7cutlass6half_tE19Flash_kernel_traitsILi96ELi64ELi64ELi4ES3_EELb1ELb0ELb0ELb1ELb1ELb1ELb0ELb0EEEvNS_16Flash_fwd_paramsE:
	.zero		816


//--------------------- .nv.constant0._ZN5flash24flash_fwd_splitkv_kernelI23Flash_fwd_kernel_traitsILi96ELi64ELi64ELi4ELb0ELb0EN7cutlass6half_tE19Flash_kernel_traitsILi96ELi64ELi64ELi4ES3_EELb1ELb0ELb0ELb1ELb1ELb0ELb1ELb0EEEvNS_16Flash_fwd_paramsE --------------------------
	.section	.nv.constant0._ZN5flash24flash_fwd_splitkv_kernelI23Flash_fwd_kernel_traitsILi96ELi64ELi64ELi4ELb0ELb0EN7cutlass6half_tE19Flash_kernel_traitsILi96ELi64ELi64ELi4ES3_EELb1ELb0ELb0ELb1ELb1ELb0ELb1ELb0EEEvNS_16Flash_fwd_paramsE,"a",@progbits
	.sectionflags	@""
	.align	4
.nv.constant0._ZN5flash24flash_fwd_splitkv_kernelI23Flash_fwd_kernel_traitsILi96ELi64ELi64ELi4ELb0ELb0EN7cutlass6half_tE19Flash_kernel_traitsILi96ELi64ELi64ELi4ES3_EELb1ELb0ELb0ELb1ELb1ELb0ELb1ELb0EEEvNS_16Flash_fwd_paramsE:
	.zero		816


//--------------------- .nv.constant0._ZN5flash24flash_fwd_splitkv_kernelI23Flash_fwd_kernel_traitsILi96ELi64ELi64ELi4ELb0ELb0EN7cutlass6half_tE19Flash_kernel_traitsILi96ELi64ELi64ELi4ES3_EELb1ELb0ELb0ELb1ELb1ELb1ELb1ELb0EEEvNS_16Flash_fwd_paramsE --------------------------
	.section	.nv.constant0._ZN5flash24flash_fwd_splitkv_kernelI23Flash_fwd_kernel_traitsILi96ELi64ELi64ELi4ELb0ELb0EN7cutlass6half_tE19Flash_kernel_traitsILi96ELi64ELi64ELi4ES3_EELb1ELb0ELb0ELb1ELb1ELb1ELb1ELb0EEEvNS_16Flash_fwd_paramsE,"a",@progbits
	.sectionflags	@""
	.align	4
.nv.constant0._ZN5flash24flash_fwd_splitkv_kernelI23Flash_fwd_kernel_traitsILi96ELi64ELi64ELi4ELb0ELb0EN7cutlass6half_tE19Flash_kernel_traitsILi96ELi64ELi64ELi4ES3_EELb1ELb0ELb0ELb1ELb1ELb1ELb1ELb0EEEvNS_16Flash_fwd_paramsE:
	.zero		816


//--------------------- .nv.constant0._ZN5flash24flash_fwd_splitkv_kernelI23Flash_fwd_kernel_traitsILi96ELi64ELi64ELi4ELb0ELb0EN7cutlass6half_tE19Flash_kernel_traitsILi96ELi64ELi64ELi4ES3_EELb1ELb0ELb0ELb0ELb1ELb0ELb0ELb0EEEvNS_16Flash_fwd_paramsE --------------------------
	.section	.nv.constant0._ZN5flash24flash_fwd_splitkv_kernelI23Flash_fwd_kernel_traitsILi96ELi64ELi64ELi4ELb0ELb0EN7cutlass6half_tE19Flash_kernel_traitsILi96ELi64ELi64ELi4ES3_EELb1ELb0ELb0ELb0ELb1ELb0ELb0ELb0EEEvNS_16Flash_fwd_paramsE,"a",@progbits
	.sectionflags	@""
	.align	4
.nv.constant0._ZN5flash24flash_fwd_splitkv_kernelI23Flash_fwd_kernel_traitsILi96ELi64ELi64ELi4ELb0ELb0EN7cutlass6half_tE19Flash_kernel_traitsILi96ELi64ELi64ELi4ES3_EELb1ELb0ELb0ELb0ELb1ELb0ELb0ELb0EEEvNS_16Flash_fwd_paramsE:
	.zero		816


//--------------------- .nv.constant0._ZN5flash24flash_fwd_splitkv_kernelI23Flash_fwd_kernel_traitsILi96ELi64ELi64ELi4ELb0ELb0EN7cutlass6half_tE19Flash_kernel_traitsILi96ELi64ELi64ELi4ES3_EELb1ELb0ELb0ELb0ELb1ELb1ELb0ELb0EEEvNS_16Flash_fwd_paramsE --------------------------
	.section	.nv.constant0._ZN5flash24flash_fwd_splitkv_kernelI23Flash_fwd_kernel_traitsILi96ELi64ELi64ELi4ELb0ELb0EN7cutlass6half_tE19Flash_kernel_traitsILi96ELi64ELi64ELi4ES3_EELb1ELb0ELb0ELb0ELb1ELb1ELb0ELb0EEEvNS_16Flash_fwd_paramsE,"a",@progbits
	.sectionflags	@""
	.align	4
.nv.constant0._ZN5flash24flash_fwd_splitkv_kernelI23Flash_fwd_kernel_traitsILi96ELi64ELi64ELi4ELb0ELb0EN7cutlass6half_tE19Flash_kernel_traitsILi96ELi64ELi64ELi4ES3_EELb1ELb0ELb0ELb0ELb1ELb1ELb0ELb0EEEvNS_16Flash_fwd_paramsE:
	.zero		816


//--------------------- .nv.constant0._ZN5flash24flash_fwd_splitkv_kernelI23Flash_fwd_kernel_traitsILi96ELi64ELi64ELi4ELb0ELb0EN7cutlass6half_tE19Flash_kernel_traitsILi96ELi64ELi64ELi4ES3_EELb1ELb0ELb1ELb0ELb0ELb0ELb0ELb0EEEvNS_16Flash_fwd_paramsE --------------------------
	.section	.nv.constant0._ZN5flash24flash_fwd_splitkv_kernelI23Flash_fwd_kernel_traitsILi96ELi64ELi64ELi4ELb0ELb0EN7cutlass6half_tE19Flash_kernel_traitsILi96ELi64ELi64ELi4ES3_EELb1ELb0ELb1ELb0ELb0ELb0ELb0ELb0EEEvNS_16Flash_fwd_paramsE,"a",@progbits
	.sectionflags	@""
	.align	4
.nv.constant0._ZN5flash24flash_fwd_splitkv_kernelI23Flash_fwd_kernel_traitsILi96ELi64ELi64ELi4ELb0ELb0EN7cutlass6half_tE19Flash_kernel_traitsILi96ELi64ELi64ELi4ES3_EELb1ELb0ELb1ELb0ELb0ELb0ELb0ELb0EEEvNS_16Flash_fwd_paramsE:
	.zero		816


//--------------------- .nv.constant0._ZN5flash24flash_fwd_splitkv_kernelI23Flash_fwd_kernel_traitsILi96ELi64ELi64ELi4ELb0ELb0EN7cutlass6half_tE19Flash_kernel_traitsILi96ELi64ELi64ELi4ES3_EELb1ELb0ELb1ELb0ELb0ELb1ELb0ELb0EEEvNS_16Flash_fwd_paramsE --------------------------
	.section	.nv.constant0._ZN5flash24flash_fwd_splitkv_kernelI23Flash_fwd_kernel_traitsILi96ELi64ELi64ELi4ELb0ELb0EN7cutlass6half_tE19Flash_kernel_traitsILi96ELi64ELi64ELi4ES3_EELb1ELb0ELb1ELb0ELb0ELb1ELb0ELb0EEEvNS_16Flash_fwd_paramsE,"a",@progbits
	.sectionflags	@""
	.align	4
.nv.constant0._ZN5flash24flash_fwd_splitkv_kernelI23Flash_fwd_kernel_traitsILi96ELi64ELi64ELi4ELb0ELb0EN7cutlass6half_tE19Flash_kernel_traitsILi96ELi64ELi64ELi4ES3_EELb1ELb0ELb1ELb0ELb0ELb1ELb0ELb0EEEvNS_16Flash_fwd_paramsE:
	.zero		816


//--------------------- .nv.constant0._ZN5flash24flash_fwd_splitkv_kernelI23Flash_fwd_kernel_traitsILi96ELi64ELi64ELi4ELb0ELb0EN7cutlass6half_tE19Flash_kernel_traitsILi96ELi64ELi64ELi4ES3_EELb1ELb0ELb0ELb0ELb1ELb0ELb0ELb1EEEvNS_16Flash_fwd_paramsE --------------------------
	.section	.nv.constant0._ZN5flash24flash_fwd_splitkv_kernelI23Flash_fwd_kernel_traitsILi96ELi64ELi64ELi4ELb0ELb0EN7cutlass6half_tE19Flash_kernel_traitsILi96ELi64ELi64ELi4ES3_EELb1ELb0ELb0ELb0ELb1ELb0ELb0ELb1EEEvNS_16Flash_fwd_paramsE,"a",@progbits
	.sectionflags	@""
	.align	4
.nv.constant0._ZN5flash24flash_fwd_splitkv_kernelI23Flash_fwd_kernel_traitsILi96ELi64ELi64ELi4ELb0ELb0EN7cutlass6half_tE19Flash_kernel_traitsILi96ELi64ELi64ELi4ES3_EELb1ELb0ELb0ELb0ELb1ELb0ELb0ELb1EEEvNS_16Flash_fwd_paramsE:
	.zero		816


//--------------------- .nv.constant0._ZN5flash24flash_fwd_splitkv_kernelI23Flash_fwd_kernel_traitsILi96ELi64ELi64ELi4ELb0ELb0EN7cutlass6half_tE19Flash_kernel_traitsILi96ELi64ELi64ELi4ES3_EELb1ELb0ELb0ELb0ELb1ELb1ELb0ELb1EEEvNS_16Flash_fwd_paramsE --------------------------
	.section	.nv.constant0._ZN5flash24flash_fwd_splitkv_kernelI23Flash_fwd_kernel_traitsILi96ELi64ELi64ELi4ELb0ELb0EN7cutlass6half_tE19Flash_kernel_traitsILi96ELi64ELi64ELi4ES3_EELb1ELb0ELb0ELb0ELb1ELb1ELb0ELb1EEEvNS_16Flash_fwd_paramsE,"a",@progbits
	.sectionflags	@""
	.align	4
.nv.constant0._ZN5flash24flash_fwd_splitkv_kernelI23Flash_fwd_kernel_traitsILi96ELi64ELi64ELi4ELb0ELb0EN7cutlass6half_tE19Flash_kernel_traitsILi96ELi64ELi64ELi4ES3_EELb1ELb0ELb0ELb0ELb1ELb1ELb0ELb1EEEvNS_16Flash_fwd_paramsE:
	.zero		816


//--------------------- .nv.constant0._ZN5flash24flash_fwd_splitkv_kernelI23Flash_fwd_kernel_traitsILi96ELi64ELi64ELi4ELb0ELb0EN7cutlass6half_tE19Flash_kernel_traitsILi96ELi64ELi64ELi4ES3_EELb1ELb0ELb1ELb0ELb0ELb0ELb0ELb1EEEvNS_16Flash_fwd_paramsE --------------------------
	.section	.nv.constant0._ZN5flash24flash_fwd_splitkv_kernelI23Flash_fwd_kernel_traitsILi96ELi64ELi64ELi4ELb0ELb0EN7cutlass6half_tE19Flash_kernel_traitsILi96ELi64ELi64ELi4ES3_EELb1ELb0ELb1ELb0ELb0ELb0ELb0ELb1EEEvNS_16Flash_fwd_paramsE,"a",@progbits
	.sectionflags	@""
	.align	4
.nv.constant0._ZN5flash24flash_fwd_splitkv_kernelI23Flash_fwd_kernel_traitsILi96ELi64ELi64ELi4ELb0ELb0EN7cutlass6half_tE19Flash_kernel_traitsILi96ELi64ELi64ELi4ES3_EELb1ELb0ELb1ELb0ELb0ELb0ELb0ELb1EEEvNS_16Flash_fwd_paramsE:
	.zero		816


//--------------------- .nv.constant0._ZN5flash24flash_fwd_splitkv_kernelI23Flash_fwd_kernel_traitsILi96ELi64ELi64ELi4ELb0ELb0EN7cutlass6half_tE19Flash_kernel_traitsILi96ELi64ELi64ELi4ES3_EELb1ELb0ELb1ELb0ELb0ELb1ELb0ELb1EEEvNS_16Flash_fwd_paramsE --------------------------
	.section	.nv.constant0._ZN5flash24flash_fwd_splitkv_kernelI23Flash_fwd_kernel_traitsILi96ELi64ELi64ELi4ELb0ELb0EN7cutlass6half_tE19Flash_kernel_traitsILi96ELi64ELi64ELi4ES3_EELb1ELb0ELb1ELb0ELb0ELb1ELb0ELb1EEEvNS_16Flash_fwd_paramsE,"a",@progbits
	.sectionflags	@""
	.align	4
.nv.constant0._ZN5flash24flash_fwd_splitkv_kernelI23Flash_fwd_kernel_traitsILi96ELi64ELi64ELi4ELb0ELb0EN7cutlass6half_tE19Flash_kernel_traitsILi96ELi64ELi64ELi4ES3_EELb1ELb0ELb1ELb0ELb0ELb1ELb0ELb1EEEvNS_16Flash_fwd_paramsE:
	.zero		816


//--------------------- .nv.constant0._ZN5flash24flash_fwd_splitkv_kernelI23Flash_fwd_kernel_traitsILi96ELi64ELi64ELi4ELb0ELb0EN7cutlass6half_tE19Flash_kernel_traitsILi96ELi64ELi64ELi4ES3_EELb1ELb0ELb0ELb0ELb1ELb0ELb1ELb0EEEvNS_16Flash_fwd_paramsE --------------------------
	.section	.nv.constant0._ZN5flash24flash_fwd_splitkv_kernelI23Flash_fwd_kernel_traitsILi96ELi64ELi64ELi4ELb0ELb0EN7cutlass6half_tE19Flash_kernel_traitsILi96ELi64ELi64ELi4ES3_EELb1ELb0ELb0ELb0ELb1ELb0ELb1ELb0EEEvNS_16Flash_fwd_paramsE,"a",@progbits
	.sectionflags	@""
	.align	4
.nv.constant0._ZN5flash24flash_fwd_splitkv_kernelI23Flash_fwd_kernel_traitsILi96ELi64ELi64ELi4ELb0ELb0EN7cutlass6half_tE19Flash_kernel_traitsILi96ELi64ELi64ELi4ES3_EELb1ELb0ELb0ELb0ELb1ELb0ELb1ELb0EEEvNS_16Flash_fwd_paramsE:
	.zero		816


//--------------------- .nv.constant0._ZN5flash24flash_fwd_splitkv_kernelI23Flash_fwd_kernel_traitsILi96ELi64ELi64ELi4ELb0ELb0EN7cutlass6half_tE19Flash_kernel_traitsILi96ELi64ELi64ELi4ES3_EELb1ELb0ELb0ELb0ELb1ELb1ELb1ELb0EEEvNS_16Flash_fwd_paramsE --------------------------
	.section	.nv.constant0._ZN5flash24flash_fwd_splitkv_kernelI23Flash_fwd_kernel_traitsILi96ELi64ELi64ELi4ELb0ELb0EN7cutlass6half_tE19Flash_kernel_traitsILi96ELi64ELi64ELi4ES3_EELb1ELb0ELb0ELb0ELb1ELb1ELb1ELb0EEEvNS_16Flash_fwd_paramsE,"a",@progbits
	.sectionflags	@""
	.align	4
.nv.constant0._ZN5flash24flash_fwd_splitkv_kernelI23Flash_fwd_kernel_traitsILi96ELi64ELi64ELi4ELb0ELb0EN7cutlass6half_tE19Flash_kernel_traitsILi96ELi64ELi64ELi4ES3_EELb1ELb0ELb0ELb0ELb1ELb1ELb1ELb0EEEvNS_16Flash_fwd_paramsE:
	.zero		816


//--------------------- .nv.constant0._ZN5flash24flash_fwd_splitkv_kernelI23Flash_fwd_kernel_traitsILi96ELi64ELi64ELi4ELb0ELb0EN7cutlass6half_tE19Flash_kernel_traitsILi96ELi64ELi64ELi4ES3_EELb1ELb0ELb1ELb0ELb0ELb0ELb1ELb0EEEvNS_16Flash_fwd_paramsE --------------------------
	.section	.nv.constant0._ZN5flash24flash_fwd_splitkv_kernelI23Flash_fwd_kernel_traitsILi96ELi64ELi64ELi4ELb0ELb0EN7cutlass6half_tE19Flash_kernel_traitsILi96ELi64ELi64ELi4ES3_EELb1ELb0ELb1ELb0ELb0ELb0ELb1ELb0EEEvNS_16Flash_fwd_paramsE,"a",@progbits
	.sectionflags	@""
	.align	4
.nv.constant0._ZN5flash24flash_fwd_splitkv_kernelI23Flash_fwd_kernel_traitsILi96ELi64ELi64ELi4ELb0ELb0EN7cutlass6half_tE19Flash_kernel_traitsILi96ELi64ELi64ELi4ES3_EELb1ELb0ELb1ELb0ELb0ELb0ELb1ELb0EEEvNS_16Flash_fwd_paramsE:
	.zero		816


//--------------------- .nv.constant0._ZN5flash24flash_fwd_splitkv_kernelI23Flash_fwd_kernel_traitsILi96ELi64ELi64ELi4ELb0ELb0EN7cutlass6half_tE19Flash_kernel_traitsILi96ELi64ELi64ELi4ES3_EELb1ELb0ELb1ELb0ELb0ELb1ELb1ELb0EEEvNS_16Flash_fwd_paramsE --------------------------
	.section	.nv.constant0._ZN5flash24flash_fwd_splitkv_kernelI23Flash_fwd_kernel_traitsILi96ELi64ELi64ELi4ELb0ELb0EN7cutlass6half_tE19Flash_kernel_traitsILi96ELi64ELi64ELi4ES3_EELb1ELb0ELb1ELb0ELb0ELb1ELb1ELb0EEEvNS_16Flash_fwd_paramsE,"a",@progbits
	.sectionflags	@""
	.align	4
.nv.constant0._ZN5flash24flash_fwd_splitkv_kernelI23Flash_fwd_kernel_traitsILi96ELi64ELi64ELi4ELb0ELb0EN7cutlass6half_tE19Flash_kernel_traitsILi96ELi64ELi64ELi4ES3_EELb1ELb0ELb1ELb0ELb0ELb1ELb1ELb0EEEvNS_16Flash_fwd_paramsE:
	.zero		816


//--------------------- .nv.constant0._ZN5flash24flash_fwd_splitkv_kernelI23Flash_fwd_kernel_traitsILi96ELi64ELi64ELi4ELb0ELb0EN7cutlass6half_tE19Flash_kernel_traitsILi96ELi64ELi64ELi4ES3_EELb1ELb0ELb0ELb0ELb1ELb0ELb1ELb1EEEvNS_16Flash_fwd_paramsE --------------------------
	.section	.nv.constant0._ZN5flash24flash_fwd_splitkv_kernelI23Flash_fwd_kernel_traitsILi96ELi64ELi64ELi4ELb0ELb0EN7cutlass6half_tE19Flash_kernel_traitsILi96ELi64ELi64ELi4ES3_EELb1ELb0ELb0ELb0ELb1ELb0ELb1ELb1EEEvNS_16Flash_fwd_paramsE,"a",@progbits
	.sectionflags	@""
	.align	4
.nv.constant0._ZN5flash24flash_fwd_splitkv_kernelI23Flash_fwd_kernel_traitsILi96ELi64ELi64ELi4ELb0ELb0EN7cutlass6half_tE19Flash_kernel_traitsILi96ELi64ELi64ELi4ES3_EELb1ELb0ELb0ELb0ELb1ELb0ELb1ELb1EEEvNS_16Flash_fwd_paramsE:
	.zero		816


//--------------------- .nv.constant0._ZN5flash24flash_fwd_splitkv_kernelI23Flash_fwd_kernel_traitsILi96ELi64ELi64ELi4ELb0ELb0EN7cutlass6half_tE19Flash_kernel_traitsILi96ELi64ELi64ELi4ES3_EELb1ELb0ELb0ELb0ELb1ELb1ELb1ELb1EEEvNS_16Flash_fwd_paramsE --------------------------
	.section	.nv.constant0._ZN5flash24flash_fwd_splitkv_kernelI23Flash_fwd_kernel_traitsILi96ELi64ELi64ELi4ELb0ELb0EN7cutlass6half_tE19Flash_kernel_traitsILi96ELi64ELi64ELi4ES3_EELb1ELb0ELb0ELb0ELb1ELb1ELb1ELb1EEEvNS_16Flash_fwd_paramsE,"a",@progbits
	.sectionflags	@""
	.align	4
.nv.constant0._ZN5flash24flash_fwd_splitkv_kernelI23Flash_fwd_kernel_traitsILi96ELi64ELi64ELi4ELb0ELb0EN7cutlass6half_tE19Flash_kernel_traitsILi96ELi64ELi64ELi4ES3_EELb1ELb0ELb0ELb0ELb1ELb1ELb1ELb1EEEvNS_16Flash_fwd_paramsE:
	.zero		816


//--------------------- .nv.constant0._ZN5flash24flash_fwd_splitkv_kernelI23Flash_fwd_kernel_traitsILi96ELi64ELi64ELi4ELb0ELb0EN7cutlass6half_tE19Flash_kernel_traitsILi96ELi64ELi64ELi4ES3_EELb1ELb0ELb1ELb0ELb0ELb0ELb1ELb1EEEvNS_16Flash_fwd_paramsE --------------------------
	.section	.nv.constant0._ZN5flash24flash_fwd_splitkv_kernelI23Flash_fwd_kernel_traitsILi96ELi64ELi64ELi4ELb0ELb0EN7cutlass6half_tE19Flash_kernel_traitsILi96ELi64ELi64ELi4ES3_EELb1ELb0ELb1ELb0ELb0ELb0ELb1ELb1EEEvNS_16Flash_fwd_paramsE,"a",@progbits
	.sectionflags	@""
	.align	4
.nv.constant0._ZN5flash24flash_fwd_splitkv_kernelI23Flash_fwd_kernel_traitsILi96ELi64ELi64ELi4ELb0ELb0EN7cutlass6half_tE19Flash_kernel_traitsILi96ELi64ELi64ELi4ES3_EELb1ELb0ELb1ELb0ELb0ELb0ELb1ELb1EEEvNS_16Flash_fwd_paramsE:
	.zero		816


//--------------------- .nv.constant0._ZN5flash24flash_fwd_splitkv_kernelI23Flash_fwd_kernel_traitsILi96ELi64ELi64ELi4ELb0ELb0EN7cutlass6half_tE19Flash_kernel_traitsILi96ELi64ELi64ELi4ES3_EELb1ELb0ELb1ELb0ELb0ELb1ELb1ELb1EEEvNS_16Flash_fwd_paramsE --------------------------
	.section	.nv.constant0._ZN5flash24flash_fwd_splitkv_kernelI23Flash_fwd_kernel_traitsILi96ELi64ELi64ELi4ELb0ELb0EN7cutlass6half_tE19Flash_kernel_traitsILi96ELi64ELi64ELi4ES3_EELb1ELb0ELb1ELb0ELb0ELb1ELb1ELb1EEEvNS_16Flash_fwd_paramsE,"a",@progbits
	.sectionflags	@""
	.align	4
.nv.constant0._ZN5flash24flash_fwd_splitkv_kernelI23Flash_fwd_kernel_traitsILi96ELi64ELi64ELi4ELb0ELb0EN7cutlass6half_tE19Flash_kernel_traitsILi96ELi64ELi64ELi4ES3_EELb1ELb0ELb1ELb0ELb0ELb1ELb1ELb1EEEvNS_16Flash_fwd_paramsE:
	.zero		816


//--------------------- .text._ZN5flash32flash_fwd_splitkv_combine_kernelI23Flash_fwd_kernel_traitsILi96ELi64ELi128ELi4ELb0ELb0EN7cutlass6half_tE19Flash_kernel_traitsILi96ELi64ELi128ELi4ES3_EELi16ELi7ELb0EEEvNS_16Flash_fwd_paramsE --------------------------
	.section	.text._ZN5flash32flash_fwd_splitkv_combine_kernelI23Flash_fwd_kernel_traitsILi96ELi64ELi128ELi4ELb0ELb0EN7cutlass6half_tE19Flash_kernel_traitsILi96ELi64ELi128ELi4ES3_EELi16ELi7ELb0EEEvNS_16Flash_fwd_paramsE,"ax",@progbits
	.sectioninfo	@"SHI_REGISTERS=70"
	.align	128
        .global         _ZN5flash32flash_fwd_splitkv_combine_kernelI23Flash_fwd_kernel_traitsILi96ELi64ELi128ELi4ELb0ELb0EN7cutlass6half_tE19Flash_kernel_traitsILi96ELi64ELi128ELi4ES3_EELi16ELi7ELb0EEEvNS_16Flash_fwd_paramsE
        .type           _ZN5flash32flash_fwd_splitkv_combine_kernelI23Flash_fwd_kernel_traitsILi96ELi64ELi128ELi4ELb0ELb0EN7cutlass6half_tE19Flash_kernel_traitsILi96ELi64ELi128ELi4ES3_EELi16ELi7ELb0EEEvNS_16Flash_fwd_paramsE,@function
        .size           _ZN5flash32flash_fwd_splitkv_combine_kernelI23Flash_fwd_kernel_traitsILi96ELi64ELi128ELi4ELb0ELb0EN7cutlass6half_tE19Flash_kernel_traitsILi96ELi64ELi128ELi4ES3_EELi16ELi7ELb0EEEvNS_16Flash_fwd_paramsE,(.L_x_6064 - _ZN5flash32flash_fwd_splitkv_combine_kernelI23Flash_fwd_kernel_traitsILi96ELi64ELi128ELi4ELb0ELb0EN7cutlass6half_tE19Flash_kernel_traitsILi96ELi64ELi128ELi4ES3_EELi16ELi7ELb0EEEvNS_16Flash_fwd_paramsE)
        .other          _ZN5flash32flash_fwd_splitkv_combine_kernelI23Flash_fwd_kernel_traitsILi96ELi64ELi128ELi4ELb0ELb0EN7cutlass6half_tE19Flash_kernel_traitsILi96ELi64ELi128ELi4ES3_EELi16ELi7ELb0EEEvNS_16Flash_fwd_paramsE,@"STO_CUDA_ENTRY STV_DEFAULT"
_ZN5flash32flash_fwd_splitkv_combine_kernelI23Flash_fwd_kernel_traitsILi96ELi64ELi128ELi4ELb0ELb0EN7cutlass6half_tE19Flash_kernel_traitsILi96ELi64ELi128ELi4ES3_EELi16ELi7ELb0EEEvNS_16Flash_fwd_paramsE:
.text._ZN5flash32flash_fwd_splitkv_combine_kernelI23Flash_fwd_kernel_traitsILi96ELi64ELi128ELi4ELb0ELb0EN7cutlass6half_tE19Flash_kernel_traitsILi96ELi64ELi128ELi4ES3_EELi16ELi7ELb0EEEvNS_16Flash_fwd_paramsE:
[----:B------:R-:W-:Y:S02]  /*0000*/  MOV R1, c[0x0][0x28] ;  /* 0x00000a0000017a02 */ /* 0x000fe40000000f00 */
[----:B------:R-:W-:Y:S01]  /*0010*/  IMAD.MOV.U32 R3, RZ, RZ, c[0x0][0x1c0] ;  /* 0x00007000ff037624 */ /* 0x000fe200078e00ff */
[----:B------:R-:W0:Y:S01]  /*0020*/  S2UR UR7, SR_CTAID.X ;  /* 0x00000000000779c3 */ /* 0x000e220000002500 */
[----:B------:R-:W-:Y:S02]  /*0030*/  IMAD.MOV.U32 R2, RZ, RZ, c[0x0][0x214] ;  /* 0x00008500ff027624 */ /* 0x000fe400078e00ff */
[----:B------:R-:W-:Y:S01]  /*0040*/  IMAD R28, R3, c[0x0][0x210], RZ ;  /* 0x00008400031c7a24 */ /* 0x000fe200078e02ff */
[----:B------:R-:W-:Y:S02]  /*0050*/  SHF.R.S32.HI R3, RZ, 0x1f, R3 ;  /* 0x0000001fff037819 */ /* 0x000fe40000011403 */
[----:B------:R-:W-:Y:S01]  /*0060*/  SHF.R.S32.HI R2, RZ, 0x1f, R2 ;  /* 0x0000001fff027819 */ /* 0x000fe20000011402 */
[----:B------:R-:W-:-:S05]  /*0070*/  IMAD R28, R28, c[0x0][0x214], RZ ;  /* 0x000085001c1c7a24 */ /* 0x000fca00078e02ff */
[----:B------:R-:W-:Y:S02]  /*0080*/  ISETP.LT.U32.AND P0, PT, R28, c[0x0][0x214], PT ;  /* 0x000085001c007a0c */ /* 0x000fe40003f01070 */
[----:B------:R-:W-:-:S04]  /*0090*/  SHF.R.S32.HI R5, RZ, 0x1f, R28 ;  /* 0x0000001fff057819 */ /* 0x000fc8000001141c */
[----:B------:R-:W-:-:S04]  /*00a0*/  ISETP.LT.AND.EX P0, PT, R5, R2, PT, P0 ;  /* 0x000000020500720c */ /* 0x000fc80003f01300 */
[C---:B------:R-:W-:Y:S01]  /*00b0*/  SEL R2, R5.reuse, R2, P0 ;  /* 0x0000000205027207 */ /* 0x040fe20000000000 */
[----:B0-----:R-:W-:Y:S01]  /*00c0*/  USHF.L.U32 UR7, UR7, 0x4, URZ ;  /* 0x0000000407077899 */ /* 0x001fe2000800063f */
[----:B------:R-:W-:Y:S02]  /*00d0*/  SEL R48, R28, c[0x0][0x214], P0 ;  /* 0x000085001c307a07 */ /* 0x000fe40000000000 */
[----:B------:R-:W-:Y:S01]  /*00e0*/  LOP3.LUT R0, R5, R2, RZ, 0xfc, !PT ;  /* 0x0000000205007212 */ /* 0x000fe200078efcff */
[----:B------:R-:W-:-:S03]  /*00f0*/  USHF.R.S32.HI UR6, URZ, 0x1f, UR7 ;  /* 0x0000001f3f067899 */ /* 0x000fc60008011407 */
[----:B------:R-:W-:-:S13]  /*0100*/  ISETP.NE.U32.AND P1, PT, R0, RZ, PT ;  /* 0x000000ff0000720c */ /* 0x000fda0003f25070 */
[----:B------:R-:W-:Y:S05]  /*0110*/  @!P1 BRA `(.L_x_0) ;  /* 0x0000009000009947 */ /* 0x000fea0003800000 */
[----:B------:R-:W-:Y:S01]  /*0120*/  IMAD.MOV.U32 R27, RZ, RZ, R28 ;  /* 0x000000ffff1b7224 */ /* 0x000fe200078e001c */
[----:B------:R-:W-:Y:S01]  /*0130*/  MOV R24, R48 ;  /* 0x0000003000187202 */ /* 0x000fe20000000f00 */
[----:B------:R-:W-:Y:S01]  /*0140*/  IMAD.MOV.U32 R18, RZ, RZ, R5 ;  /* 0x000000ffff127224 */ /* 0x000fe200078e0005 */
[----:B------:R-:W-:Y:S02]  /*0150*/  MOV R23, R2 ;  /* 0x0000000200177202 */ /* 0x000fe40000000f00 */
[----:B------:R-:W-:Y:S02]  /*0160*/  MOV R22, 0x180 ;  /* 0x0000018000167802 */ /* 0x000fe40000000f00 */
[----:B------:R-:W-:Y:S05]  /*0170*/  CALL.REL.NOINC `($__internal_0_$__cuda_sm20_div_s64) ;  /* 0x00005e8000007944 */ /* 0x000fea0003c00000 */
[----:B------:R-:W-:Y:S02]  /*0180*/  MOV R8, R0 ;  /* 0x0000000000087202 */ /* 0x000fe40000000f00 */
[----:B------:R-:W-:Y:S01]  /*0190*/  MOV R9, R21 ;  /* 0x0000001500097202 */ /* 0x000fe20000000f00 */
[----:B------:R-:W-:Y:S05]  /*01a0*/  BRA `(.L_x_1) ;  /* 0x0000013000007947 */ /* 0x000fea0003800000 */
.L_x_0:
[----:B------:R-:W0:Y:S01]  /*01b0*/  I2F.U32.RP R6, R48 ;  /* 0x0000003000067306 */ /* 0x000e220000209000 */
[----:B------:R-:W-:Y:S01]  /*01c0*/  ISETP.NE.U32.AND P0, PT, R48, RZ, PT ;  /* 0x000000ff3000720c */ /* 0x000fe20003f05070 */
[----:B------:R-:W-:-:S06]  /*01d0*/  HFMA2.MMA R9, -RZ, RZ, 0, 0 ;  /* 0x00000000ff097435 */ /* 0x000fcc00000001ff */
[----:B0-----:R-:W0:Y:S02]  /*01e0*/  MUFU.RCP R6, R6 ;  /* 0x0000000600067308 */ /* 0x001e240000001000 */
[----:B0-----:R-:W-:-:S06]  /*01f0*/  IADD3 R6, R6, 0xffffffe, RZ ;  /* 0x0ffffffe06067810 */ /* 0x001fcc0007ffe0ff */
[----:B------:R-:W0:Y:S02]  /*0200*/  F2I.FTZ.U32.TRUNC.NTZ R7, R6 ;  /* 0x0000000600077305 */ /* 0x000e24000021f000 */
[----:B0-----:R-:W-:Y:S02]  /*0210*/  IMAD.MOV R0, RZ, RZ, -R7 ;  /* 0x000000ffff007224 */ /* 0x001fe400078e0a07 */
[----:B------:R-:W-:Y:S02]  /*0220*/  IMAD.MOV.U32 R6, RZ, RZ, RZ ;  /* 0x000000ffff067224 */ /* 0x000fe400078e00ff */
[----:B------:R-:W-:-:S04]  /*0230*/  IMAD R0, R0, R48, RZ ;  /* 0x0000003000007224 */ /* 0x000fc800078e02ff */
[----:B------:R-:W-:-:S06]  /*0240*/  IMAD.HI.U32 R0, R7, R0, R6 ;  /* 0x0000000007007227 */ /* 0x000fcc00078e0006 */
[----:B------:R-:W-:-:S05]  /*0250*/  IMAD.HI.U32 R8, R0, R28, RZ ;  /* 0x0000001c00087227 */ /* 0x000fca00078e00ff */
[----:B------:R-:W-:-:S05]  /*0260*/  IADD3 R0, -R8, RZ, RZ ;  /* 0x000000ff08007210 */ /* 0x000fca0007ffe1ff */
[----:B------:R-:W-:-:S05]  /*0270*/  IMAD R0, R48, R0, R28 ;  /* 0x0000000030007224 */ /* 0x000fca00078e021c */
[----:B------:R-:W-:-:S13]  /*0280*/  ISETP.GE.U32.AND P2, PT, R0, R48, PT ;  /* 0x000000300000720c */ /* 0x000fda0003f46070 */
[----:B------:R-:W-:Y:S01]  /*0290*/  @P2 IMAD.IADD R0, R0, 0x1, -R48 ;  /* 0x0000000100002824 */ /* 0x000fe200078e0a30 */
[----:B------:R-:W-:-:S04]  /*02a0*/  @P2 IADD3 R8, R8, 0x1, RZ ;  /* 0x0000000108082810 */ /* 0x000fc80007ffe0ff */
[----:B------:R-:W-:-:S13]  /*02b0*/  ISETP.GE.U32.AND P1, PT, R0, R48, PT ;  /* 0x000000300000720c */ /* 0x000fda0003f26070 */
[----:B------:R-:W-:Y:S02]  /*02c0*/  @P1 IADD3 R8, R8, 0x1, RZ ;  /* 0x0000000108081810 */ /* 0x000fe40007ffe0ff */
[----:B------:R-:W-:-:S04]  /*02d0*/  @!P0 LOP3.LUT R8, RZ, R48, RZ, 0x33, !PT ;  /* 0x00000030ff088212 */ /* 0x000fc800078e33ff */
.L_x_1:
[----:B------:R-:W-:Y:S01]  /*02e0*/  ISETP.LT.U32.AND P0, PT, R8, c[0x0][0x1c0], PT ;  /* 0x0000700008007a0c */ /* 0x000fe20003f01070 */
[----:B------:R-:W-:Y:S03]  /*02f0*/  BSSY B0, `(.L_x_2) ;  /* 0x0000024000007945 */ /* 0x000fe60003800000 */
[----:B------:R-:W-:-:S04]  /*0300*/  ISETP.LT.AND.EX P0, PT, R9, R3, PT, P0 ;  /* 0x000000030900720c */ /* 0x000fc80003f01300 */
[C---:B------:R-:W-:Y:S02]  /*0310*/  SEL R3, R9.reuse, R3, P0 ;  /* 0x0000000309037207 */ /* 0x040fe40000000000 */
[----:B------:R-:W-:Y:S02]  /*0320*/  SEL R6, R8, c[0x0][0x1c0], P0 ;  /* 0x0000700008067a07 */ /* 0x000fe40000000000 */
[----:B------:R-:W-:-:S04]  /*0330*/  LOP3.LUT R0, R9, R3, RZ, 0xfc, !PT ;  /* 0x0000000309007212 */ /* 0x000fc800078efcff */
        /* <DEDUP_REMOVED lines=11> */
.L_x_3:
[----:B------:R-:W0:Y:S01]  /*03f0*/  I2F.U32.RP R10, R6 ;  /* 0x00000006000a7306 */ /* 0x000e220000209000 */
[----:B------:R-:W-:-:S07]  /*0400*/  ISETP.NE.U32.AND P0, PT, R6, RZ, PT ;  /* 0x000000ff0600720c */ /* 0x000fce0003f05070 */
        /* <DEDUP_REMOVED lines=16> */
[----:B------:R-:W-:Y:S01]  /*0510*/  MOV R8, R9 ;  /* 0x0000000900087202 */ /* 0x000fe20000000f00 */
[----:B------:R-:W-:Y:S02]  /*0520*/  IMAD.MOV.U32 R9, RZ, RZ, RZ ;  /* 0x000000ffff097224 */ /* 0x000fe400078e00ff */
.L_x_4:
[----:B------:R-:W-:Y:S05]  /*0530*/  BSYNC B0 ;  /* 0x0000000000007941 */ /* 0x000fea0003800000 */
.L_x_2:
[----:B------:R-:W-:Y:S01]  /*0540*/  IABS R7, c[0x0][0x214] ;  /* 0x0000850000077a13 */ /* 0x000fe20000000000 */
[----:B------:R-:W-:Y:S01]  /*0550*/  ULDC UR4, c[0x0][0x214] ;  /* 0x0000850000047ab9 */ /* 0x000fe20000000800 */
[----:B------:R-:W-:Y:S01]  /*0560*/  BSSY B0, `(.L_x_5) ;  /* 0x000004a000007945 */ /* 0x000fe20003800000 */
[----:B------:R-:W-:Y:S01]  /*0570*/  UIADD3 UR8, UR4, -0x1, URZ ;  /* 0xffffffff04087890 */ /* 0x000fe2000fffe03f */
[----:B------:R-:W0:Y:S01]  /*0580*/  I2F.RP R12, R7 ;  /* 0x00000007000c7306 */ /* 0x000e220000209400 */
[----:B------:R-:W-:Y:S02]  /*0590*/  UISETP.LT.AND UP0, UPT, URZ, UR4, UPT ;  /* 0x000000043f00728c */ /* 0x000fe4000bf01270 */
[----:B------:R-:W-:Y:S02]  /*05a0*/  USHF.R.S32.HI UR5, URZ, 0x1f, UR4 ;  /* 0x0000001f3f057899 */ /* 0x000fe40008011404 */
[----:B------:R-:W-:Y:S01]  /*05b0*/  IADD3 R10, R7, UR8, RZ ;  /* 0x00000008070a7c10 */ /* 0x000fe2000fffe0ff */
[----:B------:R-:W-:-:S03]  /*05c0*/  ULEA.HI.SX32 UR4, UR4, 0x1, 0x1 ;  /* 0x0000000104047891 */ /* 0x000fc6000f8f0a3f */
[----:B------:R-:W-:-:S03]  /*05d0*/  IABS R0, R10 ;  /* 0x0000000a00007213 */ /* 0x000fc60000000000 */
[----:B------:R-:W-:Y:S02]  /*05e0*/  @!UP0 UIADD3 UR4, UR5, URZ, URZ ;  /* 0x0000003f05048290 */ /* 0x000fe4000fffe03f */
[----:B------:R-:W-:Y:S01]  /*05f0*/  IMAD.MOV.U32 R11, RZ, RZ, R0 ;  /* 0x000000ffff0b7224 */ /* 0x000fe200078e0000 */
[----:B0-----:R-:W0:Y:S02]  /*0600*/  MUFU.RCP R12, R12 ;  /* 0x0000000c000c7308 */ /* 0x001e240000001000 */
[----:B0-----:R-:W-:-:S06]  /*0610*/  IADD3 R12, R12, 0xffffffe, RZ ;  /* 0x0ffffffe0c0c7810 */ /* 0x001fcc0007ffe0ff */
[----:B------:R-:W0:Y:S02]  /*0620*/  F2I.FTZ.U32.TRUNC.NTZ R13, R12 ;  /* 0x0000000c000d7305 */ /* 0x000e24000021f000 */
[----:B0-----:R-:W-:Y:S02]  /*0630*/  IMAD.MOV R4, RZ, RZ, -R13 ;  /* 0x000000ffff047224 */ /* 0x001fe400078e0a0d */
[----:B------:R-:W-:Y:S02]  /*0640*/  IMAD.MOV.U32 R12, RZ, RZ, RZ ;  /* 0x000000ffff0c7224 */ /* 0x000fe400078e00ff */
[----:B------:R-:W-:-:S04]  /*0650*/  IMAD R4, R4, R7, RZ ;  /* 0x0000000704047224 */ /* 0x000fc800078e02ff */
[----:B------:R-:W-:-:S06]  /*0660*/  IMAD.HI.U32 R4, R13, R4, R12 ;  /* 0x000000040d047227 */ /* 0x000fcc00078e000c */
[----:B------:R-:W-:-:S04]  /*0670*/  IMAD.HI.U32 R0, R4, R11, RZ ;  /* 0x0000000b04007227 */ /* 0x000fc800078e00ff */
[----:B------:R-:W-:-:S04]  /*0680*/  IMAD.MOV R4, RZ, RZ, -R0 ;  /* 0x000000ffff047224 */ /* 0x000fc800078e0a00 */
[----:B------:R-:W-:-:S05]  /*0690*/  IMAD R4, R7, R4, R11 ;  /* 0x0000000407047224 */ /* 0x000fca00078e020b */
[----:B------:R-:W-:-:S13]  /*06a0*/  ISETP.GT.U32.AND P1, PT, R7, R4, PT ;  /* 0x000000040700720c */ /* 0x000fda0003f24070 */
[----:B------:R-:W-:Y:S01]  /*06b0*/  @!P1 IMAD.IADD R4, R4, 0x1, -R7 ;  /* 0x0000000104049824 */ /* 0x000fe200078e0a07 */
[----:B------:R-:W-:Y:S02]  /*06c0*/  @!P1 IADD3 R0, R0, 0x1, RZ ;  /* 0x0000000100009810 */ /* 0x000fe40007ffe0ff */
[----:B------:R-:W-:Y:S02]  /*06d0*/  ISETP.NE.AND P1, PT, RZ, c[0x0][0x214], PT ;  /* 0x00008500ff007a0c */ /* 0x000fe40003f25270 */
[-C--:B------:R-:W-:Y:S02]  /*06e0*/  ISETP.GE.U32.AND P2, PT, R4, R7.reuse, PT ;  /* 0x000000070400720c */ /* 0x080fe40003f46070 */
[C---:B------:R-:W-:Y:S02]  /*06f0*/  LOP3.LUT R4, R10.reuse, R7, RZ, 0x3c, !PT ;  /* 0x000000070a047212 */ /* 0x040fe400078e3cff */
[----:B------:R-:W-:Y:S02]  /*0700*/  LOP3.LUT R10, R10, c[0x0][0x214], RZ, 0x3c, !PT ;  /* 0x000085000a0a7a12 */ /* 0x000fe400078e3cff */
[----:B------:R-:W-:-:S07]  /*0710*/  ISETP.GE.AND P0, PT, R4, RZ, PT ;  /* 0x000000ff0400720c */ /* 0x000fce0003f06270 */
[----:B------:R-:W-:Y:S02]  /*0720*/  @P2 IADD3 R0, R0, 0x1, RZ ;  /* 0x0000000100002810 */ /* 0x000fe40007ffe0ff */
[----:B------:R-:W-:-:S03]  /*0730*/  ISETP.NE.AND P2, PT, RZ, c[0x0][0x214], PT ;  /* 0x00008500ff007a0c */ /* 0x000fc60003f45270 */
[--C-:B------:R-:W-:Y:S02]  /*0740*/  IMAD.MOV.U32 R17, RZ, RZ, R0.reuse ;  /* 0x000000ffff117224 */ /* 0x100fe400078e0000 */
[----:B------:R-:W-:Y:S02]  /*0750*/  IMAD.MOV.U32 R4, RZ, RZ, R0 ;  /* 0x000000ffff047224 */ /* 0x000fe400078e0000 */
[----:B------:R-:W-:Y:S01]  /*0760*/  @!P0 IMAD.MOV R17, RZ, RZ, -R17 ;  /* 0x000000ffff118224 */ /* 0x000fe200078e0a11 */
[----:B------:R-:W-:Y:S02]  /*0770*/  @!P1 LOP3.LUT R17, RZ, R7, RZ, 0x33, !PT ;  /* 0x00000007ff119212 */ /* 0x000fe400078e33ff */
[----:B------:R-:W-:Y:S02]  /*0780*/  ISETP.GE.AND P1, PT, R10, RZ, PT ;  /* 0x000000ff0a00720c */ /* 0x000fe40003f26270 */
[----:B------:R-:W-:Y:S02]  /*0790*/  ISETP.LT.U32.AND P0, PT, R6, R17, PT ;  /* 0x000000110600720c */ /* 0x000fe40003f01070 */
[----:B------:R-:W-:-:S04]  /*07a0*/  SHF.R.S32.HI R16, RZ, 0x1f, R17 ;  /* 0x0000001fff107819 */ /* 0x000fc80000011411 */
[----:B------:R-:W-:-:S04]  /*07b0*/  ISETP.LT.AND.EX P0, PT, R3, R16, PT, P0 ;  /* 0x000000100300720c */ /* 0x000fc80003f01300 */
[C---:B------:R-:W-:Y:S01]  /*07c0*/  SEL R16, R3.reuse, R16, P0 ;  /* 0x0000001003107207 */ /* 0x040fe20000000000 */
[----:B------:R-:W-:Y:S01]  /*07d0*/  @!P1 IMAD.MOV R4, RZ, RZ, -R4 ;  /* 0x000000ffff049224 */ /* 0x000fe200078e0a04 */
[----:B------:R-:W-:Y:S02]  /*07e0*/  @!P2 LOP3.LUT R4, RZ, c[0x0][0x214], RZ, 0x33, !PT ;  /* 0x00008500ff04aa12 */ /* 0x000fe400078e33ff */
[----:B------:R-:W-:Y:S02]  /*07f0*/  LOP3.LUT R0, R3, R16, RZ, 0xfc, !PT ;  /* 0x0000001003007212 */ /* 0x000fe400078efcff */
[----:B------:R-:W-:Y:S01]  /*0800*/  SEL R17, R6, R17, P0 ;  /* 0x0000001106117207 */ /* 0x000fe20000000000 */
[----:B------:R-:W-:Y:S01]  /*0810*/  IMAD R4, R4, UR4, RZ ;  /* 0x0000000404047c24 */ /* 0x000fe2000f8e02ff */
        /* <DEDUP_REMOVED lines=11> */
.L_x_6:
        /* <DEDUP_REMOVED lines=18> */
[----:B------:R-:W-:Y:S02]  /*09f0*/  @!P0 LOP3.LUT R30, RZ, R17, RZ, 0x33, !PT ;  /* 0x00000011ff1e8212 */ /* 0x000fe400078e33ff */
.L_x_7:
[----:B------:R-:W-:Y:S05]  /*0a00*/  BSYNC B0 ;  /* 0x0000000000007941 */ /* 0x000fea0003800000 */
.L_x_5:
[----:B------:R-:W-:Y:S01]  /*0a10*/  IMAD.MOV.U32 R7, RZ, RZ, c[0x0][0x1c0] ;  /* 0x00007000ff077624 */ /* 0x000fe200078e00ff */
[----:B------:R-:W-:Y:S01]  /*0a20*/  IABS R18, R4 ;  /* 0x0000000400127213 */ /* 0x000fe20000000000 */
[----:B------:R-:W-:Y:S01]  /*0a30*/  IMAD.MOV.U32 R24, RZ, RZ, RZ ;  /* 0x000000ffff187224 */ /* 0x000fe200078e00ff */
[----:B------:R-:W-:Y:S01]  /*0a40*/  IABS R13, c[0x0][0x214] ;  /* 0x00008500000d7a13 */ /* 0x000fe20000000000 */
[C---:B------:R-:W-:Y:S01]  /*0a50*/  IMAD R0, R7.reuse, c[0x0][0x214], RZ ;  /* 0x0000850007007a24 */ /* 0x040fe200078e02ff */
[----:B------:R-:W0:Y:S01]  /*0a60*/  I2F.RP R3, R18 ;  /* 0x0000001200037306 */ /* 0x000e220000209400 */
[----:B------:R-:W-:Y:S01]  /*0a70*/  IADD3 R7, R7, -0x1, RZ ;  /* 0xffffffff07077810 */ /* 0x000fe20007ffe0ff */
[----:B------:R-:W1:Y:S01]  /*0a80*/  S2R R47, SR_TID.X ;  /* 0x00000000002f7919 */ /* 0x000e620000002100 */
[----:B------:R-:W-:Y:S01]  /*0a90*/  ISETP.NE.AND P5, PT, R4, RZ, PT ;  /* 0x000000ff0400720c */ /* 0x000fe20003fa5270 */
[----:B------:R-:W-:Y:S01]  /*0aa0*/  BSSY B0, `(.L_x_8) ;  /* 0x0000075000007945 */ /* 0x000fe20003800000 */
[----:B------:R-:W-:Y:S01]  /*0ab0*/  IABS R15, R0 ;  /* 0x00000000000f7213 */ /* 0x000fe20000000000 */
[----:B------:R-:W-:-:S02]  /*0ac0*/  IMAD.IADD R6, R7, 0x1, R18 ;  /* 0x0000000107067824 */ /* 0x000fc400078e0212 */
[----:B------:R-:W-:Y:S01]  /*0ad0*/  I2F.RP R22, R13 ;  /* 0x0000000d00167306 */ /* 0x000fe20000209400 */
[----:B------:R-:W-:Y:S02]  /*0ae0*/  IADD3 R20, R15, UR8, RZ ;  /* 0x000000080f147c10 */ /* 0x000fe4000fffe0ff */
[----:B------:R-:W-:Y:S02]  /*0af0*/  IABS R12, R6 ;  /* 0x00000006000c7213 */ /* 0x000fe40000000000 */
[----:B------:R-:W-:-:S03]  /*0b00*/  IABS R14, R20 ;  /* 0x00000014000e7213 */ /* 0x000fc60000000000 */
[----:B------:R-:W2:Y:S08]  /*0b10*/  I2F.RP R10, R15 ;  /* 0x0000000f000a7306 */ /* 0x000eb00000209400 */
[----:B0-----:R-:W0:Y:S08]  /*0b20*/  MUFU.RCP R3, R3 ;  /* 0x0000000300037308 */ /* 0x001e300000001000 */
[----:B--2---:R-:W2:Y:S08]  /*0b30*/  MUFU.RCP R10, R10 ;  /* 0x0000000a000a7308 */ /* 0x004eb00000001000 */
[----:B------:R-:W3:Y:S01]  /*0b40*/  MUFU.RCP R22, R22 ;  /* 0x0000001600167308 */ /* 0x000ee20000001000 */
[----:B0-----:R-:W-:-:S02]  /*0b50*/  IADD3 R3, R3, 0xffffffe, RZ ;  /* 0x0ffffffe03037810 */ /* 0x001fc40007ffe0ff */
[----:B--2---:R-:W-:-:S05]  /*0b60*/  IADD3 R10, R10, 0xffffffe, RZ ;  /* 0x0ffffffe0a0a7810 */ /* 0x004fca0007ffe0ff */
[----:B------:R-:W0:Y:S01]  /*0b70*/  F2I.FTZ.U32.TRUNC.NTZ R25, R3 ;  /* 0x0000000300197305 */ /* 0x000e22000021f000 */
[----:B---3--:R-:W-:-:S07]  /*0b80*/  IADD3 R22, R22, 0xffffffe, RZ ;  /* 0x0ffffffe16167810 */ /* 0x008fce0007ffe0ff */
[----:B------:R-:W2:Y:S08]  /*0b90*/  F2I.FTZ.U32.TRUNC.NTZ R11, R10 ;  /* 0x0000000a000b7305 */ /* 0x000eb0000021f000 */
[----:B------:R-:W3:Y:S01]  /*0ba0*/  F2I.FTZ.U32.TRUNC.NTZ R23, R22 ;  /* 0x0000001600177305 */ /* 0x000ee2000021f000 */
[----:B0-----:R-:W-:-:S04]  /*0bb0*/  IMAD.MOV R21, RZ, RZ, -R25 ;  /* 0x000000ffff157224 */ /* 0x001fc800078e0a19 */
[----:B------:R-:W-:Y:S02]  /*0bc0*/  IMAD R21, R21, R18, RZ ;  /* 0x0000001215157224 */ /* 0x000fe400078e02ff */
[----:B--2---:R-:W-:Y:S02]  /*0bd0*/  IMAD.MOV R19, RZ, RZ, -R11 ;  /* 0x000000ffff137224 */ /* 0x004fe400078e0a0b */
[----:B------:R-:W-:Y:S02]  /*0be0*/  IMAD.MOV.U32 R10, RZ, RZ, RZ ;  /* 0x000000ffff0a7224 */ /* 0x000fe400078e00ff */
[----:B------:R-:W-:Y:S02]  /*0bf0*/  IMAD R19, R19, R15, RZ ;  /* 0x0000000f13137224 */ /* 0x000fe400078e02ff */
[----:B------:R-:W-:-:S04]  /*0c00*/  IMAD.HI.U32 R21, R25, R21, R24 ;  /* 0x0000001519157227 */ /* 0x000fc800078e0018 */
[----:B------:R-:W-:Y:S01]  /*0c10*/  IMAD.HI.U32 R19, R11, R19, R10 ;  /* 0x000000130b137227 */ /* 0x000fe200078e000a */
[----:B------:R-:W-:Y:S02]  /*0c20*/  IABS R10, R0 ;  /* 0x00000000000a7213 */ /* 0x000fe40000000000 */
[----:B------:R-:W-:Y:S01]  /*0c30*/  IABS R11, R4 ;  /* 0x00000004000b7213 */ /* 0x000fe20000000000 */
[----:B---3--:R-:W-:Y:S02]  /*0c40*/  IMAD.MOV R3, RZ, RZ, -R23 ;  /* 0x000000ffff037224 */ /* 0x008fe400078e0a17 */
[----:B------:R-:W-:Y:S02]  /*0c50*/  IMAD.MOV R10, RZ, RZ, -R10 ;  /* 0x000000ffff0a7224 */ /* 0x000fe400078e0a0a */
[----:B------:R-:W-:-:S04]  /*0c60*/  IMAD.HI.U32 R19, R19, R14, RZ ;  /* 0x0000000e13137227 */ /* 0x000fc800078e00ff */
[----:B------:R-:W-:Y:S02]  /*0c70*/  IMAD R3, R3, R13, RZ ;  /* 0x0000000d03037224 */ /* 0x000fe400078e02ff */
[----:B------:R-:W-:Y:S02]  /*0c80*/  IMAD.MOV.U32 R22, RZ, RZ, RZ ;  /* 0x000000ffff167224 */ /* 0x000fe400078e00ff */
[----:B------:R-:W-:Y:S02]  /*0c90*/  IMAD R10, R19, R10, R14 ;  /* 0x0000000a130a7224 */ /* 0x000fe400078e020e */
[----:B------:R-:W-:Y:S02]  /*0ca0*/  IMAD.MOV R11, RZ, RZ, -R11 ;  /* 0x000000ffff0b7224 */ /* 0x000fe400078e0a0b */
[----:B------:R-:W-:Y:S01]  /*0cb0*/  IMAD.HI.U32 R21, R21, R12, RZ ;  /* 0x0000000c15157227 */ /* 0x000fe200078e00ff */
[----:B------:R-:W-:-:S03]  /*0cc0*/  ISETP.GT.U32.AND P4, PT, R15, R10, PT ;  /* 0x0000000a0f00720c */ /* 0x000fc60003f84070 */
[----:B------:R-:W-:-:S04]  /*0cd0*/  IMAD.HI.U32 R3, R23, R3, R22 ;  /* 0x0000000317037227 */ /* 0x000fc800078e0016 */
[----:B------:R-:W-:Y:S02]  /*0ce0*/  IMAD R12, R21, R11, R12 ;  /* 0x0000000b150c7224 */ /* 0x000fe400078e020c */
[----:B------:R-:W-:-:S03]  /*0cf0*/  IMAD.HI.U32 R3, R3, R14, RZ ;  /* 0x0000000e03037227 */ /* 0x000fc600078e00ff */
[----:B------:R-:W-:Y:S01]  /*0d00*/  ISETP.GT.U32.AND P3, PT, R18, R12, PT ;  /* 0x0000000c1200720c */ /* 0x000fe20003f64070 */
[----:B------:R-:W-:Y:S01]  /*0d10*/  IMAD.MOV R11, RZ, RZ, -R3 ;  /* 0x000000ffff0b7224 */ /* 0x000fe200078e0a03 */
[----:B------:R-:W-:Y:S01]  /*0d20*/  @!P4 IADD3 R19, R19, 0x1, RZ ;  /* 0x000000011313c810 */ /* 0x000fe20007ffe0ff */
[----:B------:R-:W-:Y:S01]  /*0d30*/  @!P4 IMAD.IADD R10, R10, 0x1, -R15 ;  /* 0x000000010a0ac824 */ /* 0x000fe200078e0a0f */
[----:B------:R-:W-:Y:S01]  /*0d40*/  ISETP.NE.AND P4, PT, R0, RZ, PT ;  /* 0x000000ff0000720c */ /* 0x000fe20003f85270 */
[----:B------:R-:W-:-:S03]  /*0d50*/  IMAD R11, R13, R11, R14 ;  /* 0x0000000b0d0b7224 */ /* 0x000fc600078e020e */
[----:B------:R-:W-:Y:S02]  /*0d60*/  ISETP.GE.U32.AND P2, PT, R10, R15, PT ;  /* 0x0000000f0a00720c */ /* 0x000fe40003f46070 */
[----:B------:R-:W-:Y:S02]  /*0d70*/  ISETP.GT.U32.AND P0, PT, R13, R11, PT ;  /* 0x0000000b0d00720c */ /* 0x000fe40003f04070 */
[----:B------:R-:W-:Y:S01]  /*0d80*/  LOP3.LUT R10, R20, R15, RZ, 0x3c, !PT ;  /* 0x0000000f140a7212 */ /* 0x000fe200078e3cff */
[----:B------:R-:W-:Y:S01]  /*0d90*/  @!P3 IMAD.IADD R12, R12, 0x1, -R18 ;  /* 0x000000010c0cb824 */ /* 0x000fe200078e0a12 */
[----:B------:R-:W-:Y:S02]  /*0da0*/  @!P3 IADD3 R21, R21, 0x1, RZ ;  /* 0x000000011515b810 */ /* 0x000fe40007ffe0ff */
[----:B------:R-:W-:Y:S02]  /*0db0*/  ISETP.GE.AND P1, PT, R10, RZ, PT ;  /* 0x000000ff0a00720c */ /* 0x000fe40003f26270 */
[----:B------:R-:W-:-:S02]  /*0dc0*/  ISETP.GE.U32.AND P6, PT, R12, R18, PT ;  /* 0x000000120c00720c */ /* 0x000fc40003fc6070 */
[----:B------:R-:W-:Y:S02]  /*0dd0*/  LOP3.LUT R10, R6, R18, RZ, 0x3c, !PT ;  /* 0x00000012060a7212 */ /* 0x000fe400078e3cff */
[----:B------:R-:W-:Y:S01]  /*0de0*/  @P2 IADD3 R19, R19, 0x1, RZ ;  /* 0x0000000113132810 */ /* 0x000fe20007ffe0ff */
[----:B------:R-:W-:Y:S01]  /*0df0*/  @!P0 IMAD.IADD R11, R11, 0x1, -R13 ;  /* 0x000000010b0b8824 */ /* 0x000fe200078e0a0d */
[----:B------:R-:W-:Y:S02]  /*0e00*/  ISETP.GE.AND P2, PT, R10, RZ, PT ;  /* 0x000000ff0a00720c */ /* 0x000fe40003f46270 */
[----:B------:R-:W-:Y:S01]  /*0e10*/  @!P0 IADD3 R3, R3, 0x1, RZ ;  /* 0x0000000103038810 */ /* 0x000fe20007ffe0ff */
[----:B------:R-:W-:Y:S01]  /*0e20*/  IMAD.MOV.U32 R12, RZ, RZ, R19 ;  /* 0x000000ffff0c7224 */ /* 0x000fe200078e0013 */
[----:B------:R-:W-:Y:S02]  /*0e30*/  ISETP.GE.U32.AND P3, PT, R11, R13, PT ;  /* 0x0000000d0b00720c */ /* 0x000fe40003f66070 */
[----:B------:R-:W-:Y:S01]  /*0e40*/  LOP3.LUT R20, R20, c[0x0][0x214], RZ, 0x3c, !PT ;  /* 0x0000850014147a12 */ /* 0x000fe200078e3cff */
[----:B------:R-:W-:Y:S01]  /*0e50*/  @!P1 IMAD.MOV R12, RZ, RZ, -R12 ;  /* 0x000000ffff0c9224 */ /* 0x000fe200078e0a0c */
[----:B------:R-:W-:-:S02]  /*0e60*/  @P6 IADD3 R21, R21, 0x1, RZ ;  /* 0x0000000115156810 */ /* 0x000fc40007ffe0ff */
[----:B------:R-:W-:Y:S02]  /*0e70*/  @!P4 LOP3.LUT R12, RZ, R15, RZ, 0x33, !PT ;  /* 0x0000000fff0cc212 */ /* 0x000fe400078e33ff */
[----:B------:R-:W-:Y:S01]  /*0e80*/  ISETP.GE.AND P1, PT, R20, RZ, PT ;  /* 0x000000ff1400720c */ /* 0x000fe20003f26270 */
[----:B------:R-:W-:Y:S01]  /*0e90*/  IMAD.MOV.U32 R14, RZ, RZ, R21 ;  /* 0x000000ffff0e7224 */ /* 0x000fe200078e0015 */
[----:B------:R-:W-:Y:S02]  /*0ea0*/  ISETP.LT.U32.AND P0, PT, R8, R12, PT ;  /* 0x0000000c0800720c */ /* 0x000fe40003f01070 */
[----:B------:R-:W-:Y:S01]  /*0eb0*/  SHF.R.S32.HI R11, RZ, 0x1f, R12 ;  /* 0x0000001fff0b7819 */ /* 0x000fe2000001140c */
[----:B------:R-:W-:Y:S01]  /*0ec0*/  @!P2 IMAD.MOV R14, RZ, RZ, -R14 ;  /* 0x000000ffff0ea224 */ /* 0x000fe200078e0a0e */
[----:B------:R-:W-:Y:S02]  /*0ed0*/  ISETP.GT.AND P2, PT, R0, RZ, PT ;  /* 0x000000ff0000720c */ /* 0x000fe40003f44270 */
[----:B------:R-:W-:-:S02]  /*0ee0*/  @P3 IADD3 R3, R3, 0x1, RZ ;  /* 0x0000000103033810 */ /* 0x000fc40007ffe0ff */
[CC--:B------:R-:W-:Y:S02]  /*0ef0*/  ISETP.LT.AND.EX P0, PT, R9.reuse, R11.reuse, PT, P0 ;  /* 0x0000000b0900720c */ /* 0x0c0fe40003f01300 */
[----:B------:R-:W-:Y:S01]  /*0f00*/  LEA.HI.SX32 R15, R0, 0x1, 0x1 ;  /* 0x00000001000f7811 */ /* 0x000fe200078f0aff */
[----:B------:R-:W-:Y:S01]  /*0f10*/  IMAD.MOV.U32 R10, RZ, RZ, R3 ;  /* 0x000000ffff0a7224 */ /* 0x000fe200078e0003 */
[C---:B------:R-:W-:Y:S02]  /*0f20*/  SEL R11, R9.reuse, R11, P0 ;  /* 0x0000000b090b7207 */ /* 0x040fe40000000000 */
[----:B------:R-:W-:Y:S01]  /*0f30*/  SHF.R.S32.HI R3, RZ, 0x1f, R0 ;  /* 0x0000001fff037819 */ /* 0x000fe20000011400 */
[----:B------:R-:W-:Y:S01]  /*0f40*/  @!P1 IMAD.MOV R10, RZ, RZ, -R10 ;  /* 0x000000ffff0a9224 */ /* 0x000fe200078e0a0a */
[----:B------:R-:W-:Y:S02]  /*0f50*/  LOP3.LUT R0, R9, R11, RZ, 0xfc, !PT ;  /* 0x0000000b09007212 */ /* 0x000fe400078efcff */
[----:B------:R-:W-:Y:S01]  /*0f60*/  ISETP.NE.AND P4, PT, RZ, c[0x0][0x214], PT ;  /* 0x00008500ff007a0c */ /* 0x000fe20003f85270 */
[----:B------:R-:W-:Y:S01]  /*0f70*/  @!P2 IMAD.MOV R15, RZ, RZ, R3 ;  /* 0x000000ffff0fa224 */ /* 0x000fe200078e0203 */
[----:B------:R-:W-:-:S02]  /*0f80*/  ISETP.NE.U32.AND P2, PT, R0, RZ, PT ;  /* 0x000000ff0000720c */ /* 0x000fc40003f45070 */
[----:B------:R-:W-:Y:S02]  /*0f90*/  @!P5 LOP3.LUT R14, RZ, R18, RZ, 0x33, !PT ;  /* 0x00000012ff0ed212 */ /* 0x000fe400078e33ff */
[----:B------:R-:W-:Y:S02]  /*0fa0*/  SEL R12, R8, R12, P0 ;  /* 0x0000000c080c7207 */ /* 0x000fe40000000000 */
[----:B------:R-:W-:Y:S02]  /*0fb0*/  ISETP.LT.U32.AND P1, PT, R30, R14, PT ;  /* 0x0000000e1e00720c */ /* 0x000fe40003f21070 */
[----:B------:R-:W-:-:S03]  /*0fc0*/  SHF.R.S32.HI R13, RZ, 0x1f, R14 ;  /* 0x0000001fff0d7819 */ /* 0x000fc6000001140e */
[----:B------:R-:W-:Y:S02]  /*0fd0*/  @!P4 LOP3.LUT R10, RZ, c[0x0][0x214], RZ, 0x33, !PT ;  /* 0x00008500ff0aca12 */ /* 0x000fe400078e33ff */
[----:B------:R-:W-:-:S03]  /*0fe0*/  ISETP.LT.AND.EX P1, PT, R31, R13, PT, P1 ;  /* 0x0000000d1f00720c */ /* 0x000fc60003f21310 */
[----:B------:R-:W-:Y:S01]  /*0ff0*/  IMAD R3, R10, R15, RZ ;  /* 0x0000000f0a037224 */ /* 0x000fe200078e02ff */
[----:B------:R-:W-:Y:S02]  /*1000*/  SEL R14, R30, R14, P1 ;  /* 0x0000000e1e0e7207 */ /* 0x000fe40000800000 */
[----:B------:R-:W-:Y:S01]  /*1010*/  SEL R13, R31, R13, P1 ;  /* 0x0000000d1f0d7207 */ /* 0x000fe20000800000 */
[----:B------:R-:W-:Y:S05]  /*1020*/  @!P2 BRA `(.L_x_9) ;  /* 0x000000900000a947 */ /* 0x000fea0003800000 */
[----:B-1----:R-:W-:Y:S01]  /*1030*/  IMAD.MOV.U32 R27, RZ, RZ, R8 ;  /* 0x000000ffff1b7224 */ /* 0x002fe200078e0008 */
        /* <DEDUP_REMOVED lines=8> */
.L_x_9:
[----:B-1----:R-:W0:Y:S01]  /*10c0*/  I2F.U32.RP R18, R12 ;  /* 0x0000000c00127306 */ /* 0x002e220000209000 */
        /* <DEDUP_REMOVED lines=18> */
.L_x_10:
[----:B------:R-:W-:Y:S05]  /*11f0*/  BSYNC B0 ;  /* 0x0000000000007941 */ /* 0x000fea0003800000 */
.L_x_8:
[----:B------:R-:W-:Y:S01]  /*1200*/  SHF.R.S32.HI R8, RZ, 0x1f, R47 ;  /* 0x0000001fff087819 */ /* 0x000fe2000001142f */
[----:B------:R-:W-:Y:S01]  /*1210*/  ULDC.64 UR8, c[0x0][0x118] ;  /* 0x0000460000087ab9 */ /* 0x000fe20000000a00 */
[----:B------:R-:W-:Y:S02]  /*1220*/  IADD3 R0, P0, R28, -UR7, RZ ;  /* 0x800000071c007c10 */ /* 0x000fe4000ff1e0ff */
[----:B------:R-:W-:Y:S02]  /*1230*/  LEA.HI R35, R8, R47, RZ, 0x4 ;  /* 0x0000002f08237211 */ /* 0x000fe400078f20ff */
[----:B------:R-:W-:Y:S02]  /*1240*/  IADD3.X R9, R5, ~UR6, RZ, P0, !PT ;  /* 0x8000000605097c10 */ /* 0x000fe400087fe4ff */
[----:B------:R-:W-:-:S02]  /*1250*/  LOP3.LUT R36, R35, 0xfffffff0, RZ, 0xc0, !PT ;  /* 0xfffffff023247812 */ /* 0x000fc400078ec0ff */
[----:B------:R-:W-:-:S03]  /*1260*/  SHF.R.S32.HI R35, RZ, 0x4, R35 ;  /* 0x00000004ff237819 */ /* 0x000fc60000011423 */
[----:B------:R-:W-:Y:S01]  /*1270*/  IMAD.IADD R36, R47, 0x1, -R36 ;  /* 0x000000012f247824 */ /* 0x000fe200078e0a24 */
[C---:B------:R-:W-:Y:S02]  /*1280*/  IADD3 R18, R35.reuse, 0x8, RZ ;  /* 0x0000000823127810 */ /* 0x040fe40007ffe0ff */
[----:B------:R-:W-:Y:S02]  /*1290*/  IADD3 R10, R35, 0x10, RZ ;  /* 0x00000010230a7810 */ /* 0x000fe40007ffe0ff */
[----:B------:R-:W-:Y:S02]  /*12a0*/  ISETP.GT.U32.AND P2, PT, R0, R36, PT ;  /* 0x000000240000720c */ /* 0x000fe40003f44070 */
[----:B------:R-:W-:Y:S02]  /*12b0*/  SHF.R.S32.HI R0, RZ, 0x1f, R36 ;  /* 0x0000001fff007819 */ /* 0x000fe40000011424 */
[----:B------:R-:W-:Y:S02]  /*12c0*/  IADD3 R38, P0, R36, UR7, RZ ;  /* 0x0000000724267c10 */ /* 0x000fe4000ff1e0ff */
[----:B------:R-:W-:-:S02]  /*12d0*/  ISETP.GT.AND.EX P2, PT, R9, R0, PT, P2 ;  /* 0x000000000900720c */ /* 0x000fc40003f44320 */
[C---:B------:R-:W-:Y:S02]  /*12e0*/  IADD3 R15, R35.reuse, 0x18, RZ ;  /* 0x00000018230f7810 */ /* 0x040fe40007ffe0ff */
[----:B------:R-:W-:Y:S02]  /*12f0*/  ISETP.GE.OR P3, PT, R18, c[0x0][0x314], !P2 ;  /* 0x0000c50012007a0c */ /* 0x000fe40005766670 */
[----:B------:R-:W-:Y:S02]  /*1300*/  ISETP.GE.OR P6, PT, R35, c[0x0][0x314], !P2 ;  /* 0x0000c50023007a0c */ /* 0x000fe400057c6670 */
[----:B------:R-:W-:Y:S02]  /*1310*/  ISETP.GE.OR P5, PT, R10, c[0x0][0x314], !P2 ;  /* 0x0000c5000a007a0c */ /* 0x000fe400057a6670 */
[----:B------:R-:W-:Y:S02]  /*1320*/  IADD3.X R39, R0, UR6, RZ, P0, !PT ;  /* 0x0000000600277c10 */ /* 0x000fe400087fe4ff */
[----:B------:R-:W-:-:S05]  /*1330*/  ISETP.GE.OR P4, PT, R15, c[0x0][0x314], !P2 ;  /* 0x0000c5000f007a0c */ /* 0x000fca0005786670 */
[----:B------:R-:W-:Y:S01]  /*1340*/  @!P3 SHF.R.S32.HI R19, RZ, 0x1f, R18 ;  /* 0x0000001fff13b819 */ /* 0x000fe20000011412 */
[----:B------:R-:W-:Y:S01]  /*1350*/  @!P3 IMAD.WIDE.U32 R22, R28, R18, R38 ;  /* 0x000000121c16b225 */ /* 0x000fe200078e0026 */
[----:B------:R-:W-:Y:S02]  /*1360*/  @!P6 SHF.R.S32.HI R9, RZ, 0x1f, R35 ;  /* 0x0000001fff09e819 */ /* 0x000fe40000011423 */
[----:B------:R-:W-:Y:S01]  /*1370*/  @!P5 SHF.R.S32.HI R0, RZ, 0x1f, R10 ;  /* 0x0000001fff00d819 */ /* 0x000fe2000001140a */
[-C--:B------:R-:W-:Y:S02]  /*1380*/  @!P3 IMAD R19, R19, R28.reuse, RZ ;  /* 0x0000001c1313b224 */ /* 0x080fe400078e02ff */
[----:B------:R-:W-:Y:S01]  /*1390*/  @!P6 IMAD R9, R9, R28, RZ ;  /* 0x0000001c0909e224 */ /* 0x000fe200078e02ff */
[----:B------:R-:W-:Y:S01]  /*13a0*/  @!P4 SHF.R.S32.HI R20, RZ, 0x1f, R15 ;  /* 0x0000001fff14c819 */ /* 0x000fe2000001140f */
[----:B------:R-:W-:Y:S02]  /*13b0*/  @!P6 IMAD.MOV.U32 R32, RZ, RZ, R38 ;  /* 0x000000ffff20e224 */ /* 0x000fe400078e0026 */
[----:B------:R-:W-:-:S02]  /*13c0*/  @!P6 IMAD.MOV.U32 R33, RZ, RZ, R39 ;  /* 0x000000ffff21e224 */ /* 0x000fc400078e0027 */
[----:B------:R-:W-:Y:S01]  /*13d0*/  @!P3 IMAD R19, R18, R5, R19 ;  /* 0x000000051213b224 */ /* 0x000fe200078e0213 */
[----:B------:R-:W-:Y:S01]  /*13e0*/  @!P3 LEA R18, P1, R22, c[0x0][0x208], 0x2 ;  /* 0x000082001612ba11 */ /* 0x000fe200078210ff */
[----:B------:R-:W-:-:S04]  /*13f0*/  @!P6 IMAD.WIDE.U32 R32, R28, R35, R32 ;  /* 0x000000231c20e225 */ /* 0x000fc800078e0020 */
[----:B------:R-:W-:Y:S01]  /*1400*/  @!P6 IMAD R9, R35, R5, R9 ;  /* 0x000000052309e224 */ /* 0x000fe200078e0209 */
[----:B------:R-:W-:Y:S01]  /*1410*/  @!P6 LEA R24, P0, R32, c[0x0][0x208], 0x2 ;  /* 0x000082002018ea11 */ /* 0x000fe200078010ff */
[----:B------:R-:W-:Y:S02]  /*1420*/  @!P5 IMAD R0, R0, R28, RZ ;  /* 0x0000001c0000d224 */ /* 0x000fe400078e02ff */
[----:B------:R-:W-:Y:S02]  /*1430*/  @!P5 IMAD.MOV.U32 R26, RZ, RZ, R38 ;  /* 0x000000ffff1ad224 */ /* 0x000fe400078e0026 */
[----:B------:R-:W-:Y:S02]  /*1440*/  @!P5 IMAD.MOV.U32 R27, RZ, RZ, R39 ;  /* 0x000000ffff1bd224 */ /* 0x000fe400078e0027 */
[----:B------:R-:W-:Y:S02]  /*1450*/  @!P3 IMAD.IADD R19, R23, 0x1, R19 ;  /* 0x000000011713b824 */ /* 0x000fe400078e0213 */
[----:B------:R-:W-:-:S02]  /*1460*/  @!P6 IMAD.IADD R9, R33, 0x1, R9 ;  /* 0x000000012109e824 */ /* 0x000fc400078e0209 */
[----:B------:R-:W-:Y:S01]  /*1470*/  @!P5 IMAD.WIDE.U32 R26, R28, R10, R26 ;  /* 0x0000000a1c1ad225 */ /* 0x000fe200078e001a */
[----:B------:R-:W-:Y:S02]  /*1480*/  @!P3 LEA.HI.X R19, R22, c[0x0][0x20c], R19, 0x2, P1 ;  /* 0x000083001613ba11 */ /* 0x000fe400008f1413 */
[----:B------:R-:W-:Y:S01]  /*1490*/  @!P6 LEA.HI.X R25, R32, c[0x0][0x20c], R9, 0x2, P0 ;  /* 0x000083002019ea11 */ /* 0x000fe200000f1409 */
[----:B------:R-:W-:Y:S01]  /*14a0*/  @!P5 IMAD R0, R10, R5, R0 ;  /* 0x000000050a00d224 */ /* 0x000fe200078e0200 */
[----:B------:R-:W-:Y:S01]  /*14b0*/  IADD3 R10, R35, 0x20, RZ ;  /* 0x00000020230a7810 */ /* 0x000fe20007ffe0ff */
[----:B------:R-:W-:Y:S01]  /*14c0*/  @!P4 IMAD R9, R20, R28, RZ ;  /* 0x0000001c1409c224 */ /* 0x000fe200078e02ff */
[----:B------:R-:W-:Y:S01]  /*14d0*/  @!P5 LEA R22, P0, R26, c[0x0][0x208], 0x2 ;  /* 0x000082001a16da11 */ /* 0x000fe200078010ff */
[----:B------:R-:W-:Y:S01]  /*14e0*/  @!P4 IMAD.MOV.U32 R20, RZ, RZ, R38 ;  /* 0x000000ffff14c224 */ /* 0x000fe200078e0026 */
[----:B------:R-:W-:Y:S01]  /*14f0*/  ISETP.GE.OR P1, PT, R10, c[0x0][0x314], !P2 ;  /* 0x0000c5000a007a0c */ /* 0x000fe20005726670 */
[----:B------:R-:W-:-:S02]  /*1500*/  @!P4 IMAD.MOV.U32 R21, RZ, RZ, R39 ;  /* 0x000000ffff15c224 */ /* 0x000fc400078e0027 */
[----:B------:R-:W-:Y:S02]  /*1510*/  IMAD.MOV.U32 R33, RZ, RZ, -0x800000 ;  /* 0xff800000ff217424 */ /* 0x000fe400078e00ff */
[----:B------:R-:W-:-:S04]  /*1520*/  @!P4 IMAD.WIDE.U32 R20, R28, R15, R20 ;  /* 0x0000000f1c14c225 */ /* 0x000fc800078e0014 */
[----:B------:R-:W-:Y:S01]  /*1530*/  @!P4 IMAD R9, R15, R5, R9 ;  /* 0x000000050f09c224 */ /* 0x000fe200078e0209 */
[----:B------:R-:W-:Y:S01]  /*1540*/  IADD3 R15, R35, 0x28, RZ ;  /* 0x00000028230f7810 */ /* 0x000fe20007ffe0ff */
[----:B------:R-:W-:Y:S01]  /*1550*/  @!P5 IMAD.IADD R0, R27, 0x1, R0 ;  /* 0x000000011b00d824 */ /* 0x000fe200078e0200 */
[----:B------:R0:W2:Y:S02]  /*1560*/  @!P3 LDG.E R33, [R18.64] ;  /* 0x000000081221b981 */ /* 0x0000a4000c1e1900 */
[----:B------:R-:W-:Y:S01]  /*1570*/  ISETP.GE.OR P3, PT, R15, c[0x0][0x314], !P2 ;  /* 0x0000c5000f007a0c */ /* 0x000fe20005766670 */
[----:B------:R-:W-:Y:S01]  /*1580*/  @!P4 IMAD.IADD R9, R21, 0x1, R9 ;  /* 0x000000011509c824 */ /* 0x000fe200078e0209 */
[----:B------:R-:W-:Y:S02]  /*1590*/  @!P5 LEA.HI.X R23, R26, c[0x0][0x20c], R0, 0x2, P0 ;  /* 0x000083001a17da11 */ /* 0x000fe400000f1400 */
[----:B------:R-:W-:Y:S02]  /*15a0*/  @!P1 SHF.R.S32.HI R0, RZ, 0x1f, R10 ;  /* 0x0000001fff009819 */ /* 0x000fe4000001140a */
[----:B------:R-:W-:Y:S01]  /*15b0*/  @!P4 LEA R26, P0, R20, c[0x0][0x208], 0x2 ;  /* 0x00008200141aca11 */ /* 0x000fe200078010ff */
[----:B------:R-:W-:-:S02]  /*15c0*/  IMAD.MOV.U32 R34, RZ, RZ, -0x800000 ;  /* 0xff800000ff227424 */ /* 0x000fc400078e00ff */
[----:B------:R-:W-:Y:S01]  /*15d0*/  @!P1 IMAD R0, R0, R28, RZ ;  /* 0x0000001c00009224 */ /* 0x000fe200078e02ff */
[----:B------:R-:W-:Y:S01]  /*15e0*/  @!P4 LEA.HI.X R27, R20, c[0x0][0x20c], R9, 0x2, P0 ;  /* 0x00008300141bca11 */ /* 0x000fe200000f1409 */
[----:B------:R-:W-:Y:S01]  /*15f0*/  IMAD.MOV.U32 R32, RZ, RZ, -0x800000 ;  /* 0xff800000ff207424 */ /* 0x000fe200078e00ff */
[C---:B------:R-:W-:Y:S01]  /*1600*/  IADD3 R20, R35.reuse, 0x30, RZ ;  /* 0x0000003023147810 */ /* 0x040fe20007ffe0ff */
[----:B------:R-:W-:Y:S01]  /*1610*/  @!P1 IMAD R0, R10, R5, R0 ;  /* 0x000000050a009224 */ /* 0x000fe200078e0200 */
[----:B------:R1:W3:Y:S01]  /*1620*/  @!P6 LDG.E R34, [R24.64] ;  /* 0x000000081822e981 */ /* 0x0002e2000c1e1900 */
[----:B------:R-:W-:Y:S02]  /*1630*/  IADD3 R9, R35, 0x38, RZ ;  /* 0x0000003823097810 */ /* 0x000fe40007ffe0ff */
[----:B------:R-:W-:Y:S01]  /*1640*/  ISETP.GE.OR P6, PT, R20, c[0x0][0x314], !P2 ;  /* 0x0000c50014007a0c */ /* 0x000fe200057c6670 */
[----:B------:R4:W5:Y:S01]  /*1650*/  @!P5 LDG.E R32, [R22.64] ;  /* 0x000000081620d981 */ /* 0x000962000c1e1900 */
[----:B0-----:R-:W-:-:S02]  /*1660*/  @!P1 IMAD.MOV.U32 R18, RZ, RZ, R38 ;  /* 0x000000ffff129224 */ /* 0x001fc400078e0026 */
[----:B------:R-:W-:-:S04]  /*1670*/  @!P1 IMAD.MOV.U32 R19, RZ, RZ, R39 ;  /* 0x000000ffff139224 */ /* 0x000fc800078e0027 */
[----:B------:R-:W-:Y:S01]  /*1680*/  @!P1 IMAD.WIDE.U32 R18, R28, R10, R18 ;  /* 0x0000000a1c129225 */ /* 0x000fe200078e0012 */
[----:B------:R-:W-:Y:S02]  /*1690*/  @!P3 SHF.R.S32.HI R10, RZ, 0x1f, R15 ;  /* 0x0000001fff0ab819 */ /* 0x000fe4000001140f */
[----:B------:R-:W-:Y:S01]  /*16a0*/  ISETP.GE.OR P5, PT, R9, c[0x0][0x314], !P2 ;  /* 0x0000c50009007a0c */ /* 0x000fe200057a6670 */
[----:B------:R-:W-:Y:S02]  /*16b0*/  IMAD.MOV.U32 R29, RZ, RZ, -0x800000 ;  /* 0xff800000ff1d7424 */ /* 0x000fe400078e00ff */
[----:B------:R-:W-:Y:S02]  /*16c0*/  @!P3 IMAD R10, R10, R28, RZ ;  /* 0x0000001c0a0ab224 */ /* 0x000fe400078e02ff */
[----:B------:R-:W-:Y:S02]  /*16d0*/  @!P1 IMAD.IADD R0, R19, 0x1, R0 ;  /* 0x0000000113009824 */ /* 0x000fe400078e0200 */
[----:B-1----:R-:W-:Y:S01]  /*16e0*/  @!P3 IMAD.MOV.U32 R24, RZ, RZ, R38 ;  /* 0x000000ffff18b224 */ /* 0x002fe200078e0026 */
[----:B------:R0:W2:Y:S01]  /*16f0*/  @!P4 LDG.E R29, [R26.64] ;  /* 0x000000081a1dc981 */ /* 0x0000a2000c1e1900 */
[----:B------:R-:W-:Y:S01]  /*1700*/  @!P3 IMAD.MOV.U32 R25, RZ, RZ, R39 ;  /* 0x000000ffff19b224 */ /* 0x000fe200078e0027 */
[----:B----4-:R-:W-:Y:S01]  /*1710*/  @!P1 LEA R22, P0, R18, c[0x0][0x208], 0x2 ;  /* 0x0000820012169a11 */ /* 0x010fe200078010ff */
[----:B------:R-:W-:Y:S01]  /*1720*/  @!P3 IMAD R10, R15, R5, R10 ;  /* 0x000000050f0ab224 */ /* 0x000fe200078e020a */
[----:B------:R-:W-:Y:S01]  /*1730*/  IADD3 R19, R35, 0x40, RZ ;  /* 0x0000004023137810 */ /* 0x000fe20007ffe0ff */
[----:B------:R-:W-:Y:S01]  /*1740*/  @!P3 IMAD.WIDE.U32 R24, R28, R15, R24 ;  /* 0x0000000f1c18b225 */ /* 0x000fe200078e0018 */
[----:B------:R-:W-:-:S02]  /*1750*/  @!P1 LEA.HI.X R23, R18, c[0x0][0x20c], R0, 0x2, P0 ;  /* 0x0000830012179a11 */ /* 0x000fc400000f1400 */
[----:B------:R-:W-:Y:S02]  /*1760*/  IADD3 R15, R35, 0x48, RZ ;  /* 0x00000048230f7810 */ /* 0x000fe40007ffe0ff */
[----:B------:R-:W-:Y:S02]  /*1770*/  @!P6 SHF.R.S32.HI R0, RZ, 0x1f, R20 ;  /* 0x0000001fff00e819 */ /* 0x000fe40000011414 */
[----:B------:R-:W-:Y:S01]  /*1780*/  ISETP.GE.OR P4, PT, R19, c[0x0][0x314], !P2 ;  /* 0x0000c50013007a0c */ /* 0x000fe20005786670 */
[----:B------:R-:W-:Y:S01]  /*1790*/  @!P3 IMAD.IADD R10, R25, 0x1, R10 ;  /* 0x00000001190ab824 */ /* 0x000fe200078e020a */
[----:B------:R-:W-:Y:S02]  /*17a0*/  ISETP.GE.OR P0, PT, R15, c[0x0][0x314], !P2 ;  /* 0x0000c5000f007a0c */ /* 0x000fe40005706670 */
[----:B------:R-:W-:Y:S01]  /*17b0*/  @!P5 SHF.R.S32.HI R18, RZ, 0x1f, R9 ;  /* 0x0000001fff12d819 */ /* 0x000fe20000011409 */
[----:B0-----:R-:W-:Y:S02]  /*17c0*/  IMAD.MOV.U32 R27, RZ, RZ, -0x800000 ;  /* 0xff800000ff1b7424 */ /* 0x001fe400078e00ff */
[----:B------:R-:W-:-:S04]  /*17d0*/  @!P6 IMAD R0, R0, R28, RZ ;  /* 0x0000001c0000e224 */ /* 0x000fc800078e02ff */
[----:B------:R0:W4:Y:S01]  /*17e0*/  @!P1 LDG.E R27, [R22.64] ;  /* 0x00000008161b9981 */ /* 0x000122000c1e1900 */
[----:B------:R-:W-:Y:S02]  /*17f0*/  @!P6 IMAD.MOV.U32 R42, RZ, RZ, R38 ;  /* 0x000000ffff2ae224 */ /* 0x000fe400078e0026 */
[--C-:B------:R-:W-:Y:S02]  /*1800*/  @!P6 IMAD.MOV.U32 R43, RZ, RZ, R39.reuse ;  /* 0x000000ffff2be224 */ /* 0x100fe400078e0027 */
[----:B------:R-:W-:Y:S02]  /*1810*/  IMAD.MOV.U32 R26, RZ, RZ, -0x800000 ;  /* 0xff800000ff1a7424 */ /* 0x000fe400078e00ff */
[----:B------:R-:W-:Y:S02]  /*1820*/  @!P5 IMAD.MOV.U32 R25, RZ, RZ, R39 ;  /* 0x000000ffff19d224 */ /* 0x000fe400078e0027 */
[----:B------:R-:W-:-:S04]  /*1830*/  @!P6 IMAD.WIDE.U32 R42, R28, R20, R42 ;  /* 0x000000141c2ae225 */ /* 0x000fc800078e002a */
[----:B------:R-:W-:Y:S01]  /*1840*/  @!P6 IMAD R0, R20, R5, R0 ;  /* 0x000000051400e224 */ /* 0x000fe200078e0200 */
[----:B------:R-:W-:Y:S02]  /*1850*/  IADD3 R20, R35, 0x50, RZ ;  /* 0x0000005023147810 */ /* 0x000fe40007ffe0ff */
[----:B0-----:R-:W-:-:S04]  /*1860*/  @!P3 LEA R22, P1, R24, c[0x0][0x208], 0x2 ;  /* 0x000082001816ba11 */ /* 0x001fc800078210ff */
[----:B------:R-:W-:Y:S01]  /*1870*/  @!P3 LEA.HI.X R23, R24, c[0x0][0x20c], R10, 0x2, P1 ;  /* 0x000083001817ba11 */ /* 0x000fe200008f140a */
[----:B------:R-:W-:Y:S02]  /*1880*/  @!P5 IMAD R10, R18, R28, RZ ;  /* 0x0000001c120ad224 */ /* 0x000fe400078e02ff */
[----:B------:R-:W-:Y:S02]  /*1890*/  @!P5 IMAD.MOV.U32 R24, RZ, RZ, R38 ;  /* 0x000000ffff18d224 */ /* 0x000fe400078e0026 */
[----:B------:R-:W-:Y:S01]  /*18a0*/  @!P5 IMAD R10, R9, R5, R10 ;  /* 0x00000005090ad224 */ /* 0x000fe200078e020a */
[----:B------:R0:W3:Y:S01]  /*18b0*/  @!P3 LDG.E R26, [R22.64] ;  /* 0x00000008161ab981 */ /* 0x0000e2000c1e1900 */
[----:B------:R-:W-:Y:S01]  /*18c0*/  @!P5 IMAD.WIDE.U32 R24, R28, R9, R24 ;  /* 0x000000091c18d225 */ /* 0x000fe200078e0018 */
[----:B------:R-:W-:Y:S02]  /*18d0*/  @!P4 SHF.R.S32.HI R9, RZ, 0x1f, R19 ;  /* 0x0000001fff09c819 */ /* 0x000fe40000011413 */
[----:B------:R-:W-:Y:S01]  /*18e0*/  ISETP.GE.OR P1, PT, R20, c[0x0][0x314], !P2 ;  /* 0x0000c50014007a0c */ /* 0x000fe20005726670 */
[----:B------:R-:W-:Y:S01]  /*18f0*/  @!P6 IMAD.IADD R0, R43, 0x1, R0 ;  /* 0x000000012b00e824 */ /* 0x000fe200078e0200 */
[----:B------:R-:W-:-:S02]  /*1900*/  @!P0 SHF.R.S32.HI R18, RZ, 0x1f, R15 ;  /* 0x0000001fff128819 */ /* 0x000fc4000001140f */
[----:B------:R-:W-:Y:S01]  /*1910*/  @!P6 LEA R40, P3, R42, c[0x0][0x208], 0x2 ;  /* 0x000082002a28ea11 */ /* 0x000fe200078610ff */
[----:B------:R-:W-:-:S03]  /*1920*/  @!P4 IMAD R9, R9, R28, RZ ;  /* 0x0000001c0909c224 */ /* 0x000fc600078e02ff */
[----:B------:R-:W-:Y:S01]  /*1930*/  @!P6 LEA.HI.X R41, R42, c[0x0][0x20c], R0, 0x2, P3 ;  /* 0x000083002a29ea11 */ /* 0x000fe200018f1400 */
[----:B------:R-:W-:Y:S02]  /*1940*/  @!P0 IMAD R0, R18, R28, RZ ;  /* 0x0000001c12008224 */ /* 0x000fe400078e02ff */
[----:B------:R-:W-:Y:S01]  /*1950*/  @!P5 IMAD.IADD R10, R25, 0x1, R10 ;  /* 0x00000001190ad824 */ /* 0x000fe200078e020a */
[----:B------:R-:W-:Y:S01]  /*1960*/  @!P5 LEA R42, P3, R24, c[0x0][0x208], 0x2 ;  /* 0x00008200182ada11 */ /* 0x000fe200078610ff */
[----:B------:R-:W-:Y:S02]  /*1970*/  IMAD.MOV.U32 R25, RZ, RZ, -0x800000 ;  /* 0xff800000ff197424 */ /* 0x000fe400078e00ff */
[----:B------:R-:W-:Y:S02]  /*1980*/  @!P4 IMAD R9, R19, R5, R9 ;  /* 0x000000051309c224 */ /* 0x000fe400078e0209 */
[----:B0-----:R-:W-:Y:S02]  /*1990*/  @!P4 IMAD.MOV.U32 R22, RZ, RZ, R38 ;  /* 0x000000ffff16c224 */ /* 0x001fe400078e0026 */
[----:B------:R-:W-:-:S02]  /*19a0*/  @!P4 IMAD.MOV.U32 R23, RZ, RZ, R39 ;  /* 0x000000ffff17c224 */ /* 0x000fc400078e0027 */
[----:B------:R-:W-:Y:S01]  /*19b0*/  @!P0 IMAD R0, R15, R5, R0 ;  /* 0x000000050f008224 */ /* 0x000fe200078e0200 */
[----:B------:R-:W-:Y:S01]  /*19c0*/  @!P5 LEA.HI.X R43, R24, c[0x0][0x20c], R10, 0x2, P3 ;  /* 0x00008300182bda11 */ /* 0x000fe200018f140a */
[C---:B------:R-:W-:Y:S01]  /*19d0*/  @!P4 IMAD.WIDE.U32 R22, R28.reuse, R19, R22 ;  /* 0x000000131c16c225 */ /* 0x040fe200078e0016 */
[----:B------:R0:W3:Y:S03]  /*19e0*/  @!P6 LDG.E R25, [R40.64] ;  /* 0x000000082819e981 */ /* 0x0000e6000c1e1900 */
[----:B------:R-:W-:Y:S01]  /*19f0*/  @!P0 IMAD.WIDE.U32 R18, R28, R15, R38 ;  /* 0x0000000f1c128225 */ /* 0x000fe200078e0026 */
[----:B------:R-:W-:Y:S02]  /*1a00*/  IADD3 R15, R35, 0x58, RZ ;  /* 0x00000058230f7810 */ /* 0x000fe40007ffe0ff */
[----:B------:R-:W-:Y:S01]  /*1a10*/  @!P1 SHF.R.S32.HI R10, RZ, 0x1f, R20 ;  /* 0x0000001fff0a9819 */ /* 0x000fe20000011414 */
[----:B------:R-:W-:Y:S01]  /*1a20*/  @!P4 IMAD.IADD R9, R23, 0x1, R9 ;  /* 0x000000011709c824 */ /* 0x000fe200078e0209 */
[----:B------:R-:W-:Y:S01]  /*1a30*/  ISETP.GE.OR P6, PT, R15, c[0x0][0x314], !P2 ;  /* 0x0000c5000f007a0c */ /* 0x000fe200057c6670 */
[----:B------:R-:W-:-:S02]  /*1a40*/  IMAD.MOV.U32 R24, RZ, RZ, -0x800000 ;  /* 0xff800000ff187424 */ /* 0x000fc400078e00ff */
[----:B------:R-:W-:Y:S01]  /*1a50*/  IMAD.MOV.U32 R23, RZ, RZ, -0x800000 ;  /* 0xff800000ff177424 */ /* 0x000fe200078e00ff */
[----:B------:R-:W-:Y:S01]  /*1a60*/  IADD3 R21, R35, 0x60, RZ ;  /* 0x0000006023157810 */ /* 0x000fe20007ffe0ff */
[----:B------:R-:W-:Y:S02]  /*1a70*/  @!P1 IMAD R10, R10, R28, RZ ;  /* 0x0000001c0a0a9224 */ /* 0x000fe400078e02ff */
[----:B------:R-:W-:Y:S01]  /*1a80*/  @!P1 IMAD.MOV.U32 R50, RZ, RZ, R38 ;  /* 0x000000ffff329224 */ /* 0x000fe200078e0026 */
[----:B------:R1:W3:Y:S01]  /*1a90*/  @!P5 LDG.E R24, [R42.64] ;  /* 0x000000082a18d981 */ /* 0x0002e2000c1e1900 */
[----:B------:R-:W-:Y:S01]  /*1aa0*/  @!P1 IMAD.MOV.U32 R51, RZ, RZ, R39 ;  /* 0x000000ffff339224 */ /* 0x000fe200078e0027 */
[----:B0-----:R-:W-:-:S04]  /*1ab0*/  @!P4 LEA R40, P3, R22, c[0x0][0x208], 0x2 ;  /* 0x000082001628ca11 */ /* 0x001fc800078610ff */
[----:B------:R-:W-:Y:S01]  /*1ac0*/  @!P4 LEA.HI.X R41, R22, c[0x0][0x20c], R9, 0x2, P3 ;  /* 0x000083001629ca11 */ /* 0x000fe200018f1409 */
[----:B------:R-:W-:Y:S01]  /*1ad0*/  @!P1 IMAD.WIDE.U32 R50, R28, R20, R50 ;  /* 0x000000141c329225 */ /* 0x000fe200078e0032 */
[----:B------:R-:W-:-:S03]  /*1ae0*/  ISETP.GE.OR P5, PT, R21, c[0x0][0x314], !P2 ;  /* 0x0000c50015007a0c */ /* 0x000fc600057a6670 */
[----:B------:R-:W-:Y:S01]  /*1af0*/  @!P1 IMAD R10, R20, R5, R10 ;  /* 0x00000005140a9224 */ /* 0x000fe200078e020a */
[----:B------:R-:W-:Y:S01]  /*1b00*/  IADD3 R20, R35, 0x68, RZ ;  /* 0x0000006823147810 */ /* 0x000fe20007ffe0ff */
[----:B------:R0:W3:Y:S01]  /*1b10*/  @!P4 LDG.E R23, [R40.64] ;  /* 0x000000082817c981 */ /* 0x0000e2000c1e1900 */
[----:B------:R-:W-:Y:S01]  /*1b20*/  @!P0 IMAD.IADD R0, R19, 0x1, R0 ;  /* 0x0000000113008824 */ /* 0x000fe200078e0200 */
[----:B------:R-:W-:Y:S02]  /*1b30*/  @!P6 SHF.R.S32.HI R9, RZ, 0x1f, R15 ;  /* 0x0000001fff09e819 */ /* 0x000fe4000001140f */
[----:B------:R-:W-:Y:S01]  /*1b40*/  ISETP.GE.OR P4, PT, R20, c[0x0][0x314], !P2 ;  /* 0x0000c50014007a0c */ /* 0x000fe20005786670 */
[----:B------:R-:W-:Y:S01]  /*1b50*/  IMAD.MOV.U32 R22, RZ, RZ, -0x800000 ;  /* 0xff800000ff167424 */ /* 0x000fe200078e00ff */
[----:B------:R-:W-:Y:S01]  /*1b60*/  IADD3 R19, R35, 0x70, RZ ;  /* 0x0000007023137810 */ /* 0x000fe20007ffe0ff */
[----:B-1----:R-:W-:Y:S02]  /*1b70*/  @!P6 IMAD.MOV.U32 R42, RZ, RZ, R38 ;  /* 0x000000ffff2ae224 */ /* 0x002fe400078e0026 */
[----:B------:R-:W-:-:S02]  /*1b80*/  @!P6 IMAD.MOV.U32 R43, RZ, RZ, R39 ;  /* 0x000000ffff2be224 */ /* 0x000fc400078e0027 */
[----:B------:R-:W-:Y:S02]  /*1b90*/  @!P6 IMAD R9, R9, R28, RZ ;  /* 0x0000001c0909e224 */ /* 0x000fe400078e02ff */
[----:B------:R-:W-:Y:S01]  /*1ba0*/  @!P1 IMAD.IADD R10, R51, 0x1, R10 ;  /* 0x00000001330a9824 */ /* 0x000fe200078e020a */
[----:B0-----:R-:W-:-:S04]  /*1bb0*/  @!P0 LEA R40, P3, R18, c[0x0][0x208], 0x2 ;  /* 0x0000820012288a11 */ /* 0x001fc800078610ff */
[----:B------:R-:W-:Y:S02]  /*1bc0*/  @!P0 LEA.HI.X R41, R18, c[0x0][0x20c], R0, 0x2, P3 ;  /* 0x0000830012298a11 */ /* 0x000fe400018f1400 */
[----:B------:R-:W-:Y:S02]  /*1bd0*/  IADD3 R18, R35, 0x78, RZ ;  /* 0x0000007823127810 */ /* 0x000fe40007ffe0ff */
[----:B------:R-:W-:Y:S01]  /*1be0*/  ISETP.GE.OR P3, PT, R19, c[0x0][0x314], !P2 ;  /* 0x0000c50013007a0c */ /* 0x000fe20005766670 */
[----:B------:R0:W3:Y:S01]  /*1bf0*/  @!P0 LDG.E R22, [R40.64] ;  /* 0x0000000828168981 */ /* 0x0000e2000c1e1900 */
[----:B------:R-:W-:Y:S01]  /*1c00*/  ISETP.GE.OR P2, PT, R18, c[0x0][0x314], !P2 ;  /* 0x0000c50012007a0c */ /* 0x000fe20005746670 */
[----:B------:R-:W-:Y:S01]  /*1c10*/  @!P6 IMAD.WIDE.U32 R42, R28, R15, R42 ;  /* 0x0000000f1c2ae225 */ /* 0x000fe200078e002a */
[----:B------:R-:W-:Y:S02]  /*1c20*/  @!P5 SHF.R.S32.HI R0, RZ, 0x1f, R21 ;  /* 0x0000001fff00d819 */ /* 0x000fe40000011415 */
[----:B------:R-:W-:Y:S01]  /*1c30*/  @!P1 LEA R44, P0, R50, c[0x0][0x208], 0x2 ;  /* 0x00008200322c9a11 */ /* 0x000fe200078010ff */
[-C--:B------:R-:W-:Y:S01]  /*1c40*/  @!P6 IMAD R9, R15, R5.reuse, R9 ;  /* 0x000000050f09e224 */ /* 0x080fe200078e0209 */
[----:B------:R-:W-:Y:S01]  /*1c50*/  @!P4 SHF.R.S32.HI R15, RZ, 0x1f, R20 ;  /* 0x0000001fff0fc819 */ /* 0x000fe20000011414 */
[----:B------:R-:W-:Y:S01]  /*1c60*/  @!P5 IMAD R0, R0, R28, RZ ;  /* 0x0000001c0000d224 */ /* 0x000fe200078e02ff */
[----:B------:R-:W-:Y:S01]  /*1c70*/  @!P1 LEA.HI.X R45, R50, c[0x0][0x20c], R10, 0x2, P0 ;  /* 0x00008300322d9a11 */ /* 0x000fe200000f140a */
[----:B------:R-:W-:Y:S01]  /*1c80*/  @!P6 IMAD.IADD R9, R43, 0x1, R9 ;  /* 0x000000012b09e824 */ /* 0x000fe200078e0209 */
[----:B------:R-:W-:Y:S01]  /*1c90*/  @!P6 LEA R50, P0, R42, c[0x0][0x208], 0x2 ;  /* 0x000082002a32ea11 */ /* 0x000fe200078010ff */
[----:B------:R-:W-:-:S02]  /*1ca0*/  @!P5 IMAD R0, R21, R5, R0 ;  /* 0x000000051500d224 */ /* 0x000fc400078e0200 */
[----:B------:R-:W-:Y:S01]  /*1cb0*/  @!P4 IMAD R15, R15, R28, RZ ;  /* 0x0000001c0f0fc224 */ /* 0x000fe200078e02ff */
[----:B------:R-:W-:Y:S01]  /*1cc0*/  @!P6 LEA.HI.X R51, R42, c[0x0][0x20c], R9, 0x2, P0 ;  /* 0x000083002a33ea11 */ /* 0x000fe200000f1409 */
[----:B------:R-:W-:Y:S01]  /*1cd0*/  @!P4 IMAD.MOV.U32 R54, RZ, RZ, R38 ;  /* 0x000000ffff36c224 */ /* 0x000fe200078e0026 */
[----:B------:R-:W-:Y:S01]  /*1ce0*/  @!P2 SHF.R.S32.HI R9, RZ, 0x1f, R18 ;  /* 0x0000001fff09a819 */ /* 0x000fe20000011412 */
[--C-:B------:R-:W-:Y:S02]  /*1cf0*/  @!P4 IMAD.MOV.U32 R55, RZ, RZ, R39.reuse ;  /* 0x000000ffff37c224 */ /* 0x100fe400078e0027 */
[----:B0-----:R-:W-:Y:S02]  /*1d00*/  @!P5 IMAD.MOV.U32 R40, RZ, RZ, R38 ;  /* 0x000000ffff28d224 */ /* 0x001fe400078e0026 */
[----:B------:R-:W-:-:S04]  /*1d10*/  @!P5 IMAD.MOV.U32 R41, RZ, RZ, R39 ;  /* 0x000000ffff29d224 */ /* 0x000fc800078e0027 */
[----:B------:R-:W-:-:S04]  /*1d20*/  @!P5 IMAD.WIDE.U32 R40, R28, R21, R40 ;  /* 0x000000151c28d225 */ /* 0x000fc800078e0028 */
[----:B------:R-:W-:-:S04]  /*1d30*/  @!P4 IMAD.WIDE.U32 R54, R28, R20, R54 ;  /* 0x000000141c36c225 */ /* 0x000fc800078e0036 */
[----:B------:R-:W-:Y:S01]  /*1d40*/  @!P4 IMAD R15, R20, R5, R15 ;  /* 0x00000005140fc224 */ /* 0x000fe200078e020f */
[C---:B------:R-:W-:Y:S01]  /*1d50*/  @!P5 LEA R20, P0, R40.reuse, c[0x0][0x208], 0x2 ;  /* 0x000082002814da11 */ /* 0x040fe200078010ff */
[----:B------:R-:W-:Y:S02]  /*1d60*/  @!P5 IMAD.IADD R0, R41, 0x1, R0 ;  /* 0x000000012900d824 */ /* 0x000fe400078e0200 */
[----:B------:R-:W-:Y:S01]  /*1d70*/  @!P2 IMAD R9, R9, R28, RZ ;  /* 0x0000001c0909a224 */ /* 0x000fe200078e02ff */
[----:B------:R-:W-:Y:S01]  /*1d80*/  @!P3 SHF.R.S32.HI R10, RZ, 0x1f, R19 ;  /* 0x0000001fff0ab819 */ /* 0x000fe20000011413 */
[----:B------:R-:W-:Y:S01]  /*1d90*/  @!P3 IMAD.MOV.U32 R42, RZ, RZ, R38 ;  /* 0x000000ffff2ab224 */ /* 0x000fe200078e0026 */
[----:B------:R-:W-:Y:S01]  /*1da0*/  @!P5 LEA.HI.X R21, R40, c[0x0][0x20c], R0, 0x2, P0 ;  /* 0x000083002815da11 */ /* 0x000fe200000f1400 */
[----:B------:R-:W-:Y:S01]  /*1db0*/  @!P3 IMAD.MOV.U32 R43, RZ, RZ, R39 ;  /* 0x000000ffff2bb224 */ /* 0x000fe200078e0027 */
[----:B------:R-:W-:Y:S01]  /*1dc0*/  @!P4 LEA R40, P0, R54, c[0x0][0x208], 0x2 ;  /* 0x000082003628ca11 */ /* 0x000fe200078010ff */
[----:B------:R-:W-:-:S02]  /*1dd0*/  @!P4 IMAD.IADD R15, R55, 0x1, R15 ;  /* 0x00000001370fc824 */ /* 0x000fc400078e020f */
[----:B------:R-:W-:-:S04]  /*1de0*/  @!P2 IMAD.WIDE.U32 R38, R28, R18, R38 ;  /* 0x000000121c26a225 */ /* 0x000fc800078e0026 */
[----:B------:R-:W-:Y:S01]  /*1df0*/  @!P2 IMAD R9, R18, R5, R9 ;  /* 0x000000051209a224 */ /* 0x000fe200078e0209 */
[----:B------:R-:W-:Y:S01]  /*1e00*/  @!P4 LEA.HI.X R41, R54, c[0x0][0x20c], R15, 0x2, P0 ;  /* 0x000083003629ca11 */ /* 0x000fe200000f140f */
[----:B------:R-:W-:Y:S01]  /*1e10*/  @!P3 IMAD R10, R10, R28, RZ ;  /* 0x0000001c0a0ab224 */ /* 0x000fe200078e02ff */
[----:B------:R-:W-:Y:S01]  /*1e20*/  @!P2 LEA R18, P0, R38, c[0x0][0x208], 0x2 ;  /* 0x000082002612aa11 */ /* 0x000fe200078010ff */
[----:B------:R-:W-:Y:S02]  /*1e30*/  @!P2 IMAD.IADD R9, R39, 0x1, R9 ;  /* 0x000000012709a824 */ /* 0x000fe400078e0209 */
[----:B------:R-:W-:-:S04]  /*1e40*/  @!P3 IMAD.WIDE.U32 R42, R28, R19, R42 ;  /* 0x000000131c2ab225 */ /* 0x000fc800078e002a */
[----:B------:R-:W-:Y:S01]  /*1e50*/  @!P3 IMAD R10, R19, R5, R10 ;  /* 0x00000005130ab224 */ /* 0x000fe200078e020a */
[----:B------:R-:W-:Y:S01]  /*1e60*/  @!P2 LEA.HI.X R19, R38, c[0x0][0x20c], R9, 0x2, P0 ;  /* 0x000083002613aa11 */ /* 0x000fe200000f1409 */
[----:B------:R-:W-:Y:S02]  /*1e70*/  IMAD.MOV.U32 R0, RZ, RZ, -0x800000 ;  /* 0xff800000ff007424 */ /* 0x000fe400078e00ff */
[----:B------:R-:W-:Y:S02]  /*1e80*/  IMAD.MOV.U32 R9, RZ, RZ, -0x800000 ;  /* 0xff800000ff097424 */ /* 0x000fe400078e00ff */
[----:B------:R-:W-:Y:S02]  /*1e90*/  IMAD.MOV.U32 R15, RZ, RZ, -0x800000 ;  /* 0xff800000ff0f7424 */ /* 0x000fe400078e00ff */
[----:B------:R0:W3:Y:S01]  /*1ea0*/  @!P1 LDG.E R0, [R44.64] ;  /* 0x000000082c009981 */ /* 0x0000e2000c1e1900 */
[----:B------:R-:W-:-:S03]  /*1eb0*/  @!P3 IMAD.IADD R10, R43, 0x1, R10 ;  /* 0x000000012b0ab824 */ /* 0x000fc600078e020a */
[----:B------:R1:W3:Y:S04]  /*1ec0*/  @!P5 LDG.E R9, [R20.64] ;  /* 0x000000081409d981 */ /* 0x0002e8000c1e1900 */
[----:B------:R-:W3:Y:S01]  /*1ed0*/  @!P6 LDG.E R15, [R50.64] ;  /* 0x00000008320fe981 */ /* 0x000ee2000c1e1900 */
[----:B0-----:R-:W-:Y:S01]  /*1ee0*/  @!P3 LEA R44, P1, R42, c[0x0][0x208], 0x2 ;  /* 0x000082002a2cba11 */ /* 0x001fe200078210ff */
[----:B-1----:R-:W-:-:S03]  /*1ef0*/  IMAD.MOV.U32 R20, RZ, RZ, -0x800000 ;  /* 0xff800000ff147424 */ /* 0x002fc600078e00ff */
[----:B------:R-:W-:Y:S01]  /*1f00*/  @!P3 LEA.HI.X R45, R42, c[0x0][0x20c], R10, 0x2, P1 ;  /* 0x000083002a2dba11 */ /* 0x000fe200008f140a */
[----:B------:R-:W-:Y:S02]  /*1f10*/  IMAD.MOV.U32 R10, RZ, RZ, -0x800000 ;  /* 0xff800000ff0a7424 */ /* 0x000fe400078e00ff */
[----:B------:R-:W-:Y:S01]  /*1f20*/  IMAD.MOV.U32 R21, RZ, RZ, -0x800000 ;  /* 0xff800000ff157424 */ /* 0x000fe200078e00ff */
[----:B------:R0:W3:Y:S04]  /*1f30*/  @!P2 LDG.E R20, [R18.64] ;  /* 0x000000081214a981 */ /* 0x0000e8000c1e1900 */
[----:B------:R-:W3:Y:S04]  /*1f40*/  @!P4 LDG.E R10, [R40.64] ;  /* 0x00000008280ac981 */ /* 0x000ee8000c1e1900 */
[----:B------:R-:W3:Y:S01]  /*1f50*/  @!P3 LDG.E R21, [R44.64] ;  /* 0x000000082c15b981 */ /* 0x000ee2000c1e1900 */
[----:B------:R-:W-:-:S04]  /*1f60*/  IABS R37, c[0x0][0x1c0] ;  /* 0x0000700000257a13 */ /* 0x000fc80000000000 */
[----:B------:R-:W1:Y:S08]  /*1f70*/  I2F.U32.RP R38, R37 ;  /* 0x0000002500267306 */ /* 0x000e700000209000 */
[----:B-1----:R-:W1:Y:S02]  /*1f80*/  MUFU.RCP R38, R38 ;  /* 0x0000002600267308 */ /* 0x002e640000001000 */
[----:B-1----:R-:W-:-:S06]  /*1f90*/  IADD3 R38, R38, 0xffffffe, RZ ;  /* 0x0ffffffe26267810 */ /* 0x002fcc0007ffe0ff */
[----:B------:R-:W1:Y:S01]  /*1fa0*/  F2I.FTZ.U32.TRUNC.NTZ R39, R38 ;  /* 0x0000002600277305 */ /* 0x000e62000021f000 */
[----:B------:R-:W-:Y:S01]  /*1fb0*/  ISETP.GT.AND P3, PT, R47, 0x77f, PT ;  /* 0x0000077f2f00780c */ /* 0x000fe20003f64270 */
[----:B------:R-:W-:Y:S01]  /*1fc0*/  IMAD R35, R35, 0x11, R36 ;  /* 0x0000001123237824 */ /* 0x000fe200078e0224 */
[C---:B------:R-:W-:Y:S02]  /*1fd0*/  ISETP.GT.AND P1, PT, R47.reuse, 0x67f, PT ;  /* 0x0000067f2f00780c */ /* 0x040fe40003f24270 */
[----:B------:R-:W-:Y:S02]  /*1fe0*/  ISETP.GT.AND P2, PT, R47, 0x6ff, PT ;  /* 0x000006ff2f00780c */ /* 0x000fe40003f44270 */
[----:B0-----:R-:W-:Y:S01]  /*1ff0*/  IABS R19, R6 ;  /* 0x0000000600137213 */ /* 0x001fe20000000000 */
[----:B-1----:R-:W-:Y:S02]  /*2000*/  IMAD.MOV R18, RZ, RZ, -R39 ;  /* 0x000000ffff127224 */ /* 0x002fe400078e0a27 */
[----:B------:R-:W-:-:S02]  /*2010*/  IMAD.MOV.U32 R38, RZ, RZ, RZ ;  /* 0x000000ffff267224 */ /* 0x000fc400078e00ff */
[----:B------:R-:W-:Y:S01]  /*2020*/  IMAD R18, R18, R37, RZ ;  /* 0x0000002512127224 */ /* 0x000fe200078e02ff */
[C---:B------:R-:W-:Y:S02]  /*2030*/  ISETP.GT.AND P0, PT, R47.reuse, 0x5ff, PT ;  /* 0x000005ff2f00780c */ /* 0x040fe40003f04270 */
[----:B------:R-:W-:Y:S01]  /*2040*/  ISETP.GT.AND P4, PT, R47, 0x57f, PT ;  /* 0x0000057f2f00780c */ /* 0x000fe20003f84270 */
[----:B------:R-:W-:Y:S01]  /*2050*/  IMAD.HI.U32 R38, R39, R18, R38 ;  /* 0x0000001227267227 */ /* 0x000fe200078e0026 */
[----:B------:R-:W-:Y:S01]  /*2060*/  IABS R18, c[0x0][0x1c0] ;  /* 0x0000700000127a13 */ /* 0x000fe20000000000 */
[----:B--2---:R-:W-:Y:S01]  /*2070*/  @!P3 STS [R35.X4+0x220], R33 ;  /* 0x000220212300b388 */ /* 0x004fe20000004800 */
[----:B------:R-:W-:-:S03]  /*2080*/  ISETP.GT.AND P3, PT, R47, 0x4ff, PT ;  /* 0x000004ff2f00780c */ /* 0x000fc60003f64270 */
[----:B------:R-:W-:Y:S02]  /*2090*/  IMAD.MOV R18, RZ, RZ, -R18 ;  /* 0x000000ffff127224 */ /* 0x000fe400078e0a12 */
[----:B------:R-:W-:Y:S01]  /*20a0*/  IMAD.HI.U32 R38, R38, R19, RZ ;  /* 0x0000001326267227 */ /* 0x000fe200078e00ff */
[C---:B------:R-:W-:Y:S01]  /*20b0*/  ISETP.GT.AND P5, PT, R47.reuse, 0x7ff, PT ;  /* 0x000007ff2f00780c */ /* 0x040fe20003fa4270 */
[----:B------:R-:W-:Y:S02]  /*20c0*/  @!P1 STS [R35.X4+0x660], R29 ;  /* 0x0006601d23009388 */ /* 0x000fe40000004800 */
[----:B------:R-:W-:Y:S01]  /*20d0*/  IMAD R18, R38, R18, R19 ;  /* 0x0000001226127224 */ /* 0x000fe200078e0213 */
[C---:B------:R-:W-:Y:S01]  /*20e0*/  ISETP.GT.AND P1, PT, R47.reuse, 0x37f, PT ;  /* 0x0000037f2f00780c */ /* 0x040fe20003f24270 */
[----:B-----5:R-:W-:Y:S01]  /*20f0*/  @!P2 STS [R35.X4+0x440], R32 ;  /* 0x000440202300a388 */ /* 0x020fe20000004800 */
[----:B------:R-:W-:-:S03]  /*2100*/  ISETP.GT.AND P2, PT, R47, 0x3ff, PT ;  /* 0x000003ff2f00780c */ /* 0x000fc60003f44270 */
[----:B----4-:R-:W-:Y:S01]  /*2110*/  @!P0 STS [R35.X4+0x880], R27 ;  /* 0x0008801b23008388 */ /* 0x010fe20000004800 */
[----:B------:R-:W-:-:S03]  /*2120*/  ISETP.GT.AND P0, PT, R47, 0x2ff, PT ;  /* 0x000002ff2f00780c */ /* 0x000fc60003f04270 */
[----:B---3--:R-:W-:Y:S01]  /*2130*/  @!P4 STS [R35.X4+0xaa0], R26 ;  /* 0x000aa01a2300c388 */ /* 0x008fe20000004800 */
[----:B------:R-:W-:Y:S02]  /*2140*/  ISETP.GT.U32.AND P4, PT, R37, R18, PT ;  /* 0x000000122500720c */ /* 0x000fe40003f84070 */
[C---:B------:R-:W-:Y:S01]  /*2150*/  ISETP.GT.AND P6, PT, R47.reuse, 0x7f, PT ;  /* 0x0000007f2f00780c */ /* 0x040fe20003fc4270 */
[----:B------:R-:W-:Y:S01]  /*2160*/  @!P5 STS [R35.X4], R34 ;  /* 0x000000222300d388 */ /* 0x000fe20000004800 */
[----:B------:R-:W-:-:S09]  /*2170*/  ISETP.GT.AND P5, PT, R47, 0x47f, PT ;  /* 0x0000047f2f00780c */ /* 0x000fd20003fa4270 */
[----:B------:R-:W-:Y:S01]  /*2180*/  @!P4 IMAD.IADD R18, R18, 0x1, -R37 ;  /* 0x000000011212c824 */ /* 0x000fe200078e0a25 */
[----:B------:R-:W-:Y:S01]  /*2190*/  @!P3 STS [R35.X4+0xcc0], R25 ;  /* 0x000cc0192300b388 */ /* 0x000fe20000004800 */
[C---:B------:R-:W-:Y:S02]  /*21a0*/  ISETP.GT.AND P3, PT, R47.reuse, 0x27f, PT ;  /* 0x0000027f2f00780c */ /* 0x040fe40003f64270 */
[----:B------:R-:W-:Y:S02]  /*21b0*/  LOP3.LUT R6, R6, c[0x0][0x1c0], RZ, 0x3c, !PT ;  /* 0x0000700006067a12 */ /* 0x000fe400078e3cff */
[----:B------:R-:W-:Y:S01]  /*21c0*/  @!P4 IADD3 R38, R38, 0x1, RZ ;  /* 0x000000012626c810 */ /* 0x000fe20007ffe0ff */
[----:B------:R-:W-:Y:S04]  /*21d0*/  @!P5 STS [R35.X4+0xee0], R24 ;  /* 0x000ee0182300d388 */ /* 0x000fe80000004800 */
[----:B------:R-:W-:Y:S01]  /*21e0*/  @!P2 STS [R35.X4+0x1100], R23 ;  /* 0x001100172300a388 */ /* 0x000fe20000004800 */
[C---:B------:R-:W-:Y:S01]  /*21f0*/  ISETP.GT.AND P2, PT, R47.reuse, 0x1ff, PT ;  /* 0x000001ff2f00780c */ /* 0x040fe20003f44270 */
[----:B------:R-:W-:Y:S02]  /*2200*/  BSSY B0, `(.L_x_11) ;  /* 0x0000030000007945 */ /* 0x000fe40003800000 */
[----:B------:R-:W-:Y:S01]  /*2210*/  @!P1 STS [R35.X4+0x1320], R22 ;  /* 0x0013201623009388 */ /* 0x000fe20000004800 */
[----:B------:R-:W-:-:S03]  /*2220*/  ISETP.GT.AND P1, PT, R47, 0x17f, PT ;  /* 0x0000017f2f00780c */ /* 0x000fc60003f24270 */
[----:B------:R0:W-:Y:S01]  /*2230*/  @!P0 STS [R35.X4+0x1540], R0 ;  /* 0x0015400023008388 */ /* 0x0001e20000004800 */
[----:B------:R-:W-:-:S03]  /*2240*/  ISETP.GT.AND P0, PT, R47, 0xff, PT ;  /* 0x000000ff2f00780c */ /* 0x000fc60003f04270 */
[----:B------:R1:W-:Y:S01]  /*2250*/  @!P3 STS [R35.X4+0x1760], R15 ;  /* 0x0017600f2300b388 */ /* 0x0003e20000004800 */
[----:B------:R-:W-:-:S03]  /*2260*/  ISETP.GE.U32.AND P3, PT, R18, R37, PT ;  /* 0x000000251200720c */ /* 0x000fc60003f66070 */
[----:B------:R1:W-:Y:S01]  /*2270*/  @!P2 STS [R35.X4+0x1980], R9 ;  /* 0x001980092300a388 */ /* 0x0003e20000004800 */
[----:B------:R-:W-:Y:S02]  /*2280*/  ISETP.GE.AND P2, PT, R6, RZ, PT ;  /* 0x000000ff0600720c */ /* 0x000fe40003f46270 */
[----:B0-----:R-:W-:Y:S01]  /*2290*/  LOP3.LUT R0, R31, R13, RZ, 0xfc, !PT ;  /* 0x0000000d1f007212 */ /* 0x001fe200078efcff */
[----:B------:R1:W-:Y:S04]  /*22a0*/  @!P6 STS [R35.X4+0x1fe0], R20 ;  /* 0x001fe0142300e388 */ /* 0x0003e80000004800 */
[----:B------:R1:W-:Y:S01]  /*22b0*/  @!P1 STS [R35.X4+0x1ba0], R10 ;  /* 0x001ba00a23009388 */ /* 0x0003e20000004800 */
[----:B------:R-:W-:-:S03]  /*22c0*/  ISETP.NE.U32.AND P1, PT, R0, RZ, PT ;  /* 0x000000ff0000720c */ /* 0x000fc60003f25070 */
[----:B------:R1:W-:Y:S01]  /*22d0*/  @!P0 STS [R35.X4+0x1dc0], R21 ;  /* 0x001dc01523008388 */ /* 0x0003e20000004800 */
[----:B------:R-:W-:Y:S02]  /*22e0*/  ISETP.NE.AND P0, PT, RZ, c[0x0][0x1c0], PT ;  /* 0x00007000ff007a0c */ /* 0x000fe40003f05270 */
[----:B------:R-:W-:-:S05]  /*22f0*/  @P3 IADD3 R38, R38, 0x1, RZ ;  /* 0x0000000126263810 */ /* 0x000fca0007ffe0ff */
[----:B------:R-:W-:-:S04]  /*2300*/  IMAD.MOV.U32 R6, RZ, RZ, R38 ;  /* 0x000000ffff067224 */ /* 0x000fc800078e0026 */
[----:B------:R-:W-:Y:S02]  /*2310*/  @!P2 IMAD.MOV R6, RZ, RZ, -R6 ;  /* 0x000000ffff06a224 */ /* 0x000fe400078e0a06 */
[----:B------:R-:W-:Y:S01]  /*2320*/  @!P0 LOP3.LUT R6, RZ, c[0x0][0x1c0], RZ, 0x33, !PT ;  /* 0x00007000ff068a12 */ /* 0x000fe200078e33ff */
[----:B------:R-:W-:Y:S05]  /*2330*/  @!P1 BRA `(.L_x_12) ;  /* 0x0000009000009947 */ /* 0x000fea0003800000 */
[----:B------:R-:W-:Y:S01]  /*2340*/  IMAD.MOV.U32 R27, RZ, RZ, R30 ;  /* 0x000000ffff1b7224 */ /* 0x000fe200078e001e */
[----:B------:R-:W-:Y:S01]  /*2350*/  MOV R24, R14 ;  /* 0x0000000e00187202 */ /* 0x000fe20000000f00 */
[----:B------:R-:W-:Y:S01]  /*2360*/  IMAD.MOV.U32 R18, RZ, RZ, R31 ;  /* 0x000000ffff127224 */ /* 0x000fe200078e001f */
[----:B------:R-:W-:Y:S02]  /*2370*/  MOV R23, R13 ;  /* 0x0000000d00177202 */ /* 0x000fe40000000f00 */
[----:B------:R-:W-:Y:S02]  /*2380*/  MOV R22, 0x23a0 ;  /* 0x000023a000167802 */ /* 0x000fe40000000f00 */
[----:B-1----:R-:W-:Y:S05]  /*2390*/  CALL.REL.NOINC `($__internal_0_$__cuda_sm20_div_s64) ;  /* 0x00003c6000007944 */ /* 0x002fea0003c00000 */
[----:B------:R-:W-:Y:S02]  /*23a0*/  MOV R50, R0 ;  /* 0x0000000000327202 */ /* 0x000fe40000000f00 */
[----:B------:R-:W-:Y:S01]  /*23b0*/  MOV R51, R21 ;  /* 0x0000001500337202 */ /* 0x000fe20000000f00 */
[----:B------:R-:W-:Y:S05]  /*23c0*/  BRA `(.L_x_13) ;  /* 0x0000013000007947 */ /* 0x000fea0003800000 */
.L_x_12:
        /* <DEDUP_REMOVED lines=19> */
.L_x_13:
[----:B------:R-:W-:Y:S05]  /*2500*/  BSYNC B0 ;  /* 0x0000000000007941 */ /* 0x000fea0003800000 */
.L_x_11:
[----:B------:R-:W-:Y:S01]  /*2510*/  BAR.SYNC.DEFER_BLOCKING 0x0 ;  /* 0x0000000000007b1d */ /* 0x000fe20000010000 */
[-C--:B------:R-:W-:Y:S01]  /*2520*/  LEA.HI R8, R8, R47.reuse, RZ, 0x3 ;  /* 0x0000002f08087211 */ /* 0x080fe200078f18ff */
[----:B------:R-:W-:Y:S01]  /*2530*/  IMAD.MOV.U32 R45, RZ, RZ, -0x800000 ;  /* 0xff800000ff2d7424 */ /* 0x000fe200078e00ff */
[----:B------:R-:W-:Y:S01]  /*2540*/  MOV R46, 0xff800000 ;  /* 0xff800000002e7802 */ /* 0x000fe20000000f00 */
[----:B------:R-:W-:Y:S01]  /*2550*/  IMAD.MOV.U32 R43, RZ, RZ, -0x800000 ;  /* 0xff800000ff2b7424 */ /* 0x000fe200078e00ff */
[----:B------:R-:W-:Y:S01]  /*2560*/  LOP3.LUT R0, R8, 0xfffffff8, RZ, 0xc0, !PT ;  /* 0xfffffff808007812 */ /* 0x000fe200078ec0ff */
[----:B------:R-:W-:Y:S01]  /*2570*/  IMAD.MOV.U32 R41, RZ, RZ, -0x800000 ;  /* 0xff800000ff297424 */ /* 0x000fe200078e00ff */
[----:B-1----:R-:W-:Y:S01]  /*2580*/  SHF.R.S32.HI R15, RZ, 0x3, R8 ;  /* 0x00000003ff0f7819 */ /* 0x002fe20000011408 */
[----:B------:R-:W-:Y:S01]  /*2590*/  IMAD.MOV.U32 R39, RZ, RZ, -0x800000 ;  /* 0xff800000ff277424 */ /* 0x000fe200078e00ff */
[----:B------:R-:W-:Y:S01]  /*25a0*/  IADD3 R47, -R0, R47, RZ ;  /* 0x0000002f002f7210 */ /* 0x000fe20007ffe1ff */
[----:B------:R-:W-:Y:S01]  /*25b0*/  IMAD.MOV.U32 R37, RZ, RZ, -0x800000 ;  /* 0xff800000ff257424 */ /* 0x000fe200078e00ff */
[----:B------:R-:W-:Y:S01]  /*25c0*/  MOV R44, 0xff800000 ;  /* 0xff800000002c7802 */ /* 0x000fe20000000f00 */
[----:B------:R-:W-:Y:S01]  /*25d0*/  IMAD.MOV.U32 R35, RZ, RZ, -0x800000 ;  /* 0xff800000ff237424 */ /* 0x000fe200078e00ff */
[----:B------:R-:W-:Y:S01]  /*25e0*/  MOV R42, 0xff800000 ;  /* 0xff800000002a7802 */ /* 0x000fe20000000f00 */
[----:B------:R-:W-:Y:S01]  /*25f0*/  IMAD R25, R47, 0x11, R15 ;  /* 0x000000112f197824 */ /* 0x000fe200078e020f */
[----:B------:R-:W-:Y:S01]  /*2600*/  MOV R40, 0xff800000 ;  /* 0xff80000000287802 */ /* 0x000fe20000000f00 */
[----:B------:R-:W-:Y:S01]  /*2610*/  IMAD.MOV.U32 R33, RZ, RZ, -0x800000 ;  /* 0xff800000ff217424 */ /* 0x000fe200078e00ff */
[----:B------:R-:W-:Y:S01]  /*2620*/  MOV R38, 0xff800000 ;  /* 0xff80000000267802 */ /* 0x000fe20000000f00 */
[----:B------:R-:W-:Y:S01]  /*2630*/  IMAD.MOV.U32 R31, RZ, RZ, -0x800000 ;  /* 0xff800000ff1f7424 */ /* 0x000fe200078e00ff */
[----:B------:R-:W-:Y:S01]  /*2640*/  MOV R36, 0xff800000 ;  /* 0xff80000000247802 */ /* 0x000fe20000000f00 */
[----:B------:R-:W-:Y:S01]  /*2650*/  ULDC.U8 UR4, c[0x0][0x329] ;  /* 0x0000ca4000047ab9 */ /* 0x000fe20000000000 */
[----:B------:R-:W-:Y:S01]  /*2660*/  MOV R34, 0xff800000 ;  /* 0xff80000000227802 */ /* 0x000fe20000000f00 */
[----:B------:R-:W-:Y:S01]  /*2670*/  BSSY B1, `(.L_x_14) ;  /* 0x000028c000017945 */ /* 0x000fe20003800000 */
[----:B------:R-:W-:Y:S01]  /*2680*/  MOV R32, 0xff800000 ;  /* 0xff80000000207802 */ /* 0x000fe20000000f00 */
[----:B------:R-:W-:Y:S01]  /*2690*/  @!P6 LDS R45, [R25.X4] ;  /* 0x00000000192de984 */ /* 0x000fe20000004800 */
[----:B------:R-:W-:-:S02]  /*26a0*/  IABS R10, R3 ;  /* 0x00000003000a7213 */ /* 0x000fc40000000000 */
[----:B------:R-:W-:Y:S01]  /*26b0*/  IABS R9, c[0x0][0x1c0] ;  /* 0x0000700000097a13 */ /* 0x000fe20000000000 */
[----:B------:R-:W0:Y:S01]  /*26c0*/  @!P6 LDS R46, [R25.X4+0x220] ;  /* 0x00022000192ee984 */ /* 0x000e220000004800 */
[----:B------:R-:W1:Y:S03]  /*26d0*/  I2F.RP R54, R10 ;  /* 0x0000000a00367306 */ /* 0x000e660000209400 */
[----:B------:R-:W2:Y:S04]  /*26e0*/  @!P6 LDS R43, [R25.X4+0x440] ;  /* 0x00044000192be984 */ /* 0x000ea80000004800 */
[----:B------:R-:W3:Y:S04]  /*26f0*/  @!P6 LDS R44, [R25.X4+0x660] ;  /* 0x00066000192ce984 */ /* 0x000ee80000004800 */
[----:B------:R-:W4:Y:S04]  /*2700*/  @!P6 LDS R41, [R25.X4+0x880] ;  /* 0x000880001929e984 */ /* 0x000f280000004800 */
[----:B------:R-:W5:Y:S01]  /*2710*/  @!P6 LDS R42, [R25.X4+0xaa0] ;  /* 0x000aa000192ae984 */ /* 0x000f620000004800 */
[----:B-1----:R-:W1:Y:S03]  /*2720*/  MUFU.RCP R54, R54 ;  /* 0x0000003600367308 */ /* 0x002e660000001000 */
[----:B------:R-:W5:Y:S04]  /*2730*/  @!P6 LDS R39, [R25.X4+0xcc0] ;  /* 0x000cc0001927e984 */ /* 0x000f680000004800 */
[----:B------:R-:W5:Y:S04]  /*2740*/  @!P6 LDS R40, [R25.X4+0xee0] ;  /* 0x000ee0001928e984 */ /* 0x000f680000004800 */
[----:B------:R-:W5:Y:S04]  /*2750*/  @!P6 LDS R37, [R25.X4+0x1100] ;  /* 0x001100001925e984 */ /* 0x000f680000004800 */
[----:B------:R-:W5:Y:S01]  /*2760*/  @!P6 LDS R38, [R25.X4+0x1320] ;  /* 0x001320001926e984 */ /* 0x000f620000004800 */
[----:B-1----:R-:W-:-:S03]  /*2770*/  IADD3 R54, R54, 0xffffffe, RZ ;  /* 0x0ffffffe36367810 */ /* 0x002fc60007ffe0ff */
[----:B------:R-:W1:Y:S01]  /*2780*/  @!P6 LDS R35, [R25.X4+0x1540] ;  /* 0x001540001923e984 */ /* 0x000e620000004800 */
[----:B------:R4:W-:Y:S03]  /*2790*/  F2I.FTZ.U32.TRUNC.NTZ R55, R54 ;  /* 0x0000003600377305 */ /* 0x0009e6000021f000 */
[----:B------:R-:W1:Y:S01]  /*27a0*/  @!P6 LDS R36, [R25.X4+0x1760] ;  /* 0x001760001924e984 */ /* 0x000e620000004800 */
[----:B0-----:R-:W-:-:S03]  /*27b0*/  FMNMX.FTZ R8, R45, R46, !PT ;  /* 0x0000002e2d087209 */ /* 0x001fc60007810000 */
[----:B------:R-:W0:Y:S01]  /*27c0*/  @!P6 LDS R33, [R25.X4+0x1980] ;  /* 0x001980001921e984 */ /* 0x000e220000004800 */
[----:B--2---:R-:W-:-:S03]  /*27d0*/  FMNMX.FTZ R8, R8, R43, !PT ;  /* 0x0000002b08087209 */ /* 0x004fc60007810000 */
[----:B------:R-:W2:Y:S01]  /*27e0*/  @!P6 LDS R34, [R25.X4+0x1ba0] ;  /* 0x001ba0001922e984 */ /* 0x000ea20000004800 */
[----:B---3--:R-:W-:-:S03]  /*27f0*/  FMNMX.FTZ R8, R8, R44, !PT ;  /* 0x0000002c08087209 */ /* 0x008fc60007810000 */
[----:B------:R-:W3:Y:S01]  /*2800*/  @!P6 LDS R31, [R25.X4+0x1dc0] ;  /* 0x001dc000191fe984 */ /* 0x000ee20000004800 */
[----:B----4-:R-:W-:Y:S01]  /*2810*/  FMNMX.FTZ R8, R8, R41, !PT ;  /* 0x0000002908087209 */ /* 0x010fe20007810000 */
[----:B------:R-:W-:Y:S02]  /*2820*/  HFMA2.MMA R54, -RZ, RZ, 0, 0 ;  /* 0x00000000ff367435 */ /* 0x000fe400000001ff */
[----:B------:R-:W4:Y:S01]  /*2830*/  @!P6 LDS R32, [R25.X4+0x1fe0] ;  /* 0x001fe0001920e984 */ /* 0x000f220000004800 */
[----:B-----5:R-:W-:-:S04]  /*2840*/  FMNMX.FTZ R8, R8, R42, !PT ;  /* 0x0000002a08087209 */ /* 0x020fc80007810000 */
[----:B------:R-:W-:-:S04]  /*2850*/  FMNMX.FTZ R8, R8, R39, !PT ;  /* 0x0000002708087209 */ /* 0x000fc80007810000 */
[----:B------:R-:W-:-:S04]  /*2860*/  FMNMX.FTZ R8, R8, R40, !PT ;  /* 0x0000002808087209 */ /* 0x000fc80007810000 */
[----:B------:R-:W-:-:S04]  /*2870*/  FMNMX.FTZ R8, R8, R37, !PT ;  /* 0x0000002508087209 */ /* 0x000fc80007810000 */
[----:B------:R-:W-:-:S04]  /*2880*/  FMNMX.FTZ R8, R8, R38, !PT ;  /* 0x0000002608087209 */ /* 0x000fc80007810000 */
[----:B-1----:R-:W-:-:S04]  /*2890*/  FMNMX.FTZ R8, R8, R35, !PT ;  /* 0x0000002308087209 */ /* 0x002fc80007810000 */
[----:B------:R-:W-:-:S04]  /*28a0*/  FMNMX.FTZ R8, R8, R36, !PT ;  /* 0x0000002408087209 */ /* 0x000fc80007810000 */
[----:B0-----:R-:W-:-:S04]  /*28b0*/  FMNMX.FTZ R8, R8, R33, !PT ;  /* 0x0000002108087209 */ /* 0x001fc80007810000 */
[----:B--2---:R-:W-:-:S04]  /*28c0*/  FMNMX.FTZ R8, R8, R34, !PT ;  /* 0x0000002208087209 */ /* 0x004fc80007810000 */
[----:B---3--:R-:W-:-:S04]  /*28d0*/  FMNMX.FTZ R8, R8, R31, !PT ;  /* 0x0000001f08087209 */ /* 0x008fc80007810000 */
[----:B----4-:R-:W-:-:S05]  /*28e0*/  FMNMX.FTZ R8, R8, R32, !PT ;  /* 0x0000002008087209 */ /* 0x010fca0007810000 */
[----:B------:R-:W0:Y:S02]  /*28f0*/  SHFL.BFLY PT, R0, R8, 0x4, 0x1f ;  /* 0x0c801f0008007f89 */ /* 0x000e2400000e0000 */
[----:B0-----:R-:W-:-:S05]  /*2900*/  FMNMX.FTZ R0, R8, R0, !PT ;  /* 0x0000000008007209 */ /* 0x001fca0007810000 */
[----:B------:R-:W0:Y:S02]  /*2910*/  SHFL.BFLY PT, R8, R0, 0x2, 0x1f ;  /* 0x0c401f0000087f89 */ /* 0x000e2400000e0000 */
[----:B0-----:R-:W-:-:S05]  /*2920*/  FMNMX.FTZ R8, R0, R8, !PT ;  /* 0x0000000800087209 */ /* 0x001fca0007810000 */
[----:B------:R-:W0:Y:S02]  /*2930*/  SHFL.BFLY PT, R0, R8, 0x1, 0x1f ;  /* 0x0c201f0008007f89 */ /* 0x000e2400000e0000 */
[----:B0-----:R-:W-:Y:S02]  /*2940*/  FMNMX.FTZ R0, R8, R0, !PT ;  /* 0x0000000008007209 */ /* 0x001fe40007810000 */
[----:B------:R-:W-:Y:S02]  /*2950*/  I2F.U32.RP R8, R9 ;  /* 0x0000000900087306 */ /* 0x000fe40000209000 */
[----:B------:R-:W-:-:S04]  /*2960*/  FSETP.NEU.FTZ.AND P0, PT, R0, -INF , PT ;  /* 0xff8000000000780b */ /* 0x000fc80003f1d000 */
[----:B------:R-:W-:-:S05]  /*2970*/  FSEL R0, R0, RZ, P0 ;  /* 0x000000ff00007208 */ /* 0x000fca0000000000 */
[C---:B------:R-:W-:Y:S02]  /*2980*/  FADD.FTZ R49, -R0.reuse, R45 ;  /* 0x0000002d00317221 */ /* 0x040fe40000010100 */
[----:B------:R-:W-:Y:S02]  /*2990*/  FADD.FTZ R30, -R0, R46 ;  /* 0x0000002e001e7221 */ /* 0x000fe40000010100 */
[----:B------:R-:W-:Y:S02]  /*29a0*/  FMUL.FTZ R49, R49, 1.4426950216293334961 ;  /* 0x3fb8aa3b31317820 */ /* 0x000fe40000410000 */
[----:B------:R-:W-:Y:S02]  /*29b0*/  FMUL.FTZ R30, R30, 1.4426950216293334961 ;  /* 0x3fb8aa3b1e1e7820 */ /* 0x000fe40000410000 */
[C---:B------:R-:W-:Y:S02]  /*29c0*/  FADD.FTZ R29, -R0.reuse, R43 ;  /* 0x0000002b001d7221 */ /* 0x040fe40000010100 */
[----:B------:R-:W-:Y:S01]  /*29d0*/  FADD.FTZ R27, -R0, R44 ;  /* 0x0000002c001b7221 */ /* 0x000fe20000010100 */
[----:B------:R-:W-:Y:S01]  /*29e0*/  MUFU.EX2 R49, R49 ;  /* 0x0000003100317308 */ /* 0x000fe20000000800 */
[----:B------:R-:W-:-:S02]  /*29f0*/  FMUL.FTZ R29, R29, 1.4426950216293334961 ;  /* 0x3fb8aa3b1d1d7820 */ /* 0x000fc40000410000 */
[----:B------:R-:W-:Y:S02]  /*2a00*/  FMUL.FTZ R27, R27, 1.4426950216293334961 ;  /* 0x3fb8aa3b1b1b7820 */ /* 0x000fe40000410000 */
[C---:B------:R-:W-:Y:S02]  /*2a10*/  FADD.FTZ R26, -R0.reuse, R41 ;  /* 0x00000029001a7221 */ /* 0x040fe40000010100 */
[----:B------:R-:W-:Y:S01]  /*2a20*/  FADD.FTZ R24, -R0, R42 ;  /* 0x0000002a00187221 */ /* 0x000fe20000010100 */
[----:B------:R-:W0:Y:S01]  /*2a30*/  MUFU.EX2 R30, R30 ;  /* 0x0000001e001e7308 */ /* 0x000e220000000800 */
[----:B------:R-:W-:Y:S02]  /*2a40*/  FMUL.FTZ R26, R26, 1.4426950216293334961 ;  /* 0x3fb8aa3b1a1a7820 */ /* 0x000fe40000410000 */
[----:B------:R-:W-:Y:S02]  /*2a50*/  FMUL.FTZ R24, R24, 1.4426950216293334961 ;  /* 0x3fb8aa3b18187820 */ /* 0x000fe40000410000 */
[----:B------:R-:W-:-:S02]  /*2a60*/  FADD.FTZ R23, -R0, R39 ;  /* 0x0000002700177221 */ /* 0x000fc40000010100 */
[----:B------:R-:W-:Y:S01]  /*2a70*/  FADD.FTZ R22, -R0, R40 ;  /* 0x0000002800167221 */ /* 0x000fe20000010100 */
[----:B------:R-:W1:Y:S01]  /*2a80*/  MUFU.EX2 R29, R29 ;  /* 0x0000001d001d7308 */ /* 0x000e620000000800 */
[----:B------:R-:W-:Y:S02]  /*2a90*/  FMUL.FTZ R23, R23, 1.4426950216293334961 ;  /* 0x3fb8aa3b17177820 */ /* 0x000fe40000410000 */
[----:B------:R-:W-:Y:S02]  /*2aa0*/  FMUL.FTZ R22, R22, 1.4426950216293334961 ;  /* 0x3fb8aa3b16167820 */ /* 0x000fe40000410000 */
[C---:B------:R-:W-:Y:S02]  /*2ab0*/  FADD.FTZ R21, -R0.reuse, R37 ;  /* 0x0000002500157221 */ /* 0x040fe40000010100 */
[----:B------:R-:W-:Y:S01]  /*2ac0*/  FADD.FTZ R20, -R0, R38 ;  /* 0x0000002600147221 */ /* 0x000fe20000010100 */
[----:B------:R-:W2:Y:S01]  /*2ad0*/  MUFU.EX2 R27, R27 ;  /* 0x0000001b001b7308 */ /* 0x000ea20000000800 */
[----:B0-----:R-:W-:-:S02]  /*2ae0*/  FADD.FTZ R30, R49, R30 ;  /* 0x0000001e311e7221 */ /* 0x001fc40000010000 */
[----:B------:R-:W-:Y:S02]  /*2af0*/  FMUL.FTZ R21, R21, 1.4426950216293334961 ;  /* 0x3fb8aa3b15157820 */ /* 0x000fe40000410000 */
[----:B------:R-:W-:Y:S02]  /*2b00*/  FMUL.FTZ R20, R20, 1.4426950216293334961 ;  /* 0x3fb8aa3b14147820 */ /* 0x000fe40000410000 */
[----:B------:R-:W-:Y:S01]  /*2b10*/  FADD.FTZ R19, -R0, R35 ;  /* 0x0000002300137221 */ /* 0x000fe20000010100 */
[----:B------:R-:W0:Y:S01]  /*2b20*/  MUFU.EX2 R26, R26 ;  /* 0x0000001a001a7308 */ /* 0x000e220000000800 */
[----:B-1----:R-:W-:Y:S02]  /*2b30*/  FADD.FTZ R30, R30, R29 ;  /* 0x0000001d1e1e7221 */ /* 0x002fe40000010000 */
[----:B------:R-:W-:Y:S02]  /*2b40*/  FMUL.FTZ R19, R19, 1.4426950216293334961 ;  /* 0x3fb8aa3b13137820 */ /* 0x000fe40000410000 */
[----:B------:R-:W-:-:S02]  /*2b50*/  FADD.FTZ R18, -R0, R36 ;  /* 0x0000002400127221 */ /* 0x000fc40000010100 */
[----:B------:R-:W-:Y:S01]  /*2b60*/  FADD.FTZ R29, -R0, R33 ;  /* 0x00000021001d7221 */ /* 0x000fe20000010100 */
[----:B------:R-:W1:Y:S01]  /*2b70*/  MUFU.EX2 R24, R24 ;  /* 0x0000001800187308 */ /* 0x000e620000000800 */
[----:B--2---:R-:W-:Y:S01]  /*2b80*/  FADD.FTZ R27, R30, R27 ;  /* 0x0000001b1e1b7221 */ /* 0x004fe20000010000 */
[----:B------:R-:W-:Y:S01]  /*2b90*/  MOV R30, 0x7f800000 ;  /* 0x7f800000001e7802 */ /* 0x000fe20000000f00 */
[----:B------:R-:W-:Y:S02]  /*2ba0*/  FMUL.FTZ R18, R18, 1.4426950216293334961 ;  /* 0x3fb8aa3b12127820 */ /* 0x000fe40000410000 */
[----:B------:R-:W-:-:S03]  /*2bb0*/  FMUL.FTZ R29, R29, 1.4426950216293334961 ;  /* 0x3fb8aa3b1d1d7820 */ /* 0x000fc60000410000 */
[----:B------:R-:W2:Y:S01]  /*2bc0*/  MUFU.EX2 R23, R23 ;  /* 0x0000001700177308 */ /* 0x000ea20000000800 */
[----:B0-----:R-:W-:Y:S02]  /*2bd0*/  FADD.FTZ R27, R27, R26 ;  /* 0x0000001a1b1b7221 */ /* 0x001fe40000010000 */
[----:B------:R-:W-:-:S04]  /*2be0*/  FADD.FTZ R26, -R0, R34 ;  /* 0x00000022001a7221 */ /* 0x000fc80000010100 */
[----:B------:R-:W-:Y:S01]  /*2bf0*/  FMUL.FTZ R26, R26, 1.4426950216293334961 ;  /* 0x3fb8aa3b1a1a7820 */ /* 0x000fe20000410000 */
[----:B------:R-:W0:Y:S01]  /*2c00*/  MUFU.EX2 R22, R22 ;  /* 0x0000001600167308 */ /* 0x000e220000000800 */
[----:B-1----:R-:W-:-:S07]  /*2c10*/  FADD.FTZ R24, R27, R24 ;  /* 0x000000181b187221 */ /* 0x002fce0000010000 */
[----:B------:R-:W1:Y:S01]  /*2c20*/  MUFU.EX2 R21, R21 ;  /* 0x0000001500157308 */ /* 0x000e620000000800 */
[----:B--2---:R-:W-:Y:S02]  /*2c30*/  FADD.FTZ R24, R24, R23 ;  /* 0x0000001718187221 */ /* 0x004fe40000010000 */
[----:B------:R-:W-:-:S04]  /*2c40*/  FADD.FTZ R23, -R0, R31 ;  /* 0x0000001f00177221 */ /* 0x000fc80000010100 */
[----:B------:R-:W-:Y:S01]  /*2c50*/  FMUL.FTZ R23, R23, 1.4426950216293334961 ;  /* 0x3fb8aa3b17177820 */ /* 0x000fe20000410000 */
[----:B------:R-:W2:Y:S01]  /*2c60*/  MUFU.EX2 R20, R20 ;  /* 0x0000001400147308 */ /* 0x000ea20000000800 */
[----:B0-----:R-:W-:-:S07]  /*2c70*/  FADD.FTZ R22, R24, R22 ;  /* 0x0000001618167221 */ /* 0x001fce0000010000 */
[----:B------:R-:W0:Y:S01]  /*2c80*/  MUFU.EX2 R19, R19 ;  /* 0x0000001300137308 */ /* 0x000e220000000800 */
[----:B-1----:R-:W-:Y:S02]  /*2c90*/  FADD.FTZ R22, R22, R21 ;  /* 0x0000001516167221 */ /* 0x002fe40000010000 */
[----:B------:R-:W-:-:S04]  /*2ca0*/  FADD.FTZ R21, -R0, R32 ;  /* 0x0000002000157221 */ /* 0x000fc80000010100 */
[----:B------:R-:W-:Y:S01]  /*2cb0*/  FMUL.FTZ R21, R21, 1.4426950216293334961 ;  /* 0x3fb8aa3b15157820 */ /* 0x000fe20000410000 */
[----:B------:R-:W1:Y:S01]  /*2cc0*/  MUFU.EX2 R18, R18 ;  /* 0x0000001200127308 */ /* 0x000e620000000800 */
[----:B--2---:R-:W-:-:S07]  /*2cd0*/  FADD.FTZ R20, R22, R20 ;  /* 0x0000001416147221 */ /* 0x004fce0000010000 */
[----:B------:R-:W2:Y:S01]  /*2ce0*/  MUFU.EX2 R29, R29 ;  /* 0x0000001d001d7308 */ /* 0x000ea20000000800 */
[----:B0-----:R-:W-:Y:S01]  /*2cf0*/  FADD.FTZ R19, R20, R19 ;  /* 0x0000001314137221 */ /* 0x001fe20000010000 */
[----:B------:R-:W-:-:S06]  /*2d00*/  IADD3 R20, R7, R10, RZ ;  /* 0x0000000a07147210 */ /* 0x000fcc0007ffe0ff */
[----:B------:R-:W0:Y:S01]  /*2d10*/  MUFU.EX2 R26, R26 ;  /* 0x0000001a001a7308 */ /* 0x000e220000000800 */
[----:B-1----:R-:W-:-:S07]  /*2d20*/  FADD.FTZ R18, R19, R18 ;  /* 0x0000001213127221 */ /* 0x002fce0000010000 */
[----:B------:R-:W1:Y:S01]  /*2d30*/  MUFU.EX2 R23, R23 ;  /* 0x0000001700177308 */ /* 0x000e620000000800 */
[----:B--2---:R-:W-:-:S07]  /*2d40*/  FADD.FTZ R29, R18, R29 ;  /* 0x0000001d121d7221 */ /* 0x004fce0000010000 */
[----:B------:R-:W2:Y:S01]  /*2d50*/  MUFU.EX2 R21, R21 ;  /* 0x0000001500157308 */ /* 0x000ea20000000800 */
[----:B0-----:R-:W-:-:S04]  /*2d60*/  FADD.FTZ R26, R29, R26 ;  /* 0x0000001a1d1a7221 */ /* 0x001fc80000010000 */
[----:B-1----:R-:W-:-:S03]  /*2d70*/  FADD.FTZ R23, R26, R23 ;  /* 0x000000171a177221 */ /* 0x002fc60000010000 */
[----:B------:R2:W0:Y:S01]  /*2d80*/  MUFU.RCP R19, R8 ;  /* 0x0000000800137308 */ /* 0x0004220000001000 */
[----:B------:R-:W-:Y:S02]  /*2d90*/  IMAD.MOV.U32 R26, RZ, RZ, RZ ;  /* 0x000000ffff1a7224 */ /* 0x000fe400078e00ff */
[----:B--2---:R-:W-:Y:S01]  /*2da0*/  FADD.FTZ R8, R23, R21 ;  /* 0x0000001517087221 */ /* 0x004fe20000010000 */
[----:B0-----:R-:W-:Y:S01]  /*2db0*/  IADD3 R19, R19, 0xffffffe, RZ ;  /* 0x0ffffffe13137810 */ /* 0x001fe20007ffe0ff */
[----:B------:R-:W-:-:S03]  /*2dc0*/  IMAD.MOV R21, RZ, RZ, -R55 ;  /* 0x000000ffff157224 */ /* 0x000fc600078e0a37 */
[----:B------:R-:W0:Y:S01]  /*2dd0*/  SHFL.BFLY PT, R18, R8, 0x4, 0x1f ;  /* 0x0c801f0008127f89 */ /* 0x000e2200000e0000 */
[----:B------:R1:W2:Y:S01]  /*2de0*/  F2I.FTZ.U32.TRUNC.NTZ R27, R19 ;  /* 0x00000013001b7305 */ /* 0x0002a2000021f000 */
[----:B------:R-:W-:-:S04]  /*2df0*/  IMAD R21, R21, R10, RZ ;  /* 0x0000000a15157224 */ /* 0x000fc800078e02ff */
[----:B------:R-:W-:Y:S01]  /*2e00*/  IMAD.HI.U32 R21, R55, R21, R54 ;  /* 0x0000001537157227 */ /* 0x000fe200078e0036 */
[----:B-1----:R-:W-:-:S03]  /*2e10*/  IABS R19, R20 ;  /* 0x0000001400137213 */ /* 0x002fc60000000000 */
[----:B--2---:R-:W-:Y:S01]  /*2e20*/  IMAD.MOV R7, RZ, RZ, -R27 ;  /* 0x000000ffff077224 */ /* 0x004fe200078e0a1b */
[----:B------:R-:W-:-:S03]  /*2e30*/  MOV R23, R19 ;  /* 0x0000001300177202 */ /* 0x000fc60000000f00 */
[----:B------:R-:W-:Y:S01]  /*2e40*/  IMAD R7, R7, R9, RZ ;  /* 0x0000000907077224 */ /* 0x000fe200078e02ff */
[----:B------:R-:W-:Y:S01]  /*2e50*/  IABS R19, c[0x0][0x1c0] ;  /* 0x0000700000137a13 */ /* 0x000fe20000000000 */
[----:B0-----:R-:W-:Y:S01]  /*2e60*/  FADD.FTZ R18, R8, R18 ;  /* 0x0000001208127221 */ /* 0x001fe20000010000 */
[----:B------:R-:W-:Y:S01]  /*2e70*/  IABS R8, R3 ;  /* 0x0000000300087213 */ /* 0x000fe20000000000 */
[----:B------:R-:W-:Y:S01]  /*2e80*/  IMAD.HI.U32 R21, R21, R23, RZ ;  /* 0x0000001715157227 */ /* 0x000fe200078e00ff */
[----:B------:R-:W-:Y:S02]  /*2e90*/  IADD3 R19, RZ, -R19, RZ ;  /* 0x80000013ff137210 */ /* 0x000fe40007ffe0ff */
[----:B------:R-:W0:Y:S01]  /*2ea0*/  SHFL.BFLY PT, R22, R18, 0x2, 0x1f ;  /* 0x0c401f0012167f89 */ /* 0x000e2200000e0000 */
[----:B------:R-:W-:Y:S02]  /*2eb0*/  IMAD.MOV R8, RZ, RZ, -R8 ;  /* 0x000000ffff087224 */ /* 0x000fe400078e0a08 */
[----:B------:R-:W-:-:S04]  /*2ec0*/  IMAD.HI.U32 R7, R27, R7, R26 ;  /* 0x000000071b077227 */ /* 0x000fc800078e001a */
[----:B------:R-:W-:Y:S02]  /*2ed0*/  IMAD R8, R21, R8, R23 ;  /* 0x0000000815087224 */ /* 0x000fe400078e0217 */
[----:B------:R-:W-:-:S03]  /*2ee0*/  IMAD.HI.U32 R7, R7, R23, RZ ;  /* 0x0000001707077227 */ /* 0x000fc600078e00ff */
[----:B------:R-:W-:Y:S01]  /*2ef0*/  ISETP.GT.U32.AND P0, PT, R10, R8, PT ;  /* 0x000000080a00720c */ /* 0x000fe20003f04070 */
[----:B------:R-:W-:-:S05]  /*2f00*/  IMAD R19, R7, R19, R23 ;  /* 0x0000001307137224 */ /* 0x000fca00078e0217 */
[----:B------:R-:W-:Y:S01]  /*2f10*/  ISETP.GT.U32.AND P5, PT, R9, R19, PT ;  /* 0x000000130900720c */ /* 0x000fe20003fa4070 */
[----:B0-----:R-:W-:-:S06]  /*2f20*/  FADD.FTZ R22, R18, R22 ;  /* 0x0000001612167221 */ /* 0x001fcc0000010000 */
[----:B------:R-:W-:Y:S01]  /*2f30*/  @!P0 IADD3 R21, R21, 0x1, RZ ;  /* 0x0000000115158810 */ /* 0x000fe20007ffe0ff */
[----:B------:R-:W-:Y:S01]  /*2f40*/  @!P0 IMAD.IADD R8, R8, 0x1, -R10 ;  /* 0x0000000108088824 */ /* 0x000fe200078e0a0a */
[----:B------:R-:W-:Y:S01]  /*2f50*/  ISETP.GT.AND P0, PT, R3, RZ, PT ;  /* 0x000000ff0300720c */ /* 0x000fe20003f04270 */
[----:B------:R-:W0:Y:S03]  /*2f60*/  SHFL.BFLY PT, R18, R22, 0x1, 0x1f ;  /* 0x0c201f0016127f89 */ /* 0x000e2600000e0000 */
[-C--:B------:R-:W-:Y:S02]  /*2f70*/  ISETP.GE.U32.AND P4, PT, R8, R10.reuse, PT ;  /* 0x0000000a0800720c */ /* 0x080fe40003f86070 */
[----:B------:R-:W-:Y:S02]  /*2f80*/  LOP3.LUT R8, R20, R10, RZ, 0x3c, !PT ;  /* 0x0000000a14087212 */ /* 0x000fe400078e3cff */
[----:B------:R-:W-:-:S02]  /*2f90*/  @!P5 IADD3 R19, R19, -R9, RZ ;  /* 0x800000091313d210 */ /* 0x000fc40007ffe0ff */
[----:B------:R-:W-:Y:S02]  /*2fa0*/  ISETP.GE.AND P3, PT, R8, RZ, PT ;  /* 0x000000ff0800720c */ /* 0x000fe40003f66270 */
[----:B------:R-:W-:Y:S01]  /*2fb0*/  ISETP.GE.U32.AND P1, PT, R19, R9, PT ;  /* 0x000000091300720c */ /* 0x000fe20003f26070 */
[----:B------:R-:W1:Y:S01]  /*2fc0*/  S2R R8, SR_TID.X ;  /* 0x0000000000087919 */ /* 0x000e620000002100 */
[----:B------:R-:W-:Y:S02]  /*2fd0*/  LOP3.LUT R20, R20, c[0x0][0x1c0], RZ, 0x3c, !PT ;  /* 0x0000700014147a12 */ /* 0x000fe400078e3cff */
[----:B------:R-:W-:Y:S02]  /*2fe0*/  @!P5 IADD3 R7, R7, 0x1, RZ ;  /* 0x000000010707d810 */ /* 0x000fe40007ffe0ff */
[----:B------:R-:W-:Y:S02]  /*2ff0*/  ISETP.GE.AND P2, PT, R20, RZ, PT ;  /* 0x000000ff1400720c */ /* 0x000fe40003f46270 */
[----:B------:R-:W-:-:S02]  /*3000*/  @P4 IADD3 R21, R21, 0x1, RZ ;  /* 0x0000000115154810 */ /* 0x000fc40007ffe0ff */
[----:B------:R-:W-:Y:S02]  /*3010*/  ISETP.GT.AND P4, PT, R4, RZ, PT ;  /* 0x000000ff0400720c */ /* 0x000fe40003f84270 */
[----:B------:R-:W-:Y:S01]  /*3020*/  ISETP.NE.AND P5, PT, R3, RZ, PT ;  /* 0x000000ff0300720c */ /* 0x000fe20003fa5270 */
[----:B------:R-:W-:Y:S01]  /*3030*/  @!P3 IMAD.MOV R21, RZ, RZ, -R21 ;  /* 0x000000ffff15b224 */ /* 0x000fe200078e0a15 */
[----:B------:R-:W-:Y:S01]  /*3040*/  @P1 IADD3 R7, R7, 0x1, RZ ;  /* 0x0000000107071810 */ /* 0x000fe20007ffe0ff */
[----:B0-----:R-:W-:Y:S01]  /*3050*/  FADD.FTZ R18, R22, R18 ;  /* 0x0000001216127221 */ /* 0x001fe20000010000 */
[----:B------:R-:W-:Y:S02]  /*3060*/  SHF.R.S32.HI R22, RZ, 0x1f, R3 ;  /* 0x0000001fff167819 */ /* 0x000fe40000011403 */
[----:B------:R-:W-:Y:S02]  /*3070*/  LEA.HI.SX32 R9, R3, 0x1, 0x1 ;  /* 0x0000000103097811 */ /* 0x000fe400078f0aff */
[----:B------:R-:W-:Y:S01]  /*3080*/  FSETP.NE.FTZ.AND P1, PT, R18, RZ, PT ;  /* 0x000000ff1200720b */ /* 0x000fe20003f35000 */
[----:B------:R-:W-:Y:S01]  /*3090*/  @!P0 IMAD.MOV R9, RZ, RZ, R22 ;  /* 0x000000ffff098224 */ /* 0x000fe200078e0216 */
[----:B------:R-:W-:-:S02]  /*30a0*/  ISETP.NE.AND P0, PT, RZ, c[0x0][0x1c0], PT ;  /* 0x00007000ff007a0c */ /* 0x000fc40003f05270 */
[----:B------:R-:W-:Y:S02]  /*30b0*/  @!P2 IADD3 R7, -R7, RZ, RZ ;  /* 0x000000ff0707a210 */ /* 0x000fe40007ffe1ff */
[----:B------:R-:W-:Y:S02]  /*30c0*/  SHF.R.S32.HI R19, RZ, 0x1f, R4 ;  /* 0x0000001fff137819 */ /* 0x000fe40000011404 */
[----:B-1----:R-:W-:Y:S02]  /*30d0*/  LOP3.LUT P2, RZ, R8, 0x7, RZ, 0xc0, !PT ;  /* 0x0000000708ff7812 */ /* 0x002fe4000784c0ff */
[----:B------:R-:W-:Y:S02]  /*30e0*/  LEA.HI.SX32 R20, R4, 0x1, 0x1 ;  /* 0x0000000104147811 */ /* 0x000fe400078f0aff */
[----:B------:R-:W-:Y:S01]  /*30f0*/  @!P4 IADD3 R20, R19, RZ, RZ ;  /* 0x000000ff1314c210 */ /* 0x000fe20007ffe0ff */
[----:B------:R-:W0:Y:S01]  /*3100*/  @P1 MUFU.LG2 R18, R18 ;  /* 0x0000001200121308 */ /* 0x000e220000000c00 */
[----:B------:R-:W-:-:S02]  /*3110*/  ISETP.GT.OR P2, PT, R8, 0x7f, P2 ;  /* 0x0000007f0800780c */ /* 0x000fc40001744670 */
[----:B------:R-:W-:Y:S02]  /*3120*/  MOV R19, c[0x0][0x214] ;  /* 0x0000850000137a02 */ /* 0x000fe40000000f00 */
[----:B------:R-:W-:Y:S02]  /*3130*/  ISETP.NE.AND P3, PT, RZ, UR4, PT ;  /* 0x00000004ff007c0c */ /* 0x000fe4000bf65270 */
[----:B------:R-:W-:Y:S02]  /*3140*/  @!P5 LOP3.LUT R21, RZ, R10, RZ, 0x33, !PT ;  /* 0x0000000aff15d212 */ /* 0x000fe400078e33ff */
[----:B------:R-:W-:Y:S02]  /*3150*/  SEL R10, R19, 0x1, !P3 ;  /* 0x00000001130a7807 */ /* 0x000fe40005800000 */
[----:B------:R-:W-:Y:S02]  /*3160*/  @!P0 LOP3.LUT R7, RZ, c[0x0][0x1c0], RZ, 0x33, !PT ;  /* 0x00007000ff078a12 */ /* 0x000fe400078e33ff */
[----:B------:R-:W-:Y:S01]  /*3170*/  ISETP.LT.U32.AND P0, PT, R52, R21, PT ;  /* 0x000000153400720c */ /* 0x000fe20003f01070 */
[-C--:B------:R-:W-:Y:S01]  /*3180*/  IMAD R6, R6, R10.reuse, RZ ;  /* 0x0000000a06067224 */ /* 0x080fe200078e02ff */
[----:B------:R-:W-:Y:S01]  /*3190*/  SHF.R.S32.HI R19, RZ, 0x1f, R21 ;  /* 0x0000001fff137819 */ /* 0x000fe20000011415 */
[----:B------:R-:W-:-:S02]  /*31a0*/  IMAD R8, R7, R10, RZ ;  /* 0x0000000a07087224 */ /* 0x000fc400078e02ff */
[----:B------:R-:W-:Y:S01]  /*31b0*/  IMAD R7, R6, R20, RZ ;  /* 0x0000001406077224 */ /* 0x000fe200078e02ff */
[----:B------:R-:W-:Y:S01]  /*31c0*/  ISETP.LT.AND.EX P0, PT, R53, R19, PT, P0 ;  /* 0x000000133500720c */ /* 0x000fe20003f01300 */
[----:B------:R-:W-:Y:S02]  /*31d0*/  IMAD R8, R9, R8, RZ ;  /* 0x0000000809087224 */ /* 0x000fe400078e02ff */
[----:B0-----:R-:W-:Y:S01]  /*31e0*/  @P1 FFMA.FTZ R30, R18, 0.69314718246459960938, R0 ;  /* 0x3f317218121e1823 */ /* 0x001fe20000010000 */
[----:B------:R-:W-:Y:S02]  /*31f0*/  SEL R10, R52, R21, P0 ;  /* 0x00000015340a7207 */ /* 0x000fe40000000000 */
[----:B------:R-:W-:Y:S01]  /*3200*/  SEL R9, R53, R19, P0 ;  /* 0x0000001335097207 */ /* 0x000fe20000000000 */
[----:B------:R-:W-:Y:S05]  /*3210*/  @P2 BRA `(.L_x_15) ;  /* 0x00001d1000002947 */ /* 0x000fea0003800000 */
[----:B------:R-:W-:Y:S01]  /*3220*/  ULDC.U8 UR4, c[0x0][0x328] ;  /* 0x0000ca0000047ab9 */ /* 0x000fe20000000000 */
[----:B------:R-:W-:Y:S02]  /*3230*/  IADD3 R52, P0, R15, UR7, RZ ;  /* 0x000000070f347c10 */ /* 0x000fe4000ff1e0ff */
[----:B------:R-:W-:-:S02]  /*3240*/  ISETP.NE.AND P1, PT, RZ, UR4, PT ;  /* 0x00000004ff007c0c */ /* 0x000fc4000bf25270 */
[----:B------:R-:W-:-:S11]  /*3250*/  LEA.HI.X.SX32 R53, R15, UR6, 0x1, P0 ;  /* 0x000000060f357c11 */ /* 0x000fd600080f0eff */
[----:B------:R-:W-:Y:S05]  /*3260*/  @!P1 BRA `(.L_x_16) ;  /* 0x00001c9000009947 */ /* 0x000fea0003800000 */
[----:B------:R-:W-:Y:S01]  /*3270*/  ISETP.GE.U32.AND P1, PT, R52, R28, PT ;  /* 0x0000001c3400720c */ /* 0x000fe20003f26070 */
[----:B------:R-:W-:-:S03]  /*3280*/  IMAD.MOV.U32 R6, RZ, RZ, c[0x0][0x1c0] ;  /* 0x00007000ff067624 */ /* 0x000fc600078e00ff */
[----:B------:R-:W-:Y:S02]  /*3290*/  ISETP.GE.AND.EX P1, PT, R53, R5, PT, P1 ;  /* 0x000000053500720c */ /* 0x000fe40003f26310 */
[----:B------:R-:W-:Y:S02]  /*32a0*/  ISETP.LT.U32.AND P0, PT, R6, 0x1, PT ;  /* 0x000000010600780c */ /* 0x000fe40003f01070 */
[----:B------:R-:W-:-:S04]  /*32b0*/  SHF.R.S32.HI R0, RZ, 0x1f, R6 ;  /* 0x0000001fff007819 */ /* 0x000fc80000011406 */
[----:B------:R-:W-:-:S04]  /*32c0*/  ISETP.LT.AND.EX P0, PT, R0, RZ, PT, P0 ;  /* 0x000000ff0000720c */ /* 0x000fc80003f01300 */
[----:B------:R-:W-:Y:S02]  /*32d0*/  SEL R6, R6, 0x1, P0 ;  /* 0x0000000106067807 */ /* 0x000fe40000000000 */
[----:B------:R-:W-:Y:S01]  /*32e0*/  SEL R5, R0, RZ, P0 ;  /* 0x000000ff00057207 */ /* 0x000fe20000000000 */
[----:B------:R-:W-:Y:S05]  /*32f0*/  @P1 BRA `(.L_x_15) ;  /* 0x00001c3000001947 */ /* 0x000fea0003800000 */
[----:B------:R-:W-:Y:S01]  /*3300*/  IADD3 R0, P1, R6, 0x1, RZ ;  /* 0x0000000106007810 */ /* 0x000fe20007f3e0ff */
[----:B------:R-:W-:Y:S03]  /*3310*/  BSSY B0, `(.L_x_17) ;  /* 0x0000036000007945 */ /* 0x000fe60003800000 */
[----:B------:R-:W-:Y:S01]  /*3320*/  ISETP.GE.U32.AND P0, PT, R0, 0x3, PT ;  /* 0x000000030000780c */ /* 0x000fe20003f06070 */
[----:B------:R-:W-:-:S05]  /*3330*/  IMAD.X R0, RZ, RZ, R5, P1 ;  /* 0x000000ffff007224 */ /* 0x000fca00008e0605 */
[----:B------:R-:W-:-:S04]  /*3340*/  ISETP.GE.U32.AND.EX P0, PT, R0, RZ, PT, P0 ;  /* 0x000000ff0000720c */ /* 0x000fc80003f06100 */
[----:B------:R-:W-:Y:S02]  /*3350*/  SEL R0, R5, RZ, !P0 ;  /* 0x000000ff05007207 */ /* 0x000fe40004000000 */
[----:B------:R-:W-:-:S03]  /*3360*/  SEL R18, R6, RZ, !P0 ;  /* 0x000000ff06127207 */ /* 0x000fc60004000000 */
[-C--:B------:R-:W-:Y:S02]  /*3370*/  IMAD R0, R0, R48.reuse, RZ ;  /* 0x0000003000007224 */ /* 0x080fe400078e02ff */
[----:B------:R-:W-:-:S04]  /*3380*/  IMAD.WIDE.U32 R20, R18, R48, RZ ;  /* 0x0000003012147225 */ /* 0x000fc800078e00ff */
[----:B------:R-:W-:Y:S02]  /*3390*/  IMAD R0, R18, R2, R0 ;  /* 0x0000000212007224 */ /* 0x000fe400078e0200 */
[----:B------:R-:W-:-:S03]  /*33a0*/  IMAD.WIDE.U32 R56, R20, R6, RZ ;  /* 0x0000000614387225 */ /* 0x000fc600078e00ff */
[----:B------:R-:W-:-:S05]  /*33b0*/  IADD3 R0, R21, R0, RZ ;  /* 0x0000000015007210 */ /* 0x000fca0007ffe0ff */
[----:B------:R-:W-:-:S04]  /*33c0*/  IMAD R19, R0, R6, RZ ;  /* 0x0000000600137224 */ /* 0x000fc800078e02ff */
[----:B------:R-:W-:-:S04]  /*33d0*/  IMAD R19, R5, R20, R19 ;  /* 0x0000001405137224 */ /* 0x000fc800078e0213 */
[----:B------:R-:W-:-:S05]  /*33e0*/  IMAD.IADD R19, R57, 0x1, R19 ;  /* 0x0000000139137824 */ /* 0x000fca00078e0213 */
        /* <DEDUP_REMOVED lines=9> */
[-C--:B------:R-:W-:Y:S02]  /*3480*/  IADD3 R20, P0, RZ, -R0.reuse, RZ ;  /* 0x80000000ff147210 */ /* 0x080fe40007f1e0ff */
[----:B------:R-:W-:Y:S02]  /*3490*/  MOV R58, R0 ;  /* 0x00000000003a7202 */ /* 0x000fe40000000f00 */
[-C--:B------:R-:W-:Y:S01]  /*34a0*/  IADD3.X R18, RZ, ~R21.reuse, RZ, P0, !PT ;  /* 0x80000015ff127210 */ /* 0x080fe200007fe4ff */
[----:B------:R-:W-:Y:S01]  /*34b0*/  IMAD.WIDE.U32 R52, R56, R20, R52 ;  /* 0x0000001438347225 */ /* 0x000fe200078e0034 */
[----:B------:R-:W-:-:S03]  /*34c0*/  MOV R59, R21 ;  /* 0x00000015003b7202 */ /* 0x000fc60000000f00 */
[----:B------:R-:W-:-:S04]  /*34d0*/  IMAD R18, R18, R56, RZ ;  /* 0x0000003812127224 */ /* 0x000fc800078e02ff */
[----:B------:R-:W-:Y:S01]  /*34e0*/  IMAD R18, R19, R20, R18 ;  /* 0x0000001413127224 */ /* 0x000fe200078e0212 */
[----:B------:R-:W-:-:S04]  /*34f0*/  MOV R19, R52 ;  /* 0x0000003400137202 */ /* 0x000fc80000000f00 */
[----:B------:R-:W-:Y:S01]  /*3500*/  IADD3 R18, R53, R18, RZ ;  /* 0x0000001235127210 */ /* 0x000fe20007ffe0ff */
[----:B------:R-:W-:Y:S05]  /*3510*/  BRA `(.L_x_19) ;  /* 0x0000015000007947 */ /* 0x000fea0003800000 */
.L_x_18:
[----:B------:R-:W0:Y:S01]  /*3520*/  I2F.U32.RP R18, R56 ;  /* 0x0000003800127306 */ /* 0x000e220000209000 */
[----:B------:R-:W-:Y:S01]  /*3530*/  ISETP.NE.U32.AND P0, PT, R56, RZ, PT ;  /* 0x000000ff3800720c */ /* 0x000fe20003f05070 */
[----:B------:R-:W-:-:S06]  /*3540*/  IMAD.MOV.U32 R59, RZ, RZ, RZ ;  /* 0x000000ffff3b7224 */ /* 0x000fcc00078e00ff */
        /* <DEDUP_REMOVED lines=16> */
[----:B------:R-:W-:-:S05]  /*3650*/  IADD3 R19, -R58, RZ, RZ ;  /* 0x000000ff3a137210 */ /* 0x000fca0007ffe1ff */
[----:B------:R-:W-:Y:S02]  /*3660*/  IMAD R19, R56, R19, R52 ;  /* 0x0000001338137224 */ /* 0x000fe400078e0234 */
.L_x_19:
[----:B------:R-:W-:Y:S05]  /*3670*/  BSYNC B0 ;  /* 0x0000000000007941 */ /* 0x000fea0003800000 */
.L_x_17:
[----:B------:R-:W-:Y:S01]  /*3680*/  LOP3.LUT R0, R18, R2, RZ, 0xfc, !PT ;  /* 0x0000000212007212 */ /* 0x000fe200078efcff */
[----:B------:R-:W-:Y:S03]  /*3690*/  BSSY B0, `(.L_x_20) ;  /* 0x000002a000007945 */ /* 0x000fe60003800000 */
[----:B------:R-:W-:-:S13]  /*36a0*/  ISETP.NE.U32.AND P0, PT, R0, RZ, PT ;  /* 0x000000ff0000720c */ /* 0x000fda0003f05070 */
[----:B------:R-:W-:Y:S05]  /*36b0*/  @!P0 BRA `(.L_x_21) ;  /* 0x0000011000008947 */ /* 0x000fea0003800000 */
[----:B------:R-:W-:Y:S01]  /*36c0*/  IMAD.MOV.U32 R27, RZ, RZ, R19 ;  /* 0x000000ffff1b7224 */ /* 0x000fe200078e0013 */
[----:B------:R-:W-:Y:S01]  /*36d0*/  MOV R24, R48 ;  /* 0x0000003000187202 */ /* 0x000fe20000000f00 */
[----:B------:R-:W-:Y:S01]  /*36e0*/  IMAD.MOV.U32 R23, RZ, RZ, R2 ;  /* 0x000000ffff177224 */ /* 0x000fe200078e0002 */
[----:B------:R-:W-:Y:S02]  /*36f0*/  MOV R22, 0x3710 ;  /* 0x0000371000167802 */ /* 0x000fe40000000f00 */
[----:B------:R-:W-:Y:S05]  /*3700*/  CALL.REL.NOINC `($__internal_0_$__cuda_sm20_div_s64) ;  /* 0x000028f000007944 */ /* 0x000fea0003c00000 */
[----:B------:R-:W-:Y:S02]  /*3710*/  IADD3 R22, P0, RZ, -R0, RZ ;  /* 0x80000000ff167210 */ /* 0x000fe40007f1e0ff */
[----:B------:R-:W-:Y:S02]  /*3720*/  LOP3.LUT R19, R19, R18, RZ, 0x3c, !PT ;  /* 0x0000001213137212 */ /* 0x000fe400078e3cff */
[----:B------:R-:W-:Y:S01]  /*3730*/  MOV R52, R0 ;  /* 0x0000000000347202 */ /* 0x000fe20000000f00 */
[----:B------:R-:W-:Y:S01]  /*3740*/  IMAD.X R20, RZ, RZ, ~R21, P0 ;  /* 0x000000ffff147224 */ /* 0x000fe200000e0e15 */
[C---:B------:R-:W-:Y:S02]  /*3750*/  LOP3.LUT R18, R19.reuse, R18, RZ, 0x3c, !PT ;  /* 0x0000001213127212 */ /* 0x040fe400078e3cff */
[----:B------:R-:W-:Y:S01]  /*3760*/  MOV R53, R21 ;  /* 0x0000001500357202 */ /* 0x000fe20000000f00 */
[----:B------:R-:W-:Y:S01]  /*3770*/  IMAD R20, R20, R48, RZ ;  /* 0x0000003014147224 */ /* 0x000fe200078e02ff */
[----:B------:R-:W-:-:S03]  /*3780*/  LOP3.LUT R19, R19, R18, RZ, 0x3c, !PT ;  /* 0x0000001213137212 */ /* 0x000fc600078e3cff */
[-C--:B------:R-:W-:Y:S02]  /*3790*/  IMAD R2, R2, R22.reuse, R20 ;  /* 0x0000001602027224 */ /* 0x080fe400078e0214 */
[----:B------:R-:W-:-:S04]  /*37a0*/  IMAD.WIDE.U32 R48, R48, R22, R18 ;  /* 0x0000001630307225 */ /* 0x000fc800078e0012 */
[----:B------:R-:W-:Y:S01]  /*37b0*/  IMAD.IADD R2, R49, 0x1, R2 ;  /* 0x0000000131027824 */ /* 0x000fe200078e0202 */
[----:B------:R-:W-:Y:S05]  /*37c0*/  BRA `(.L_x_22) ;  /* 0x0000016000007947 */ /* 0x000fea0003800000 */
.L_x_21:
[----:B------:R-:W0:Y:S01]  /*37d0*/  I2F.U32.RP R20, R48 ;  /* 0x0000003000147306 */ /* 0x000e220000209000 */
[----:B------:R-:W-:Y:S01]  /*37e0*/  ISETP.NE.U32.AND P0, PT, R48, RZ, PT ;  /* 0x000000ff3000720c */ /* 0x000fe20003f05070 */
[----:B------:R-:W-:Y:S01]  /*37f0*/  IMAD.MOV.U32 R53, RZ, RZ, RZ ;  /* 0x000000ffff357224 */ /* 0x000fe200078e00ff */
[----:B------:R-:W-:-:S05]  /*3800*/  MOV R2, RZ ;  /* 0x000000ff00027202 */ /* 0x000fca0000000f00 */
[----:B0-----:R-:W0:Y:S02]  /*3810*/  MUFU.RCP R20, R20 ;  /* 0x0000001400147308 */ /* 0x001e240000001000 */
[----:B0-----:R-:W-:-:S06]  /*3820*/  IADD3 R20, R20, 0xffffffe, RZ ;  /* 0x0ffffffe14147810 */ /* 0x001fcc0007ffe0ff */
[----:B------:R0:W1:Y:S02]  /*3830*/  F2I.FTZ.U32.TRUNC.NTZ R21, R20 ;  /* 0x0000001400157305 */ /* 0x000064000021f000 */
[----:B0-----:R-:W-:Y:S01]  /*3840*/  HFMA2.MMA R20, -RZ, RZ, 0, 0 ;  /* 0x00000000ff147435 */ /* 0x001fe200000001ff */
[----:B-1----:R-:W-:-:S04]  /*3850*/  IMAD.MOV R0, RZ, RZ, -R21 ;  /* 0x000000ffff007224 */ /* 0x002fc800078e0a15 */
[----:B------:R-:W-:-:S05]  /*3860*/  IMAD R0, R0, R48, RZ ;  /* 0x0000003000007224 */ /* 0x000fca00078e02ff */
[----:B------:R-:W-:-:S06]  /*3870*/  IMAD.HI.U32 R0, R21, R0, R20 ;  /* 0x0000000015007227 */ /* 0x000fcc00078e0014 */
[----:B------:R-:W-:-:S04]  /*3880*/  IMAD.HI.U32 R52, R0, R19, RZ ;  /* 0x0000001300347227 */ /* 0x000fc800078e00ff */
[----:B------:R-:W-:-:S04]  /*3890*/  IMAD.MOV R0, RZ, RZ, -R52 ;  /* 0x000000ffff007224 */ /* 0x000fc800078e0a34 */
[----:B------:R-:W-:-:S05]  /*38a0*/  IMAD R0, R48, R0, R19 ;  /* 0x0000000030007224 */ /* 0x000fca00078e0213 */
[----:B------:R-:W-:-:S13]  /*38b0*/  ISETP.GE.U32.AND P2, PT, R0, R48, PT ;  /* 0x000000300000720c */ /* 0x000fda0003f46070 */
[-C--:B------:R-:W-:Y:S02]  /*38c0*/  @P2 IADD3 R0, R0, -R48.reuse, RZ ;  /* 0x8000003000002210 */ /* 0x080fe40007ffe0ff */
[----:B------:R-:W-:Y:S02]  /*38d0*/  @P2 IADD3 R52, R52, 0x1, RZ ;  /* 0x0000000134342810 */ /* 0x000fe40007ffe0ff */
[----:B------:R-:W-:-:S13]  /*38e0*/  ISETP.GE.U32.AND P1, PT, R0, R48, PT ;  /* 0x000000300000720c */ /* 0x000fda0003f26070 */
[----:B------:R-:W-:Y:S02]  /*38f0*/  @P1 IADD3 R52, R52, 0x1, RZ ;  /* 0x0000000134341810 */ /* 0x000fe40007ffe0ff */
[----:B------:R-:W-:-:S05]  /*3900*/  @!P0 LOP3.LUT R52, RZ, R48, RZ, 0x33, !PT ;  /* 0x00000030ff348212 */ /* 0x000fca00078e33ff */
[----:B------:R-:W-:-:S04]  /*3910*/  IMAD.MOV R0, RZ, RZ, -R52 ;  /* 0x000000ffff007224 */ /* 0x000fc800078e0a34 */
[----:B------:R-:W-:Y:S02]  /*3920*/  IMAD R48, R48, R0, R19 ;  /* 0x0000000030307224 */ /* 0x000fe400078e0213 */
.L_x_22:
[----:B------:R-:W-:Y:S05]  /*3930*/  BSYNC B0 ;  /* 0x0000000000007941 */ /* 0x000fea0003800000 */
.L_x_20:
[----:B------:R-:W-:Y:S01]  /*3940*/  LOP3.LUT R0, R53, R5, RZ, 0xfc, !PT ;  /* 0x0000000535007212 */ /* 0x000fe200078efcff */
[----:B------:R-:W-:Y:S01]  /*3950*/  IMAD.MOV.U32 R26, RZ, RZ, c[0x0][0x210] ;  /* 0x00008400ff1a7624 */ /* 0x000fe200078e00ff */
[----:B------:R-:W-:Y:S02]  /*3960*/  BSSY B0, `(.L_x_23) ;  /* 0x000002b000007945 */ /* 0x000fe40003800000 */
[----:B------:R-:W-:Y:S02]  /*3970*/  ISETP.NE.U32.AND P0, PT, R0, RZ, PT ;  /* 0x000000ff0000720c */ /* 0x000fe40003f05070 */
[----:B------:R-:W-:-:S11]  /*3980*/  SEL R26, R26, 0x1, P3 ;  /* 0x000000011a1a7807 */ /* 0x000fd60001800000 */
[----:B------:R-:W-:Y:S05]  /*3990*/  @!P0 BRA `(.L_x_24) ;  /* 0x0000011000008947 */ /* 0x000fea0003800000 */
[----:B------:R-:W-:Y:S01]  /*39a0*/  IMAD.MOV.U32 R27, RZ, RZ, R52 ;  /* 0x000000ffff1b7224 */ /* 0x000fe200078e0034 */
[----:B------:R-:W-:Y:S01]  /*39b0*/  MOV R24, R6 ;  /* 0x0000000600187202 */ /* 0x000fe20000000f00 */
[----:B------:R-:W-:Y:S01]  /*39c0*/  IMAD.MOV.U32 R18, RZ, RZ, R53 ;  /* 0x000000ffff127224 */ /* 0x000fe200078e0035 */
[----:B------:R-:W-:Y:S02]  /*39d0*/  MOV R23, R5 ;  /* 0x0000000500177202 */ /* 0x000fe40000000f00 */
[----:B------:R-:W-:Y:S02]  /*39e0*/  MOV R22, 0x3a00 ;  /* 0x00003a0000167802 */ /* 0x000fe40000000f00 */
[----:B------:R-:W-:Y:S05]  /*39f0*/  CALL.REL.NOINC `($__internal_0_$__cuda_sm20_div_s64) ;  /* 0x0000260000007944 */ /* 0x000fea0003c00000 */
[----:B------:R-:W-:Y:S01]  /*3a00*/  IADD3 R19, P0, RZ, -R0, RZ ;  /* 0x80000000ff137210 */ /* 0x000fe20007f1e0ff */
[----:B------:R-:W-:Y:S01]  /*3a10*/  IMAD.MOV.U32 R20, RZ, RZ, R0 ;  /* 0x000000ffff147224 */ /* 0x000fe200078e0000 */
[----:B------:R-:W-:Y:S02]  /*3a20*/  MOV R22, R52 ;  /* 0x0000003400167202 */ /* 0x000fe40000000f00 */
[----:B------:R-:W-:Y:S02]  /*3a30*/  IADD3.X R18, RZ, ~R21, RZ, P0, !PT ;  /* 0x80000015ff127210 */ /* 0x000fe400007fe4ff */
[----:B------:R-:W-:-:S03]  /*3a40*/  MOV R23, R53 ;  /* 0x0000003500177202 */ /* 0x000fc60000000f00 */
[----:B------:R-:W-:Y:S02]  /*3a50*/  IMAD R18, R18, R6, RZ ;  /* 0x0000000612127224 */ /* 0x000fe400078e02ff */
[----:B------:R-:W-:-:S04]  /*3a60*/  IMAD.WIDE.U32 R22, R6, R19, R22 ;  /* 0x0000001306167225 */ /* 0x000fc800078e0016 */
[----:B------:R-:W-:Y:S02]  /*3a70*/  IMAD R5, R5, R19, R18 ;  /* 0x0000001305057224 */ /* 0x000fe400078e0212 */
[----:B------:R-:W-:-:S03]  /*3a80*/  IMAD.MOV.U32 R52, RZ, RZ, R22 ;  /* 0x000000ffff347224 */ /* 0x000fc600078e0016 */
[----:B------:R-:W-:Y:S01]  /*3a90*/  IADD3 R5, R23, R5, RZ ;  /* 0x0000000517057210 */ /* 0x000fe20007ffe0ff */
[----:B------:R-:W-:Y:S05]  /*3aa0*/  BRA `(.L_x_25) ;  /* 0x0000016000007947 */ /* 0x000fea0003800000 */
.L_x_24:
        /* <DEDUP_REMOVED lines=22> */
.L_x_25:
[----:B------:R-:W-:Y:S05]  /*3c10*/  BSYNC B0 ;  /* 0x0000000000007941 */ /* 0x000fea0003800000 */
.L_x_23:
[-C--:B------:R-:W-:Y:S01]  /*3c20*/  IMAD R0, R51, R17.reuse, RZ ;  /* 0x0000001133007224 */ /* 0x080fe200078e02ff */
[----:B------:R-:W-:Y:S01]  /*3c30*/  ULDC.U8 UR10, c[0x0][0x329] ;  /* 0x0000ca40000a7ab9 */ /* 0x000fe20000000000 */
[C---:B------:R-:W-:Y:S01]  /*3c40*/  IMAD.WIDE.U32 R56, R50.reuse, R17, RZ ;  /* 0x0000001132387225 */ /* 0x040fe200078e00ff */
[----:B------:R-:W-:Y:S01]  /*3c50*/  UISETP.NE.AND UP0, UPT, UR10, URZ, UPT ;  /* 0x0000003f0a00728c */ /* 0x000fe2000bf05270 */
[----:B------:R-:W-:Y:S01]  /*3c60*/  BSSY B0, `(.L_x_26) ;  /* 0x0000046000007945 */ /* 0x000fe20003800000 */
[----:B------:R-:W-:Y:S01]  /*3c70*/  ULDC.64 UR4, c[0x0][0x210] ;  /* 0x0000840000047ab9 */ /* 0x000fe20000000a00 */
[----:B------:R-:W-:Y:S01]  /*3c80*/  IMAD R0, R50, R16, R0 ;  /* 0x0000001032007224 */ /* 0x000fe200078e0200 */
[----:B------:R-:W-:Y:S01]  /*3c90*/  UIMAD UR4, UR4, UR5, URZ ;  /* 0x00000005040472a4 */ /* 0x000fe2000f8e023f */
[----:B------:R-:W-:Y:S01]  /*3ca0*/  IMAD R2, R2, R26, RZ ;  /* 0x0000001a02027224 */ /* 0x000fe200078e02ff */
[----:B------:R-:W-:Y:S02]  /*3cb0*/  USEL UR5, UR5, 0x1, !UP0 ;  /* 0x0000000105057887 */ /* 0x000fe4000c000000 */
[----:B------:R-:W-:Y:S01]  /*3cc0*/  IADD3 R0, R57, R0, RZ ;  /* 0x0000000039007210 */ /* 0x000fe20007ffe0ff */
[----:B------:R-:W-:Y:S01]  /*3cd0*/  USHF.R.S32.HI UR11, URZ, 0x1f, UR4 ;  /* 0x0000001f3f0b7899 */ /* 0x000fe20008011404 */
[----:B------:R-:W-:Y:S01]  /*3ce0*/  IMAD R6, R5, UR4, RZ ;  /* 0x0000000405067c24 */ /* 0x000fe2000f8e02ff */
[----:B------:R-:W-:Y:S01]  /*3cf0*/  USHF.R.S32.HI UR10, URZ, 0x1f, UR5 ;  /* 0x0000001f3f0a7899 */ /* 0x000fe20008011405 */
[----:B------:R-:W-:-:S02]  /*3d00*/  IMAD R5, R21, UR5, RZ ;  /* 0x0000000515057c24 */ /* 0x000fc4000f8e02ff */
[----:B------:R-:W-:Y:S01]  /*3d10*/  IMAD R19, R0, R14, RZ ;  /* 0x0000000e00137224 */ /* 0x000fe200078e02ff */
[----:B------:R-:W-:Y:S01]  /*3d20*/  SHF.R.S32.HI R0, RZ, 0x1f, R26 ;  /* 0x0000001fff007819 */ /* 0x000fe2000001141a */
[----:B------:R-:W-:Y:S02]  /*3d30*/  IMAD R6, R52, UR11, R6 ;  /* 0x0000000b34067c24 */ /* 0x000fe4000f8e0206 */
[----:B------:R-:W-:Y:S02]  /*3d40*/  IMAD R19, R13, R56, R19 ;  /* 0x000000380d137224 */ /* 0x000fe400078e0213 */
[----:B------:R-:W-:-:S04]  /*3d50*/  IMAD.WIDE.U32 R56, R56, R14, RZ ;  /* 0x0000000e38387225 */ /* 0x000fc800078e00ff */
[----:B------:R-:W-:Y:S01]  /*3d60*/  IMAD R2, R0, R48, R2 ;  /* 0x0000003000027224 */ /* 0x000fe200078e0202 */
[----:B------:R-:W-:Y:S01]  /*3d70*/  IADD3 R19, R57, R19, RZ ;  /* 0x0000001339137210 */ /* 0x000fe20007ffe0ff */
[----:B------:R-:W-:-:S03]  /*3d80*/  IMAD.WIDE.U32 R48, R48, R26, RZ ;  /* 0x0000001a30307225 */ /* 0x000fc600078e00ff */
[----:B------:R-:W-:Y:S01]  /*3d90*/  LOP3.LUT R0, R59, R19, RZ, 0xfc, !PT ;  /* 0x000000133b007212 */ /* 0x000fe200078efcff */
[----:B------:R-:W-:Y:S01]  /*3da0*/  IMAD.WIDE.U32 R52, R52, UR4, RZ ;  /* 0x0000000434347c25 */ /* 0x000fe2000f8e00ff */
[----:B------:R-:W-:Y:S02]  /*3db0*/  IADD3 R2, R49, R2, RZ ;  /* 0x0000000231027210 */ /* 0x000fe40007ffe0ff */
[----:B------:R-:W-:Y:S01]  /*3dc0*/  ISETP.NE.U32.AND P0, PT, R0, RZ, PT ;  /* 0x000000ff0000720c */ /* 0x000fe20003f05070 */
[C---:B------:R-:W-:Y:S01]  /*3dd0*/  IMAD R5, R20.reuse, UR10, R5 ;  /* 0x0000000a14057c24 */ /* 0x040fe2000f8e0205 */
[----:B------:R-:W-:Y:S01]  /*3de0*/  IADD3 R6, R53, R6, RZ ;  /* 0x0000000635067210 */ /* 0x000fe20007ffe0ff */
[----:B------:R-:W-:-:S04]  /*3df0*/  IMAD.WIDE.U32 R50, R20, UR5, RZ ;  /* 0x0000000514327c25 */ /* 0x000fc8000f8e00ff */
[----:B------:R-:W-:Y:S01]  /*3e00*/  IMAD R4, R4, UR4, RZ ;  /* 0x0000000404047c24 */ /* 0x000fe2000f8e02ff */
[----:B------:R-:W-:Y:S01]  /*3e10*/  IADD3 R5, R51, R5, RZ ;  /* 0x0000000533057210 */ /* 0x000fe20007ffe0ff */
[----:B------:R-:W-:-:S04]  /*3e20*/  IMAD R3, R3, UR4, RZ ;  /* 0x0000000403037c24 */ /* 0x000fc8000f8e02ff */
        /* <DEDUP_REMOVED lines=10> */
[----:B------:R-:W-:-:S05]  /*3ed0*/  IADD3.X R18, RZ, ~R21, RZ, P0, !PT ;  /* 0x80000015ff127210 */ /* 0x000fca00007fe4ff */
[-C--:B------:R-:W-:Y:S02]  /*3ee0*/  IMAD R18, R18, R56.reuse, RZ ;  /* 0x0000003812127224 */ /* 0x080fe400078e02ff */
[----:B------:R-:W-:-:S04]  /*3ef0*/  IMAD.WIDE.U32 R56, R20, R56, R22 ;  /* 0x0000003814387225 */ /* 0x000fc800078e0016 */
[----:B------:R-:W-:Y:S01]  /*3f00*/  IMAD R18, R19, R20, R18 ;  /* 0x0000001413127224 */ /* 0x000fe200078e0212 */
[----:B------:R-:W-:Y:S02]  /*3f10*/  MOV R19, R56 ;  /* 0x0000003800137202 */ /* 0x000fe40000000f00 */
[----:B------:R-:W-:Y:S01]  /*3f20*/  MOV R56, R0 ;  /* 0x0000000000387202 */ /* 0x000fe20000000f00 */
[----:B------:R-:W-:Y:S01]  /*3f30*/  IMAD.IADD R18, R57, 0x1, R18 ;  /* 0x0000000139127824 */ /* 0x000fe200078e0212 */
[----:B------:R-:W-:Y:S01]  /*3f40*/  MOV R57, R21 ;  /* 0x0000001500397202 */ /* 0x000fe20000000f00 */
[----:B------:R-:W-:Y:S05]  /*3f50*/  BRA `(.L_x_28) ;  /* 0x0000016000007947 */ /* 0x000fea0003800000 */
.L_x_27:
[----:B------:R-:W0:Y:S01]  /*3f60*/  I2F.U32.RP R0, R56 ;  /* 0x0000003800007306 */ /* 0x000e220000209000 */
[----:B------:R-:W-:Y:S01]  /*3f70*/  HFMA2.MMA R18, -RZ, RZ, 0, 0 ;  /* 0x00000000ff127435 */ /* 0x000fe200000001ff */
[----:B------:R-:W-:-:S06]  /*3f80*/  ISETP.NE.U32.AND P0, PT, R56, RZ, PT ;  /* 0x000000ff3800720c */ /* 0x000fcc0003f05070 */
[----:B0-----:R-:W0:Y:S02]  /*3f90*/  MUFU.RCP R0, R0 ;  /* 0x0000000000007308 */ /* 0x001e240000001000 */
[----:B0-----:R-:W-:-:S06]  /*3fa0*/  IADD3 R0, R0, 0xffffffe, RZ ;  /* 0x0ffffffe00007810 */ /* 0x001fcc0007ffe0ff */
[----:B------:R-:W0:Y:S02]  /*3fb0*/  F2I.FTZ.U32.TRUNC.NTZ R19, R0 ;  /* 0x0000000000137305 */ /* 0x000e24000021f000 */
[----:B0-----:R-:W-:-:S04]  /*3fc0*/  IMAD.MOV R0, RZ, RZ, -R19 ;  /* 0x000000ffff007224 */ /* 0x001fc800078e0a13 */
[----:B------:R-:W-:-:S04]  /*3fd0*/  IMAD R0, R0, R56, RZ ;  /* 0x0000003800007224 */ /* 0x000fc800078e02ff */
        /* <DEDUP_REMOVED lines=11> */
[----:B------:R-:W-:Y:S01]  /*4090*/  IMAD R19, R56, R19, R58 ;  /* 0x0000001338137224 */ /* 0x000fe200078e023a */
[----:B------:R-:W-:Y:S01]  /*40a0*/  MOV R56, R57 ;  /* 0x0000003900387202 */ /* 0x000fe20000000f00 */
[----:B------:R-:W-:Y:S02]  /*40b0*/  IMAD.MOV.U32 R57, RZ, RZ, RZ ;  /* 0x000000ffff397224 */ /* 0x000fe400078e00ff */
.L_x_28:
[----:B------:R-:W-:Y:S05]  /*40c0*/  BSYNC B0 ;  /* 0x0000000000007941 */ /* 0x000fea0003800000 */
.L_x_26:
        /* <DEDUP_REMOVED lines=9> */
[----:B------:R-:W-:Y:S01]  /*4160*/  LOP3.LUT R19, R19, R18, RZ, 0x3c, !PT ;  /* 0x0000001213137212 */ /* 0x000fe200078e3cff */
[--C-:B------:R-:W-:Y:S01]  /*4170*/  IMAD.MOV.U32 R59, RZ, RZ, R21.reuse ;  /* 0x000000ffff3b7224 */ /* 0x100fe200078e0015 */
[----:B------:R-:W-:Y:S02]  /*4180*/  IADD3 R22, P0, RZ, -R0, RZ ;  /* 0x80000000ff167210 */ /* 0x000fe40007f1e0ff */
[C---:B------:R-:W-:Y:S02]  /*4190*/  LOP3.LUT R18, R19.reuse, R18, RZ, 0x3c, !PT ;  /* 0x0000001213127212 */ /* 0x040fe400078e3cff */
[----:B------:R-:W-:Y:S01]  /*41a0*/  MOV R58, R0 ;  /* 0x00000000003a7202 */ /* 0x000fe20000000f00 */
[----:B------:R-:W-:Y:S01]  /*41b0*/  IMAD.X R20, RZ, RZ, ~R21, P0 ;  /* 0x000000ffff147224 */ /* 0x000fe200000e0e15 */
[----:B------:R-:W-:-:S03]  /*41c0*/  LOP3.LUT R19, R19, R18, RZ, 0x3c, !PT ;  /* 0x0000001213137212 */ /* 0x000fc600078e3cff */
[----:B------:R-:W-:Y:S02]  /*41d0*/  IMAD R20, R20, R17, RZ ;  /* 0x0000001114147224 */ /* 0x000fe400078e02ff */
[----:B------:R-:W-:-:S04]  /*41e0*/  IMAD.WIDE.U32 R18, R17, R22, R18 ;  /* 0x0000001611127225 */ /* 0x000fc800078e0012 */
[----:B------:R-:W-:Y:S01]  /*41f0*/  IMAD R16, R16, R22, R20 ;  /* 0x0000001610107224 */ /* 0x000fe200078e0214 */
[----:B------:R-:W-:-:S03]  /*4200*/  MOV R17, R18 ;  /* 0x0000001200117202 */ /* 0x000fc60000000f00 */
[----:B------:R-:W-:Y:S01]  /*4210*/  IMAD.IADD R16, R19, 0x1, R16 ;  /* 0x0000000113107824 */ /* 0x000fe200078e0210 */
[----:B------:R-:W-:Y:S05]  /*4220*/  BRA `(.L_x_31) ;  /* 0x0000016000007947 */ /* 0x000fea0003800000 */
.L_x_30:
[----:B------:R-:W0:Y:S01]  /*4230*/  I2F.U32.RP R0, R17 ;  /* 0x0000001100007306 */ /* 0x000e220000209000 */
[----:B------:R-:W-:Y:S01]  /*4240*/  HFMA2.MMA R58, -RZ, RZ, 0, 0 ;  /* 0x00000000ff3a7435 */ /* 0x000fe200000001ff */
[----:B------:R-:W-:Y:S02]  /*4250*/  ISETP.NE.U32.AND P0, PT, R17, RZ, PT ;  /* 0x000000ff1100720c */ /* 0x000fe40003f05070 */
[----:B------:R-:W-:-:S04]  /*4260*/  MOV R16, RZ ;  /* 0x000000ff00107202 */ /* 0x000fc80000000f00 */
[----:B0-----:R-:W0:Y:S02]  /*4270*/  MUFU.RCP R0, R0 ;  /* 0x0000000000007308 */ /* 0x001e240000001000 */
[----:B0-----:R-:W-:-:S06]  /*4280*/  IADD3 R0, R0, 0xffffffe, RZ ;  /* 0x0ffffffe00007810 */ /* 0x001fcc0007ffe0ff */
[----:B------:R-:W0:Y:S02]  /*4290*/  F2I.FTZ.U32.TRUNC.NTZ R59, R0 ;  /* 0x00000000003b7305 */ /* 0x000e24000021f000 */
[----:B0-----:R-:W-:-:S04]  /*42a0*/  IMAD.MOV R0, RZ, RZ, -R59 ;  /* 0x000000ffff007224 */ /* 0x001fc800078e0a3b */
[----:B------:R-:W-:-:S04]  /*42b0*/  IMAD R0, R0, R17, RZ ;  /* 0x0000001100007224 */ /* 0x000fc800078e02ff */
[----:B------:R-:W-:-:S04]  /*42c0*/  IMAD.HI.U32 R58, R59, R0, R58 ;  /* 0x000000003b3a7227 */ /* 0x000fc800078e003a */
[----:B------:R-:W-:Y:S02]  /*42d0*/  IMAD.MOV.U32 R59, RZ, RZ, RZ ;  /* 0x000000ffff3b7224 */ /* 0x000fe400078e00ff */
        /* <DEDUP_REMOVED lines=11> */
.L_x_31:
[----:B------:R-:W-:Y:S05]  /*4390*/  BSYNC B0 ;  /* 0x0000000000007941 */ /* 0x000fea0003800000 */
.L_x_29:
[----:B------:R-:W-:Y:S01]  /*43a0*/  LOP3.LUT R0, R59, R13, RZ, 0xfc, !PT ;  /* 0x0000000d3b007212 */ /* 0x000fe200078efcff */
[----:B------:R-:W-:Y:S03]  /*43b0*/  BSSY B0, `(.L_x_32) ;  /* 0x000002b000007945 */ /* 0x000fe60003800000 */
        /* <DEDUP_REMOVED lines=19> */
.L_x_33:
[----:B------:R-:W0:Y:S01]  /*44f0*/  I2F.U32.RP R0, R14 ;  /* 0x0000000e00007306 */ /* 0x000e220000209000 */
[----:B------:R-:W-:Y:S01]  /*4500*/  IMAD.MOV.U32 R18, RZ, RZ, RZ ;  /* 0x000000ffff127224 */ /* 0x000fe200078e00ff */
[----:B------:R-:W-:Y:S01]  /*4510*/  ISETP.NE.U32.AND P0, PT, R14, RZ, PT ;  /* 0x000000ff0e00720c */ /* 0x000fe20003f05070 */
[----:B------:R-:W-:-:S05]  /*4520*/  IMAD.MOV.U32 R21, RZ, RZ, RZ ;  /* 0x000000ffff157224 */ /* 0x000fca00078e00ff */
[----:B0-----:R-:W0:Y:S02]  /*4530*/  MUFU.RCP R0, R0 ;  /* 0x0000000000007308 */ /* 0x001e240000001000 */
[----:B0-----:R-:W-:-:S06]  /*4540*/  IADD3 R0, R0, 0xffffffe, RZ ;  /* 0x0ffffffe00007810 */ /* 0x001fcc0007ffe0ff */
[----:B------:R-:W0:Y:S02]  /*4550*/  F2I.FTZ.U32.TRUNC.NTZ R19, R0 ;  /* 0x0000000000137305 */ /* 0x000e24000021f000 */
[----:B0-----:R-:W-:-:S04]  /*4560*/  IMAD.MOV R0, RZ, RZ, -R19 ;  /* 0x000000ffff007224 */ /* 0x001fc800078e0a13 */
        /* <DEDUP_REMOVED lines=8> */
[----:B------:R-:W-:Y:S01]  /*45f0*/  ISETP.GE.U32.AND P1, PT, R13, R14, PT ;  /* 0x0000000e0d00720c */ /* 0x000fe20003f26070 */
[----:B------:R-:W-:-:S12]  /*4600*/  IMAD.MOV.U32 R13, RZ, RZ, RZ ;  /* 0x000000ffff0d7224 */ /* 0x000fd800078e00ff */
[----:B------:R-:W-:Y:S02]  /*4610*/  @P1 IADD3 R0, R0, 0x1, RZ ;  /* 0x0000000100001810 */ /* 0x000fe40007ffe0ff */
[----:B------:R-:W-:-:S04]  /*4620*/  @!P0 LOP3.LUT R0, RZ, R14, RZ, 0x33, !PT ;  /* 0x0000000eff008212 */ /* 0x000fc800078e33ff */
[----:B------:R-:W-:Y:S02]  /*4630*/  IADD3 R18, -R0, RZ, RZ ;  /* 0x000000ff00127210 */ /* 0x000fe40007ffe1ff */
[----:B------:R-:W-:-:S03]  /*4640*/  MOV R20, R0 ;  /* 0x0000000000147202 */ /* 0x000fc60000000f00 */
[----:B------:R-:W-:Y:S02]  /*4650*/  IMAD R14, R14, R18, R58 ;  /* 0x000000120e0e7224 */ /* 0x000fe400078e023a */
.L_x_34:
[----:B------:R-:W-:Y:S05]  /*4660*/  BSYNC B0 ;  /* 0x0000000000007941 */ /* 0x000fea0003800000 */
.L_x_32:
[----:B------:R-:W-:Y:S01]  /*4670*/  SHF.R.S32.HI R19, RZ, 0x1f, R7 ;  /* 0x0000001fff137819 */ /* 0x000fe20000011407 */
[-C--:B------:R-:W-:Y:S01]  /*4680*/  IMAD R18, R21, R7.reuse, RZ ;  /* 0x0000000715127224 */ /* 0x080fe200078e02ff */
[----:B------:R-:W-:Y:S01]  /*4690*/  BSSY B0, `(.L_x_35) ;  /* 0x000003b000007945 */ /* 0x000fe20003800000 */
[----:B------:R-:W-:-:S04]  /*46a0*/  IMAD.WIDE.U32 R58, R20, R7, RZ ;  /* 0x00000007143a7225 */ /* 0x000fc800078e00ff */
[----:B------:R-:W-:Y:S01]  /*46b0*/  IMAD R7, R19, R20, R18 ;  /* 0x0000001413077224 */ /* 0x000fe200078e0212 */
[----:B------:R-:W-:Y:S01]  /*46c0*/  LOP3.LUT R19, R57, R11, RZ, 0xfc, !PT ;  /* 0x0000000b39137212 */ /* 0x000fe200078efcff */
[----:B------:R-:W-:Y:S01]  /*46d0*/  IMAD R0, R26, c[0x0][0x214], RZ ;  /* 0x000085001a007a24 */ /* 0x000fe200078e02ff */
[----:B------:R-:W-:Y:S01]  /*46e0*/  SHF.R.S32.HI R20, RZ, 0x1f, R4 ;  /* 0x0000001fff147819 */ /* 0x000fe20000011404 */
[----:B------:R-:W-:Y:S01]  /*46f0*/  IMAD R13, R13, R4, RZ ;  /* 0x000000040d0d7224 */ /* 0x000fe200078e02ff */
[----:B------:R-:W-:Y:S01]  /*4700*/  ISETP.NE.U32.AND P0, PT, R19, RZ, PT ;  /* 0x000000ff1300720c */ /* 0x000fe20003f05070 */
[----:B------:R-:W-:Y:S01]  /*4710*/  IMAD R16, R16, R0, RZ ;  /* 0x0000000010107224 */ /* 0x000fe200078e02ff */
[----:B------:R-:W-:Y:S01]  /*4720*/  SHF.R.S32.HI R18, RZ, 0x1f, R0 ;  /* 0x0000001fff127819 */ /* 0x000fe20000011400 */
[----:B------:R-:W-:Y:S01]  /*4730*/  IMAD.WIDE.U32 R60, R14, R4, RZ ;  /* 0x000000040e3c7225 */ /* 0x000fe200078e00ff */
[----:B------:R-:W-:-:S03]  /*4740*/  IADD3 R7, R59, R7, RZ ;  /* 0x000000073b077210 */ /* 0x000fc60007ffe0ff */
[----:B------:R-:W-:Y:S02]  /*4750*/  IMAD R4, R18, R17, R16 ;  /* 0x0000001112047224 */ /* 0x000fe400078e0210 */
[----:B------:R-:W-:Y:S02]  /*4760*/  IMAD R13, R20, R14, R13 ;  /* 0x0000000e140d7224 */ /* 0x000fe400078e020d */
[----:B------:R-:W-:-:S03]  /*4770*/  IMAD.WIDE.U32 R16, R17, R0, RZ ;  /* 0x0000000011107225 */ /* 0x000fc600078e00ff */
[----:B------:R-:W-:Y:S02]  /*4780*/  IADD3 R13, R61, R13, RZ ;  /* 0x0000000d3d0d7210 */ /* 0x000fe40007ffe0ff */
[----:B------:R-:W-:Y:S01]  /*4790*/  IADD3 R4, R17, R4, RZ ;  /* 0x0000000411047210 */ /* 0x000fe20007ffe0ff */
        /* <DEDUP_REMOVED lines=9> */
[----:B------:R-:W-:-:S02]  /*4830*/  MOV R22, R56 ;  /* 0x0000003800167202 */ /* 0x000fc40000000f00 */
[-C--:B------:R-:W-:Y:S02]  /*4840*/  IADD3.X R14, RZ, ~R21.reuse, RZ, P0, !PT ;  /* 0x80000015ff0e7210 */ /* 0x080fe400007fe4ff */
[----:B------:R-:W-:Y:S01]  /*4850*/  MOV R56, R0 ;  /* 0x0000000000387202 */ /* 0x000fe20000000f00 */
[----:B------:R-:W-:Y:S01]  /*4860*/  IMAD.WIDE.U32 R22, R12, R18, R22 ;  /* 0x000000120c167225 */ /* 0x000fe200078e0016 */
[----:B------:R-:W-:-:S03]  /*4870*/  MOV R57, R21 ;  /* 0x0000001500397202 */ /* 0x000fc60000000f00 */
[----:B------:R-:W-:Y:S01]  /*4880*/  IMAD R14, R14, R12, RZ ;  /* 0x0000000c0e0e7224 */ /* 0x000fe200078e02ff */
[----:B------:R-:W-:-:S03]  /*4890*/  MOV R12, R22 ;  /* 0x00000016000c7202 */ /* 0x000fc60000000f00 */
[----:B------:R-:W-:-:S04]  /*48a0*/  IMAD R11, R11, R18, R14 ;  /* 0x000000120b0b7224 */ /* 0x000fc800078e020e */
[----:B------:R-:W-:Y:S01]  /*48b0*/  IMAD.IADD R11, R23, 0x1, R11 ;  /* 0x00000001170b7824 */ /* 0x000fe200078e020b */
[----:B------:R-:W-:Y:S05]  /*48c0*/  BRA `(.L_x_37) ;  /* 0x0000017000007947 */ /* 0x000fea0003800000 */
.L_x_36:
        /* <DEDUP_REMOVED lines=20> */
[----:B------:R-:W-:Y:S01]  /*4a10*/  IMAD R12, R12, R0, R56 ;  /* 0x000000000c0c7224 */ /* 0x000fe200078e0238 */
[----:B------:R-:W-:Y:S01]  /*4a20*/  MOV R56, R57 ;  /* 0x0000003900387202 */ /* 0x000fe20000000f00 */
[----:B------:R-:W-:Y:S02]  /*4a30*/  IMAD.MOV.U32 R57, RZ, RZ, RZ ;  /* 0x000000ffff397224 */ /* 0x000fe400078e00ff */
.L_x_37:
[----:B------:R-:W-:Y:S05]  /*4a40*/  BSYNC B0 ;  /* 0x0000000000007941 */ /* 0x000fea0003800000 */
.L_x_35:
[----:B------:R-:W-:Y:S01]  /*4a50*/  ULDC UR5, c[0x0][0x1c0] ;  /* 0x0000700000057ab9 */ /* 0x000fe20000000800 */
[----:B------:R-:W-:Y:S01]  /*4a60*/  LOP3.LUT R14, R57, R9, RZ, 0xfc, !PT ;  /* 0x00000009390e7212 */ /* 0x000fe200078efcff */
[----:B------:R-:W-:Y:S01]  /*4a70*/  ULDC UR4, c[0x0][0x214] ;  /* 0x0000850000047ab9 */ /* 0x000fe20000000800 */
[----:B------:R-:W-:Y:S01]  /*4a80*/  BSSY B0, `(.L_x_38) ;  /* 0x0000033000007945 */ /* 0x000fe20003800000 */
[----:B------:R-:W-:Y:S01]  /*4a90*/  UIMAD UR4, UR5, UR4, URZ ;  /* 0x00000004050472a4 */ /* 0x000fe2000f8e023f */
[----:B------:R-:W-:-:S05]  /*4aa0*/  ISETP.NE.U32.AND P0, PT, R14, RZ, PT ;  /* 0x000000ff0e00720c */ /* 0x000fca0003f05070 */
[----:B------:R-:W-:-:S04]  /*4ab0*/  IMAD R26, R26, UR4, RZ ;  /* 0x000000041a1a7c24 */ /* 0x000fc8000f8e02ff */
[-C--:B------:R-:W-:Y:S01]  /*4ac0*/  IMAD R11, R11, R26.reuse, RZ ;  /* 0x0000001a0b0b7224 */ /* 0x080fe200078e02ff */
[----:B------:R-:W-:Y:S01]  /*4ad0*/  SHF.R.S32.HI R0, RZ, 0x1f, R26 ;  /* 0x0000001fff007819 */ /* 0x000fe2000001141a */
[----:B------:R-:W-:-:S04]  /*4ae0*/  IMAD.WIDE.U32 R62, R12, R26, RZ ;  /* 0x0000001a0c3e7225 */ /* 0x000fc800078e00ff */
[----:B------:R-:W-:-:S05]  /*4af0*/  IMAD R11, R0, R12, R11 ;  /* 0x0000000c000b7224 */ /* 0x000fca00078e020b */
        /* <DEDUP_REMOVED lines=11> */
[----:B------:R-:W-:-:S03]  /*4bb0*/  IADD3.X R12, RZ, ~R21, RZ, P0, !PT ;  /* 0x80000015ff0c7210 */ /* 0x000fc600007fe4ff */
[----:B------:R-:W-:-:S04]  /*4bc0*/  IMAD.WIDE.U32 R18, R10, R14, R18 ;  /* 0x0000000e0a127225 */ /* 0x000fc800078e0012 */
[----:B------:R-:W-:Y:S01]  /*4bd0*/  IMAD R12, R12, R10, RZ ;  /* 0x0000000a0c0c7224 */ /* 0x000fe200078e02ff */
[----:B------:R-:W-:Y:S02]  /*4be0*/  MOV R10, R18 ;  /* 0x00000012000a7202 */ /* 0x000fe40000000f00 */
[----:B------:R-:W-:Y:S01]  /*4bf0*/  MOV R18, R0 ;  /* 0x0000000000127202 */ /* 0x000fe20000000f00 */
[----:B------:R-:W-:-:S04]  /*4c00*/  IMAD R9, R9, R14, R12 ;  /* 0x0000000e09097224 */ /* 0x000fc800078e020c */
[----:B------:R-:W-:Y:S01]  /*4c10*/  IMAD.IADD R9, R19, 0x1, R9 ;  /* 0x0000000113097824 */ /* 0x000fe200078e0209 */
[----:B------:R-:W-:Y:S01]  /*4c20*/  MOV R19, R21 ;  /* 0x0000001500137202 */ /* 0x000fe20000000f00 */
[----:B------:R-:W-:Y:S05]  /*4c30*/  BRA `(.L_x_40) ;  /* 0x0000017000007947 */ /* 0x000fea0003800000 */
.L_x_39:
        /* <DEDUP_REMOVED lines=9> */
[----:B------:R-:W-:-:S04]  /*4cd0*/  IMAD.HI.U32 R0, R19, R0, R18 ;  /* 0x0000000013007227 */ /* 0x000fc800078e0012 */
[----:B------:R-:W-:Y:S02]  /*4ce0*/  IMAD.MOV.U32 R19, RZ, RZ, RZ ;  /* 0x000000ffff137224 */ /* 0x000fe400078e00ff */
        /* <DEDUP_REMOVED lines=9> */
[----:B------:R-:W-:Y:S02]  /*4d80*/  IADD3 R0, -R12, RZ, RZ ;  /* 0x000000ff0c007210 */ /* 0x000fe40007ffe1ff */
[----:B------:R-:W-:-:S03]  /*4d90*/  MOV R18, R12 ;  /* 0x0000000c00127202 */ /* 0x000fc60000000f00 */
[----:B------:R-:W-:Y:S02]  /*4da0*/  IMAD R10, R10, R0, R56 ;  /* 0x000000000a0a7224 */ /* 0x000fe400078e0238 */
.L_x_40:
[----:B------:R-:W-:Y:S05]  /*4db0*/  BSYNC B0 ;  /* 0x0000000000007941 */ /* 0x000fea0003800000 */
.L_x_38:
[----:B------:R-:W-:Y:S01]  /*4dc0*/  IADD3 R48, P1, P0, R52, R50, R48 ;  /* 0x0000003234307210 */ /* 0x000fe2000783e030 */
[----:B------:R-:W-:Y:S02]  /*4dd0*/  IMAD R0, R19, R8, RZ ;  /* 0x0000000813007224 */ /* 0x000fe400078e02ff */
[----:B------:R-:W-:Y:S01]  /*4de0*/  IMAD R9, R9, R3, RZ ;  /* 0x0000000309097224 */ /* 0x000fe200078e02ff */
[----:B------:R-:W-:Y:S02]  /*4df0*/  IADD3 R48, P3, P2, R58, R48, R16 ;  /* 0x000000303a307210 */ /* 0x000fe40007a7e010 */
[----:B------:R-:W-:Y:S02]  /*4e00*/  IADD3.X R2, R6, R5, R2, P1, P0 ;  /* 0x0000000506027210 */ /* 0x000fe40000fe0402 */
[----:B------:R-:W-:Y:S02]  /*4e10*/  IADD3 R48, P1, P0, R62, R48, R60 ;  /* 0x000000303e307210 */ /* 0x000fe4000783e03c */
[----:B------:R-:W-:-:S02]  /*4e20*/  IADD3.X R2, R7, R2, R4, P3, P2 ;  /* 0x0000000207027210 */ /* 0x000fc40001fe4404 */
[----:B------:R-:W-:Y:S02]  /*4e30*/  SHF.R.S32.HI R4, RZ, 0x1f, R8 ;  /* 0x0000001fff047819 */ /* 0x000fe40000011408 */
[----:B------:R-:W-:Y:S02]  /*4e40*/  IADD3.X R49, R11, R2, R13, P1, P0 ;  /* 0x000000020b317210 */ /* 0x000fe40000fe040d */
[----:B------:R-:W-:Y:S01]  /*4e50*/  SHF.R.S32.HI R2, RZ, 0x1f, R3 ;  /* 0x0000001fff027819 */ /* 0x000fe20000011403 */
[-C--:B------:R-:W-:Y:S02]  /*4e60*/  IMAD R0, R4, R18.reuse, R0 ;  /* 0x0000001204007224 */ /* 0x080fe400078e0200 */
[----:B------:R-:W-:-:S04]  /*4e70*/  IMAD.WIDE.U32 R48, R8, R18, R48 ;  /* 0x0000001208307225 */ /* 0x000fc800078e0030 */
[----:B------:R-:W-:Y:S02]  /*4e80*/  IMAD.IADD R49, R49, 0x1, R0 ;  /* 0x0000000131317824 */ /* 0x000fe400078e0200 */
[-C--:B------:R-:W-:Y:S02]  /*4e90*/  IMAD R2, R2, R10.reuse, R9 ;  /* 0x0000000a02027224 */ /* 0x080fe400078e0209 */
[----:B------:R-:W-:-:S04]  /*4ea0*/  IMAD.WIDE.U32 R10, R3, R10, R48 ;  /* 0x0000000a030a7225 */ /* 0x000fc800078e0030 */
[----:B------:R-:W-:Y:S01]  /*4eb0*/  IMAD.IADD R2, R11, 0x1, R2 ;  /* 0x000000010b027824 */ /* 0x000fe200078e0202 */
[----:B------:R-:W-:-:S04]  /*4ec0*/  LEA R4, P0, R10, c[0x0][0x200], 0x2 ;  /* 0x000080000a047a11 */ /* 0x000fc800078010ff */
[----:B------:R-:W-:-:S05]  /*4ed0*/  LEA.HI.X R5, R10, c[0x0][0x204], R2, 0x2, P0 ;  /* 0x000081000a057a11 */ /* 0x000fca00000f1402 */
[----:B------:R0:W-:Y:S01]  /*4ee0*/  STG.E [R4.64], R30 ;  /* 0x0000001e04007986 */ /* 0x0001e2000c101908 */
[----:B------:R-:W-:Y:S05]  /*4ef0*/  BRA `(.L_x_15) ;  /* 0x0000003000007947 */ /* 0x000fea0003800000 */
.L_x_16:
[----:B------:R-:W-:-:S04]  /*4f00*/  LEA R2, P0, R52, c[0x0][0x200], 0x2 ;  /* 0x0000800034027a11 */ /* 0x000fc800078010ff */
[----:B------:R-:W-:-:S05]  /*4f10*/  LEA.HI.X R3, R52, c[0x0][0x204], R53, 0x2, P0 ;  /* 0x0000810034037a11 */ /* 0x000fca00000f1435 */
[----:B------:R0:W-:Y:S04]  /*4f20*/  STG.E [R2.64], R30 ;  /* 0x0000001e02007986 */ /* 0x0001e8000c101908 */
.L_x_15:
[----:B------:R-:W-:Y:S05]  /*4f30*/  BSYNC B1 ;  /* 0x0000000000017941 */ /* 0x000fea0003800000 */
.L_x_14:
[C---:B------:R-:W-:Y:S01]  /*4f40*/  IADD3 R0, R47.reuse, 0x8, RZ ;  /* 0x000000082f007810 */ /* 0x040fe20007ffe0ff */
[----:B------:R-:W-:Y:S01]  /*4f50*/  HFMA2.MMA R12, -RZ, RZ, 0, 0 ;  /* 0x00000000ff0c7435 */ /* 0x000fe200000001ff */
[----:B------:R-:W-:Y:S01]  /*4f60*/  CS2R R10, SRZ ;  /* 0x00000000000a7805 */ /* 0x000fe2000001ff00 */
[----:B------:R-:W-:Y:S01]  /*4f70*/  CS2R R8, SRZ ;  /* 0x0000000000087805 */ /* 0x000fe2000001ff00 */
[----:B------:R-:W-:Y:S01]  /*4f80*/  ISETP.GE.OR P2, PT, R0, c[0x0][0x314], P6 ;  /* 0x0000c50000007a0c */ /* 0x000fe20003746670 */
[----:B------:R-:W-:Y:S01]  /*4f90*/  CS2R R6, SRZ ;  /* 0x0000000000067805 */ /* 0x000fe2000001ff00 */
[----:B------:R-:W-:Y:S01]  /*4fa0*/  IADD3 R0, R47, 0x10, RZ ;  /* 0x000000102f007810 */ /* 0x000fe20007ffe0ff */
[----:B0-----:R-:W-:-:S03]  /*4fb0*/  CS2R R4, SRZ ;  /* 0x0000000000047805 */ /* 0x001fc6000001ff00 */
[----:B------:R-:W-:Y:S02]  /*4fc0*/  ISETP.GE.OR P1, PT, R0, c[0x0][0x314], P6 ;  /* 0x0000c50000007a0c */ /* 0x000fe40003726670 */
[----:B------:R-:W-:-:S04]  /*4fd0*/  IADD3 R0, R47, 0x18, RZ ;  /* 0x000000182f007810 */ /* 0x000fc80007ffe0ff */
[----:B------:R-:W-:Y:S01]  /*4fe0*/  ISETP.GE.OR P0, PT, R0, c[0x0][0x314], P6 ;  /* 0x0000c50000007a0c */ /* 0x000fe20003706670 */
[----:B------:R-:W-:Y:S01]  /*4ff0*/  @!P2 FADD.FTZ R2, -R30, R46 ;  /* 0x0000002e1e02a221 */ /* 0x000fe20000010100 */
[----:B------:R-:W-:-:S03]  /*5000*/  IADD3 R0, R47, 0x20, RZ ;  /* 0x000000202f007810 */ /* 0x000fc60007ffe0ff */
[----:B------:R-:W-:Y:S01]  /*5010*/  @!P2 FMUL.FTZ R2, R2, 1.4426950216293334961 ;  /* 0x3fb8aa3b0202a820 */ /* 0x000fe20000410000 */
[----:B------:R-:W-:Y:S01]  /*5020*/  ISETP.GE.OR P5, PT, R0, c[0x0][0x314], P6 ;  /* 0x0000c50000007a0c */ /* 0x000fe200037a6670 */
[----:B------:R-:W-:Y:S01]  /*5030*/  @!P1 FADD.FTZ R43, -R30, R43 ;  /* 0x0000002b1e2b9221 */ /* 0x000fe20000010100 */
[----:B------:R-:W-:-:S03]  /*5040*/  IADD3 R0, R47, 0x28, RZ ;  /* 0x000000282f007810 */ /* 0x000fc60007ffe0ff */
[----:B------:R-:W-:Y:S01]  /*5050*/  @!P1 FMUL.FTZ R43, R43, 1.4426950216293334961 ;  /* 0x3fb8aa3b2b2b9820 */ /* 0x000fe20000410000 */
[----:B------:R-:W0:Y:S01]  /*5060*/  @!P2 MUFU.EX2 R2, R2 ;  /* 0x000000020002a308 */ /* 0x000e220000000800 */
[----:B------:R-:W-:Y:S01]  /*5070*/  @!P0 FADD.FTZ R44, -R30, R44 ;  /* 0x0000002c1e2c8221 */ /* 0x000fe20000010100 */
[----:B------:R-:W-:Y:S02]  /*5080*/  ISETP.GE.OR P4, PT, R0, c[0x0][0x314], P6 ;  /* 0x0000c50000007a0c */ /* 0x000fe40003786670 */
[----:B------:R-:W-:Y:S01]  /*5090*/  IADD3 R0, R47, 0x30, RZ ;  /* 0x000000302f007810 */ /* 0x000fe20007ffe0ff */
[----:B------:R-:W-:Y:S02]  /*50a0*/  @!P0 FMUL.FTZ R44, R44, 1.4426950216293334961 ;  /* 0x3fb8aa3b2c2c8820 */ /* 0x000fe40000410000 */
[----:B------:R-:W-:Y:S01]  /*50b0*/  @!P5 FADD.FTZ R41, -R30, R41 ;  /* 0x000000291e29d221 */ /* 0x000fe20000010100 */
[----:B------:R-:W1:Y:S01]  /*50c0*/  @!P1 MUFU.EX2 R43, R43 ;  /* 0x0000002b002b9308 */ /* 0x000e620000000800 */
[----:B------:R-:W-:-:S02]  /*50d0*/  ISETP.GE.OR P3, PT, R0, c[0x0][0x314], P6 ;  /* 0x0000c50000007a0c */ /* 0x000fc40003766670 */
[----:B------:R-:W-:Y:S01]  /*50e0*/  IADD3 R0, R47, 0x38, RZ ;  /* 0x000000382f007810 */ /* 0x000fe20007ffe0ff */
[----:B------:R-:W-:-:S03]  /*50f0*/  @!P5 FMUL.FTZ R41, R41, 1.4426950216293334961 ;  /* 0x3fb8aa3b2929d820 */ /* 0x000fc60000410000 */
[----:B------:R-:W-:Y:S01]  /*5100*/  @!P4 FADD.FTZ R42, -R30, R42 ;  /* 0x0000002a1e2ac221 */ /* 0x000fe20000010100 */
[----:B------:R-:W2:Y:S01]  /*5110*/  @!P0 MUFU.EX2 R44, R44 ;  /* 0x0000002c002c8308 */ /* 0x000ea20000000800 */
[----:B0-----:R0:W-:Y:S01]  /*5120*/  @!P2 STS [R25.X4+0x220], R2 ;  /* 0x000220021900a388 */ /* 0x0011e20000004800 */
[----:B------:R-:W-:Y:S01]  /*5130*/  ISETP.GE.OR P2, PT, R0, c[0x0][0x314], P6 ;  /* 0x0000c50000007a0c */ /* 0x000fe20003746670 */
[----:B------:R-:W-:Y:S01]  /*5140*/  @!P4 FMUL.FTZ R42, R42, 1.4426950216293334961 ;  /* 0x3fb8aa3b2a2ac820 */ /* 0x000fe20000410000 */
[----:B------:R-:W-:Y:S02]  /*5150*/  IADD3 R0, R47, 0x40, RZ ;  /* 0x000000402f007810 */ /* 0x000fe40007ffe0ff */
[----:B------:R-:W-:Y:S01]  /*5160*/  @!P3 FADD.FTZ R39, -R30, R39 ;  /* 0x000000271e27b221 */ /* 0x000fe20000010100 */
[----:B-1----:R-:W-:Y:S01]  /*5170*/  @!P1 STS [R25.X4+0x440], R43 ;  /* 0x0004402b19009388 */ /* 0x002fe20000004800 */
[----:B------:R-:W-:Y:S02]  /*5180*/  ISETP.GE.OR P1, PT, R0, c[0x0][0x314], P6 ;  /* 0x0000c50000007a0c */ /* 0x000fe40003726670 */
[----:B------:R-:W-:Y:S01]  /*5190*/  @!P3 FMUL.FTZ R39, R39, 1.4426950216293334961 ;  /* 0x3fb8aa3b2727b820 */ /* 0x000fe20000410000 */
[----:B------:R-:W-:Y:S01]  /*51a0*/  IADD3 R0, R47, 0x48, RZ ;  /* 0x000000482f007810 */ /* 0x000fe20007ffe0ff */
[----:B------:R-:W1:Y:S03]  /*51b0*/  @!P4 MUFU.EX2 R42, R42 ;  /* 0x0000002a002ac308 */ /* 0x000e660000000800 */
[----:B------:R-:W-:Y:S01]  /*51c0*/  @!P2 FADD.FTZ R40, -R30, R40 ;  /* 0x000000281e28a221 */ /* 0x000fe20000010100 */
[----:B--2---:R-:W-:Y:S01]  /*51d0*/  @!P0 STS [R25.X4+0x660], R44 ;  /* 0x0006602c19008388 */ /* 0x004fe20000004800 */
[----:B------:R-:W-:-:S02]  /*51e0*/  ISETP.GE.OR P0, PT, R0, c[0x0][0x314], P6 ;  /* 0x0000c50000007a0c */ /* 0x000fc40003706670 */
[----:B------:R-:W-:Y:S01]  /*51f0*/  @!P2 FMUL.FTZ R40, R40, 1.4426950216293334961 ;  /* 0x3fb8aa3b2828a820 */ /* 0x000fe20000410000 */
[----:B------:R-:W2:Y:S01]  /*5200*/  @!P3 MUFU.EX2 R39, R39 ;  /* 0x000000270027b308 */ /* 0x000ea20000000800 */
[----:B------:R-:W-:Y:S01]  /*5210*/  IADD3 R0, R47, 0x50, RZ ;  /* 0x000000502f007810 */ /* 0x000fe20007ffe0ff */
[----:B------:R-:W-:-:S04]  /*5220*/  @!P1 FADD.FTZ R37, -R30, R37 ;  /* 0x000000251e259221 */ /* 0x000fc80000010100 */
[----:B------:R-:W-:Y:S01]  /*5230*/  @!P1 FMUL.FTZ R37, R37, 1.4426950216293334961 ;  /* 0x3fb8aa3b25259820 */ /* 0x000fe20000410000 */
[----:B0-----:R-:W-:Y:S01]  /*5240*/  CS2R R2, SRZ ;  /* 0x0000000000027805 */ /* 0x001fe2000001ff00 */
[----:B------:R-:W0:Y:S01]  /*5250*/  @!P2 MUFU.EX2 R40, R40 ;  /* 0x000000280028a308 */ /* 0x000e220000000800 */
[----:B-1----:R-:W-:Y:S01]  /*5260*/  @!P4 STS [R25.X4+0xaa0], R42 ;  /* 0x000aa02a1900c388 */ /* 0x002fe20000004800 */
[----:B------:R-:W-:Y:S01]  /*5270*/  @!P0 FADD.FTZ R38, -R30, R38 ;  /* 0x000000261e268221 */ /* 0x000fe20000010100 */
[----:B------:R-:W-:Y:S02]  /*5280*/  ISETP.GE.OR P4, PT, R0, c[0x0][0x314], P6 ;  /* 0x0000c50000007a0c */ /* 0x000fe40003786670 */
[----:B------:R-:W-:Y:S01]  /*5290*/  IADD3 R0, R47, 0x58, RZ ;  /* 0x000000582f007810 */ /* 0x000fe20007ffe0ff */
[----:B------:R-:W-:Y:S02]  /*52a0*/  @!P0 FMUL.FTZ R38, R38, 1.4426950216293334961 ;  /* 0x3fb8aa3b26268820 */ /* 0x000fe40000410000 */
[----:B------:R-:W1:Y:S01]  /*52b0*/  @!P1 MUFU.EX2 R37, R37 ;  /* 0x0000002500259308 */ /* 0x000e620000000800 */
[----:B--2---:R-:W-:Y:S01]  /*52c0*/  @!P3 STS [R25.X4+0xcc0], R39 ;  /* 0x000cc0271900b388 */ /* 0x004fe20000004800 */
[----:B------:R-:W-:-:S02]  /*52d0*/  ISETP.GE.OR P3, PT, R0, c[0x0][0x314], P6 ;  /* 0x0000c50000007a0c */ /* 0x000fc40003766670 */
[----:B------:R-:W-:-:S04]  /*52e0*/  IADD3 R0, R47, 0x60, RZ ;  /* 0x000000602f007810 */ /* 0x000fc80007ffe0ff */
[----:B------:R-:W2:Y:S01]  /*52f0*/  @!P0 MUFU.EX2 R38, R38 ;  /* 0x0000002600268308 */ /* 0x000ea20000000800 */
[----:B0-----:R-:W-:Y:S01]  /*5300*/  @!P2 STS [R25.X4+0xee0], R40 ;  /* 0x000ee0281900a388 */ /* 0x001fe20000004800 */
[----:B------:R-:W-:Y:S01]  /*5310*/  ISETP.GE.OR P2, PT, R0, c[0x0][0x314], P6 ;  /* 0x0000c50000007a0c */ /* 0x000fe20003746670 */
[----:B------:R-:W-:Y:S01]  /*5320*/  @!P4 FADD.FTZ R35, -R30, R35 ;  /* 0x000000231e23c221 */ /* 0x000fe20000010100 */
[----:B------:R-:W-:-:S03]  /*5330*/  IADD3 R0, R47, 0x68, RZ ;  /* 0x000000682f007810 */ /* 0x000fc60007ffe0ff */
[----:B------:R-:W-:Y:S01]  /*5340*/  @!P3 FADD.FTZ R36, -R30, R36 ;  /* 0x000000241e24b221 */ /* 0x000fe20000010100 */
[----:B------:R-:W0:Y:S01]  /*5350*/  @!P5 MUFU.EX2 R41, R41 ;  /* 0x000000290029d308 */ /* 0x000e220000000800 */
[----:B-1----:R-:W-:Y:S01]  /*5360*/  @!P1 STS [R25.X4+0x1100], R37 ;  /* 0x0011002519009388 */ /* 0x002fe20000004800 */
[----:B------:R-:W-:Y:S01]  /*5370*/  ISETP.GE.OR P1, PT, R0, c[0x0][0x314], P6 ;  /* 0x0000c50000007a0c */ /* 0x000fe20003726670 */
[----:B------:R-:W-:Y:S01]  /*5380*/  @!P4 FMUL.FTZ R35, R35, 1.4426950216293334961 ;  /* 0x3fb8aa3b2323c820 */ /* 0x000fe20000410000 */
[C---:B------:R-:W-:Y:S01]  /*5390*/  IADD3 R0, R47.reuse, 0x70, RZ ;  /* 0x000000702f007810 */ /* 0x040fe20007ffe0ff */
[----:B------:R-:W-:Y:S02]  /*53a0*/  @!P3 FMUL.FTZ R36, R36, 1.4426950216293334961 ;  /* 0x3fb8aa3b2424b820 */ /* 0x000fe40000410000 */
[----:B------:R-:W-:Y:S01]  /*53b0*/  @!P2 FADD.FTZ R33, -R30, R33 ;  /* 0x000000211e21a221 */ /* 0x000fe20000010100 */
[----:B--2---:R-:W-:Y:S01]  /*53c0*/  @!P0 STS [R25.X4+0x1320], R38 ;  /* 0x0013202619008388 */ /* 0x004fe20000004800 */
[----:B------:R-:W-:Y:S01]  /*53d0*/  ISETP.GE.OR P0, PT, R0, c[0x0][0x314], P6 ;  /* 0x0000c50000007a0c */ /* 0x000fe20003706670 */
[----:B------:R-:W1:Y:S01]  /*53e0*/  @!P4 MUFU.EX2 R35, R35 ;  /* 0x000000230023c308 */ /* 0x000e620000000800 */
[----:B------:R-:W-:Y:S01]  /*53f0*/  IADD3 R0, R47, 0x78, RZ ;  /* 0x000000782f007810 */ /* 0x000fe20007ffe0ff */
[----:B------:R-:W-:-:S03]  /*5400*/  @!P2 FMUL.FTZ R33, R33, 1.4426950216293334961 ;  /* 0x3fb8aa3b2121a820 */ /* 0x000fc60000410000 */
[----:B------:R-:W-:Y:S01]  /*5410*/  @!P1 FADD.FTZ R34, -R30, R34 ;  /* 0x000000221e229221 */ /* 0x000fe20000010100 */
[----:B0-----:R-:W-:Y:S01]  /*5420*/  @!P5 STS [R25.X4+0x880], R41 ;  /* 0x000880291900d388 */ /* 0x001fe20000004800 */
[C---:B------:R-:W-:Y:S01]  /*5430*/  ISETP.GE.OR P5, PT, R47.reuse, c[0x0][0x314], P6 ;  /* 0x0000c5002f007a0c */ /* 0x040fe200037a6670 */
[----:B------:R-:W0:Y:S01]  /*5440*/  @!P3 MUFU.EX2 R36, R36 ;  /* 0x000000240024b308 */ /* 0x000e220000000800 */
[----:B------:R-:W-:Y:S01]  /*5450*/  ISETP.GE.OR P6, PT, R0, c[0x0][0x314], P6 ;  /* 0x0000c50000007a0c */ /* 0x000fe200037c6670 */
[----:B------:R-:W-:Y:S02]  /*5460*/  @!P1 FMUL.FTZ R34, R34, 1.4426950216293334961 ;  /* 0x3fb8aa3b22229820 */ /* 0x000fe40000410000 */
[C---:B------:R-:W-:Y:S02]  /*5470*/  @!P0 FADD.FTZ R31, -R30.reuse, R31 ;  /* 0x0000001f1e1f8221 */ /* 0x040fe40000010100 */
[----:B------:R-:W-:Y:S02]  /*5480*/  IMAD.SHL.U32 R47, R47, 0x4, RZ ;  /* 0x000000042f2f7824 */ /* 0x000fe400078e00ff */
[----:B------:R-:W-:Y:S01]  /*5490*/  @!P0 FMUL.FTZ R31, R31, 1.4426950216293334961 ;  /* 0x3fb8aa3b1f1f8820 */ /* 0x000fe20000410000 */
[----:B------:R-:W2:Y:S01]  /*54a0*/  @!P2 MUFU.EX2 R33, R33 ;  /* 0x000000210021a308 */ /* 0x000ea20000000800 */
[----:B-1----:R-:W-:Y:S02]  /*54b0*/  @!P4 STS [R25.X4+0x1540], R35 ;  /* 0x001540231900c388 */ /* 0x002fe40000004800 */
[----:B------:R-:W-:-:S02]  /*54c0*/  @!P5 FADD.FTZ R45, -R30, R45 ;  /* 0x0000002d1e2dd221 */ /* 0x000fc40000010100 */
[----:B------:R-:W-:Y:S02]  /*54d0*/  @!P6 FADD.FTZ R30, -R30, R32 ;  /* 0x000000201e1ee221 */ /* 0x000fe40000010100 */
[----:B------:R-:W-:Y:S01]  /*54e0*/  @!P5 FMUL.FTZ R45, R45, 1.4426950216293334961 ;  /* 0x3fb8aa3b2d2dd820 */ /* 0x000fe20000410000 */
[----:B------:R-:W1:Y:S01]  /*54f0*/  @!P0 MUFU.EX2 R31, R31 ;  /* 0x0000001f001f8308 */ /* 0x000e620000000800 */
[----:B------:R-:W-:Y:S01]  /*5500*/  @!P6 FMUL.FTZ R0, R30, 1.4426950216293334961 ;  /* 0x3fb8aa3b1e00e820 */ /* 0x000fe20000410000 */
[----:B0-----:R-:W-:Y:S06]  /*5510*/  @!P3 STS [R25.X4+0x1760], R36 ;  /* 0x001760241900b388 */ /* 0x001fec0000004800 */
[----:B------:R-:W0:Y:S01]  /*5520*/  @!P6 MUFU.EX2 R0, R0 ;  /* 0x000000000000e308 */ /* 0x000e220000000800 */
[----:B--2---:R2:W-:Y:S07]  /*5530*/  @!P2 STS [R25.X4+0x1980], R33 ;  /* 0x001980211900a388 */ /* 0x0045ee0000004800 */
[----:B------:R-:W3:Y:S01]  /*5540*/  @!P5 MUFU.EX2 R45, R45 ;  /* 0x0000002d002dd308 */ /* 0x000ee20000000800 */
[----:B-1----:R-:W-:Y:S04]  /*5550*/  @!P0 STS [R25.X4+0x1dc0], R31 ;  /* 0x001dc01f19008388 */ /* 0x002fe80000004800 */
[----:B0-----:R0:W-:Y:S03]  /*5560*/  @!P6 STS [R25.X4+0x1fe0], R0 ;  /* 0x001fe0001900e388 */ /* 0x0011e60000004800 */
[----:B------:R-:W1:Y:S01]  /*5570*/  @!P1 MUFU.EX2 R34, R34 ;  /* 0x0000002200229308 */ /* 0x000e620000000800 */
[----:B---3--:R-:W-:Y:S01]  /*5580*/  @!P5 STS [R25.X4], R45 ;  /* 0x0000002d1900d388 */ /* 0x008fe20000004800 */
[----:B--2---:R-:W-:-:S03]  /*5590*/  IADD3 R33, R47, 0x40, RZ ;  /* 0x000000402f217810 */ /* 0x004fc60007ffe0ff */
[----:B-1----:R1:W-:Y:S01]  /*55a0*/  @!P1 STS [R25.X4+0x1ba0], R34 ;  /* 0x001ba02219009388 */ /* 0x0023e20000004800 */
[----:B0-----:R-:W-:-:S03]  /*55b0*/  IMAD.MOV.U32 R0, RZ, RZ, c[0x0][0x314] ;  /* 0x0000c500ff007624 */ /* 0x001fc600078e00ff */
[----:B------:R-:W-:Y:S02]  /*55c0*/  BAR.SYNC.DEFER_BLOCKING 0x0 ;  /* 0x0000000000007b1d */ /* 0x000fe40000010000 */
[----:B------:R-:W-:Y:S01]  /*55d0*/  ISETP.GE.AND P0, PT, R0, 0x1, PT ;  /* 0x000000010000780c */ /* 0x000fe20003f06270 */
[----:B------:R-:W-:Y:S01]  /*55e0*/  IMAD.MOV.U32 R0, RZ, RZ, RZ ;  /* 0x000000ffff007224 */ /* 0x000fe200078e00ff */
[----:B-1----:R-:W-:-:S11]  /*55f0*/  IADD3 R34, R47, 0x20, RZ ;  /* 0x000000202f227810 */ /* 0x002fd60007ffe0ff */
[----:B------:R-:W-:Y:S05]  /*5600*/  @!P0 BRA `(.L_x_41) ;  /* 0x000003a000008947 */ /* 0x000fea0003800000 */
[----:B------:R-:W-:Y:S01]  /*5610*/  ULDC UR5, c[0x0][0x22c] ;  /* 0x00008b0000057ab9 */ /* 0x000fe20000000800 */
[C---:B------:R-:W-:Y:S01]  /*5620*/  IMAD R29, R15.reuse, 0x60, R47 ;  /* 0x000000600f1d7824 */ /* 0x040fe200078e022f */
[----:B------:R-:W-:Y:S01]  /*5630*/  UIMAD UR5, UR7, UR5, URZ ;  /* 0x00000005070572a4 */ /* 0x000fe2000f8e023f */
[C---:B------:R-:W-:Y:S01]  /*5640*/  IADD3 R13, R28.reuse, -UR7, RZ ;  /* 0x800000071c0d7c10 */ /* 0x040fe2000fffe0ff */
[----:B------:R-:W-:Y:S01]  /*5650*/  IMAD R36, R28, c[0x0][0x22c], RZ ;  /* 0x00008b001c247a24 */ /* 0x000fe200078e02ff */
[----:B------:R-:W-:Y:S01]  /*5660*/  CS2R R16, SRZ ;  /* 0x0000000000107805 */ /* 0x000fe2000001ff00 */
[----:B------:R-:W-:Y:S01]  /*5670*/  USHF.R.S32.HI UR4, URZ, 0x1f, UR5 ;  /* 0x0000001f3f047899 */ /* 0x000fe20008011405 */
[C---:B------:R-:W-:Y:S01]  /*5680*/  ISETP.GE.AND P3, PT, R15.reuse, R13, PT ;  /* 0x0000000d0f00720c */ /* 0x040fe20003f66270 */
[----:B------:R-:W-:Y:S01]  /*5690*/  IMAD.SHL.U32 R14, R15, 0x4, RZ ;  /* 0x000000040f0e7824 */ /* 0x000fe200078e00ff */
[C---:B------:R-:W-:Y:S01]  /*56a0*/  IADD3 R12, P0, R29.reuse, UR5, RZ ;  /* 0x000000051d0c7c10 */ /* 0x040fe2000ff1e0ff */
[----:B------:R-:W-:Y:S01]  /*56b0*/  IMAD.MOV.U32 R32, RZ, RZ, RZ ;  /* 0x000000ffff207224 */ /* 0x000fe200078e00ff */
[----:B------:R-:W-:Y:S01]  /*56c0*/  CS2R R18, SRZ ;  /* 0x0000000000127805 */ /* 0x000fe2000001ff00 */
[----:B------:R-:W-:Y:S01]  /*56d0*/  CS2R R20, SRZ ;  /* 0x0000000000147805 */ /* 0x000fe2000001ff00 */
[----:B------:R-:W-:Y:S01]  /*56e0*/  LEA.HI.X.SX32 R29, R29, UR4, 0x1, P0 ;  /* 0x000000041d1d7c11 */ /* 0x000fe200080f0eff */
[----:B------:R-:W-:Y:S01]  /*56f0*/  CS2R R22, SRZ ;  /* 0x0000000000167805 */ /* 0x000fe2000001ff00 */
[----:B------:R-:W-:Y:S01]  /*5700*/  LEA R30, P0, R12, c[0x0][0x1d8], 0x2 ;  /* 0x000076000c1e7a11 */ /* 0x000fe200078010ff */
[----:B------:R-:W-:Y:S01]  /*5710*/  CS2R R24, SRZ ;  /* 0x0000000000187805 */ /* 0x000fe2000001ff00 */
[----:B------:R-:W-:Y:S01]  /*5720*/  CS2R R26, SRZ ;  /* 0x00000000001a7805 */ /* 0x000fe2000001ff00 */
[----:B------:R-:W-:Y:S01]  /*5730*/  IMAD.WIDE R36, R36, 0x4, RZ ;  /* 0x0000000424247825 */ /* 0x000fe200078e02ff */
[----:B------:R-:W-:-:S02]  /*5740*/  LEA.HI.X R29, R12, c[0x0][0x1dc], R29, 0x2, P0 ;  /* 0x000077000c1d7a11 */ /* 0x000fc400000f141d */
[----:B------:R-:W-:Y:S01]  /*5750*/  IADD3 R30, P0, R30, 0x100, RZ ;  /* 0x000001001e1e7810 */ /* 0x000fe20007f1e0ff */
[----:B------:R-:W-:-:S04]  /*5760*/  IMAD.MOV.U32 R12, RZ, RZ, RZ ;  /* 0x000000ffff0c7224 */ /* 0x000fc800078e00ff */
[----:B------:R-:W-:-:S05]  /*5770*/  IMAD.X R29, RZ, RZ, R29, P0 ;  /* 0x000000ffff1d7224 */ /* 0x000fca00000e061d */
.L_x_44:
[----:B------:R-:W-:Y:S01]  /*5780*/  MOV R31, R29 ;  /* 0x0000001d001f7202 */ /* 0x000fe20000000f00 */
[----:B------:R-:W-:Y:S01]  /*5790*/  BSSY B0, `(.L_x_42) ;  /* 0x000000e000007945 */ /* 0x000fe20003800000 */
[----:B------:R-:W-:-:S05]  /*57a0*/  @P3 BRA `(.L_x_43) ;  /* 0x000000c000003947 */ /* 0x000fca0003800000 */
[----:B------:R-:W-:Y:S01]  /*57b0*/  ISETP.GE.AND P2, PT, R47, c[0x0][0x220], PT ;  /* 0x000088002f007a0c */ /* 0x000fe20003f46270 */
[----:B------:R-:W-:Y:S01]  /*57c0*/  CS2R R16, SRZ ;  /* 0x0000000000107805 */ /* 0x000fe2000001ff00 */
[----:B------:R-:W-:Y:S01]  /*57d0*/  ISETP.GE.AND P1, PT, R34, c[0x0][0x220], PT ;  /* 0x0000880022007a0c */ /* 0x000fe20003f26270 */
[----:B------:R-:W-:Y:S01]  /*57e0*/  CS2R R18, SRZ ;  /* 0x0000000000127805 */ /* 0x000fe2000001ff00 */
[----:B------:R-:W-:Y:S01]  /*57f0*/  ISETP.GE.AND P0, PT, R33, c[0x0][0x220], PT ;  /* 0x0000880021007a0c */ /* 0x000fe20003f06270 */
[----:B------:R-:W-:Y:S01]  /*5800*/  CS2R R20, SRZ ;  /* 0x0000000000147805 */ /* 0x000fe2000001ff00 */
[----:B------:R-:W-:Y:S01]  /*5810*/  CS2R R22, SRZ ;  /* 0x0000000000167805 */ /* 0x000fe2000001ff00 */
[----:B------:R-:W-:Y:S01]  /*5820*/  CS2R R24, SRZ ;  /* 0x0000000000187805 */ /* 0x000fe2000001ff00 */
[----:B------:R-:W-:Y:S05]  /*5830*/  CS2R R26, SRZ ;  /* 0x00000000001a7805 */ /* 0x000fea000001ff00 */
[----:B------:R0:W5:Y:S04]  /*5840*/  @!P2 LDG.E.128 R16, [R30.64+-0x100] ;  /* 0xffff00081e10a981 */ /* 0x000168000c1e1d00 */
[----:B------:R0:W5:Y:S04]  /*5850*/  @!P1 LDG.E.128 R20, [R30.64+-0x80] ;  /* 0xffff80081e149981 */ /* 0x000168000c1e1d00 */
[----:B------:R0:W5:Y:S02]  /*5860*/  @!P0 LDG.E.128 R24, [R30.64] ;  /* 0x000000081e188981 */ /* 0x000164000c1e1d00 */
.L_x_43:
[----:B------:R-:W-:Y:S05]  /*5870*/  BSYNC B0 ;  /* 0x0000000000007941 */ /* 0x000fea0003800000 */
.L_x_42:
[----:B------:R1:W2:Y:S01]  /*5880*/  LDS R13, [R14] ;  /* 0x000000000e0d7984 */ /* 0x0002a20000000800 */
[----:B0-----:R-:W-:Y:S02]  /*5890*/  IADD3 R30, P0, R36, R30, RZ ;  /* 0x0000001e241e7210 */ /* 0x001fe40007f1e0ff */
[----:B------:R-:W-:Y:S02]  /*58a0*/  IADD3 R32, R32, 0x1, RZ ;  /* 0x0000000120207810 */ /* 0x000fe40007ffe0ff */
[----:B------:R-:W-:Y:S02]  /*58b0*/  IADD3.X R29, R37, R31, RZ, P0, !PT ;  /* 0x0000001f251d7210 */ /* 0x000fe400007fe4ff */
[----:B------:R-:W-:Y:S02]  /*58c0*/  ISETP.GE.AND P0, PT, R32, c[0x0][0x314], PT ;  /* 0x0000c50020007a0c */ /* 0x000fe40003f06270 */
[----:B-1----:R-:W-:Y:S01]  /*58d0*/  IADD3 R14, R14, 0x44, RZ ;  /* 0x000000440e0e7810 */ /* 0x002fe20007ffe0ff */
[C---:B--2--5:R-:W-:Y:S02]  /*58e0*/  FFMA.FTZ R0, R13.reuse, R16, R0 ;  /* 0x000000100d007223 */ /* 0x064fe40000010000 */
[C---:B------:R-:W-:Y:S02]  /*58f0*/  FFMA.FTZ R2, R13.reuse, R17, R2 ;  /* 0x000000110d027223 */ /* 0x040fe40000010002 */
        /* <DEDUP_REMOVED lines=9> */
[----:B------:R-:W-:Y:S01]  /*5990*/  FFMA.FTZ R12, R13, R27, R12 ;  /* 0x0000001b0d0c7223 */ /* 0x000fe2000001000c */
[----:B------:R-:W-:-:S05]  /*59a0*/  @!P0 BRA `(.L_x_44) ;  /* 0xfffffdd000008947 */ /* 0x000fca000383ffff */
.L_x_41:
[----:B------:R-:W-:Y:S02]  /*59b0*/  IADD3 R15, R15, UR7, RZ ;  /* 0x000000070f0f7c10 */ /* 0x000fe4000fffe0ff */
[----:B------:R-:W-:-:S02]  /*59c0*/  F2FP.PACK_AB R3, R4, R3 ;  /* 0x000000030403723e */ /* 0x000fc400000000ff */
[----:B------:R-:W-:Y:S02]  /*59d0*/  ISETP.GE.AND P0, PT, R15, R28, PT ;  /* 0x0000001c0f00720c */ /* 0x000fe40003f06270 */
[----:B------:R-:W-:Y:S02]  /*59e0*/  F2FP.PACK_AB R0, R2, R0 ;  /* 0x000000000200723e */ /* 0x000fe400000000ff */
[----:B------:R-:W-:Y:S02]  /*59f0*/  F2FP.PACK_AB R7, R8, R7 ;  /* 0x000000070807723e */ /* 0x000fe400000000ff */
[----:B------:R-:W-:Y:S01]  /*5a00*/  F2FP.PACK_AB R5, R6, R5 ;  /* 0x000000050605723e */ /* 0x000fe200000000ff */
[----:B------:R-:W-:Y:S01]  /*5a10*/  IMAD.MOV.U32 R8, RZ, RZ, R0 ;  /* 0x000000ffff087224 */ /* 0x000fe200078e0000 */
[----:B------:R-:W-:Y:S01]  /*5a20*/  F2FP.PACK_AB R10, R10, R9 ;  /* 0x000000090a0a723e */ /* 0x000fe200000000ff */
[----:B------:R-:W-:Y:S01]  /*5a30*/  IMAD.MOV.U32 R9, RZ, RZ, R3 ;  /* 0x000000ffff097224 */ /* 0x000fe200078e0003 */
[----:B------:R-:W-:Y:S01]  /*5a40*/  F2FP.PACK_AB R11, R12, R11 ;  /* 0x0000000b0c0b723e */ /* 0x000fe200000000ff */
[----:B------:R-:W-:-:S02]  /*5a50*/  IMAD.MOV.U32 R16, RZ, RZ, R5 ;  /* 0x000000ffff107224 */ /* 0x000fc400078e0005 */
[----:B------:R-:W-:Y:S01]  /*5a60*/  IMAD.MOV.U32 R17, RZ, RZ, R7 ;  /* 0x000000ffff117224 */ /* 0x000fe200078e0007 */
[----:B------:R-:W-:Y:S06]  /*5a70*/  @P0 EXIT ;  /* 0x000000000000094d */ /* 0x000fec0003800000 */
[----:B------:R-:W-:Y:S01]  /*5a80*/  IMAD.MOV.U32 R4, RZ, RZ, c[0x0][0x1c0] ;  /* 0x00007000ff047624 */ /* 0x000fe200078e00ff */
[----:B------:R-:W-:Y:S02]  /*5a90*/  IABS R7, R15 ;  /* 0x0000000f00077213 */ /* 0x000fe40000000000 */
[----:B------:R-:W-:Y:S01]  /*5aa0*/  IABS R3, c[0x0][0x214] ;  /* 0x0000850000037a13 */ /* 0x000fe20000000000 */
[----:B------:R-:W-:-:S05]  /*5ab0*/  IMAD R4, R4, c[0x0][0x214], RZ ;  /* 0x0000850004047a24 */ /* 0x000fca00078e02ff */
[-C--:B------:R-:W-:Y:S02]  /*5ac0*/  IABS R6, R4.reuse ;  /* 0x0000000400067213 */ /* 0x080fe40000000000 */
[----:B------:R-:W-:Y:S02]  /*5ad0*/  IABS R2, R4 ;  /* 0x0000000400027213 */ /* 0x000fe40000000000 */
[----:B------:R-:W0:Y:S03]  /*5ae0*/  I2F.RP R12, R6 ;  /* 0x00000006000c7306 */ /* 0x000e260000209400 */
[----:B------:R-:W-:-:S05]  /*5af0*/  IMAD.MOV R2, RZ, RZ, -R2 ;  /* 0x000000ffff027224 */ /* 0x000fca00078e0a02 */
[----:B0-----:R-:W0:Y:S02]  /*5b00*/  MUFU.RCP R12, R12 ;  /* 0x0000000c000c7308 */ /* 0x001e240000001000 */
[----:B0-----:R-:W-:-:S06]  /*5b10*/  IADD3 R12, R12, 0xffffffe, RZ ;  /* 0x0ffffffe0c0c7810 */ /* 0x001fcc0007ffe0ff */
[----:B------:R-:W0:Y:S02]  /*5b20*/  F2I.FTZ.U32.TRUNC.NTZ R13, R12 ;  /* 0x0000000c000d7305 */ /* 0x000e24000021f000 */
[--C-:B0-----:R-:W-:Y:S02]  /*5b30*/  IMAD.MOV R0, RZ, RZ, -R13.reuse ;  /* 0x000000ffff007224 */ /* 0x101fe400078e0a0d */
[----:B------:R-:W-:Y:S02]  /*5b40*/  IMAD.MOV.U32 R12, RZ, RZ, RZ ;  /* 0x000000ffff0c7224 */ /* 0x000fe400078e00ff */
[----:B------:R-:W-:Y:S02]  /*5b50*/  IMAD R5, R0, R6, RZ ;  /* 0x0000000600057224 */ /* 0x000fe400078e02ff */
[----:B------:R-:W0:Y:S02]  /*5b60*/  I2F.RP R0, R3 ;  /* 0x0000000300007306 */ /* 0x000e240000209400 */
[----:B------:R-:W-:-:S06]  /*5b70*/  IMAD.HI.U32 R5, R13, R5, R12 ;  /* 0x000000050d057227 */ /* 0x000fcc00078e000c */
[----:B------:R-:W-:-:S04]  /*5b80*/  IMAD.HI.U32 R5, R5, R7, RZ ;  /* 0x0000000705057227 */ /* 0x000fc800078e00ff */
[----:B------:R-:W-:Y:S01]  /*5b90*/  IMAD R2, R5, R2, R7 ;  /* 0x0000000205027224 */ /* 0x000fe200078e0207 */
[----:B0-----:R-:W0:Y:S04]  /*5ba0*/  MUFU.RCP R0, R0 ;  /* 0x0000000000007308 */ /* 0x001e280000001000 */
[----:B------:R-:W-:-:S13]  /*5bb0*/  ISETP.GT.U32.AND P1, PT, R6, R2, PT ;  /* 0x000000020600720c */ /* 0x000fda0003f24070 */
[----:B------:R-:W-:Y:S01]  /*5bc0*/  @!P1 IMAD.IADD R2, R2, 0x1, -R6 ;  /* 0x0000000102029824 */ /* 0x000fe200078e0a06 */
[----:B------:R-:W-:Y:S02]  /*5bd0*/  @!P1 IADD3 R5, R5, 0x1, RZ ;  /* 0x0000000105059810 */ /* 0x000fe40007ffe0ff */
[----:B0-----:R-:W-:Y:S02]  /*5be0*/  IADD3 R0, R0, 0xffffffe, RZ ;  /* 0x0ffffffe00007810 */ /* 0x001fe40007ffe0ff */
[----:B------:R-:W-:Y:S02]  /*5bf0*/  ISETP.GE.U32.AND P2, PT, R2, R6, PT ;  /* 0x000000060200720c */ /* 0x000fe40003f46070 */
[----:B------:R-:W-:Y:S01]  /*5c00*/  LOP3.LUT R2, R15, R4, RZ, 0x3c, !PT ;  /* 0x000000040f027212 */ /* 0x000fe200078e3cff */
[----:B------:R-:W0:Y:S01]  /*5c10*/  F2I.FTZ.U32.TRUNC.NTZ R13, R0 ;  /* 0x00000000000d7305 */ /* 0x000e22000021f000 */
[----:B------:R-:W-:Y:S02]  /*5c20*/  ISETP.NE.AND P1, PT, R4, RZ, PT ;  /* 0x000000ff0400720c */ /* 0x000fe40003f25270 */
[----:B------:R-:W-:-:S07]  /*5c30*/  ISETP.GE.AND P0, PT, R2, RZ, PT ;  /* 0x000000ff0200720c */ /* 0x000fce0003f06270 */
[----:B------:R-:W-:-:S06]  /*5c40*/  @P2 IADD3 R5, R5, 0x1, RZ ;  /* 0x0000000105052810 */ /* 0x000fcc0007ffe0ff */
[----:B------:R-:W-:Y:S01]  /*5c50*/  @!P0 IMAD.MOV R5, RZ, RZ, -R5 ;  /* 0x000000ffff058224 */ /* 0x000fe200078e0a05 */
[----:B------:R-:W-:Y:S01]  /*5c60*/  @!P1 LOP3.LUT R5, RZ, R4, RZ, 0x33, !PT ;  /* 0x00000004ff059212 */ /* 0x000fe200078e33ff */
[----:B0-----:R-:W-:-:S04]  /*5c70*/  IMAD.MOV R2, RZ, RZ, -R13 ;  /* 0x000000ffff027224 */ /* 0x001fc800078e0a0d */
[----:B------:R-:W-:Y:S02]  /*5c80*/  IMAD R4, R5, R4, RZ ;  /* 0x0000000405047224 */ /* 0x000fe400078e02ff */
[----:B------:R-:W-:Y:S02]  /*5c90*/  IMAD R2, R2, R3, RZ ;  /* 0x0000000302027224 */ /* 0x000fe400078e02ff */
[----:B------:R-:W-:Y:S02]  /*5ca0*/  IMAD.IADD R6, R15, 0x1, -R4 ;  /* 0x000000010f067824 */ /* 0x000fe400078e0a04 */
[----:B------:R-:W-:-:S03]  /*5cb0*/  IMAD.HI.U32 R2, R13, R2, R12 ;  /* 0x000000020d027227 */ /* 0x000fc600078e000c */
[----:B------:R-:W-:Y:S01]  /*5cc0*/  IABS R0, R6 ;  /* 0x0000000600007213 */ /* 0x000fe20000000000 */
[----:B------:R-:W-:Y:S01]  /*5cd0*/  IMAD.WIDE.U32 R12, R5, c[0x0][0x1e0], RZ ;  /* 0x00007800050c7a25 */ /* 0x000fe200078e00ff */
[----:B------:R-:W-:-:S03]  /*5ce0*/  LOP3.LUT R6, R6, c[0x0][0x214], RZ, 0x3c, !PT ;  /* 0x0000850006067a12 */ /* 0x000fc600078e3cff */
[----:B------:R-:W-:Y:S01]  /*5cf0*/  IMAD.HI.U32 R7, R2, R0, RZ ;  /* 0x0000000002077227 */ /* 0x000fe200078e00ff */
[----:B------:R-:W-:-:S03]  /*5d00*/  ISETP.GE.AND P1, PT, R6, RZ, PT ;  /* 0x000000ff0600720c */ /* 0x000fc60003f26270 */
[----:B------:R-:W-:-:S04]  /*5d10*/  IMAD.MOV R2, RZ, RZ, -R7 ;  /* 0x000000ffff027224 */ /* 0x000fc800078e0a07 */
[----:B------:R-:W-:-:S05]  /*5d20*/  IMAD R0, R3, R2, R0 ;  /* 0x0000000203007224 */ /* 0x000fca00078e0200 */
[----:B------:R-:W-:-:S13]  /*5d30*/  ISETP.GT.U32.AND P0, PT, R3, R0, PT ;  /* 0x000000000300720c */ /* 0x000fda0003f04070 */
[----:B------:R-:W-:Y:S01]  /*5d40*/  @!P0 IMAD.IADD R0, R0, 0x1, -R3 ;  /* 0x0000000100008824 */ /* 0x000fe200078e0a03 */
[----:B------:R-:W-:Y:S02]  /*5d50*/  @!P0 IADD3 R7, R7, 0x1, RZ ;  /* 0x0000000107078810 */ /* 0x000fe40007ffe0ff */
[----:B------:R-:W-:Y:S02]  /*5d60*/  ISETP.NE.AND P0, PT, RZ, c[0x0][0x214], PT ;  /* 0x00008500ff007a0c */ /* 0x000fe40003f05270 */
[----:B------:R-:W-:Y:S02]  /*5d70*/  ISETP.GE.U32.AND P2, PT, R0, R3, PT ;  /* 0x000000030000720c */ /* 0x000fe40003f46070 */
[----:B------:R-:W-:-:S05]  /*5d80*/  SHF.R.S32.HI R0, RZ, 0x1f, R5 ;  /* 0x0000001fff007819 */ /* 0x000fca0000011405 */
[----:B------:R-:W-:-:S04]  /*5d90*/  IMAD R0, R0, c[0x0][0x1e0], RZ ;  /* 0x0000780000007a24 */ /* 0x000fc800078e02ff */
[----:B------:R-:W-:Y:S02]  /*5da0*/  IMAD R0, R5, c[0x0][0x1e4], R0 ;  /* 0x0000790005007a24 */ /* 0x000fe400078e0200 */
[----:B------:R-:W-:Y:S02]  /*5db0*/  @P2 IADD3 R7, R7, 0x1, RZ ;  /* 0x0000000107072810 */ /* 0x000fe40007ffe0ff */
[----:B------:R-:W-:-:S03]  /*5dc0*/  IMAD.IADD R13, R13, 0x1, R0 ;  /* 0x000000010d0d7824 */ /* 0x000fc600078e0200 */
[----:B------:R-:W-:Y:S01]  /*5dd0*/  @!P1 IMAD.MOV R7, RZ, RZ, -R7 ;  /* 0x000000ffff079224 */ /* 0x000fe200078e0a07 */
[----:B------:R-:W-:Y:S02]  /*5de0*/  @!P0 LOP3.LUT R7, RZ, c[0x0][0x214], RZ, 0x33, !PT ;  /* 0x00008500ff078a12 */ /* 0x000fe400078e33ff */
[----:B------:R-:W-:Y:S02]  /*5df0*/  ISETP.GE.AND P0, PT, R47, c[0x0][0x220], PT ;  /* 0x000088002f007a0c */ /* 0x000fe40003f06270 */
[----:B------:R-:W-:Y:S01]  /*5e00*/  SHF.R.S32.HI R2, RZ, 0x1f, R7 ;  /* 0x0000001fff027819 */ /* 0x000fe20000011407 */
[C---:B------:R-:W-:Y:S01]  /*5e10*/  IMAD R4, R7.reuse, c[0x0][0x214], R4 ;  /* 0x0000850007047a24 */ /* 0x040fe200078e0204 */
[----:B------:R-:W-:Y:S01]  /*5e20*/  ISETP.GE.AND P1, PT, R34, c[0x0][0x220], PT ;  /* 0x0000880022007a0c */ /* 0x000fe20003f26270 */
[----:B------:R-:W-:-:S04]  /*5e30*/  IMAD.WIDE.U32 R12, R7, c[0x0][0x1f0], R12 ;  /* 0x00007c00070c7a25 */ /* 0x000fc800078e000c */
[----:B------:R-:W-:Y:S02]  /*5e40*/  IMAD.IADD R4, R15, 0x1, -R4 ;  /* 0x000000010f047824 */ /* 0x000fe400078e0a04 */
[----:B------:R-:W-:-:S03]  /*5e50*/  IMAD R2, R2, c[0x0][0x1f0], RZ ;  /* 0x00007c0002027a24 */ /* 0x000fc600078e02ff */
[----:B------:R-:W-:Y:S01]  /*5e60*/  SHF.R.S32.HI R0, RZ, 0x1f, R4 ;  /* 0x0000001fff007819 */ /* 0x000fe20000011404 */
[----:B------:R-:W-:-:S04]  /*5e70*/  IMAD R2, R7, c[0x0][0x1f4], R2 ;  /* 0x00007d0007027a24 */ /* 0x000fc800078e0202 */
[----:B------:R-:W-:Y:S02]  /*5e80*/  IMAD.IADD R3, R13, 0x1, R2 ;  /* 0x000000010d037824 */ /* 0x000fe400078e0202 */
[----:B------:R-:W-:Y:S02]  /*5e90*/  IMAD R0, R0, c[0x0][0x1e8], RZ ;  /* 0x00007a0000007a24 */ /* 0x000fe400078e02ff */
[----:B------:R-:W-:Y:S02]  /*5ea0*/  IMAD.MOV.U32 R2, RZ, RZ, R12 ;  /* 0x000000ffff027224 */ /* 0x000fe400078e000c */
[C---:B------:R-:W-:Y:S02]  /*5eb0*/  IMAD R0, R4.reuse, c[0x0][0x1ec], R0 ;  /* 0x00007b0004007a24 */ /* 0x040fe400078e0200 */
[----:B------:R-:W-:-:S04]  /*5ec0*/  IMAD.WIDE.U32 R4, R4, c[0x0][0x1e8], R2 ;  /* 0x00007a0004047a25 */ /* 0x000fc800078e0002 */
[----:B------:R-:W-:Y:S01]  /*5ed0*/  IMAD.IADD R0, R5, 0x1, R0 ;  /* 0x0000000105007824 */ /* 0x000fe200078e0200 */
[CC--:B------:R-:W-:Y:S02]  /*5ee0*/  @!P0 IADD3 R2, P3, R47.reuse, R4.reuse, RZ ;  /* 0x000000042f028210 */ /* 0x0c0fe40007f7e0ff */
[----:B------:R-:W-:Y:S02]  /*5ef0*/  @!P1 IADD3 R3, P2, R34, R4, RZ ;  /* 0x0000000422039210 */ /* 0x000fe40007f5e0ff */
[-C--:B------:R-:W-:Y:S02]  /*5f00*/  @!P0 LEA.HI.X.SX32 R47, R47, R0.reuse, 0x1, P3 ;  /* 0x000000002f2f8211 */ /* 0x080fe400018f0eff */
[----:B------:R-:W-:Y:S02]  /*5f10*/  @!P0 LEA R12, P3, R2, c[0x0][0x1d0], 0x1 ;  /* 0x00007400020c8a11 */ /* 0x000fe400078608ff */
[----:B------:R-:W-:Y:S02]  /*5f20*/  @!P1 LEA.HI.X.SX32 R34, R34, R0, 0x1, P2 ;  /* 0x0000000022229211 */ /* 0x000fe400010f0eff */
[----:B------:R-:W-:-:S02]  /*5f30*/  @!P0 LEA.HI.X R13, R2, c[0x0][0x1d4], R47, 0x1, P3 ;  /* 0x00007500020d8a11 */ /* 0x000fc400018f0c2f */
[----:B------:R-:W-:-:S03]  /*5f40*/  @!P1 LEA R6, P2, R3, c[0x0][0x1d0], 0x1 ;  /* 0x0000740003069a11 */ /* 0x000fc600078408ff */
[----:B------:R0:W-:Y:S01]  /*5f50*/  @!P0 STG.E.64 [R12.64], R8 ;  /* 0x000000080c008986 */ /* 0x0001e2000c101b08 */
[----:B------:R-:W-:Y:S02]  /*5f60*/  ISETP.GE.AND P0, PT, R33, c[0x0][0x220], PT ;  /* 0x0000880021007a0c */ /* 0x000fe40003f06270 */
[----:B------:R-:W-:-:S05]  /*5f70*/  @!P1 LEA.HI.X R7, R3, c[0x0][0x1d4], R34, 0x1, P2 ;  /* 0x0000750003079a11 */ /* 0x000fca00010f0c22 */
[----:B------:R0:W-:Y:S06]  /*5f80*/  @!P1 STG.E.64 [R6.64], R16 ;  /* 0x0000001006009986 */ /* 0x0001ec000c101b08 */
[----:B------:R-:W-:Y:S05]  /*5f90*/  @P0 EXIT ;  /* 0x000000000000094d */ /* 0x000fea0003800000 */
[----:B------:R-:W-:-:S04]  /*5fa0*/  IADD3 R4, P0, R33, R4, RZ ;  /* 0x0000000421047210 */ /* 0x000fc80007f1e0ff */
[----:B------:R-:W-:Y:S02]  /*5fb0*/  LEA.HI.X.SX32 R0, R33, R0, 0x1, P0 ;  /* 0x0000000021007211 */ /* 0x000fe400000f0eff */
[----:B------:R-:W-:-:S04]  /*5fc0*/  LEA R2, P0, R4, c[0x0][0x1d0], 0x1 ;  /* 0x0000740004027a11 */ /* 0x000fc800078008ff */
[----:B------:R-:W-:-:S05]  /*5fd0*/  LEA.HI.X R3, R4, c[0x0][0x1d4], R0, 0x1, P0 ;  /* 0x0000750004037a11 */ /* 0x000fca00000f0c00 */
[----:B------:R-:W-:Y:S01]  /*5fe0*/  STG.E.64 [R2.64], R10 ;  /* 0x0000000a02007986 */ /* 0x000fe2000c101b08 */
[----:B------:R-:W-:Y:S05]  /*5ff0*/  EXIT ;  /* 0x000000000000794d */ /* 0x000fea0003800000 */
        .weak           $__internal_0_$__cuda_sm20_div_s64
        .type           $__internal_0_$__cuda_sm20_div_s64,@function
        .size           $__internal_0_$__cuda_sm20_div_s64,(.L_x_6064 - $__internal_0_$__cuda_sm20_div_s64)
$__internal_0_$__cuda_sm20_div_s64:
[----:B------:R-:W-:Y:S02]  /*6000*/  IADD3 R54, P0, RZ, -R24, RZ ;  /* 0x80000018ff367210 */ /* 0x000fe40007f1e0ff */
[----:B------:R-:W-:-:S03]  /*6010*/  ISETP.GE.AND P1, PT, R23, RZ, PT ;  /* 0x000000ff1700720c */ /* 0x000fc60003f26270 */
[----:B------:R-:W-:Y:S01]  /*6020*/  IMAD.X R0, RZ, RZ, ~R23, P0 ;  /* 0x000000ffff007224 */ /* 0x000fe200000e0e17 */
[----:B------:R-:W-:-:S04]  /*6030*/  SEL R54, R54, R24, !P1 ;  /* 0x0000001836367207 */ /* 0x000fc80004800000 */
[----:B------:R-:W-:-:S04]  /*6040*/  SEL R55, R0, R23, !P1 ;  /* 0x0000001700377207 */ /* 0x000fc80004800000 */
[----:B------:R-:W0:Y:S08]  /*6050*/  I2F.U64.RP R0, R54 ;  /* 0x0000003600007312 */ /* 0x000e300000309000 */
[----:B0-----:R-:W0:Y:S02]  /*6060*/  MUFU.RCP R0, R0 ;  /* 0x0000000000007308 */ /* 0x001e240000001000 */
[----:B0-----:R-:W-:-:S06]  /*6070*/  IADD3 R0, R0, 0x1ffffffe, RZ ;  /* 0x1ffffffe00007810 */ /* 0x001fcc0007ffe0ff */
[----:B------:R-:W0:Y:S02]  /*6080*/  F2I.U64.TRUNC R64, R0 ;  /* 0x0000000000407311 */ /* 0x000e24000020d800 */
[----:B0-----:R-:W-:-:S04]  /*6090*/  IMAD.WIDE.U32 R20, R64, R54, RZ ;  /* 0x0000003640147225 */ /* 0x001fc800078e00ff */
[C---:B------:R-:W-:Y:S01]  /*60a0*/  IMAD R0, R64.reuse, R55, R21 ;  /* 0x0000003740007224 */ /* 0x040fe200078e0215 */
[----:B------:R-:W-:Y:S01]  /*60b0*/  IADD3 R20, P0, RZ, -R20, RZ ;  /* 0x80000014ff147210 */ /* 0x000fe20007f1e0ff */
[----:B------:R-:W-:Y:S02]  /*60c0*/  IMAD.MOV.U32 R67, RZ, RZ, R64 ;  /* 0x000000ffff437224 */ /* 0x000fe400078e0040 */
[----:B------:R-:W-:Y:S02]  /*60d0*/  IMAD R0, R65, R54, R0 ;  /* 0x0000003641007224 */ /* 0x000fe400078e0200 */
[----:B------:R-:W-:-:S04]  /*60e0*/  IMAD.HI.U32 R66, R64, R20, RZ ;  /* 0x0000001440427227 */ /* 0x000fc800078e00ff */
[----:B------:R-:W-:-:S04]  /*60f0*/  IMAD.X R0, RZ, RZ, ~R0, P0 ;  /* 0x000000ffff007224 */ /* 0x000fc800000e0e00 */
[----:B------:R-:W-:-:S04]  /*6100*/  IMAD.WIDE.U32 R66, P0, R64, R0, R66 ;  /* 0x0000000040427225 */ /* 0x000fc80007800042 */
[----:B------:R-:W-:-:S04]  /*6110*/  IMAD.HI.U32 R29, R65, R0, RZ ;  /* 0x00000000411d7227 */ /* 0x000fc800078e00ff */
[----:B------:R-:W-:-:S04]  /*6120*/  IMAD.HI.U32 R20, P1, R65, R20, R66 ;  /* 0x0000001441147227 */ /* 0x000fc80007820042 */
[----:B------:R-:W-:Y:S02]  /*6130*/  IMAD R0, R65, R0, RZ ;  /* 0x0000000041007224 */ /* 0x000fe400078e02ff */
[----:B------:R-:W-:-:S03]  /*6140*/  IMAD.X R29, R29, 0x1, R65, P0 ;  /* 0x000000011d1d7824 */ /* 0x000fc600000e0641 */
[----:B------:R-:W-:-:S04]  /*6150*/  IADD3 R65, P0, R0, R20, RZ ;  /* 0x0000001400417210 */ /* 0x000fc80007f1e0ff */
[----:B------:R-:W-:Y:S01]  /*6160*/  IADD3.X R29, RZ, RZ, R29, P0, P1 ;  /* 0x000000ffff1d7210 */ /* 0x000fe200007e241d */
[----:B------:R-:W-:Y:S01]  /*6170*/  IMAD.WIDE.U32 R66, R65, R54, RZ ;  /* 0x0000003641427225 */ /* 0x000fe200078e00ff */
[----:B------:R-:W-:-:S03]  /*6180*/  ISETP.GE.AND P1, PT, R18, RZ, PT ;  /* 0x000000ff1200720c */ /* 0x000fc60003f26270 */
[----:B------:R-:W-:Y:S01]  /*6190*/  IMAD R20, R65, R55, R67 ;  /* 0x0000003741147224 */ /* 0x000fe200078e0243 */
[----:B------:R-:W-:-:S03]  /*61a0*/  IADD3 R21, P0, RZ, -R66, RZ ;  /* 0x80000042ff157210 */ /* 0x000fc60007f1e0ff */
[----:B------:R-:W-:Y:S02]  /*61b0*/  IMAD R20, R29, R54, R20 ;  /* 0x000000361d147224 */ /* 0x000fe400078e0214 */
[----:B------:R-:W-:-:S04]  /*61c0*/  IMAD.HI.U32 R64, R65, R21, RZ ;  /* 0x0000001541407227 */ /* 0x000fc800078e00ff */
[----:B------:R-:W-:-:S04]  /*61d0*/  IMAD.X R20, RZ, RZ, ~R20, P0 ;  /* 0x000000ffff147224 */ /* 0x000fc800000e0e14 */
[----:B------:R-:W-:-:S04]  /*61e0*/  IMAD.WIDE.U32 R64, P0, R65, R20, R64 ;  /* 0x0000001441407225 */ /* 0x000fc80007800040 */
[----:B------:R-:W-:-:S04]  /*61f0*/  IMAD.HI.U32 R0, R29, R20, RZ ;  /* 0x000000141d007227 */ /* 0x000fc800078e00ff */
[----:B------:R-:W-:-:S04]  /*6200*/  IMAD.HI.U32 R21, P4, R29, R21, R64 ;  /* 0x000000151d157227 */ /* 0x000fc80007880040 */
[----:B------:R-:W-:Y:S02]  /*6210*/  IMAD R20, R29, R20, RZ ;  /* 0x000000141d147224 */ /* 0x000fe400078e02ff */
[----:B------:R-:W-:Y:S02]  /*6220*/  IMAD.X R0, R0, 0x1, R29, P0 ;  /* 0x0000000100007824 */ /* 0x000fe400000e061d */
[----:B------:R-:W-:Y:S01]  /*6230*/  IMAD.MOV.U32 R65, RZ, RZ, RZ ;  /* 0x000000ffff417224 */ /* 0x000fe200078e00ff */
[----:B------:R-:W-:Y:S02]  /*6240*/  IADD3 R29, P2, R20, R21, RZ ;  /* 0x00000015141d7210 */ /* 0x000fe40007f5e0ff */
[-C--:B------:R-:W-:Y:S02]  /*6250*/  IADD3 R21, P0, RZ, -R27.reuse, RZ ;  /* 0x8000001bff157210 */ /* 0x080fe40007f1e0ff */
[----:B------:R-:W-:Y:S02]  /*6260*/  IADD3.X R0, RZ, RZ, R0, P2, P4 ;  /* 0x000000ffff007210 */ /* 0x000fe400017e8400 */
[----:B------:R-:W-:Y:S01]  /*6270*/  SEL R21, R21, R27, !P1 ;  /* 0x0000001b15157207 */ /* 0x000fe20004800000 */
[----:B------:R-:W-:-:S04]  /*6280*/  IMAD.X R20, RZ, RZ, ~R18, P0 ;  /* 0x000000ffff147224 */ /* 0x000fc800000e0e12 */
[----:B------:R-:W-:Y:S01]  /*6290*/  IMAD.HI.U32 R64, R29, R21, RZ ;  /* 0x000000151d407227 */ /* 0x000fe200078e00ff */
[----:B------:R-:W-:-:S05]  /*62a0*/  SEL R20, R20, R18, !P1 ;  /* 0x0000001214147207 */ /* 0x000fca0004800000 */
[----:B------:R-:W-:-:S04]  /*62b0*/  IMAD.WIDE.U32 R64, R29, R20, R64 ;  /* 0x000000141d407225 */ /* 0x000fc800078e0040 */
[C---:B------:R-:W-:Y:S02]  /*62c0*/  IMAD R29, R0.reuse, R20, RZ ;  /* 0x00000014001d7224 */ /* 0x040fe400078e02ff */
[----:B------:R-:W-:-:S04]  /*62d0*/  IMAD.HI.U32 R27, P2, R0, R21, R64 ;  /* 0x00000015001b7227 */ /* 0x000fc80007840040 */
[----:B------:R-:W-:Y:S01]  /*62e0*/  IMAD.HI.U32 R0, R0, R20, RZ ;  /* 0x0000001400007227 */ /* 0x000fe200078e00ff */
[----:B------:R-:W-:-:S04]  /*62f0*/  IADD3 R29, P1, R29, R27, RZ ;  /* 0x0000001b1d1d7210 */ /* 0x000fc80007f3e0ff */
[----:B------:R-:W-:Y:S01]  /*6300*/  IADD3.X R0, R0, RZ, RZ, P2, !PT ;  /* 0x000000ff00007210 */ /* 0x000fe200017fe4ff */
[----:B------:R-:W-:-:S04]  /*6310*/  IMAD.WIDE.U32 R64, R29, R54, RZ ;  /* 0x000000361d407225 */ /* 0x000fc800078e00ff */
[----:B------:R-:W-:Y:S01]  /*6320*/  IMAD R27, R29, R55, R65 ;  /* 0x000000371d1b7224 */ /* 0x000fe200078e0241 */
[----:B------:R-:W-:Y:S01]  /*6330*/  IADD3 R21, P0, -R64, R21, RZ ;  /* 0x0000001540157210 */ /* 0x000fe20007f1e1ff */
[----:B------:R-:W-:-:S03]  /*6340*/  IMAD.X R0, RZ, RZ, R0, P1 ;  /* 0x000000ffff007224 */ /* 0x000fc600008e0600 */
[-C--:B------:R-:W-:Y:S01]  /*6350*/  ISETP.GE.U32.AND P2, PT, R21, R54.reuse, PT ;  /* 0x000000361500720c */ /* 0x080fe20003f46070 */
[----:B------:R-:W-:-:S04]  /*6360*/  IMAD R27, R0, R54, R27 ;  /* 0x00000036001b7224 */ /* 0x000fc800078e021b */
[----:B------:R-:W-:Y:S01]  /*6370*/  IMAD.X R20, R20, 0x1, ~R27, P0 ;  /* 0x0000000114147824 */ /* 0x000fe200000e0e1b */
[----:B------:R-:W-:-:S04]  /*6380*/  IADD3 R27, P0, R21, -R54, RZ ;  /* 0x80000036151b7210 */ /* 0x000fc80007f1e0ff */
[----:B------:R-:W-:-:S04]  /*6390*/  ISETP.GE.U32.AND.EX P2, PT, R20, R55, PT, P2 ;  /* 0x000000371400720c */ /* 0x000fc80003f46120 */
[----:B------:R-:W-:Y:S01]  /*63a0*/  SEL R27, R27, R21, P2 ;  /* 0x000000151b1b7207 */ /* 0x000fe20001000000 */
[----:B------:R-:W-:-:S03]  /*63b0*/  IMAD.X R21, R20, 0x1, ~R55, P0 ;  /* 0x0000000114157824 */ /* 0x000fc600000e0e37 */
[----:B------:R-:W-:Y:S02]  /*63c0*/  ISETP.GE.U32.AND P1, PT, R27, R54, PT ;  /* 0x000000361b00720c */ /* 0x000fe40003f26070 */
[----:B------:R-:W-:Y:S02]  /*63d0*/  SEL R21, R21, R20, P2 ;  /* 0x0000001415157207 */ /* 0x000fe40001000000 */
[----:B------:R-:W-:Y:S02]  /*63e0*/  IADD3 R20, P0, R29, 0x1, RZ ;  /* 0x000000011d147810 */ /* 0x000fe40007f1e0ff */
[----:B------:R-:W-:Y:S02]  /*63f0*/  ISETP.GE.U32.AND.EX P1, PT, R21, R55, PT, P1 ;  /* 0x000000371500720c */ /* 0x000fe40003f26110 */
[----:B------:R-:W-:Y:S01]  /*6400*/  SEL R29, R20, R29, P2 ;  /* 0x0000001d141d7207 */ /* 0x000fe20001000000 */
[----:B------:R-:W-:Y:S01]  /*6410*/  IMAD.X R20, RZ, RZ, R0, P0 ;  /* 0x000000ffff147224 */ /* 0x000fe200000e0600 */
[----:B------:R-:W-:-:S02]  /*6420*/  LOP3.LUT R27, R23, R18, RZ, 0x3c, !PT ;  /* 0x00000012171b7212 */ /* 0x000fc400078e3cff */
[----:B------:R-:W-:Y:S02]  /*6430*/  IADD3 R21, P0, R29, 0x1, RZ ;  /* 0x000000011d157810 */ /* 0x000fe40007f1e0ff */
[----:B------:R-:W-:Y:S02]  /*6440*/  SEL R20, R20, R0, P2 ;  /* 0x0000000014147207 */ /* 0x000fe40001000000 */
[----:B------:R-:W-:Y:S02]  /*6450*/  SEL R21, R21, R29, P1 ;  /* 0x0000001d15157207 */ /* 0x000fe40000800000 */
[-C--:B------:R-:W-:Y:S02]  /*6460*/  IADD3.X R0, RZ, R20.reuse, RZ, P0, !PT ;  /* 0x00000014ff007210 */ /* 0x080fe400007fe4ff */
[----:B------:R-:W-:Y:S02]  /*6470*/  ISETP.NE.U32.AND P0, PT, R24, RZ, PT ;  /* 0x000000ff1800720c */ /* 0x000fe40003f05070 */
[----:B------:R-:W-:-:S02]  /*6480*/  SEL R20, R0, R20, P1 ;  /* 0x0000001400147207 */ /* 0x000fc40000800000 */
[-C--:B------:R-:W-:Y:S02]  /*6490*/  IADD3 R0, P1, RZ, -R21.reuse, RZ ;  /* 0x80000015ff007210 */ /* 0x080fe40007f3e0ff */
[----:B------:R-:W-:Y:S02]  /*64a0*/  ISETP.GE.AND P2, PT, R27, RZ, PT ;  /* 0x000000ff1b00720c */ /* 0x000fe40003f46270 */
[----:B------:R-:W-:Y:S01]  /*64b0*/  ISETP.NE.AND.EX P0, PT, R23, RZ, PT, P0 ;  /* 0x000000ff1700720c */ /* 0x000fe20003f05300 */
[----:B------:R-:W-:Y:S01]  /*64c0*/  IMAD.X R24, RZ, RZ, ~R20, P1 ;  /* 0x000000ffff187224 */ /* 0x000fe200008e0e14 */
[----:B------:R-:W-:Y:S01]  /*64d0*/  SEL R0, R0, R21, !P2 ;  /* 0x0000001500007207 */ /* 0x000fe20005000000 */
[----:B------:R-:W-:-:S03]  /*64e0*/  IMAD.MOV.U32 R23, RZ, RZ, 0x0 ;  /* 0x00000000ff177424 */ /* 0x000fc600078e00ff */
[----:B------:R-:W-:Y:S02]  /*64f0*/  SEL R24, R24, R20, !P2 ;  /* 0x0000001418187207 */ /* 0x000fe40005000000 */
[----:B------:R-:W-:Y:S02]  /*6500*/  SEL R0, R0, 0xffffffff, P0 ;  /* 0xffffffff00007807 */ /* 0x000fe40000000000 */
[----:B------:R-:W-:Y:S01]  /*6510*/  SEL R21, R24, 0xffffffff, P0 ;  /* 0xffffffff18157807 */ /* 0x000fe20000000000 */
[----:B------:R-:W-:Y:S06]  /*6520*/  RET.REL.NODEC R22 `(_ZN5flash32flash_fwd_splitkv_combine_kernelI23Flash_fwd_kernel_traitsILi96ELi64ELi128ELi4ELb0ELb0EN7cutlass6half_tE19Flash_kernel_traitsILi96ELi64ELi128ELi4ES3_EELi16ELi7ELb0EEEvNS_16Flash_fwd_paramsE) ;  /* 0xffff9ad016007950 */ /* 0x000fec0003c3ffff */
.L_x_45:
[----:B------:R-:W-:-:S00]  /*6530*/  BRA `(.L_x_45) ;  /* 0xfffffff000007947 */ /* 0x000fc0000383ffff */
[----:B------:R-:W-:-:S00]  /*6540*/  NOP ;  /* 0x0000000000007918 */ /* 0x000fc00000000000 */
        /* <DEDUP_REMOVED lines=11> */
.L_x_6064:


//--------------------- .text._ZN5flash32flash_fwd_splitkv_combine_kernelI23Flash_fwd_kernel_traitsILi96ELi64ELi128ELi4ELb0ELb0EN7cutlass6half_tE19Flash_kernel_traitsILi96ELi64ELi128ELi4ES3_EELi16ELi6ELb0EEEvNS_16Flash_fwd_paramsE --------------------------
	.section	.text._ZN5flash32flash_fwd_splitkv_combine_kernelI23Flash_fwd_kernel_traitsILi96ELi64ELi128ELi4ELb0ELb0EN7cutlass6half_tE19Flash_kernel_traitsILi96ELi64ELi128ELi4ES3_EELi16ELi6ELb0EEEvNS_16Flash_fwd_paramsE,"ax",@progbits
	.sectioninfo	@"SHI_REGISTERS=62"
	.align	128
        .global         _ZN5flash32flash_fwd_splitkv_combine_kernelI23Flash_fwd_kernel_traitsILi96ELi64ELi128ELi4ELb0ELb0EN7cutlass6half_tE19Flash_kernel_traitsILi96ELi64ELi128ELi4ES3_EELi16ELi6ELb0EEEvNS_16Flash_fwd_paramsE
        .type           _ZN5flash32flash_fwd_splitkv_combine_kernelI23Flash_fwd_kernel_traitsILi96ELi64ELi128ELi4ELb0ELb0EN7cutlass6half_tE19Flash_kernel_traitsILi96ELi64ELi128ELi4ES3_EELi16ELi6ELb0EEEvNS_16Flash_fwd_paramsE,@function
        .size           _ZN5flash32flash_fwd_splitkv_combine_kernelI23Flash_fwd_kernel_traitsILi96ELi64ELi128ELi4ELb0ELb0EN7cutlass6half_tE19Flash_kernel_traitsILi96ELi64ELi128ELi4ES3_EELi16ELi6ELb0EEEvNS_16Flash_fwd_paramsE,(.L_x_6065 - _ZN5flash32flash_fwd_splitkv_combine_kernelI23Flash_fwd_kernel_traitsILi96ELi64ELi128ELi4ELb0ELb0EN7cutlass6half_tE19Flash_kernel_traitsILi96ELi64ELi128ELi4ES3_EELi16ELi6ELb0EEEvNS_16Flash_fwd_paramsE)
        .other          _ZN5flash32flash_fwd_splitkv_combine_kernelI23Flash_fwd_kernel_traitsILi96ELi64ELi128ELi4ELb0ELb0EN7cutlass6half_tE19Flash_kernel_traitsILi96ELi64ELi128ELi4ES3_EELi16ELi6ELb0EEEvNS_16Flash_fwd_paramsE,@"STO_CUDA_ENTRY STV_DEFAULT"
_ZN5flash32flash_fwd_splitkv_combine_kernelI23Flash_fwd_kernel_traitsILi96ELi64ELi128ELi4ELb0ELb0EN7cutlass6half_tE19Flash_kernel_traitsILi96ELi64ELi128ELi4ES3_EELi16ELi6ELb0EEEvNS_16Flash_fwd_paramsE:
.text._ZN5flash32flash_fwd_splitkv_combine_kernelI23Flash_fwd_kernel_traitsILi96ELi64ELi128ELi4ELb0ELb0EN7cutlass6half_tE19Flash_kernel_traitsILi96ELi64ELi128ELi4ES3_EELi16ELi6ELb0EEEvNS_16Flash_fwd_paramsE:
        /* <DEDUP_REMOVED lines=23> */
[----:B------:R-:W-:Y:S05]  /*0170*/  CALL.REL.NOINC `($__internal_1_$__cuda_sm20_div_s64) ;  /* 0x000050a000007944 */ /* 0x000fea0003c00000 */
[----:B------:R-:W-:Y:S02]  /*0180*/  MOV R8, R0 ;  /* 0x0000000000087202 */ /* 0x000fe40000000f00 */
[----:B------:R-:W-:Y:S01]  /*0190*/  MOV R9, R21 ;  /* 0x0000001500097202 */ /* 0x000fe20000000f00 */
[----:B------:R-:W-:Y:S05]  /*01a0*/  BRA `(.L_x_47) ;  /* 0x0000013000007947 */ /* 0x000fea0003800000 */
.L_x_46:
        /* <DEDUP_REMOVED lines=19> */
.L_x_47:
        /* <DEDUP_REMOVED lines=17> */
.L_x_49:
        /* <DEDUP_REMOVED lines=20> */
.L_x_50:
[----:B------:R-:W-:Y:S05]  /*0530*/  BSYNC B0 ;  /* 0x0000000000007941 */ /* 0x000fea0003800000 */
.L_x_48:
        /* <DEDUP_REMOVED lines=57> */
.L_x_52:
        /* <DEDUP_REMOVED lines=19> */
.L_x_53:
[----:B------:R-:W-:Y:S05]  /*0a00*/  BSYNC B0 ;  /* 0x0000000000007941 */ /* 0x000fea0003800000 */
.L_x_51:
        /* <DEDUP_REMOVED lines=107> */
.L_x_55:
        /* <DEDUP_REMOVED lines=19> */
.L_x_56:
[----:B------:R-:W-:Y:S05]  /*11f0*/  BSYNC B0 ;  /* 0x0000000000007941 */ /* 0x000fea0003800000 */
.L_x_54:
[----:B------:R-:W-:Y:S01]  /*1200*/  SHF.R.S32.HI R8, RZ, 0x1f, R39 ;  /* 0x0000001fff087819 */ /* 0x000fe20000011427 */
[----:B------:R-:W-:Y:S01]  /*1210*/  IMAD.MOV.U32 R22, RZ, RZ, -0x800000 ;  /* 0xff800000ff167424 */ /* 0x000fe200078e00ff */
[----:B------:R-:W-:Y:S01]  /*1220*/  IADD3 R9, P0, R28, -UR7, RZ ;  /* 0x800000071c097c10 */ /* 0x000fe2000ff1e0ff */
[----:B------:R-:W-:Y:S01]  /*1230*/  ULDC.64 UR8, c[0x0][0x118] ;  /* 0x0000460000087ab9 */ /* 0x000fe20000000a00 */
        /* <DEDUP_REMOVED lines=11> */
[----:B------:R-:W-:Y:S02]  /*12f0*/  IADD3.X R27, R10, UR6, RZ, P0, !PT ;  /* 0x000000060a1b7c10 */ /* 0x000fe400087fe4ff */
[----:B------:R-:W-:Y:S02]  /*1300*/  ISETP.GE.OR P4, PT, R18, c[0x0][0x314], !P2 ;  /* 0x0000c50012007a0c */ /* 0x000fe40005786670 */
[C---:B------:R-:W-:Y:S02]  /*1310*/  ISETP.GE.OR P0, PT, R24.reuse, c[0x0][0x314], !P2 ;  /* 0x0000c50018007a0c */ /* 0x040fe40005706670 */
[----:B------:R-:W-:Y:S02]  /*1320*/  IADD3 R9, R24, 0x10, RZ ;  /* 0x0000001018097810 */ /* 0x000fe40007ffe0ff */
[----:B------:R-:W-:Y:S02]  /*1330*/  ISETP.GE.OR P6, PT, R15, c[0x0][0x314], !P2 ;  /* 0x0000c5000f007a0c */ /* 0x000fe400057c6670 */
[----:B------:R-:W-:-:S05]  /*1340*/  ISETP.GE.OR P1, PT, R9, c[0x0][0x314], !P2 ;  /* 0x0000c50009007a0c */ /* 0x000fca0005726670 */
[----:B------:R-:W-:Y:S01]  /*1350*/  @!P4 SHF.R.S32.HI R0, RZ, 0x1f, R18 ;  /* 0x0000001fff00c819 */ /* 0x000fe20000011412 */
[----:B------:R-:W-:-:S04]  /*1360*/  @!P4 IMAD.WIDE.U32 R20, R28, R18, R26 ;  /* 0x000000121c14c225 */ /* 0x000fc800078e001a */
[----:B------:R-:W-:-:S03]  /*1370*/  @!P4 IMAD R0, R0, R28, RZ ;  /* 0x0000001c0000c224 */ /* 0x000fc600078e02ff */
[----:B------:R-:W-:Y:S01]  /*1380*/  @!P1 SHF.R.S32.HI R10, RZ, 0x1f, R9 ;  /* 0x0000001fff0a9819 */ /* 0x000fe20000011409 */
[-C--:B------:R-:W-:Y:S01]  /*1390*/  @!P4 IMAD R0, R18, R5.reuse, R0 ;  /* 0x000000051200c224 */ /* 0x080fe200078e0200 */
[----:B------:R-:W-:Y:S01]  /*13a0*/  @!P4 LEA R18, P3, R20, c[0x0][0x208], 0x2 ;  /* 0x000082001412ca11 */ /* 0x000fe200078610ff */
[----:B------:R-:W-:Y:S02]  /*13b0*/  @!P1 IMAD.MOV.U32 R42, RZ, RZ, R26 ;  /* 0x000000ffff2a9224 */ /* 0x000fe400078e001a */
[----:B------:R-:W-:Y:S01]  /*13c0*/  @!P4 IMAD.IADD R0, R21, 0x1, R0 ;  /* 0x000000011500c824 */ /* 0x000fe200078e0200 */
[----:B------:R-:W-:Y:S01]  /*13d0*/  IADD3 R21, R24, 0x20, RZ ;  /* 0x0000002018157810 */ /* 0x000fe20007ffe0ff */
[----:B------:R-:W-:Y:S02]  /*13e0*/  @!P1 IMAD R10, R10, R28, RZ ;  /* 0x0000001c0a0a9224 */ /* 0x000fe400078e02ff */
[----:B------:R-:W-:Y:S01]  /*13f0*/  @!P1 IMAD.MOV.U32 R43, RZ, RZ, R27 ;  /* 0x000000ffff2b9224 */ /* 0x000fe200078e001b */
[----:B------:R-:W-:Y:S01]  /*1400*/  @!P4 LEA.HI.X R19, R20, c[0x0][0x20c], R0, 0x2, P3 ;  /* 0x000083001413ca11 */ /* 0x000fe200018f1400 */
[----:B------:R-:W-:Y:S01]  /*1410*/  @!P1 IMAD R10, R9, R5, R10 ;  /* 0x00000005090a9224 */ /* 0x000fe200078e020a */
[----:B------:R-:W-:Y:S01]  /*1420*/  @!P0 SHF.R.S32.HI R0, RZ, 0x1f, R24 ;  /* 0x0000001fff008819 */ /* 0x000fe20000011418 */
[----:B------:R-:W-:-:S02]  /*1430*/  @!P1 IMAD.WIDE.U32 R42, R28, R9, R42 ;  /* 0x000000091c2a9225 */ /* 0x000fc400078e002a */
[----:B------:R0:W2:Y:S01]  /*1440*/  @!P4 LDG.E R22, [R18.64] ;  /* 0x000000081216c981 */ /* 0x0000a2000c1e1900 */
[----:B------:R-:W-:Y:S01]  /*1450*/  IADD3 R20, R24, 0x28, RZ ;  /* 0x0000002818147810 */ /* 0x000fe20007ffe0ff */
[----:B------:R-:W-:Y:S01]  /*1460*/  @!P0 IMAD R0, R0, R28, RZ ;  /* 0x0000001c00008224 */ /* 0x000fe200078e02ff */
[----:B------:R-:W-:Y:S01]  /*1470*/  ISETP.GE.OR P5, PT, R21, c[0x0][0x314], !P2 ;  /* 0x0000c50015007a0c */ /* 0x000fe200057a6670 */
[----:B------:R-:W-:Y:S01]  /*1480*/  IMAD.MOV.U32 R23, RZ, RZ, -0x800000 ;  /* 0xff800000ff177424 */ /* 0x000fe200078e00ff */
[----:B------:R-:W-:Y:S01]  /*1490*/  @!P6 SHF.R.S32.HI R9, RZ, 0x1f, R15 ;  /* 0x0000001fff09e819 */ /* 0x000fe2000001140f */
[----:B------:R-:W-:Y:S01]  /*14a0*/  @!P0 IMAD R0, R24, R5, R0 ;  /* 0x0000000518008224 */ /* 0x000fe200078e0200 */
[----:B------:R-:W-:Y:S01]  /*14b0*/  ISETP.GE.OR P4, PT, R20, c[0x0][0x314], !P2 ;  /* 0x0000c50014007a0c */ /* 0x000fe20005786670 */
[----:B------:R-:W-:Y:S02]  /*14c0*/  @!P6 IMAD.MOV.U32 R34, RZ, RZ, R26 ;  /* 0x000000ffff22e224 */ /* 0x000fe400078e001a */
[----:B------:R-:W-:-:S02]  /*14d0*/  @!P6 IMAD.MOV.U32 R35, RZ, RZ, R27 ;  /* 0x000000ffff23e224 */ /* 0x000fc400078e001b */
[----:B------:R-:W-:Y:S02]  /*14e0*/  @!P6 IMAD R9, R9, R28, RZ ;  /* 0x0000001c0909e224 */ /* 0x000fe400078e02ff */
[----:B------:R-:W-:Y:S02]  /*14f0*/  @!P1 IMAD.IADD R10, R43, 0x1, R10 ;  /* 0x000000012b0a9824 */ /* 0x000fe400078e020a */
[----:B------:R-:W-:-:S04]  /*1500*/  @!P6 IMAD.WIDE.U32 R34, R28, R15, R34 ;  /* 0x0000000f1c22e225 */ /* 0x000fc800078e0022 */
[----:B------:R-:W-:Y:S02]  /*1510*/  @!P6 IMAD R9, R15, R5, R9 ;  /* 0x000000050f09e224 */ /* 0x000fe400078e0209 */
[----:B0-----:R-:W-:Y:S02]  /*1520*/  @!P0 IMAD.MOV.U32 R18, RZ, RZ, R26 ;  /* 0x000000ffff128224 */ /* 0x001fe400078e001a */
[----:B------:R-:W-:-:S04]  /*1530*/  @!P0 IMAD.MOV.U32 R19, RZ, RZ, R27 ;  /* 0x000000ffff138224 */ /* 0x000fc800078e001b */
[----:B------:R-:W-:-:S04]  /*1540*/  @!P0 IMAD.WIDE.U32 R18, R28, R24, R18 ;  /* 0x000000181c128225 */ /* 0x000fc800078e0012 */
[----:B------:R-:W-:Y:S01]  /*1550*/  @!P0 IMAD.IADD R0, R19, 0x1, R0 ;  /* 0x0000000113008824 */ /* 0x000fe200078e0200 */
[----:B------:R-:W-:Y:S02]  /*1560*/  @!P0 LEA R32, P3, R18, c[0x0][0x208], 0x2 ;  /* 0x0000820012208a11 */ /* 0x000fe400078610ff */
[----:B------:R-:W-:Y:S02]  /*1570*/  IADD3 R19, R24, 0x30, RZ ;  /* 0x0000003018137810 */ /* 0x000fe40007ffe0ff */
[----:B------:R-:W-:Y:S02]  /*1580*/  @!P0 LEA.HI.X R33, R18, c[0x0][0x20c], R0, 0x2, P3 ;  /* 0x0000830012218a11 */ /* 0x000fe400018f1400 */
[----:B------:R-:W-:Y:S02]  /*1590*/  IADD3 R18, R24, 0x38, RZ ;  /* 0x0000003818127810 */ /* 0x000fe40007ffe0ff */
[----:B------:R-:W-:Y:S01]  /*15a0*/  ISETP.GE.OR P3, PT, R19, c[0x0][0x314], !P2 ;  /* 0x0000c50013007a0c */ /* 0x000fe20005766670 */
[----:B------:R0:W3:Y:S01]  /*15b0*/  @!P0 LDG.E R23, [R32.64] ;  /* 0x0000000820178981 */ /* 0x0000e2000c1e1900 */
[----:B------:R-:W-:-:S02]  /*15c0*/  ISETP.GE.OR P2, PT, R18, c[0x0][0x314], !P2 ;  /* 0x0000c50012007a0c */ /* 0x000fc40005746670 */
[----:B------:R-:W-:Y:S02]  /*15d0*/  @!P5 SHF.R.S32.HI R0, RZ, 0x1f, R21 ;  /* 0x0000001fff00d819 */ /* 0x000fe40000011415 */
[----:B------:R-:W-:Y:S01]  /*15e0*/  @!P1 LEA R36, P0, R42, c[0x0][0x208], 0x2 ;  /* 0x000082002a249a11 */ /* 0x000fe200078010ff */
[----:B------:R-:W-:Y:S01]  /*15f0*/  @!P6 IMAD.IADD R9, R35, 0x1, R9 ;  /* 0x000000012309e824 */ /* 0x000fe200078e0209 */
[----:B------:R-:W-:Y:S01]  /*1600*/  @!P4 SHF.R.S32.HI R15, RZ, 0x1f, R20 ;  /* 0x0000001fff0fc819 */ /* 0x000fe20000011414 */
[-C--:B------:R-:W-:Y:S01]  /*1610*/  @!P5 IMAD R0, R0, R28.reuse, RZ ;  /* 0x0000001c0000d224 */ /* 0x080fe200078e02ff */
[----:B------:R-:W-:Y:S02]  /*1620*/  @!P1 LEA.HI.X R37, R42, c[0x0][0x20c], R10, 0x2, P0 ;  /* 0x000083002a259a11 */ /* 0x000fe400000f140a */
[C---:B------:R-:W-:Y:S01]  /*1630*/  @!P6 LEA R42, P0, R34.reuse, c[0x0][0x208], 0x2 ;  /* 0x00008200222aea11 */ /* 0x040fe200078010ff */
[----:B------:R-:W-:Y:S02]  /*1640*/  @!P5 IMAD R0, R21, R5, R0 ;  /* 0x000000051500d224 */ /* 0x000fe400078e0200 */
[----:B------:R-:W-:Y:S01]  /*1650*/  @!P4 IMAD R15, R15, R28, RZ ;  /* 0x0000001c0f0fc224 */ /* 0x000fe200078e02ff */
[----:B------:R-:W-:Y:S01]  /*1660*/  @!P6 LEA.HI.X R43, R34, c[0x0][0x20c], R9, 0x2, P0 ;  /* 0x00008300222bea11 */ /* 0x000fe200000f1409 */
[----:B------:R-:W-:Y:S01]  /*1670*/  @!P4 IMAD.MOV.U32 R46, RZ, RZ, R26 ;  /* 0x000000ffff2ec224 */ /* 0x000fe200078e001a */
[----:B------:R-:W-:Y:S01]  /*1680*/  @!P2 SHF.R.S32.HI R9, RZ, 0x1f, R18 ;  /* 0x0000001fff09a819 */ /* 0x000fe20000011412 */
[----:B------:R-:W-:-:S02]  /*1690*/  @!P4 IMAD.MOV.U32 R47, RZ, RZ, R27 ;  /* 0x000000ffff2fc224 */ /* 0x000fc400078e001b */
        /* <DEDUP_REMOVED lines=26> */
[----:B------:R0:W4:Y:S01]  /*1840*/  @!P1 LDG.E R0, [R36.64] ;  /* 0x0000000824009981 */ /* 0x000122000c1e1900 */
[----:B------:R-:W-:-:S03]  /*1850*/  @!P3 IMAD.IADD R10, R35, 0x1, R10 ;  /* 0x00000001230ab824 */ /* 0x000fc600078e020a */
[----:B------:R1:W5:Y:S04]  /*1860*/  @!P5 LDG.E R9, [R20.64] ;  /* 0x000000081409d981 */ /* 0x000368000c1e1900 */
[----:B------:R-:W5:Y:S01]  /*1870*/  @!P6 LDG.E R15, [R42.64] ;  /* 0x000000082a0fe981 */ /* 0x000f62000c1e1900 */
[----:B0-----:R-:W-:Y:S01]  /*1880*/  @!P3 LEA R36, P1, R34, c[0x0][0x208], 0x2 ;  /* 0x000082002224ba11 */ /* 0x001fe200078210ff */
[----:B-1----:R-:W-:-:S03]  /*1890*/  IMAD.MOV.U32 R20, RZ, RZ, -0x800000 ;  /* 0xff800000ff147424 */ /* 0x002fc600078e00ff */
[----:B------:R-:W-:Y:S01]  /*18a0*/  @!P3 LEA.HI.X R37, R34, c[0x0][0x20c], R10, 0x2, P1 ;  /* 0x000083002225ba11 */ /* 0x000fe200008f140a */
[----:B------:R-:W-:Y:S02]  /*18b0*/  IMAD.MOV.U32 R10, RZ, RZ, -0x800000 ;  /* 0xff800000ff0a7424 */ /* 0x000fe400078e00ff */
[----:B------:R-:W-:Y:S01]  /*18c0*/  IMAD.MOV.U32 R21, RZ, RZ, -0x800000 ;  /* 0xff800000ff157424 */ /* 0x000fe200078e00ff */
[----:B------:R0:W5:Y:S04]  /*18d0*/  @!P2 LDG.E R20, [R18.64] ;  /* 0x000000081214a981 */ /* 0x000168000c1e1900 */
[----:B------:R1:W5:Y:S04]  /*18e0*/  @!P4 LDG.E R10, [R32.64] ;  /* 0x00000008200ac981 */ /* 0x000368000c1e1900 */
[----:B------:R-:W5:Y:S01]  /*18f0*/  @!P3 LDG.E R21, [R36.64] ;  /* 0x000000082415b981 */ /* 0x000f62000c1e1900 */
[----:B------:R-:W-:-:S04]  /*1900*/  IABS R26, c[0x0][0x1c0] ;  /* 0x00007000001a7a13 */ /* 0x000fc80000000000 */
[----:B-1----:R-:W1:Y:S08]  /*1910*/  I2F.U32.RP R32, R26 ;  /* 0x0000001a00207306 */ /* 0x002e700000209000 */
[----:B-1----:R-:W1:Y:S02]  /*1920*/  MUFU.RCP R32, R32 ;  /* 0x0000002000207308 */ /* 0x002e640000001000 */
[----:B-1----:R-:W-:-:S06]  /*1930*/  IADD3 R32, R32, 0xffffffe, RZ ;  /* 0x0ffffffe20207810 */ /* 0x002fcc0007ffe0ff */
[----:B------:R-:W1:Y:S01]  /*1940*/  F2I.FTZ.U32.TRUNC.NTZ R33, R32 ;  /* 0x0000002000217305 */ /* 0x000e62000021f000 */
[----:B0-----:R-:W-:Y:S01]  /*1950*/  IABS R19, R6 ;  /* 0x0000000600137213 */ /* 0x001fe20000000000 */
[----:B-1----:R-:W-:Y:S02]  /*1960*/  IMAD.MOV R18, RZ, RZ, -R33 ;  /* 0x000000ffff127224 */ /* 0x002fe400078e0a21 */
[----:B------:R-:W-:Y:S02]  /*1970*/  IMAD.MOV.U32 R32, RZ, RZ, RZ ;  /* 0x000000ffff207224 */ /* 0x000fe400078e00ff */
[----:B------:R-:W-:Y:S01]  /*1980*/  IMAD R27, R18, R26, RZ ;  /* 0x0000001a121b7224 */ /* 0x000fe200078e02ff */
[----:B------:R-:W-:-:S03]  /*1990*/  IABS R18, c[0x0][0x1c0] ;  /* 0x0000700000127a13 */ /* 0x000fc60000000000 */
[----:B------:R-:W-:-:S04]  /*19a0*/  IMAD.HI.U32 R27, R33, R27, R32 ;  /* 0x0000001b211b7227 */ /* 0x000fc800078e0020 */
[----:B------:R-:W-:Y:S02]  /*19b0*/  IMAD.MOV R18, RZ, RZ, -R18 ;  /* 0x000000ffff127224 */ /* 0x000fe400078e0a12 */
[----:B------:R-:W-:Y:S01]  /*19c0*/  IMAD.HI.U32 R27, R27, R19, RZ ;  /* 0x000000131b1b7227 */ /* 0x000fe200078e00ff */
[----:B------:R-:W-:-:S03]  /*19d0*/  ISETP.GT.AND P1, PT, R39, 0x37f, PT ;  /* 0x0000037f2700780c */ /* 0x000fc60003f24270 */
[----:B------:R-:W-:Y:S01]  /*19e0*/  IMAD R18, R27, R18, R19 ;  /* 0x000000121b127224 */ /* 0x000fe200078e0213 */
[C---:B------:R-:W-:Y:S02]  /*19f0*/  ISETP.GT.AND P2, PT, R39.reuse, 0x3ff, PT ;  /* 0x000003ff2700780c */ /* 0x040fe40003f44270 */
[C---:B------:R-:W-:Y:S02]  /*1a00*/  ISETP.GT.AND P0, PT, R39.reuse, 0x2ff, PT ;  /* 0x000002ff2700780c */ /* 0x040fe40003f04270 */
[----:B------:R-:W-:Y:S02]  /*1a10*/  ISETP.GT.U32.AND P4, PT, R26, R18, PT ;  /* 0x000000121a00720c */ /* 0x000fe40003f84070 */
[C---:B------:R-:W-:Y:S01]  /*1a20*/  ISETP.GT.AND P3, PT, R39.reuse, 0x27f, PT ;  /* 0x0000027f2700780c */ /* 0x040fe20003f64270 */
[----:B------:R-:W-:Y:S01]  /*1a30*/  IMAD R24, R24, 0x11, R25 ;  /* 0x0000001118187824 */ /* 0x000fe200078e0219 */
[----:B------:R-:W-:-:S09]  /*1a40*/  ISETP.GT.AND P6, PT, R39, 0x7f, PT ;  /* 0x0000007f2700780c */ /* 0x000fd20003fc4270 */
[----:B------:R-:W-:Y:S01]  /*1a50*/  @!P4 IMAD.IADD R18, R18, 0x1, -R26 ;  /* 0x000000011212c824 */ /* 0x000fe200078e0a1a */
[----:B------:R-:W-:Y:S02]  /*1a60*/  LOP3.LUT R6, R6, c[0x0][0x1c0], RZ, 0x3c, !PT ;  /* 0x0000700006067a12 */ /* 0x000fe400078e3cff */
[----:B------:R-:W-:Y:S01]  /*1a70*/  @!P4 IADD3 R27, R27, 0x1, RZ ;  /* 0x000000011b1bc810 */ /* 0x000fe20007ffe0ff */
[----:B--2---:R-:W-:Y:S01]  /*1a80*/  @!P1 STS [R24.X4+0x220], R22 ;  /* 0x0002201618009388 */ /* 0x004fe20000004800 */
[C---:B------:R-:W-:Y:S01]  /*1a90*/  ISETP.GT.AND P1, PT, R39.reuse, 0x17f, PT ;  /* 0x0000017f2700780c */ /* 0x040fe20003f24270 */
[----:B------:R-:W-:Y:S02]  /*1aa0*/  BSSY B0, `(.L_x_57) ;  /* 0x0000030000007945 */ /* 0x000fe40003800000 */
[----:B---3--:R-:W-:Y:S01]  /*1ab0*/  @!P2 STS [R24.X4], R23 ;  /* 0x000000171800a388 */ /* 0x008fe20000004800 */
[----:B------:R-:W-:-:S03]  /*1ac0*/  ISETP.GT.AND P2, PT, R39, 0x1ff, PT ;  /* 0x000001ff2700780c */ /* 0x000fc60003f44270 */
[----:B----4-:R0:W-:Y:S01]  /*1ad0*/  @!P0 STS [R24.X4+0x440], R0 ;  /* 0x0004400018008388 */ /* 0x0101e20000004800 */
[----:B------:R-:W-:-:S03]  /*1ae0*/  ISETP.GT.AND P0, PT, R39, 0xff, PT ;  /* 0x000000ff2700780c */ /* 0x000fc60003f04270 */
[----:B-----5:R1:W-:Y:S01]  /*1af0*/  @!P3 STS [R24.X4+0x660], R15 ;  /* 0x0006600f1800b388 */ /* 0x0203e20000004800 */
[----:B------:R-:W-:-:S05]  /*1b00*/  ISETP.GE.U32.AND P3, PT, R18, R26, PT ;  /* 0x0000001a1200720c */ /* 0x000fca0003f66070 */
        /* <DEDUP_REMOVED lines=14> */
[----:B-1----:R-:W-:Y:S01]  /*1bf0*/  MOV R24, R14 ;  /* 0x0000000e00187202 */ /* 0x002fe20000000f00 */
[----:B------:R-:W-:Y:S01]  /*1c00*/  IMAD.MOV.U32 R18, RZ, RZ, R31 ;  /* 0x000000ffff127224 */ /* 0x000fe200078e001f */
[----:B------:R-:W-:Y:S02]  /*1c10*/  MOV R23, R13 ;  /* 0x0000000d00177202 */ /* 0x000fe40000000f00 */
[----:B------:R-:W-:Y:S02]  /*1c20*/  MOV R22, 0x1c40 ;  /* 0x00001c4000167802 */ /* 0x000fe40000000f00 */
[----:B------:R-:W-:Y:S05]  /*1c30*/  CALL.REL.NOINC `($__internal_1_$__cuda_sm20_div_s64) ;  /* 0x000035e000007944 */ /* 0x000fea0003c00000 */
[----:B------:R-:W-:Y:S02]  /*1c40*/  MOV R42, R0 ;  /* 0x00000000002a7202 */ /* 0x000fe40000000f00 */
[----:B------:R-:W-:Y:S01]  /*1c50*/  MOV R43, R21 ;  /* 0x00000015002b7202 */ /* 0x000fe20000000f00 */
[----:B------:R-:W-:Y:S05]  /*1c60*/  BRA `(.L_x_59) ;  /* 0x0000013000007947 */ /* 0x000fea0003800000 */
.L_x_58:
        /* <DEDUP_REMOVED lines=19> */
.L_x_59:
[----:B------:R-:W-:Y:S05]  /*1da0*/  BSYNC B0 ;  /* 0x0000000000007941 */ /* 0x000fea0003800000 */
.L_x_57:
[----:B------:R-:W-:Y:S01]  /*1db0*/  BAR.SYNC.DEFER_BLOCKING 0x0 ;  /* 0x0000000000007b1d */ /* 0x000fe20000010000 */
[----:B------:R-:W-:Y:S01]  /*1dc0*/  LEA.HI R8, R8, R39, RZ, 0x3 ;  /* 0x0000002708087211 */ /* 0x000fe200078f18ff */
[----:B------:R-:W-:Y:S01]  /*1dd0*/  IMAD.MOV.U32 R37, RZ, RZ, -0x800000 ;  /* 0xff800000ff257424 */ /* 0x000fe200078e00ff */
[----:B------:R-:W-:Y:S01]  /*1de0*/  MOV R35, 0xff800000 ;  /* 0xff80000000237802 */ /* 0x000fe20000000f00 */
[----:B------:R-:W-:Y:S01]  /*1df0*/  IMAD.MOV.U32 R38, RZ, RZ, -0x800000 ;  /* 0xff800000ff267424 */ /* 0x000fe200078e00ff */
[----:B------:R-:W-:Y:S01]  /*1e00*/  LOP3.LUT R0, R8, 0xfffffff8, RZ, 0xc0, !PT ;  /* 0xfffffff808007812 */ /* 0x000fe200078ec0ff */
[----:B------:R-:W-:Y:S01]  /*1e10*/  IMAD.MOV.U32 R36, RZ, RZ, -0x800000 ;  /* 0xff800000ff247424 */ /* 0x000fe200078e00ff */
[----:B-1----:R-:W-:Y:S01]  /*1e20*/  SHF.R.S32.HI R15, RZ, 0x3, R8 ;  /* 0x00000003ff0f7819 */ /* 0x002fe20000011408 */
[----:B------:R-:W-:Y:S01]  /*1e30*/  IMAD.MOV.U32 R33, RZ, RZ, -0x800000 ;  /* 0xff800000ff217424 */ /* 0x000fe200078e00ff */
[----:B------:R-:W-:Y:S01]  /*1e40*/  MOV R31, 0xff800000 ;  /* 0xff800000001f7802 */ /* 0x000fe20000000f00 */
[----:B------:R-:W-:Y:S01]  /*1e50*/  IMAD.IADD R39, R39, 0x1, -R0 ;  /* 0x0000000127277824 */ /* 0x000fe200078e0a00 */
[----:B------:R-:W-:Y:S01]  /*1e60*/  IABS R10, R3 ;  /* 0x00000003000a7213 */ /* 0x000fe20000000000 */
[----:B------:R-:W-:Y:S01]  /*1e70*/  IMAD.MOV.U32 R34, RZ, RZ, -0x800000 ;  /* 0xff800000ff227424 */ /* 0x000fe200078e00ff */
[----:B------:R-:W-:Y:S01]  /*1e80*/  IABS R9, c[0x0][0x1c0] ;  /* 0x0000700000097a13 */ /* 0x000fe20000000000 */
[----:B------:R-:W-:Y:S01]  /*1e90*/  IMAD R25, R39, 0x11, R15 ;  /* 0x0000001127197824 */ /* 0x000fe200078e020f */
[----:B------:R-:W0:Y:S01]  /*1ea0*/  I2F.RP R27, R10 ;  /* 0x0000000a001b7306 */ /* 0x000e220000209400 */
[----:B------:R-:W-:Y:S01]  /*1eb0*/  IMAD.MOV.U32 R32, RZ, RZ, -0x800000 ;  /* 0xff800000ff207424 */ /* 0x000fe200078e00ff */
[----:B------:R-:W-:Y:S01]  /*1ec0*/  ULDC.U8 UR4, c[0x0][0x329] ;  /* 0x0000ca4000047ab9 */ /* 0x000fe20000000000 */
[----:B------:R-:W-:Y:S01]  /*1ed0*/  IMAD.MOV.U32 R46, RZ, RZ, RZ ;  /* 0x000000ffff2e7224 */ /* 0x000fe200078e00ff */
[----:B------:R-:W-:Y:S01]  /*1ee0*/  BSSY B1, `(.L_x_60) ;  /* 0x0000257000017945 */ /* 0x000fe20003800000 */
[----:B------:R-:W-:Y:S01]  /*1ef0*/  IMAD.MOV.U32 R30, RZ, RZ, 0x7f800000 ;  /* 0x7f800000ff1e7424 */ /* 0x000fe200078e00ff */
[----:B------:R-:W-:Y:S04]  /*1f00*/  @!P6 LDS R37, [R25.X4] ;  /* 0x000000001925e984 */ /* 0x000fe80000004800 */
[----:B------:R-:W1:Y:S01]  /*1f10*/  @!P6 LDS R38, [R25.X4+0x220] ;  /* 0x000220001926e984 */ /* 0x000e620000004800 */
[----:B0-----:R-:W0:Y:S03]  /*1f20*/  MUFU.RCP R27, R27 ;  /* 0x0000001b001b7308 */ /* 0x001e260000001000 */
[----:B------:R-:W2:Y:S04]  /*1f30*/  @!P6 LDS R35, [R25.X4+0x440] ;  /* 0x000440001923e984 */ /* 0x000ea80000004800 */
[----:B------:R-:W3:Y:S04]  /*1f40*/  @!P6 LDS R36, [R25.X4+0x660] ;  /* 0x000660001924e984 */ /* 0x000ee80000004800 */
[----:B------:R-:W4:Y:S04]  /*1f50*/  @!P6 LDS R33, [R25.X4+0x880] ;  /* 0x000880001921e984 */ /* 0x000f280000004800 */
[----:B------:R-:W5:Y:S01]  /*1f60*/  @!P6 LDS R34, [R25.X4+0xaa0] ;  /* 0x000aa0001922e984 */ /* 0x000f620000004800 */
[----:B0-----:R-:W-:-:S03]  /*1f70*/  IADD3 R27, R27, 0xffffffe, RZ ;  /* 0x0ffffffe1b1b7810 */ /* 0x001fc60007ffe0ff */
[----:B------:R-:W0:Y:S01]  /*1f80*/  @!P6 LDS R31, [R25.X4+0xcc0] ;  /* 0x000cc000191fe984 */ /* 0x000e220000004800 */
[----:B------:R-:W-:Y:S03]  /*1f90*/  F2I.FTZ.U32.TRUNC.NTZ R47, R27 ;  /* 0x0000001b002f7305 */ /* 0x000fe6000021f000 */
[----:B------:R-:W0:Y:S01]  /*1fa0*/  @!P6 LDS R32, [R25.X4+0xee0] ;  /* 0x000ee0001920e984 */ /* 0x000e220000004800 */
[----:B-1----:R-:W-:-:S04]  /*1fb0*/  FMNMX.FTZ R8, R37, R38, !PT ;  /* 0x0000002625087209 */ /* 0x002fc80007810000 */
[----:B--2---:R-:W-:-:S04]  /*1fc0*/  FMNMX.FTZ R8, R8, R35, !PT ;  /* 0x0000002308087209 */ /* 0x004fc80007810000 */
[----:B---3--:R-:W-:-:S04]  /*1fd0*/  FMNMX.FTZ R8, R8, R36, !PT ;  /* 0x0000002408087209 */ /* 0x008fc80007810000 */
[----:B----4-:R-:W-:-:S04]  /*1fe0*/  FMNMX.FTZ R8, R8, R33, !PT ;  /* 0x0000002108087209 */ /* 0x010fc80007810000 */
[----:B-----5:R-:W-:-:S04]  /*1ff0*/  FMNMX.FTZ R8, R8, R34, !PT ;  /* 0x0000002208087209 */ /* 0x020fc80007810000 */
[----:B0-----:R-:W-:-:S04]  /*2000*/  FMNMX.FTZ R8, R8, R31, !PT ;  /* 0x0000001f08087209 */ /* 0x001fc80007810000 */
[----:B------:R-:W-:-:S05]  /*2010*/  FMNMX.FTZ R8, R8, R32, !PT ;  /* 0x0000002008087209 */ /* 0x000fca0007810000 */
        /* <DEDUP_REMOVED lines=27> */
[----:B------:R-:W-:-:S05]  /*21d0*/  FMUL.FTZ R18, R18, 1.4426950216293334961 ;  /* 0x3fb8aa3b12127820 */ /* 0x000fca0000410000 */
[----:B------:R-:W2:Y:S01]  /*21e0*/  MUFU.EX2 R22, R22 ;  /* 0x0000001600167308 */ /* 0x000ea20000000800 */
[----:B0-----:R-:W-:Y:S02]  /*21f0*/  FADD.FTZ R24, R26, R24 ;  /* 0x000000181a187221 */ /* 0x001fe40000010000 */
[----:B------:R-:W-:-:S05]  /*2200*/  IMAD.MOV.U32 R26, RZ, RZ, RZ ;  /* 0x000000ffff1a7224 */ /* 0x000fca00078e00ff */
[----:B------:R-:W0:Y:S01]  /*2210*/  MUFU.EX2 R21, R21 ;  /* 0x0000001500157308 */ /* 0x000e220000000800 */
[----:B-1----:R-:W-:-:S07]  /*2220*/  FADD.FTZ R23, R24, R23 ;  /* 0x0000001718177221 */ /* 0x002fce0000010000 */
[----:B------:R-:W1:Y:S01]  /*2230*/  MUFU.EX2 R20, R20 ;  /* 0x0000001400147308 */ /* 0x000e620000000800 */
[----:B--2---:R-:W-:-:S07]  /*2240*/  FADD.FTZ R22, R23, R22 ;  /* 0x0000001617167221 */ /* 0x004fce0000010000 */
[----:B------:R-:W2:Y:S01]  /*2250*/  MUFU.EX2 R19, R19 ;  /* 0x0000001300137308 */ /* 0x000ea20000000800 */
[----:B0-----:R-:W-:-:S07]  /*2260*/  FADD.FTZ R21, R22, R21 ;  /* 0x0000001516157221 */ /* 0x001fce0000010000 */
[----:B------:R-:W0:Y:S01]  /*2270*/  MUFU.EX2 R18, R18 ;  /* 0x0000001200127308 */ /* 0x000e220000000800 */
[----:B-1----:R-:W-:Y:S02]  /*2280*/  FADD.FTZ R20, R21, R20 ;  /* 0x0000001415147221 */ /* 0x002fe40000010000 */
[----:B------:R-:W-:-:S04]  /*2290*/  IMAD.MOV R21, RZ, RZ, -R47 ;  /* 0x000000ffff157224 */ /* 0x000fc800078e0a2f */
[----:B------:R-:W-:Y:S02]  /*22a0*/  IMAD R21, R21, R10, RZ ;  /* 0x0000000a15157224 */ /* 0x000fe400078e02ff */
[----:B--2---:R-:W-:Y:S02]  /*22b0*/  FADD.FTZ R20, R20, R19 ;  /* 0x0000001314147221 */ /* 0x004fe40000010000 */
[----:B------:R0:W1:Y:S01]  /*22c0*/  MUFU.RCP R19, R8 ;  /* 0x0000000800137308 */ /* 0x0000620000001000 */
[----:B------:R-:W-:-:S04]  /*22d0*/  IMAD.HI.U32 R21, R47, R21, R46 ;  /* 0x000000152f157227 */ /* 0x000fc800078e002e */
[----:B0-----:R-:W-:Y:S01]  /*22e0*/  FADD.FTZ R8, R20, R18 ;  /* 0x0000001214087221 */ /* 0x001fe20000010000 */
[----:B-1----:R-:W-:Y:S01]  /*22f0*/  IADD3 R19, R19, 0xffffffe, RZ ;  /* 0x0ffffffe13137810 */ /* 0x002fe20007ffe0ff */
[----:B------:R-:W-:-:S03]  /*2300*/  IMAD.IADD R20, R7, 0x1, R10 ;  /* 0x0000000107147824 */ /* 0x000fc600078e020a */
[----:B------:R-:W0:Y:S01]  /*2310*/  SHFL.BFLY PT, R18, R8, 0x4, 0x1f ;  /* 0x0c801f0008127f89 */ /* 0x000e2200000e0000 */
[----:B------:R-:W1:Y:S02]  /*2320*/  F2I.FTZ.U32.TRUNC.NTZ R27, R19 ;  /* 0x00000013001b7305 */ /* 0x000e64000021f000 */
[----:B-1----:R-:W-:Y:S02]  /*2330*/  IADD3 R7, RZ, -R27, RZ ;  /* 0x8000001bff077210 */ /* 0x002fe40007ffe0ff */
[----:B------:R-:W-:-:S03]  /*2340*/  IABS R19, R20 ;  /* 0x0000001400137213 */ /* 0x000fc60000000000 */
[----:B------:R-:W-:Y:S01]  /*2350*/  IMAD R7, R7, R9, RZ ;  /* 0x0000000907077224 */ /* 0x000fe200078e02ff */
[----:B------:R-:W-:Y:S01]  /*2360*/  MOV R23, R19 ;  /* 0x0000001300177202 */ /* 0x000fe20000000f00 */
[----:B0-----:R-:W-:Y:S01]  /*2370*/  FADD.FTZ R18, R8, R18 ;  /* 0x0000001208127221 */ /* 0x001fe20000010000 */
[----:B------:R-:W-:Y:S01]  /*2380*/  IABS R8, R3 ;  /* 0x0000000300087213 */ /* 0x000fe20000000000 */
[----:B------:R-:W-:Y:S01]  /*2390*/  IMAD.HI.U32 R7, R27, R7, R26 ;  /* 0x000000071b077227 */ /* 0x000fe200078e001a */
[----:B------:R-:W-:Y:S02]  /*23a0*/  IABS R19, c[0x0][0x1c0] ;  /* 0x0000700000137a13 */ /* 0x000fe40000000000 */
[----:B------:R-:W0:Y:S01]  /*23b0*/  SHFL.BFLY PT, R22, R18, 0x2, 0x1f ;  /* 0x0c401f0012167f89 */ /* 0x000e2200000e0000 */
[----:B------:R-:W-:Y:S02]  /*23c0*/  IMAD.MOV R8, RZ, RZ, -R8 ;  /* 0x000000ffff087224 */ /* 0x000fe400078e0a08 */
[----:B------:R-:W-:-:S04]  /*23d0*/  IMAD.HI.U32 R21, R21, R23, RZ ;  /* 0x0000001715157227 */ /* 0x000fc800078e00ff */
[----:B------:R-:W-:Y:S02]  /*23e0*/  IMAD R8, R21, R8, R23 ;  /* 0x0000000815087224 */ /* 0x000fe400078e0217 */
[----:B------:R-:W-:Y:S02]  /*23f0*/  IMAD.MOV R19, RZ, RZ, -R19 ;  /* 0x000000ffff137224 */ /* 0x000fe400078e0a13 */
[----:B------:R-:W-:Y:S01]  /*2400*/  IMAD.HI.U32 R7, R7, R23, RZ ;  /* 0x0000001707077227 */ /* 0x000fe200078e00ff */
[----:B------:R-:W-:-:S03]  /*2410*/  ISETP.GT.U32.AND P0, PT, R10, R8, PT ;  /* 0x000000080a00720c */ /* 0x000fc60003f04070 */
[----:B------:R-:W-:-:S05]  /*2420*/  IMAD R19, R7, R19, R23 ;  /* 0x0000001307137224 */ /* 0x000fca00078e0217 */
[----:B------:R-:W-:Y:S01]  /*2430*/  ISETP.GT.U32.AND P5, PT, R9, R19, PT ;  /* 0x000000130900720c */ /* 0x000fe20003fa4070 */
[----:B0-----:R-:W-:-:S04]  /*2440*/  FADD.FTZ R22, R18, R22 ;  /* 0x0000001612167221 */ /* 0x001fc80000010000 */
[-C--:B------:R-:W-:Y:S02]  /*2450*/  @!P0 IADD3 R8, R8, -R10.reuse, RZ ;  /* 0x8000000a08088210 */ /* 0x080fe40007ffe0ff */
[----:B------:R-:W-:Y:S01]  /*2460*/  @!P0 IADD3 R21, R21, 0x1, RZ ;  /* 0x0000000115158810 */ /* 0x000fe20007ffe0ff */
[----:B------:R-:W0:Y:S01]  /*2470*/  SHFL.BFLY PT, R18, R22, 0x1, 0x1f ;  /* 0x0c201f0016127f89 */ /* 0x000e2200000e0000 */
[-C--:B------:R-:W-:Y:S02]  /*2480*/  ISETP.GE.U32.AND P4, PT, R8, R10.reuse, PT ;  /* 0x0000000a0800720c */ /* 0x080fe40003f86070 */
[C---:B------:R-:W-:Y:S02]  /*2490*/  LOP3.LUT R8, R20.reuse, R10, RZ, 0x3c, !PT ;  /* 0x0000000a14087212 */ /* 0x040fe400078e3cff */
[----:B------:R-:W-:Y:S01]  /*24a0*/  @!P5 IMAD.IADD R19, R19, 0x1, -R9 ;  /* 0x000000011313d824 */ /* 0x000fe200078e0a09 */
[----:B------:R-:W-:Y:S02]  /*24b0*/  LOP3.LUT R20, R20, c[0x0][0x1c0], RZ, 0x3c, !PT ;  /* 0x0000700014147a12 */ /* 0x000fe400078e3cff */
[----:B------:R-:W-:-:S02]  /*24c0*/  ISETP.GE.AND P3, PT, R8, RZ, PT ;  /* 0x000000ff0800720c */ /* 0x000fc40003f66270 */
[----:B------:R-:W-:Y:S01]  /*24d0*/  ISETP.GE.U32.AND P1, PT, R19, R9, PT ;  /* 0x000000091300720c */ /* 0x000fe20003f26070 */
[----:B------:R-:W1:Y:S01]  /*24e0*/  S2R R8, SR_TID.X ;  /* 0x0000000000087919 */ /* 0x000e620000002100 */
[----:B------:R-:W-:Y:S02]  /*24f0*/  ISETP.GT.AND P0, PT, R3, RZ, PT ;  /* 0x000000ff0300720c */ /* 0x000fe40003f04270 */
[----:B------:R-:W-:Y:S02]  /*2500*/  @!P5 IADD3 R7, R7, 0x1, RZ ;  /* 0x000000010707d810 */ /* 0x000fe40007ffe0ff */
[----:B------:R-:W-:Y:S02]  /*2510*/  ISETP.GE.AND P2, PT, R20, RZ, PT ;  /* 0x000000ff1400720c */ /* 0x000fe40003f46270 */
[----:B------:R-:W-:Y:S02]  /*2520*/  @P4 IADD3 R21, R21, 0x1, RZ ;  /* 0x0000000115154810 */ /* 0x000fe40007ffe0ff */
[----:B------:R-:W-:-:S02]  /*2530*/  ISETP.GT.AND P4, PT, R4, RZ, PT ;  /* 0x000000ff0400720c */ /* 0x000fc40003f84270 */
        /* <DEDUP_REMOVED lines=9> */
[----:B------:R-:W-:Y:S02]  /*25d0*/  SHF.R.S32.HI R19, RZ, 0x1f, R4 ;  /* 0x0000001fff137819 */ /* 0x000fe40000011404 */
[----:B------:R-:W-:Y:S02]  /*25e0*/  @!P2 IADD3 R7, -R7, RZ, RZ ;  /* 0x000000ff0707a210 */ /* 0x000fe40007ffe1ff */
[----:B-1----:R-:W-:Y:S02]  /*25f0*/  LOP3.LUT P2, RZ, R8, 0x7, RZ, 0xc0, !PT ;  /* 0x0000000708ff7812 */ /* 0x002fe4000784c0ff */
[----:B------:R-:W-:Y:S02]  /*2600*/  LEA.HI.SX32 R20, R4, 0x1, 0x1 ;  /* 0x0000000104147811 */ /* 0x000fe400078f0aff */
[----:B------:R-:W-:Y:S01]  /*2610*/  @!P4 IADD3 R20, R19, RZ, RZ ;  /* 0x000000ff1314c210 */ /* 0x000fe20007ffe0ff */
[----:B------:R-:W0:Y:S01]  /*2620*/  @P1 MUFU.LG2 R18, R18 ;  /* 0x0000001200121308 */ /* 0x000e220000000c00 */
[----:B------:R-:W-:Y:S01]  /*2630*/  IMAD.MOV.U32 R19, RZ, RZ, c[0x0][0x214] ;  /* 0x00008500ff137624 */ /* 0x000fe200078e00ff */
[----:B------:R-:W-:-:S02]  /*2640*/  ISETP.GT.OR P2, PT, R8, 0x7f, P2 ;  /* 0x0000007f0800780c */ /* 0x000fc40001744670 */
        /* <DEDUP_REMOVED lines=63> */
.L_x_64:
        /* <DEDUP_REMOVED lines=21> */
.L_x_65:
[----:B------:R-:W-:Y:S05]  /*2b90*/  BSYNC B0 ;  /* 0x0000000000007941 */ /* 0x000fea0003800000 */
.L_x_63:
        /* <DEDUP_REMOVED lines=8> */
[----:B------:R-:W-:Y:S05]  /*2c20*/  CALL.REL.NOINC `($__internal_1_$__cuda_sm20_div_s64) ;  /* 0x000025f000007944 */ /* 0x000fea0003c00000 */
        /* <DEDUP_REMOVED lines=12> */
.L_x_67:
        /* <DEDUP_REMOVED lines=22> */
.L_x_68:
[----:B------:R-:W-:Y:S05]  /*2e50*/  BSYNC B0 ;  /* 0x0000000000007941 */ /* 0x000fea0003800000 */
.L_x_66:
        /* <DEDUP_REMOVED lines=11> */
[----:B------:R-:W-:Y:S05]  /*2f10*/  CALL.REL.NOINC `($__internal_1_$__cuda_sm20_div_s64) ;  /* 0x0000230000007944 */ /* 0x000fea0003c00000 */
        /* <DEDUP_REMOVED lines=11> */
.L_x_70:
        /* <DEDUP_REMOVED lines=22> */
.L_x_71:
[----:B------:R-:W-:Y:S05]  /*3130*/  BSYNC B0 ;  /* 0x0000000000007941 */ /* 0x000fea0003800000 */
.L_x_69:
        /* <DEDUP_REMOVED lines=52> */
.L_x_73:
        /* <DEDUP_REMOVED lines=22> */
.L_x_74:
[----:B------:R-:W-:Y:S05]  /*35e0*/  BSYNC B0 ;  /* 0x0000000000007941 */ /* 0x000fea0003800000 */
.L_x_72:
        /* <DEDUP_REMOVED lines=22> */
.L_x_76:
        /* <DEDUP_REMOVED lines=22> */
.L_x_77:
[----:B------:R-:W-:Y:S05]  /*38b0*/  BSYNC B0 ;  /* 0x0000000000007941 */ /* 0x000fea0003800000 */
.L_x_75:
        /* <DEDUP_REMOVED lines=21> */
.L_x_79:
        /* <DEDUP_REMOVED lines=23> */
.L_x_80:
[----:B------:R-:W-:Y:S05]  /*3b80*/  BSYNC B0 ;  /* 0x0000000000007941 */ /* 0x000fea0003800000 */
.L_x_78:
        /* <DEDUP_REMOVED lines=38> */
.L_x_82:
        /* <DEDUP_REMOVED lines=23> */
.L_x_83:
[----:B------:R-:W-:Y:S05]  /*3f60*/  BSYNC B0 ;  /* 0x0000000000007941 */ /* 0x000fea0003800000 */
.L_x_81:
        /* <DEDUP_REMOVED lines=31> */
.L_x_85:
        /* <DEDUP_REMOVED lines=23> */
.L_x_86:
[----:B------:R-:W-:Y:S05]  /*42d0*/  BSYNC B0 ;  /* 0x0000000000007941 */ /* 0x000fea0003800000 */
.L_x_84:
        /* <DEDUP_REMOVED lines=20> */
.L_x_62:
[----:B------:R-:W-:-:S04]  /*4420*/  LEA R2, P0, R44, c[0x0][0x200], 0x2 ;  /* 0x000080002c027a11 */ /* 0x000fc800078010ff */
[----:B------:R-:W-:-:S05]  /*4430*/  LEA.HI.X R3, R44, c[0x0][0x204], R45, 0x2, P0 ;  /* 0x000081002c037a11 */ /* 0x000fca00000f142d */
[----:B------:R0:W-:Y:S04]  /*4440*/  STG.E [R2.64], R30 ;  /* 0x0000001e02007986 */ /* 0x0001e8000c101908 */
.L_x_61:
[----:B------:R-:W-:Y:S05]  /*4450*/  BSYNC B1 ;  /* 0x0000000000017941 */ /* 0x000fea0003800000 */
.L_x_60:
[C---:B------:R-:W-:Y:S01]  /*4460*/  IADD3 R0, R39.reuse, 0x8, RZ ;  /* 0x0000000827007810 */ /* 0x040fe20007ffe0ff */
[----:B------:R-:W-:Y:S01]  /*4470*/  HFMA2.MMA R12, -RZ, RZ, 0, 0 ;  /* 0x00000000ff0c7435 */ /* 0x000fe200000001ff */
[C---:B------:R-:W-:Y:S01]  /*4480*/  ISETP.GE.OR P5, PT, R39.reuse, c[0x0][0x314], P6 ;  /* 0x0000c50027007a0c */ /* 0x040fe200037a6670 */
[----:B------:R-:W-:Y:S01]  /*4490*/  CS2R R10, SRZ ;  /* 0x00000000000a7805 */ /* 0x000fe2000001ff00 */
[----:B------:R-:W-:Y:S01]  /*44a0*/  ISETP.GE.OR P0, PT, R0, c[0x0][0x314], P6 ;  /* 0x0000c50000007a0c */ /* 0x000fe20003706670 */
[----:B------:R-:W-:Y:S01]  /*44b0*/  CS2R R8, SRZ ;  /* 0x0000000000087805 */ /* 0x000fe2000001ff00 */
[----:B------:R-:W-:Y:S01]  /*44c0*/  IADD3 R0, R39, 0x10, RZ ;  /* 0x0000001027007810 */ /* 0x000fe20007ffe0ff */
[----:B------:R-:W-:Y:S01]  /*44d0*/  CS2R R6, SRZ ;  /* 0x0000000000067805 */ /* 0x000fe2000001ff00 */
[----:B0-----:R-:W-:Y:S02]  /*44e0*/  CS2R R4, SRZ ;  /* 0x0000000000047805 */ /* 0x001fe4000001ff00 */
[----:B------:R-:W-:-:S02]  /*44f0*/  ISETP.GE.OR P4, PT, R0, c[0x0][0x314], P6 ;  /* 0x0000c50000007a0c */ /* 0x000fc40003786670 */
[----:B------:R-:W-:-:S03]  /*4500*/  IADD3 R0, R39, 0x18, RZ ;  /* 0x0000001827007810 */ /* 0x000fc60007ffe0ff */
[----:B------:R-:W-:Y:S01]  /*4510*/  @!P5 FADD.FTZ R37, -R30, R37 ;  /* 0x000000251e25d221 */ /* 0x000fe20000010100 */
[----:B------:R-:W-:Y:S01]  /*4520*/  ISETP.GE.OR P3, PT, R0, c[0x0][0x314], P6 ;  /* 0x0000c50000007a0c */ /* 0x000fe20003766670 */
[----:B------:R-:W-:Y:S01]  /*4530*/  @!P0 FADD.FTZ R2, -R30, R38 ;  /* 0x000000261e028221 */ /* 0x000fe20000010100 */
[----:B------:R-:W-:Y:S01]  /*4540*/  IADD3 R0, R39, 0x20, RZ ;  /* 0x0000002027007810 */ /* 0x000fe20007ffe0ff */
[----:B------:R-:W-:Y:S02]  /*4550*/  @!P5 FMUL.FTZ R37, R37, 1.4426950216293334961 ;  /* 0x3fb8aa3b2525d820 */ /* 0x000fe40000410000 */
[----:B------:R-:W-:Y:S01]  /*4560*/  @!P0 FMUL.FTZ R2, R2, 1.4426950216293334961 ;  /* 0x3fb8aa3b02028820 */ /* 0x000fe20000410000 */
[----:B------:R-:W-:Y:S01]  /*4570*/  ISETP.GE.OR P2, PT, R0, c[0x0][0x314], P6 ;  /* 0x0000c50000007a0c */ /* 0x000fe20003746670 */
[----:B------:R-:W-:Y:S01]  /*4580*/  @!P4 FADD.FTZ R35, -R30, R35 ;  /* 0x000000231e23c221 */ /* 0x000fe20000010100 */
[----:B------:R-:W-:Y:S01]  /*4590*/  IADD3 R0, R39, 0x28, RZ ;  /* 0x0000002827007810 */ /* 0x000fe20007ffe0ff */
[----:B------:R-:W0:Y:S02]  /*45a0*/  @!P5 MUFU.EX2 R37, R37 ;  /* 0x000000250025d308 */ /* 0x000e240000000800 */
[----:B------:R-:W-:Y:S01]  /*45b0*/  @!P4 FMUL.FTZ R35, R35, 1.4426950216293334961 ;  /* 0x3fb8aa3b2323c820 */ /* 0x000fe20000410000 */
[----:B------:R-:W-:Y:S01]  /*45c0*/  ISETP.GE.OR P1, PT, R0, c[0x0][0x314], P6 ;  /* 0x0000c50000007a0c */ /* 0x000fe20003726670 */
[----:B------:R-:W-:Y:S01]  /*45d0*/  @!P3 FADD.FTZ R36, -R30, R36 ;  /* 0x000000241e24b221 */ /* 0x000fe20000010100 */
[----:B------:R-:W-:-:S03]  /*45e0*/  IADD3 R0, R39, 0x30, RZ ;  /* 0x0000003027007810 */ /* 0x000fc60007ffe0ff */
[----:B------:R-:W1:Y:S01]  /*45f0*/  @!P0 MUFU.EX2 R2, R2 ;  /* 0x0000000200028308 */ /* 0x000e620000000800 */
[----:B------:R-:W-:Y:S02]  /*4600*/  @!P3 FMUL.FTZ R36, R36, 1.4426950216293334961 ;  /* 0x3fb8aa3b2424b820 */ /* 0x000fe40000410000 */
[----:B------:R-:W-:-:S04]  /*4610*/  @!P2 FADD.FTZ R33, -R30, R33 ;  /* 0x000000211e21a221 */ /* 0x000fc80000010100 */
[----:B------:R-:W-:Y:S01]  /*4620*/  @!P2 FMUL.FTZ R33, R33, 1.4426950216293334961 ;  /* 0x3fb8aa3b2121a820 */ /* 0x000fe20000410000 */
[----:B------:R-:W2:Y:S01]  /*4630*/  @!P4 MUFU.EX2 R35, R35 ;  /* 0x000000230023c308 */ /* 0x000ea20000000800 */
[----:B------:R-:W-:Y:S01]  /*4640*/  @!P1 FADD.FTZ R34, -R30, R34 ;  /* 0x000000221e229221 */ /* 0x000fe20000010100 */
[----:B0-----:R-:W-:Y:S03]  /*4650*/  @!P5 STS [R25.X4], R37 ;  /* 0x000000251900d388 */ /* 0x001fe60000004800 */
[----:B------:R-:W-:Y:S01]  /*4660*/  @!P1 FMUL.FTZ R34, R34, 1.4426950216293334961 ;  /* 0x3fb8aa3b22229820 */ /* 0x000fe20000410000 */
[----:B-1----:R0:W-:Y:S01]  /*4670*/  @!P0 STS [R25.X4+0x220], R2 ;  /* 0x0002200219008388 */ /* 0x0021e20000004800 */
[----:B------:R-:W-:Y:S01]  /*4680*/  ISETP.GE.OR P0, PT, R0, c[0x0][0x314], P6 ;  /* 0x0000c50000007a0c */ /* 0x000fe20003706670 */
[----:B------:R-:W1:Y:S01]  /*4690*/  @!P3 MUFU.EX2 R36, R36 ;  /* 0x000000240024b308 */ /* 0x000e620000000800 */
[C---:B------:R-:W-:Y:S01]  /*46a0*/  IADD3 R0, R39.reuse, 0x38, RZ ;  /* 0x0000003827007810 */ /* 0x040fe20007ffe0ff */
[----:B------:R-:W-:-:S03]  /*46b0*/  IMAD.SHL.U32 R39, R39, 0x4, RZ ;  /* 0x0000000427277824 */ /* 0x000fc600078e00ff */
[----:B------:R-:W-:Y:S01]  /*46c0*/  ISETP.GE.OR P6, PT, R0, c[0x0][0x314], P6 ;  /* 0x0000c50000007a0c */ /* 0x000fe200037c6670 */
[----:B--2---:R-:W-:Y:S02]  /*46d0*/  @!P4 STS [R25.X4+0x440], R35 ;  /* 0x000440231900c388 */ /* 0x004fe40000004800 */
[----:B------:R-:W2:Y:S04]  /*46e0*/  @!P2 MUFU.EX2 R33, R33 ;  /* 0x000000210021a308 */ /* 0x000ea80000000800 */
[----:B------:R-:W-:-:S04]  /*46f0*/  @!P0 FADD.FTZ R31, -R30, R31 ;  /* 0x0000001f1e1f8221 */ /* 0x000fc80000010100 */
[----:B------:R-:W-:Y:S01]  /*4700*/  @!P0 FMUL.FTZ R31, R31, 1.4426950216293334961 ;  /* 0x3fb8aa3b1f1f8820 */ /* 0x000fe20000410000 */
[----:B------:R-:W3:Y:S01]  /*4710*/  @!P1 MUFU.EX2 R34, R34 ;  /* 0x0000002200229308 */ /* 0x000ee20000000800 */
[----:B------:R-:W-:Y:S01]  /*4720*/  @!P6 FADD.FTZ R30, -R30, R32 ;  /* 0x000000201e1ee221 */ /* 0x000fe20000010100 */
[----:B-1----:R-:W-:Y:S03]  /*4730*/  @!P3 STS [R25.X4+0x660], R36 ;  /* 0x000660241900b388 */ /* 0x002fe60000004800 */
[----:B------:R-:W-:Y:S01]  /*4740*/  @!P6 FMUL.FTZ R0, R30, 1.4426950216293334961 ;  /* 0x3fb8aa3b1e00e820 */ /* 0x000fe20000410000 */
[----:B0-----:R-:W-:Y:S01]  /*4750*/  CS2R R2, SRZ ;  /* 0x0000000000027805 */ /* 0x001fe2000001ff00 */
[----:B--2---:R0:W-:Y:S01]  /*4760*/  @!P2 STS [R25.X4+0x880], R33 ;  /* 0x000880211900a388 */ /* 0x0041e20000004800 */
[----:B------:R-:W1:Y:S08]  /*4770*/  @!P0 MUFU.EX2 R31, R31 ;  /* 0x0000001f001f8308 */ /* 0x000e700000000800 */
[----:B------:R-:W2:Y:S01]  /*4780*/  @!P6 MUFU.EX2 R0, R0 ;  /* 0x000000000000e308 */ /* 0x000ea20000000800 */
[----:B---3--:R3:W-:Y:S04]  /*4790*/  @!P1 STS [R25.X4+0xaa0], R34 ;  /* 0x000aa02219009388 */ /* 0x0087e80000004800 */
[----:B-1----:R-:W-:Y:S04]  /*47a0*/  @!P0 STS [R25.X4+0xcc0], R31 ;  /* 0x000cc01f19008388 */ /* 0x002fe80000004800 */
[----:B--2---:R1:W-:Y:S01]  /*47b0*/  @!P6 STS [R25.X4+0xee0], R0 ;  /* 0x000ee0001900e388 */ /* 0x0043e20000004800 */
[----:B0-----:R-:W-:-:S02]  /*47c0*/  IADD3 R33, R39, 0x40, RZ ;  /* 0x0000004027217810 */ /* 0x001fc40007ffe0ff */
[----:B---3--:R-:W-:Y:S01]  /*47d0*/  IADD3 R34, R39, 0x20, RZ ;  /* 0x0000002027227810 */ /* 0x008fe20007ffe0ff */
[----:B-1----:R-:W-:Y:S01]  /*47e0*/  IMAD.MOV.U32 R0, RZ, RZ, c[0x0][0x314] ;  /* 0x0000c500ff007624 */ /* 0x002fe200078e00ff */
[----:B------:R-:W-:Y:S04]  /*47f0*/  BAR.SYNC.DEFER_BLOCKING 0x0 ;  /* 0x0000000000007b1d */ /* 0x000fe80000010000 */
[----:B------:R-:W-:Y:S01]  /*4800*/  ISETP.GE.AND P0, PT, R0, 0x1, PT ;  /* 0x000000010000780c */ /* 0x000fe20003f06270 */
[----:B------:R-:W-:-:S12]  /*4810*/  IMAD.MOV.U32 R0, RZ, RZ, RZ ;  /* 0x000000ffff007224 */ /* 0x000fd800078e00ff */
        /* <DEDUP_REMOVED lines=24> */
.L_x_90:
        /* <DEDUP_REMOVED lines=15> */
.L_x_89:
[----:B------:R-:W-:Y:S05]  /*4a90*/  BSYNC B0 ;  /* 0x0000000000007941 */ /* 0x000fea0003800000 */
.L_x_88:
        /* <DEDUP_REMOVED lines=19> */
.L_x_87:
        /* <DEDUP_REMOVED lines=101> */
        .weak           $__internal_1_$__cuda_sm20_div_s64
        .type           $__internal_1_$__cuda_sm20_div_s64,@function
        .size           $__internal_1_$__cuda_sm20_div_s64,(.L_x_6065 - $__internal_1_$__cuda_sm20_div_s64)
$__internal_1_$__cuda_sm20_div_s64:
        /* <DEDUP_REMOVED lines=82> */
[----:B------:R-:W-:Y:S06]  /*5740*/  RET.REL.NODEC R22 `(_ZN5flash32flash_fwd_splitkv_combine_kernelI23Flash_fwd_kernel_traitsILi96ELi64ELi128ELi4ELb0ELb0EN7cutlass6half_tE19Flash_kernel_traitsILi96ELi64ELi128ELi4ES3_EELi16ELi6ELb0EEEvNS_16Flash_fwd_paramsE) ;  /* 0xffffa8b016007950 */ /* 0x000fec0003c3ffff */
.L_x_91:
        /* <DEDUP_REMOVED lines=11> */
.L_x_6065:


//--------------------- .text._ZN5flash32flash_fwd_splitkv_combine_kernelI23Flash_fwd_kernel_traitsILi96ELi64ELi128ELi4ELb0ELb0EN7cutlass6half_tE19Flash_kernel_traitsILi96ELi64ELi128ELi4ES3_EELi16ELi5ELb0EEEvNS_16Flash_fwd_paramsE --------------------------
	.section	.text._ZN5flash32flash_fwd_splitkv_combine_kernelI23Flash_fwd_kernel_traitsILi96ELi64ELi128ELi4ELb0ELb0EN7cutlass6half_tE19Flash_kernel_traitsILi96ELi64ELi128ELi4ES3_EELi16ELi5ELb0EEEvNS_16Flash_fwd_paramsE,"ax",@progbits
	.sectioninfo	@"SHI_REGISTERS=64"
	.align	128
        .global         _ZN5flash32flash_fwd_splitkv_combine_kernelI23Flash_fwd_kernel_traitsILi96ELi64ELi128ELi4ELb0ELb0EN7cutlass6half_tE19Flash_kernel_traitsILi96ELi64ELi128ELi4ES3_EELi16ELi5ELb0EEEvNS_16Flash_fwd_paramsE
        .type           _ZN5flash32flash_fwd_splitkv_combine_kernelI23Flash_fwd_kernel_traitsILi96ELi64ELi128ELi4ELb0ELb0EN7cutlass6half_tE19Flash_kernel_traitsILi96ELi64ELi128ELi4ES3_EELi16ELi5ELb0EEEvNS_16Flash_fwd_paramsE,@function
        .size           _ZN5flash32flash_fwd_splitkv_combine_kernelI23Flash_fwd_kernel_traitsILi96ELi64ELi128ELi4ELb0ELb0EN7cutlass6half_tE19Flash_kernel_traitsILi96ELi64ELi128ELi4ES3_EELi16ELi5ELb0EEEvNS_16Flash_fwd_paramsE,(.L_x_6066 - _ZN5flash32flash_fwd_splitkv_combine_kernelI23Flash_fwd_kernel_traitsILi96ELi64ELi128ELi4ELb0ELb0EN7cutlass6half_tE19Flash_kernel_traitsILi96ELi64ELi128ELi4ES3_EELi16ELi5ELb0EEEvNS_16Flash_fwd_paramsE)
        .other          _ZN5flash32flash_fwd_splitkv_combine_kernelI23Flash_fwd_kernel_traitsILi96ELi64ELi128ELi4ELb0ELb0EN7cutlass6half_tE19Flash_kernel_traitsILi96ELi64ELi128ELi4ES3_EELi16ELi5ELb0EEEvNS_16Flash_fwd_paramsE,@"STO_CUDA_ENTRY STV_DEFAULT"
_ZN5flash32flash_fwd_splitkv_combine_kernelI23Flash_fwd_kernel_traitsILi96ELi64ELi128ELi4ELb0ELb0EN7cutlass6half_tE19Flash_kernel_traitsILi96ELi64ELi128ELi4ES3_EELi16ELi5ELb0EEEvNS_16Flash_fwd_paramsE:
.text._ZN5flash32flash_fwd_splitkv_combine_kernelI23Flash_fwd_kernel_traitsILi96ELi64ELi128ELi4ELb0ELb0EN7cutlass6half_tE19Flash_kernel_traitsILi96ELi64ELi128ELi4ES3_EELi16ELi5ELb0EEEvNS_16Flash_fwd_paramsE:
        /* <DEDUP_REMOVED lines=23> */
[----:B------:R-:W-:Y:S05]  /*0170*/  CALL.REL.NOINC `($__internal_2_$__cuda_sm20_div_s64) ;  /* 0x0000484000007944 */ /* 0x000fea0003c00000 */
[----:B------:R-:W-:Y:S05]  /*0180*/  BRA `(.L_x_93) ;  /* 0x0000013000007947 */ /* 0x000fea0003800000 */
.L_x_92:
        /* <DEDUP_REMOVED lines=19> */
.L_x_93:
        /* <DEDUP_REMOVED lines=9> */
[----:B------:R-:W-:Y:S02]  /*0350*/  MOV R17, R21 ;  /* 0x0000001500117202 */ /* 0x000fe40000000f00 */
[----:B------:R-:W-:Y:S02]  /*0360*/  MOV R24, 0x380 ;  /* 0x0000038000187802 */ /* 0x000fe40000000f00 */
[----:B------:R-:W-:Y:S05]  /*0370*/  CALL.REL.NOINC `($__internal_2_$__cuda_sm20_div_s64) ;  /* 0x0000464000007944 */ /* 0x000fea0003c00000 */
[----:B------:R-:W-:Y:S02]  /*0380*/  MOV R32, R20 ;  /* 0x0000001400207202 */ /* 0x000fe40000000f00 */
[----:B------:R-:W-:Y:S01]  /*0390*/  MOV R33, R21 ;  /* 0x0000001500217202 */ /* 0x000fe20000000f00 */
[----:B------:R-:W-:Y:S05]  /*03a0*/  BRA `(.L_x_96) ;  /* 0x0000013000007947 */ /* 0x000fea0003800000 */
.L_x_95:
[----:B------:R-:W0:Y:S01]  /*03b0*/  I2F.U32.RP R6, R26 ;  /* 0x0000001a00067306 */ /* 0x000e220000209000 */
[----:B------:R-:W-:Y:S01]  /*03c0*/  ISETP.NE.U32.AND P0, PT, R26, RZ, PT ;  /* 0x000000ff1a00720c */ /* 0x000fe20003f05070 */
[----:B------:R-:W-:-:S06]  /*03d0*/  HFMA2.MMA R33, -RZ, RZ, 0, 0 ;  /* 0x00000000ff217435 */ /* 0x000fcc00000001ff */
[----:B0-----:R-:W0:Y:S02]  /*03e0*/  MUFU.RCP R4, R6 ;  /* 0x0000000600047308 */ /* 0x001e240000001000 */
[----:B0-----:R-:W-:-:S06]  /*03f0*/  IADD3 R4, R4, 0xffffffe, RZ ;  /* 0x0ffffffe04047810 */ /* 0x001fcc0007ffe0ff */
[----:B------:R-:W0:Y:S02]  /*0400*/  F2I.FTZ.U32.TRUNC.NTZ R3, R4 ;  /* 0x0000000400037305 */ /* 0x000e24000021f000 */
[----:B0-----:R-:W-:-:S04]  /*0410*/  IMAD.MOV R2, RZ, RZ, -R3 ;  /* 0x000000ffff027224 */ /* 0x001fc800078e0a03 */
[----:B------:R-:W-:Y:S02]  /*0420*/  IMAD R7, R2, R26, RZ ;  /* 0x0000001a02077224 */ /* 0x000fe400078e02ff */
[----:B------:R-:W-:-:S04]  /*0430*/  IMAD.MOV.U32 R2, RZ, RZ, RZ ;  /* 0x000000ffff027224 */ /* 0x000fc800078e00ff */
        /* <DEDUP_REMOVED lines=10> */
.L_x_96:
[----:B------:R-:W-:Y:S05]  /*04e0*/  BSYNC B0 ;  /* 0x0000000000007941 */ /* 0x000fea0003800000 */
.L_x_94:
        /* <DEDUP_REMOVED lines=10> */
[----:B------:R-:W-:Y:S01]  /*0590*/  @!UP0 UIADD3 UR4, UR5, URZ, URZ ;  /* 0x0000003f05048290 */ /* 0x000fe2000fffe03f */
[----:B0-----:R-:W0:Y:S02]  /*05a0*/  MUFU.RCP R8, R6 ;  /* 0x0000000600087308 */ /* 0x001e240000001000 */
[----:B0-----:R-:W-:Y:S01]  /*05b0*/  IADD3 R8, R8, 0xffffffe, RZ ;  /* 0x0ffffffe08087810 */ /* 0x001fe20007ffe0ff */
[----:B------:R-:W-:-:S05]  /*05c0*/  IMAD.MOV.U32 R6, RZ, RZ, R2 ;  /* 0x000000ffff067224 */ /* 0x000fca00078e0002 */
        /* <DEDUP_REMOVED lines=40> */
[----:B------:R-:W-:Y:S02]  /*0850*/  MOV R8, R20 ;  /* 0x0000001400087202 */ /* 0x000fe40000000f00 */
[----:B------:R-:W-:Y:S01]  /*0860*/  MOV R9, R21 ;  /* 0x0000001500097202 */ /* 0x000fe20000000f00 */
[----:B------:R-:W-:Y:S05]  /*0870*/  BRA `(.L_x_99) ;  /* 0x0000013000007947 */ /* 0x000fea0003800000 */
.L_x_98:
        /* <DEDUP_REMOVED lines=9> */
[----:B------:R-:W-:Y:S01]  /*0910*/  IMAD.HI.U32 R8, R9, R26, RZ ;  /* 0x0000001a09087227 */ /* 0x000fe200078e00ff */
[----:B------:R-:W-:-:S04]  /*0920*/  HFMA2.MMA R9, -RZ, RZ, 0, 0 ;  /* 0x00000000ff097435 */ /* 0x000fc800000001ff */
        /* <DEDUP_REMOVED lines=8> */
.L_x_99:
[----:B------:R-:W-:Y:S05]  /*09b0*/  BSYNC B0 ;  /* 0x0000000000007941 */ /* 0x000fea0003800000 */
.L_x_97:
[----:B------:R-:W-:Y:S01]  /*09c0*/  IMAD.MOV.U32 R6, RZ, RZ, c[0x0][0x1c0] ;  /* 0x00007000ff067624 */ /* 0x000fe200078e00ff */
[----:B------:R-:W-:Y:S01]  /*09d0*/  IABS R17, R3 ;  /* 0x0000000300117213 */ /* 0x000fe20000000000 */
[----:B------:R-:W0:Y:S01]  /*09e0*/  S2R R34, SR_TID.X ;  /* 0x0000000000227919 */ /* 0x000e220000002100 */
[----:B------:R-:W-:Y:S01]  /*09f0*/  IABS R18, c[0x0][0x214] ;  /* 0x0000850000127a13 */ /* 0x000fe20000000000 */
[C---:B------:R-:W-:Y:S01]  /*0a00*/  IMAD R2, R6.reuse, c[0x0][0x214], RZ ;  /* 0x0000850006027a24 */ /* 0x040fe200078e02ff */
[----:B------:R-:W1:Y:S01]  /*0a10*/  I2F.RP R22, R17 ;  /* 0x0000001100167306 */ /* 0x000e620000209400 */
[----:B------:R-:W-:Y:S01]  /*0a20*/  IADD3 R6, R6, -0x1, RZ ;  /* 0xffffffff06067810 */ /* 0x000fe20007ffe0ff */
[----:B------:R-:W-:Y:S01]  /*0a30*/  BSSY B0, `(.L_x_100) ;  /* 0x0000074000007945 */ /* 0x000fe20003800000 */
[----:B------:R-:W-:-:S02]  /*0a40*/  ISETP.NE.AND P5, PT, R3, RZ, PT ;  /* 0x000000ff0300720c */ /* 0x000fc40003fa5270 */
[----:B------:R-:W-:-:S03]  /*0a50*/  IABS R15, R2 ;  /* 0x00000002000f7213 */ /* 0x000fc60000000000 */
[----:B------:R-:W-:Y:S08]  /*0a60*/  I2F.RP R7, R18 ;  /* 0x0000001200077306 */ /* 0x000ff00000209400 */
[----:B------:R-:W2:Y:S08]  /*0a70*/  I2F.RP R19, R15 ;  /* 0x0000000f00137306 */ /* 0x000eb00000209400 */
[----:B-1----:R-:W1:Y:S08]  /*0a80*/  MUFU.RCP R4, R22 ;  /* 0x0000001600047308 */ /* 0x002e700000001000 */
[----:B--2---:R-:W2:Y:S01]  /*0a90*/  MUFU.RCP R10, R19 ;  /* 0x00000013000a7308 */ /* 0x004ea20000001000 */
[----:B-1----:R-:W-:-:S07]  /*0aa0*/  IADD3 R12, R4, 0xffffffe, RZ ;  /* 0x0ffffffe040c7810 */ /* 0x002fce0007ffe0ff */
[----:B------:R-:W1:Y:S01]  /*0ab0*/  MUFU.RCP R21, R7 ;  /* 0x0000000700157308 */ /* 0x000e620000001000 */
[----:B------:R-:W-:Y:S02]  /*0ac0*/  IADD3 R22, R15, UR8, RZ ;  /* 0x000000080f167c10 */ /* 0x000fe4000fffe0ff */
[----:B--2---:R-:W-:-:S05]  /*0ad0*/  IADD3 R10, R10, 0xffffffe, RZ ;  /* 0x0ffffffe0a0a7810 */ /* 0x004fca0007ffe0ff */
[----:B------:R-:W2:Y:S08]  /*0ae0*/  F2I.FTZ.U32.TRUNC.NTZ R13, R12 ;  /* 0x0000000c000d7305 */ /* 0x000eb0000021f000 */
[----:B------:R-:W3:Y:S01]  /*0af0*/  F2I.FTZ.U32.TRUNC.NTZ R11, R10 ;  /* 0x0000000a000b7305 */ /* 0x000ee2000021f000 */
[----:B-1----:R-:W-:Y:S01]  /*0b00*/  IADD3 R21, R21, 0xffffffe, RZ ;  /* 0x0ffffffe15157810 */ /* 0x002fe20007ffe0ff */
[----:B--2---:R-:W-:-:S06]  /*0b10*/  IMAD.MOV R4, RZ, RZ, -R13 ;  /* 0x000000ffff047224 */ /* 0x004fcc00078e0a0d */
[----:B------:R-:W1:Y:S01]  /*0b20*/  F2I.FTZ.U32.TRUNC.NTZ R21, R21 ;  /* 0x0000001500157305 */ /* 0x000e62000021f000 */
[----:B------:R-:W-:Y:S02]  /*0b30*/  IMAD.MOV.U32 R12, RZ, RZ, RZ ;  /* 0x000000ffff0c7224 */ /* 0x000fe400078e00ff */
[----:B------:R-:W-:Y:S02]  /*0b40*/  IMAD R19, R4, R17, RZ ;  /* 0x0000001104137224 */ /* 0x000fe400078e02ff */
[----:B------:R-:W-:Y:S02]  /*0b50*/  IMAD.IADD R4, R6, 0x1, R17 ;  /* 0x0000000106047824 */ /* 0x000fe400078e0211 */
[----:B---3--:R-:W-:Y:S02]  /*0b60*/  IMAD.MOV R20, RZ, RZ, -R11 ;  /* 0x000000ffff147224 */ /* 0x008fe400078e0a0b */
[----:B------:R-:W-:Y:S02]  /*0b70*/  IMAD.MOV.U32 R10, RZ, RZ, RZ ;  /* 0x000000ffff0a7224 */ /* 0x000fe400078e00ff */
[----:B------:R-:W-:-:S02]  /*0b80*/  IMAD R20, R20, R15, RZ ;  /* 0x0000000f14147224 */ /* 0x000fc400078e02ff */
[----:B------:R-:W-:Y:S01]  /*0b90*/  IMAD.HI.U32 R19, R13, R19, R12 ;  /* 0x000000130d137227 */ /* 0x000fe200078e000c */
[----:B------:R-:W-:Y:S02]  /*0ba0*/  IABS R13, R22 ;  /* 0x00000016000d7213 */ /* 0x000fe40000000000 */
[----:B------:R-:W-:Y:S01]  /*0bb0*/  IABS R12, R4 ;  /* 0x00000004000c7213 */ /* 0x000fe20000000000 */
[----:B------:R-:W-:Y:S01]  /*0bc0*/  IMAD.HI.U32 R20, R11, R20, R10 ;  /* 0x000000140b147227 */ /* 0x000fe200078e000a */
[----:B------:R-:W-:Y:S02]  /*0bd0*/  IABS R10, R2 ;  /* 0x00000002000a7213 */ /* 0x000fe40000000000 */
[----:B------:R-:W-:Y:S01]  /*0be0*/  IABS R11, R3 ;  /* 0x00000003000b7213 */ /* 0x000fe20000000000 */
[----:B-1----:R-:W-:Y:S02]  /*0bf0*/  IMAD.MOV R7, RZ, RZ, -R21 ;  /* 0x000000ffff077224 */ /* 0x002fe400078e0a15 */
[----:B------:R-:W-:-:S02]  /*0c00*/  IMAD.MOV R10, RZ, RZ, -R10 ;  /* 0x000000ffff0a7224 */ /* 0x000fc400078e0a0a */
[----:B------:R-:W-:-:S04]  /*0c10*/  IMAD.HI.U32 R23, R20, R13, RZ ;  /* 0x0000000d14177227 */ /* 0x000fc800078e00ff */
[----:B------:R-:W-:Y:S02]  /*0c20*/  IMAD R10, R23, R10, R13 ;  /* 0x0000000a170a7224 */ /* 0x000fe400078e020d */
[----:B------:R-:W-:Y:S02]  /*0c30*/  IMAD.MOV R11, RZ, RZ, -R11 ;  /* 0x000000ffff0b7224 */ /* 0x000fe400078e0a0b */
[----:B------:R-:W-:Y:S01]  /*0c40*/  IMAD.HI.U32 R19, R19, R12, RZ ;  /* 0x0000000c13137227 */ /* 0x000fe200078e00ff */
[----:B------:R-:W-:-:S03]  /*0c50*/  ISETP.GT.U32.AND P4, PT, R15, R10, PT ;  /* 0x0000000a0f00720c */ /* 0x000fc60003f84070 */
[----:B------:R-:W-:Y:S02]  /*0c60*/  IMAD R7, R7, R18, RZ ;  /* 0x0000001207077224 */ /* 0x000fe400078e02ff */
[----:B------:R-:W-:Y:S02]  /*0c70*/  IMAD.MOV.U32 R20, RZ, RZ, RZ ;  /* 0x000000ffff147224 */ /* 0x000fe400078e00ff */
[----:B------:R-:W-:Y:S01]  /*0c80*/  IMAD R12, R19, R11, R12 ;  /* 0x0000000b130c7224 */ /* 0x000fe200078e020c */
[----:B------:R-:W-:Y:S01]  /*0c90*/  SHF.R.S32.HI R11, RZ, 0x1f, R2 ;  /* 0x0000001fff0b7819 */ /* 0x000fe20000011402 */
[----:B------:R-:W-:-:S03]  /*0ca0*/  IMAD.HI.U32 R20, R21, R7, R20 ;  /* 0x0000000715147227 */ /* 0x000fc600078e0014 */
[----:B------:R-:W-:Y:S01]  /*0cb0*/  ISETP.GT.U32.AND P3, PT, R17, R12, PT ;  /* 0x0000000c1100720c */ /* 0x000fe20003f64070 */
[----:B------:R-:W-:Y:S01]  /*0cc0*/  @!P4 IMAD.IADD R10, R10, 0x1, -R15 ;  /* 0x000000010a0ac824 */ /* 0x000fe200078e0a0f */
[----:B------:R-:W-:Y:S01]  /*0cd0*/  @!P4 IADD3 R23, R23, 0x1, RZ ;  /* 0x000000011717c810 */ /* 0x000fe20007ffe0ff */
[----:B------:R-:W-:Y:S01]  /*0ce0*/  IMAD.HI.U32 R20, R20, R13, RZ ;  /* 0x0000000d14147227 */ /* 0x000fe200078e00ff */
[----:B------:R-:W-:Y:S02]  /*0cf0*/  ISETP.NE.AND P4, PT, R2, RZ, PT ;  /* 0x000000ff0200720c */ /* 0x000fe40003f85270 */
[-C--:B------:R-:W-:Y:S01]  /*0d00*/  ISETP.GE.U32.AND P2, PT, R10, R15.reuse, PT ;  /* 0x0000000f0a00720c */ /* 0x080fe20003f46070 */
[----:B------:R-:W-:Y:S01]  /*0d10*/  IMAD.MOV R7, RZ, RZ, -R20 ;  /* 0x000000ffff077224 */ /* 0x000fe200078e0a14 */
[C---:B------:R-:W-:Y:S02]  /*0d20*/  LOP3.LUT R10, R22.reuse, R15, RZ, 0x3c, !PT ;  /* 0x0000000f160a7212 */ /* 0x040fe400078e3cff */
[----:B------:R-:W-:Y:S01]  /*0d30*/  LOP3.LUT R22, R22, c[0x0][0x214], RZ, 0x3c, !PT ;  /* 0x0000850016167a12 */ /* 0x000fe200078e3cff */
[----:B------:R-:W-:Y:S01]  /*0d40*/  IMAD R7, R18, R7, R13 ;  /* 0x0000000712077224 */ /* 0x000fe200078e020d */
[----:B------:R-:W-:Y:S01]  /*0d50*/  ISETP.GE.AND P1, PT, R10, RZ, PT ;  /* 0x000000ff0a00720c */ /* 0x000fe20003f26270 */
[----:B------:R-:W-:Y:S01]  /*0d60*/  @!P3 IMAD.IADD R12, R12, 0x1, -R17 ;  /* 0x000000010c0cb824 */ /* 0x000fe200078e0a11 */
[----:B------:R-:W-:-:S02]  /*0d70*/  LOP3.LUT R10, R4, R17, RZ, 0x3c, !PT ;  /* 0x00000011040a7212 */ /* 0x000fc400078e3cff */
[----:B------:R-:W-:Y:S02]  /*0d80*/  ISETP.GT.U32.AND P0, PT, R18, R7, PT ;  /* 0x000000071200720c */ /* 0x000fe40003f04070 */
[----:B------:R-:W-:Y:S02]  /*0d90*/  ISETP.GE.U32.AND P6, PT, R12, R17, PT ;  /* 0x000000110c00720c */ /* 0x000fe40003fc6070 */
[----:B------:R-:W-:Y:S02]  /*0da0*/  @P2 IADD3 R23, R23, 0x1, RZ ;  /* 0x0000000117172810 */ /* 0x000fe40007ffe0ff */
[----:B------:R-:W-:Y:S02]  /*0db0*/  ISETP.GE.AND P2, PT, R10, RZ, PT ;  /* 0x000000ff0a00720c */ /* 0x000fe40003f46270 */
[----:B------:R-:W-:Y:S01]  /*0dc0*/  @!P3 IADD3 R19, R19, 0x1, RZ ;  /* 0x000000011313b810 */ /* 0x000fe20007ffe0ff */
[----:B------:R-:W-:Y:S01]  /*0dd0*/  @!P1 IMAD.MOV R23, RZ, RZ, -R23 ;  /* 0x000000ffff179224 */ /* 0x000fe200078e0a17 */
[----:B------:R-:W-:-:S02]  /*0de0*/  @!P4 LOP3.LUT R23, RZ, R15, RZ, 0x33, !PT ;  /* 0x0000000fff17c212 */ /* 0x000fc400078e33ff */
[----:B------:R-:W-:Y:S01]  /*0df0*/  ISETP.GE.AND P1, PT, R22, RZ, PT ;  /* 0x000000ff1600720c */ /* 0x000fe20003f26270 */
[----:B------:R-:W-:Y:S01]  /*0e00*/  @!P0 IMAD.IADD R7, R7, 0x1, -R18 ;  /* 0x0000000107078824 */ /* 0x000fe200078e0a12 */
[----:B------:R-:W-:Y:S02]  /*0e10*/  @!P0 IADD3 R20, R20, 0x1, RZ ;  /* 0x0000000114148810 */ /* 0x000fe40007ffe0ff */
[----:B------:R-:W-:Y:S02]  /*0e20*/  @P6 IADD3 R19, R19, 0x1, RZ ;  /* 0x0000000113136810 */ /* 0x000fe40007ffe0ff */
[----:B------:R-:W-:Y:S02]  /*0e30*/  ISETP.GE.U32.AND P3, PT, R7, R18, PT ;  /* 0x000000120700720c */ /* 0x000fe40003f66070 */
[----:B------:R-:W-:Y:S01]  /*0e40*/  ISETP.LT.U32.AND P0, PT, R32, R23, PT ;  /* 0x000000172000720c */ /* 0x000fe20003f01070 */
[----:B------:R-:W-:Y:S01]  /*0e50*/  @!P2 IMAD.MOV R19, RZ, RZ, -R19 ;  /* 0x000000ffff13a224 */ /* 0x000fe200078e0a13 */
[----:B------:R-:W-:-:S02]  /*0e60*/  SHF.R.S32.HI R7, RZ, 0x1f, R23 ;  /* 0x0000001fff077819 */ /* 0x000fc40000011417 */
[C---:B------:R-:W-:Y:S02]  /*0e70*/  ISETP.GT.AND P2, PT, R2.reuse, RZ, PT ;  /* 0x000000ff0200720c */ /* 0x040fe40003f44270 */
[CC--:B------:R-:W-:Y:S02]  /*0e80*/  ISETP.LT.AND.EX P0, PT, R33.reuse, R7.reuse, PT, P0 ;  /* 0x000000072100720c */ /* 0x0c0fe40003f01300 */
[----:B------:R-:W-:Y:S02]  /*0e90*/  LEA.HI.SX32 R13, R2, 0x1, 0x1 ;  /* 0x00000001020d7811 */ /* 0x000fe400078f0aff */
[C---:B------:R-:W-:Y:S02]  /*0ea0*/  SEL R10, R33.reuse, R7, P0 ;  /* 0x00000007210a7207 */ /* 0x040fe40000000000 */
[----:B------:R-:W-:Y:S02]  /*0eb0*/  ISETP.NE.AND P4, PT, RZ, c[0x0][0x214], PT ;  /* 0x00008500ff007a0c */ /* 0x000fe40003f85270 */
[----:B------:R-:W-:-:S02]  /*0ec0*/  LOP3.LUT R2, R33, R10, RZ, 0xfc, !PT ;  /* 0x0000000a21027212 */ /* 0x000fc400078efcff */
[----:B------:R-:W-:Y:S01]  /*0ed0*/  @P3 IADD3 R20, R20, 0x1, RZ ;  /* 0x0000000114143810 */ /* 0x000fe20007ffe0ff */
[----:B------:R-:W-:Y:S01]  /*0ee0*/  @!P2 IMAD.MOV R13, RZ, RZ, R11 ;  /* 0x000000ffff0da224 */ /* 0x000fe200078e020b */
[----:B------:R-:W-:Y:S02]  /*0ef0*/  ISETP.NE.U32.AND P2, PT, R2, RZ, PT ;  /* 0x000000ff0200720c */ /* 0x000fe40003f45070 */
[----:B------:R-:W-:Y:S01]  /*0f00*/  @!P5 LOP3.LUT R19, RZ, R17, RZ, 0x33, !PT ;  /* 0x00000011ff13d212 */ /* 0x000fe200078e33ff */
[----:B------:R-:W-:Y:S01]  /*0f10*/  @!P1 IMAD.MOV R20, RZ, RZ, -R20 ;  /* 0x000000ffff149224 */ /* 0x000fe200078e0a14 */
[----:B------:R-:W-:Y:S02]  /*0f20*/  SEL R11, R32, R23, P0 ;  /* 0x00000017200b7207 */ /* 0x000fe40000000000 */
[----:B------:R-:W-:Y:S02]  /*0f30*/  ISETP.LT.U32.AND P1, PT, R8, R19, PT ;  /* 0x000000130800720c */ /* 0x000fe40003f21070 */
[----:B------:R-:W-:-:S02]  /*0f40*/  SHF.R.S32.HI R7, RZ, 0x1f, R19 ;  /* 0x0000001fff077819 */ /* 0x000fc40000011413 */
[----:B------:R-:W-:Y:S02]  /*0f50*/  @!P4 LOP3.LUT R20, RZ, c[0x0][0x214], RZ, 0x33, !PT ;  /* 0x00008500ff14ca12 */ /* 0x000fe400078e33ff */
[----:B------:R-:W-:-:S03]  /*0f60*/  ISETP.LT.AND.EX P1, PT, R9, R7, PT, P1 ;  /* 0x000000070900720c */ /* 0x000fc60003f21310 */
[----:B------:R-:W-:Y:S01]  /*0f70*/  IMAD R2, R20, R13, RZ ;  /* 0x0000000d14027224 */ /* 0x000fe200078e02ff */
[----:B------:R-:W-:Y:S02]  /*0f80*/  SEL R13, R8, R19, P1 ;  /* 0x00000013080d7207 */ /* 0x000fe40000800000 */
[----:B------:R-:W-:Y:S01]  /*0f90*/  SEL R12, R9, R7, P1 ;  /* 0x00000007090c7207 */ /* 0x000fe20000800000 */
[----:B------:R-:W-:Y:S05]  /*0fa0*/  @!P2 BRA `(.L_x_101) ;  /* 0x000000900000a947 */ /* 0x000fea0003800000 */
[----:B0-----:R-:W-:Y:S01]  /*0fb0*/  IMAD.MOV.U32 R18, RZ, RZ, R32 ;  /* 0x000000ffff127224 */ /* 0x001fe200078e0020 */
        /* <DEDUP_REMOVED lines=8> */
.L_x_101:
[----:B0-----:R-:W0:Y:S01]  /*1040*/  I2F.U32.RP R15, R11 ;  /* 0x0000000b000f7306 */ /* 0x001e220000209000 */
        /* <DEDUP_REMOVED lines=18> */
.L_x_102:
[----:B------:R-:W-:Y:S05]  /*1170*/  BSYNC B0 ;  /* 0x0000000000007941 */ /* 0x000fea0003800000 */
.L_x_100:
[----:B------:R-:W-:Y:S01]  /*1180*/  SHF.R.S32.HI R7, RZ, 0x1f, R34 ;  /* 0x0000001fff077819 */ /* 0x000fe20000011422 */
[----:B------:R-:W-:Y:S01]  /*1190*/  ULDC.64 UR8, c[0x0][0x118] ;  /* 0x0000460000087ab9 */ /* 0x000fe20000000a00 */
[----:B------:R-:W-:Y:S02]  /*11a0*/  IADD3 R17, P0, R28, -UR7, RZ ;  /* 0x800000071c117c10 */ /* 0x000fe4000ff1e0ff */
[----:B------:R-:W-:-:S04]  /*11b0*/  LEA.HI R21, R7, R34, RZ, 0x4 ;  /* 0x0000002207157211 */ /* 0x000fc800078f20ff */
[----:B------:R-:W-:Y:S02]  /*11c0*/  LOP3.LUT R15, R21, 0xfffffff0, RZ, 0xc0, !PT ;  /* 0xfffffff0150f7812 */ /* 0x000fe400078ec0ff */
[----:B------:R-:W-:-:S03]  /*11d0*/  SHF.R.S32.HI R21, RZ, 0x4, R21 ;  /* 0x00000004ff157819 */ /* 0x000fc60000011415 */
[----:B------:R-:W-:Y:S01]  /*11e0*/  IMAD.IADD R22, R34, 0x1, -R15 ;  /* 0x0000000122167824 */ /* 0x000fe200078e0a0f */
[----:B------:R-:W-:Y:S02]  /*11f0*/  IADD3.X R15, R5, ~UR6, RZ, P0, !PT ;  /* 0x80000006050f7c10 */ /* 0x000fe400087fe4ff */
[----:B------:R-:W-:Y:S02]  /*1200*/  IADD3 R19, R21, 0x18, RZ ;  /* 0x0000001815137810 */ /* 0x000fe40007ffe0ff */
[----:B------:R-:W-:Y:S02]  /*1210*/  ISETP.GT.U32.AND P3, PT, R17, R22, PT ;  /* 0x000000161100720c */ /* 0x000fe40003f64070 */
[----:B------:R-:W-:Y:S02]  /*1220*/  SHF.R.S32.HI R18, RZ, 0x1f, R22 ;  /* 0x0000001fff127819 */ /* 0x000fe40000011416 */
[----:B------:R-:W-:Y:S02]  /*1230*/  IADD3 R17, R21, 0x8, RZ ;  /* 0x0000000815117810 */ /* 0x000fe40007ffe0ff */
[----:B------:R-:W-:-:S02]  /*1240*/  ISETP.GT.AND.EX P3, PT, R15, R18, PT, P3 ;  /* 0x000000120f00720c */ /* 0x000fc40003f64330 */
[----:B------:R-:W-:Y:S02]  /*1250*/  IADD3 R15, R21, 0x10, RZ ;  /* 0x00000010150f7810 */ /* 0x000fe40007ffe0ff */
[----:B------:R-:W-:Y:S02]  /*1260*/  ISETP.GE.OR P5, PT, R17, c[0x0][0x314], !P3 ;  /* 0x0000c50011007a0c */ /* 0x000fe40005fa6670 */
[----:B------:R-:W-:Y:S02]  /*1270*/  ISETP.GE.OR P4, PT, R15, c[0x0][0x314], !P3 ;  /* 0x0000c5000f007a0c */ /* 0x000fe40005f86670 */
[----:B------:R-:W-:Y:S02]  /*1280*/  ISETP.GE.OR P6, PT, R21, c[0x0][0x314], !P3 ;  /* 0x0000c50015007a0c */ /* 0x000fe40005fc6670 */
[----:B------:R-:W-:Y:S02]  /*1290*/  ISETP.GE.OR P3, PT, R19, c[0x0][0x314], !P3 ;  /* 0x0000c50013007a0c */ /* 0x000fe40005f66670 */
[----:B------:R-:W-:-:S04]  /*12a0*/  IADD3 R40, P0, R22, UR7, RZ ;  /* 0x0000000716287c10 */ /* 0x000fc8000ff1e0ff */
[----:B------:R-:W-:Y:S02]  /*12b0*/  IADD3.X R41, R18, UR6, RZ, P0, !PT ;  /* 0x0000000612297c10 */ /* 0x000fe400087fe4ff */
[----:B------:R-:W-:Y:S01]  /*12c0*/  @!P5 SHF.R.S32.HI R25, RZ, 0x1f, R17 ;  /* 0x0000001fff19d819 */ /* 0x000fe20000011411 */
[--C-:B------:R-:W-:Y:S01]  /*12d0*/  @!P4 IMAD.MOV.U32 R24, RZ, RZ, R40.reuse ;  /* 0x000000ffff18c224 */ /* 0x100fe200078e0028 */
[----:B------:R-:W-:Y:S01]  /*12e0*/  @!P4 SHF.R.S32.HI R23, RZ, 0x1f, R15 ;  /* 0x0000001fff17c819 */ /* 0x000fe2000001140f */
[----:B------:R-:W-:Y:S01]  /*12f0*/  @!P5 IMAD.WIDE.U32 R32, R28, R17, R40 ;  /* 0x000000111c20d225 */ /* 0x000fe200078e0028 */
[----:B------:R-:W-:-:S03]  /*1300*/  @!P6 SHF.R.S32.HI R29, RZ, 0x1f, R21 ;  /* 0x0000001fff1de819 */ /* 0x000fc60000011415 */
[-C--:B------:R-:W-:Y:S01]  /*1310*/  @!P5 IMAD R18, R25, R28.reuse, RZ ;  /* 0x0000001c1912d224 */ /* 0x080fe200078e02ff */
[----:B------:R-:W-:Y:S01]  /*1320*/  @!P5 LEA R30, P0, R32, c[0x0][0x208], 0x2 ;  /* 0x00008200201eda11 */ /* 0x000fe200078010ff */
[----:B------:R-:W-:Y:S02]  /*1330*/  @!P4 IMAD.MOV.U32 R25, RZ, RZ, R41 ;  /* 0x000000ffff19c224 */ /* 0x000fe400078e0029 */
[----:B------:R-:W-:Y:S02]  /*1340*/  @!P5 IMAD R17, R17, R5, R18 ;  /* 0x000000051111d224 */ /* 0x000fe400078e0212 */
[----:B------:R-:W-:Y:S01]  /*1350*/  @!P4 IMAD R18, R23, R28, RZ ;  /* 0x0000001c1712c224 */ /* 0x000fe200078e02ff */
[----:B------:R-:W-:Y:S01]  /*1360*/  @!P3 SHF.R.S32.HI R23, RZ, 0x1f, R19 ;  /* 0x0000001fff17b819 */ /* 0x000fe20000011413 */
[----:B------:R-:W-:-:S04]  /*1370*/  @!P4 IMAD.WIDE.U32 R24, R28, R15, R24 ;  /* 0x0000000f1c18c225 */ /* 0x000fc800078e0018 */
[----:B------:R-:W-:Y:S02]  /*1380*/  @!P4 IMAD R15, R15, R5, R18 ;  /* 0x000000050f0fc224 */ /* 0x000fe400078e0212 */
[-C--:B------:R-:W-:Y:S02]  /*1390*/  @!P3 IMAD R18, R23, R28.reuse, RZ ;  /* 0x0000001c1712b224 */ /* 0x080fe400078e02ff */
[----:B------:R-:W-:Y:S02]  /*13a0*/  @!P6 IMAD.MOV.U32 R36, RZ, RZ, R40 ;  /* 0x000000ffff24e224 */ /* 0x000fe400078e0028 */
[----:B------:R-:W-:Y:S02]  /*13b0*/  @!P6 IMAD.MOV.U32 R37, RZ, RZ, R41 ;  /* 0x000000ffff25e224 */ /* 0x000fe400078e0029 */
[----:B------:R-:W-:Y:S02]  /*13c0*/  @!P6 IMAD R20, R29, R28, RZ ;  /* 0x0000001c1d14e224 */ /* 0x000fe400078e02ff */
[----:B------:R-:W-:-:S02]  /*13d0*/  @!P5 IMAD.IADD R17, R33, 0x1, R17 ;  /* 0x000000012111d824 */ /* 0x000fc400078e0211 */
[----:B------:R-:W-:-:S03]  /*13e0*/  @!P3 IMAD.WIDE.U32 R40, R28, R19, R40 ;  /* 0x000000131c28b225 */ /* 0x000fc600078e0028 */
[----:B------:R-:W-:Y:S01]  /*13f0*/  @!P5 LEA.HI.X R31, R32, c[0x0][0x20c], R17, 0x2, P0 ;  /* 0x00008300201fda11 */ /* 0x000fe200000f1411 */
[----:B------:R-:W-:Y:S01]  /*1400*/  @!P3 IMAD R18, R19, R5, R18 ;  /* 0x000000051312b224 */ /* 0x000fe200078e0212 */
[----:B------:R-:W-:Y:S01]  /*1410*/  @!P3 LEA R44, P0, R40, c[0x0][0x208], 0x2 ;  /* 0x00008200282cba11 */ /* 0x000fe200078010ff */
[----:B------:R-:W-:Y:S01]  /*1420*/  @!P6 IMAD.WIDE.U32 R36, R28, R21, R36 ;  /* 0x000000151c24e225 */ /* 0x000fe200078e0024 */
[----:B------:R-:W-:-:S03]  /*1430*/  @!P4 LEA R32, P1, R24, c[0x0][0x208], 0x2 ;  /* 0x000082001820ca11 */ /* 0x000fc600078210ff */
[----:B------:R-:W-:Y:S01]  /*1440*/  @!P6 IMAD R20, R21, R5, R20 ;  /* 0x000000051514e224 */ /* 0x000fe200078e0214 */
[----:B------:R-:W-:Y:S01]  /*1450*/  @!P6 LEA R42, P2, R36, c[0x0][0x208], 0x2 ;  /* 0x00008200242aea11 */ /* 0x000fe200078410ff */
[----:B------:R-:W-:Y:S02]  /*1460*/  @!P3 IMAD.IADD R19, R41, 0x1, R18 ;  /* 0x000000012913b824 */ /* 0x000fe400078e0212 */
[----:B------:R-:W-:Y:S02]  /*1470*/  @!P6 IMAD.IADD R17, R37, 0x1, R20 ;  /* 0x000000012511e824 */ /* 0x000fe400078e0214 */
[----:B------:R-:W-:Y:S01]  /*1480*/  @!P4 IMAD.IADD R15, R25, 0x1, R15 ;  /* 0x00000001190fc824 */ /* 0x000fe200078e020f */
[----:B------:R-:W-:Y:S01]  /*1490*/  @!P3 LEA.HI.X R45, R40, c[0x0][0x20c], R19, 0x2, P0 ;  /* 0x00008300282dba11 */ /* 0x000fe200000f1413 */
[----:B------:R-:W-:Y:S01]  /*14a0*/  IMAD.MOV.U32 R18, RZ, RZ, -0x800000 ;  /* 0xff800000ff127424 */ /* 0x000fe200078e00ff */
[----:B------:R-:W-:Y:S01]  /*14b0*/  @!P6 LEA.HI.X R43, R36, c[0x0][0x20c], R17, 0x2, P2 ;  /* 0x00008300242bea11 */ /* 0x000fe200010f1411 */
[----:B------:R-:W-:Y:S01]  /*14c0*/  IMAD.MOV.U32 R17, RZ, RZ, -0x800000 ;  /* 0xff800000ff117424 */ /* 0x000fe200078e00ff */
[----:B------:R-:W-:Y:S01]  /*14d0*/  @!P4 LEA.HI.X R33, R24, c[0x0][0x20c], R15, 0x2, P1 ;  /* 0x000083001821ca11 */ /* 0x000fe200008f140f */
[----:B------:R-:W-:-:S02]  /*14e0*/  IMAD.MOV.U32 R15, RZ, RZ, -0x800000 ;  /* 0xff800000ff0f7424 */ /* 0x000fc400078e00ff */
[----:B------:R-:W-:Y:S01]  /*14f0*/  IMAD.MOV.U32 R19, RZ, RZ, -0x800000 ;  /* 0xff800000ff137424 */ /* 0x000fe200078e00ff */
[----:B------:R-:W2:Y:S04]  /*1500*/  @!P3 LDG.E R18, [R44.64] ;  /* 0x000000082c12b981 */ /* 0x000ea8000c1e1900 */
[----:B------:R-:W3:Y:S04]  /*1510*/  @!P6 LDG.E R17, [R42.64] ;  /* 0x000000082a11e981 */ /* 0x000ee8000c1e1900 */
[----:B------:R0:W4:Y:S04]  /*1520*/  @!P5 LDG.E R15, [R30.64] ;  /* 0x000000081e0fd981 */ /* 0x000128000c1e1900 */
[----:B------:R-:W5:Y:S01]  /*1530*/  @!P4 LDG.E R19, [R32.64] ;  /* 0x000000082013c981 */ /* 0x000f62000c1e1900 */
[----:B------:R-:W-:-:S04]  /*1540*/  IABS R24, c[0x0][0x1c0] ;  /* 0x0000700000187a13 */ /* 0x000fc80000000000 */
[----:B------:R-:W1:Y:S08]  /*1550*/  I2F.U32.RP R29, R24 ;  /* 0x00000018001d7306 */ /* 0x000e700000209000 */
[----:B-1----:R-:W1:Y:S02]  /*1560*/  MUFU.RCP R25, R29 ;  /* 0x0000001d00197308 */ /* 0x002e640000001000 */
[----:B-1----:R-:W-:-:S06]  /*1570*/  IADD3 R25, R25, 0xffffffe, RZ ;  /* 0x0ffffffe19197810 */ /* 0x002fcc0007ffe0ff */
[----:B0-----:R-:W0:Y:S01]  /*1580*/  F2I.FTZ.U32.TRUNC.NTZ R31, R25 ;  /* 0x00000019001f7305 */ /* 0x001e22000021f000 */
[----:B------:R-:W-:Y:S01]  /*1590*/  IMAD.MOV.U32 R30, RZ, RZ, RZ ;  /* 0x000000ffff1e7224 */ /* 0x000fe200078e00ff */
[----:B------:R-:W-:Y:S01]  /*15a0*/  IABS R23, R4 ;  /* 0x0000000400177213 */ /* 0x000fe20000000000 */
[----:B0-----:R-:W-:-:S04]  /*15b0*/  IMAD.MOV R20, RZ, RZ, -R31 ;  /* 0x000000ffff147224 */ /* 0x001fc800078e0a1f */
[----:B------:R-:W-:Y:S01]  /*15c0*/  IMAD R26, R20, R24, RZ ;  /* 0x00000018141a7224 */ /* 0x000fe200078e02ff */
[----:B------:R-:W-:-:S03]  /*15d0*/  IABS R20, c[0x0][0x1c0] ;  /* 0x0000700000147a13 */ /* 0x000fc60000000000 */
[----:B------:R-:W-:-:S04]  /*15e0*/  IMAD.HI.U32 R26, R31, R26, R30 ;  /* 0x0000001a1f1a7227 */ /* 0x000fc800078e001e */
[----:B------:R-:W-:Y:S02]  /*15f0*/  IMAD.MOV R20, RZ, RZ, -R20 ;  /* 0x000000ffff147224 */ /* 0x000fe400078e0a14 */
[----:B------:R-:W-:-:S04]  /*1600*/  IMAD.HI.U32 R26, R26, R23, RZ ;  /* 0x000000171a1a7227 */ /* 0x000fc800078e00ff */
[----:B------:R-:W-:-:S05]  /*1610*/  IMAD R23, R26, R20, R23 ;  /* 0x000000141a177224 */ /* 0x000fca00078e0217 */
[----:B------:R-:W-:Y:S02]  /*1620*/  ISETP.GT.U32.AND P3, PT, R24, R23, PT ;  /* 0x000000171800720c */ /* 0x000fe40003f64070 */
[C---:B------:R-:W-:Y:S02]  /*1630*/  ISETP.GT.AND P6, PT, R34.reuse, 0x7f, PT ;  /* 0x0000007f2200780c */ /* 0x040fe40003fc4270 */
[C---:B------:R-:W-:Y:S02]  /*1640*/  ISETP.GT.AND P2, PT, R34.reuse, 0x1ff, PT ;  /* 0x000001ff2200780c */ /* 0x040fe40003f44270 */
[C---:B------:R-:W-:Y:S02]  /*1650*/  ISETP.GT.AND P1, PT, R34.reuse, 0x17f, PT ;  /* 0x0000017f2200780c */ /* 0x040fe40003f24270 */
[----:B------:R-:W-:Y:S01]  /*1660*/  ISETP.GT.AND P0, PT, R34, 0xff, PT ;  /* 0x000000ff2200780c */ /* 0x000fe20003f04270 */
[----:B------:R-:W-:-:S04]  /*1670*/  IMAD R22, R21, 0x11, R22 ;  /* 0x0000001115167824 */ /* 0x000fc800078e0216 */
[----:B------:R-:W-:Y:S01]  /*1680*/  @!P3 IMAD.IADD R23, R23, 0x1, -R24 ;  /* 0x000000011717b824 */ /* 0x000fe200078e0a18 */
[----:B------:R-:W-:-:S04]  /*1690*/  LOP3.LUT R20, R9, R12, RZ, 0xfc, !PT ;  /* 0x0000000c09147212 */ /* 0x000fc800078efcff */
[----:B------:R-:W-:Y:S02]  /*16a0*/  ISETP.GE.U32.AND P4, PT, R23, R24, PT ;  /* 0x000000181700720c */ /* 0x000fe40003f86070 */
[----:B------:R-:W-:Y:S02]  /*16b0*/  LOP3.LUT R4, R4, c[0x0][0x1c0], RZ, 0x3c, !PT ;  /* 0x0000700004047a12 */ /* 0x000fe400078e3cff */
[----:B------:R-:W-:Y:S01]  /*16c0*/  @!P3 IADD3 R26, R26, 0x1, RZ ;  /* 0x000000011a1ab810 */ /* 0x000fe20007ffe0ff */
[----:B------:R-:W-:Y:S08]  /*16d0*/  BSSY B0, `(.L_x_103) ;  /* 0x0000029000007945 */ /* 0x000ff00003800000 */
[----:B------:R-:W-:Y:S01]  /*16e0*/  @P4 IADD3 R26, R26, 0x1, RZ ;  /* 0x000000011a1a4810 */ /* 0x000fe20007ffe0ff */
[----:B--2---:R0:W-:Y:S04]  /*16f0*/  @!P6 STS [R22.X4+0x660], R18 ;  /* 0x000660121600e388 */ /* 0x0041e80000004800 */
[----:B---3--:R0:W-:Y:S01]  /*1700*/  @!P2 STS [R22.X4], R17 ;  /* 0x000000111600a388 */ /* 0x0081e20000004800 */
[----:B------:R-:W-:-:S03]  /*1710*/  ISETP.NE.U32.AND P2, PT, R20, RZ, PT ;  /* 0x000000ff1400720c */ /* 0x000fc60003f45070 */
[----:B----4-:R0:W-:Y:S01]  /*1720*/  @!P1 STS [R22.X4+0x220], R15 ;  /* 0x0002200f16009388 */ /* 0x0101e20000004800 */
[----:B------:R-:W-:-:S03]  /*1730*/  ISETP.GE.AND P1, PT, R4, RZ, PT ;  /* 0x000000ff0400720c */ /* 0x000fc60003f26270 */
[----:B-----5:R0:W-:Y:S01]  /*1740*/  @!P0 STS [R22.X4+0x440], R19 ;  /* 0x0004401316008388 */ /* 0x0201e20000004800 */
[----:B------:R-:W-:Y:S01]  /*1750*/  ISETP.NE.AND P0, PT, RZ, c[0x0][0x1c0], PT ;  /* 0x00007000ff007a0c */ /* 0x000fe20003f05270 */
[----:B------:R-:W-:-:S08]  /*1760*/  IMAD.MOV.U32 R4, RZ, RZ, R26 ;  /* 0x000000ffff047224 */ /* 0x000fd000078e001a */
[----:B------:R-:W-:-:S04]  /*1770*/  @!P1 IMAD.MOV R4, RZ, RZ, -R4 ;  /* 0x000000ffff049224 */ /* 0x000fc800078e0a04 */
[----:B------:R-:W-:Y:S01]  /*1780*/  @!P0 LOP3.LUT R4, RZ, c[0x0][0x1c0], RZ, 0x33, !PT ;  /* 0x00007000ff048a12 */ /* 0x000fe200078e33ff */
        /* <DEDUP_REMOVED lines=10> */
.L_x_104:
        /* <DEDUP_REMOVED lines=19> */
.L_x_105:
[----:B------:R-:W-:Y:S05]  /*1960*/  BSYNC B0 ;  /* 0x0000000000007941 */ /* 0x000fea0003800000 */
.L_x_103:
[----:B------:R-:W-:Y:S01]  /*1970*/  BAR.SYNC.DEFER_BLOCKING 0x0 ;  /* 0x0000000000007b1d */ /* 0x000fe20000010000 */
[----:B------:R-:W-:Y:S01]  /*1980*/  LEA.HI R15, R7, R34, RZ, 0x3 ;  /* 0x00000022070f7211 */ /* 0x000fe200078f18ff */
[----:B------:R-:W-:Y:S01]  /*1990*/  IMAD.MOV.U32 R37, RZ, RZ, -0x800000 ;  /* 0xff800000ff257424 */ /* 0x000fe200078e00ff */
[----:B------:R-:W-:Y:S01]  /*19a0*/  IABS R9, R2 ;  /* 0x0000000200097213 */ /* 0x000fe20000000000 */
[----:B------:R-:W-:Y:S01]  /*19b0*/  IMAD.MOV.U32 R32, RZ, RZ, -0x800000 ;  /* 0xff800000ff207424 */ /* 0x000fe200078e00ff */
[----:B------:R-:W-:Y:S01]  /*19c0*/  LOP3.LUT R7, R15, 0xfffffff8, RZ, 0xc0, !PT ;  /* 0xfffffff80f077812 */ /* 0x000fe200078ec0ff */
[----:B------:R-:W-:Y:S01]  /*19d0*/  IMAD.MOV.U32 R33, RZ, RZ, -0x800000 ;  /* 0xff800000ff217424 */ /* 0x000fe200078e00ff */
[----:B------:R-:W-:Y:S01]  /*19e0*/  SHF.R.S32.HI R15, RZ, 0x3, R15 ;  /* 0x00000003ff0f7819 */ /* 0x000fe2000001140f */
[----:B------:R-:W-:Y:S01]  /*19f0*/  IMAD.MOV.U32 R35, RZ, RZ, -0x800000 ;  /* 0xff800000ff237424 */ /* 0x000fe200078e00ff */
[----:B------:R-:W0:Y:S01]  /*1a00*/  I2F.RP R19, R9 ;  /* 0x0000000900137306 */ /* 0x000e220000209400 */
[----:B------:R-:W-:Y:S01]  /*1a10*/  IMAD.IADD R34, R34, 0x1, -R7 ;  /* 0x0000000122227824 */ /* 0x000fe200078e0a07 */
[----:B------:R-:W-:Y:S01]  /*1a20*/  ULDC.U8 UR4, c[0x0][0x329] ;  /* 0x0000ca4000047ab9 */ /* 0x000fe20000000000 */
[----:B------:R-:W-:Y:S02]  /*1a30*/  BSSY B1, `(.L_x_106) ;  /* 0x0000235000017945 */ /* 0x000fe40003800000 */
[----:B------:R-:W-:-:S05]  /*1a40*/  IMAD R25, R34, 0x11, R15 ;  /* 0x0000001122197824 */ /* 0x000fca00078e020f */
[----:B------:R-:W-:Y:S01]  /*1a50*/  @!P6 LDS R37, [R25.X4] ;  /* 0x000000001925e984 */ /* 0x000fe20000004800 */
[----:B0-----:R-:W0:Y:S03]  /*1a60*/  MUFU.RCP R19, R19 ;  /* 0x0000001300137308 */ /* 0x001e260000001000 */
[----:B------:R-:W1:Y:S04]  /*1a70*/  @!P6 LDS R32, [R25.X4+0x220] ;  /* 0x000220001920e984 */ /* 0x000e680000004800 */
[----:B------:R-:W2:Y:S04]  /*1a80*/  @!P6 LDS R33, [R25.X4+0x440] ;  /* 0x000440001921e984 */ /* 0x000ea80000004800 */
[----:B------:R-:W3:Y:S01]  /*1a90*/  @!P6 LDS R35, [R25.X4+0x660] ;  /* 0x000660001923e984 */ /* 0x000ee20000004800 */
[----:B0-----:R-:W-:-:S04]  /*1aa0*/  IADD3 R42, R19, 0xffffffe, RZ ;  /* 0x0ffffffe132a7810 */ /* 0x001fc80007ffe0ff */
[----:B------:R0:W-:Y:S02]  /*1ab0*/  F2I.FTZ.U32.TRUNC.NTZ R43, R42 ;  /* 0x0000002a002b7305 */ /* 0x0001e4000021f000 */
[----:B0-----:R-:W-:Y:S01]  /*1ac0*/  IMAD.MOV.U32 R42, RZ, RZ, RZ ;  /* 0x000000ffff2a7224 */ /* 0x001fe200078e00ff */
[----:B-1----:R-:W-:-:S04]  /*1ad0*/  FMNMX.FTZ R8, R37, R32, !PT ;  /* 0x0000002025087209 */ /* 0x002fc80007810000 */
[----:B--2---:R-:W-:-:S04]  /*1ae0*/  FMNMX.FTZ R8, R8, R33, !PT ;  /* 0x0000002108087209 */ /* 0x004fc80007810000 */
[----:B---3--:R-:W-:Y:S02]  /*1af0*/  FMNMX.FTZ R17, R8, R35, !PT ;  /* 0x0000002308117209 */ /* 0x008fe40007810000 */
[----:B------:R-:W-:-:S03]  /*1b00*/  IABS R8, c[0x0][0x1c0] ;  /* 0x0000700000087a13 */ /* 0x000fc60000000000 */
[----:B------:R-:W0:Y:S02]  /*1b10*/  SHFL.BFLY PT, R20, R17, 0x4, 0x1f ;  /* 0x0c801f0011147f89 */ /* 0x000e2400000e0000 */
[----:B0-----:R-:W-:-:S05]  /*1b20*/  FMNMX.FTZ R20, R17, R20, !PT ;  /* 0x0000001411147209 */ /* 0x001fca0007810000 */
[----:B------:R-:W0:Y:S02]  /*1b30*/  SHFL.BFLY PT, R7, R20, 0x2, 0x1f ;  /* 0x0c401f0014077f89 */ /* 0x000e2400000e0000 */
[----:B0-----:R-:W-:Y:S02]  /*1b40*/  FMNMX.FTZ R7, R20, R7, !PT ;  /* 0x0000000714077209 */ /* 0x001fe40007810000 */
[----:B------:R-:W-:Y:S03]  /*1b50*/  I2F.U32.RP R20, R8 ;  /* 0x0000000800147306 */ /* 0x000fe60000209000 */
[----:B------:R-:W0:Y:S02]  /*1b60*/  SHFL.BFLY PT, R18, R7, 0x1, 0x1f ;  /* 0x0c201f0007127f89 */ /* 0x000e2400000e0000 */
[----:B0-----:R-:W-:-:S04]  /*1b70*/  FMNMX.FTZ R18, R7, R18, !PT ;  /* 0x0000001207127209 */ /* 0x001fc80007810000 */
[----:B------:R-:W-:-:S04]  /*1b80*/  FSETP.NEU.FTZ.AND P0, PT, R18, -INF , PT ;  /* 0xff8000001200780b */ /* 0x000fc80003f1d000 */
[----:B------:R-:W-:-:S05]  /*1b90*/  FSEL R18, R18, RZ, P0 ;  /* 0x000000ff12127208 */ /* 0x000fca0000000000 */
[C---:B------:R-:W-:Y:S02]  /*1ba0*/  FADD.FTZ R29, -R18.reuse, R37 ;  /* 0x00000025121d7221 */ /* 0x040fe40000010100 */
[----:B------:R-:W-:Y:S02]  /*1bb0*/  FADD.FTZ R26, -R18, R32 ;  /* 0x00000020121a7221 */ /* 0x000fe40000010100 */
[----:B------:R-:W-:Y:S02]  /*1bc0*/  FMUL.FTZ R29, R29, 1.4426950216293334961 ;  /* 0x3fb8aa3b1d1d7820 */ /* 0x000fe40000410000 */
[----:B------:R-:W-:Y:S02]  /*1bd0*/  FMUL.FTZ R26, R26, 1.4426950216293334961 ;  /* 0x3fb8aa3b1a1a7820 */ /* 0x000fe40000410000 */
[C---:B------:R-:W-:Y:S01]  /*1be0*/  FADD.FTZ R23, -R18.reuse, R33 ;  /* 0x0000002112177221 */ /* 0x040fe20000010100 */
[----:B------:R-:W-:Y:S01]  /*1bf0*/  MUFU.EX2 R24, R29 ;  /* 0x0000001d00187308 */ /* 0x000fe20000000800 */
[----:B------:R-:W-:-:S02]  /*1c00*/  FADD.FTZ R21, -R18, R35 ;  /* 0x0000002312157221 */ /* 0x000fc40000010100 */
[----:B------:R-:W-:Y:S02]  /*1c10*/  FMUL.FTZ R23, R23, 1.4426950216293334961 ;  /* 0x3fb8aa3b17177820 */ /* 0x000fe40000410000 */
[----:B------:R-:W-:-:S03]  /*1c20*/  FMUL.FTZ R21, R21, 1.4426950216293334961 ;  /* 0x3fb8aa3b15157820 */ /* 0x000fc60000410000 */
[----:B------:R-:W0:Y:S08]  /*1c30*/  MUFU.EX2 R17, R26 ;  /* 0x0000001a00117308 */ /* 0x000e300000000800 */
[----:B------:R-:W1:Y:S08]  /*1c40*/  MUFU.EX2 R7, R23 ;  /* 0x0000001700077308 */ /* 0x000e700000000800 */
[----:B------:R-:W2:Y:S01]  /*1c50*/  MUFU.EX2 R22, R21 ;  /* 0x0000001500167308 */ /* 0x000ea20000000800 */
[----:B0-----:R-:W-:-:S04]  /*1c60*/  FADD.FTZ R24, R24, R17 ;  /* 0x0000001118187221 */ /* 0x001fc80000010000 */
[----:B-1----:R-:W-:-:S03]  /*1c70*/  FADD.FTZ R17, R24, R7 ;  /* 0x0000000718117221 */ /* 0x002fc60000010000 */
[----:B------:R-:W0:Y:S01]  /*1c80*/  MUFU.RCP R7, R20 ;  /* 0x0000001400077308 */ /* 0x000e220000001000 */
[----:B------:R-:W-:Y:S02]  /*1c90*/  IMAD.MOV R24, RZ, RZ, -R43 ;  /* 0x000000ffff187224 */ /* 0x000fe400078e0a2b */
[----:B--2---:R-:W-:Y:S02]  /*1ca0*/  FADD.FTZ R22, R17, R22 ;  /* 0x0000001611167221 */ /* 0x004fe40000010000 */
[----:B------:R-:W-:-:S03]  /*1cb0*/  IMAD R21, R24, R9, RZ ;  /* 0x0000000918157224 */ /* 0x000fc600078e02ff */
[----:B------:R-:W1:Y:S01]  /*1cc0*/  SHFL.BFLY PT, R17, R22, 0x4, 0x1f ;  /* 0x0c801f0016117f89 */ /* 0x000e6200000e0000 */
[----:B------:R-:W-:Y:S01]  /*1cd0*/  IMAD.HI.U32 R21, R43, R21, R42 ;  /* 0x000000152b157227 */ /* 0x000fe200078e002a */
[----:B0-----:R-:W-:-:S03]  /*1ce0*/  IADD3 R30, R7, 0xffffffe, RZ ;  /* 0x0ffffffe071e7810 */ /* 0x001fc60007ffe0ff */
[----:B------:R-:W-:Y:S01]  /*1cf0*/  IMAD.IADD R20, R6, 0x1, R9 ;  /* 0x0000000106147824 */ /* 0x000fe200078e0209 */
[----:B------:R-:W-:Y:S01]  /*1d00*/  IABS R7, R2 ;  /* 0x0000000200077213 */ /* 0x000fe20000000000 */
[----:B------:R-:W0:Y:S03]  /*1d10*/  F2I.FTZ.U32.TRUNC.NTZ R31, R30 ;  /* 0x0000001e001f7305 */ /* 0x000e26000021f000 */
[----:B------:R-:W-:Y:S01]  /*1d20*/  IABS R19, R20 ;  /* 0x0000001400137213 */ /* 0x000fe20000000000 */
[----:B------:R-:W-:-:S04]  /*1d30*/  IMAD.MOV R7, RZ, RZ, -R7 ;  /* 0x000000ffff077224 */ /* 0x000fc800078e0a07 */
[----:B------:R-:W-:Y:S01]  /*1d40*/  IMAD.MOV.U32 R24, RZ, RZ, R19 ;  /* 0x000000ffff187224 */ /* 0x000fe200078e0013 */
[----:B------:R-:W-:-:S03]  /*1d50*/  IABS R19, c[0x0][0x1c0] ;  /* 0x0000700000137a13 */ /* 0x000fc60000000000 */
[----:B------:R-:W-:-:S04]  /*1d60*/  IMAD.HI.U32 R21, R21, R24, RZ ;  /* 0x0000001815157227 */ /* 0x000fc800078e00ff */
[----:B-1----:R-:W-:Y:S02]  /*1d70*/  FADD.FTZ R17, R22, R17 ;  /* 0x0000001116117221 */ /* 0x002fe40000010000 */
[--C-:B0-----:R-:W-:Y:S02]  /*1d80*/  IMAD.MOV R6, RZ, RZ, -R31.reuse ;  /* 0x000000ffff067224 */ /* 0x101fe400078e0a1f */
[----:B------:R-:W-:Y:S01]  /*1d90*/  IMAD.MOV.U32 R30, RZ, RZ, RZ ;  /* 0x000000ffff1e7224 */ /* 0x000fe200078e00ff */
[----:B------:R-:W0:Y:S01]  /*1da0*/  SHFL.BFLY PT, R22, R17, 0x2, 0x1f ;  /* 0x0c401f0011167f89 */ /* 0x000e2200000e0000 */
[----:B------:R-:W-:Y:S02]  /*1db0*/  IMAD R23, R6, R8, RZ ;  /* 0x0000000806177224 */ /* 0x000fe400078e02ff */
[----:B------:R-:W-:Y:S02]  /*1dc0*/  IMAD R6, R21, R7, R24 ;  /* 0x0000000715067224 */ /* 0x000fe400078e0218 */
[----:B------:R-:W-:-:S03]  /*1dd0*/  IMAD.HI.U32 R23, R31, R23, R30 ;  /* 0x000000171f177227 */ /* 0x000fc600078e001e */
[----:B------:R-:W-:Y:S01]  /*1de0*/  ISETP.GT.U32.AND P0, PT, R9, R6, PT ;  /* 0x000000060900720c */ /* 0x000fe20003f04070 */
[----:B------:R-:W-:Y:S02]  /*1df0*/  IMAD.MOV R19, RZ, RZ, -R19 ;  /* 0x000000ffff137224 */ /* 0x000fe400078e0a13 */
[----:B------:R-:W-:-:S04]  /*1e00*/  IMAD.HI.U32 R23, R23, R24, RZ ;  /* 0x0000001817177227 */ /* 0x000fc800078e00ff */
[----:B------:R-:W-:Y:S02]  /*1e10*/  IMAD R19, R23, R19, R24 ;  /* 0x0000001317137224 */ /* 0x000fe400078e0218 */
[----:B------:R-:W-:-:S03]  /*1e20*/  IMAD.MOV.U32 R30, RZ, RZ, 0x7f800000 ;  /* 0x7f800000ff1e7424 */ /* 0x000fc600078e00ff */
[----:B------:R-:W-:Y:S01]  /*1e30*/  ISETP.GT.U32.AND P5, PT, R8, R19, PT ;  /* 0x000000130800720c */ /* 0x000fe20003fa4070 */
[----:B------:R-:W-:Y:S01]  /*1e40*/  @!P0 IMAD.IADD R6, R6, 0x1, -R9 ;  /* 0x0000000106068824 */ /* 0x000fe200078e0a09 */
[----:B------:R-:W-:Y:S01]  /*1e50*/  @!P0 IADD3 R21, R21, 0x1, RZ ;  /* 0x0000000115158810 */ /* 0x000fe20007ffe0ff */
[----:B0-----:R-:W-:Y:S01]  /*1e60*/  FADD.FTZ R22, R17, R22 ;  /* 0x0000001611167221 */ /* 0x001fe20000010000 */
[----:B------:R-:W-:Y:S02]  /*1e70*/  ISETP.GT.AND P0, PT, R2, RZ, PT ;  /* 0x000000ff0200720c */ /* 0x000fe40003f04270 */
[-C--:B------:R-:W-:Y:S02]  /*1e80*/  ISETP.GE.U32.AND P4, PT, R6, R9.reuse, PT ;  /* 0x000000090600720c */ /* 0x080fe40003f86070 */
[----:B------:R-:W0:Y:S01]  /*1e90*/  SHFL.BFLY PT, R7, R22, 0x1, 0x1f ;  /* 0x0c201f0016077f89 */ /* 0x000e2200000e0000 */
[C---:B------:R-:W-:Y:S02]  /*1ea0*/  LOP3.LUT R6, R20.reuse, R9, RZ, 0x3c, !PT ;  /* 0x0000000914067212 */ /* 0x040fe400078e3cff */
[----:B------:R-:W-:-:S02]  /*1eb0*/  LOP3.LUT R20, R20, c[0x0][0x1c0], RZ, 0x3c, !PT ;  /* 0x0000700014147a12 */ /* 0x000fc400078e3cff */
[----:B------:R-:W-:Y:S01]  /*1ec0*/  @!P5 IMAD.IADD R19, R19, 0x1, -R8 ;  /* 0x000000011313d824 */ /* 0x000fe200078e0a08 */
[----:B------:R-:W-:Y:S02]  /*1ed0*/  ISETP.GE.AND P3, PT, R6, RZ, PT ;  /* 0x000000ff0600720c */ /* 0x000fe40003f66270 */
[----:B------:R-:W1:Y:S01]  /*1ee0*/  S2R R6, SR_TID.X ;  /* 0x0000000000067919 */ /* 0x000e620000002100 */
[----:B------:R-:W-:Y:S02]  /*1ef0*/  @!P5 IADD3 R23, R23, 0x1, RZ ;  /* 0x000000011717d810 */ /* 0x000fe40007ffe0ff */
[----:B------:R-:W-:Y:S02]  /*1f00*/  ISETP.GE.U32.AND P1, PT, R19, R8, PT ;  /* 0x000000081300720c */ /* 0x000fe40003f26070 */
[----:B------:R-:W-:Y:S02]  /*1f10*/  ISETP.GE.AND P2, PT, R20, RZ, PT ;  /* 0x000000ff1400720c */ /* 0x000fe40003f46270 */
[----:B------:R-:W-:-:S02]  /*1f20*/  @P4 IADD3 R21, R21, 0x1, RZ ;  /* 0x0000000115154810 */ /* 0x000fc40007ffe0ff */
[----:B------:R-:W-:Y:S02]  /*1f30*/  ISETP.GT.AND P4, PT, R3, RZ, PT ;  /* 0x000000ff0300720c */ /* 0x000fe40003f84270 */
[----:B------:R-:W-:Y:S01]  /*1f40*/  SHF.R.S32.HI R20, RZ, 0x1f, R2 ;  /* 0x0000001fff147819 */ /* 0x000fe20000011402 */
[----:B------:R-:W-:Y:S01]  /*1f50*/  @!P3 IMAD.MOV R21, RZ, RZ, -R21 ;  /* 0x000000ffff15b224 */ /* 0x000fe200078e0a15 */
[----:B------:R-:W-:Y:S02]  /*1f60*/  ISETP.NE.AND P5, PT, R2, RZ, PT ;  /* 0x000000ff0200720c */ /* 0x000fe40003fa5270 */
[----:B------:R-:W-:Y:S01]  /*1f70*/  SHF.R.S32.HI R19, RZ, 0x1f, R3 ;  /* 0x0000001fff137819 */ /* 0x000fe20000011403 */
[----:B0-----:R-:W-:Y:S01]  /*1f80*/  FADD.FTZ R17, R22, R7 ;  /* 0x0000000716117221 */ /* 0x001fe20000010000 */
[----:B------:R-:W-:Y:S02]  /*1f90*/  @P1 IADD3 R23, R23, 0x1, RZ ;  /* 0x0000000117171810 */ /* 0x000fe40007ffe0ff */
[----:B------:R-:W-:Y:S01]  /*1fa0*/  LEA.HI.SX32 R7, R2, 0x1, 0x1 ;  /* 0x0000000102077811 */ /* 0x000fe200078f0aff */
[----:B------:R-:W-:Y:S01]  /*1fb0*/  @!P0 IMAD.MOV R7, RZ, RZ, R20 ;  /* 0x000000ffff078224 */ /* 0x000fe200078e0214 */
[----:B------:R-:W-:Y:S01]  /*1fc0*/  FSETP.NE.FTZ.AND P1, PT, R17, RZ, PT ;  /* 0x000000ff1100720b */ /* 0x000fe20003f35000 */
[----:B------:R-:W-:Y:S01]  /*1fd0*/  @!P2 IMAD.MOV R23, RZ, RZ, -R23 ;  /* 0x000000ffff17a224 */ /* 0x000fe200078e0a17 */
[----:B------:R-:W-:-:S02]  /*1fe0*/  ISETP.NE.AND P0, PT, RZ, c[0x0][0x1c0], PT ;  /* 0x00007000ff007a0c */ /* 0x000fc40003f05270 */
[C---:B-1----:R-:W-:Y:S02]  /*1ff0*/  LOP3.LUT P2, RZ, R6.reuse, 0x7, RZ, 0xc0, !PT ;  /* 0x0000000706ff7812 */ /* 0x042fe4000784c0ff */
[----:B------:R-:W-:Y:S01]  /*2000*/  LEA.HI.SX32 R8, R3, 0x1, 0x1 ;  /* 0x0000000103087811 */ /* 0x000fe200078f0aff */
[----:B------:R-:W-:Y:S01]  /*2010*/  @!P4 IMAD.MOV R8, RZ, RZ, R19 ;  /* 0x000000ffff08c224 */ /* 0x000fe200078e0213 */
[----:B------:R-:W-:Y:S01]  /*2020*/  ISETP.GT.OR P2, PT, R6, 0x7f, P2 ;  /* 0x0000007f0600780c */ /* 0x000fe20001744670 */
[----:B------:R-:W-:Y:S01]  /*2030*/  IMAD.MOV.U32 R19, RZ, RZ, c[0x0][0x214] ;  /* 0x00008500ff137624 */ /* 0x000fe200078e00ff */
[----:B------:R-:W-:Y:S02]  /*2040*/  ISETP.NE.AND P3, PT, RZ, UR4, PT ;  /* 0x00000004ff007c0c */ /* 0x000fe4000bf65270 */
[----:B------:R-:W-:Y:S01]  /*2050*/  @!P5 LOP3.LUT R21, RZ, R9, RZ, 0x33, !PT ;  /* 0x00000009ff15d212 */ /* 0x000fe200078e33ff */
[----:B------:R-:W0:Y:S01]  /*2060*/  @P1 MUFU.LG2 R17, R17 ;  /* 0x0000001100111308 */ /* 0x000e220000000c00 */
[----:B------:R-:W-:-:S02]  /*2070*/  SEL R9, R19, 0x1, !P3 ;  /* 0x0000000113097807 */ /* 0x000fc40005800000 */
[----:B------:R-:W-:Y:S02]  /*2080*/  @!P0 LOP3.LUT R23, RZ, c[0x0][0x1c0], RZ, 0x33, !PT ;  /* 0x00007000ff178a12 */ /* 0x000fe400078e33ff */
[----:B------:R-:W-:Y:S01]  /*2090*/  ISETP.LT.U32.AND P0, PT, R38, R21, PT ;  /* 0x000000152600720c */ /* 0x000fe20003f01070 */
[-C--:B------:R-:W-:Y:S01]  /*20a0*/  IMAD R29, R4, R9.reuse, RZ ;  /* 0x00000009041d7224 */ /* 0x080fe200078e02ff */
[----:B------:R-:W-:Y:S01]  /*20b0*/  SHF.R.S32.HI R19, RZ, 0x1f, R21 ;  /* 0x0000001fff137819 */ /* 0x000fe20000011415 */
[----:B------:R-:W-:Y:S02]  /*20c0*/  IMAD R4, R23, R9, RZ ;  /* 0x0000000917047224 */ /* 0x000fe400078e02ff */
[----:B------:R-:W-:Y:S01]  /*20d0*/  IMAD R6, R29, R8, RZ ;  /* 0x000000081d067224 */ /* 0x000fe200078e02ff */
[----:B------:R-:W-:Y:S01]  /*20e0*/  ISETP.LT.AND.EX P0, PT, R39, R19, PT, P0 ;  /* 0x000000132700720c */ /* 0x000fe20003f01300 */
[----:B------:R-:W-:-:S03]  /*20f0*/  IMAD R7, R7, R4, RZ ;  /* 0x0000000407077224 */ /* 0x000fc600078e02ff */
[----:B------:R-:W-:Y:S01]  /*2100*/  SEL R9, R38, R21, P0 ;  /* 0x0000001526097207 */ /* 0x000fe20000000000 */
[----:B0-----:R-:W-:Y:S01]  /*2110*/  @P1 FFMA.FTZ R30, R17, 0.69314718246459960938, R18 ;  /* 0x3f317218111e1823 */ /* 0x001fe20000010012 */
[----:B------:R-:W-:Y:S01]  /*2120*/  SEL R8, R39, R19, P0 ;  /* 0x0000001327087207 */ /* 0x000fe20000000000 */
[----:B------:R-:W-:Y:S05]  /*2130*/  @P2 BRA `(.L_x_107) ;  /* 0x00001c4000002947 */ /* 0x000fea0003800000 */
[----:B------:R-:W-:Y:S01]  /*2140*/  ULDC.U8 UR4, c[0x0][0x328] ;  /* 0x0000ca0000047ab9 */ /* 0x000fe20000000000 */
[C---:B------:R-:W-:Y:S02]  /*2150*/  IADD3 R38, P0, R15.reuse, UR7, RZ ;  /* 0x000000070f267c10 */ /* 0x040fe4000ff1e0ff */
[----:B------:R-:W-:Y:S02]  /*2160*/  ISETP.NE.AND P1, PT, RZ, UR4, PT ;  /* 0x00000004ff007c0c */ /* 0x000fe4000bf25270 */
        /* <DEDUP_REMOVED lines=32> */
[----:B------:R-:W-:Y:S02]  /*2370*/  MOV R24, 0x2390 ;  /* 0x0000239000187802 */ /* 0x000fe40000000f00 */
[----:B------:R-:W-:Y:S05]  /*2380*/  CALL.REL.NOINC `($__internal_2_$__cuda_sm20_div_s64) ;  /* 0x0000263000007944 */ /* 0x000fea0003c00000 */
[-C--:B------:R-:W-:Y:S02]  /*2390*/  IADD3 R19, P0, RZ, -R20.reuse, RZ ;  /* 0x80000014ff137210 */ /* 0x080fe40007f1e0ff */
[----:B------:R-:W-:Y:S02]  /*23a0*/  MOV R48, R20 ;  /* 0x0000001400307202 */ /* 0x000fe40000000f00 */
[----:B------:R-:W-:Y:S01]  /*23b0*/  IADD3.X R17, RZ, ~R21, RZ, P0, !PT ;  /* 0x80000015ff117210 */ /* 0x000fe200007fe4ff */
[----:B------:R-:W-:Y:S01]  /*23c0*/  IMAD.WIDE.U32 R38, R42, R19, R38 ;  /* 0x000000132a267225 */ /* 0x000fe200078e0026 */
[----:B------:R-:W-:-:S03]  /*23d0*/  MOV R49, R21 ;  /* 0x0000001500317202 */ /* 0x000fc60000000f00 */
[----:B------:R-:W-:-:S04]  /*23e0*/  IMAD R18, R17, R42, RZ ;  /* 0x0000002a11127224 */ /* 0x000fc800078e02ff */
[----:B------:R-:W-:Y:S01]  /*23f0*/  IMAD R17, R23, R19, R18 ;  /* 0x0000001317117224 */ /* 0x000fe200078e0212 */
[----:B------:R-:W-:-:S04]  /*2400*/  MOV R18, R38 ;  /* 0x0000002600127202 */ /* 0x000fc80000000f00 */
[----:B------:R-:W-:Y:S01]  /*2410*/  IADD3 R17, R39, R17, RZ ;  /* 0x0000001127117210 */ /* 0x000fe20007ffe0ff */
[----:B------:R-:W-:Y:S05]  /*2420*/  BRA `(.L_x_111) ;  /* 0x0000016000007947 */ /* 0x000fea0003800000 */
.L_x_110:
[----:B------:R-:W0:Y:S01]  /*2430*/  I2F.U32.RP R20, R42 ;  /* 0x0000002a00147306 */ /* 0x000e220000209000 */
[----:B------:R-:W-:Y:S01]  /*2440*/  ISETP.NE.U32.AND P0, PT, R42, RZ, PT ;  /* 0x000000ff2a00720c */ /* 0x000fe20003f05070 */
[----:B------:R-:W-:-:S06]  /*2450*/  IMAD.MOV.U32 R49, RZ, RZ, RZ ;  /* 0x000000ffff317224 */ /* 0x000fcc00078e00ff */
        /* <DEDUP_REMOVED lines=13> */
[----:B------:R-:W-:Y:S02]  /*2530*/  ISETP.GE.U32.AND P1, PT, R17, R42, PT ;  /* 0x0000002a1100720c */ /* 0x000fe40003f26070 */
[----:B------:R-:W-:-:S11]  /*2540*/  MOV R17, RZ ;  /* 0x000000ff00117202 */ /* 0x000fd60000000f00 */
[----:B------:R-:W-:Y:S02]  /*2550*/  @P1 IADD3 R48, R48, 0x1, RZ ;  /* 0x0000000130301810 */ /* 0x000fe40007ffe0ff */
[----:B------:R-:W-:-:S05]  /*2560*/  @!P0 LOP3.LUT R48, RZ, R42, RZ, 0x33, !PT ;  /* 0x0000002aff308212 */ /* 0x000fca00078e33ff */
[----:B------:R-:W-:-:S04]  /*2570*/  IMAD.MOV R19, RZ, RZ, -R48 ;  /* 0x000000ffff137224 */ /* 0x000fc800078e0a30 */
[----:B------:R-:W-:Y:S02]  /*2580*/  IMAD R18, R42, R19, R38 ;  /* 0x000000132a127224 */ /* 0x000fe400078e0226 */
.L_x_111:
[----:B------:R-:W-:Y:S05]  /*2590*/  BSYNC B0 ;  /* 0x0000000000007941 */ /* 0x000fea0003800000 */
.L_x_109:
[----:B------:R-:W-:Y:S01]  /*25a0*/  LOP3.LUT R19, R17, R0, RZ, 0xfc, !PT ;  /* 0x0000000011137212 */ /* 0x000fe200078efcff */
[----:B------:R-:W-:Y:S03]  /*25b0*/  BSSY B0, `(.L_x_112) ;  /* 0x0000028000007945 */ /* 0x000fe60003800000 */
[----:B------:R-:W-:-:S13]  /*25c0*/  ISETP.NE.U32.AND P0, PT, R19, RZ, PT ;  /* 0x000000ff1300720c */ /* 0x000fda0003f05070 */
[----:B------:R-:W-:Y:S05]  /*25d0*/  @!P0 BRA `(.L_x_113) ;  /* 0x000000f000008947 */ /* 0x000fea0003800000 */
[----:B------:R-:W-:Y:S01]  /*25e0*/  IMAD.MOV.U32 R26, RZ, RZ, R27 ;  /* 0x000000ffff1a7224 */ /* 0x000fe200078e001b */
[----:B------:R-:W-:Y:S02]  /*25f0*/  MOV R23, R0 ;  /* 0x0000000000177202 */ /* 0x000fe40000000f00 */
[----:B------:R-:W-:Y:S02]  /*2600*/  MOV R24, 0x2620 ;  /* 0x0000262000187802 */ /* 0x000fe40000000f00 */
[----:B------:R-:W-:Y:S05]  /*2610*/  CALL.REL.NOINC `($__internal_2_$__cuda_sm20_div_s64) ;  /* 0x000023a000007944 */ /* 0x000fea0003c00000 */
[----:B------:R-:W-:Y:S01]  /*2620*/  IADD3 R19, P0, RZ, -R20, RZ ;  /* 0x80000014ff137210 */ /* 0x000fe20007f1e0ff */
[----:B------:R-:W-:Y:S01]  /*2630*/  IMAD.MOV.U32 R43, RZ, RZ, R21 ;  /* 0x000000ffff2b7224 */ /* 0x000fe200078e0015 */
[----:B------:R-:W-:Y:S02]  /*2640*/  MOV R38, R18 ;  /* 0x0000001200267202 */ /* 0x000fe40000000f00 */
[----:B------:R-:W-:Y:S02]  /*2650*/  IADD3.X R22, RZ, ~R21, RZ, P0, !PT ;  /* 0x80000015ff167210 */ /* 0x000fe400007fe4ff */
[----:B------:R-:W-:Y:S02]  /*2660*/  MOV R39, R17 ;  /* 0x0000001100277202 */ /* 0x000fe40000000f00 */
[----:B------:R-:W-:Y:S01]  /*2670*/  MOV R42, R20 ;  /* 0x00000014002a7202 */ /* 0x000fe20000000f00 */
[----:B------:R-:W-:-:S02]  /*2680*/  IMAD R22, R22, R27, RZ ;  /* 0x0000001b16167224 */ /* 0x000fc400078e02ff */
[----:B------:R-:W-:-:S04]  /*2690*/  IMAD.WIDE.U32 R38, R27, R19, R38 ;  /* 0x000000131b267225 */ /* 0x000fc800078e0026 */
[----:B------:R-:W-:-:S04]  /*26a0*/  IMAD R0, R0, R19, R22 ;  /* 0x0000001300007224 */ /* 0x000fc800078e0216 */
[----:B------:R-:W-:Y:S01]  /*26b0*/  IMAD.IADD R0, R39, 0x1, R0 ;  /* 0x0000000127007824 */ /* 0x000fe200078e0200 */
[----:B------:R-:W-:Y:S05]  /*26c0*/  BRA `(.L_x_114) ;  /* 0x0000016000007947 */ /* 0x000fea0003800000 */
.L_x_113:
        /* <DEDUP_REMOVED lines=22> */
.L_x_114:
[----:B------:R-:W-:Y:S05]  /*2830*/  BSYNC B0 ;  /* 0x0000000000007941 */ /* 0x000fea0003800000 */
.L_x_112:
        /* <DEDUP_REMOVED lines=11> */
[----:B------:R-:W-:Y:S05]  /*28f0*/  CALL.REL.NOINC `($__internal_2_$__cuda_sm20_div_s64) ;  /* 0x000020c000007944 */ /* 0x000fea0003c00000 */
[----:B------:R-:W-:-:S04]  /*2900*/  IADD3 R17, P0, RZ, -R20, RZ ;  /* 0x80000014ff117210 */ /* 0x000fc80007f1e0ff */
[----:B------:R-:W-:Y:S01]  /*2910*/  IADD3.X R18, RZ, ~R21, RZ, P0, !PT ;  /* 0x80000015ff127210 */ /* 0x000fe200007fe4ff */
[----:B------:R-:W-:-:S04]  /*2920*/  IMAD.WIDE.U32 R42, R5, R17, R42 ;  /* 0x00000011052a7225 */ /* 0x000fc800078e002a */
[----:B------:R-:W-:-:S04]  /*2930*/  IMAD R18, R18, R5, RZ ;  /* 0x0000000512127224 */ /* 0x000fc800078e02ff */
[----:B------:R-:W-:-:S05]  /*2940*/  IMAD R4, R4, R17, R18 ;  /* 0x0000001104047224 */ /* 0x000fca00078e0212 */
[----:B------:R-:W-:Y:S01]  /*2950*/  IADD3 R4, R43, R4, RZ ;  /* 0x000000042b047210 */ /* 0x000fe20007ffe0ff */
[----:B------:R-:W-:Y:S05]  /*2960*/  BRA `(.L_x_117) ;  /* 0x0000016000007947 */ /* 0x000fea0003800000 */
.L_x_116:
        /* <DEDUP_REMOVED lines=22> */
.L_x_117:
[----:B------:R-:W-:Y:S05]  /*2ad0*/  BSYNC B0 ;  /* 0x0000000000007941 */ /* 0x000fea0003800000 */
.L_x_115:
[-C--:B------:R-:W-:Y:S01]  /*2ae0*/  IMAD R5, R41, R16.reuse, RZ ;  /* 0x0000001029057224 */ /* 0x080fe200078e02ff */
[----:B------:R-:W-:Y:S01]  /*2af0*/  SHF.R.S32.HI R17, RZ, 0x1f, R27 ;  /* 0x0000001fff117819 */ /* 0x000fe2000001141b */
[C---:B------:R-:W-:Y:S01]  /*2b00*/  IMAD.WIDE.U32 R46, R40.reuse, R16, RZ ;  /* 0x00000010282e7225 */ /* 0x040fe200078e00ff */
[----:B------:R-:W-:Y:S01]  /*2b10*/  ULDC.U8 UR10, c[0x0][0x329] ;  /* 0x0000ca40000a7ab9 */ /* 0x000fe20000000000 */
[----:B------:R-:W-:Y:S01]  /*2b20*/  BSSY B0, `(.L_x_118) ;  /* 0x0000046000007945 */ /* 0x000fe20003800000 */
[----:B------:R-:W-:Y:S01]  /*2b30*/  UISETP.NE.AND UP0, UPT, UR10, URZ, UPT ;  /* 0x0000003f0a00728c */ /* 0x000fe2000bf05270 */
[----:B------:R-:W-:Y:S01]  /*2b40*/  IMAD R5, R40, R14, R5 ;  /* 0x0000000e28057224 */ /* 0x000fe200078e0205 */
[----:B------:R-:W-:Y:S01]  /*2b50*/  ULDC.64 UR4, c[0x0][0x210] ;  /* 0x0000840000047ab9 */ /* 0x000fe20000000a00 */
[----:B------:R-:W-:Y:S01]  /*2b60*/  IMAD R0, R0, R27, RZ ;  /* 0x0000001b00007224 */ /* 0x000fe200078e02ff */
[----:B------:R-:W-:Y:S02]  /*2b70*/  UIMAD UR4, UR4, UR5, URZ ;  /* 0x00000005040472a4 */ /* 0x000fe4000f8e023f */
[----:B------:R-:W-:Y:S01]  /*2b80*/  IADD3 R18, R47, R5, RZ ;  /* 0x000000052f127210 */ /* 0x000fe20007ffe0ff */
[----:B------:R-:W-:Y:S01]  /*2b90*/  IMAD R17, R17, R38, R0 ;  /* 0x0000002611117224 */ /* 0x000fe200078e0200 */
[----:B------:R-:W-:Y:S01]  /*2ba0*/  USEL UR5, UR5, 0x1, !UP0 ;  /* 0x0000000105057887 */ /* 0x000fe2000c000000 */
[----:B------:R-:W-:Y:S01]  /*2bb0*/  IMAD.WIDE.U32 R38, R38, R27, RZ ;  /* 0x0000001b26267225 */ /* 0x000fe200078e00ff */
[----:B------:R-:W-:-:S02]  /*2bc0*/  USHF.R.S32.HI UR11, URZ, 0x1f, UR4 ;  /* 0x0000001f3f0b7899 */ /* 0x000fc40008011404 */
[----:B------:R-:W-:Y:S01]  /*2bd0*/  USHF.R.S32.HI UR10, URZ, 0x1f, UR5 ;  /* 0x0000001f3f0a7899 */ /* 0x000fe20008011405 */
[-C--:B------:R-:W-:Y:S02]  /*2be0*/  IMAD R23, R18, R13.reuse, RZ ;  /* 0x0000000d12177224 */ /* 0x080fe400078e02ff */
[----:B------:R-:W-:Y:S02]  /*2bf0*/  IMAD R19, R4, UR4, RZ ;  /* 0x0000000404137c24 */ /* 0x000fe4000f8e02ff */
[----:B------:R-:W-:Y:S02]  /*2c00*/  IMAD R23, R12, R46, R23 ;  /* 0x0000002e0c177224 */ /* 0x000fe400078e0217 */
[----:B------:R-:W-:-:S04]  /*2c10*/  IMAD.WIDE.U32 R46, R46, R13, RZ ;  /* 0x0000000d2e2e7225 */ /* 0x000fc800078e00ff */
[----:B------:R-:W-:Y:S01]  /*2c20*/  IMAD R5, R21, UR5, RZ ;  /* 0x0000000515057c24 */ /* 0x000fe2000f8e02ff */
[----:B------:R-:W-:Y:S01]  /*2c30*/  IADD3 R23, R47, R23, RZ ;  /* 0x000000172f177210 */ /* 0x000fe20007ffe0ff */
[C---:B------:R-:W-:Y:S02]  /*2c40*/  IMAD R19, R42.reuse, UR11, R19 ;  /* 0x0000000b2a137c24 */ /* 0x040fe4000f8e0213 */
[----:B------:R-:W-:Y:S01]  /*2c50*/  IMAD.WIDE.U32 R42, R42, UR4, RZ ;  /* 0x000000042a2a7c25 */ /* 0x000fe2000f8e00ff */
[----:B------:R-:W-:-:S03]  /*2c60*/  LOP3.LUT R0, R49, R23, RZ, 0xfc, !PT ;  /* 0x0000001731007212 */ /* 0x000fc600078efcff */
[----:B------:R-:W-:Y:S01]  /*2c70*/  IMAD R5, R20, UR10, R5 ;  /* 0x0000000a14057c24 */ /* 0x000fe2000f8e0205 */
[----:B------:R-:W-:Y:S01]  /*2c80*/  ISETP.NE.U32.AND P0, PT, R0, RZ, PT ;  /* 0x000000ff0000720c */ /* 0x000fe20003f05070 */
[----:B------:R-:W-:Y:S01]  /*2c90*/  IMAD.WIDE.U32 R40, R20, UR5, RZ ;  /* 0x0000000514287c25 */ /* 0x000fe2000f8e00ff */
[----:B------:R-:W-:Y:S02]  /*2ca0*/  IADD3 R0, R39, R17, RZ ;  /* 0x0000001127007210 */ /* 0x000fe40007ffe0ff */
[----:B------:R-:W-:Y:S01]  /*2cb0*/  IADD3 R4, R43, R19, RZ ;  /* 0x000000132b047210 */ /* 0x000fe20007ffe0ff */
[----:B------:R-:W-:Y:S01]  /*2cc0*/  IMAD R3, R3, UR4, RZ ;  /* 0x0000000403037c24 */ /* 0x000fe2000f8e02ff */
[----:B------:R-:W-:Y:S01]  /*2cd0*/  IADD3 R5, R41, R5, RZ ;  /* 0x0000000529057210 */ /* 0x000fe20007ffe0ff */
[----:B------:R-:W-:-:S06]  /*2ce0*/  IMAD R2, R2, UR4, RZ ;  /* 0x0000000402027c24 */ /* 0x000fcc000f8e02ff */
[----:B------:R-:W-:Y:S05]  /*2cf0*/  @!P0 BRA `(.L_x_119) ;  /* 0x0000011000008947 */ /* 0x000fea0003800000 */
[----:B------:R-:W-:Y:S01]  /*2d00*/  IMAD.MOV.U32 R18, RZ, RZ, R48 ;  /* 0x000000ffff127224 */ /* 0x000fe200078e0030 */
[----:B------:R-:W-:Y:S01]  /*2d10*/  MOV R17, R49 ;  /* 0x0000003100117202 */ /* 0x000fe20000000f00 */
[----:B------:R-:W-:Y:S01]  /*2d20*/  IMAD.MOV.U32 R26, RZ, RZ, R46 ;  /* 0x000000ffff1a7224 */ /* 0x000fe200078e002e */
[----:B------:R-:W-:Y:S02]  /*2d30*/  MOV R24, 0x2d50 ;  /* 0x00002d5000187802 */ /* 0x000fe40000000f00 */
[----:B------:R-:W-:Y:S05]  /*2d40*/  CALL.REL.NOINC `($__internal_2_$__cuda_sm20_div_s64) ;  /* 0x00001c7000007944 */ /* 0x000fea0003c00000 */
        /* <DEDUP_REMOVED lines=12> */
.L_x_119:
        /* <DEDUP_REMOVED lines=20> */
[----:B------:R-:W-:-:S05]  /*2f50*/  IADD3 R21, -R19, RZ, RZ ;  /* 0x000000ff13157210 */ /* 0x000fca0007ffe1ff */
[----:B------:R-:W-:Y:S01]  /*2f60*/  IMAD R18, R46, R21, R48 ;  /* 0x000000152e127224 */ /* 0x000fe200078e0230 */
[----:B------:R-:W-:Y:S02]  /*2f70*/  MOV R46, R19 ;  /* 0x00000013002e7202 */ /* 0x000fe40000000f00 */
.L_x_120:
[----:B------:R-:W-:Y:S05]  /*2f80*/  BSYNC B0 ;  /* 0x0000000000007941 */ /* 0x000fea0003800000 */
.L_x_118:
        /* <DEDUP_REMOVED lines=19> */
.L_x_122:
[----:B------:R-:W0:Y:S01]  /*30c0*/  I2F.U32.RP R20, R16 ;  /* 0x0000001000147306 */ /* 0x000e220000209000 */
[----:B------:R-:W-:Y:S01]  /*30d0*/  HFMA2.MMA R22, -RZ, RZ, 0, 0 ;  /* 0x00000000ff167435 */ /* 0x000fe200000001ff */
[----:B------:R-:W-:Y:S01]  /*30e0*/  ISETP.NE.U32.AND P0, PT, R16, RZ, PT ;  /* 0x000000ff1000720c */ /* 0x000fe20003f05070 */
[----:B------:R-:W-:-:S05]  /*30f0*/  IMAD.MOV.U32 R49, RZ, RZ, RZ ;  /* 0x000000ffff317224 */ /* 0x000fca00078e00ff */
[----:B0-----:R-:W0:Y:S02]  /*3100*/  MUFU.RCP R19, R20 ;  /* 0x0000001400137308 */ /* 0x001e240000001000 */
[----:B0-----:R-:W-:-:S06]  /*3110*/  IADD3 R19, R19, 0xffffffe, RZ ;  /* 0x0ffffffe13137810 */ /* 0x001fcc0007ffe0ff */
[----:B------:R-:W0:Y:S02]  /*3120*/  F2I.FTZ.U32.TRUNC.NTZ R23, R19 ;  /* 0x0000001300177305 */ /* 0x000e24000021f000 */
[----:B0-----:R-:W-:-:S04]  /*3130*/  IMAD.MOV R14, RZ, RZ, -R23 ;  /* 0x000000ffff0e7224 */ /* 0x001fc800078e0a17 */
[----:B------:R-:W-:-:S04]  /*3140*/  IMAD R14, R14, R16, RZ ;  /* 0x000000100e0e7224 */ /* 0x000fc800078e02ff */
[----:B------:R-:W-:Y:S01]  /*3150*/  IMAD.HI.U32 R17, R23, R14, R22 ;  /* 0x0000000e17117227 */ /* 0x000fe200078e0016 */
[----:B------:R-:W-:-:S05]  /*3160*/  MOV R14, RZ ;  /* 0x000000ff000e7202 */ /* 0x000fca0000000f00 */
        /* <DEDUP_REMOVED lines=11> */
.L_x_123:
[----:B------:R-:W-:Y:S05]  /*3220*/  BSYNC B0 ;  /* 0x0000000000007941 */ /* 0x000fea0003800000 */
.L_x_121:
        /* <DEDUP_REMOVED lines=10> */
[----:B------:R-:W-:Y:S02]  /*32d0*/  IADD3 R17, P0, RZ, -R20, RZ ;  /* 0x80000014ff117210 */ /* 0x000fe40007f1e0ff */
[----:B------:R-:W-:Y:S02]  /*32e0*/  MOV R52, R48 ;  /* 0x0000003000347202 */ /* 0x000fe40000000f00 */
[----:B------:R-:W-:Y:S02]  /*32f0*/  IADD3.X R18, RZ, ~R21, RZ, P0, !PT ;  /* 0x80000015ff127210 */ /* 0x000fe400007fe4ff */
[----:B------:R-:W-:-:S03]  /*3300*/  MOV R53, R49 ;  /* 0x0000003100357202 */ /* 0x000fc60000000f00 */
[----:B------:R-:W-:Y:S02]  /*3310*/  IMAD R18, R18, R13, RZ ;  /* 0x0000000d12127224 */ /* 0x000fe400078e02ff */
[----:B------:R-:W-:-:S04]  /*3320*/  IMAD.WIDE.U32 R52, R13, R17, R52 ;  /* 0x000000110d347225 */ /* 0x000fc800078e0034 */
[----:B------:R-:W-:-:S05]  /*3330*/  IMAD R12, R12, R17, R18 ;  /* 0x000000110c0c7224 */ /* 0x000fca00078e0212 */
[----:B------:R-:W-:Y:S01]  /*3340*/  IADD3 R12, R53, R12, RZ ;  /* 0x0000000c350c7210 */ /* 0x000fe20007ffe0ff */
[----:B------:R-:W-:Y:S05]  /*3350*/  BRA `(.L_x_126) ;  /* 0x0000017000007947 */ /* 0x000fea0003800000 */
.L_x_125:
        /* <DEDUP_REMOVED lines=23> */
.L_x_126:
[----:B------:R-:W-:Y:S05]  /*34d0*/  BSYNC B0 ;  /* 0x0000000000007941 */ /* 0x000fea0003800000 */
.L_x_124:
[----:B------:R-:W-:Y:S01]  /*34e0*/  SHF.R.S32.HI R18, RZ, 0x1f, R6 ;  /* 0x0000001fff127819 */ /* 0x000fe20000011406 */
[-C--:B------:R-:W-:Y:S01]  /*34f0*/  IMAD R13, R21, R6.reuse, RZ ;  /* 0x00000006150d7224 */ /* 0x080fe200078e02ff */
[----:B------:R-:W-:Y:S01]  /*3500*/  SHF.R.S32.HI R17, RZ, 0x1f, R3 ;  /* 0x0000001fff117819 */ /* 0x000fe20000011403 */
[----:B------:R-:W-:Y:S01]  /*3510*/  IMAD.WIDE.U32 R48, R20, R6, RZ ;  /* 0x0000000614307225 */ /* 0x000fe200078e00ff */
[----:B------:R-:W-:Y:S01]  /*3520*/  LOP3.LUT R6, R47, R10, RZ, 0xfc, !PT ;  /* 0x0000000a2f067212 */ /* 0x000fe200078efcff */
[----:B------:R-:W-:Y:S02]  /*3530*/  BSSY B0, `(.L_x_127) ;  /* 0x0000038000007945 */ /* 0x000fe40003800000 */
[----:B------:R-:W-:Y:S01]  /*3540*/  IMAD R55, R27, c[0x0][0x214], RZ ;  /* 0x000085001b377a24 */ /* 0x000fe200078e02ff */
[----:B------:R-:W-:Y:S01]  /*3550*/  ISETP.NE.U32.AND P0, PT, R6, RZ, PT ;  /* 0x000000ff0600720c */ /* 0x000fe20003f05070 */
[----:B------:R-:W-:Y:S02]  /*3560*/  IMAD R12, R12, R3, RZ ;  /* 0x000000030c0c7224 */ /* 0x000fe400078e02ff */
[----:B------:R-:W-:Y:S01]  /*3570*/  IMAD R14, R14, R55, RZ ;  /* 0x000000370e0e7224 */ /* 0x000fe200078e02ff */
[----:B------:R-:W-:Y:S01]  /*3580*/  SHF.R.S32.HI R19, RZ, 0x1f, R55 ;  /* 0x0000001fff137819 */ /* 0x000fe20000011437 */
[----:B------:R-:W-:-:S02]  /*3590*/  IMAD R17, R17, R52, R12 ;  /* 0x0000003411117224 */ /* 0x000fc400078e020c */
[----:B------:R-:W-:-:S04]  /*35a0*/  IMAD.WIDE.U32 R52, R52, R3, RZ ;  /* 0x0000000334347225 */ /* 0x000fc800078e00ff */
[----:B------:R-:W-:Y:S01]  /*35b0*/  IMAD R13, R18, R20, R13 ;  /* 0x00000014120d7224 */ /* 0x000fe200078e020d */
[----:B------:R-:W-:Y:S01]  /*35c0*/  IADD3 R12, R53, R17, RZ ;  /* 0x00000011350c7210 */ /* 0x000fe20007ffe0ff */
[----:B------:R-:W-:Y:S02]  /*35d0*/  IMAD R3, R19, R16, R14 ;  /* 0x0000001013037224 */ /* 0x000fe400078e020e */
[----:B------:R-:W-:Y:S01]  /*35e0*/  IMAD.WIDE.U32 R54, R16, R55, RZ ;  /* 0x0000003710367225 */ /* 0x000fe200078e00ff */
[----:B------:R-:W-:-:S04]  /*35f0*/  IADD3 R6, R49, R13, RZ ;  /* 0x0000000d31067210 */ /* 0x000fc80007ffe0ff */
[----:B------:R-:W-:Y:S01]  /*3600*/  IADD3 R3, R55, R3, RZ ;  /* 0x0000000337037210 */ /* 0x000fe20007ffe0ff */
[----:B------:R-:W-:Y:S05]  /*3610*/  @!P0 BRA `(.L_x_128) ;  /* 0x0000012000008947 */ /* 0x000fea0003800000 */
[----:B------:R-:W-:Y:S01]  /*3620*/  IMAD.MOV.U32 R18, RZ, RZ, R46 ;  /* 0x000000ffff127224 */ /* 0x000fe200078e002e */
[----:B------:R-:W-:Y:S01]  /*3630*/  MOV R26, R11 ;  /* 0x0000000b001a7202 */ /* 0x000fe20000000f00 */
[----:B------:R-:W-:Y:S01]  /*3640*/  IMAD.MOV.U32 R17, RZ, RZ, R47 ;  /* 0x000000ffff117224 */ /* 0x000fe200078e002f */
[----:B------:R-:W-:Y:S02]  /*3650*/  MOV R23, R10 ;  /* 0x0000000a00177202 */ /* 0x000fe40000000f00 */
[----:B------:R-:W-:Y:S02]  /*3660*/  MOV R24, 0x3680 ;  /* 0x0000368000187802 */ /* 0x000fe40000000f00 */
[----:B------:R-:W-:Y:S05]  /*3670*/  CALL.REL.NOINC `($__internal_2_$__cuda_sm20_div_s64) ;  /* 0x0000134000007944 */ /* 0x000fea0003c00000 */
[----:B------:R-:W-:Y:S01]  /*3680*/  IADD3 R13, P0, RZ, -R20, RZ ;  /* 0x80000014ff0d7210 */ /* 0x000fe20007f1e0ff */
[----:B------:R-:W-:Y:S01]  /*3690*/  IMAD.MOV.U32 R17, RZ, RZ, R47 ;  /* 0x000000ffff117224 */ /* 0x000fe200078e002f */
[----:B------:R-:W-:Y:S02]  /*36a0*/  MOV R16, R46 ;  /* 0x0000002e00107202 */ /* 0x000fe40000000f00 */
[----:B------:R-:W-:-:S02]  /*36b0*/  IADD3.X R14, RZ, ~R21, RZ, P0, !PT ;  /* 0x80000015ff0e7210 */ /* 0x000fc400007fe4ff */
[----:B------:R-:W-:Y:S01]  /*36c0*/  MOV R46, R20 ;  /* 0x00000014002e7202 */ /* 0x000fe20000000f00 */
[----:B------:R-:W-:Y:S01]  /*36d0*/  IMAD.WIDE.U32 R16, R11, R13, R16 ;  /* 0x0000000d0b107225 */ /* 0x000fe200078e0010 */
[----:B------:R-:W-:-:S03]  /*36e0*/  MOV R47, R21 ;  /* 0x00000015002f7202 */ /* 0x000fc60000000f00 */
[----:B------:R-:W-:-:S04]  /*36f0*/  IMAD R14, R14, R11, RZ ;  /* 0x0000000b0e0e7224 */ /* 0x000fc800078e02ff */
[----:B------:R-:W-:Y:S01]  /*3700*/  IMAD R10, R10, R13, R14 ;  /* 0x0000000d0a0a7224 */ /* 0x000fe200078e020e */
[----:B------:R-:W-:-:S03]  /*3710*/  MOV R14, R16 ;  /* 0x00000010000e7202 */ /* 0x000fc60000000f00 */
[----:B------:R-:W-:Y:S01]  /*3720*/  IMAD.IADD R10, R17, 0x1, R10 ;  /* 0x00000001110a7824 */ /* 0x000fe200078e020a */
[----:B------:R-:W-:Y:S05]  /*3730*/  BRA `(.L_x_129) ;  /* 0x0000017000007947 */ /* 0x000fea0003800000 */
.L_x_128:
        /* <DEDUP_REMOVED lines=23> */
.L_x_129:
[----:B------:R-:W-:Y:S05]  /*38b0*/  BSYNC B0 ;  /* 0x0000000000007941 */ /* 0x000fea0003800000 */
.L_x_127:
        /* <DEDUP_REMOVED lines=21> */
[----:B------:R-:W-:-:S02]  /*3a10*/  IADD3.X R10, RZ, ~R21, RZ, P0, !PT ;  /* 0x80000015ff0a7210 */ /* 0x000fc400007fe4ff */
[----:B------:R-:W-:-:S03]  /*3a20*/  MOV R17, R47 ;  /* 0x0000002f00117202 */ /* 0x000fc60000000f00 */
[----:B------:R-:W-:Y:S02]  /*3a30*/  IMAD R10, R10, R9, RZ ;  /* 0x000000090a0a7224 */ /* 0x000fe400078e02ff */
[----:B------:R-:W-:-:S04]  /*3a40*/  IMAD.WIDE.U32 R16, R9, R13, R16 ;  /* 0x0000000d09107225 */ /* 0x000fc800078e0010 */
[----:B------:R-:W-:Y:S01]  /*3a50*/  IMAD R10, R8, R13, R10 ;  /* 0x0000000d080a7224 */ /* 0x000fe200078e020a */
[----:B------:R-:W-:-:S04]  /*3a60*/  MOV R8, R16 ;  /* 0x0000001000087202 */ /* 0x000fc80000000f00 */
[----:B------:R-:W-:Y:S01]  /*3a70*/  IADD3 R13, R17, R10, RZ ;  /* 0x0000000a110d7210 */ /* 0x000fe20007ffe0ff */
[----:B------:R-:W-:Y:S05]  /*3a80*/  BRA `(.L_x_132) ;  /* 0x0000017000007947 */ /* 0x000fea0003800000 */
.L_x_131:
        /* <DEDUP_REMOVED lines=10> */
[----:B------:R-:W-:-:S04]  /*3b30*/  IMAD.HI.U32 R10, R13, R46, RZ ;  /* 0x0000002e0d0a7227 */ /* 0x000fc800078e00ff */
[----:B------:R-:W-:Y:S01]  /*3b40*/  IMAD.MOV.U32 R13, RZ, RZ, RZ ;  /* 0x000000ffff0d7224 */ /* 0x000fe200078e00ff */
        /* <DEDUP_REMOVED lines=11> */
.L_x_132:
[----:B------:R-:W-:Y:S05]  /*3c00*/  BSYNC B0 ;  /* 0x0000000000007941 */ /* 0x000fea0003800000 */
.L_x_130:
[----:B------:R-:W-:Y:S01]  /*3c10*/  IADD3 R39, P1, P0, R42, R40, R38 ;  /* 0x000000282a277210 */ /* 0x000fe2000783e026 */
[----:B------:R-:W-:-:S03]  /*3c20*/  IMAD R13, R13, R2, RZ ;  /* 0x000000020d0d7224 */ /* 0x000fc600078e02ff */
[----:B------:R-:W-:Y:S02]  /*3c30*/  IADD3 R39, P3, P2, R48, R39, R54 ;  /* 0x0000002730277210 */ /* 0x000fe40007a7e036 */
[----:B------:R-:W-:Y:S02]  /*3c40*/  IADD3.X R0, R4, R5, R0, P1, P0 ;  /* 0x0000000504007210 */ /* 0x000fe40000fe0400 */
[----:B------:R-:W-:Y:S02]  /*3c50*/  IADD3 R52, P1, P0, R56, R39, R52 ;  /* 0x0000002738347210 */ /* 0x000fe4000783e034 */
[----:B------:R-:W-:Y:S01]  /*3c60*/  IADD3.X R0, R6, R0, R3, P3, P2 ;  /* 0x0000000006007210 */ /* 0x000fe20001fe4403 */
[----:B------:R-:W-:Y:S01]  /*3c70*/  IMAD R3, R21, R7, RZ ;  /* 0x0000000715037224 */ /* 0x000fe200078e02ff */
[----:B------:R-:W-:Y:S02]  /*3c80*/  SHF.R.S32.HI R4, RZ, 0x1f, R7 ;  /* 0x0000001fff047819 */ /* 0x000fe40000011407 */
[----:B------:R-:W-:-:S02]  /*3c90*/  IADD3.X R53, R11, R0, R12, P1, P0 ;  /* 0x000000000b357210 */ /* 0x000fc40000fe040c */
        /* <DEDUP_REMOVED lines=11> */
.L_x_108:
[----:B------:R-:W-:-:S04]  /*3d50*/  LEA R2, P0, R38, c[0x0][0x200], 0x2 ;  /* 0x0000800026027a11 */ /* 0x000fc800078010ff */
[----:B------:R-:W-:-:S05]  /*3d60*/  LEA.HI.X R3, R38, c[0x0][0x204], R39, 0x2, P0 ;  /* 0x0000810026037a11 */ /* 0x000fca00000f1427 */
[----:B------:R0:W-:Y:S04]  /*3d70*/  STG.E [R2.64], R30 ;  /* 0x0000001e02007986 */ /* 0x0001e8000c101908 */
.L_x_107:
[----:B------:R-:W-:Y:S05]  /*3d80*/  BSYNC B1 ;  /* 0x0000000000017941 */ /* 0x000fea0003800000 */
.L_x_106:
[C---:B------:R-:W-:Y:S01]  /*3d90*/  IADD3 R0, R34.reuse, 0x8, RZ ;  /* 0x0000000822007810 */ /* 0x040fe20007ffe0ff */
[----:B0-----:R-:W-:Y:S01]  /*3da0*/  IMAD.MOV.U32 R3, RZ, RZ, c[0x0][0x314] ;  /* 0x0000c500ff037624 */ /* 0x001fe200078e00ff */
[C---:B------:R-:W-:Y:S01]  /*3db0*/  ISETP.GE.OR P2, PT, R34.reuse, c[0x0][0x314], P6 ;  /* 0x0000c50022007a0c */ /* 0x040fe20003746670 */
[----:B------:R-:W-:Y:S01]  /*3dc0*/  IMAD.SHL.U32 R36, R34, 0x4, RZ ;  /* 0x0000000422247824 */ /* 0x000fe200078e00ff */
[----:B------:R-:W-:Y:S01]  /*3dd0*/  ISETP.GE.OR P1, PT, R0, c[0x0][0x314], P6 ;  /* 0x0000c50000007a0c */ /* 0x000fe20003726670 */
[----:B------:R-:W-:Y:S01]  /*3de0*/  HFMA2.MMA R13, -RZ, RZ, 0, 0 ;  /* 0x00000000ff0d7435 */ /* 0x000fe200000001ff */
[----:B------:R-:W-:Y:S01]  /*3df0*/  IADD3 R0, R34, 0x10, RZ ;  /* 0x0000001022007810 */ /* 0x000fe20007ffe0ff */
[----:B------:R-:W-:Y:S01]  /*3e00*/  CS2R R10, SRZ ;  /* 0x00000000000a7805 */ /* 0x000fe2000001ff00 */
[----:B------:R-:W-:Y:S01]  /*3e10*/  CS2R R8, SRZ ;  /* 0x0000000000087805 */ /* 0x000fe2000001ff00 */
[----:B------:R-:W-:Y:S01]  /*3e20*/  CS2R R6, SRZ ;  /* 0x0000000000067805 */ /* 0x000fe2000001ff00 */
[----:B------:R-:W-:-:S02]  /*3e30*/  ISETP.GE.OR P0, PT, R0, c[0x0][0x314], P6 ;  /* 0x0000c50000007a0c */ /* 0x000fc40003706670 */
[----:B------:R-:W-:Y:S02]  /*3e40*/  IADD3 R0, R34, 0x18, RZ ;  /* 0x0000001822007810 */ /* 0x000fe40007ffe0ff */
[----:B------:R-:W-:Y:S01]  /*3e50*/  IADD3 R34, R36, 0x20, RZ ;  /* 0x0000002024227810 */ /* 0x000fe20007ffe0ff */
[----:B------:R-:W-:Y:S01]  /*3e60*/  @!P2 FADD.FTZ R37, -R30, R37 ;  /* 0x000000251e25a221 */ /* 0x000fe20000010100 */
[----:B------:R-:W-:Y:S01]  /*3e70*/  ISETP.GE.OR P6, PT, R0, c[0x0][0x314], P6 ;  /* 0x0000c50000007a0c */ /* 0x000fe200037c6670 */
[----:B------:R-:W-:Y:S02]  /*3e80*/  @!P1 FADD.FTZ R32, -R30, R32 ;  /* 0x000000201e209221 */ /* 0x000fe40000010100 */
[----:B------:R-:W-:Y:S02]  /*3e90*/  @!P2 FMUL.FTZ R37, R37, 1.4426950216293334961 ;  /* 0x3fb8aa3b2525a820 */ /* 0x000fe40000410000 */
[----:B------:R-:W-:Y:S02]  /*3ea0*/  @!P1 FMUL.FTZ R32, R32, 1.4426950216293334961 ;  /* 0x3fb8aa3b20209820 */ /* 0x000fe40000410000 */
[----:B------:R-:W-:Y:S01]  /*3eb0*/  @!P0 FADD.FTZ R33, -R30, R33 ;  /* 0x000000211e218221 */ /* 0x000fe20000010100 */
[----:B------:R-:W0:Y:S03]  /*3ec0*/  @!P2 MUFU.EX2 R0, R37 ;  /* 0x000000250000a308 */ /* 0x000e260000000800 */
[----:B------:R-:W-:-:S02]  /*3ed0*/  @!P0 FMUL.FTZ R33, R33, 1.4426950216293334961 ;  /* 0x3fb8aa3b21218820 */ /* 0x000fc40000410000 */
[----:B------:R-:W-:-:S03]  /*3ee0*/  @!P6 FADD.FTZ R30, -R30, R35 ;  /* 0x000000231e1ee221 */ /* 0x000fc60000010100 */
[----:B------:R-:W1:Y:S01]  /*3ef0*/  @!P0 MUFU.EX2 R2, R33 ;  /* 0x0000002100028308 */ /* 0x000e620000000800 */
[----:B------:R-:W-:-:S07]  /*3f00*/  @!P6 FMUL.FTZ R4, R30, 1.4426950216293334961 ;  /* 0x3fb8aa3b1e04e820 */ /* 0x000fce0000410000 */
[----:B------:R-:W2:Y:S01]  /*3f10*/  @!P1 MUFU.EX2 R32, R32 ;  /* 0x0000002000209308 */ /* 0x000ea20000000800 */
[----:B0-----:R0:W-:Y:S07]  /*3f20*/  @!P2 STS [R25.X4], R0 ;  /* 0x000000001900a388 */ /* 0x0011ee0000004800 */
[----:B------:R-:W3:Y:S01]  /*3f30*/  @!P6 MUFU.EX2 R4, R4 ;  /* 0x000000040004e308 */ /* 0x000ee20000000800 */
[----:B-1----:R1:W-:Y:S01]  /*3f40*/  @!P0 STS [R25.X4+0x440], R2 ;  /* 0x0004400219008388 */ /* 0x0023e20000004800 */
[----:B------:R-:W-:-:S02]  /*3f50*/  ISETP.GE.AND P0, PT, R3, 0x1, PT ;  /* 0x000000010300780c */ /* 0x000fc40003f06270 */
[----:B------:R-:W-:Y:S01]  /*3f60*/  IADD3 R33, R36, 0x40, RZ ;  /* 0x0000004024217810 */ /* 0x000fe20007ffe0ff */
[----:B--2---:R-:W-:Y:S04]  /*3f70*/  @!P1 STS [R25.X4+0x220], R32 ;  /* 0x0002202019009388 */ /* 0x004fe80000004800 */
[----:B---3--:R2:W-:Y:S01]  /*3f80*/  @!P6 STS [R25.X4+0x660], R4 ;  /* 0x000660041900e388 */ /* 0x0085e20000004800 */
[----:B0-----:R-:W-:Y:S01]  /*3f90*/  IMAD.MOV.U32 R0, RZ, RZ, RZ ;  /* 0x000000ffff007224 */ /* 0x001fe200078e00ff */
[----:B-1----:R-:W-:Y:S01]  /*3fa0*/  CS2R R2, SRZ ;  /* 0x0000000000027805 */ /* 0x002fe2000001ff00 */
[----:B--2---:R-:W-:Y:S01]  /*3fb0*/  CS2R R4, SRZ ;  /* 0x0000000000047805 */ /* 0x004fe2000001ff00 */
[----:B------:R-:W-:Y:S06]  /*3fc0*/  BAR.SYNC.DEFER_BLOCKING 0x0 ;  /* 0x0000000000007b1d */ /* 0x000fec0000010000 */
        /* <DEDUP_REMOVED lines=13> */
[----:B------:R-:W-:Y:S01]  /*40a0*/  IMAD.MOV.U32 R13, RZ, RZ, RZ ;  /* 0x000000ffff0d7224 */ /* 0x000fe200078e00ff */
[----:B------:R-:W-:Y:S01]  /*40b0*/  LEA.HI.X.SX32 R29, R29, UR4, 0x1, P0 ;  /* 0x000000041d1d7c11 */ /* 0x000fe200080f0eff */
[----:B------:R-:W-:Y:S01]  /*40c0*/  CS2R R20, SRZ ;  /* 0x0000000000147805 */ /* 0x000fe2000001ff00 */
[C---:B------:R-:W-:Y:S01]  /*40d0*/  LEA R30, P0, R12.reuse, c[0x0][0x1d8], 0x2 ;  /* 0x000076000c1e7a11 */ /* 0x040fe200078010ff */
[----:B------:R-:W-:Y:S01]  /*40e0*/  CS2R R22, SRZ ;  /* 0x0000000000167805 */ /* 0x000fe2000001ff00 */
[----:B------:R-:W-:Y:S01]  /*40f0*/  CS2R R24, SRZ ;  /* 0x0000000000187805 */ /* 0x000fe2000001ff00 */
[----:B------:R-:W-:Y:S01]  /*4100*/  CS2R R26, SRZ ;  /* 0x00000000001a7805 */ /* 0x000fe2000001ff00 */
[----:B------:R-:W-:Y:S01]  /*4110*/  LEA.HI.X R29, R12, c[0x0][0x1dc], R29, 0x2, P0 ;  /* 0x000077000c1d7a11 */ /* 0x000fe200000f141d */
[----:B------:R-:W-:Y:S01]  /*4120*/  IMAD.WIDE R38, R38, 0x4, RZ ;  /* 0x0000000426267825 */ /* 0x000fe200078e02ff */
[----:B------:R-:W-:-:S05]  /*4130*/  IADD3 R30, P0, R30, 0x100, RZ ;  /* 0x000001001e1e7810 */ /* 0x000fca0007f1e0ff */
[----:B------:R-:W-:-:S05]  /*4140*/  IMAD.X R29, RZ, RZ, R29, P0 ;  /* 0x000000ffff1d7224 */ /* 0x000fca00000e061d */
.L_x_136:
        /* <DEDUP_REMOVED lines=15> */
.L_x_135:
[----:B------:R-:W-:Y:S05]  /*4240*/  BSYNC B0 ;  /* 0x0000000000007941 */ /* 0x000fea0003800000 */
.L_x_134:
        /* <DEDUP_REMOVED lines=19> */
.L_x_133:
[----:B------:R-:W-:Y:S02]  /*4380*/  IADD3 R15, R15, UR7, RZ ;  /* 0x000000070f0f7c10 */ /* 0x000fe4000fffe0ff */
[----:B------:R-:W-:-:S02]  /*4390*/  F2FP.PACK_AB R0, R3, R0 ;  /* 0x000000000300723e */ /* 0x000fc400000000ff */
[----:B------:R-:W-:Y:S02]  /*43a0*/  ISETP.GE.AND P0, PT, R15, R28, PT ;  /* 0x0000001c0f00720c */ /* 0x000fe40003f06270 */
[----:B------:R-:W-:Y:S02]  /*43b0*/  F2FP.PACK_AB R5, R5, R2 ;  /* 0x000000020505723e */ /* 0x000fe400000000ff */
[----:B------:R-:W-:Y:S01]  /*43c0*/  F2FP.PACK_AB R3, R9, R6 ;  /* 0x000000060903723e */ /* 0x000fe200000000ff */
[----:B------:R-:W-:Y:S01]  /*43d0*/  IMAD.MOV.U32 R6, RZ, RZ, R0 ;  /* 0x000000ffff067224 */ /* 0x000fe200078e0000 */
[----:B------:R-:W-:Y:S01]  /*43e0*/  F2FP.PACK_AB R16, R7, R4 ;  /* 0x000000040710723e */ /* 0x000fe200000000ff */
[----:B------:R-:W-:Y:S01]  /*43f0*/  IMAD.MOV.U32 R7, RZ, RZ, R5 ;  /* 0x000000ffff077224 */ /* 0x000fe200078e0005 */
[----:B------:R-:W-:Y:S01]  /*4400*/  F2FP.PACK_AB R8, R11, R8 ;  /* 0x000000080b08723e */ /* 0x000fe200000000ff */
[----:B------:R-:W-:Y:S01]  /*4410*/  IMAD.MOV.U32 R17, RZ, RZ, R3 ;  /* 0x000000ffff117224 */ /* 0x000fe200078e0003 */
[----:B------:R-:W-:-:S03]  /*4420*/  F2FP.PACK_AB R9, R13, R10 ;  /* 0x0000000a0d09723e */ /* 0x000fc600000000ff */
[----:B------:R-:W-:Y:S05]  /*4430*/  @P0 EXIT ;  /* 0x000000000000094d */ /* 0x000fea0003800000 */
        /* <DEDUP_REMOVED lines=11> */
[----:B0-----:R-:W-:Y:S02]  /*44f0*/  IMAD.MOV R0, RZ, RZ, -R13 ;  /* 0x000000ffff007224 */ /* 0x001fe400078e0a0d */
[----:B------:R-:W-:Y:S02]  /*4500*/  IMAD.MOV.U32 R12, RZ, RZ, RZ ;  /* 0x000000ffff0c7224 */ /* 0x000fe400078e00ff */
[----:B------:R-:W-:-:S04]  /*4510*/  IMAD R0, R0, R10, RZ ;  /* 0x0000000a00007224 */ /* 0x000fc800078e02ff */
[----:B------:R-:W-:-:S06]  /*4520*/  IMAD.HI.U32 R0, R13, R0, R12 ;  /* 0x000000000d007227 */ /* 0x000fcc00078e000c */
[----:B------:R-:W-:Y:S02]  /*4530*/  IMAD.HI.U32 R5, R0, R11, RZ ;  /* 0x0000000b00057227 */ /* 0x000fe400078e00ff */
[----:B------:R-:W0:Y:S02]  /*4540*/  I2F.RP R0, R3 ;  /* 0x0000000300007306 */ /* 0x000e240000209400 */
[----:B------:R-:W-:Y:S01]  /*4550*/  IMAD R11, R5, R2, R11 ;  /* 0x00000002050b7224 */ /* 0x000fe200078e020b */
[----:B------:R-:W-:-:S04]  /*4560*/  LOP3.LUT R2, R15, R4, RZ, 0x3c, !PT ;  /* 0x000000040f027212 */ /* 0x000fc800078e3cff */
[----:B------:R-:W-:Y:S02]  /*4570*/  ISETP.GT.U32.AND P1, PT, R10, R11, PT ;  /* 0x0000000b0a00720c */ /* 0x000fe40003f24070 */
[----:B------:R-:W-:Y:S01]  /*4580*/  ISETP.GE.AND P0, PT, R2, RZ, PT ;  /* 0x000000ff0200720c */ /* 0x000fe20003f06270 */
[----:B0-----:R-:W0:Y:S10]  /*4590*/  MUFU.RCP R0, R0 ;  /* 0x0000000000007308 */ /* 0x001e340000001000 */
[----:B------:R-:W-:Y:S01]  /*45a0*/  @!P1 IMAD.IADD R11, R11, 0x1, -R10 ;  /* 0x000000010b0b9824 */ /* 0x000fe200078e0a0a */
[----:B------:R-:W-:-:S02]  /*45b0*/  @!P1 IADD3 R5, R5, 0x1, RZ ;  /* 0x0000000105059810 */ /* 0x000fc40007ffe0ff */
[----:B------:R-:W-:Y:S02]  /*45c0*/  ISETP.NE.AND P1, PT, R4, RZ, PT ;  /* 0x000000ff0400720c */ /* 0x000fe40003f25270 */
[----:B------:R-:W-:Y:S02]  /*45d0*/  ISETP.GE.U32.AND P2, PT, R11, R10, PT ;  /* 0x0000000a0b00720c */ /* 0x000fe40003f46070 */
[----:B0-----:R-:W-:-:S04]  /*45e0*/  IADD3 R12, R0, 0xffffffe, RZ ;  /* 0x0ffffffe000c7810 */ /* 0x001fc80007ffe0ff */
[----:B------:R-:W0:Y:S07]  /*45f0*/  F2I.FTZ.U32.TRUNC.NTZ R13, R12 ;  /* 0x0000000c000d7305 */ /* 0x000e2e000021f000 */
[----:B------:R-:W-:-:S05]  /*4600*/  @P2 IADD3 R5, R5, 0x1, RZ ;  /* 0x0000000105052810 */ /* 0x000fca0007ffe0ff */
[----:B------:R-:W-:Y:S01]  /*4610*/  @!P0 IMAD.MOV R5, RZ, RZ, -R5 ;  /* 0x000000ffff058224 */ /* 0x000fe200078e0a05 */
[----:B------:R-:W-:-:S05]  /*4620*/  @!P1 LOP3.LUT R5, RZ, R4, RZ, 0x33, !PT ;  /* 0x00000004ff059212 */ /* 0x000fca00078e33ff */
[----:B------:R-:W-:Y:S02]  /*4630*/  IMAD R4, R5, R4, RZ ;  /* 0x0000000405047224 */ /* 0x000fe400078e02ff */
[--C-:B0-----:R-:W-:Y:S02]  /*4640*/  IMAD.MOV R2, RZ, RZ, -R13.reuse ;  /* 0x000000ffff027224 */ /* 0x101fe400078e0a0d */
[----:B------:R-:W-:Y:S02]  /*4650*/  IMAD.IADD R10, R15, 0x1, -R4 ;  /* 0x000000010f0a7824 */ /* 0x000fe400078e0a04 */
[----:B------:R-:W-:Y:S02]  /*4660*/  IMAD R2, R2, R3, RZ ;  /* 0x0000000302027224 */ /* 0x000fe400078e02ff */
[----:B------:R-:W-:Y:S01]  /*4670*/  IMAD.MOV.U32 R12, RZ, RZ, RZ ;  /* 0x000000ffff0c7224 */ /* 0x000fe200078e00ff */
[----:B------:R-:W-:Y:S02]  /*4680*/  IABS R0, R10 ;  /* 0x0000000a00007213 */ /* 0x000fe40000000000 */
[----:B------:R-:W-:Y:S01]  /*4690*/  LOP3.LUT R10, R10, c[0x0][0x214], RZ, 0x3c, !PT ;  /* 0x000085000a0a7a12 */ /* 0x000fe200078e3cff */
[----:B------:R-:W-:-:S03]  /*46a0*/  IMAD.HI.U32 R2, R13, R2, R12 ;  /* 0x000000020d027227 */ /* 0x000fc600078e000c */
[----:B------:R-:W-:Y:S01]  /*46b0*/  ISETP.GE.AND P1, PT, R10, RZ, PT ;  /* 0x000000ff0a00720c */ /* 0x000fe20003f26270 */
[----:B------:R-:W-:-:S04]  /*46c0*/  IMAD.WIDE.U32 R12, R5, c[0x0][0x1e0], RZ ;  /* 0x00007800050c7a25 */ /* 0x000fc800078e00ff */
[----:B------:R-:W-:-:S04]  /*46d0*/  IMAD.HI.U32 R11, R2, R0, RZ ;  /* 0x00000000020b7227 */ /* 0x000fc800078e00ff */
        /* <DEDUP_REMOVED lines=25> */
[----:B------:R-:W-:-:S04]  /*4870*/  IMAD.WIDE.U32 R12, R4, c[0x0][0x1e8], R12 ;  /* 0x00007a00040c7a25 */ /* 0x000fc800078e000c */
[----:B------:R-:W-:Y:S01]  /*4880*/  IMAD R3, R4, c[0x0][0x1ec], R3 ;  /* 0x00007b0004037a24 */ /* 0x000fe200078e0203 */
[-C--:B------:R-:W-:Y:S02]  /*4890*/  @!P0 IADD3 R0, P3, R36, R12.reuse, RZ ;  /* 0x0000000c24008210 */ /* 0x080fe40007f7e0ff */
[----:B------:R-:W-:Y:S01]  /*48a0*/  @!P1 IADD3 R2, P2, R34, R12, RZ ;  /* 0x0000000c22029210 */ /* 0x000fe20007f5e0ff */
[----:B------:R-:W-:-:S05]  /*48b0*/  IMAD.IADD R3, R13, 0x1, R3 ;  /* 0x000000010d037824 */ /* 0x000fca00078e0203 */
[-C--:B------:R-:W-:Y:S02]  /*48c0*/  @!P0 LEA.HI.X.SX32 R5, R36, R3.reuse, 0x1, P3 ;  /* 0x0000000324058211 */ /* 0x080fe400018f0eff */
[----:B------:R-:W-:Y:S02]  /*48d0*/  @!P0 LEA R14, P3, R0, c[0x0][0x1d0], 0x1 ;  /* 0x00007400000e8a11 */ /* 0x000fe400078608ff */
[----:B------:R-:W-:Y:S02]  /*48e0*/  @!P1 LEA.HI.X.SX32 R11, R34, R3, 0x1, P2 ;  /* 0x00000003220b9211 */ /* 0x000fe400010f0eff */
[----:B------:R-:W-:Y:S02]  /*48f0*/  @!P0 LEA.HI.X R15, R0, c[0x0][0x1d4], R5, 0x1, P3 ;  /* 0x00007500000f8a11 */ /* 0x000fe400018f0c05 */
        /* <DEDUP_REMOVED lines=12> */
        .weak           $__internal_2_$__cuda_sm20_div_s64
        .type           $__internal_2_$__cuda_sm20_div_s64,@function
        .size           $__internal_2_$__cuda_sm20_div_s64,(.L_x_6066 - $__internal_2_$__cuda_sm20_div_s64)
$__internal_2_$__cuda_sm20_div_s64:
        /* <DEDUP_REMOVED lines=17> */
[C---:B------:R-:W-:Y:S02]  /*4ad0*/  IMAD R19, R51.reuse, R20, RZ ;  /* 0x0000001433137224 */ /* 0x040fe400078e02ff */
[----:B------:R-:W-:-:S04]  /*4ae0*/  IMAD.HI.U32 R22, P1, R51, R22, R58 ;  /* 0x0000001633167227 */ /* 0x000fc8000782003a */
[----:B------:R-:W-:Y:S01]  /*4af0*/  IMAD.HI.U32 R20, R51, R20, RZ ;  /* 0x0000001433147227 */ /* 0x000fe200078e00ff */
[----:B------:R-:W-:-:S03]  /*4b00*/  IADD3 R59, P0, R19, R22, RZ ;  /* 0x00000016133b7210 */ /* 0x000fc60007f1e0ff */
[----:B------:R-:W-:Y:S02]  /*4b10*/  IMAD.X R20, R20, 0x1, R51, P2 ;  /* 0x0000000114147824 */ /* 0x000fe400010e0633 */
[----:B------:R-:W-:-:S03]  /*4b20*/  IMAD.WIDE.U32 R60, R59, R44, RZ ;  /* 0x0000002c3b3c7225 */ /* 0x000fc600078e00ff */
[----:B------:R-:W-:Y:S01]  /*4b30*/  IADD3.X R29, RZ, RZ, R20, P0, P1 ;  /* 0x000000ffff1d7210 */ /* 0x000fe200007e2414 */
[----:B------:R-:W-:Y:S01]  /*4b40*/  IMAD R50, R59, R45, R61 ;  /* 0x0000002d3b327224 */ /* 0x000fe200078e023d */
[----:B------:R-:W-:Y:S01]  /*4b50*/  IADD3 R20, P0, RZ, -R60, RZ ;  /* 0x8000003cff147210 */ /* 0x000fe20007f1e0ff */
[----:B------:R-:W-:Y:S01]  /*4b60*/  IMAD.MOV.U32 R51, RZ, RZ, RZ ;  /* 0x000000ffff337224 */ /* 0x000fe200078e00ff */
[----:B------:R-:W-:Y:S01]  /*4b70*/  ISETP.GE.AND P1, PT, R17, RZ, PT ;  /* 0x000000ff1100720c */ /* 0x000fe20003f26270 */
[----:B------:R-:W-:Y:S02]  /*4b80*/  IMAD R50, R29, R44, R50 ;  /* 0x0000002c1d327224 */ /* 0x000fe400078e0232 */
[----:B------:R-:W-:-:S04]  /*4b90*/  IMAD.HI.U32 R58, R59, R20, RZ ;  /* 0x000000143b3a7227 */ /* 0x000fc800078e00ff */
[----:B------:R-:W-:-:S04]  /*4ba0*/  IMAD.X R50, RZ, RZ, ~R50, P0 ;  /* 0x000000ffff327224 */ /* 0x000fc800000e0e32 */
[----:B------:R-:W-:-:S04]  /*4bb0*/  IMAD.WIDE.U32 R58, P5, R59, R50, R58 ;  /* 0x000000323b3a7225 */ /* 0x000fc800078a003a */
[C---:B------:R-:W-:Y:S02]  /*4bc0*/  IMAD R22, R29.reuse, R50, RZ ;  /* 0x000000321d167224 */ /* 0x040fe400078e02ff */
[----:B------:R-:W-:Y:S01]  /*4bd0*/  IMAD.HI.U32 R19, P4, R29, R20, R58 ;  /* 0x000000141d137227 */ /* 0x000fe2000788003a */
[----:B------:R-:W-:-:S03]  /*4be0*/  IADD3 R20, P0, RZ, -R18, RZ ;  /* 0x80000012ff147210 */ /* 0x000fc60007f1e0ff */
[----:B------:R-:W-:Y:S01]  /*4bf0*/  IMAD.HI.U32 R21, R29, R50, RZ ;  /* 0x000000321d157227 */ /* 0x000fe200078e00ff */
[----:B------:R-:W-:Y:S02]  /*4c00*/  SEL R20, R20, R18, !P1 ;  /* 0x0000001214147207 */ /* 0x000fe40004800000 */
[----:B------:R-:W-:Y:S01]  /*4c10*/  IADD3 R22, P2, R22, R19, RZ ;  /* 0x0000001316167210 */ /* 0x000fe20007f5e0ff */
[----:B------:R-:W-:Y:S02]  /*4c20*/  IMAD.X R36, RZ, RZ, ~R17, P0 ;  /* 0x000000ffff247224 */ /* 0x000fe400000e0e11 */
[----:B------:R-:W-:Y:S02]  /*4c30*/  IMAD.X R21, R21, 0x1, R29, P5 ;  /* 0x0000000115157824 */ /* 0x000fe400028e061d */
[----:B------:R-:W-:Y:S01]  /*4c40*/  IMAD.HI.U32 R50, R22, R20, RZ ;  /* 0x0000001416327227 */ /* 0x000fe200078e00ff */
[----:B------:R-:W-:Y:S02]  /*4c50*/  SEL R19, R36, R17, !P1 ;  /* 0x0000001124137207 */ /* 0x000fe40004800000 */
[----:B------:R-:W-:-:S03]  /*4c60*/  IADD3.X R36, RZ, RZ, R21, P2, P4 ;  /* 0x000000ffff247210 */ /* 0x000fc600017e8415 */
[----:B------:R-:W-:-:S04]  /*4c70*/  IMAD.WIDE.U32 R50, R22, R19, R50 ;  /* 0x0000001316327225 */ /* 0x000fc800078e0032 */
[C---:B------:R-:W-:Y:S02]  /*4c80*/  IMAD R31, R36.reuse, R19, RZ ;  /* 0x00000013241f7224 */ /* 0x040fe400078e02ff */
[----:B------:R-:W-:-:S04]  /*4c90*/  IMAD.HI.U32 R22, P1, R36, R20, R50 ;  /* 0x0000001424167227 */ /* 0x000fc80007820032 */
[----:B------:R-:W-:Y:S01]  /*4ca0*/  IMAD.HI.U32 R21, R36, R19, RZ ;  /* 0x0000001324157227 */ /* 0x000fe200078e00ff */
[----:B------:R-:W-:-:S04]  /*4cb0*/  IADD3 R31, P0, R31, R22, RZ ;  /* 0x000000161f1f7210 */ /* 0x000fc80007f1e0ff */
[----:B------:R-:W-:Y:S01]  /*4cc0*/  IADD3.X R21, R21, RZ, RZ, P1, !PT ;  /* 0x000000ff15157210 */ /* 0x000fe20000ffe4ff */
[----:B------:R-:W-:-:S04]  /*4cd0*/  IMAD.WIDE.U32 R50, R31, R44, RZ ;  /* 0x0000002c1f327225 */ /* 0x000fc800078e00ff */
[----:B------:R-:W-:Y:S01]  /*4ce0*/  IMAD.X R29, RZ, RZ, R21, P0 ;  /* 0x000000ffff1d7224 */ /* 0x000fe200000e0615 */
[----:B------:R-:W-:Y:S01]  /*4cf0*/  IADD3 R20, P0, -R50, R20, RZ ;  /* 0x0000001432147210 */ /* 0x000fe20007f1e1ff */
[----:B------:R-:W-:-:S03]  /*4d00*/  IMAD R21, R31, R45, R51 ;  /* 0x0000002d1f157224 */ /* 0x000fc600078e0233 */
[CC--:B------:R-:W-:Y:S01]  /*4d10*/  ISETP.GE.U32.AND P2, PT, R20.reuse, R44.reuse, PT ;  /* 0x0000002c1400720c */ /* 0x0c0fe20003f46070 */
[-C--:B------:R-:W-:Y:S01]  /*4d20*/  IMAD R22, R29, R44.reuse, R21 ;  /* 0x0000002c1d167224 */ /* 0x080fe200078e0215 */
[----:B------:R-:W-:-:S03]  /*4d30*/  IADD3 R21, P1, R20, -R44, RZ ;  /* 0x8000002c14157210 */ /* 0x000fc60007f3e0ff */
[----:B------:R-:W-:Y:S01]  /*4d40*/  IMAD.X R19, R19, 0x1, ~R22, P0 ;  /* 0x0000000113137824 */ /* 0x000fe200000e0e16 */
[----:B------:R-:W-:-:S04]  /*4d50*/  IADD3 R22, P0, R31, 0x1, RZ ;  /* 0x000000011f167810 */ /* 0x000fc80007f1e0ff */
[----:B------:R-:W-:-:S04]  /*4d60*/  ISETP.GE.U32.AND.EX P2, PT, R19, R45, PT, P2 ;  /* 0x0000002d1300720c */ /* 0x000fc80003f46120 */
[----:B------:R-:W-:Y:S01]  /*4d70*/  SEL R21, R21, R20, P2 ;  /* 0x0000001415157207 */ /* 0x000fe20001000000 */
[----:B------:R-:W-:Y:S01]  /*4d80*/  IMAD.X R20, R19, 0x1, ~R45, P1 ;  /* 0x0000000113147824 */ /* 0x000fe200008e0e2d */
[----:B------:R-:W-:Y:S01]  /*4d90*/  SEL R31, R22, R31, P2 ;  /* 0x0000001f161f7207 */ /* 0x000fe20001000000 */
[----:B------:R-:W-:Y:S01]  /*4da0*/  IMAD.X R22, RZ, RZ, R29, P0 ;  /* 0x000000ffff167224 */ /* 0x000fe200000e061d */
[----:B------:R-:W-:Y:S01]  /*4db0*/  ISETP.GE.U32.AND P0, PT, R21, R44, PT ;  /* 0x0000002c1500720c */ /* 0x000fe20003f06070 */
[----:B------:R-:W-:Y:S01]  /*4dc0*/  IMAD.MOV.U32 R44, RZ, RZ, R24 ;  /* 0x000000ffff2c7224 */ /* 0x000fe200078e0018 */
[----:B------:R-:W-:Y:S02]  /*4dd0*/  SEL R19, R20, R19, P2 ;  /* 0x0000001314137207 */ /* 0x000fe40001000000 */
[----:B------:R-:W-:Y:S02]  /*4de0*/  SEL R22, R22, R29, P2 ;  /* 0x0000001d16167207 */ /* 0x000fe40001000000 */
[----:B------:R-:W-:-:S02]  /*4df0*/  IADD3 R20, P1, R31, 0x1, RZ ;  /* 0x000000011f147810 */ /* 0x000fc40007f3e0ff */
[----:B------:R-:W-:Y:S01]  /*4e00*/  ISETP.GE.U32.AND.EX P0, PT, R19, R45, PT, P0 ;  /* 0x0000002d1300720c */ /* 0x000fe20003f06100 */
[----:B------:R-:W-:Y:S01]  /*4e10*/  IMAD.MOV.U32 R45, RZ, RZ, 0x0 ;  /* 0x00000000ff2d7424 */ /* 0x000fe200078e00ff */
[-C--:B------:R-:W-:Y:S02]  /*4e20*/  IADD3.X R19, RZ, R22.reuse, RZ, P1, !PT ;  /* 0x00000016ff137210 */ /* 0x080fe40000ffe4ff */
[----:B------:R-:W-:Y:S02]  /*4e30*/  SEL R20, R20, R31, P0 ;  /* 0x0000001f14147207 */ /* 0x000fe40000000000 */
[----:B------:R-:W-:Y:S02]  /*4e40*/  SEL R22, R19, R22, P0 ;  /* 0x0000001613167207 */ /* 0x000fe40000000000 */
[----:B------:R-:W-:Y:S02]  /*4e50*/  LOP3.LUT R21, R23, R17, RZ, 0x3c, !PT ;  /* 0x0000001117157212 */ /* 0x000fe400078e3cff */
[----:B------:R-:W-:-:S02]  /*4e60*/  IADD3 R19, P1, RZ, -R20, RZ ;  /* 0x80000014ff137210 */ /* 0x000fc40007f3e0ff */
[----:B------:R-:W-:Y:S02]  /*4e70*/  ISETP.GE.AND P2, PT, R21, RZ, PT ;  /* 0x000000ff1500720c */ /* 0x000fe40003f46270 */
[----:B------:R-:W-:Y:S01]  /*4e80*/  ISETP.NE.U32.AND P0, PT, R26, RZ, PT ;  /* 0x000000ff1a00720c */ /* 0x000fe20003f05070 */
[----:B------:R-:W-:Y:S01]  /*4e90*/  IMAD.X R21, RZ, RZ, ~R22, P1 ;  /* 0x000000ffff157224 */ /* 0x000fe200008e0e16 */
[----:B------:R-:W-:Y:S02]  /*4ea0*/  SEL R19, R19, R20, !P2 ;  /* 0x0000001413137207 */ /* 0x000fe40005000000 */
[----:B------:R-:W-:Y:S02]  /*4eb0*/  ISETP.NE.AND.EX P0, PT, R23, RZ, PT, P0 ;  /* 0x000000ff1700720c */ /* 0x000fe40003f05300 */
[----:B------:R-:W-:Y:S02]  /*4ec0*/  SEL R21, R21, R22, !P2 ;  /* 0x0000001615157207 */ /* 0x000fe40005000000 */
[----:B------:R-:W-:-:S02]  /*4ed0*/  SEL R20, R19, 0xffffffff, P0 ;  /* 0xffffffff13147807 */ /* 0x000fc40000000000 */
[----:B------:R-:W-:Y:S01]  /*4ee0*/  SEL R21, R21, 0xffffffff, P0 ;  /* 0xffffffff15157807 */ /* 0x000fe20000000000 */
[----:B------:R-:W-:Y:S06]  /*4ef0*/  RET.REL.NODEC R44 `(_ZN5flash32flash_fwd_splitkv_combine_kernelI23Flash_fwd_kernel_traitsILi96ELi64ELi128ELi4ELb0ELb0EN7cutlass6half_tE19Flash_kernel_traitsILi96ELi64ELi128ELi4ES3_EELi16ELi5ELb0EEEvNS_16Flash_fwd_paramsE) ;  /* 0xffffb1002c007950 */ /* 0x000fec0003c3ffff */
.L_x_137:
        /* <DEDUP_REMOVED lines=16> */
.L_x_6066:


//--------------------- .text._ZN5flash32flash_fwd_splitkv_combine_kernelI23Flash_fwd_kernel_traitsILi96ELi64ELi128ELi4ELb0ELb0EN7cutlass6half_tE19Flash_kernel_traitsILi96ELi64ELi128ELi4ES3_EELi16ELi4ELb0EEEvNS_16Flash_fwd_paramsE --------------------------
	.section	.text._ZN5flash32flash_fwd_splitkv_combine_kernelI23Flash_fwd_kernel_traitsILi96ELi64ELi128ELi4ELb0ELb0EN7cutlass6half_tE19Flash_kernel_traitsILi96ELi64ELi128ELi4ES3_EELi16ELi4ELb0EEEvNS_16Flash_fwd_paramsE,"ax",@progbits
	.sectioninfo	@"SHI_REGISTERS=62"
	.align	128
        .global         _ZN5flash32flash_fwd_splitkv_combine_kernelI23Flash_fwd_kernel_traitsILi96ELi64ELi128ELi4ELb0ELb0EN7cutlass6half_tE19Flash_kernel_traitsILi96ELi64ELi128ELi4ES3_EELi16ELi4ELb0EEEvNS_16Flash_fwd_paramsE
        .type           _ZN5flash32flash_fwd_splitkv_combine_kernelI23Flash_fwd_kernel_traitsILi96ELi64ELi128ELi4ELb0ELb0EN7cutlass6half_tE19Flash_kernel_traitsILi96ELi64ELi128ELi4ES3_EELi16ELi4ELb0EEEvNS_16Flash_fwd_paramsE,@function
        .size           _ZN5flash32flash_fwd_splitkv_combine_kernelI23Flash_fwd_kernel_traitsILi96ELi64ELi128ELi4ELb0ELb0EN7cutlass6half_tE19Flash_kernel_traitsILi96ELi64ELi128ELi4ES3_EELi16ELi4ELb0EEEvNS_16Flash_fwd_paramsE,(.L_x_6067 - _ZN5flash32flash_fwd_splitkv_combine_kernelI23Flash_fwd_kernel_traitsILi96ELi64ELi128ELi4ELb0ELb0EN7cutlass6half_tE19Flash_kernel_traitsILi96ELi64ELi128ELi4ES3_EELi16ELi4ELb0EEEvNS_16Flash_fwd_paramsE)
        .other          _ZN5flash32flash_fwd_splitkv_combine_kernelI23Flash_fwd_kernel_traitsILi96ELi64ELi128ELi4ELb0ELb0EN7cutlass6half_tE19Flash_kernel_traitsILi96ELi64ELi128ELi4ES3_EELi16ELi4ELb0EEEvNS_16Flash_fwd_paramsE,@"STO_CUDA_ENTRY STV_DEFAULT"
_ZN5flash32flash_fwd_splitkv_combine_kernelI23Flash_fwd_kernel_traitsILi96ELi64ELi128ELi4ELb0ELb0EN7cutlass6half_tE19Flash_kernel_traitsILi96ELi64ELi128ELi4ES3_EELi16ELi4ELb0EEEvNS_16Flash_fwd_paramsE:
.text._ZN5flash32flash_fwd_splitkv_combine_kernelI23Flash_fwd_kernel_traitsILi96ELi64ELi128ELi4ELb0ELb0EN7cutlass6half_tE19Flash_kernel_traitsILi96ELi64ELi128ELi4ES3_EELi16ELi4ELb0EEEvNS_16Flash_fwd_paramsE:
        /* <DEDUP_REMOVED lines=23> */
[----:B------:R-:W-:Y:S05]  /*0170*/  CALL.REL.NOINC `($__internal_3_$__cuda_sm20_div_s64) ;  /* 0x000044d000007944 */ /* 0x000fea0003c00000 */
[----:B------:R-:W-:Y:S05]  /*0180*/  BRA `(.L_x_139) ;  /* 0x0000013000007947 */ /* 0x000fea0003800000 */
.L_x_138:
        /* <DEDUP_REMOVED lines=19> */
.L_x_139:
        /* <DEDUP_REMOVED lines=11> */
[----:B------:R-:W-:Y:S05]  /*0370*/  CALL.REL.NOINC `($__internal_3_$__cuda_sm20_div_s64) ;  /* 0x000042d000007944 */ /* 0x000fea0003c00000 */
[----:B------:R-:W-:Y:S02]  /*0380*/  MOV R8, R20 ;  /* 0x0000001400087202 */ /* 0x000fe40000000f00 */
[----:B------:R-:W-:Y:S01]  /*0390*/  MOV R9, R21 ;  /* 0x0000001500097202 */ /* 0x000fe20000000f00 */
[----:B------:R-:W-:Y:S05]  /*03a0*/  BRA `(.L_x_142) ;  /* 0x0000013000007947 */ /* 0x000fea0003800000 */
.L_x_141:
        /* <DEDUP_REMOVED lines=19> */
.L_x_142:
[----:B------:R-:W-:Y:S05]  /*04e0*/  BSYNC B0 ;  /* 0x0000000000007941 */ /* 0x000fea0003800000 */
.L_x_140:
[----:B------:R-:W-:Y:S01]  /*04f0*/  IABS R7, c[0x0][0x214] ;  /* 0x0000850000077a13 */ /* 0x000fe20000000000 */
[----:B------:R-:W-:Y:S01]  /*0500*/  ULDC UR6, c[0x0][0x214] ;  /* 0x0000850000067ab9 */ /* 0x000fe20000000800 */
[----:B------:R-:W-:Y:S01]  /*0510*/  BSSY B0, `(.L_x_143) ;  /* 0x000003b000007945 */ /* 0x000fe20003800000 */
[----:B------:R-:W-:Y:S01]  /*0520*/  UIADD3 UR6, UR6, -0x1, URZ ;  /* 0xffffffff06067890 */ /* 0x000fe2000fffe03f */
[----:B------:R-:W0:Y:S05]  /*0530*/  I2F.RP R6, R7 ;  /* 0x0000000700067306 */ /* 0x000e2a0000209400 */
[----:B------:R-:W-:-:S04]  /*0540*/  IADD3 R2, R7, UR6, RZ ;  /* 0x0000000607027c10 */ /* 0x000fc8000fffe0ff */
[----:B------:R-:W-:Y:S01]  /*0550*/  IABS R3, R2 ;  /* 0x0000000200037213 */ /* 0x000fe20000000000 */
        /* <DEDUP_REMOVED lines=9> */
[----:B------:R-:W-:Y:S01]  /*05f0*/  IMAD R4, R7, R4, R3 ;  /* 0x0000000407047224 */ /* 0x000fe200078e0203 */
[----:B------:R-:W-:-:S04]  /*0600*/  LOP3.LUT R3, R2, R7, RZ, 0x3c, !PT ;  /* 0x0000000702037212 */ /* 0x000fc800078e3cff */
[----:B------:R-:W-:Y:S02]  /*0610*/  ISETP.GT.U32.AND P1, PT, R7, R4, PT ;  /* 0x000000040700720c */ /* 0x000fe40003f24070 */
[----:B------:R-:W-:-:S11]  /*0620*/  ISETP.GE.AND P0, PT, R3, RZ, PT ;  /* 0x000000ff0300720c */ /* 0x000fd60003f06270 */
[----:B------:R-:W-:Y:S01]  /*0630*/  @!P1 IMAD.IADD R4, R4, 0x1, -R7 ;  /* 0x0000000104049824 */ /* 0x000fe200078e0a07 */
[----:B------:R-:W-:Y:S02]  /*0640*/  @!P1 IADD3 R6, R6, 0x1, RZ ;  /* 0x0000000106069810 */ /* 0x000fe40007ffe0ff */
[----:B------:R-:W-:Y:S02]  /*0650*/  ISETP.NE.AND P1, PT, RZ, c[0x0][0x214], PT ;  /* 0x00008500ff007a0c */ /* 0x000fe40003f25270 */
[----:B------:R-:W-:-:S13]  /*0660*/  ISETP.GE.U32.AND P2, PT, R4, R7, PT ;  /* 0x000000070400720c */ /* 0x000fda0003f46070 */
[----:B------:R-:W-:-:S05]  /*0670*/  @P2 IADD3 R6, R6, 0x1, RZ ;  /* 0x0000000106062810 */ /* 0x000fca0007ffe0ff */
[----:B------:R-:W-:Y:S01]  /*0680*/  @!P0 IMAD.MOV R6, RZ, RZ, -R6 ;  /* 0x000000ffff068224 */ /* 0x000fe200078e0a06 */
[----:B------:R-:W-:-:S04]  /*0690*/  @!P1 LOP3.LUT R6, RZ, R7, RZ, 0x33, !PT ;  /* 0x00000007ff069212 */ /* 0x000fc800078e33ff */
[----:B------:R-:W-:Y:S02]  /*06a0*/  ISETP.LT.U32.AND P0, PT, R26, R6, PT ;  /* 0x000000061a00720c */ /* 0x000fe40003f01070 */
[----:B------:R-:W-:-:S04]  /*06b0*/  SHF.R.S32.HI R14, RZ, 0x1f, R6 ;  /* 0x0000001fff0e7819 */ /* 0x000fc80000011406 */
[----:B------:R-:W-:-:S04]  /*06c0*/  ISETP.LT.AND.EX P0, PT, R25, R14, PT, P0 ;  /* 0x0000000e1900720c */ /* 0x000fc80003f01300 */
[C---:B------:R-:W-:Y:S02]  /*06d0*/  SEL R14, R25.reuse, R14, P0 ;  /* 0x0000000e190e7207 */ /* 0x040fe40000000000 */
[----:B------:R-:W-:Y:S02]  /*06e0*/  SEL R16, R26, R6, P0 ;  /* 0x000000061a107207 */ /* 0x000fe40000000000 */
        /* <DEDUP_REMOVED lines=10> */
.L_x_144:
        /* <DEDUP_REMOVED lines=19> */
.L_x_145:
[----:B------:R-:W-:Y:S05]  /*08c0*/  BSYNC B0 ;  /* 0x0000000000007941 */ /* 0x000fea0003800000 */
.L_x_143:
[----:B------:R-:W-:Y:S01]  /*08d0*/  IABS R6, c[0x0][0x214] ;  /* 0x0000850000067a13 */ /* 0x000fe20000000000 */
[----:B------:R-:W-:Y:S01]  /*08e0*/  ULDC UR4, c[0x0][0x214] ;  /* 0x0000850000047ab9 */ /* 0x000fe20000000800 */
[----:B------:R-:W-:Y:S01]  /*08f0*/  BSSY B0, `(.L_x_146) ;  /* 0x000005e000007945 */ /* 0x000fe20003800000 */
[----:B------:R-:W-:Y:S01]  /*0900*/  UISETP.LT.AND UP0, UPT, URZ, UR4, UPT ;  /* 0x000000043f00728c */ /* 0x000fe2000bf01270 */
[----:B------:R-:W0:Y:S01]  /*0910*/  I2F.RP R12, R6 ;  /* 0x00000006000c7306 */ /* 0x000e220000209400 */
[----:B------:R-:W-:Y:S02]  /*0920*/  USHF.R.S32.HI UR5, URZ, 0x1f, UR4 ;  /* 0x0000001f3f057899 */ /* 0x000fe40008011404 */
[----:B------:R-:W-:-:S07]  /*0930*/  ULEA.HI.SX32 UR4, UR4, 0x1, 0x1 ;  /* 0x0000000104047891 */ /* 0x000fce000f8f0a3f */
[----:B------:R-:W-:Y:S01]  /*0940*/  @!UP0 UIADD3 UR4, UR5, URZ, URZ ;  /* 0x0000003f05048290 */ /* 0x000fe2000fffe03f */
[----:B0-----:R-:W0:Y:S02]  /*0950*/  MUFU.RCP R10, R12 ;  /* 0x0000000c000a7308 */ /* 0x001e240000001000 */
[----:B0-----:R-:W-:-:S06]  /*0960*/  IADD3 R10, R10, 0xffffffe, RZ ;  /* 0x0ffffffe0a0a7810 */ /* 0x001fcc0007ffe0ff */
[----:B------:R-:W0:Y:S02]  /*0970*/  F2I.FTZ.U32.TRUNC.NTZ R11, R10 ;  /* 0x0000000a000b7305 */ /* 0x000e24000021f000 */
[--C-:B0-----:R-:W-:Y:S02]  /*0980*/  IMAD.MOV R3, RZ, RZ, -R11.reuse ;  /* 0x000000ffff037224 */ /* 0x101fe400078e0a0b */
[----:B------:R-:W-:Y:S02]  /*0990*/  IMAD.MOV.U32 R10, RZ, RZ, RZ ;  /* 0x000000ffff0a7224 */ /* 0x000fe400078e00ff */
[----:B------:R-:W-:Y:S01]  /*09a0*/  IMAD R4, R3, R6, RZ ;  /* 0x0000000603047224 */ /* 0x000fe200078e02ff */
[----:B------:R-:W-:Y:S02]  /*09b0*/  IABS R3, R2 ;  /* 0x0000000200037213 */ /* 0x000fe40000000000 */
[----:B------:R-:W-:Y:S01]  /*09c0*/  LOP3.LUT R2, R2, c[0x0][0x214], RZ, 0x3c, !PT ;  /* 0x0000850002027a12 */ /* 0x000fe200078e3cff */
[----:B------:R-:W-:-:S03]  /*09d0*/  IMAD.HI.U32 R4, R11, R4, R10 ;  /* 0x000000040b047227 */ /* 0x000fc600078e000a */
[----:B------:R-:W-:Y:S01]  /*09e0*/  ISETP.GE.AND P2, PT, R2, RZ, PT ;  /* 0x000000ff0200720c */ /* 0x000fe20003f46270 */
[----:B------:R-:W-:Y:S02]  /*09f0*/  IMAD.MOV.U32 R7, RZ, RZ, R3 ;  /* 0x000000ffff077224 */ /* 0x000fe400078e0003 */
[----:B------:R-:W-:Y:S02]  /*0a00*/  IMAD.MOV.U32 R2, RZ, RZ, c[0x0][0x1c0] ;  /* 0x00007000ff027624 */ /* 0x000fe400078e00ff */
        /* <DEDUP_REMOVED lines=8> */
[C---:B------:R-:W-:Y:S01]  /*0a90*/  IADD3 R6, R2.reuse, -0x1, RZ ;  /* 0xffffffff02067810 */ /* 0x040fe20007ffe0ff */
[----:B------:R-:W-:-:S10]  /*0aa0*/  IMAD R2, R2, c[0x0][0x214], RZ ;  /* 0x0000850002027a24 */ /* 0x000fd400078e02ff */
[----:B------:R-:W-:-:S05]  /*0ab0*/  @P0 IADD3 R4, R4, 0x1, RZ ;  /* 0x0000000104040810 */ /* 0x000fca0007ffe0ff */
[----:B------:R-:W-:Y:S01]  /*0ac0*/  @!P2 IMAD.MOV R4, RZ, RZ, -R4 ;  /* 0x000000ffff04a224 */ /* 0x000fe200078e0a04 */
[----:B------:R-:W-:-:S05]  /*0ad0*/  @!P1 LOP3.LUT R4, RZ, c[0x0][0x214], RZ, 0x33, !PT ;  /* 0x00008500ff049a12 */ /* 0x000fca00078e33ff */
[----:B------:R-:W-:-:S05]  /*0ae0*/  IMAD R3, R4, UR4, RZ ;  /* 0x0000000404037c24 */ /* 0x000fca000f8e02ff */
[-C--:B------:R-:W-:Y:S02]  /*0af0*/  IABS R13, R3.reuse ;  /* 0x00000003000d7213 */ /* 0x080fe40000000000 */
[----:B------:R-:W-:Y:S02]  /*0b00*/  IABS R7, R3 ;  /* 0x0000000300077213 */ /* 0x000fe40000000000 */
[----:B------:R-:W0:Y:S01]  /*0b10*/  I2F.RP R12, R13 ;  /* 0x0000000d000c7306 */ /* 0x000e220000209400 */
[----:B------:R-:W-:Y:S02]  /*0b20*/  IMAD.IADD R4, R6, 0x1, R13 ;  /* 0x0000000106047824 */ /* 0x000fe400078e020d */
[----:B------:R-:W-:-:S05]  /*0b30*/  IMAD.MOV R7, RZ, RZ, -R7 ;  /* 0x000000ffff077224 */ /* 0x000fca00078e0a07 */
[----:B0-----:R-:W0:Y:S02]  /*0b40*/  MUFU.RCP R18, R12 ;  /* 0x0000000c00127308 */ /* 0x001e240000001000 */
[----:B0-----:R-:W-:-:S06]  /*0b50*/  IADD3 R18, R18, 0xffffffe, RZ ;  /* 0x0ffffffe12127810 */ /* 0x001fcc0007ffe0ff */
[----:B------:R-:W0:Y:S02]  /*0b60*/  F2I.FTZ.U32.TRUNC.NTZ R19, R18 ;  /* 0x0000001200137305 */ /* 0x000e24000021f000 */
[----:B0-----:R-:W-:Y:S02]  /*0b70*/  IMAD.MOV R10, RZ, RZ, -R19 ;  /* 0x000000ffff0a7224 */ /* 0x001fe400078e0a13 */
[----:B------:R-:W-:Y:S02]  /*0b80*/  IMAD.MOV.U32 R18, RZ, RZ, RZ ;  /* 0x000000ffff127224 */ /* 0x000fe400078e00ff */
[----:B------:R-:W-:Y:S01]  /*0b90*/  IMAD R11, R10, R13, RZ ;  /* 0x0000000d0a0b7224 */ /* 0x000fe200078e02ff */
[----:B------:R-:W-:-:S03]  /*0ba0*/  IABS R10, R4 ;  /* 0x00000004000a7213 */ /* 0x000fc60000000000 */
[----:B------:R-:W-:-:S06]  /*0bb0*/  IMAD.HI.U32 R11, R19, R11, R18 ;  /* 0x0000000b130b7227 */ /* 0x000fcc00078e0012 */
[----:B------:R-:W-:-:S04]  /*0bc0*/  IMAD.HI.U32 R11, R11, R10, RZ ;  /* 0x0000000a0b0b7227 */ /* 0x000fc800078e00ff */
[----:B------:R-:W-:Y:S01]  /*0bd0*/  IMAD R10, R11, R7, R10 ;  /* 0x000000070b0a7224 */ /* 0x000fe200078e020a */
[----:B------:R-:W-:-:S04]  /*0be0*/  LOP3.LUT R7, R4, R13, RZ, 0x3c, !PT ;  /* 0x0000000d04077212 */ /* 0x000fc800078e3cff */
[----:B------:R-:W-:Y:S02]  /*0bf0*/  ISETP.GT.U32.AND P1, PT, R13, R10, PT ;  /* 0x0000000a0d00720c */ /* 0x000fe40003f24070 */
[----:B------:R-:W-:-:S11]  /*0c00*/  ISETP.GE.AND P0, PT, R7, RZ, PT ;  /* 0x000000ff0700720c */ /* 0x000fd60003f06270 */
[----:B------:R-:W-:Y:S01]  /*0c10*/  @!P1 IMAD.IADD R10, R10, 0x1, -R13 ;  /* 0x000000010a0a9824 */ /* 0x000fe200078e0a0d */
[----:B------:R-:W-:Y:S02]  /*0c20*/  @!P1 IADD3 R11, R11, 0x1, RZ ;  /* 0x000000010b0b9810 */ /* 0x000fe40007ffe0ff */
[----:B------:R-:W-:Y:S02]  /*0c30*/  ISETP.NE.AND P1, PT, R3, RZ, PT ;  /* 0x000000ff0300720c */ /* 0x000fe40003f25270 */
[----:B------:R-:W-:-:S13]  /*0c40*/  ISETP.GE.U32.AND P2, PT, R10, R13, PT ;  /* 0x0000000d0a00720c */ /* 0x000fda0003f46070 */
[----:B------:R-:W-:-:S05]  /*0c50*/  @P2 IADD3 R11, R11, 0x1, RZ ;  /* 0x000000010b0b2810 */ /* 0x000fca0007ffe0ff */
[----:B------:R-:W-:-:S04]  /*0c60*/  IMAD.MOV.U32 R7, RZ, RZ, R11 ;  /* 0x000000ffff077224 */ /* 0x000fc800078e000b */
        /* <DEDUP_REMOVED lines=16> */
[----:B------:R-:W-:Y:S02]  /*0d70*/  MOV R40, R20 ;  /* 0x0000001400287202 */ /* 0x000fe40000000f00 */
[----:B------:R-:W-:Y:S01]  /*0d80*/  MOV R41, R21 ;  /* 0x0000001500297202 */ /* 0x000fe20000000f00 */
[----:B------:R-:W-:Y:S05]  /*0d90*/  BRA `(.L_x_148) ;  /* 0x0000013000007947 */ /* 0x000fea0003800000 */
.L_x_147:
        /* <DEDUP_REMOVED lines=19> */
.L_x_148:
[----:B------:R-:W-:Y:S05]  /*0ed0*/  BSYNC B0 ;  /* 0x0000000000007941 */ /* 0x000fea0003800000 */
.L_x_146:
[-C--:B------:R-:W-:Y:S01]  /*0ee0*/  IABS R18, R2.reuse ;  /* 0x0000000200127213 */ /* 0x080fe20000000000 */
[----:B------:R-:W-:Y:S01]  /*0ef0*/  BSSY B0, `(.L_x_149) ;  /* 0x000003b000007945 */ /* 0x000fe20003800000 */
[----:B------:R-:W-:Y:S02]  /*0f00*/  IABS R10, R2 ;  /* 0x00000002000a7213 */ /* 0x000fe40000000000 */
[----:B------:R-:W0:Y:S01]  /*0f10*/  I2F.RP R17, R18 ;  /* 0x0000001200117306 */ /* 0x000e220000209400 */
[----:B------:R-:W-:Y:S02]  /*0f20*/  IADD3 R7, R18, UR6, RZ ;  /* 0x0000000612077c10 */ /* 0x000fe4000fffe0ff */
[----:B------:R-:W-:Y:S02]  /*0f30*/  IMAD.MOV R10, RZ, RZ, -R10 ;  /* 0x000000ffff0a7224 */ /* 0x000fe400078e0a0a */
[----:B------:R-:W-:-:S03]  /*0f40*/  IABS R11, R7 ;  /* 0x00000007000b7213 */ /* 0x000fc60000000000 */
        /* <DEDUP_REMOVED lines=17> */
[----:B------:R-:W-:Y:S01]  /*1060*/  @!P0 IMAD.MOV R15, RZ, RZ, -R15 ;  /* 0x000000ffff0f8224 */ /* 0x000fe200078e0a0f */
[----:B------:R-:W-:-:S04]  /*1070*/  @!P1 LOP3.LUT R15, RZ, R18, RZ, 0x33, !PT ;  /* 0x00000012ff0f9212 */ /* 0x000fc800078e33ff */
[----:B------:R-:W-:Y:S02]  /*1080*/  ISETP.LT.U32.AND P0, PT, R8, R15, PT ;  /* 0x0000000f0800720c */ /* 0x000fe40003f01070 */
[----:B------:R-:W-:-:S04]  /*1090*/  SHF.R.S32.HI R11, RZ, 0x1f, R15 ;  /* 0x0000001fff0b7819 */ /* 0x000fc8000001140f */
[----:B------:R-:W-:-:S04]  /*10a0*/  ISETP.LT.AND.EX P0, PT, R9, R11, PT, P0 ;  /* 0x0000000b0900720c */ /* 0x000fc80003f01300 */
[----:B------:R-:W-:-:S04]  /*10b0*/  SEL R10, R9, R11, P0 ;  /* 0x0000000b090a7207 */ /* 0x000fc80000000000 */
[----:B------:R-:W-:-:S04]  /*10c0*/  LOP3.LUT R11, R9, R10, RZ, 0xfc, !PT ;  /* 0x0000000a090b7212 */ /* 0x000fc800078efcff */
[----:B------:R-:W-:Y:S02]  /*10d0*/  ISETP.NE.U32.AND P1, PT, R11, RZ, PT ;  /* 0x000000ff0b00720c */ /* 0x000fe40003f25070 */
[----:B------:R-:W-:-:S11]  /*10e0*/  SEL R11, R8, R15, P0 ;  /* 0x0000000f080b7207 */ /* 0x000fd60000000000 */
        /* <DEDUP_REMOVED lines=8> */
.L_x_150:
        /* <DEDUP_REMOVED lines=19> */
.L_x_151:
[----:B------:R-:W-:Y:S05]  /*12a0*/  BSYNC B0 ;  /* 0x0000000000007941 */ /* 0x000fea0003800000 */
.L_x_149:
[----:B------:R-:W0:Y:S01]  /*12b0*/  S2R R8, SR_TID.X ;  /* 0x0000000000087919 */ /* 0x000e220000002100 */
[----:B------:R-:W-:Y:S01]  /*12c0*/  IADD3 R19, P0, R28, -UR8, RZ ;  /* 0x800000081c137c10 */ /* 0x000fe2000ff1e0ff */
[----:B------:R-:W-:Y:S01]  /*12d0*/  ULDC.64 UR10, c[0x0][0x118] ;  /* 0x00004600000a7ab9 */ /* 0x000fe20000000a00 */
[----:B0-----:R-:W-:-:S04]  /*12e0*/  SHF.R.S32.HI R15, RZ, 0x1f, R8 ;  /* 0x0000001fff0f7819 */ /* 0x001fc80000011408 */
[----:B------:R-:W-:-:S04]  /*12f0*/  LEA.HI R17, R15, R8, RZ, 0x4 ;  /* 0x000000080f117211 */ /* 0x000fc800078f20ff */
[----:B------:R-:W-:Y:S02]  /*1300*/  LOP3.LUT R9, R17, 0xfffffff0, RZ, 0xc0, !PT ;  /* 0xfffffff011097812 */ /* 0x000fe400078ec0ff */
[----:B------:R-:W-:-:S03]  /*1310*/  SHF.R.S32.HI R17, RZ, 0x4, R17 ;  /* 0x00000004ff117819 */ /* 0x000fc60000011411 */
[----:B------:R-:W-:Y:S01]  /*1320*/  IMAD.IADD R26, R8, 0x1, -R9 ;  /* 0x00000001081a7824 */ /* 0x000fe200078e0a09 */
[----:B------:R-:W-:-:S04]  /*1330*/  IADD3.X R9, R5, ~UR7, RZ, P0, !PT ;  /* 0x8000000705097c10 */ /* 0x000fc800087fe4ff */
[----:B------:R-:W-:Y:S02]  /*1340*/  ISETP.GT.U32.AND P2, PT, R19, R26, PT ;  /* 0x0000001a1300720c */ /* 0x000fe40003f44070 */
[----:B------:R-:W-:Y:S02]  /*1350*/  SHF.R.S32.HI R18, RZ, 0x1f, R26 ;  /* 0x0000001fff127819 */ /* 0x000fe4000001141a */
[----:B------:R-:W-:Y:S02]  /*1360*/  IADD3 R22, P0, R26, UR8, RZ ;  /* 0x000000081a167c10 */ /* 0x000fe4000ff1e0ff */
[----:B------:R-:W-:Y:S02]  /*1370*/  ISETP.GT.AND.EX P2, PT, R9, R18, PT, P2 ;  /* 0x000000120900720c */ /* 0x000fe40003f44320 */
[C---:B------:R-:W-:Y:S02]  /*1380*/  IADD3 R9, R17.reuse, 0x8, RZ ;  /* 0x0000000811097810 */ /* 0x040fe40007ffe0ff */
[----:B------:R-:W-:-:S02]  /*1390*/  ISETP.GE.OR P3, PT, R17, c[0x0][0x314], !P2 ;  /* 0x0000c50011007a0c */ /* 0x000fc40005766670 */
[----:B------:R-:W-:Y:S02]  /*13a0*/  ISETP.GE.OR P2, PT, R9, c[0x0][0x314], !P2 ;  /* 0x0000c50009007a0c */ /* 0x000fe40005746670 */
[----:B------:R-:W-:-:S09]  /*13b0*/  IADD3.X R23, R18, UR7, RZ, P0, !PT ;  /* 0x0000000712177c10 */ /* 0x000fd200087fe4ff */
[----:B------:R-:W-:Y:S02]  /*13c0*/  @!P3 SHF.R.S32.HI R25, RZ, 0x1f, R17 ;  /* 0x0000001fff19b819 */ /* 0x000fe40000011411 */
[----:B------:R-:W-:-:S03]  /*13d0*/  @!P2 SHF.R.S32.HI R19, RZ, 0x1f, R9 ;  /* 0x0000001fff13a819 */ /* 0x000fc60000011409 */
[-C--:B------:R-:W-:Y:S02]  /*13e0*/  @!P3 IMAD R18, R25, R28.reuse, RZ ;  /* 0x0000001c1912b224 */ /* 0x080fe400078e02ff */
[----:B------:R-:W-:Y:S02]  /*13f0*/  @!P2 IMAD R30, R19, R28, RZ ;  /* 0x0000001c131ea224 */ /* 0x000fe400078e02ff */
[----:B------:R-:W-:-:S04]  /*1400*/  @!P3 IMAD.WIDE.U32 R24, R28, R17, R22 ;  /* 0x000000111c18b225 */ /* 0x000fc800078e0016 */
[----:B------:R-:W-:Y:S01]  /*1410*/  @!P2 IMAD.WIDE.U32 R22, R28, R9, R22 ;  /* 0x000000091c16a225 */ /* 0x000fe200078e0016 */
[----:B------:R-:W-:-:S03]  /*1420*/  @!P3 LEA R32, P1, R24, c[0x0][0x208], 0x2 ;  /* 0x000082001820ba11 */ /* 0x000fc600078210ff */
[-C--:B------:R-:W-:Y:S02]  /*1430*/  @!P3 IMAD R18, R17, R5.reuse, R18 ;  /* 0x000000051112b224 */ /* 0x080fe400078e0212 */
[----:B------:R-:W-:Y:S01]  /*1440*/  @!P2 IMAD R9, R9, R5, R30 ;  /* 0x000000050909a224 */ /* 0x000fe200078e021e */
[----:B------:R-:W-:Y:S01]  /*1450*/  @!P2 LEA R30, P0, R22, c[0x0][0x208], 0x2 ;  /* 0x00008200161eaa11 */ /* 0x000fe200078010ff */
[----:B------:R-:W-:Y:S02]  /*1460*/  @!P3 IMAD.IADD R18, R25, 0x1, R18 ;  /* 0x000000011912b824 */ /* 0x000fe400078e0212 */
[----:B------:R-:W-:-:S03]  /*1470*/  @!P2 IMAD.IADD R9, R23, 0x1, R9 ;  /* 0x000000011709a824 */ /* 0x000fc600078e0209 */
[----:B------:R-:W-:Y:S01]  /*1480*/  @!P3 LEA.HI.X R33, R24, c[0x0][0x20c], R18, 0x2, P1 ;  /* 0x000083001821ba11 */ /* 0x000fe200008f1412 */
[----:B------:R-:W-:Y:S01]  /*1490*/  IMAD.MOV.U32 R24, RZ, RZ, -0x800000 ;  /* 0xff800000ff187424 */ /* 0x000fe200078e00ff */
[----:B------:R-:W-:Y:S01]  /*14a0*/  @!P2 LEA.HI.X R31, R22, c[0x0][0x20c], R9, 0x2, P0 ;  /* 0x00008300161faa11 */ /* 0x000fe200000f1409 */
[----:B------:R-:W-:-:S04]  /*14b0*/  IMAD.MOV.U32 R22, RZ, RZ, -0x800000 ;  /* 0xff800000ff167424 */ /* 0x000fc800078e00ff */
[----:B------:R0:W2:Y:S04]  /*14c0*/  @!P2 LDG.E R24, [R30.64] ;  /* 0x0000000a1e18a981 */ /* 0x0000a8000c1e1900 */
[----:B------:R1:W3:Y:S01]  /*14d0*/  @!P3 LDG.E R22, [R32.64] ;  /* 0x0000000a2016b981 */ /* 0x0002e2000c1e1900 */
[C---:B------:R-:W-:Y:S02]  /*14e0*/  ISETP.GT.AND P0, PT, R8.reuse, 0xff, PT ;  /* 0x000000ff0800780c */ /* 0x040fe40003f04270 */
[----:B------:R-:W-:Y:S01]  /*14f0*/  ISETP.GT.AND P2, PT, R8, 0x7f, PT ;  /* 0x0000007f0800780c */ /* 0x000fe20003f44270 */
[----:B------:R-:W-:Y:S01]  /*1500*/  IMAD R17, R17, 0x11, R26 ;  /* 0x0000001111117824 */ /* 0x000fe200078e021a */
[----:B------:R-:W-:Y:S02]  /*1510*/  IABS R18, c[0x0][0x214] ;  /* 0x0000850000127a13 */ /* 0x000fe40000000000 */
[----:B------:R-:W-:-:S02]  /*1520*/  LEA.HI R15, R15, R8, RZ, 0x3 ;  /* 0x000000080f0f7211 */ /* 0x000fc400078f18ff */
[----:B------:R-:W4:Y:S02]  /*1530*/  I2F.RP R9, R18 ;  /* 0x0000001200097306 */ /* 0x000f240000209400 */
[----:B------:R-:W-:Y:S02]  /*1540*/  LOP3.LUT R19, R15, 0xfffffff8, RZ, 0xc0, !PT ;  /* 0xfffffff80f137812 */ /* 0x000fe400078ec0ff */
[----:B------:R-:W-:-:S03]  /*1550*/  SHF.R.S32.HI R15, RZ, 0x3, R15 ;  /* 0x00000003ff0f7819 */ /* 0x000fc6000001140f */
[----:B------:R-:W-:Y:S02]  /*1560*/  IMAD.IADD R36, R8, 0x1, -R19 ;  /* 0x0000000108247824 */ /* 0x000fe400078e0a13 */
[----:B------:R-:W-:Y:S02]  /*1570*/  IMAD.MOV.U32 R34, RZ, RZ, -0x800000 ;  /* 0xff800000ff227424 */ /* 0x000fe400078e00ff */
[----:B------:R-:W-:Y:S02]  /*1580*/  IMAD R27, R36, 0x11, R15 ;  /* 0x00000011241b7824 */ /* 0x000fe400078e020f */
[----:B-1----:R-:W-:Y:S01]  /*1590*/  IMAD.MOV.U32 R33, RZ, RZ, -0x800000 ;  /* 0xff800000ff217424 */ /* 0x002fe200078e00ff */
[----:B----4-:R-:W0:Y:S02]  /*15a0*/  MUFU.RCP R9, R9 ;  /* 0x0000000900097308 */ /* 0x010e240000001000 */
[----:B0-----:R-:W-:-:S06]  /*15b0*/  IADD3 R30, R9, 0xffffffe, RZ ;  /* 0x0ffffffe091e7810 */ /* 0x001fcc0007ffe0ff */
[----:B------:R-:W0:Y:S02]  /*15c0*/  F2I.FTZ.U32.TRUNC.NTZ R31, R30 ;  /* 0x0000001e001f7305 */ /* 0x000e24000021f000 */
[----:B0-----:R-:W-:Y:S02]  /*15d0*/  IMAD.MOV R19, RZ, RZ, -R31 ;  /* 0x000000ffff137224 */ /* 0x001fe400078e0a1f */
[----:B------:R-:W-:Y:S02]  /*15e0*/  IMAD.MOV.U32 R30, RZ, RZ, RZ ;  /* 0x000000ffff1e7224 */ /* 0x000fe400078e00ff */
[----:B------:R-:W-:Y:S01]  /*15f0*/  IMAD R19, R19, R18, RZ ;  /* 0x0000001213137224 */ /* 0x000fe200078e02ff */
[----:B------:R-:W-:Y:S02]  /*1600*/  IABS R9, R7 ;  /* 0x0000000700097213 */ /* 0x000fe40000000000 */
[----:B------:R-:W-:Y:S02]  /*1610*/  LOP3.LUT R7, R7, c[0x0][0x214], RZ, 0x3c, !PT ;  /* 0x0000850007077a12 */ /* 0x000fe400078e3cff */
[----:B------:R-:W-:-:S02]  /*1620*/  ISETP.GT.AND P4, PT, R2, RZ, PT ;  /* 0x000000ff0200720c */ /* 0x000fc40003f84270 */
[----:B------:R-:W-:Y:S02]  /*1630*/  ISETP.GE.AND P1, PT, R7, RZ, PT ;  /* 0x000000ff0700720c */ /* 0x000fe40003f26270 */
[----:B------:R-:W-:Y:S02]  /*1640*/  SHF.R.S32.HI R7, RZ, 0x1f, R2 ;  /* 0x0000001fff077819 */ /* 0x000fe40000011402 */
[----:B------:R-:W-:-:S07]  /*1650*/  LEA.HI.SX32 R2, R2, 0x1, 0x1 ;  /* 0x0000000102027811 */ /* 0x000fce00078f0aff */
[----:B------:R-:W-:Y:S01]  /*1660*/  @!P4 IMAD.MOV R2, RZ, RZ, R7 ;  /* 0x000000ffff02c224 */ /* 0x000fe200078e0207 */
[----:B------:R-:W-:Y:S01]  /*1670*/  IABS R7, c[0x0][0x1c0] ;  /* 0x0000700000077a13 */ /* 0x000fe20000000000 */
[----:B--2---:R0:W-:Y:S04]  /*1680*/  @!P2 STS [R17.X4+0x220], R24 ;  /* 0x000220181100a388 */ /* 0x0041e80000004800 */
[----:B---3--:R1:W-:Y:S04]  /*1690*/  @!P0 STS [R17.X4], R22 ;  /* 0x0000001611008388 */ /* 0x0083e80000004800 */
[----:B------:R-:W-:Y:S06]  /*16a0*/  BAR.SYNC.DEFER_BLOCKING 0x0 ;  /* 0x0000000000007b1d */ /* 0x000fec0000010000 */
[----:B------:R-:W-:Y:S04]  /*16b0*/  @!P2 LDS R34, [R27.X4] ;  /* 0x000000001b22a984 */ /* 0x000fe80000004800 */
[----:B------:R-:W2:Y:S01]  /*16c0*/  @!P2 LDS R33, [R27.X4+0x220] ;  /* 0x000220001b21a984 */ /* 0x000ea20000004800 */
[----:B0-----:R-:W-:-:S06]  /*16d0*/  IMAD.HI.U32 R24, R31, R19, R30 ;  /* 0x000000131f187227 */ /* 0x001fcc00078e001e */
[----:B------:R-:W-:-:S04]  /*16e0*/  IMAD.HI.U32 R23, R24, R9, RZ ;  /* 0x0000000918177227 */ /* 0x000fc800078e00ff */
[----:B-1----:R-:W-:Y:S01]  /*16f0*/  IMAD.MOV R17, RZ, RZ, -R23 ;  /* 0x000000ffff117224 */ /* 0x002fe200078e0a17 */
[----:B--2---:R-:W-:-:S05]  /*1700*/  FMNMX.FTZ R22, R34, R33, !PT ;  /* 0x0000002122167209 */ /* 0x004fca0007810000 */
[----:B------:R-:W0:Y:S01]  /*1710*/  SHFL.BFLY PT, R19, R22, 0x4, 0x1f ;  /* 0x0c801f0016137f89 */ /* 0x000e2200000e0000 */
[----:B------:R-:W-:-:S05]  /*1720*/  IMAD R9, R18, R17, R9 ;  /* 0x0000001112097224 */ /* 0x000fca00078e0209 */
[----:B------:R-:W-:Y:S02]  /*1730*/  ISETP.GT.U32.AND P0, PT, R18, R9, PT ;  /* 0x000000091200720c */ /* 0x000fe40003f04070 */
[----:B0-----:R-:W-:-:S05]  /*1740*/  FMNMX.FTZ R24, R22, R19, !PT ;  /* 0x0000001316187209 */ /* 0x001fca0007810000 */
[----:B------:R-:W0:Y:S06]  /*1750*/  SHFL.BFLY PT, R17, R24, 0x2, 0x1f ;  /* 0x0c401f0018117f89 */ /* 0x000e2c00000e0000 */
[----:B------:R-:W-:-:S05]  /*1760*/  @!P0 IMAD.IADD R9, R9, 0x1, -R18 ;  /* 0x0000000109098824 */ /* 0x000fca00078e0a12 */
[----:B------:R-:W-:Y:S02]  /*1770*/  ISETP.GE.U32.AND P3, PT, R9, R18, PT ;  /* 0x000000120900720c */ /* 0x000fe40003f66070 */
[----:B------:R-:W-:Y:S02]  /*1780*/  @!P0 IADD3 R23, R23, 0x1, RZ ;  /* 0x0000000117178810 */ /* 0x000fe40007ffe0ff */
[----:B------:R-:W-:Y:S02]  /*1790*/  ISETP.NE.AND P0, PT, RZ, c[0x0][0x214], PT ;  /* 0x00008500ff007a0c */ /* 0x000fe40003f05270 */
[----:B0-----:R-:W-:-:S05]  /*17a0*/  FMNMX.FTZ R17, R24, R17, !PT ;  /* 0x0000001118117209 */ /* 0x001fca0007810000 */
[----:B------:R-:W0:Y:S02]  /*17b0*/  SHFL.BFLY PT, R18, R17, 0x1, 0x1f ;  /* 0x0c201f0011127f89 */ /* 0x000e2400000e0000 */
[----:B------:R-:W-:-:S05]  /*17c0*/  @P3 IADD3 R23, R23, 0x1, RZ ;  /* 0x0000000117173810 */ /* 0x000fca0007ffe0ff */
[----:B------:R-:W-:Y:S01]  /*17d0*/  @!P1 IMAD.MOV R23, RZ, RZ, -R23 ;  /* 0x000000ffff179224 */ /* 0x000fe200078e0a17 */
[----:B------:R-:W-:-:S05]  /*17e0*/  @!P0 LOP3.LUT R23, RZ, c[0x0][0x214], RZ, 0x33, !PT ;  /* 0x00008500ff178a12 */ /* 0x000fca00078e33ff */
[----:B------:R-:W-:-:S05]  /*17f0*/  IMAD R2, R2, R23, RZ ;  /* 0x0000001702027224 */ /* 0x000fca00078e02ff */
[----:B------:R-:W-:Y:S02]  /*1800*/  IABS R9, R2 ;  /* 0x0000000200097213 */ /* 0x000fe40000000000 */
[----:B0-----:R-:W-:-:S04]  /*1810*/  FMNMX.FTZ R18, R17, R18, !PT ;  /* 0x0000001211127209 */ /* 0x001fc80007810000 */
[C---:B------:R-:W-:Y:S01]  /*1820*/  FSETP.NEU.FTZ.AND P0, PT, R18.reuse, -INF , PT ;  /* 0xff8000001200780b */ /* 0x040fe20003f1d000 */
[----:B------:R-:W0:Y:S03]  /*1830*/  I2F.RP R22, R9 ;  /* 0x0000000900167306 */ /* 0x000e260000209400 */
[----:B------:R-:W-:-:S05]  /*1840*/  FSEL R17, R18, RZ, P0 ;  /* 0x000000ff12117208 */ /* 0x000fca0000000000 */
[C---:B------:R-:W-:Y:S02]  /*1850*/  FADD.FTZ R19, -R17.reuse, R34 ;  /* 0x0000002211137221 */ /* 0x040fe40000010100 */
[----:B------:R-:W-:Y:S02]  /*1860*/  FADD.FTZ R24, -R17, R33 ;  /* 0x0000002111187221 */ /* 0x000fe40000010100 */
[----:B------:R-:W-:Y:S02]  /*1870*/  FMUL.FTZ R19, R19, 1.4426950216293334961 ;  /* 0x3fb8aa3b13137820 */ /* 0x000fe40000410000 */
[----:B------:R-:W-:Y:S01]  /*1880*/  FMUL.FTZ R24, R24, 1.4426950216293334961 ;  /* 0x3fb8aa3b18187820 */ /* 0x000fe20000410000 */
[----:B------:R-:W-:Y:S08]  /*1890*/  I2F.U32.RP R23, R7 ;  /* 0x0000000700177306 */ /* 0x000ff00000209000 */
[----:B------:R-:W-:Y:S08]  /*18a0*/  MUFU.EX2 R19, R19 ;  /* 0x0000001300137308 */ /* 0x000ff00000000800 */
[----:B------:R-:W1:Y:S08]  /*18b0*/  MUFU.EX2 R18, R24 ;  /* 0x0000001800127308 */ /* 0x000e700000000800 */
[----:B0-----:R-:W0:Y:S01]  /*18c0*/  MUFU.RCP R22, R22 ;  /* 0x0000001600167308 */ /* 0x001e220000001000 */
[----:B-1----:R-:W-:-:S07]  /*18d0*/  FADD.FTZ R18, R19, R18 ;  /* 0x0000001213127221 */ /* 0x002fce0000010000 */
[----:B------:R-:W1:Y:S01]  /*18e0*/  MUFU.RCP R38, R23 ;  /* 0x0000001700267308 */ /* 0x000e620000001000 */
[----:B------:R-:W2:Y:S01]  /*18f0*/  SHFL.BFLY PT, R25, R18, 0x4, 0x1f ;  /* 0x0c801f0012197f89 */ /* 0x000ea200000e0000 */
[----:B0-----:R-:W-:-:S06]  /*1900*/  IADD3 R42, R22, 0xffffffe, RZ ;  /* 0x0ffffffe162a7810 */ /* 0x001fcc0007ffe0ff */
[----:B------:R-:W0:Y:S01]  /*1910*/  F2I.FTZ.U32.TRUNC.NTZ R43, R42 ;  /* 0x0000002a002b7305 */ /* 0x000e22000021f000 */
[----:B-1----:R-:W-:-:S07]  /*1920*/  IADD3 R38, R38, 0xffffffe, RZ ;  /* 0x0ffffffe26267810 */ /* 0x002fce0007ffe0ff */
[----:B------:R-:W1:Y:S01]  /*1930*/  F2I.FTZ.U32.TRUNC.NTZ R39, R38 ;  /* 0x0000002600277305 */ /* 0x000e62000021f000 */
[----:B------:R-:W-:Y:S02]  /*1940*/  IMAD.IADD R22, R6, 0x1, R9 ;  /* 0x0000000106167824 */ /* 0x000fe400078e0209 */
[----:B0-----:R-:W-:Y:S02]  /*1950*/  IMAD.MOV R30, RZ, RZ, -R43 ;  /* 0x000000ffff1e7224 */ /* 0x001fe400078e0a2b */
[----:B------:R-:W-:Y:S02]  /*1960*/  IMAD.MOV.U32 R42, RZ, RZ, RZ ;  /* 0x000000ffff2a7224 */ /* 0x000fe400078e00ff */
[----:B------:R-:W-:Y:S02]  /*1970*/  IMAD R30, R30, R9, RZ ;  /* 0x000000091e1e7224 */ /* 0x000fe400078e02ff */
[----:B--2---:R-:W-:Y:S01]  /*1980*/  FADD.FTZ R25, R18, R25 ;  /* 0x0000001912197221 */ /* 0x004fe20000010000 */
[----:B------:R-:W-:Y:S01]  /*1990*/  IABS R26, R2 ;  /* 0x00000002001a7213 */ /* 0x000fe20000000000 */
[----:B------:R-:W-:Y:S01]  /*19a0*/  IMAD.HI.U32 R30, R43, R30, R42 ;  /* 0x0000001e2b1e7227 */ /* 0x000fe200078e002a */
[----:B------:R-:W-:-:S02]  /*19b0*/  IABS R23, R22 ;  /* 0x0000001600177213 */ /* 0x000fc40000000000 */
[----:B------:R-:W0:Y:S01]  /*19c0*/  SHFL.BFLY PT, R24, R25, 0x2, 0x1f ;  /* 0x0c401f0019187f89 */ /* 0x000e2200000e0000 */
[----:B------:R-:W-:Y:S02]  /*19d0*/  IMAD.MOV R26, RZ, RZ, -R26 ;  /* 0x000000ffff1a7224 */ /* 0x000fe400078e0a1a */
[----:B-1----:R-:W-:Y:S02]  /*19e0*/  IMAD.MOV R6, RZ, RZ, -R39 ;  /* 0x000000ffff067224 */ /* 0x002fe400078e0a27 */
[----:B------:R-:W-:-:S04]  /*19f0*/  IMAD.HI.U32 R30, R30, R23, RZ ;  /* 0x000000171e1e7227 */ /* 0x000fc800078e00ff */
[----:B------:R-:W-:Y:S02]  /*1a00*/  IMAD R26, R30, R26, R23 ;  /* 0x0000001a1e1a7224 */ /* 0x000fe400078e0217 */
[----:B------:R-:W-:Y:S02]  /*1a10*/  IMAD R19, R6, R7, RZ ;  /* 0x0000000706137224 */ /* 0x000fe400078e02ff */
[----:B------:R-:W-:Y:S01]  /*1a20*/  IMAD.MOV.U32 R38, RZ, RZ, RZ ;  /* 0x000000ffff267224 */ /* 0x000fe200078e00ff */
[----:B------:R-:W-:Y:S02]  /*1a30*/  IABS R18, c[0x0][0x1c0] ;  /* 0x0000700000127a13 */ /* 0x000fe40000000000 */
[----:B------:R-:W-:Y:S01]  /*1a40*/  ISETP.GT.U32.AND P3, PT, R9, R26, PT ;  /* 0x0000001a0900720c */ /* 0x000fe20003f64070 */
[----:B------:R-:W-:Y:S01]  /*1a50*/  IMAD.HI.U32 R38, R39, R19, R38 ;  /* 0x0000001327267227 */ /* 0x000fe200078e0026 */
[----:B------:R-:W-:-:S03]  /*1a60*/  IABS R6, R4 ;  /* 0x0000000400067213 */ /* 0x000fc60000000000 */
[----:B------:R-:W-:Y:S02]  /*1a70*/  IMAD.MOV R18, RZ, RZ, -R18 ;  /* 0x000000ffff127224 */ /* 0x000fe400078e0a12 */
[----:B------:R-:W-:-:S04]  /*1a80*/  IMAD.HI.U32 R19, R38, R6, RZ ;  /* 0x0000000626137227 */ /* 0x000fc800078e00ff */
[----:B------:R-:W-:-:S04]  /*1a90*/  IMAD.HI.U32 R38, R38, R23, RZ ;  /* 0x0000001726267227 */ /* 0x000fc800078e00ff */
[-C--:B------:R-:W-:Y:S02]  /*1aa0*/  IMAD R6, R19, R18.reuse, R6 ;  /* 0x0000001213067224 */ /* 0x080fe400078e0206 */
[----:B------:R-:W-:Y:S01]  /*1ab0*/  IMAD R18, R38, R18, R23 ;  /* 0x0000001226127224 */ /* 0x000fe200078e0217 */
[-C--:B------:R-:W-:Y:S01]  /*1ac0*/  LOP3.LUT R23, R22, R9.reuse, RZ, 0x3c, !PT ;  /* 0x0000000916177212 */ /* 0x080fe200078e3cff */
[----:B0-----:R-:W-:Y:S02]  /*1ad0*/  FADD.FTZ R24, R25, R24 ;  /* 0x0000001819187221 */ /* 0x001fe40000010000 */
[----:B------:R-:W-:Y:S01]  /*1ae0*/  @!P3 IMAD.IADD R26, R26, 0x1, -R9 ;  /* 0x000000011a1ab824 */ /* 0x000fe200078e0a09 */
[----:B------:R-:W-:Y:S02]  /*1af0*/  ISETP.GE.AND P5, PT, R23, RZ, PT ;  /* 0x000000ff1700720c */ /* 0x000fe40003fa6270 */
[----:B------:R-:W0:Y:S02]  /*1b00*/  SHFL.BFLY PT, R23, R24, 0x1, 0x1f ;  /* 0x0c201f0018177f89 */ /* 0x000e2400000e0000 */
[----:B------:R-:W-:-:S02]  /*1b10*/  ISETP.GE.U32.AND P4, PT, R26, R9, PT ;  /* 0x000000091a00720c */ /* 0x000fc40003f86070 */
[C---:B------:R-:W-:Y:S02]  /*1b20*/  ISETP.GT.U32.AND P0, PT, R7.reuse, R6, PT ;  /* 0x000000060700720c */ /* 0x040fe40003f04070 */
[----:B------:R-:W-:Y:S02]  /*1b30*/  ISETP.GT.U32.AND P1, PT, R7, R18, PT ;  /* 0x000000120700720c */ /* 0x000fe40003f24070 */
[----:B------:R-:W-:-:S07]  /*1b40*/  @!P3 IADD3 R30, R30, 0x1, RZ ;  /* 0x000000011e1eb810 */ /* 0x000fce0007ffe0ff */
[----:B------:R-:W-:Y:S02]  /*1b50*/  @P4 IADD3 R30, R30, 0x1, RZ ;  /* 0x000000011e1e4810 */ /* 0x000fe40007ffe0ff */
[----:B------:R-:W-:Y:S01]  /*1b60*/  ISETP.GT.AND P4, PT, R3, RZ, PT ;  /* 0x000000ff0300720c */ /* 0x000fe20003f84270 */
[--C-:B------:R-:W-:Y:S02]  /*1b70*/  @!P0 IMAD.IADD R6, R6, 0x1, -R7.reuse ;  /* 0x0000000106068824 */ /* 0x100fe400078e0a07 */
[----:B------:R-:W-:Y:S01]  /*1b80*/  @!P1 IMAD.IADD R18, R18, 0x1, -R7 ;  /* 0x0000000112129824 */ /* 0x000fe200078e0a07 */
[----:B------:R-:W-:Y:S01]  /*1b90*/  LOP3.LUT R4, R4, c[0x0][0x1c0], RZ, 0x3c, !PT ;  /* 0x0000700004047a12 */ /* 0x000fe200078e3cff */
[----:B------:R-:W-:Y:S01]  /*1ba0*/  @!P5 IMAD.MOV R30, RZ, RZ, -R30 ;  /* 0x000000ffff1ed224 */ /* 0x000fe200078e0a1e */
[-C--:B------:R-:W-:Y:S02]  /*1bb0*/  ISETP.GE.U32.AND P3, PT, R6, R7.reuse, PT ;  /* 0x000000070600720c */ /* 0x080fe40003f66070 */
[----:B------:R-:W-:Y:S01]  /*1bc0*/  ISETP.GE.U32.AND P5, PT, R18, R7, PT ;  /* 0x000000071200720c */ /* 0x000fe20003fa6070 */
[----:B0-----:R-:W-:Y:S01]  /*1bd0*/  FADD.FTZ R23, R24, R23 ;  /* 0x0000001718177221 */ /* 0x001fe20000010000 */
[----:B------:R-:W-:-:S02]  /*1be0*/  SHF.R.S32.HI R6, RZ, 0x1f, R3 ;  /* 0x0000001fff067819 */ /* 0x000fc40000011403 */
[----:B------:R-:W-:Y:S02]  /*1bf0*/  @!P0 IADD3 R19, R19, 0x1, RZ ;  /* 0x0000000113138810 */ /* 0x000fe40007ffe0ff */
[----:B------:R-:W-:Y:S02]  /*1c00*/  LOP3.LUT R22, R22, c[0x0][0x1c0], RZ, 0x3c, !PT ;  /* 0x0000700016167a12 */ /* 0x000fe400078e3cff */
[----:B------:R-:W-:Y:S02]  /*1c10*/  ISETP.GE.AND P0, PT, R4, RZ, PT ;  /* 0x000000ff0400720c */ /* 0x000fe40003f06270 */
[----:B------:R-:W-:Y:S01]  /*1c20*/  LEA.HI.SX32 R7, R3, 0x1, 0x1 ;  /* 0x0000000103077811 */ /* 0x000fe200078f0aff */
[----:B------:R-:W-:Y:S01]  /*1c30*/  @!P4 IMAD.MOV R7, RZ, RZ, R6 ;  /* 0x000000ffff07c224 */ /* 0x000fe200078e0206 */
[----:B------:R-:W-:Y:S02]  /*1c40*/  @!P1 IADD3 R38, R38, 0x1, RZ ;  /* 0x0000000126269810 */ /* 0x000fe40007ffe0ff */
[----:B------:R-:W-:-:S02]  /*1c50*/  ISETP.GE.AND P1, PT, R22, RZ, PT ;  /* 0x000000ff1600720c */ /* 0x000fc40003f26270 */
[----:B------:R-:W-:Y:S02]  /*1c60*/  FSETP.NE.FTZ.AND P4, PT, R23, RZ, PT ;  /* 0x000000ff1700720b */ /* 0x000fe40003f95000 */
[----:B------:R-:W-:Y:S01]  /*1c70*/  ISETP.NE.AND P6, PT, R2, RZ, PT ;  /* 0x000000ff0200720c */ /* 0x000fe20003fc5270 */
[----:B------:R-:W-:Y:S01]  /*1c80*/  ULDC.U8 UR4, c[0x0][0x329] ;  /* 0x0000ca4000047ab9 */ /* 0x000fe20000000000 */
[----:B------:R-:W-:Y:S01]  /*1c90*/  @P3 IADD3 R19, R19, 0x1, RZ ;  /* 0x0000000113133810 */ /* 0x000fe20007ffe0ff */
[----:B------:R-:W-:Y:S01]  /*1ca0*/  IMAD.MOV.U32 R4, RZ, RZ, c[0x0][0x214] ;  /* 0x00008500ff047624 */ /* 0x000fe200078e00ff */
[----:B------:R-:W-:Y:S02]  /*1cb0*/  @P5 IADD3 R38, R38, 0x1, RZ ;  /* 0x0000000126265810 */ /* 0x000fe40007ffe0ff */
[----:B------:R-:W-:Y:S02]  /*1cc0*/  LOP3.LUT P5, RZ, R8, 0x7, RZ, 0xc0, !PT ;  /* 0x0000000708ff7812 */ /* 0x000fe400078ac0ff */
[----:B------:R-:W-:Y:S01]  /*1cd0*/  ISETP.NE.AND P3, PT, RZ, UR4, PT ;  /* 0x00000004ff007c0c */ /* 0x000fe2000bf65270 */
[----:B------:R-:W-:Y:S01]  /*1ce0*/  @!P0 IMAD.MOV R19, RZ, RZ, -R19 ;  /* 0x000000ffff138224 */ /* 0x000fe200078e0a13 */
[----:B------:R-:W-:-:S02]  /*1cf0*/  ISETP.GT.AND P0, PT, R2, RZ, PT ;  /* 0x000000ff0200720c */ /* 0x000fc40003f04270 */
[----:B------:R-:W-:Y:S01]  /*1d00*/  ISETP.GT.OR P5, PT, R8, 0x7f, P5 ;  /* 0x0000007f0800780c */ /* 0x000fe20002fa4670 */
[----:B------:R-:W-:Y:S01]  /*1d10*/  @!P1 IMAD.MOV R38, RZ, RZ, -R38 ;  /* 0x000000ffff269224 */ /* 0x000fe200078e0a26 */
[----:B------:R-:W-:Y:S02]  /*1d20*/  SEL R8, R4, 0x1, !P3 ;  /* 0x0000000104087807 */ /* 0x000fe40005800000 */
[----:B------:R-:W0:Y:S01]  /*1d30*/  @P4 MUFU.LG2 R4, R23 ;  /* 0x0000001700044308 */ /* 0x000e220000000c00 */
[----:B------:R-:W-:Y:S02]  /*1d40*/  ISETP.NE.AND P1, PT, RZ, c[0x0][0x1c0], PT ;  /* 0x00007000ff007a0c */ /* 0x000fe40003f25270 */
[----:B------:R-:W-:Y:S02]  /*1d50*/  LOP3.LUT R6, RZ, c[0x0][0x1c0], RZ, 0x33, !PT ;  /* 0x00007000ff067a12 */ /* 0x000fe400078e33ff */
[----:B------:R-:W-:Y:S02]  /*1d60*/  @!P6 LOP3.LUT R30, RZ, R9, RZ, 0x33, !PT ;  /* 0x00000009ff1ee212 */ /* 0x000fe400078e33ff */
[----:B------:R-:W-:-:S02]  /*1d70*/  SEL R25, R6, R19, !P1 ;  /* 0x0000001306197207 */ /* 0x000fc40004800000 */
[----:B------:R-:W-:Y:S02]  /*1d80*/  SHF.R.S32.HI R18, RZ, 0x1f, R2 ;  /* 0x0000001fff127819 */ /* 0x000fe40000011402 */
[----:B------:R-:W-:Y:S02]  /*1d90*/  SEL R31, R6, R38, !P1 ;  /* 0x00000026061f7207 */ /* 0x000fe40004800000 */
[----:B------:R-:W-:Y:S02]  /*1da0*/  ISETP.LT.U32.AND P1, PT, R20, R30, PT ;  /* 0x0000001e1400720c */ /* 0x000fe40003f21070 */
[----:B------:R-:W-:Y:S01]  /*1db0*/  SHF.R.S32.HI R19, RZ, 0x1f, R30 ;  /* 0x0000001fff137819 */ /* 0x000fe2000001141e */
[-C--:B------:R-:W-:Y:S01]  /*1dc0*/  IMAD R6, R25, R8.reuse, RZ ;  /* 0x0000000819067224 */ /* 0x080fe200078e02ff */
[----:B------:R-:W-:Y:S01]  /*1dd0*/  LEA.HI.SX32 R9, R2, 0x1, 0x1 ;  /* 0x0000000102097811 */ /* 0x000fe200078f0aff */
[----:B------:R-:W-:Y:S01]  /*1de0*/  @!P0 IMAD.MOV R9, RZ, RZ, R18 ;  /* 0x000000ffff098224 */ /* 0x000fe200078e0212 */
[----:B------:R-:W-:Y:S01]  /*1df0*/  ISETP.LT.AND.EX P1, PT, R21, R19, PT, P1 ;  /* 0x000000131500720c */ /* 0x000fe20003f21310 */
[----:B------:R-:W-:Y:S01]  /*1e00*/  IMAD R8, R31, R8, RZ ;  /* 0x000000081f087224 */ /* 0x000fe200078e02ff */
[----:B------:R-:W-:Y:S01]  /*1e10*/  BSSY B1, `(.L_x_152) ;  /* 0x00001cc000017945 */ /* 0x000fe20003800000 */
[----:B------:R-:W-:-:S02]  /*1e20*/  IMAD R7, R7, R6, RZ ;  /* 0x0000000607077224 */ /* 0x000fc400078e02ff */
[----:B------:R-:W-:Y:S02]  /*1e30*/  IMAD.MOV.U32 R31, RZ, RZ, 0x7f800000 ;  /* 0x7f800000ff1f7424 */ /* 0x000fe400078e00ff */
[----:B------:R-:W-:Y:S01]  /*1e40*/  IMAD R6, R8, R9, RZ ;  /* 0x0000000908067224 */ /* 0x000fe200078e02ff */
        /* <DEDUP_REMOVED lines=40> */
[----:B------:R-:W-:Y:S05]  /*20d0*/  CALL.REL.NOINC `($__internal_3_$__cuda_sm20_div_s64) ;  /* 0x0000257000007944 */ /* 0x000fea0003c00000 */
        /* <DEDUP_REMOVED lines=10> */
.L_x_156:
        /* <DEDUP_REMOVED lines=22> */
.L_x_157:
[----:B------:R-:W-:Y:S05]  /*22e0*/  BSYNC B0 ;  /* 0x0000000000007941 */ /* 0x000fea0003800000 */
.L_x_155:
[----:B------:R-:W-:Y:S01]  /*22f0*/  LOP3.LUT R19, R17, R0, RZ, 0xfc, !PT ;  /* 0x0000000011137212 */ /* 0x000fe200078efcff */
[----:B------:R-:W-:Y:S03]  /*2300*/  BSSY B0, `(.L_x_158) ;  /* 0x0000028000007945 */ /* 0x000fe60003800000 */
[----:B------:R-:W-:-:S13]  /*2310*/  ISETP.NE.U32.AND P0, PT, R19, RZ, PT ;  /* 0x000000ff1300720c */ /* 0x000fda0003f05070 */
[----:B------:R-:W-:Y:S05]  /*2320*/  @!P0 BRA `(.L_x_159) ;  /* 0x000000f000008947 */ /* 0x000fea0003800000 */
[----:B------:R-:W-:Y:S01]  /*2330*/  IMAD.MOV.U32 R26, RZ, RZ, R29 ;  /* 0x000000ffff1a7224 */ /* 0x000fe200078e001d */
[----:B------:R-:W-:Y:S02]  /*2340*/  MOV R25, R0 ;  /* 0x0000000000197202 */ /* 0x000fe40000000f00 */
[----:B------:R-:W-:Y:S02]  /*2350*/  MOV R24, 0x2370 ;  /* 0x0000237000187802 */ /* 0x000fe40000000f00 */
[----:B------:R-:W-:Y:S05]  /*2360*/  CALL.REL.NOINC `($__internal_3_$__cuda_sm20_div_s64) ;  /* 0x000022e000007944 */ /* 0x000fea0003c00000 */
        /* <DEDUP_REMOVED lines=11> */
.L_x_159:
        /* <DEDUP_REMOVED lines=22> */
.L_x_160:
[----:B------:R-:W-:Y:S05]  /*2580*/  BSYNC B0 ;  /* 0x0000000000007941 */ /* 0x000fea0003800000 */
.L_x_158:
        /* <DEDUP_REMOVED lines=11> */
[----:B------:R-:W-:Y:S05]  /*2640*/  CALL.REL.NOINC `($__internal_3_$__cuda_sm20_div_s64) ;  /* 0x0000200000007944 */ /* 0x000fea0003c00000 */
[----:B------:R-:W-:-:S04]  /*2650*/  IADD3 R17, P0, RZ, -R20, RZ ;  /* 0x80000014ff117210 */ /* 0x000fc80007f1e0ff */
[----:B------:R-:W-:Y:S01]  /*2660*/  IADD3.X R18, RZ, ~R21, RZ, P0, !PT ;  /* 0x80000015ff127210 */ /* 0x000fe200007fe4ff */
[----:B------:R-:W-:-:S04]  /*2670*/  IMAD.WIDE.U32 R42, R5, R17, R42 ;  /* 0x00000011052a7225 */ /* 0x000fc800078e002a */
[----:B------:R-:W-:-:S04]  /*2680*/  IMAD R18, R18, R5, RZ ;  /* 0x0000000512127224 */ /* 0x000fc800078e02ff */
[----:B------:R-:W-:-:S05]  /*2690*/  IMAD R4, R4, R17, R18 ;  /* 0x0000001104047224 */ /* 0x000fca00078e0212 */
[----:B------:R-:W-:Y:S01]  /*26a0*/  IADD3 R4, R43, R4, RZ ;  /* 0x000000042b047210 */ /* 0x000fe20007ffe0ff */
[----:B------:R-:W-:Y:S05]  /*26b0*/  BRA `(.L_x_163) ;  /* 0x0000016000007947 */ /* 0x000fea0003800000 */
.L_x_162:
        /* <DEDUP_REMOVED lines=22> */
.L_x_163:
[----:B------:R-:W-:Y:S05]  /*2820*/  BSYNC B0 ;  /* 0x0000000000007941 */ /* 0x000fea0003800000 */
.L_x_161:
        /* <DEDUP_REMOVED lines=38> */
[----:B------:R-:W-:Y:S05]  /*2a90*/  CALL.REL.NOINC `($__internal_3_$__cuda_sm20_div_s64) ;  /* 0x00001bb000007944 */ /* 0x000fea0003c00000 */
        /* <DEDUP_REMOVED lines=12> */
.L_x_165:
        /* <DEDUP_REMOVED lines=23> */
.L_x_166:
[----:B------:R-:W-:Y:S05]  /*2cd0*/  BSYNC B0 ;  /* 0x0000000000007941 */ /* 0x000fea0003800000 */
.L_x_164:
        /* <DEDUP_REMOVED lines=19> */
.L_x_168:
        /* <DEDUP_REMOVED lines=22> */
.L_x_169:
[----:B------:R-:W-:Y:S05]  /*2f70*/  BSYNC B0 ;  /* 0x0000000000007941 */ /* 0x000fea0003800000 */
.L_x_167:
        /* <DEDUP_REMOVED lines=19> */
.L_x_171:
        /* <DEDUP_REMOVED lines=23> */
.L_x_172:
[----:B------:R-:W-:Y:S05]  /*3220*/  BSYNC B0 ;  /* 0x0000000000007941 */ /* 0x000fea0003800000 */
.L_x_170:
[----:B------:R-:W-:Y:S01]  /*3230*/  SHF.R.S32.HI R18, RZ, 0x1f, R7 ;  /* 0x0000001fff127819 */ /* 0x000fe20000011407 */
[----:B------:R-:W-:Y:S01]  /*3240*/  IMAD R13, R21, R7, RZ ;  /* 0x00000007150d7224 */ /* 0x000fe200078e02ff */
[----:B------:R-:W-:Y:S01]  /*3250*/  BSSY B0, `(.L_x_173) ;  /* 0x000003b000007945 */ /* 0x000fe20003800000 */
[----:B------:R-:W-:Y:S02]  /*3260*/  IMAD R53, R29, c[0x0][0x214], RZ ;  /* 0x000085001d357a24 */ /* 0x000fe400078e02ff */
[----:B------:R-:W-:Y:S02]  /*3270*/  IMAD R13, R18, R20, R13 ;  /* 0x00000014120d7224 */ /* 0x000fe400078e020d */
[----:B------:R-:W-:Y:S01]  /*3280*/  IMAD R18, R12, R3, RZ ;  /* 0x000000030c127224 */ /* 0x000fe200078e02ff */
[----:B------:R-:W-:Y:S01]  /*3290*/  LOP3.LUT R12, R47, R10, RZ, 0xfc, !PT ;  /* 0x0000000a2f0c7212 */ /* 0x000fe200078efcff */
[----:B------:R-:W-:Y:S01]  /*32a0*/  IMAD.WIDE.U32 R48, R20, R7, RZ ;  /* 0x0000000714307225 */ /* 0x000fe200078e00ff */
[----:B------:R-:W-:-:S02]  /*32b0*/  SHF.R.S32.HI R7, RZ, 0x1f, R3 ;  /* 0x0000001fff077819 */ /* 0x000fc40000011403 */
[----:B------:R-:W-:Y:S01]  /*32c0*/  ISETP.NE.U32.AND P0, PT, R12, RZ, PT ;  /* 0x000000ff0c00720c */ /* 0x000fe20003f05070 */
[----:B------:R-:W-:Y:S01]  /*32d0*/  IMAD R14, R14, R53, RZ ;  /* 0x000000350e0e7224 */ /* 0x000fe200078e02ff */
[----:B------:R-:W-:Y:S01]  /*32e0*/  SHF.R.S32.HI R17, RZ, 0x1f, R53 ;  /* 0x0000001fff117819 */ /* 0x000fe20000011435 */
[----:B------:R-:W-:Y:S01]  /*32f0*/  IMAD R7, R7, R50, R18 ;  /* 0x0000003207077224 */ /* 0x000fe200078e0212 */
[----:B------:R-:W-:Y:S01]  /*3300*/  IADD3 R12, R49, R13, RZ ;  /* 0x0000000d310c7210 */ /* 0x000fe20007ffe0ff */
[----:B------:R-:W-:-:S04]  /*3310*/  IMAD.WIDE.U32 R50, R50, R3, RZ ;  /* 0x0000000332327225 */ /* 0x000fc800078e00ff */
[----:B------:R-:W-:Y:S01]  /*3320*/  IMAD R3, R17, R16, R14 ;  /* 0x0000001011037224 */ /* 0x000fe200078e020e */
[----:B------:R-:W-:Y:S01]  /*3330*/  IADD3 R7, R51, R7, RZ ;  /* 0x0000000733077210 */ /* 0x000fe20007ffe0ff */
[----:B------:R-:W-:-:S05]  /*3340*/  IMAD.WIDE.U32 R52, R16, R53, RZ ;  /* 0x0000003510347225 */ /* 0x000fca00078e00ff */
[----:B------:R-:W-:Y:S01]  /*3350*/  IADD3 R3, R53, R3, RZ ;  /* 0x0000000335037210 */ /* 0x000fe20007ffe0ff */
[----:B------:R-:W-:Y:S05]  /*3360*/  @!P0 BRA `(.L_x_174) ;  /* 0x0000012000008947 */ /* 0x000fea0003800000 */
[----:B------:R-:W-:Y:S01]  /*3370*/  IMAD.MOV.U32 R18, RZ, RZ, R46 ;  /* 0x000000ffff127224 */ /* 0x000fe200078e002e */
[----:B------:R-:W-:Y:S01]  /*3380*/  MOV R26, R11 ;  /* 0x0000000b001a7202 */ /* 0x000fe20000000f00 */
[----:B------:R-:W-:Y:S01]  /*3390*/  IMAD.MOV.U32 R17, RZ, RZ, R47 ;  /* 0x000000ffff117224 */ /* 0x000fe200078e002f */
[----:B------:R-:W-:Y:S02]  /*33a0*/  MOV R25, R10 ;  /* 0x0000000a00197202 */ /* 0x000fe40000000f00 */
[----:B------:R-:W-:Y:S02]  /*33b0*/  MOV R24, 0x33d0 ;  /* 0x000033d000187802 */ /* 0x000fe40000000f00 */
[----:B------:R-:W-:Y:S05]  /*33c0*/  CALL.REL.NOINC `($__internal_3_$__cuda_sm20_div_s64) ;  /* 0x0000128000007944 */ /* 0x000fea0003c00000 */
        /* <DEDUP_REMOVED lines=12> */
.L_x_174:
        /* <DEDUP_REMOVED lines=23> */
.L_x_175:
[----:B------:R-:W-:Y:S05]  /*3600*/  BSYNC B0 ;  /* 0x0000000000007941 */ /* 0x000fea0003800000 */
.L_x_173:
        /* <DEDUP_REMOVED lines=29> */
.L_x_177:
        /* <DEDUP_REMOVED lines=23> */
.L_x_178:
[----:B------:R-:W-:Y:S05]  /*3950*/  BSYNC B0 ;  /* 0x0000000000007941 */ /* 0x000fea0003800000 */
.L_x_176:
        /* <DEDUP_REMOVED lines=20> */
.L_x_154:
[----:B------:R-:W-:-:S04]  /*3aa0*/  LEA R2, P0, R38, c[0x0][0x200], 0x2 ;  /* 0x0000800026027a11 */ /* 0x000fc800078010ff */
[----:B------:R-:W-:-:S05]  /*3ab0*/  LEA.HI.X R3, R38, c[0x0][0x204], R39, 0x2, P0 ;  /* 0x0000810026037a11 */ /* 0x000fca00000f1427 */
[----:B------:R0:W-:Y:S04]  /*3ac0*/  STG.E [R2.64], R31 ;  /* 0x0000001f02007986 */ /* 0x0001e8000c10190a */
.L_x_153:
[----:B------:R-:W-:Y:S05]  /*3ad0*/  BSYNC B1 ;  /* 0x0000000000017941 */ /* 0x000fea0003800000 */
.L_x_152:
[C---:B------:R-:W-:Y:S01]  /*3ae0*/  ISETP.GE.OR P0, PT, R36.reuse, c[0x0][0x314], P2 ;  /* 0x0000c50024007a0c */ /* 0x040fe20001706670 */
[----:B------:R-:W-:Y:S01]  /*3af0*/  HFMA2.MMA R13, -RZ, RZ, 0, 0 ;  /* 0x00000000ff0d7435 */ /* 0x000fe200000001ff */
[C---:B------:R-:W-:Y:S01]  /*3b00*/  IADD3 R0, R36.reuse, 0x8, RZ ;  /* 0x0000000824007810 */ /* 0x040fe20007ffe0ff */
[----:B------:R-:W-:Y:S01]  /*3b10*/  IMAD.SHL.U32 R36, R36, 0x4, RZ ;  /* 0x0000000424247824 */ /* 0x000fe200078e00ff */
[----:B------:R-:W-:Y:S01]  /*3b20*/  CS2R R10, SRZ ;  /* 0x00000000000a7805 */ /* 0x000fe2000001ff00 */
[----:B------:R-:W-:Y:S01]  /*3b30*/  CS2R R8, SRZ ;  /* 0x0000000000087805 */ /* 0x000fe2000001ff00 */
[----:B------:R-:W-:Y:S01]  /*3b40*/  ISETP.GE.OR P2, PT, R0, c[0x0][0x314], P2 ;  /* 0x0000c50000007a0c */ /* 0x000fe20001746670 */
[----:B------:R-:W-:Y:S01]  /*3b50*/  IMAD.MOV.U32 R0, RZ, RZ, c[0x0][0x314] ;  /* 0x0000c500ff007624 */ /* 0x000fe200078e00ff */
[----:B------:R-:W-:-:S05]  /*3b60*/  CS2R R6, SRZ ;  /* 0x0000000000067805 */ /* 0x000fca000001ff00 */
[----:B0-----:R-:W-:Y:S01]  /*3b70*/  @!P0 FADD.FTZ R4, -R31, R34 ;  /* 0x000000221f048221 */ /* 0x001fe20000010100 */
[----:B------:R-:W-:-:S03]  /*3b80*/  IADD3 R34, R36, 0x20, RZ ;  /* 0x0000002024227810 */ /* 0x000fc60007ffe0ff */
[----:B------:R-:W-:Y:S02]  /*3b90*/  @!P0 FMUL.FTZ R4, R4, 1.4426950216293334961 ;  /* 0x3fb8aa3b04048820 */ /* 0x000fe40000410000 */
[----:B------:R-:W-:Y:S01]  /*3ba0*/  @!P2 FADD.FTZ R31, -R31, R33 ;  /* 0x000000211f1fa221 */ /* 0x000fe20000010100 */
[----:B------:R-:W-:-:S03]  /*3bb0*/  IADD3 R33, R36, 0x40, RZ ;  /* 0x0000004024217810 */ /* 0x000fc60007ffe0ff */
[----:B------:R-:W0:Y:S01]  /*3bc0*/  @!P0 MUFU.EX2 R4, R4 ;  /* 0x0000000400048308 */ /* 0x000e220000000800 */
[----:B------:R-:W-:-:S07]  /*3bd0*/  @!P2 FMUL.FTZ R2, R31, 1.4426950216293334961 ;  /* 0x3fb8aa3b1f02a820 */ /* 0x000fce0000410000 */
[----:B------:R-:W1:Y:S01]  /*3be0*/  @!P2 MUFU.EX2 R2, R2 ;  /* 0x000000020002a308 */ /* 0x000e620000000800 */
[----:B0-----:R0:W-:Y:S01]  /*3bf0*/  @!P0 STS [R27.X4], R4 ;  /* 0x000000041b008388 */ /* 0x0011e20000004800 */
[----:B------:R-:W-:Y:S01]  /*3c00*/  ISETP.GE.AND P0, PT, R0, 0x1, PT ;  /* 0x000000010000780c */ /* 0x000fe20003f06270 */
[----:B------:R-:W-:Y:S02]  /*3c10*/  IMAD.MOV.U32 R0, RZ, RZ, RZ ;  /* 0x000000ffff007224 */ /* 0x000fe400078e00ff */
[----:B-1----:R1:W-:Y:S01]  /*3c20*/  @!P2 STS [R27.X4+0x220], R2 ;  /* 0x000220021b00a388 */ /* 0x0023e20000004800 */
[----:B0-----:R-:W-:Y:S01]  /*3c30*/  CS2R R4, SRZ ;  /* 0x0000000000047805 */ /* 0x001fe2000001ff00 */
[----:B-1----:R-:W-:Y:S02]  /*3c40*/  CS2R R2, SRZ ;  /* 0x0000000000027805 */ /* 0x002fe4000001ff00 */
        /* <DEDUP_REMOVED lines=25> */
.L_x_182:
        /* <DEDUP_REMOVED lines=15> */
.L_x_181:
[----:B------:R-:W-:Y:S05]  /*3ed0*/  BSYNC B0 ;  /* 0x0000000000007941 */ /* 0x000fea0003800000 */
.L_x_180:
        /* <DEDUP_REMOVED lines=19> */
.L_x_179:
        /* <DEDUP_REMOVED lines=100> */
        .weak           $__internal_3_$__cuda_sm20_div_s64
        .type           $__internal_3_$__cuda_sm20_div_s64,@function
        .size           $__internal_3_$__cuda_sm20_div_s64,(.L_x_6067 - $__internal_3_$__cuda_sm20_div_s64)
$__internal_3_$__cuda_sm20_div_s64:
        /* <DEDUP_REMOVED lines=25> */
[----:B------:R-:W-:Y:S02]  /*47e0*/  IADD3 R21, P0, RZ, -R58, RZ ;  /* 0x8000003aff157210 */ /* 0x000fe40007f1e0ff */
[----:B------:R-:W-:Y:S01]  /*47f0*/  ISETP.GE.AND P1, PT, R17, RZ, PT ;  /* 0x000000ff1100720c */ /* 0x000fe20003f26270 */
[----:B------:R-:W-:Y:S02]  /*4800*/  IMAD R19, R22, R44, R19 ;  /* 0x0000002c16137224 */ /* 0x000fe400078e0213 */
[----:B------:R-:W-:-:S04]  /*4810*/  IMAD.HI.U32 R56, R57, R21, RZ ;  /* 0x0000001539387227 */ /* 0x000fc800078e00ff */
[----:B------:R-:W-:Y:S01]  /*4820*/  IMAD.X R19, RZ, RZ, ~R19, P0 ;  /* 0x000000ffff137224 */ /* 0x000fe200000e0e13 */
[----:B------:R-:W-:-:S03]  /*4830*/  IADD3 R20, P0, RZ, -R18, RZ ;  /* 0x80000012ff147210 */ /* 0x000fc60007f1e0ff */
[----:B------:R-:W-:Y:S01]  /*4840*/  IMAD.WIDE.U32 R56, P6, R57, R19, R56 ;  /* 0x0000001339387225 */ /* 0x000fe200078c0038 */
[----:B------:R-:W-:-:S05]  /*4850*/  SEL R20, R20, R18, !P1 ;  /* 0x0000001214147207 */ /* 0x000fca0004800000 */
[----:B------:R-:W-:-:S04]  /*4860*/  IMAD.HI.U32 R30, P5, R22, R21, R56 ;  /* 0x00000015161e7227 */ /* 0x000fc800078a0038 */
[CC--:B------:R-:W-:Y:S02]  /*4870*/  IMAD R21, R22.reuse, R19.reuse, RZ ;  /* 0x0000001316157224 */ /* 0x0c0fe400078e02ff */
[----:B------:R-:W-:-:S03]  /*4880*/  IMAD.HI.U32 R19, R22, R19, RZ ;  /* 0x0000001316137227 */ /* 0x000fc600078e00ff */
[----:B------:R-:W-:Y:S01]  /*4890*/  IADD3 R21, P4, R21, R30, RZ ;  /* 0x0000001e15157210 */ /* 0x000fe20007f9e0ff */
[----:B------:R-:W-:Y:S02]  /*48a0*/  IMAD.X R30, RZ, RZ, ~R17, P0 ;  /* 0x000000ffff1e7224 */ /* 0x000fe400000e0e11 */
[----:B------:R-:W-:Y:S02]  /*48b0*/  IMAD.X R22, R19, 0x1, R22, P6 ;  /* 0x0000000113167824 */ /* 0x000fe400030e0616 */
[----:B------:R-:W-:Y:S01]  /*48c0*/  IMAD.HI.U32 R56, R21, R20, RZ ;  /* 0x0000001415387227 */ /* 0x000fe200078e00ff */
[----:B------:R-:W-:Y:S02]  /*48d0*/  SEL R19, R30, R17, !P1 ;  /* 0x000000111e137207 */ /* 0x000fe40004800000 */
[----:B------:R-:W-:Y:S01]  /*48e0*/  IADD3.X R22, RZ, RZ, R22, P4, P5 ;  /* 0x000000ffff167210 */ /* 0x000fe200027ea416 */
[----:B------:R-:W-:-:S04]  /*48f0*/  IMAD.MOV.U32 R57, RZ, RZ, RZ ;  /* 0x000000ffff397224 */ /* 0x000fc800078e00ff */
        /* <DEDUP_REMOVED lines=10> */
[-C--:B------:R-:W-:Y:S01]  /*49a0*/  ISETP.GE.U32.AND P4, PT, R20, R44.reuse, PT ;  /* 0x0000002c1400720c */ /* 0x080fe20003f86070 */
[-C--:B------:R-:W-:Y:S01]  /*49b0*/  IMAD R22, R30, R44.reuse, R21 ;  /* 0x0000002c1e167224 */ /* 0x080fe200078e0215 */
[----:B------:R-:W-:-:S03]  /*49c0*/  IADD3 R21, P1, R20, -R44, RZ ;  /* 0x8000002c14157210 */ /* 0x000fc60007f3e0ff */
[----:B------:R-:W-:Y:S01]  /*49d0*/  IMAD.X R19, R19, 0x1, ~R22, P0 ;  /* 0x0000000113137824 */ /* 0x000fe200000e0e16 */
[----:B------:R-:W-:-:S03]  /*49e0*/  IADD3 R23, P0, R32, 0x1, RZ ;  /* 0x0000000120177810 */ /* 0x000fc60007f1e0ff */
[C---:B------:R-:W-:Y:S01]  /*49f0*/  IMAD.X R22, R19.reuse, 0x1, ~R45, P1 ;  /* 0x0000000113167824 */ /* 0x040fe200008e0e2d */
[----:B------:R-:W-:Y:S01]  /*4a00*/  ISETP.GE.U32.AND.EX P4, PT, R19, R45, PT, P4 ;  /* 0x0000002d1300720c */ /* 0x000fe20003f86140 */
[----:B------:R-:W-:-:S03]  /*4a10*/  IMAD.X R35, RZ, RZ, R30, P0 ;  /* 0x000000ffff237224 */ /* 0x000fc600000e061e */
[----:B------:R-:W-:Y:S02]  /*4a20*/  SEL R21, R21, R20, P4 ;  /* 0x0000001415157207 */ /* 0x000fe40002000000 */
[----:B------:R-:W-:Y:S02]  /*4a30*/  SEL R19, R22, R19, P4 ;  /* 0x0000001316137207 */ /* 0x000fe40002000000 */
[----:B------:R-:W-:Y:S02]  /*4a40*/  SEL R23, R23, R32, P4 ;  /* 0x0000002017177207 */ /* 0x000fe40002000000 */
[----:B------:R-:W-:Y:S02]  /*4a50*/  ISETP.GE.U32.AND P0, PT, R21, R44, PT ;  /* 0x0000002c1500720c */ /* 0x000fe40003f06070 */
[----:B------:R-:W-:Y:S02]  /*4a60*/  SEL R35, R35, R30, P4 ;  /* 0x0000001e23237207 */ /* 0x000fe40002000000 */
[----:B------:R-:W-:-:S02]  /*4a70*/  IADD3 R20, P1, R23, 0x1, RZ ;  /* 0x0000000117147810 */ /* 0x000fc40007f3e0ff */
[----:B------:R-:W-:Y:S02]  /*4a80*/  ISETP.GE.U32.AND.EX P0, PT, R19, R45, PT, P0 ;  /* 0x0000002d1300720c */ /* 0x000fe40003f06100 */
[----:B------:R-:W-:Y:S02]  /*4a90*/  IADD3.X R22, RZ, R35, RZ, P1, !PT ;  /* 0x00000023ff167210 */ /* 0x000fe40000ffe4ff */
[----:B------:R-:W-:Y:S01]  /*4aa0*/  SEL R20, R20, R23, P0 ;  /* 0x0000001714147207 */ /* 0x000fe20000000000 */
[----:B------:R-:W-:Y:S01]  /*4ab0*/  IMAD.MOV.U32 R23, RZ, RZ, 0x0 ;  /* 0x00000000ff177424 */ /* 0x000fe200078e00ff */
[----:B------:R-:W-:Y:S02]  /*4ac0*/  LOP3.LUT R19, R25, R17, RZ, 0x3c, !PT ;  /* 0x0000001119137212 */ /* 0x000fe400078e3cff */
[----:B------:R-:W-:Y:S02]  /*4ad0*/  SEL R22, R22, R35, P0 ;  /* 0x0000002316167207 */ /* 0x000fe40000000000 */
[----:B------:R-:W-:-:S02]  /*4ae0*/  IADD3 R21, P1, RZ, -R20, RZ ;  /* 0x80000014ff157210 */ /* 0x000fc40007f3e0ff */
[----:B------:R-:W-:Y:S02]  /*4af0*/  ISETP.GE.AND P4, PT, R19, RZ, PT ;  /* 0x000000ff1300720c */ /* 0x000fe40003f86270 */
[----:B------:R-:W-:Y:S01]  /*4b00*/  ISETP.NE.U32.AND P0, PT, R26, RZ, PT ;  /* 0x000000ff1a00720c */ /* 0x000fe20003f05070 */
[----:B------:R-:W-:Y:S01]  /*4b10*/  IMAD.X R19, RZ, RZ, ~R22, P1 ;  /* 0x000000ffff137224 */ /* 0x000fe200008e0e16 */
[----:B------:R-:W-:Y:S02]  /*4b20*/  SEL R21, R21, R20, !P4 ;  /* 0x0000001415157207 */ /* 0x000fe40006000000 */
[----:B------:R-:W-:Y:S02]  /*4b30*/  ISETP.NE.AND.EX P0, PT, R25, RZ, PT, P0 ;  /* 0x000000ff1900720c */ /* 0x000fe40003f05300 */
[----:B------:R-:W-:Y:S01]  /*4b40*/  SEL R19, R19, R22, !P4 ;  /* 0x0000001613137207 */ /* 0x000fe20006000000 */
[----:B------:R-:W-:Y:S01]  /*4b50*/  IMAD.MOV.U32 R22, RZ, RZ, R24 ;  /* 0x000000ffff167224 */ /* 0x000fe200078e0018 */
[----:B------:R-:W-:-:S02]  /*4b60*/  SEL R20, R21, 0xffffffff, P0 ;  /* 0xffffffff15147807 */ /* 0x000fc40000000000 */
[----:B------:R-:W-:Y:S01]  /*4b70*/  SEL R21, R19, 0xffffffff, P0 ;  /* 0xffffffff13157807 */ /* 0x000fe20000000000 */
[----:B------:R-:W-:Y:S06]  /*4b80*/  RET.REL.NODEC R22 `(_ZN5flash32flash_fwd_splitkv_combine_kernelI23Flash_fwd_kernel_traitsILi96ELi64ELi128ELi4ELb0ELb0EN7cutlass6half_tE19Flash_kernel_traitsILi96ELi64ELi128ELi4ES3_EELi16ELi4ELb0EEEvNS_16Flash_fwd_paramsE) ;  /* 0xffffb47016007950 */ /* 0x000fec0003c3ffff */
.L_x_183:
        /* <DEDUP_REMOVED lines=15> */
.L_x_6067:


//--------------------- .text._ZN5flash32flash_fwd_splitkv_combine_kernelI23Flash_fwd_kernel_traitsILi96ELi64ELi128ELi4ELb0ELb0EN7cutlass6half_tE19Flash_kernel_traitsILi96ELi64ELi128ELi4ES3_EELi16ELi3ELb0EEEvNS_16Flash_fwd_paramsE --------------------------
	.section	.text._ZN5flash32flash_fwd_splitkv_combine_kernelI23Flash_fwd_kernel_traitsILi96ELi64ELi128ELi4ELb0ELb0EN7cutlass6half_tE19Flash_kernel_traitsILi96ELi64ELi128ELi4ES3_EELi16ELi3ELb0EEEvNS_16Flash_fwd_paramsE,"ax",@progbits
	.sectioninfo	@"SHI_REGISTERS=54"
	.align	128
        .global         _ZN5flash32flash_fwd_splitkv_combine_kernelI23Flash_fwd_kernel_traitsILi96ELi64ELi128ELi4ELb0ELb0EN7cutlass6half_tE19Flash_kernel_traitsILi96ELi64ELi128ELi4ES3_EELi16ELi3ELb0EEEvNS_16Flash_fwd_paramsE
        .type           _ZN5flash32flash_fwd_splitkv_combine_kernelI23Flash_fwd_kernel_traitsILi96ELi64ELi128ELi4ELb0ELb0EN7cutlass6half_tE19Flash_kernel_traitsILi96ELi64ELi128ELi4ES3_EELi16ELi3ELb0EEEvNS_16Flash_fwd_paramsE,@function
        .size           _ZN5flash32flash_fwd_splitkv_combine_kernelI23Flash_fwd_kernel_traitsILi96ELi64ELi128ELi4ELb0ELb0EN7cutlass6half_tE19Flash_kernel_traitsILi96ELi64ELi128ELi4ES3_EELi16ELi3ELb0EEEvNS_16Flash_fwd_paramsE,(.L_x_6068 - _ZN5flash32flash_fwd_splitkv_combine_kernelI23Flash_fwd_kernel_traitsILi96ELi64ELi128ELi4ELb0ELb0EN7cutlass6half_tE19Flash_kernel_traitsILi96ELi64ELi128ELi4ES3_EELi16ELi3ELb0EEEvNS_16Flash_fwd_paramsE)
        .other          _ZN5flash32flash_fwd_splitkv_combine_kernelI23Flash_fwd_kernel_traitsILi96ELi64ELi128ELi4ELb0ELb0EN7cutlass6half_tE19Flash_kernel_traitsILi96ELi64ELi128ELi4ES3_EELi16ELi3ELb0EEEvNS_16Flash_fwd_paramsE,@"STO_CUDA_ENTRY STV_DEFAULT"
_ZN5flash32flash_fwd_splitkv_combine_kernelI23Flash_fwd_kernel_traitsILi96ELi64ELi128ELi4ELb0ELb0EN7cutlass6half_tE19Flash_kernel_traitsILi96ELi64ELi128ELi4ES3_EELi16ELi3ELb0EEEvNS_16Flash_fwd_paramsE:
.text._ZN5flash32flash_fwd_splitkv_combine_kernelI23Flash_fwd_kernel_traitsILi96ELi64ELi128ELi4ELb0ELb0EN7cutlass6half_tE19Flash_kernel_traitsILi96ELi64ELi128ELi4ES3_EELi16ELi3ELb0EEEvNS_16Flash_fwd_paramsE:
        /* <DEDUP_REMOVED lines=11> */
[----:B------:R-:W-:Y:S01]  /*00b0*/  SEL R0, R5, R0, P0 ;  /* 0x0000000005007207 */ /* 0x000fe20000000000 */
        /* <DEDUP_REMOVED lines=11> */
[----:B------:R-:W-:Y:S05]  /*0170*/  CALL.REL.NOINC `($__internal_4_$__cuda_sm20_div_s64) ;  /* 0x0000444000007944 */ /* 0x000fea0003c00000 */
[----:B------:R-:W-:Y:S05]  /*0180*/  BRA `(.L_x_185) ;  /* 0x0000013000007947 */ /* 0x000fea0003800000 */
.L_x_184:
[----:B------:R-:W0:Y:S01]  /*0190*/  I2F.U32.RP R4, R30 ;  /* 0x0000001e00047306 */ /* 0x000e220000209000 */
[----:B------:R-:W-:Y:S01]  /*01a0*/  IMAD.MOV.U32 R6, RZ, RZ, RZ ;  /* 0x000000ffff067224 */ /* 0x000fe200078e00ff */
[----:B------:R-:W-:Y:S01]  /*01b0*/  ISETP.NE.U32.AND P0, PT, R30, RZ, PT ;  /* 0x000000ff1e00720c */ /* 0x000fe20003f05070 */
[----:B------:R-:W-:-:S05]  /*01c0*/  HFMA2.MMA R21, -RZ, RZ, 0, 0 ;  /* 0x00000000ff157435 */ /* 0x000fca00000001ff */
        /* <DEDUP_REMOVED lines=15> */
.L_x_185:
        /* <DEDUP_REMOVED lines=11> */
[----:B------:R-:W-:Y:S02]  /*0370*/  MOV R22, 0x390 ;  /* 0x0000039000167802 */ /* 0x000fe40000000f00 */
[----:B------:R-:W-:Y:S05]  /*0380*/  CALL.REL.NOINC `($__internal_4_$__cuda_sm20_div_s64) ;  /* 0x0000423000007944 */ /* 0x000fea0003c00000 */
[----:B------:R-:W-:Y:S02]  /*0390*/  MOV R8, R20 ;  /* 0x0000001400087202 */ /* 0x000fe40000000f00 */
[----:B------:R-:W-:Y:S01]  /*03a0*/  MOV R9, R21 ;  /* 0x0000001500097202 */ /* 0x000fe20000000f00 */
[----:B------:R-:W-:Y:S05]  /*03b0*/  BRA `(.L_x_188) ;  /* 0x0000013000007947 */ /* 0x000fea0003800000 */
.L_x_187:
        /* <DEDUP_REMOVED lines=19> */
.L_x_188:
[----:B------:R-:W-:Y:S05]  /*04f0*/  BSYNC B0 ;  /* 0x0000000000007941 */ /* 0x000fea0003800000 */
.L_x_186:
        /* <DEDUP_REMOVED lines=13> */
[----:B------:R-:W-:-:S04]  /*05d0*/  IMAD.HI.U32 R11, R11, R6, R10 ;  /* 0x000000060b0b7227 */ /* 0x000fc800078e000a */
[----:B------:R-:W-:-:S04]  /*05e0*/  IMAD.MOV.U32 R6, RZ, RZ, R4 ;  /* 0x000000ffff067224 */ /* 0x000fc800078e0004 */
        /* <DEDUP_REMOVED lines=8> */
[----:B------:R-:W-:-:S04]  /*0670*/  LOP3.LUT R4, R2, R7, RZ, 0x3c, !PT ;  /* 0x0000000702047212 */ /* 0x000fc800078e3cff */
[----:B------:R-:W-:-:S07]  /*0680*/  ISETP.GE.AND P0, PT, R4, RZ, PT ;  /* 0x000000ff0400720c */ /* 0x000fce0003f06270 */
[----:B------:R-:W-:-:S06]  /*0690*/  @P2 IADD3 R10, R10, 0x1, RZ ;  /* 0x000000010a0a2810 */ /* 0x000fcc0007ffe0ff */
[----:B------:R-:W-:Y:S01]  /*06a0*/  @!P0 IMAD.MOV R10, RZ, RZ, -R10 ;  /* 0x000000ffff0a8224 */ /* 0x000fe200078e0a0a */
[----:B------:R-:W-:-:S04]  /*06b0*/  @!P1 LOP3.LUT R10, RZ, R7, RZ, 0x33, !PT ;  /* 0x00000007ff0a9212 */ /* 0x000fc800078e33ff */
[----:B------:R-:W-:Y:S02]  /*06c0*/  ISETP.LT.U32.AND P0, PT, R3, R10, PT ;  /* 0x0000000a0300720c */ /* 0x000fe40003f01070 */
[----:B------:R-:W-:-:S04]  /*06d0*/  SHF.R.S32.HI R14, RZ, 0x1f, R10 ;  /* 0x0000001fff0e7819 */ /* 0x000fc8000001140a */
[----:B------:R-:W-:-:S04]  /*06e0*/  ISETP.LT.AND.EX P0, PT, R23, R14, PT, P0 ;  /* 0x0000000e1700720c */ /* 0x000fc80003f01300 */
[----:B------:R-:W-:Y:S02]  /*06f0*/  SEL R14, R23, R14, P0 ;  /* 0x0000000e170e7207 */ /* 0x000fe40000000000 */
        /* <DEDUP_REMOVED lines=11> */
.L_x_190:
        /* <DEDUP_REMOVED lines=19> */
.L_x_191:
[----:B------:R-:W-:Y:S05]  /*08e0*/  BSYNC B0 ;  /* 0x0000000000007941 */ /* 0x000fea0003800000 */
.L_x_189:
        /* <DEDUP_REMOVED lines=26> */
[----:B------:R-:W-:Y:S01]  /*0a90*/  ISETP.GE.U32.AND P0, PT, R3, R6, PT ;  /* 0x000000060300720c */ /* 0x000fe20003f06070 */
[----:B------:R-:W-:-:S05]  /*0aa0*/  IMAD.MOV.U32 R3, RZ, RZ, c[0x0][0x1c0] ;  /* 0x00007000ff037624 */ /* 0x000fca00078e00ff */
[C---:B------:R-:W-:Y:S01]  /*0ab0*/  IADD3 R6, R3.reuse, -0x1, RZ ;  /* 0xffffffff03067810 */ /* 0x040fe20007ffe0ff */
[----:B------:R-:W-:-:S06]  /*0ac0*/  IMAD R3, R3, c[0x0][0x214], RZ ;  /* 0x0000850003037a24 */ /* 0x000fcc00078e02ff */
        /* <DEDUP_REMOVED lines=44> */
[----:B------:R-:W-:Y:S02]  /*0d90*/  MOV R32, R20 ;  /* 0x0000001400207202 */ /* 0x000fe40000000f00 */
[----:B------:R-:W-:Y:S01]  /*0da0*/  MOV R33, R21 ;  /* 0x0000001500217202 */ /* 0x000fe20000000f00 */
[----:B------:R-:W-:Y:S05]  /*0db0*/  BRA `(.L_x_194) ;  /* 0x0000013000007947 */ /* 0x000fea0003800000 */
.L_x_193:
        /* <DEDUP_REMOVED lines=19> */
.L_x_194:
[----:B------:R-:W-:Y:S05]  /*0ef0*/  BSYNC B0 ;  /* 0x0000000000007941 */ /* 0x000fea0003800000 */
.L_x_192:
        /* <DEDUP_REMOVED lines=41> */
.L_x_196:
        /* <DEDUP_REMOVED lines=19> */
.L_x_197:
[----:B------:R-:W-:Y:S05]  /*12c0*/  BSYNC B0 ;  /* 0x0000000000007941 */ /* 0x000fea0003800000 */
.L_x_195:
[----:B------:R-:W-:Y:S01]  /*12d0*/  IABS R17, c[0x0][0x214] ;  /* 0x0000850000117a13 */ /* 0x000fe20000000000 */
[----:B------:R-:W-:Y:S01]  /*12e0*/  IMAD.MOV.U32 R18, RZ, RZ, RZ ;  /* 0x000000ffff127224 */ /* 0x000fe200078e00ff */
[----:B------:R-:W-:Y:S01]  /*12f0*/  ISETP.GT.AND P3, PT, R3, RZ, PT ;  /* 0x000000ff0300720c */ /* 0x000fe20003f64270 */
[----:B------:R-:W-:Y:S01]  /*1300*/  ULDC.U8 UR4, c[0x0][0x329] ;  /* 0x0000ca4000047ab9 */ /* 0x000fe20000000000 */
[----:B------:R-:W0:Y:S01]  /*1310*/  I2F.RP R22, R17 ;  /* 0x0000001100167306 */ /* 0x000e220000209400 */
[----:B------:R-:W-:Y:S01]  /*1320*/  IABS R26, R4 ;  /* 0x00000004001a7213 */ /* 0x000fe20000000000 */
[----:B------:R-:W-:Y:S01]  /*1330*/  ULDC.64 UR10, c[0x0][0x118] ;  /* 0x00004600000a7ab9 */ /* 0x000fe20000000a00 */
[----:B------:R-:W-:Y:S01]  /*1340*/  LOP3.LUT R4, R4, c[0x0][0x1c0], RZ, 0x3c, !PT ;  /* 0x0000700004047a12 */ /* 0x000fe200078e3cff */
[----:B------:R-:W-:Y:S04]  /*1350*/  BSSY B0, `(.L_x_198) ;  /* 0x000007b000007945 */ /* 0x000fe80003800000 */
[----:B0-----:R-:W0:Y:S02]  /*1360*/  MUFU.RCP R19, R22 ;  /* 0x0000001600137308 */ /* 0x001e240000001000 */
[----:B0-----:R-:W-:-:S06]  /*1370*/  IADD3 R19, R19, 0xffffffe, RZ ;  /* 0x0ffffffe13137810 */ /* 0x001fcc0007ffe0ff */
[----:B------:R-:W0:Y:S02]  /*1380*/  F2I.FTZ.U32.TRUNC.NTZ R19, R19 ;  /* 0x0000001300137305 */ /* 0x000e24000021f000 */
[----:B0-----:R-:W-:-:S04]  /*1390*/  IMAD.MOV R8, RZ, RZ, -R19 ;  /* 0x000000ffff087224 */ /* 0x001fc800078e0a13 */
[----:B------:R-:W-:Y:S01]  /*13a0*/  IMAD R9, R8, R17, RZ ;  /* 0x0000001108097224 */ /* 0x000fe200078e02ff */
[----:B------:R-:W-:Y:S02]  /*13b0*/  IABS R8, R7 ;  /* 0x0000000700087213 */ /* 0x000fe40000000000 */
[----:B------:R-:W-:Y:S01]  /*13c0*/  LOP3.LUT R7, R7, c[0x0][0x214], RZ, 0x3c, !PT ;  /* 0x0000850007077a12 */ /* 0x000fe200078e3cff */
[----:B------:R-:W-:-:S03]  /*13d0*/  IMAD.HI.U32 R9, R19, R9, R18 ;  /* 0x0000000913097227 */ /* 0x000fc600078e0012 */
[----:B------:R-:W-:Y:S02]  /*13e0*/  ISETP.GE.AND P1, PT, R7, RZ, PT ;  /* 0x000000ff0700720c */ /* 0x000fe40003f26270 */
[----:B------:R-:W-:Y:S01]  /*13f0*/  SHF.R.S32.HI R7, RZ, 0x1f, R3 ;  /* 0x0000001fff077819 */ /* 0x000fe20000011403 */
[----:B------:R-:W-:Y:S01]  /*1400*/  IMAD.HI.U32 R18, R9, R8, RZ ;  /* 0x0000000809127227 */ /* 0x000fe200078e00ff */
[----:B------:R-:W-:-:S03]  /*1410*/  LEA.HI.SX32 R3, R3, 0x1, 0x1 ;  /* 0x0000000103037811 */ /* 0x000fc600078f0aff */
[----:B------:R-:W-:Y:S02]  /*1420*/  IMAD.MOV R9, RZ, RZ, -R18 ;  /* 0x000000ffff097224 */ /* 0x000fe400078e0a12 */
[----:B------:R-:W-:Y:S02]  /*1430*/  @!P3 IMAD.MOV R3, RZ, RZ, R7 ;  /* 0x000000ffff03b224 */ /* 0x000fe400078e0207 */
[----:B------:R-:W-:-:S05]  /*1440*/  IMAD R8, R17, R9, R8 ;  /* 0x0000000911087224 */ /* 0x000fca00078e0208 */
[----:B------:R-:W-:-:S13]  /*1450*/  ISETP.GT.U32.AND P0, PT, R17, R8, PT ;  /* 0x000000081100720c */ /* 0x000fda0003f04070 */
[----:B------:R-:W-:Y:S01]  /*1460*/  @!P0 IMAD.IADD R8, R8, 0x1, -R17 ;  /* 0x0000000108088824 */ /* 0x000fe200078e0a11 */
[----:B------:R-:W-:Y:S02]  /*1470*/  @!P0 IADD3 R18, R18, 0x1, RZ ;  /* 0x0000000112128810 */ /* 0x000fe40007ffe0ff */
[----:B------:R-:W-:Y:S02]  /*1480*/  ISETP.NE.AND P0, PT, RZ, c[0x0][0x214], PT ;  /* 0x00008500ff007a0c */ /* 0x000fe40003f05270 */
[----:B------:R-:W-:Y:S02]  /*1490*/  ISETP.GE.U32.AND P2, PT, R8, R17, PT ;  /* 0x000000110800720c */ /* 0x000fe40003f46070 */
[----:B------:R-:W-:-:S04]  /*14a0*/  IABS R8, c[0x0][0x1c0] ;  /* 0x0000700000087a13 */ /* 0x000fc80000000000 */
[----:B------:R-:W0:Y:S07]  /*14b0*/  I2F.U32.RP R17, R8 ;  /* 0x0000000800117306 */ /* 0x000e2e0000209000 */
[----:B------:R-:W-:-:S05]  /*14c0*/  @P2 IADD3 R18, R18, 0x1, RZ ;  /* 0x0000000112122810 */ /* 0x000fca0007ffe0ff */
[----:B------:R-:W-:Y:S01]  /*14d0*/  @!P1 IMAD.MOV R18, RZ, RZ, -R18 ;  /* 0x000000ffff129224 */ /* 0x000fe200078e0a12 */
[----:B------:R-:W-:Y:S01]  /*14e0*/  @!P0 LOP3.LUT R18, RZ, c[0x0][0x214], RZ, 0x33, !PT ;  /* 0x00008500ff128a12 */ /* 0x000fe200078e33ff */
[----:B0-----:R-:W0:Y:S04]  /*14f0*/  MUFU.RCP R19, R17 ;  /* 0x0000001100137308 */ /* 0x001e280000001000 */
[----:B------:R-:W-:-:S05]  /*1500*/  IMAD R3, R3, R18, RZ ;  /* 0x0000001203037224 */ /* 0x000fca00078e02ff */
[----:B------:R-:W-:-:S04]  /*1510*/  IABS R7, R3 ;  /* 0x0000000300077213 */ /* 0x000fc80000000000 */
[----:B------:R-:W1:Y:S01]  /*1520*/  I2F.RP R24, R7 ;  /* 0x0000000700187306 */ /* 0x000e620000209400 */
[----:B------:R-:W-:Y:S01]  /*1530*/  IMAD.IADD R6, R6, 0x1, R7 ;  /* 0x0000000106067824 */ /* 0x000fe200078e0207 */
[----:B0-----:R-:W-:-:S06]  /*1540*/  IADD3 R19, R19, 0xffffffe, RZ ;  /* 0x0ffffffe13137810 */ /* 0x001fcc0007ffe0ff */
[----:B------:R-:W0:Y:S08]  /*1550*/  F2I.FTZ.U32.TRUNC.NTZ R19, R19 ;  /* 0x0000001300137305 */ /* 0x000e30000021f000 */
[----:B-1----:R-:W1:Y:S01]  /*1560*/  MUFU.RCP R9, R24 ;  /* 0x0000001800097308 */ /* 0x002e620000001000 */
[----:B0-----:R-:W-:-:S04]  /*1570*/  IMAD.MOV R25, RZ, RZ, -R19 ;  /* 0x000000ffff197224 */ /* 0x001fc800078e0a13 */
[----:B------:R-:W-:Y:S01]  /*1580*/  IMAD R25, R25, R8, RZ ;  /* 0x0000000819197224 */ /* 0x000fe200078e02ff */
[----:B-1----:R-:W-:Y:S02]  /*1590*/  IADD3 R22, R9, 0xffffffe, RZ ;  /* 0x0ffffffe09167810 */ /* 0x002fe40007ffe0ff */
[----:B------:R-:W-:Y:S02]  /*15a0*/  IABS R24, R6 ;  /* 0x0000000600187213 */ /* 0x000fe40000000000 */
[----:B------:R-:W0:Y:S02]  /*15b0*/  F2I.FTZ.U32.TRUNC.NTZ R23, R22 ;  /* 0x0000001600177305 */ /* 0x000e24000021f000 */
[----:B0-----:R-:W-:Y:S02]  /*15c0*/  IMAD.MOV R18, RZ, RZ, -R23 ;  /* 0x000000ffff127224 */ /* 0x001fe400078e0a17 */
[----:B------:R-:W-:Y:S02]  /*15d0*/  IMAD.MOV.U32 R22, RZ, RZ, RZ ;  /* 0x000000ffff167224 */ /* 0x000fe400078e00ff */
[----:B------:R-:W-:-:S02]  /*15e0*/  IMAD R9, R18, R7, RZ ;  /* 0x0000000712097224 */ /* 0x000fc400078e02ff */
[----:B------:R-:W-:Y:S02]  /*15f0*/  IMAD.MOV.U32 R18, RZ, RZ, RZ ;  /* 0x000000ffff127224 */ /* 0x000fe400078e00ff */
[----:B------:R-:W-:Y:S01]  /*1600*/  IMAD.HI.U32 R9, R23, R9, R22 ;  /* 0x0000000917097227 */ /* 0x000fe200078e0016 */
[----:B------:R-:W-:-:S03]  /*1610*/  IABS R22, R3 ;  /* 0x0000000300167213 */ /* 0x000fc60000000000 */
[----:B------:R-:W-:Y:S01]  /*1620*/  IMAD.HI.U32 R25, R19, R25, R18 ;  /* 0x0000001913197227 */ /* 0x000fe200078e0012 */
[----:B------:R-:W-:-:S03]  /*1630*/  IABS R19, c[0x0][0x1c0] ;  /* 0x0000700000137a13 */ /* 0x000fc60000000000 */
[----:B------:R-:W-:Y:S02]  /*1640*/  IMAD.MOV R22, RZ, RZ, -R22 ;  /* 0x000000ffff167224 */ /* 0x000fe400078e0a16 */
[----:B------:R-:W-:Y:S02]  /*1650*/  IMAD.MOV R19, RZ, RZ, -R19 ;  /* 0x000000ffff137224 */ /* 0x000fe400078e0a13 */
[----:B------:R-:W-:-:S04]  /*1660*/  IMAD.HI.U32 R18, R25, R26, RZ ;  /* 0x0000001a19127227 */ /* 0x000fc800078e00ff */
[----:B------:R-:W-:-:S04]  /*1670*/  IMAD.HI.U32 R9, R9, R24, RZ ;  /* 0x0000001809097227 */ /* 0x000fc800078e00ff */
[----:B------:R-:W-:Y:S02]  /*1680*/  IMAD R17, R18, R19, R26 ;  /* 0x0000001312117224 */ /* 0x000fe400078e021a */
[--C-:B------:R-:W-:Y:S02]  /*1690*/  IMAD R22, R9, R22, R24.reuse ;  /* 0x0000001609167224 */ /* 0x100fe400078e0218 */
[----:B------:R-:W-:Y:S01]  /*16a0*/  IMAD.HI.U32 R25, R25, R24, RZ ;  /* 0x0000001819197227 */ /* 0x000fe200078e00ff */
[----:B------:R-:W-:Y:S02]  /*16b0*/  ISETP.GT.U32.AND P3, PT, R8, R17, PT ;  /* 0x000000110800720c */ /* 0x000fe40003f64070 */
[----:B------:R-:W-:Y:S01]  /*16c0*/  ISETP.GT.U32.AND P0, PT, R7, R22, PT ;  /* 0x000000160700720c */ /* 0x000fe20003f04070 */
[----:B------:R-:W-:-:S05]  /*16d0*/  IMAD R19, R25, R19, R24 ;  /* 0x0000001319137224 */ /* 0x000fca00078e0218 */
[----:B------:R-:W-:-:S05]  /*16e0*/  ISETP.GT.U32.AND P1, PT, R8, R19, PT ;  /* 0x000000130800720c */ /* 0x000fca0003f24070 */
[--C-:B------:R-:W-:Y:S01]  /*16f0*/  @!P3 IMAD.IADD R17, R17, 0x1, -R8.reuse ;  /* 0x000000011111b824 */ /* 0x100fe200078e0a08 */
[----:B------:R-:W-:Y:S01]  /*1700*/  @!P3 IADD3 R18, R18, 0x1, RZ ;  /* 0x000000011212b810 */ /* 0x000fe20007ffe0ff */
[----:B------:R-:W-:Y:S01]  /*1710*/  @!P0 IMAD.IADD R22, R22, 0x1, -R7 ;  /* 0x0000000116168824 */ /* 0x000fe200078e0a07 */
[----:B------:R-:W-:Y:S02]  /*1720*/  @!P0 IADD3 R9, R9, 0x1, RZ ;  /* 0x0000000109098810 */ /* 0x000fe40007ffe0ff */
[----:B------:R-:W-:Y:S02]  /*1730*/  ISETP.GE.U32.AND P6, PT, R17, R8, PT ;  /* 0x000000081100720c */ /* 0x000fe40003fc6070 */
[----:B------:R-:W0:Y:S01]  /*1740*/  S2R R17, SR_TID.X ;  /* 0x0000000000117919 */ /* 0x000e220000002100 */
[-C--:B------:R-:W-:Y:S01]  /*1750*/  ISETP.GE.U32.AND P2, PT, R22, R7.reuse, PT ;  /* 0x000000071600720c */ /* 0x080fe20003f46070 */
[----:B------:R-:W-:Y:S01]  /*1760*/  @!P1 IMAD.IADD R19, R19, 0x1, -R8 ;  /* 0x0000000113139824 */ /* 0x000fe200078e0a08 */
[----:B------:R-:W-:-:S02]  /*1770*/  LOP3.LUT R22, R6, R7, RZ, 0x3c, !PT ;  /* 0x0000000706167212 */ /* 0x000fc400078e3cff */
[----:B------:R-:W-:Y:S02]  /*1780*/  ISETP.GE.AND P0, PT, R4, RZ, PT ;  /* 0x000000ff0400720c */ /* 0x000fe40003f06270 */
[----:B------:R-:W-:Y:S02]  /*1790*/  ISETP.GE.AND P4, PT, R22, RZ, PT ;  /* 0x000000ff1600720c */ /* 0x000fe40003f86270 */
[----:B------:R-:W-:Y:S02]  /*17a0*/  ISETP.GT.AND P3, PT, R2, RZ, PT ;  /* 0x000000ff0200720c */ /* 0x000fe40003f64270 */
[----:B------:R-:W-:Y:S02]  /*17b0*/  @P6 IADD3 R18, R18, 0x1, RZ ;  /* 0x0000000112126810 */ /* 0x000fe40007ffe0ff */
[----:B------:R-:W-:Y:S02]  /*17c0*/  ISETP.NE.AND P6, PT, R3, RZ, PT ;  /* 0x000000ff0300720c */ /* 0x000fe40003fc5270 */
[----:B------:R-:W-:-:S02]  /*17d0*/  @P2 IADD3 R9, R9, 0x1, RZ ;  /* 0x0000000109092810 */ /* 0x000fc40007ffe0ff */
[----:B------:R-:W-:Y:S01]  /*17e0*/  ISETP.GE.U32.AND P5, PT, R19, R8, PT ;  /* 0x000000081300720c */ /* 0x000fe20003fa6070 */
[----:B------:R-:W-:Y:S01]  /*17f0*/  IMAD.MOV.U32 R19, RZ, RZ, c[0x0][0x214] ;  /* 0x00008500ff137624 */ /* 0x000fe200078e00ff */
[----:B------:R-:W-:Y:S01]  /*1800*/  LOP3.LUT R6, R6, c[0x0][0x1c0], RZ, 0x3c, !PT ;  /* 0x0000700006067a12 */ /* 0x000fe200078e3cff */
[----:B------:R-:W-:Y:S01]  /*1810*/  @!P4 IMAD.MOV R9, RZ, RZ, -R9 ;  /* 0x000000ffff09c224 */ /* 0x000fe200078e0a09 */
[----:B------:R-:W-:Y:S01]  /*1820*/  @!P1 IADD3 R25, R25, 0x1, RZ ;  /* 0x0000000119199810 */ /* 0x000fe20007ffe0ff */
[----:B------:R-:W-:Y:S01]  /*1830*/  @!P0 IMAD.MOV R18, RZ, RZ, -R18 ;  /* 0x000000ffff128224 */ /* 0x000fe200078e0a12 */
[----:B------:R-:W-:Y:S02]  /*1840*/  ISETP.GE.AND P2, PT, R6, RZ, PT ;  /* 0x000000ff0600720c */ /* 0x000fe40003f46270 */
[----:B------:R-:W-:Y:S02]  /*1850*/  ISETP.NE.AND P4, PT, RZ, c[0x0][0x1c0], PT ;  /* 0x00007000ff007a0c */ /* 0x000fe40003f85270 */
[----:B------:R-:W-:-:S02]  /*1860*/  LOP3.LUT R6, RZ, c[0x0][0x1c0], RZ, 0x33, !PT ;  /* 0x00007000ff067a12 */ /* 0x000fc400078e33ff */
[----:B------:R-:W-:Y:S02]  /*1870*/  SHF.R.S32.HI R8, RZ, 0x1f, R2 ;  /* 0x0000001fff087819 */ /* 0x000fe40000011402 */
[----:B------:R-:W-:Y:S02]  /*1880*/  ISETP.NE.AND P1, PT, RZ, UR4, PT ;  /* 0x00000004ff007c0c */ /* 0x000fe4000bf25270 */
[----:B0-----:R-:W-:Y:S02]  /*1890*/  SHF.R.S32.HI R4, RZ, 0x1f, R17 ;  /* 0x0000001fff047819 */ /* 0x001fe40000011411 */
[----:B------:R-:W-:Y:S01]  /*18a0*/  LEA.HI.SX32 R22, R2, 0x1, 0x1 ;  /* 0x0000000102167811 */ /* 0x000fe200078f0aff */
[----:B------:R-:W-:Y:S01]  /*18b0*/  @!P3 IMAD.MOV R22, RZ, RZ, R8 ;  /* 0x000000ffff16b224 */ /* 0x000fe200078e0208 */
[----:B------:R-:W-:Y:S02]  /*18c0*/  SEL R19, R19, 0x1, !P1 ;  /* 0x0000000113137807 */ /* 0x000fe40004800000 */
[----:B------:R-:W-:-:S02]  /*18d0*/  SEL R18, R6, R18, !P4 ;  /* 0x0000001206127207 */ /* 0x000fc40006000000 */
[----:B------:R-:W-:Y:S02]  /*18e0*/  @!P6 LOP3.LUT R9, RZ, R7, RZ, 0x33, !PT ;  /* 0x00000007ff09e212 */ /* 0x000fe400078e33ff */
[----:B------:R-:W-:Y:S01]  /*18f0*/  LEA.HI R8, R4, R17, RZ, 0x4 ;  /* 0x0000001104087211 */ /* 0x000fe200078f20ff */
[----:B------:R-:W-:Y:S01]  /*1900*/  IMAD R7, R18, R19, RZ ;  /* 0x0000001312077224 */ /* 0x000fe200078e02ff */
[----:B------:R-:W-:Y:S02]  /*1910*/  @P5 IADD3 R25, R25, 0x1, RZ ;  /* 0x0000000119195810 */ /* 0x000fe40007ffe0ff */
[----:B------:R-:W-:Y:S01]  /*1920*/  ISETP.LT.U32.AND P0, PT, R20, R9, PT ;  /* 0x000000091400720c */ /* 0x000fe20003f01070 */
[----:B------:R-:W-:Y:S01]  /*1930*/  IMAD R7, R22, R7, RZ ;  /* 0x0000000716077224 */ /* 0x000fe200078e02ff */
[----:B------:R-:W-:Y:S01]  /*1940*/  SHF.R.S32.HI R23, RZ, 0x1f, R9 ;  /* 0x0000001fff177819 */ /* 0x000fe20000011409 */
[----:B------:R-:W-:Y:S01]  /*1950*/  @!P2 IMAD.MOV R25, RZ, RZ, -R25 ;  /* 0x000000ffff19a224 */ /* 0x000fe200078e0a19 */
[----:B------:R-:W-:-:S02]  /*1960*/  SHF.R.S32.HI R18, RZ, 0x4, R8 ;  /* 0x00000004ff127819 */ /* 0x000fc40000011408 */
[C---:B------:R-:W-:Y:S02]  /*1970*/  ISETP.LT.AND.EX P2, PT, R21.reuse, R23, PT, P0 ;  /* 0x000000171500720c */ /* 0x040fe40003f41300 */
[----:B------:R-:W-:Y:S02]  /*1980*/  ISETP.GE.AND P0, PT, R18, c[0x0][0x314], PT ;  /* 0x0000c50012007a0c */ /* 0x000fe40003f06270 */
[----:B------:R-:W-:Y:S02]  /*1990*/  LOP3.LUT R22, R8, 0xfffffff0, RZ, 0xc0, !PT ;  /* 0xfffffff008167812 */ /* 0x000fe400078ec0ff */
[----:B------:R-:W-:Y:S01]  /*19a0*/  SEL R9, R20, R9, P2 ;  /* 0x0000000914097207 */ /* 0x000fe20001000000 */
[----:B------:R-:W-:Y:S01]  /*19b0*/  IMAD.MOV.U32 R20, RZ, RZ, -0x800000 ;  /* 0xff800000ff147424 */ /* 0x000fe200078e00ff */
[----:B------:R-:W-:Y:S01]  /*19c0*/  SEL R8, R21, R23, P2 ;  /* 0x0000001715087207 */ /* 0x000fe20001000000 */
[----:B------:R-:W-:Y:S01]  /*19d0*/  IMAD.IADD R23, R17, 0x1, -R22 ;  /* 0x0000000111177824 */ /* 0x000fe200078e0a16 */
[----:B------:R-:W-:-:S05]  /*19e0*/  SEL R6, R6, R25, !P4 ;  /* 0x0000001906067207 */ /* 0x000fca0006000000 */
[----:B------:R-:W-:Y:S05]  /*19f0*/  @P0 BRA `(.L_x_199) ;  /* 0x0000010000000947 */ /* 0x000fea0003800000 */
[----:B------:R-:W-:Y:S02]  /*1a00*/  IADD3 R22, P2, R15, -UR8, RZ ;  /* 0x800000080f167c10 */ /* 0x000fe4000ff5e0ff */
[----:B------:R-:W-:Y:S02]  /*1a10*/  SHF.R.S32.HI R21, RZ, 0x1f, R23 ;  /* 0x0000001fff157819 */ /* 0x000fe40000011417 */
[----:B------:R-:W-:Y:S02]  /*1a20*/  ISETP.GT.U32.AND P0, PT, R22, R23, PT ;  /* 0x000000171600720c */ /* 0x000fe40003f04070 */
[----:B------:R-:W-:-:S04]  /*1a30*/  IADD3.X R22, R5, ~UR7, RZ, P2, !PT ;  /* 0x8000000705167c10 */ /* 0x000fc800097fe4ff */
[----:B------:R-:W-:-:S13]  /*1a40*/  ISETP.GT.AND.EX P0, PT, R22, R21, PT, P0 ;  /* 0x000000151600720c */ /* 0x000fda0003f04300 */
[----:B------:R-:W-:Y:S05]  /*1a50*/  @!P0 BRA `(.L_x_199) ;  /* 0x000000a000008947 */ /* 0x000fea0003800000 */
[----:B------:R-:W-:Y:S01]  /*1a60*/  IADD3 R24, P0, R23, UR8, RZ ;  /* 0x0000000817187c10 */ /* 0x000fe2000ff1e0ff */
[----:B------:R-:W-:Y:S01]  /*1a70*/  IMAD R20, R5, R18, RZ ;  /* 0x0000001205147224 */ /* 0x000fe200078e02ff */
[----:B------:R-:W-:Y:S02]  /*1a80*/  SHF.R.S32.HI R22, RZ, 0x1f, R18 ;  /* 0x0000001fff167819 */ /* 0x000fe40000011412 */
[----:B------:R-:W-:-:S03]  /*1a90*/  IADD3.X R25, R21, UR7, RZ, P0, !PT ;  /* 0x0000000715197c10 */ /* 0x000fc600087fe4ff */
[C---:B------:R-:W-:Y:S02]  /*1aa0*/  IMAD R20, R15.reuse, R22, R20 ;  /* 0x000000160f147224 */ /* 0x040fe400078e0214 */
[----:B------:R-:W-:-:S04]  /*1ab0*/  IMAD.WIDE.U32 R24, R15, R18, R24 ;  /* 0x000000120f187225 */ /* 0x000fc800078e0018 */
[----:B------:R-:W-:Y:S01]  /*1ac0*/  IMAD.IADD R20, R25, 0x1, R20 ;  /* 0x0000000119147824 */ /* 0x000fe200078e0214 */
[----:B------:R-:W-:-:S04]  /*1ad0*/  LEA R26, P0, R24, c[0x0][0x208], 0x2 ;  /* 0x00008200181a7a11 */ /* 0x000fc800078010ff */
[----:B------:R-:W-:-:S05]  /*1ae0*/  LEA.HI.X R27, R24, c[0x0][0x20c], R20, 0x2, P0 ;  /* 0x00008300181b7a11 */ /* 0x000fca00000f1414 */
[----:B------:R0:W5:Y:S04]  /*1af0*/  LDG.E R20, [R26.64] ;  /* 0x0000000a1a147981 */ /* 0x000168000c1e1900 */
.L_x_199:
[----:B------:R-:W-:Y:S05]  /*1b00*/  BSYNC B0 ;  /* 0x0000000000007941 */ /* 0x000fea0003800000 */
.L_x_198:
[C---:B------:R-:W-:Y:S01]  /*1b10*/  ISETP.GT.AND P0, PT, R17.reuse, 0x7f, PT ;  /* 0x0000007f1100780c */ /* 0x040fe20003f04270 */
[----:B------:R-:W-:Y:S01]  /*1b20*/  IMAD.MOV.U32 R29, RZ, RZ, -0x800000 ;  /* 0xff800000ff1d7424 */ /* 0x000fe200078e00ff */
[----:B------:R-:W-:Y:S01]  /*1b30*/  LOP3.LUT P2, RZ, R17, 0x7, RZ, 0xc0, !PT ;  /* 0x0000000711ff7812 */ /* 0x000fe2000784c0ff */
[----:B------:R-:W-:Y:S01]  /*1b40*/  IMAD R19, R6, R19, RZ ;  /* 0x0000001306137224 */ /* 0x000fe200078e02ff */
[----:B------:R-:W-:Y:S01]  /*1b50*/  ISETP.GT.AND P3, PT, R3, RZ, PT ;  /* 0x000000ff0300720c */ /* 0x000fe20003f64270 */
[----:B------:R-:W-:Y:S01]  /*1b60*/  BSSY B1, `(.L_x_200) ;  /* 0x00001ec000017945 */ /* 0x000fe20003800000 */
[----:B------:R-:W-:Y:S01]  /*1b70*/  ISETP.GT.OR P2, PT, R17, 0x7f, P2 ;  /* 0x0000007f1100780c */ /* 0x000fe20001744670 */
[----:B------:R-:W-:-:S06]  /*1b80*/  IMAD.MOV.U32 R28, RZ, RZ, 0x7f800000 ;  /* 0x7f800000ff1c7424 */ /* 0x000fcc00078e00ff */
[----:B------:R-:W-:Y:S01]  /*1b90*/  @!P0 IMAD R23, R18, 0x11, R23 ;  /* 0x0000001112178824 */ /* 0x000fe200078e0217 */
[----:B------:R-:W-:-:S04]  /*1ba0*/  @!P0 LEA.HI R21, R4, R17, RZ, 0x3 ;  /* 0x0000001104158211 */ /* 0x000fc800078f18ff */
[----:B-----5:R-:W-:Y:S01]  /*1bb0*/  @!P0 STS [R23.X4], R20 ;  /* 0x0000001417008388 */ /* 0x020fe20000004800 */
[----:B------:R-:W-:Y:S02]  /*1bc0*/  @!P0 LOP3.LUT R22, R21, 0xfffffff8, RZ, 0xc0, !PT ;  /* 0xfffffff815168812 */ /* 0x000fe400078ec0ff */
[----:B------:R-:W-:-:S03]  /*1bd0*/  @!P0 SHF.R.S32.HI R21, RZ, 0x3, R21 ;  /* 0x00000003ff158819 */ /* 0x000fc60000011415 */
[----:B------:R-:W-:-:S04]  /*1be0*/  @!P0 IMAD.IADD R22, R17, 0x1, -R22 ;  /* 0x0000000111168824 */ /* 0x000fc800078e0a16 */
[----:B------:R-:W-:Y:S01]  /*1bf0*/  @!P0 IMAD R21, R22, 0x11, R21 ;  /* 0x0000001116158824 */ /* 0x000fe200078e0215 */
[----:B------:R-:W-:Y:S06]  /*1c00*/  BAR.SYNC.DEFER_BLOCKING 0x0 ;  /* 0x0000000000007b1d */ /* 0x000fec0000010000 */
[----:B------:R-:W1:Y:S04]  /*1c10*/  @!P0 LDS R29, [R21.X4] ;  /* 0x00000000151d8984 */ /* 0x000e680000004800 */
[----:B-1----:R-:W1:Y:S02]  /*1c20*/  SHFL.BFLY PT, R22, R29, 0x4, 0x1f ;  /* 0x0c801f001d167f89 */ /* 0x002e6400000e0000 */
[----:B-1----:R-:W-:-:S05]  /*1c30*/  FMNMX.FTZ R22, R22, R29, !PT ;  /* 0x0000001d16167209 */ /* 0x002fca0007810000 */
[----:B0-----:R-:W0:Y:S02]  /*1c40*/  SHFL.BFLY PT, R27, R22, 0x2, 0x1f ;  /* 0x0c401f00161b7f89 */ /* 0x001e2400000e0000 */
[----:B0-----:R-:W-:Y:S02]  /*1c50*/  FMNMX.FTZ R27, R22, R27, !PT ;  /* 0x0000001b161b7209 */ /* 0x001fe40007810000 */
[----:B------:R-:W-:-:S03]  /*1c60*/  SHF.R.S32.HI R22, RZ, 0x1f, R3 ;  /* 0x0000001fff167819 */ /* 0x000fc60000011403 */
[----:B------:R-:W0:Y:S02]  /*1c70*/  SHFL.BFLY PT, R18, R27, 0x1, 0x1f ;  /* 0x0c201f001b127f89 */ /* 0x000e2400000e0000 */
[----:B0-----:R-:W-:-:S04]  /*1c80*/  FMNMX.FTZ R18, R27, R18, !PT ;  /* 0x000000121b127209 */ /* 0x001fc80007810000 */
[----:B------:R-:W-:-:S04]  /*1c90*/  FSETP.NEU.FTZ.AND P0, PT, R18, -INF , PT ;  /* 0xff8000001200780b */ /* 0x000fc80003f1d000 */
[----:B------:R-:W-:-:S05]  /*1ca0*/  FSEL R18, R18, RZ, P0 ;  /* 0x000000ff12127208 */ /* 0x000fca0000000000 */
[----:B------:R-:W-:-:S04]  /*1cb0*/  FADD.FTZ R25, -R18, R29 ;  /* 0x0000001d12197221 */ /* 0x000fc80000010100 */
[----:B------:R-:W-:-:S06]  /*1cc0*/  FMUL.FTZ R25, R25, 1.4426950216293334961 ;  /* 0x3fb8aa3b19197820 */ /* 0x000fcc0000410000 */
[----:B------:R-:W0:Y:S02]  /*1cd0*/  MUFU.EX2 R25, R25 ;  /* 0x0000001900197308 */ /* 0x000e240000000800 */
[----:B0-----:R-:W0:Y:S02]  /*1ce0*/  SHFL.BFLY PT, R24, R25, 0x4, 0x1f ;  /* 0x0c801f0019187f89 */ /* 0x001e2400000e0000 */
[----:B0-----:R-:W-:-:S05]  /*1cf0*/  FADD.FTZ R24, R25, R24 ;  /* 0x0000001819187221 */ /* 0x001fca0000010000 */
[----:B------:R-:W0:Y:S02]  /*1d00*/  SHFL.BFLY PT, R23, R24, 0x2, 0x1f ;  /* 0x0c401f0018177f89 */ /* 0x000e2400000e0000 */
[----:B0-----:R-:W-:-:S05]  /*1d10*/  FADD.FTZ R23, R24, R23 ;  /* 0x0000001718177221 */ /* 0x001fca0000010000 */
[----:B------:R-:W0:Y:S02]  /*1d20*/  SHFL.BFLY PT, R20, R23, 0x1, 0x1f ;  /* 0x0c201f0017147f89 */ /* 0x000e2400000e0000 */
[----:B0-----:R-:W-:Y:S01]  /*1d30*/  FADD.FTZ R21, R23, R20 ;  /* 0x0000001417157221 */ /* 0x001fe20000010000 */
[----:B------:R-:W-:Y:S01]  /*1d40*/  LEA.HI.SX32 R20, R3, 0x1, 0x1 ;  /* 0x0000000103147811 */ /* 0x000fe200078f0aff */
[----:B------:R-:W-:-:S03]  /*1d50*/  @!P3 IMAD.MOV R20, RZ, RZ, R22 ;  /* 0x000000ffff14b224 */ /* 0x000fc600078e0216 */
[----:B------:R-:W-:Y:S01]  /*1d60*/  FSETP.NE.FTZ.AND P0, PT, R21, RZ, PT ;  /* 0x000000ff1500720b */ /* 0x000fe20003f15000 */
[----:B------:R-:W-:-:S12]  /*1d70*/  IMAD R6, R19, R20, RZ ;  /* 0x0000001413067224 */ /* 0x000fd800078e02ff */
[----:B------:R-:W0:Y:S02]  /*1d80*/  @P0 MUFU.LG2 R21, R21 ;  /* 0x0000001500150308 */ /* 0x000e240000000c00 */
[----:B0-----:R-:W-:Y:S01]  /*1d90*/  @P0 FFMA.FTZ R28, R21, 0.69314718246459960938, R18 ;  /* 0x3f317218151c0823 */ /* 0x001fe20000010012 */
[----:B------:R-:W-:Y:S05]  /*1da0*/  @P2 BRA `(.L_x_201) ;  /* 0x00001c7000002947 */ /* 0x000fea0003800000 */
[----:B------:R-:W-:Y:S01]  /*1db0*/  ULDC.U8 UR4, c[0x0][0x328] ;  /* 0x0000ca0000047ab9 */ /* 0x000fe20000000000 */
[----:B------:R-:W-:Y:S02]  /*1dc0*/  LEA.HI R4, R4, R17, RZ, 0x3 ;  /* 0x0000001104047211 */ /* 0x000fe400078f18ff */
[----:B------:R-:W-:Y:S02]  /*1dd0*/  ISETP.NE.AND P2, PT, RZ, UR4, PT ;  /* 0x00000004ff007c0c */ /* 0x000fe4000bf45270 */
[----:B------:R-:W-:-:S04]  /*1de0*/  SHF.R.S32.HI R4, RZ, 0x3, R4 ;  /* 0x00000003ff047819 */ /* 0x000fc80000011404 */
[----:B------:R-:W-:-:S04]  /*1df0*/  IADD3 R36, P0, R4, UR8, RZ ;  /* 0x0000000804247c10 */ /* 0x000fc8000ff1e0ff */
[----:B------:R-:W-:-:S03]  /*1e00*/  LEA.HI.X.SX32 R37, R4, UR7, 0x1, P0 ;  /* 0x0000000704257c11 */ /* 0x000fc600080f0eff */
        /* <DEDUP_REMOVED lines=43> */
.L_x_204:
        /* <DEDUP_REMOVED lines=22> */
.L_x_205:
[----:B------:R-:W-:Y:S05]  /*2220*/  BSYNC B0 ;  /* 0x0000000000007941 */ /* 0x000fea0003800000 */
.L_x_203:
[----:B------:R-:W-:Y:S01]  /*2230*/  LOP3.LUT R19, R17, R0, RZ, 0xfc, !PT ;  /* 0x0000000011137212 */ /* 0x000fe200078efcff */
[----:B------:R-:W-:Y:S03]  /*2240*/  BSSY B0, `(.L_x_206) ;  /* 0x0000028000007945 */ /* 0x000fe60003800000 */
[----:B------:R-:W-:-:S13]  /*2250*/  ISETP.NE.U32.AND P0, PT, R19, RZ, PT ;  /* 0x000000ff1300720c */ /* 0x000fda0003f05070 */
[----:B------:R-:W-:Y:S05]  /*2260*/  @!P0 BRA `(.L_x_207) ;  /* 0x000000f000008947 */ /* 0x000fea0003800000 */
[----:B------:R-:W-:Y:S01]  /*2270*/  IMAD.MOV.U32 R24, RZ, RZ, R30 ;  /* 0x000000ffff187224 */ /* 0x000fe200078e001e */
[----:B------:R-:W-:Y:S02]  /*2280*/  MOV R23, R0 ;  /* 0x0000000000177202 */ /* 0x000fe40000000f00 */
[----:B------:R-:W-:Y:S02]  /*2290*/  MOV R22, 0x22b0 ;  /* 0x000022b000167802 */ /* 0x000fe40000000f00 */
[----:B------:R-:W-:Y:S05]  /*22a0*/  CALL.REL.NOINC `($__internal_4_$__cuda_sm20_div_s64) ;  /* 0x0000231000007944 */ /* 0x000fea0003c00000 */
        /* <DEDUP_REMOVED lines=11> */
.L_x_207:
        /* <DEDUP_REMOVED lines=22> */
.L_x_208:
[----:B------:R-:W-:Y:S05]  /*24c0*/  BSYNC B0 ;  /* 0x0000000000007941 */ /* 0x000fea0003800000 */
.L_x_206:
        /* <DEDUP_REMOVED lines=11> */
[----:B------:R-:W-:Y:S05]  /*2580*/  CALL.REL.NOINC `($__internal_4_$__cuda_sm20_div_s64) ;  /* 0x0000203000007944 */ /* 0x000fea0003c00000 */
[----:B------:R-:W-:-:S04]  /*2590*/  IADD3 R17, P0, RZ, -R20, RZ ;  /* 0x80000014ff117210 */ /* 0x000fc80007f1e0ff */
[----:B------:R-:W-:Y:S01]  /*25a0*/  IADD3.X R18, RZ, ~R21, RZ, P0, !PT ;  /* 0x80000015ff127210 */ /* 0x000fe200007fe4ff */
[----:B------:R-:W-:-:S04]  /*25b0*/  IMAD.WIDE.U32 R36, R5, R17, R36 ;  /* 0x0000001105247225 */ /* 0x000fc800078e0024 */
[----:B------:R-:W-:-:S04]  /*25c0*/  IMAD R18, R18, R5, RZ ;  /* 0x0000000512127224 */ /* 0x000fc800078e02ff */
[----:B------:R-:W-:-:S05]  /*25d0*/  IMAD R4, R4, R17, R18 ;  /* 0x0000001104047224 */ /* 0x000fca00078e0212 */
[----:B------:R-:W-:Y:S01]  /*25e0*/  IADD3 R4, R37, R4, RZ ;  /* 0x0000000425047210 */ /* 0x000fe20007ffe0ff */
[----:B------:R-:W-:Y:S05]  /*25f0*/  BRA `(.L_x_211) ;  /* 0x0000016000007947 */ /* 0x000fea0003800000 */
.L_x_210:
        /* <DEDUP_REMOVED lines=22> */
.L_x_211:
[----:B------:R-:W-:Y:S05]  /*2760*/  BSYNC B0 ;  /* 0x0000000000007941 */ /* 0x000fea0003800000 */
.L_x_209:
        /* <DEDUP_REMOVED lines=38> */
[----:B------:R-:W-:Y:S05]  /*29d0*/  CALL.REL.NOINC `($__internal_4_$__cuda_sm20_div_s64) ;  /* 0x00001be000007944 */ /* 0x000fea0003c00000 */
        /* <DEDUP_REMOVED lines=12> */
.L_x_213:
        /* <DEDUP_REMOVED lines=23> */
.L_x_214:
[----:B------:R-:W-:Y:S05]  /*2c10*/  BSYNC B0 ;  /* 0x0000000000007941 */ /* 0x000fea0003800000 */
.L_x_212:
        /* <DEDUP_REMOVED lines=19> */
.L_x_216:
        /* <DEDUP_REMOVED lines=22> */
.L_x_217:
[----:B------:R-:W-:Y:S05]  /*2eb0*/  BSYNC B0 ;  /* 0x0000000000007941 */ /* 0x000fea0003800000 */
.L_x_215:
        /* <DEDUP_REMOVED lines=10> */
[----:B------:R-:W-:Y:S02]  /*2f60*/  IADD3 R17, P0, RZ, -R20, RZ ;  /* 0x80000014ff117210 */ /* 0x000fe40007f1e0ff */
[----:B------:R-:W-:Y:S02]  /*2f70*/  MOV R22, R42 ;  /* 0x0000002a00167202 */ /* 0x000fe40000000f00 */
[----:B------:R-:W-:Y:S02]  /*2f80*/  IADD3.X R18, RZ, ~R21, RZ, P0, !PT ;  /* 0x80000015ff127210 */ /* 0x000fe400007fe4ff */
[----:B------:R-:W-:-:S03]  /*2f90*/  MOV R23, R43 ;  /* 0x0000002b00177202 */ /* 0x000fc60000000f00 */
[----:B------:R-:W-:Y:S02]  /*2fa0*/  IMAD R18, R18, R13, RZ ;  /* 0x0000000d12127224 */ /* 0x000fe400078e02ff */
[----:B------:R-:W-:-:S04]  /*2fb0*/  IMAD.WIDE.U32 R22, R13, R17, R22 ;  /* 0x000000110d167225 */ /* 0x000fc800078e0016 */
[----:B------:R-:W-:Y:S01]  /*2fc0*/  IMAD R17, R12, R17, R18 ;  /* 0x000000110c117224 */ /* 0x000fe200078e0212 */
[----:B------:R-:W-:-:S04]  /*2fd0*/  MOV R13, R22 ;  /* 0x00000016000d7202 */ /* 0x000fc80000000f00 */
[----:B------:R-:W-:Y:S01]  /*2fe0*/  IADD3 R17, R23, R17, RZ ;  /* 0x0000001117117210 */ /* 0x000fe20007ffe0ff */
[----:B------:R-:W-:Y:S05]  /*2ff0*/  BRA `(.L_x_220) ;  /* 0x0000017000007947 */ /* 0x000fea0003800000 */
.L_x_219:
        /* <DEDUP_REMOVED lines=12> */
[----:B------:R-:W-:Y:S02]  /*30c0*/  IMAD R18, R13, R17, R42 ;  /* 0x000000110d127224 */ /* 0x000fe400078e022a */
[----:B------:R-:W-:-:S03]  /*30d0*/  IMAD.MOV.U32 R17, RZ, RZ, RZ ;  /* 0x000000ffff117224 */ /* 0x000fc600078e00ff */
        /* <DEDUP_REMOVED lines=9> */
.L_x_220:
[----:B------:R-:W-:Y:S05]  /*3170*/  BSYNC B0 ;  /* 0x0000000000007941 */ /* 0x000fea0003800000 */
.L_x_218:
[----:B------:R-:W-:Y:S01]  /*3180*/  SHF.R.S32.HI R19, RZ, 0x1f, R7 ;  /* 0x0000001fff137819 */ /* 0x000fe20000011407 */
[-C--:B------:R-:W-:Y:S01]  /*3190*/  IMAD R12, R21, R7.reuse, RZ ;  /* 0x00000007150c7224 */ /* 0x080fe200078e02ff */
[----:B------:R-:W-:Y:S01]  /*31a0*/  SHF.R.S32.HI R18, RZ, 0x1f, R2 ;  /* 0x0000001fff127819 */ /* 0x000fe20000011402 */
[----:B------:R-:W-:Y:S01]  /*31b0*/  IMAD.WIDE.U32 R42, R20, R7, RZ ;  /* 0x00000007142a7225 */ /* 0x000fe200078e00ff */
[----:B------:R-:W-:Y:S03]  /*31c0*/  BSSY B0, `(.L_x_221) ;  /* 0x0000039000007945 */ /* 0x000fe60003800000 */
[----:B------:R-:W-:Y:S01]  /*31d0*/  IMAD R7, R19, R20, R12 ;  /* 0x0000001413077224 */ /* 0x000fe200078e020c */
[----:B------:R-:W-:Y:S01]  /*31e0*/  LOP3.LUT R12, R41, R10, RZ, 0xfc, !PT ;  /* 0x0000000a290c7212 */ /* 0x000fe200078efcff */
[----:B------:R-:W-:Y:S02]  /*31f0*/  IMAD R47, R25, c[0x0][0x214], RZ ;  /* 0x00008500192f7a24 */ /* 0x000fe400078e02ff */
[-C--:B------:R-:W-:Y:S01]  /*3200*/  IMAD R17, R17, R2.reuse, RZ ;  /* 0x0000000211117224 */ /* 0x080fe200078e02ff */
        /* <DEDUP_REMOVED lines=16> */
[----:B------:R-:W-:Y:S05]  /*3310*/  CALL.REL.NOINC `($__internal_4_$__cuda_sm20_div_s64) ;  /* 0x000012a000007944 */ /* 0x000fea0003c00000 */
        /* <DEDUP_REMOVED lines=12> */
.L_x_222:
        /* <DEDUP_REMOVED lines=23> */
.L_x_223:
[----:B------:R-:W-:Y:S05]  /*3550*/  BSYNC B0 ;  /* 0x0000000000007941 */ /* 0x000fea0003800000 */
.L_x_221:
        /* <DEDUP_REMOVED lines=29> */
.L_x_225:
        /* <DEDUP_REMOVED lines=23> */
.L_x_226:
[----:B------:R-:W-:Y:S05]  /*38a0*/  BSYNC B0 ;  /* 0x0000000000007941 */ /* 0x000fea0003800000 */
.L_x_224:
[----:B------:R-:W-:-:S04]  /*38b0*/  IADD3 R31, P1, P0, R36, R32, R30 ;  /* 0x00000020241f7210 */ /* 0x000fc8000783e01e */
[----:B------:R-:W-:Y:S02]  /*38c0*/  IADD3 R31, P3, P2, R42, R31, R46 ;  /* 0x0000001f2a1f7210 */ /* 0x000fe40007a7e02e */
[----:B------:R-:W-:Y:S01]  /*38d0*/  IADD3.X R0, R4, R5, R0, P1, P0 ;  /* 0x0000000504007210 */ /* 0x000fe20000fe0400 */
[----:B------:R-:W-:Y:S01]  /*38e0*/  IMAD R5, R21, R6, RZ ;  /* 0x0000000615057224 */ /* 0x000fe200078e02ff */
[----:B------:R-:W-:Y:S02]  /*38f0*/  IADD3 R44, P1, P0, R48, R31, R44 ;  /* 0x0000001f302c7210 */ /* 0x000fe4000783e02c */
[----:B------:R-:W-:Y:S02]  /*3900*/  IADD3.X R0, R7, R0, R2, P3, P2 ;  /* 0x0000000007007210 */ /* 0x000fe40001fe4402 */
[----:B------:R-:W-:Y:S02]  /*3910*/  SHF.R.S32.HI R2, RZ, 0x1f, R6 ;  /* 0x0000001fff027819 */ /* 0x000fe40000011406 */
[----:B------:R-:W-:-:S02]  /*3920*/  IADD3.X R45, R11, R0, R12, P1, P0 ;  /* 0x000000000b2d7210 */ /* 0x000fc40000fe040c */
[----:B------:R-:W-:Y:S01]  /*3930*/  SHF.R.S32.HI R0, RZ, 0x1f, R3 ;  /* 0x0000001fff007819 */ /* 0x000fe20000011403 */
[-C--:B------:R-:W-:Y:S02]  /*3940*/  IMAD R2, R2, R20.reuse, R5 ;  /* 0x0000001402027224 */ /* 0x080fe400078e0205 */
[----:B------:R-:W-:-:S04]  /*3950*/  IMAD.WIDE.U32 R44, R6, R20, R44 ;  /* 0x00000014062c7225 */ /* 0x000fc800078e002c */
[----:B------:R-:W-:Y:S02]  /*3960*/  IMAD R5, R8, R3, RZ ;  /* 0x0000000308057224 */ /* 0x000fe400078e02ff */
        /* <DEDUP_REMOVED lines=8> */
.L_x_202:
[----:B------:R-:W-:-:S04]  /*39f0*/  LEA R2, P0, R36, c[0x0][0x200], 0x2 ;  /* 0x0000800024027a11 */ /* 0x000fc800078010ff */
[----:B------:R-:W-:-:S05]  /*3a00*/  LEA.HI.X R3, R36, c[0x0][0x204], R37, 0x2, P0 ;  /* 0x0000810024037a11 */ /* 0x000fca00000f1425 */
[----:B------:R0:W-:Y:S04]  /*3a10*/  STG.E [R2.64], R28 ;  /* 0x0000001c02007986 */ /* 0x0001e8000c10190a */
.L_x_201:
[----:B------:R-:W-:Y:S05]  /*3a20*/  BSYNC B1 ;  /* 0x0000000000017941 */ /* 0x000fea0003800000 */
.L_x_200:
[----:B0-----:R-:W0:Y:S01]  /*3a30*/  S2R R2, SR_TID.X ;  /* 0x0000000000027919 */ /* 0x001e220000002100 */
[----:B------:R-:W-:Y:S01]  /*3a40*/  IMAD.MOV.U32 R13, RZ, RZ, RZ ;  /* 0x000000ffff0d7224 */ /* 0x000fe200078e00ff */
[----:B------:R-:W-:Y:S01]  /*3a50*/  CS2R R10, SRZ ;  /* 0x00000000000a7805 */ /* 0x000fe2000001ff00 */
[----:B------:R-:W-:Y:S01]  /*3a60*/  CS2R R8, SRZ ;  /* 0x0000000000087805 */ /* 0x000fe2000001ff00 */
[----:B------:R-:W-:Y:S01]  /*3a70*/  CS2R R6, SRZ ;  /* 0x0000000000067805 */ /* 0x000fe2000001ff00 */
[----:B------:R-:W-:Y:S01]  /*3a80*/  CS2R R4, SRZ ;  /* 0x0000000000047805 */ /* 0x000fe2000001ff00 */
[----:B0-----:R-:W-:-:S04]  /*3a90*/  SHF.R.S32.HI R3, RZ, 0x1f, R2 ;  /* 0x0000001fff037819 */ /* 0x001fc80000011402 */
[----:B------:R-:W-:-:S04]  /*3aa0*/  LEA.HI R0, R3, R2, RZ, 0x3 ;  /* 0x0000000203007211 */ /* 0x000fc800078f18ff */
[----:B------:R-:W-:-:S05]  /*3ab0*/  LOP3.LUT R35, R0, 0xfffffff8, RZ, 0xc0, !PT ;  /* 0xfffffff800237812 */ /* 0x000fca00078ec0ff */
[----:B------:R-:W-:-:S05]  /*3ac0*/  IMAD.IADD R35, R2, 0x1, -R35 ;  /* 0x0000000102237824 */ /* 0x000fca00078e0a23 */
[----:B------:R-:W-:-:S04]  /*3ad0*/  ISETP.GE.AND P0, PT, R35, c[0x0][0x314], PT ;  /* 0x0000c50023007a0c */ /* 0x000fc80003f06270 */
[----:B------:R-:W-:-:S13]  /*3ae0*/  ISETP.LT.AND P0, PT, R2, 0x80, !P0 ;  /* 0x000000800200780c */ /* 0x000fda0004701270 */
[----:B------:R-:W-:Y:S01]  /*3af0*/  @P0 FADD.FTZ R3, -R28, R29 ;  /* 0x0000001d1c030221 */ /* 0x000fe20000010100 */
[----:B------:R-:W-:Y:S01]  /*3b00*/  SHF.R.S32.HI R28, RZ, 0x3, R0 ;  /* 0x00000003ff1c7819 */ /* 0x000fe20000011400 */
[----:B------:R-:W-:Y:S02]  /*3b10*/  IMAD.MOV.U32 R0, RZ, RZ, c[0x0][0x314] ;  /* 0x0000c500ff007624 */ /* 0x000fe400078e00ff */
[----:B------:R-:W-:Y:S02]  /*3b20*/  @P0 FMUL.FTZ R3, R3, 1.4426950216293334961 ;  /* 0x3fb8aa3b03030820 */ /* 0x000fe40000410000 */
[C---:B------:R-:W-:Y:S02]  /*3b30*/  @P0 IMAD R2, R35.reuse, 0x11, R28 ;  /* 0x0000001123020824 */ /* 0x040fe400078e021c */
[----:B------:R-:W-:Y:S02]  /*3b40*/  IMAD.SHL.U32 R35, R35, 0x4, RZ ;  /* 0x0000000423237824 */ /* 0x000fe400078e00ff */
[----:B------:R-:W0:Y:S03]  /*3b50*/  @P0 MUFU.EX2 R3, R3 ;  /* 0x0000000300030308 */ /* 0x000e260000000800 */
[----:B------:R-:W-:-:S02]  /*3b60*/  IADD3 R34, R35, 0x20, RZ ;  /* 0x0000002023227810 */ /* 0x000fc40007ffe0ff */
[----:B------:R-:W-:Y:S01]  /*3b70*/  IADD3 R33, R35, 0x40, RZ ;  /* 0x0000004023217810 */ /* 0x000fe20007ffe0ff */
[----:B0-----:R0:W-:Y:S04]  /*3b80*/  @P0 STS [R2.X4], R3 ;  /* 0x0000000302000388 */ /* 0x0011e80000004800 */
[----:B------:R-:W-:Y:S01]  /*3b90*/  BAR.SYNC.DEFER_BLOCKING 0x0 ;  /* 0x0000000000007b1d */ /* 0x000fe20000010000 */
[----:B------:R-:W-:Y:S01]  /*3ba0*/  ISETP.GE.AND P0, PT, R0, 0x1, PT ;  /* 0x000000010000780c */ /* 0x000fe20003f06270 */
[----:B------:R-:W-:Y:S01]  /*3bb0*/  IMAD.MOV.U32 R0, RZ, RZ, RZ ;  /* 0x000000ffff007224 */ /* 0x000fe200078e00ff */
[----:B0-----:R-:W-:-:S11]  /*3bc0*/  CS2R R2, SRZ ;  /* 0x0000000000027805 */ /* 0x001fd6000001ff00 */
        /* <DEDUP_REMOVED lines=24> */
.L_x_230:
        /* <DEDUP_REMOVED lines=15> */
.L_x_229:
[----:B------:R-:W-:Y:S05]  /*3e40*/  BSYNC B0 ;  /* 0x0000000000007941 */ /* 0x000fea0003800000 */
.L_x_228:
        /* <DEDUP_REMOVED lines=19> */
.L_x_227:
        /* <DEDUP_REMOVED lines=42> */
[-C--:B------:R-:W-:Y:S01]  /*4220*/  @!P1 LOP3.LUT R4, RZ, R5.reuse, RZ, 0x33, !PT ;  /* 0x00000005ff049212 */ /* 0x080fe200078e33ff */
[----:B0-----:R-:W-:Y:S02]  /*4230*/  IMAD.MOV R2, RZ, RZ, -R13 ;  /* 0x000000ffff027224 */ /* 0x001fe400078e0a0d */
[----:B------:R-:W-:Y:S02]  /*4240*/  IMAD.MOV.U32 R12, RZ, RZ, RZ ;  /* 0x000000ffff0c7224 */ /* 0x000fe400078e00ff */
[----:B------:R-:W-:Y:S02]  /*4250*/  IMAD R5, R4, R5, RZ ;  /* 0x0000000504057224 */ /* 0x000fe400078e02ff */
[----:B------:R-:W-:Y:S02]  /*4260*/  IMAD R2, R2, R3, RZ ;  /* 0x0000000302027224 */ /* 0x000fe400078e02ff */
[----:B------:R-:W-:-:S02]  /*4270*/  IMAD.IADD R10, R28, 0x1, -R5 ;  /* 0x000000011c0a7824 */ /* 0x000fc400078e0a05 */
        /* <DEDUP_REMOVED lines=29> */
[----:B------:R-:W-:Y:S02]  /*4450*/  IMAD R0, R0, c[0x0][0x1e8], RZ ;  /* 0x00007a0000007a24 */ /* 0x000fe400078e02ff */
[----:B------:R-:W-:Y:S02]  /*4460*/  IMAD.IADD R13, R13, 0x1, R2 ;  /* 0x000000010d0d7824 */ /* 0x000fe400078e0202 */
        /* <DEDUP_REMOVED lines=21> */
        .weak           $__internal_4_$__cuda_sm20_div_s64
        .type           $__internal_4_$__cuda_sm20_div_s64,@function
        .size           $__internal_4_$__cuda_sm20_div_s64,(.L_x_6068 - $__internal_4_$__cuda_sm20_div_s64)
$__internal_4_$__cuda_sm20_div_s64:
        /* <DEDUP_REMOVED lines=29> */
[----:B------:R-:W-:-:S04]  /*4790*/  IMAD.X R26, RZ, RZ, ~R26, P0 ;  /* 0x000000ffff1a7224 */ /* 0x000fc800000e0e1a */
[----:B------:R-:W-:-:S04]  /*47a0*/  IMAD.WIDE.U32 R34, P5, R35, R26, R34 ;  /* 0x0000001a23227225 */ /* 0x000fc800078a0022 */
[C---:B------:R-:W-:Y:S02]  /*47b0*/  IMAD R21, R27.reuse, R26, RZ ;  /* 0x0000001a1b157224 */ /* 0x040fe400078e02ff */
[----:B------:R-:W-:-:S04]  /*47c0*/  IMAD.HI.U32 R20, P4, R27, R20, R34 ;  /* 0x000000141b147227 */ /* 0x000fc80007880022 */
[----:B------:R-:W-:Y:S01]  /*47d0*/  IMAD.HI.U32 R19, R27, R26, RZ ;  /* 0x0000001a1b137227 */ /* 0x000fe200078e00ff */
[----:B------:R-:W-:Y:S02]  /*47e0*/  IADD3 R21, P3, R21, R20, RZ ;  /* 0x0000001415157210 */ /* 0x000fe40007f7e0ff */
[-C--:B------:R-:W-:Y:S01]  /*47f0*/  IADD3 R20, P0, RZ, -R18.reuse, RZ ;  /* 0x80000012ff147210 */ /* 0x080fe20007f1e0ff */
[----:B------:R-:W-:Y:S02]  /*4800*/  IMAD.X R27, R19, 0x1, R27, P5 ;  /* 0x00000001131b7824 */ /* 0x000fe400028e061b */
[----:B------:R-:W-:Y:S01]  /*4810*/  IMAD.MOV.U32 R35, RZ, RZ, RZ ;  /* 0x000000ffff237224 */ /* 0x000fe200078e00ff */
[----:B------:R-:W-:Y:S01]  /*4820*/  SEL R20, R20, R18, !P2 ;  /* 0x0000001214147207 */ /* 0x000fe20005000000 */
[----:B------:R-:W-:-:S04]  /*4830*/  IMAD.X R26, RZ, RZ, ~R17, P0 ;  /* 0x000000ffff1a7224 */ /* 0x000fc800000e0e11 */
        /* <DEDUP_REMOVED lines=14> */
[-C--:B------:R-:W-:Y:S01]  /*4920*/  IMAD R34, R26, R38.reuse, R21 ;  /* 0x000000261a227224 */ /* 0x080fe200078e0215 */
[----:B------:R-:W-:-:S03]  /*4930*/  IADD3 R21, P3, R20, -R38, RZ ;  /* 0x8000002614157210 */ /* 0x000fc60007f7e0ff */
[----:B------:R-:W-:Y:S01]  /*4940*/  IMAD.X R19, R19, 0x1, ~R34, P0 ;  /* 0x0000000113137824 */ /* 0x000fe200000e0e22 */
[----:B------:R-:W-:-:S04]  /*4950*/  IADD3 R34, P2, R27, 0x1, RZ ;  /* 0x000000011b227810 */ /* 0x000fc80007f5e0ff */
[----:B------:R-:W-:-:S04]  /*4960*/  ISETP.GE.U32.AND.EX P4, PT, R19, R39, PT, P4 ;  /* 0x000000271300720c */ /* 0x000fc80003f86140 */
[----:B------:R-:W-:Y:S01]  /*4970*/  SEL R21, R21, R20, P4 ;  /* 0x0000001415157207 */ /* 0x000fe20002000000 */
[----:B------:R-:W-:Y:S01]  /*4980*/  IMAD.X R20, R19, 0x1, ~R39, P3 ;  /* 0x0000000113147824 */ /* 0x000fe200018e0e27 */
[----:B------:R-:W-:Y:S02]  /*4990*/  SEL R34, R34, R27, P4 ;  /* 0x0000001b22227207 */ /* 0x000fe40002000000 */
[----:B------:R-:W-:Y:S01]  /*49a0*/  ISETP.GE.U32.AND P0, PT, R21, R38, PT ;  /* 0x000000261500720c */ /* 0x000fe20003f06070 */
[----:B------:R-:W-:Y:S01]  /*49b0*/  IMAD.X R21, RZ, RZ, R26, P2 ;  /* 0x000000ffff157224 */ /* 0x000fe200010e061a */
[----:B------:R-:W-:Y:S02]  /*49c0*/  SEL R19, R20, R19, P4 ;  /* 0x0000001314137207 */ /* 0x000fe40002000000 */
[----:B------:R-:W-:Y:S02]  /*49d0*/  IADD3 R27, P2, R34, 0x1, RZ ;  /* 0x00000001221b7810 */ /* 0x000fe40007f5e0ff */
[----:B------:R-:W-:Y:S01]  /*49e0*/  SEL R21, R21, R26, P4 ;  /* 0x0000001a15157207 */ /* 0x000fe20002000000 */
[----:B------:R-:W-:Y:S01]  /*49f0*/  IMAD.MOV.U32 R26, RZ, RZ, R22 ;  /* 0x000000ffff1a7224 */ /* 0x000fe200078e0016 */
[----:B------:R-:W-:-:S02]  /*4a00*/  ISETP.GE.U32.AND.EX P0, PT, R19, R39, PT, P0 ;  /* 0x000000271300720c */ /* 0x000fc40003f06100 */
[----:B------:R-:W-:Y:S02]  /*4a10*/  IADD3.X R20, RZ, R21, RZ, P2, !PT ;  /* 0x00000015ff147210 */ /* 0x000fe400017fe4ff */
[----:B------:R-:W-:Y:S02]  /*4a20*/  SEL R27, R27, R34, P0 ;  /* 0x000000221b1b7207 */ /* 0x000fe40000000000 */
[----:B------:R-:W-:Y:S02]  /*4a30*/  LOP3.LUT R19, R23, R17, RZ, 0x3c, !PT ;  /* 0x0000001117137212 */ /* 0x000fe400078e3cff */
[----:B------:R-:W-:Y:S02]  /*4a40*/  SEL R21, R20, R21, P0 ;  /* 0x0000001514157207 */ /* 0x000fe40000000000 */
[----:B------:R-:W-:Y:S02]  /*4a50*/  IADD3 R20, P2, RZ, -R27, RZ ;  /* 0x8000001bff147210 */ /* 0x000fe40007f5e0ff */
[----:B------:R-:W-:-:S02]  /*4a60*/  ISETP.GE.AND P3, PT, R19, RZ, PT ;  /* 0x000000ff1300720c */ /* 0x000fc40003f66270 */
[----:B------:R-:W-:Y:S01]  /*4a70*/  ISETP.NE.U32.AND P0, PT, R24, RZ, PT ;  /* 0x000000ff1800720c */ /* 0x000fe20003f05070 */
[----:B------:R-:W-:Y:S01]  /*4a80*/  IMAD.X R24, RZ, RZ, ~R21, P2 ;  /* 0x000000ffff187224 */ /* 0x000fe200010e0e15 */
[----:B------:R-:W-:Y:S01]  /*4a90*/  SEL R20, R20, R27, !P3 ;  /* 0x0000001b14147207 */ /* 0x000fe20005800000 */
[----:B------:R-:W-:Y:S01]  /*4aa0*/  IMAD.MOV.U32 R27, RZ, RZ, 0x0 ;  /* 0x00000000ff1b7424 */ /* 0x000fe200078e00ff */
[----:B------:R-:W-:Y:S02]  /*4ab0*/  ISETP.NE.AND.EX P0, PT, R23, RZ, PT, P0 ;  /* 0x000000ff1700720c */ /* 0x000fe40003f05300 */
[----:B------:R-:W-:Y:S02]  /*4ac0*/  SEL R24, R24, R21, !P3 ;  /* 0x0000001518187207 */ /* 0x000fe40005800000 */
[----:B------:R-:W-:Y:S02]  /*4ad0*/  SEL R20, R20, 0xffffffff, P0 ;  /* 0xffffffff14147807 */ /* 0x000fe40000000000 */
[----:B------:R-:W-:Y:S01]  /*4ae0*/  SEL R21, R24, 0xffffffff, P0 ;  /* 0xffffffff18157807 */ /* 0x000fe20000000000 */
[----:B------:R-:W-:Y:S06]  /*4af0*/  RET.REL.NODEC R26 `(_ZN5flash32flash_fwd_splitkv_combine_kernelI23Flash_fwd_kernel_traitsILi96ELi64ELi128ELi4ELb0ELb0EN7cutlass6half_tE19Flash_kernel_traitsILi96ELi64ELi128ELi4ES3_EELi16ELi3ELb0EEEvNS_16Flash_fwd_paramsE) ;  /* 0xffffb5001a007950 */ /* 0x000fec0003c3ffff */
.L_x_231:
        /* <DEDUP_REMOVED lines=16> */
.L_x_6068:


//--------------------- .text._ZN5flash32flash_fwd_splitkv_combine_kernelI23Flash_fwd_kernel_traitsILi96ELi64ELi128ELi4ELb0ELb0EN7cutlass6half_tE19Flash_kernel_traitsILi96ELi64ELi128ELi4ES3_EELi16ELi2ELb0EEEvNS_16Flash_fwd_paramsE --------------------------
	.section	.text._ZN5flash32flash_fwd_splitkv_combine_kernelI23Flash_fwd_kernel_traitsILi96ELi64ELi128ELi4ELb0ELb0EN7cutlass6half_tE19Flash_kernel_traitsILi96ELi64ELi128ELi4ES3_EELi16ELi2ELb0EEEvNS_16Flash_fwd_paramsE,"ax",@progbits
	.sectioninfo	@"SHI_REGISTERS=54"
	.align	128
        .global         _ZN5flash32flash_fwd_splitkv_combine_kernelI23Flash_fwd_kernel_traitsILi96ELi64ELi128ELi4ELb0ELb0EN7cutlass6half_tE19Flash_kernel_traitsILi96ELi64ELi128ELi4ES3_EELi16ELi2ELb0EEEvNS_16Flash_fwd_paramsE
        .type           _ZN5flash32flash_fwd_splitkv_combine_kernelI23Flash_fwd_kernel_traitsILi96ELi64ELi128ELi4ELb0ELb0EN7cutlass6half_tE19Flash_kernel_traitsILi96ELi64ELi128ELi4ES3_EELi16ELi2ELb0EEEvNS_16Flash_fwd_paramsE,@function
        .size           _ZN5flash32flash_fwd_splitkv_combine_kernelI23Flash_fwd_kernel_traitsILi96ELi64ELi128ELi4ELb0ELb0EN7cutlass6half_tE19Flash_kernel_traitsILi96ELi64ELi128ELi4ES3_EELi16ELi2ELb0EEEvNS_16Flash_fwd_paramsE,(.L_x_6069 - _ZN5flash32flash_fwd_splitkv_combine_kernelI23Flash_fwd_kernel_traitsILi96ELi64ELi128ELi4ELb0ELb0EN7cutlass6half_tE19Flash_kernel_traitsILi96ELi64ELi128ELi4ES3_EELi16ELi2ELb0EEEvNS_16Flash_fwd_paramsE)
        .other          _ZN5flash32flash_fwd_splitkv_combine_kernelI23Flash_fwd_kernel_traitsILi96ELi64ELi128ELi4ELb0ELb0EN7cutlass6half_tE19Flash_kernel_traitsILi96ELi64ELi128ELi4ES3_EELi16ELi2ELb0EEEvNS_16Flash_fwd_paramsE,@"STO_CUDA_ENTRY STV_DEFAULT"
_ZN5flash32flash_fwd_splitkv_combine_kernelI23Flash_fwd_kernel_traitsILi96ELi64ELi128ELi4ELb0ELb0EN7cutlass6half_tE19Flash_kernel_traitsILi96ELi64ELi128ELi4ES3_EELi16ELi2ELb0EEEvNS_16Flash_fwd_paramsE:
.text._ZN5flash32flash_fwd_splitkv_combine_kernelI23Flash_fwd_kernel_traitsILi96ELi64ELi128ELi4ELb0ELb0EN7cutlass6half_tE19Flash_kernel_traitsILi96ELi64ELi128ELi4ES3_EELi16ELi2ELb0EEEvNS_16Flash_fwd_paramsE:
        /* <DEDUP_REMOVED lines=23> */
[----:B------:R-:W-:Y:S05]  /*0170*/  CALL.REL.NOINC `($__internal_5_$__cuda_sm20_div_s64) ;  /* 0x0000441000007944 */ /* 0x000fea0003c00000 */
[----:B------:R-:W-:Y:S05]  /*0180*/  BRA `(.L_x_233) ;  /* 0x0000013000007947 */ /* 0x000fea0003800000 */
.L_x_232:
        /* <DEDUP_REMOVED lines=19> */
.L_x_233:
        /* <DEDUP_REMOVED lines=12> */
[----:B------:R-:W-:Y:S05]  /*0380*/  CALL.REL.NOINC `($__internal_5_$__cuda_sm20_div_s64) ;  /* 0x0000420000007944 */ /* 0x000fea0003c00000 */
[----:B------:R-:W-:Y:S02]  /*0390*/  MOV R8, R20 ;  /* 0x0000001400087202 */ /* 0x000fe40000000f00 */
[----:B------:R-:W-:Y:S01]  /*03a0*/  MOV R9, R21 ;  /* 0x0000001500097202 */ /* 0x000fe20000000f00 */
[----:B------:R-:W-:Y:S05]  /*03b0*/  BRA `(.L_x_236) ;  /* 0x0000013000007947 */ /* 0x000fea0003800000 */
.L_x_235:
        /* <DEDUP_REMOVED lines=19> */
.L_x_236:
[----:B------:R-:W-:Y:S05]  /*04f0*/  BSYNC B0 ;  /* 0x0000000000007941 */ /* 0x000fea0003800000 */
.L_x_234:
[----:B------:R-:W-:Y:S01]  /*0500*/  IABS R7, c[0x0][0x214] ;  /* 0x0000850000077a13 */ /* 0x000fe20000000000 */
[----:B------:R-:W-:Y:S01]  /*0510*/  IMAD.MOV.U32 R2, RZ, RZ, c[0x0][0x214] ;  /* 0x00008500ff027624 */ /* 0x000fe200078e00ff */
[----:B------:R-:W-:Y:S01]  /*0520*/  BSSY B0, `(.L_x_237) ;  /* 0x000003b000007945 */ /* 0x000fe20003800000 */
[----:B------:R-:W-:Y:S01]  /*0530*/  IMAD.MOV.U32 R10, RZ, RZ, RZ ;  /* 0x000000ffff0a7224 */ /* 0x000fe200078e00ff */
[----:B------:R-:W0:Y:S02]  /*0540*/  I2F.RP R13, R7 ;  /* 0x00000007000d7306 */ /* 0x000e240000209400 */
[----:B------:R-:W-:-:S04]  /*0550*/  IADD3 R2, R7, -0x1, R2 ;  /* 0xffffffff07027810 */ /* 0x000fc80007ffe002 */
[----:B------:R-:W-:Y:S02]  /*0560*/  IABS R4, R2 ;  /* 0x0000000200047213 */ /* 0x000fe40000000000 */
[----:B0-----:R-:W0:Y:S02]  /*0570*/  MUFU.RCP R12, R13 ;  /* 0x0000000d000c7308 */ /* 0x001e240000001000 */
[----:B0-----:R-:W-:-:S06]  /*0580*/  IADD3 R12, R12, 0xffffffe, RZ ;  /* 0x0ffffffe0c0c7810 */ /* 0x001fcc0007ffe0ff */
[----:B------:R-:W0:Y:S02]  /*0590*/  F2I.FTZ.U32.TRUNC.NTZ R11, R12 ;  /* 0x0000000c000b7305 */ /* 0x000e24000021f000 */
[----:B0-----:R-:W-:-:S04]  /*05a0*/  IMAD.MOV R6, RZ, RZ, -R11 ;  /* 0x000000ffff067224 */ /* 0x001fc800078e0a0b */
        /* <DEDUP_REMOVED lines=31> */
.L_x_238:
        /* <DEDUP_REMOVED lines=19> */
.L_x_239:
[----:B------:R-:W-:Y:S05]  /*08d0*/  BSYNC B0 ;  /* 0x0000000000007941 */ /* 0x000fea0003800000 */
.L_x_237:
        /* <DEDUP_REMOVED lines=74> */
[----:B------:R-:W-:Y:S02]  /*0d80*/  MOV R32, R20 ;  /* 0x0000001400207202 */ /* 0x000fe40000000f00 */
[----:B------:R-:W-:Y:S01]  /*0d90*/  MOV R33, R21 ;  /* 0x0000001500217202 */ /* 0x000fe20000000f00 */
[----:B------:R-:W-:Y:S05]  /*0da0*/  BRA `(.L_x_242) ;  /* 0x0000013000007947 */ /* 0x000fea0003800000 */
.L_x_241:
        /* <DEDUP_REMOVED lines=19> */
.L_x_242:
[----:B------:R-:W-:Y:S05]  /*0ee0*/  BSYNC B0 ;  /* 0x0000000000007941 */ /* 0x000fea0003800000 */
.L_x_240:
[-C--:B------:R-:W-:Y:S01]  /*0ef0*/  IABS R18, R3.reuse ;  /* 0x0000000300127213 */ /* 0x080fe20000000000 */
[----:B------:R-:W-:Y:S01]  /*0f00*/  IMAD.MOV.U32 R7, RZ, RZ, 0x1 ;  /* 0x00000001ff077424 */ /* 0x000fe200078e00ff */
[----:B------:R-:W-:Y:S01]  /*0f10*/  IABS R10, R3 ;  /* 0x00000003000a7213 */ /* 0x000fe20000000000 */
[----:B------:R-:W-:Y:S01]  /*0f20*/  BSSY B0, `(.L_x_243) ;  /* 0x000003a000007945 */ /* 0x000fe20003800000 */
[----:B------:R-:W0:Y:S02]  /*0f30*/  I2F.RP R19, R18 ;  /* 0x0000001200137306 */ /* 0x000e240000209400 */
[----:B------:R-:W-:Y:S01]  /*0f40*/  IADD3 R7, R18, c[0x0][0x214], -R7 ;  /* 0x0000850012077a10 */ /* 0x000fe20007ffe807 */
[----:B------:R-:W-:-:S03]  /*0f50*/  IMAD.MOV R10, RZ, RZ, -R10 ;  /* 0x000000ffff0a7224 */ /* 0x000fc600078e0a0a */
[----:B------:R-:W-:Y:S02]  /*0f60*/  IABS R11, R7 ;  /* 0x00000007000b7213 */ /* 0x000fe40000000000 */
        /* <DEDUP_REMOVED lines=34> */
.L_x_244:
        /* <DEDUP_REMOVED lines=19> */
.L_x_245:
[----:B------:R-:W-:Y:S05]  /*12c0*/  BSYNC B0 ;  /* 0x0000000000007941 */ /* 0x000fea0003800000 */
.L_x_243:
        /* <DEDUP_REMOVED lines=131> */
.L_x_247:
[----:B------:R-:W-:Y:S05]  /*1b00*/  BSYNC B0 ;  /* 0x0000000000007941 */ /* 0x000fea0003800000 */
.L_x_246:
        /* <DEDUP_REMOVED lines=11> */
[----:B------:R-:W-:-:S05]  /*1bc0*/  @!P0 LOP3.LUT R22, R22, 0xfffffffc, RZ, 0xc0, !PT ;  /* 0xfffffffc16168812 */ /* 0x000fca00078ec0ff */
[----:B------:R-:W-:-:S04]  /*1bd0*/  @!P0 IMAD.IADD R21, R17, 0x1, -R22 ;  /* 0x0000000111158824 */ /* 0x000fc800078e0a16 */
[----:B------:R-:W-:Y:S01]  /*1be0*/  @!P0 IMAD R21, R21, 0x44, R22 ;  /* 0x0000004415158824 */ /* 0x000fe200078e0216 */
[----:B------:R-:W-:Y:S01]  /*1bf0*/  BAR.SYNC.DEFER_BLOCKING 0x0 ;  /* 0x0000000000007b1d */ /* 0x000fe20000010000 */
[----:B------:R-:W-:-:S05]  /*1c00*/  SHF.R.S32.HI R22, RZ, 0x1f, R3 ;  /* 0x0000001fff167819 */ /* 0x000fca0000011403 */
[----:B------:R-:W1:Y:S04]  /*1c10*/  @!P0 LDS R29, [R21] ;  /* 0x00000000151d8984 */ /* 0x000e680000000800 */
[----:B-1----:R-:W1:Y:S02]  /*1c20*/  SHFL.BFLY PT, R18, R29, 0x2, 0x1f ;  /* 0x0c401f001d127f89 */ /* 0x002e6400000e0000 */
[----:B-1----:R-:W-:-:S05]  /*1c30*/  FMNMX.FTZ R25, R18, R29, !PT ;  /* 0x0000001d12197209 */ /* 0x002fca0007810000 */
[----:B------:R-:W1:Y:S02]  /*1c40*/  SHFL.BFLY PT, R18, R25, 0x1, 0x1f ;  /* 0x0c201f0019127f89 */ /* 0x000e6400000e0000 */
[----:B-1----:R-:W-:-:S04]  /*1c50*/  FMNMX.FTZ R18, R25, R18, !PT ;  /* 0x0000001219127209 */ /* 0x002fc80007810000 */
[----:B------:R-:W-:-:S04]  /*1c60*/  FSETP.NEU.FTZ.AND P0, PT, R18, -INF , PT ;  /* 0xff8000001200780b */ /* 0x000fc80003f1d000 */
[----:B------:R-:W-:-:S05]  /*1c70*/  FSEL R18, R18, RZ, P0 ;  /* 0x000000ff12127208 */ /* 0x000fca0000000000 */
[----:B------:R-:W-:-:S04]  /*1c80*/  FADD.FTZ R24, -R18, R29 ;  /* 0x0000001d12187221 */ /* 0x000fc80000010100 */
[----:B------:R-:W-:-:S06]  /*1c90*/  FMUL.FTZ R24, R24, 1.4426950216293334961 ;  /* 0x3fb8aa3b18187820 */ /* 0x000fcc0000410000 */
[----:B------:R-:W1:Y:S02]  /*1ca0*/  MUFU.EX2 R24, R24 ;  /* 0x0000001800187308 */ /* 0x000e640000000800 */
[----:B-1----:R-:W1:Y:S02]  /*1cb0*/  SHFL.BFLY PT, R23, R24, 0x2, 0x1f ;  /* 0x0c401f0018177f89 */ /* 0x002e6400000e0000 */
[----:B-1----:R-:W-:-:S05]  /*1cc0*/  FADD.FTZ R23, R24, R23 ;  /* 0x0000001718177221 */ /* 0x002fca0000010000 */
[----:B------:R-:W1:Y:S02]  /*1cd0*/  SHFL.BFLY PT, R20, R23, 0x1, 0x1f ;  /* 0x0c201f0017147f89 */ /* 0x000e6400000e0000 */
[----:B-1----:R-:W-:Y:S01]  /*1ce0*/  FADD.FTZ R21, R23, R20 ;  /* 0x0000001417157221 */ /* 0x002fe20000010000 */
[----:B------:R-:W-:Y:S01]  /*1cf0*/  LEA.HI.SX32 R20, R3, 0x1, 0x1 ;  /* 0x0000000103147811 */ /* 0x000fe200078f0aff */
[----:B------:R-:W-:-:S03]  /*1d00*/  @!P3 IMAD.MOV R20, RZ, RZ, R22 ;  /* 0x000000ffff14b224 */ /* 0x000fc600078e0216 */
[----:B------:R-:W-:Y:S01]  /*1d10*/  FSETP.NE.FTZ.AND P0, PT, R21, RZ, PT ;  /* 0x000000ff1500720b */ /* 0x000fe20003f15000 */
[----:B------:R-:W-:-:S12]  /*1d20*/  IMAD R6, R19, R20, RZ ;  /* 0x0000001413067224 */ /* 0x000fd800078e02ff */
[----:B------:R-:W1:Y:S02]  /*1d30*/  @P0 MUFU.LG2 R21, R21 ;  /* 0x0000001500150308 */ /* 0x000e640000000c00 */
[----:B-1----:R-:W-:Y:S01]  /*1d40*/  @P0 FFMA.FTZ R28, R21, 0.69314718246459960938, R18 ;  /* 0x3f317218151c0823 */ /* 0x002fe20000010012 */
        /* <DEDUP_REMOVED lines=39> */
[----:B0-----:R-:W-:Y:S05]  /*1fc0*/  CALL.REL.NOINC `($__internal_5_$__cuda_sm20_div_s64) ;  /* 0x000025c000007944 */ /* 0x001fea0003c00000 */
        /* <DEDUP_REMOVED lines=10> */
.L_x_252:
[----:B------:R-:W1:Y:S01]  /*2070*/  I2F.U32.RP R20, R40 ;  /* 0x0000002800147306 */ /* 0x000e620000209000 */
[----:B------:R-:W-:Y:S01]  /*2080*/  ISETP.NE.U32.AND P0, PT, R40, RZ, PT ;  /* 0x000000ff2800720c */ /* 0x000fe20003f05070 */
[----:B------:R-:W-:-:S06]  /*2090*/  IMAD.MOV.U32 R43, RZ, RZ, RZ ;  /* 0x000000ffff2b7224 */ /* 0x000fcc00078e00ff */
[----:B-1----:R-:W1:Y:S02]  /*20a0*/  MUFU.RCP R18, R20 ;  /* 0x0000001400127308 */ /* 0x002e640000001000 */
[----:B-1----:R-:W-:-:S06]  /*20b0*/  IADD3 R18, R18, 0xffffffe, RZ ;  /* 0x0ffffffe12127810 */ /* 0x002fcc0007ffe0ff */
[----:B------:R1:W2:Y:S02]  /*20c0*/  F2I.FTZ.U32.TRUNC.NTZ R19, R18 ;  /* 0x0000001200137305 */ /* 0x0002a4000021f000 */
[----:B-1----:R-:W-:Y:S01]  /*20d0*/  HFMA2.MMA R18, -RZ, RZ, 0, 0 ;  /* 0x00000000ff127435 */ /* 0x002fe200000001ff */
[----:B--2---:R-:W-:-:S04]  /*20e0*/  IMAD.MOV R17, RZ, RZ, -R19 ;  /* 0x000000ffff117224 */ /* 0x004fc800078e0a13 */
        /* <DEDUP_REMOVED lines=14> */
.L_x_253:
[----:B------:R-:W-:Y:S05]  /*21d0*/  BSYNC B0 ;  /* 0x0000000000007941 */ /* 0x000fea0003800000 */
.L_x_251:
[----:B------:R-:W-:Y:S01]  /*21e0*/  LOP3.LUT R19, R17, R0, RZ, 0xfc, !PT ;  /* 0x0000000011137212 */ /* 0x000fe200078efcff */
[----:B------:R-:W-:Y:S03]  /*21f0*/  BSSY B0, `(.L_x_254) ;  /* 0x0000028000007945 */ /* 0x000fe60003800000 */
[----:B------:R-:W-:-:S13]  /*2200*/  ISETP.NE.U32.AND P0, PT, R19, RZ, PT ;  /* 0x000000ff1300720c */ /* 0x000fda0003f05070 */
[----:B------:R-:W-:Y:S05]  /*2210*/  @!P0 BRA `(.L_x_255) ;  /* 0x000000f000008947 */ /* 0x000fea0003800000 */
[----:B------:R-:W-:Y:S01]  /*2220*/  IMAD.MOV.U32 R24, RZ, RZ, R30 ;  /* 0x000000ffff187224 */ /* 0x000fe200078e001e */
[----:B------:R-:W-:Y:S02]  /*2230*/  MOV R23, R0 ;  /* 0x0000000000177202 */ /* 0x000fe40000000f00 */
[----:B------:R-:W-:Y:S02]  /*2240*/  MOV R22, 0x2260 ;  /* 0x0000226000167802 */ /* 0x000fe40000000f00 */
[----:B0-----:R-:W-:Y:S05]  /*2250*/  CALL.REL.NOINC `($__internal_5_$__cuda_sm20_div_s64) ;  /* 0x0000233000007944 */ /* 0x001fea0003c00000 */
        /* <DEDUP_REMOVED lines=11> */
.L_x_255:
        /* <DEDUP_REMOVED lines=22> */
.L_x_256:
[----:B------:R-:W-:Y:S05]  /*2470*/  BSYNC B0 ;  /* 0x0000000000007941 */ /* 0x000fea0003800000 */
.L_x_254:
        /* <DEDUP_REMOVED lines=11> */
[----:B0-----:R-:W-:Y:S05]  /*2530*/  CALL.REL.NOINC `($__internal_5_$__cuda_sm20_div_s64) ;  /* 0x0000205000007944 */ /* 0x001fea0003c00000 */
[----:B------:R-:W-:-:S04]  /*2540*/  IADD3 R17, P0, RZ, -R20, RZ ;  /* 0x80000014ff117210 */ /* 0x000fc80007f1e0ff */
[----:B------:R-:W-:Y:S01]  /*2550*/  IADD3.X R18, RZ, ~R21, RZ, P0, !PT ;  /* 0x80000015ff127210 */ /* 0x000fe200007fe4ff */
[----:B------:R-:W-:-:S04]  /*2560*/  IMAD.WIDE.U32 R36, R5, R17, R36 ;  /* 0x0000001105247225 */ /* 0x000fc800078e0024 */
[----:B------:R-:W-:-:S04]  /*2570*/  IMAD R18, R18, R5, RZ ;  /* 0x0000000512127224 */ /* 0x000fc800078e02ff */
[----:B------:R-:W-:-:S05]  /*2580*/  IMAD R4, R4, R17, R18 ;  /* 0x0000001104047224 */ /* 0x000fca00078e0212 */
[----:B------:R-:W-:Y:S01]  /*2590*/  IADD3 R4, R37, R4, RZ ;  /* 0x0000000425047210 */ /* 0x000fe20007ffe0ff */
[----:B------:R-:W-:Y:S05]  /*25a0*/  BRA `(.L_x_259) ;  /* 0x0000016000007947 */ /* 0x000fea0003800000 */
.L_x_258:
        /* <DEDUP_REMOVED lines=22> */
.L_x_259:
[----:B------:R-:W-:Y:S05]  /*2710*/  BSYNC B0 ;  /* 0x0000000000007941 */ /* 0x000fea0003800000 */
.L_x_257:
        /* <DEDUP_REMOVED lines=38> */
[----:B0-----:R-:W-:Y:S05]  /*2980*/  CALL.REL.NOINC `($__internal_5_$__cuda_sm20_div_s64) ;  /* 0x00001c0000007944 */ /* 0x001fea0003c00000 */
        /* <DEDUP_REMOVED lines=12> */
.L_x_261:
[----:B------:R-:W1:Y:S01]  /*2a50*/  I2F.U32.RP R20, R40 ;  /* 0x0000002800147306 */ /* 0x000e620000209000 */
[----:B------:R-:W-:Y:S01]  /*2a60*/  ISETP.NE.U32.AND P0, PT, R40, RZ, PT ;  /* 0x000000ff2800720c */ /* 0x000fe20003f05070 */
[----:B------:R-:W-:-:S06]  /*2a70*/  IMAD.MOV.U32 R41, RZ, RZ, RZ ;  /* 0x000000ffff297224 */ /* 0x000fcc00078e00ff */
[----:B-1----:R-:W1:Y:S02]  /*2a80*/  MUFU.RCP R18, R20 ;  /* 0x0000001400127308 */ /* 0x002e640000001000 */
[----:B-1----:R-:W-:-:S06]  /*2a90*/  IADD3 R18, R18, 0xffffffe, RZ ;  /* 0x0ffffffe12127810 */ /* 0x002fcc0007ffe0ff */
[----:B------:R-:W1:Y:S02]  /*2aa0*/  F2I.FTZ.U32.TRUNC.NTZ R19, R18 ;  /* 0x0000001200137305 */ /* 0x000e64000021f000 */
[----:B-1----:R-:W-:Y:S02]  /*2ab0*/  IMAD.MOV R17, RZ, RZ, -R19 ;  /* 0x000000ffff117224 */ /* 0x002fe400078e0a13 */
        /* <DEDUP_REMOVED lines=16> */
.L_x_262:
[----:B------:R-:W-:Y:S05]  /*2bc0*/  BSYNC B0 ;  /* 0x0000000000007941 */ /* 0x000fea0003800000 */
.L_x_260:
        /* <DEDUP_REMOVED lines=19> */
.L_x_264:
[----:B------:R-:W1:Y:S01]  /*2d00*/  I2F.U32.RP R20, R16 ;  /* 0x0000001000147306 */ /* 0x000e620000209000 */
[----:B------:R-:W-:Y:S01]  /*2d10*/  HFMA2.MMA R22, -RZ, RZ, 0, 0 ;  /* 0x00000000ff167435 */ /* 0x000fe200000001ff */
[----:B------:R-:W-:Y:S01]  /*2d20*/  ISETP.NE.U32.AND P0, PT, R16, RZ, PT ;  /* 0x000000ff1000720c */ /* 0x000fe20003f05070 */
[----:B------:R-:W-:-:S05]  /*2d30*/  IMAD.MOV.U32 R43, RZ, RZ, RZ ;  /* 0x000000ffff2b7224 */ /* 0x000fca00078e00ff */
[----:B-1----:R-:W1:Y:S02]  /*2d40*/  MUFU.RCP R19, R20 ;  /* 0x0000001400137308 */ /* 0x002e640000001000 */
[----:B-1----:R-:W-:-:S06]  /*2d50*/  IADD3 R19, R19, 0xffffffe, RZ ;  /* 0x0ffffffe13137810 */ /* 0x002fcc0007ffe0ff */
[----:B------:R-:W1:Y:S02]  /*2d60*/  F2I.FTZ.U32.TRUNC.NTZ R23, R19 ;  /* 0x0000001300177305 */ /* 0x000e64000021f000 */
[----:B-1----:R-:W-:-:S04]  /*2d70*/  IMAD.MOV R14, RZ, RZ, -R23 ;  /* 0x000000ffff0e7224 */ /* 0x002fc800078e0a17 */
        /* <DEDUP_REMOVED lines=14> */
.L_x_265:
[----:B------:R-:W-:Y:S05]  /*2e60*/  BSYNC B0 ;  /* 0x0000000000007941 */ /* 0x000fea0003800000 */
.L_x_263:
        /* <DEDUP_REMOVED lines=9> */
[----:B0-----:R-:W-:Y:S05]  /*2f00*/  CALL.REL.NOINC `($__internal_5_$__cuda_sm20_div_s64) ;  /* 0x0000168000007944 */ /* 0x001fea0003c00000 */
        /* <DEDUP_REMOVED lines=10> */
.L_x_267:
[----:B------:R-:W1:Y:S01]  /*2fb0*/  I2F.U32.RP R20, R13 ;  /* 0x0000000d00147306 */ /* 0x000e620000209000 */
[----:B------:R-:W-:Y:S01]  /*2fc0*/  IMAD.MOV.U32 R18, RZ, RZ, RZ ;  /* 0x000000ffff127224 */ /* 0x000fe200078e00ff */
[----:B------:R-:W-:Y:S01]  /*2fd0*/  ISETP.NE.U32.AND P0, PT, R13, RZ, PT ;  /* 0x000000ff0d00720c */ /* 0x000fe20003f05070 */
[----:B------:R-:W-:-:S05]  /*2fe0*/  IMAD.MOV.U32 R21, RZ, RZ, RZ ;  /* 0x000000ffff157224 */ /* 0x000fca00078e00ff */
[----:B-1----:R-:W1:Y:S02]  /*2ff0*/  MUFU.RCP R19, R20 ;  /* 0x0000001400137308 */ /* 0x002e640000001000 */
[----:B-1----:R-:W-:-:S06]  /*3000*/  IADD3 R19, R19, 0xffffffe, RZ ;  /* 0x0ffffffe13137810 */ /* 0x002fcc0007ffe0ff */
[----:B------:R-:W1:Y:S02]  /*3010*/  F2I.FTZ.U32.TRUNC.NTZ R19, R19 ;  /* 0x0000001300137305 */ /* 0x000e64000021f000 */
[----:B-1----:R-:W-:-:S04]  /*3020*/  IMAD.MOV R12, RZ, RZ, -R19 ;  /* 0x000000ffff0c7224 */ /* 0x002fc800078e0a13 */
        /* <DEDUP_REMOVED lines=15> */
.L_x_268:
[----:B------:R-:W-:Y:S05]  /*3120*/  BSYNC B0 ;  /* 0x0000000000007941 */ /* 0x000fea0003800000 */
.L_x_266:
        /* <DEDUP_REMOVED lines=25> */
[----:B0-----:R-:W-:Y:S05]  /*32c0*/  CALL.REL.NOINC `($__internal_5_$__cuda_sm20_div_s64) ;  /* 0x000012c000007944 */ /* 0x001fea0003c00000 */
        /* <DEDUP_REMOVED lines=12> */
.L_x_270:
        /* <DEDUP_REMOVED lines=23> */
.L_x_271:
[----:B------:R-:W-:Y:S05]  /*3500*/  BSYNC B0 ;  /* 0x0000000000007941 */ /* 0x000fea0003800000 */
.L_x_269:
        /* <DEDUP_REMOVED lines=29> */
.L_x_273:
        /* <DEDUP_REMOVED lines=23> */
.L_x_274:
[----:B------:R-:W-:Y:S05]  /*3850*/  BSYNC B0 ;  /* 0x0000000000007941 */ /* 0x000fea0003800000 */
.L_x_272:
        /* <DEDUP_REMOVED lines=20> */
.L_x_250:
[----:B------:R-:W-:-:S04]  /*39a0*/  LEA R2, P0, R36, c[0x0][0x200], 0x2 ;  /* 0x0000800024027a11 */ /* 0x000fc800078010ff */
[----:B------:R-:W-:-:S05]  /*39b0*/  LEA.HI.X R3, R36, c[0x0][0x204], R37, 0x2, P0 ;  /* 0x0000810024037a11 */ /* 0x000fca00000f1425 */
[----:B------:R1:W-:Y:S04]  /*39c0*/  STG.E [R2.64], R28 ;  /* 0x0000001c02007986 */ /* 0x0003e8000c10190a */
.L_x_249:
[----:B------:R-:W-:Y:S05]  /*39d0*/  BSYNC B1 ;  /* 0x0000000000017941 */ /* 0x000fea0003800000 */
.L_x_248:
[----:B------:R-:W2:Y:S01]  /*39e0*/  S2R R34, SR_TID.X ;  /* 0x0000000000227919 */ /* 0x000ea20000002100 */
[----:B------:R-:W-:Y:S01]  /*39f0*/  IMAD.MOV.U32 R13, RZ, RZ, RZ ;  /* 0x000000ffff0d7224 */ /* 0x000fe200078e00ff */
[----:B------:R-:W-:Y:S01]  /*3a00*/  CS2R R10, SRZ ;  /* 0x00000000000a7805 */ /* 0x000fe2000001ff00 */
[----:B------:R-:W-:Y:S01]  /*3a10*/  CS2R R8, SRZ ;  /* 0x0000000000087805 */ /* 0x000fe2000001ff00 */
[----:B------:R-:W-:Y:S01]  /*3a20*/  CS2R R6, SRZ ;  /* 0x0000000000067805 */ /* 0x000fe2000001ff00 */
[----:B--2---:R-:W-:-:S04]  /*3a30*/  SHF.R.S32.HI R33, RZ, 0x1f, R34 ;  /* 0x0000001fff217819 */ /* 0x004fc80000011422 */
[CC--:B-1----:R-:W-:Y:S02]  /*3a40*/  LEA.HI R3, R33.reuse, R34.reuse, RZ, 0x2 ;  /* 0x0000002221037211 */ /* 0x0c2fe400078f10ff */
[----:B------:R-:W-:Y:S02]  /*3a50*/  LEA.HI R33, R33, R34, RZ, 0x3 ;  /* 0x0000002221217211 */ /* 0x000fe400078f18ff */
[----:B------:R-:W-:Y:S02]  /*3a60*/  LOP3.LUT R3, R3, 0xfffffffc, RZ, 0xc0, !PT ;  /* 0xfffffffc03037812 */ /* 0x000fe400078ec0ff */
[----:B------:R-:W-:Y:S02]  /*3a70*/  LOP3.LUT R5, R33, 0x3ffffff8, RZ, 0xc0, !PT ;  /* 0x3ffffff821057812 */ /* 0x000fe400078ec0ff */
[----:B------:R-:W-:Y:S01]  /*3a80*/  SHF.R.S32.HI R33, RZ, 0x3, R33 ;  /* 0x00000003ff217819 */ /* 0x000fe20000011421 */
[----:B------:R-:W-:-:S05]  /*3a90*/  IMAD.IADD R0, R34, 0x1, -R3 ;  /* 0x0000000122007824 */ /* 0x000fca00078e0a03 */
[----:B------:R-:W-:-:S04]  /*3aa0*/  ISETP.GE.AND P1, PT, R0, c[0x0][0x314], PT ;  /* 0x0000c50000007a0c */ /* 0x000fc80003f26270 */
[C---:B------:R-:W-:Y:S01]  /*3ab0*/  ISETP.GT.OR P1, PT, R34.reuse, 0x3f, P1 ;  /* 0x0000003f2200780c */ /* 0x040fe20000f24670 */
[----:B------:R-:W-:Y:S02]  /*3ac0*/  IMAD.IADD R34, R34, 0x1, -R5 ;  /* 0x0000000122227824 */ /* 0x000fe400078e0a05 */
[----:B------:R-:W-:Y:S02]  /*3ad0*/  CS2R R4, SRZ ;  /* 0x0000000000047805 */ /* 0x000fe4000001ff00 */
[----:B------:R-:W-:-:S05]  /*3ae0*/  IMAD.SHL.U32 R34, R34, 0x4, RZ ;  /* 0x0000000422227824 */ /* 0x000fca00078e00ff */
[C---:B------:R-:W-:Y:S02]  /*3af0*/  IADD3 R32, R34.reuse, 0x20, RZ ;  /* 0x0000002022207810 */ /* 0x040fe40007ffe0ff */
[----:B------:R-:W-:Y:S01]  /*3b00*/  IADD3 R31, R34, 0x40, RZ ;  /* 0x00000040221f7810 */ /* 0x000fe20007ffe0ff */
[----:B------:R-:W-:Y:S02]  /*3b10*/  @!P1 FADD.FTZ R2, -R28, R29 ;  /* 0x0000001d1c029221 */ /* 0x000fe40000010100 */
[----:B------:R-:W-:Y:S02]  /*3b20*/  @!P1 IMAD R3, R0, 0x44, R3 ;  /* 0x0000004400039824 */ /* 0x000fe400078e0203 */
[----:B------:R-:W-:Y:S02]  /*3b30*/  @!P1 FMUL.FTZ R2, R2, 1.4426950216293334961 ;  /* 0x3fb8aa3b02029820 */ /* 0x000fe40000410000 */
[----:B------:R-:W-:-:S04]  /*3b40*/  IMAD.MOV.U32 R0, RZ, RZ, c[0x0][0x314] ;  /* 0x0000c500ff007624 */ /* 0x000fc800078e00ff */
[----:B------:R-:W1:Y:S01]  /*3b50*/  @!P1 MUFU.EX2 R2, R2 ;  /* 0x0000000200029308 */ /* 0x000e620000000800 */
[----:B------:R-:W-:Y:S01]  /*3b60*/  ISETP.GE.AND P0, PT, R0, 0x1, PT ;  /* 0x000000010000780c */ /* 0x000fe20003f06270 */
[----:B------:R-:W-:Y:S01]  /*3b70*/  IMAD.MOV.U32 R0, RZ, RZ, RZ ;  /* 0x000000ffff007224 */ /* 0x000fe200078e00ff */
[----:B-1----:R1:W-:Y:S02]  /*3b80*/  @!P1 STS [R3], R2 ;  /* 0x0000000203009388 */ /* 0x0023e40000000800 */
[----:B-1----:R-:W-:Y:S02]  /*3b90*/  CS2R R2, SRZ ;  /* 0x0000000000027805 */ /* 0x002fe4000001ff00 */
[----:B------:R-:W-:Y:S07]  /*3ba0*/  BAR.SYNC.DEFER_BLOCKING 0x0 ;  /* 0x0000000000007b1d */ /* 0x000fee0000010000 */
[----:B------:R-:W-:Y:S05]  /*3bb0*/  @!P0 BRA `(.L_x_275) ;  /* 0x0000039000008947 */ /* 0x000fea0003800000 */
[----:B------:R-:W-:Y:S01]  /*3bc0*/  ULDC UR5, c[0x0][0x22c] ;  /* 0x00008b0000057ab9 */ /* 0x000fe20000000800 */
[----:B------:R-:W-:Y:S01]  /*3bd0*/  IMAD R29, R33, 0x60, R34 ;  /* 0x00000060211d7824 */ /* 0x000fe200078e0222 */
        /* <DEDUP_REMOVED lines=16> */
[----:B0-----:R-:W-:Y:S01]  /*3ce0*/  CS2R R26, SRZ ;  /* 0x00000000001a7805 */ /* 0x001fe2000001ff00 */
[----:B------:R-:W-:Y:S01]  /*3cf0*/  LEA.HI.X R29, R12, c[0x0][0x1dc], R29, 0x2, P0 ;  /* 0x000077000c1d7a11 */ /* 0x000fe200000f141d */
[----:B------:R-:W-:Y:S01]  /*3d00*/  IMAD.WIDE R36, R36, 0x4, RZ ;  /* 0x0000000424247825 */ /* 0x000fe200078e02ff */
[----:B------:R-:W-:-:S05]  /*3d10*/  IADD3 R28, P0, R28, 0x100, RZ ;  /* 0x000001001c1c7810 */ /* 0x000fca0007f1e0ff */
[----:B------:R-:W-:Y:S02]  /*3d20*/  IMAD.X R29, RZ, RZ, R29, P0 ;  /* 0x000000ffff1d7224 */ /* 0x000fe400000e061d */
.L_x_278:
        /* <DEDUP_REMOVED lines=14> */
.L_x_277:
[----:B------:R-:W-:Y:S05]  /*3e10*/  BSYNC B0 ;  /* 0x0000000000007941 */ /* 0x000fea0003800000 */
.L_x_276:
        /* <DEDUP_REMOVED lines=19> */
.L_x_275:
        /* <DEDUP_REMOVED lines=18> */
[----:B------:R-:W1:Y:S03]  /*4070*/  I2F.RP R4, R2 ;  /* 0x0000000200047306 */ /* 0x000e660000209400 */
[----:B------:R-:W-:-:S05]  /*4080*/  IMAD.MOV R11, RZ, RZ, -R11 ;  /* 0x000000ffff0b7224 */ /* 0x000fca00078e0a0b */
[----:B-1----:R-:W1:Y:S02]  /*4090*/  MUFU.RCP R14, R4 ;  /* 0x00000004000e7308 */ /* 0x002e640000001000 */
[----:B-1----:R-:W-:-:S06]  /*40a0*/  IADD3 R14, R14, 0xffffffe, RZ ;  /* 0x0ffffffe0e0e7810 */ /* 0x002fcc0007ffe0ff */
[----:B------:R-:W1:Y:S02]  /*40b0*/  F2I.FTZ.U32.TRUNC.NTZ R15, R14 ;  /* 0x0000000e000f7305 */ /* 0x000e64000021f000 */
[--C-:B-1----:R-:W-:Y:S02]  /*40c0*/  IMAD.MOV R0, RZ, RZ, -R15.reuse ;  /* 0x000000ffff007224 */ /* 0x102fe400078e0a0f */
[----:B------:R-:W-:Y:S02]  /*40d0*/  IMAD.MOV.U32 R14, RZ, RZ, RZ ;  /* 0x000000ffff0e7224 */ /* 0x000fe400078e00ff */
[----:B------:R-:W-:Y:S02]  /*40e0*/  IMAD R13, R0, R2, RZ ;  /* 0x00000002000d7224 */ /* 0x000fe400078e02ff */
[----:B------:R-:W1:Y:S02]  /*40f0*/  I2F.RP R0, R3 ;  /* 0x0000000300007306 */ /* 0x000e640000209400 */
[----:B------:R-:W-:-:S06]  /*4100*/  IMAD.HI.U32 R13, R15, R13, R14 ;  /* 0x0000000d0f0d7227 */ /* 0x000fcc00078e000e */
[----:B------:R-:W-:-:S04]  /*4110*/  IMAD.HI.U32 R4, R13, R10, RZ ;  /* 0x0000000a0d047227 */ /* 0x000fc800078e00ff */
[----:B------:R-:W-:Y:S01]  /*4120*/  IMAD R11, R4, R11, R10 ;  /* 0x0000000b040b7224 */ /* 0x000fe200078e020a */
[----:B-1----:R-:W1:Y:S04]  /*4130*/  MUFU.RCP R0, R0 ;  /* 0x0000000000007308 */ /* 0x002e680000001000 */
[----:B------:R-:W-:-:S13]  /*4140*/  ISETP.GT.U32.AND P1, PT, R2, R11, PT ;  /* 0x0000000b0200720c */ /* 0x000fda0003f24070 */
[----:B------:R-:W-:Y:S01]  /*4150*/  @!P1 IMAD.IADD R11, R11, 0x1, -R2 ;  /* 0x000000010b0b9824 */ /* 0x000fe200078e0a02 */
[----:B------:R-:W-:Y:S02]  /*4160*/  @!P1 IADD3 R4, R4, 0x1, RZ ;  /* 0x0000000104049810 */ /* 0x000fe40007ffe0ff */
[----:B-1----:R-:W-:Y:S02]  /*4170*/  IADD3 R14, R0, 0xffffffe, RZ ;  /* 0x0ffffffe000e7810 */ /* 0x002fe40007ffe0ff */
[----:B------:R-:W-:Y:S02]  /*4180*/  ISETP.GE.U32.AND P2, PT, R11, R2, PT ;  /* 0x000000020b00720c */ /* 0x000fe40003f46070 */
[----:B------:R-:W-:Y:S01]  /*4190*/  LOP3.LUT R2, R12, R5, RZ, 0x3c, !PT ;  /* 0x000000050c027212 */ /* 0x000fe200078e3cff */
[----:B------:R-:W1:Y:S01]  /*41a0*/  F2I.FTZ.U32.TRUNC.NTZ R15, R14 ;  /* 0x0000000e000f7305 */ /* 0x000e62000021f000 */
[----:B------:R-:W-:Y:S02]  /*41b0*/  ISETP.NE.AND P1, PT, R5, RZ, PT ;  /* 0x000000ff0500720c */ /* 0x000fe40003f25270 */
[----:B------:R-:W-:-:S07]  /*41c0*/  ISETP.GE.AND P0, PT, R2, RZ, PT ;  /* 0x000000ff0200720c */ /* 0x000fce0003f06270 */
[----:B------:R-:W-:-:S06]  /*41d0*/  @P2 IADD3 R4, R4, 0x1, RZ ;  /* 0x0000000104042810 */ /* 0x000fcc0007ffe0ff */
[----:B------:R-:W-:Y:S01]  /*41e0*/  @!P0 IMAD.MOV R4, RZ, RZ, -R4 ;  /* 0x000000ffff048224 */ /* 0x000fe200078e0a04 */
[-C--:B------:R-:W-:Y:S01]  /*41f0*/  @!P1 LOP3.LUT R4, RZ, R5.reuse, RZ, 0x33, !PT ;  /* 0x00000005ff049212 */ /* 0x080fe200078e33ff */
[----:B-1----:R-:W-:Y:S02]  /*4200*/  IMAD.MOV R2, RZ, RZ, -R15 ;  /* 0x000000ffff027224 */ /* 0x002fe400078e0a0f */
        /* <DEDUP_REMOVED lines=56> */
        .weak           $__internal_5_$__cuda_sm20_div_s64
        .type           $__internal_5_$__cuda_sm20_div_s64,@function
        .size           $__internal_5_$__cuda_sm20_div_s64,(.L_x_6069 - $__internal_5_$__cuda_sm20_div_s64)
$__internal_5_$__cuda_sm20_div_s64:
        /* <DEDUP_REMOVED lines=83> */
[----:B------:R-:W-:Y:S06]  /*4ac0*/  RET.REL.NODEC R26 `(_ZN5flash32flash_fwd_splitkv_combine_kernelI23Flash_fwd_kernel_traitsILi96ELi64ELi128ELi4ELb0ELb0EN7cutlass6half_tE19Flash_kernel_traitsILi96ELi64ELi128ELi4ES3_EELi16ELi2ELb0EEEvNS_16Flash_fwd_paramsE) ;  /* 0xffffb5301a007950 */ /* 0x000fec0003c3ffff */
.L_x_279:
        /* <DEDUP_REMOVED lines=11> */
.L_x_6069:


//--------------------- .text._ZN5flash32flash_fwd_splitkv_combine_kernelI23Flash_fwd_kernel_traitsILi96ELi64ELi128ELi4ELb0ELb0EN7cutlass6half_tE19Flash_kernel_traitsILi96ELi64ELi128ELi4ES3_EELi16ELi1ELb0EEEvNS_16Flash_fwd_paramsE --------------------------
	.section	.text._ZN5flash32flash_fwd_splitkv_combine_kernelI23Flash_fwd_kernel_traitsILi96ELi64ELi128ELi4ELb0ELb0EN7cutlass6half_tE19Flash_kernel_traitsILi96ELi64ELi128ELi4ES3_EELi16ELi1ELb0EEEvNS_16Flash_fwd_paramsE,"ax",@progbits
	.sectioninfo	@"SHI_REGISTERS=54"
	.align	128
        .global         _ZN5flash32flash_fwd_splitkv_combine_kernelI23Flash_fwd_kernel_traitsILi96ELi64ELi128ELi4ELb0ELb0EN7cutlass6half_tE19Flash_kernel_traitsILi96ELi64ELi128ELi4ES3_EELi16ELi1ELb0EEEvNS_16Flash_fwd_paramsE
        .type           _ZN5flash32flash_fwd_splitkv_combine_kernelI23Flash_fwd_kernel_traitsILi96ELi64ELi128ELi4ELb0ELb0EN7cutlass6half_tE19Flash_kernel_traitsILi96ELi64ELi128ELi4ES3_EELi16ELi1ELb0EEEvNS_16Flash_fwd_paramsE,@function
        .size           _ZN5flash32flash_fwd_splitkv_combine_kernelI23Flash_fwd_kernel_traitsILi96ELi64ELi128ELi4ELb0ELb0EN7cutlass6half_tE19Flash_kernel_traitsILi96ELi64ELi128ELi4ES3_EELi16ELi1ELb0EEEvNS_16Flash_fwd_paramsE,(.L_x_6070 - _ZN5flash32flash_fwd_splitkv_combine_kernelI23Flash_fwd_kernel_traitsILi96ELi64ELi128ELi4ELb0ELb0EN7cutlass6half_tE19Flash_kernel_traitsILi96ELi64ELi128ELi4ES3_EELi16ELi1ELb0EEEvNS_16Flash_fwd_paramsE)
        .other          _ZN5flash32flash_fwd_splitkv_combine_kernelI23Flash_fwd_kernel_traitsILi96ELi64ELi128ELi4ELb0ELb0EN7cutlass6half_tE19Flash_kernel_traitsILi96ELi64ELi128ELi4ES3_EELi16ELi1ELb0EEEvNS_16Flash_fwd_paramsE,@"STO_CUDA_ENTRY STV_DEFAULT"
_ZN5flash32flash_fwd_splitkv_combine_kernelI23Flash_fwd_kernel_traitsILi96ELi64ELi128ELi4ELb0ELb0EN7cutlass6half_tE19Flash_kernel_traitsILi96ELi64ELi128ELi4ES3_EELi16ELi1ELb0EEEvNS_16Flash_fwd_paramsE:
.text._ZN5flash32flash_fwd_splitkv_combine_kernelI23Flash_fwd_kernel_traitsILi96ELi64ELi128ELi4ELb0ELb0EN7cutlass6half_tE19Flash_kernel_traitsILi96ELi64ELi128ELi4ES3_EELi16ELi1ELb0EEEvNS_16Flash_fwd_paramsE:
        /* <DEDUP_REMOVED lines=23> */
[----:B------:R-:W-:Y:S05]  /*0170*/  CALL.REL.NOINC `($__internal_6_$__cuda_sm20_div_s64) ;  /* 0x0000443000007944 */ /* 0x000fea0003c00000 */
[----:B------:R-:W-:Y:S05]  /*0180*/  BRA `(.L_x_281) ;  /* 0x0000013000007947 */ /* 0x000fea0003800000 */
.L_x_280:
        /* <DEDUP_REMOVED lines=19> */
.L_x_281:
        /* <DEDUP_REMOVED lines=12> */
[----:B------:R-:W-:Y:S05]  /*0380*/  CALL.REL.NOINC `($__internal_6_$__cuda_sm20_div_s64) ;  /* 0x0000422000007944 */ /* 0x000fea0003c00000 */
[----:B------:R-:W-:Y:S02]  /*0390*/  MOV R8, R20 ;  /* 0x0000001400087202 */ /* 0x000fe40000000f00 */
[----:B------:R-:W-:Y:S01]  /*03a0*/  MOV R9, R21 ;  /* 0x0000001500097202 */ /* 0x000fe20000000f00 */
[----:B------:R-:W-:Y:S05]  /*03b0*/  BRA `(.L_x_284) ;  /* 0x0000013000007947 */ /* 0x000fea0003800000 */
.L_x_283:
        /* <DEDUP_REMOVED lines=19> */
.L_x_284:
[----:B------:R-:W-:Y:S05]  /*04f0*/  BSYNC B0 ;  /* 0x0000000000007941 */ /* 0x000fea0003800000 */
.L_x_282:
        /* <DEDUP_REMOVED lines=42> */
.L_x_286:
        /* <DEDUP_REMOVED lines=19> */
.L_x_287:
[----:B------:R-:W-:Y:S05]  /*08d0*/  BSYNC B0 ;  /* 0x0000000000007941 */ /* 0x000fea0003800000 */
.L_x_285:
        /* <DEDUP_REMOVED lines=74> */
[----:B------:R-:W-:Y:S02]  /*0d80*/  MOV R32, R20 ;  /* 0x0000001400207202 */ /* 0x000fe40000000f00 */
[----:B------:R-:W-:Y:S01]  /*0d90*/  MOV R33, R21 ;  /* 0x0000001500217202 */ /* 0x000fe20000000f00 */
[----:B------:R-:W-:Y:S05]  /*0da0*/  BRA `(.L_x_290) ;  /* 0x0000013000007947 */ /* 0x000fea0003800000 */
.L_x_289:
        /* <DEDUP_REMOVED lines=19> */
.L_x_290:
[----:B------:R-:W-:Y:S05]  /*0ee0*/  BSYNC B0 ;  /* 0x0000000000007941 */ /* 0x000fea0003800000 */
.L_x_288:
        /* <DEDUP_REMOVED lines=42> */
.L_x_292:
        /* <DEDUP_REMOVED lines=19> */
.L_x_293:
[----:B------:R-:W-:Y:S05]  /*12c0*/  BSYNC B0 ;  /* 0x0000000000007941 */ /* 0x000fea0003800000 */
.L_x_291:
[----:B------:R-:W-:Y:S01]  /*12d0*/  IABS R17, c[0x0][0x214] ;  /* 0x0000850000117a13 */ /* 0x000fe20000000000 */
[----:B------:R-:W-:Y:S01]  /*12e0*/  IMAD.MOV.U32 R18, RZ, RZ, RZ ;  /* 0x000000ffff127224 */ /* 0x000fe200078e00ff */
[----:B------:R-:W-:Y:S01]  /*12f0*/  ISETP.GT.AND P3, PT, R3, RZ, PT ;  /* 0x000000ff0300720c */ /* 0x000fe20003f64270 */
[----:B------:R-:W-:Y:S01]  /*1300*/  ULDC.U8 UR4, c[0x0][0x329] ;  /* 0x0000ca4000047ab9 */ /* 0x000fe20000000000 */
[----:B------:R-:W0:Y:S01]  /*1310*/  I2F.RP R22, R17 ;  /* 0x0000001100167306 */ /* 0x000e220000209400 */
[----:B------:R-:W-:Y:S01]  /*1320*/  ULDC.64 UR10, c[0x0][0x118] ;  /* 0x00004600000a7ab9 */ /* 0x000fe20000000a00 */
[----:B------:R-:W-:Y:S06]  /*1330*/  BSSY B0, `(.L_x_294) ;  /* 0x000007e000007945 */ /* 0x000fec0003800000 */
        /* <DEDUP_REMOVED lines=13> */
[----:B------:R-:W-:Y:S01]  /*1410*/  @!P3 IMAD.MOV R3, RZ, RZ, R7 ;  /* 0x000000ffff03b224 */ /* 0x000fe200078e0207 */
[----:B------:R-:W-:Y:S01]  /*1420*/  IABS R7, c[0x0][0x1c0] ;  /* 0x0000700000077a13 */ /* 0x000fe20000000000 */
[----:B------:R-:W-:-:S05]  /*1430*/  IMAD R8, R17, R9, R8 ;  /* 0x0000000911087224 */ /* 0x000fca00078e0208 */
[----:B------:R-:W-:-:S13]  /*1440*/  ISETP.GT.U32.AND P0, PT, R17, R8, PT ;  /* 0x000000081100720c */ /* 0x000fda0003f04070 */
[----:B------:R-:W-:Y:S01]  /*1450*/  @!P0 IMAD.IADD R8, R8, 0x1, -R17 ;  /* 0x0000000108088824 */ /* 0x000fe200078e0a11 */
[----:B------:R-:W-:Y:S02]  /*1460*/  @!P0 IADD3 R18, R18, 0x1, RZ ;  /* 0x0000000112128810 */ /* 0x000fe40007ffe0ff */
[----:B------:R-:W-:Y:S02]  /*1470*/  ISETP.NE.AND P0, PT, RZ, c[0x0][0x214], PT ;  /* 0x00008500ff007a0c */ /* 0x000fe40003f05270 */
[----:B------:R-:W-:Y:S02]  /*1480*/  ISETP.GE.U32.AND P2, PT, R8, R17, PT ;  /* 0x000000110800720c */ /* 0x000fe40003f46070 */
[----:B------:R-:W0:Y:S11]  /*1490*/  I2F.U32.RP R17, R7 ;  /* 0x0000000700117306 */ /* 0x000e360000209000 */
        /* <DEDUP_REMOVED lines=8> */
[----:B0-----:R-:W-:Y:S02]  /*1520*/  IADD3 R24, R24, 0xffffffe, RZ ;  /* 0x0ffffffe18187810 */ /* 0x001fe40007ffe0ff */
[----:B------:R-:W-:-:S04]  /*1530*/  IABS R17, c[0x0][0x1c0] ;  /* 0x0000700000117a13 */ /* 0x000fc80000000000 */
[----:B------:R0:W-:Y:S01]  /*1540*/  F2I.FTZ.U32.TRUNC.NTZ R25, R24 ;  /* 0x0000001800197305 */ /* 0x0001e2000021f000 */
[----:B------:R-:W-:-:S07]  /*1550*/  IMAD.MOV R17, RZ, RZ, -R17 ;  /* 0x000000ffff117224 */ /* 0x000fce00078e0a11 */
[----:B-1----:R-:W1:Y:S01]  /*1560*/  MUFU.RCP R8, R26 ;  /* 0x0000001a00087308 */ /* 0x002e620000001000 */
[----:B0-----:R-:W-:Y:S01]  /*1570*/  IMAD.MOV.U32 R24, RZ, RZ, RZ ;  /* 0x000000ffff187224 */ /* 0x001fe200078e00ff */
[----:B-1----:R-:W-:Y:S01]  /*1580*/  IADD3 R22, R8, 0xffffffe, RZ ;  /* 0x0ffffffe08167810 */ /* 0x002fe20007ffe0ff */
[----:B------:R-:W-:Y:S01]  /*1590*/  IMAD.MOV R8, RZ, RZ, -R25 ;  /* 0x000000ffff087224 */ /* 0x000fe200078e0a19 */
[----:B------:R-:W-:-:S04]  /*15a0*/  IABS R26, R3 ;  /* 0x00000003001a7213 */ /* 0x000fc80000000000 */
[----:B------:R-:W0:Y:S01]  /*15b0*/  F2I.FTZ.U32.TRUNC.NTZ R23, R22 ;  /* 0x0000001600177305 */ /* 0x000e22000021f000 */
[----:B------:R-:W-:Y:S02]  /*15c0*/  IMAD.MOV R26, RZ, RZ, -R26 ;  /* 0x000000ffff1a7224 */ /* 0x000fe400078e0a1a */
[----:B0-----:R-:W-:Y:S02]  /*15d0*/  IMAD.MOV R18, RZ, RZ, -R23 ;  /* 0x000000ffff127224 */ /* 0x001fe400078e0a17 */
[----:B------:R-:W-:Y:S02]  /*15e0*/  IMAD.MOV.U32 R22, RZ, RZ, RZ ;  /* 0x000000ffff167224 */ /* 0x000fe400078e00ff */
[----:B------:R-:W-:-:S04]  /*15f0*/  IMAD R19, R18, R9, RZ ;  /* 0x0000000912137224 */ /* 0x000fc800078e02ff */
[----:B------:R-:W-:Y:S01]  /*1600*/  IMAD.HI.U32 R19, R23, R19, R22 ;  /* 0x0000001317137227 */ /* 0x000fe200078e0016 */
[----:B------:R-:W-:-:S03]  /*1610*/  IABS R22, R6 ;  /* 0x0000000600167213 */ /* 0x000fc60000000000 */
[----:B------:R-:W-:Y:S02]  /*1620*/  IMAD R23, R8, R7, RZ ;  /* 0x0000000708177224 */ /* 0x000fe400078e02ff */
[----:B------:R-:W-:-:S04]  /*1630*/  IMAD.HI.U32 R19, R19, R22, RZ ;  /* 0x0000001613137227 */ /* 0x000fc800078e00ff */
[----:B------:R-:W-:Y:S01]  /*1640*/  IMAD.HI.U32 R23, R25, R23, R24 ;  /* 0x0000001719177227 */ /* 0x000fe200078e0018 */
[----:B------:R-:W-:Y:S02]  /*1650*/  IABS R24, R4 ;  /* 0x0000000400187213 */ /* 0x000fe40000000000 */
[----:B------:R-:W-:Y:S01]  /*1660*/  LOP3.LUT R4, R4, c[0x0][0x1c0], RZ, 0x3c, !PT ;  /* 0x0000700004047a12 */ /* 0x000fe200078e3cff */
[----:B------:R-:W-:Y:S02]  /*1670*/  IMAD R26, R19, R26, R22 ;  /* 0x0000001a131a7224 */ /* 0x000fe400078e0216 */
[----:B------:R-:W-:-:S03]  /*1680*/  IMAD.HI.U32 R8, R23, R24, RZ ;  /* 0x0000001817087227 */ /* 0x000fc600078e00ff */
[----:B------:R-:W-:Y:S01]  /*1690*/  ISETP.GT.U32.AND P0, PT, R9, R26, PT ;  /* 0x0000001a0900720c */ /* 0x000fe20003f04070 */
[-C--:B------:R-:W-:Y:S02]  /*16a0*/  IMAD R24, R8, R17.reuse, R24 ;  /* 0x0000001108187224 */ /* 0x080fe400078e0218 */
[----:B------:R-:W-:Y:S01]  /*16b0*/  IMAD.HI.U32 R18, R23, R22, RZ ;  /* 0x0000001617127227 */ /* 0x000fe200078e00ff */
[----:B------:R-:W-:Y:S02]  /*16c0*/  LOP3.LUT R23, RZ, c[0x0][0x1c0], RZ, 0x33, !PT ;  /* 0x00007000ff177a12 */ /* 0x000fe400078e33ff */
[----:B------:R-:W-:Y:S01]  /*16d0*/  ISETP.GT.U32.AND P3, PT, R7, R24, PT ;  /* 0x000000180700720c */ /* 0x000fe20003f64070 */
[----:B------:R-:W-:Y:S01]  /*16e0*/  IMAD R22, R18, R17, R22 ;  /* 0x0000001112167224 */ /* 0x000fe200078e0216 */
[C---:B------:R-:W-:Y:S02]  /*16f0*/  LOP3.LUT R17, R6.reuse, R9, RZ, 0x3c, !PT ;  /* 0x0000000906117212 */ /* 0x040fe400078e3cff */
[----:B------:R-:W-:-:S02]  /*1700*/  LOP3.LUT R6, R6, c[0x0][0x1c0], RZ, 0x3c, !PT ;  /* 0x0000700006067a12 */ /* 0x000fc400078e3cff */
[----:B------:R-:W-:Y:S01]  /*1710*/  ISETP.GT.U32.AND P1, PT, R7, R22, PT ;  /* 0x000000160700720c */ /* 0x000fe20003f24070 */
[----:B------:R-:W-:Y:S01]  /*1720*/  @!P0 IMAD.IADD R26, R26, 0x1, -R9 ;  /* 0x000000011a1a8824 */ /* 0x000fe200078e0a09 */
[----:B------:R-:W-:Y:S02]  /*1730*/  ISETP.GE.AND P4, PT, R17, RZ, PT ;  /* 0x000000ff1100720c */ /* 0x000fe40003f86270 */
[----:B------:R-:W0:Y:S01]  /*1740*/  S2R R17, SR_TID.X ;  /* 0x0000000000117919 */ /* 0x000e220000002100 */
[----:B------:R-:W-:Y:S02]  /*1750*/  @!P0 IADD3 R19, R19, 0x1, RZ ;  /* 0x0000000113138810 */ /* 0x000fe40007ffe0ff */
[--C-:B------:R-:W-:Y:S01]  /*1760*/  @!P3 IMAD.IADD R24, R24, 0x1, -R7.reuse ;  /* 0x000000011818b824 */ /* 0x100fe200078e0a07 */
[----:B------:R-:W-:Y:S02]  /*1770*/  ISETP.GE.U32.AND P2, PT, R26, R9, PT ;  /* 0x000000091a00720c */ /* 0x000fe40003f46070 */
[----:B------:R-:W-:Y:S01]  /*1780*/  ISETP.GE.AND P0, PT, R4, RZ, PT ;  /* 0x000000ff0400720c */ /* 0x000fe20003f06270 */
[----:B------:R-:W-:Y:S01]  /*1790*/  IMAD.MOV.U32 R4, RZ, RZ, c[0x0][0x214] ;  /* 0x00008500ff047624 */ /* 0x000fe200078e00ff */
[----:B------:R-:W-:Y:S01]  /*17a0*/  ISETP.GE.U32.AND P6, PT, R24, R7, PT ;  /* 0x000000071800720c */ /* 0x000fe20003fc6070 */
[----:B------:R-:W-:Y:S01]  /*17b0*/  @!P1 IMAD.IADD R22, R22, 0x1, -R7 ;  /* 0x0000000116169824 */ /* 0x000fe200078e0a07 */
[----:B------:R-:W-:-:S02]  /*17c0*/  @!P3 IADD3 R8, R8, 0x1, RZ ;  /* 0x000000010808b810 */ /* 0x000fc40007ffe0ff */
[----:B------:R-:W-:Y:S02]  /*17d0*/  ISETP.GT.AND P3, PT, R2, RZ, PT ;  /* 0x000000ff0200720c */ /* 0x000fe40003f64270 */
[----:B------:R-:W-:Y:S02]  /*17e0*/  ISETP.GE.U32.AND P5, PT, R22, R7, PT ;  /* 0x000000071600720c */ /* 0x000fe40003fa6070 */
[----:B------:R-:W-:Y:S02]  /*17f0*/  @!P1 IADD3 R18, R18, 0x1, RZ ;  /* 0x0000000112129810 */ /* 0x000fe40007ffe0ff */
[----:B------:R-:W-:Y:S02]  /*1800*/  @P2 IADD3 R19, R19, 0x1, RZ ;  /* 0x0000000113132810 */ /* 0x000fe40007ffe0ff */
[----:B------:R-:W-:Y:S02]  /*1810*/  ISETP.GE.AND P2, PT, R6, RZ, PT ;  /* 0x000000ff0600720c */ /* 0x000fe40003f46270 */
[----:B------:R-:W-:Y:S01]  /*1820*/  @P6 IADD3 R8, R8, 0x1, RZ ;  /* 0x0000000108086810 */ /* 0x000fe20007ffe0ff */
[----:B------:R-:W-:Y:S01]  /*1830*/  @!P4 IMAD.MOV R19, RZ, RZ, -R19 ;  /* 0x000000ffff13c224 */ /* 0x000fe200078e0a13 */
[----:B------:R-:W-:-:S02]  /*1840*/  ISETP.NE.AND P6, PT, R3, RZ, PT ;  /* 0x000000ff0300720c */ /* 0x000fc40003fc5270 */
[----:B------:R-:W-:Y:S01]  /*1850*/  ISETP.NE.AND P4, PT, RZ, c[0x0][0x1c0], PT ;  /* 0x00007000ff007a0c */ /* 0x000fe20003f85270 */
[----:B------:R-:W-:Y:S01]  /*1860*/  IMAD.MOV.U32 R22, RZ, RZ, R8 ;  /* 0x000000ffff167224 */ /* 0x000fe200078e0008 */
[----:B------:R-:W-:Y:S02]  /*1870*/  ISETP.NE.AND P1, PT, RZ, UR4, PT ;  /* 0x00000004ff007c0c */ /* 0x000fe4000bf25270 */
[----:B0-----:R-:W-:Y:S01]  /*1880*/  SHF.R.S32.HI R8, RZ, 0x1f, R17 ;  /* 0x0000001fff087819 */ /* 0x001fe20000011411 */
[----:B------:R-:W-:Y:S01]  /*1890*/  @!P0 IMAD.MOV R22, RZ, RZ, -R22 ;  /* 0x000000ffff168224 */ /* 0x000fe200078e0a16 */
[----:B------:R-:W-:Y:S02]  /*18a0*/  SEL R4, R4, 0x1, !P1 ;  /* 0x0000000104047807 */ /* 0x000fe40004800000 */
[----:B------:R-:W-:Y:S02]  /*18b0*/  SHF.R.S32.HI R6, RZ, 0x1f, R2 ;  /* 0x0000001fff067819 */ /* 0x000fe40000011402 */
[----:B------:R-:W-:-:S02]  /*18c0*/  SEL R25, R23, R22, !P4 ;  /* 0x0000001617197207 */ /* 0x000fc40006000000 */
[----:B------:R-:W-:Y:S02]  /*18d0*/  @!P6 LOP3.LUT R19, RZ, R9, RZ, 0x33, !PT ;  /* 0x00000009ff13e212 */ /* 0x000fe400078e33ff */
[----:B------:R-:W-:Y:S01]  /*18e0*/  LEA.HI R8, R8, R17, RZ, 0x4 ;  /* 0x0000001108087211 */ /* 0x000fe200078f20ff */
[----:B------:R-:W-:Y:S01]  /*18f0*/  IMAD R22, R25, R4, RZ ;  /* 0x0000000419167224 */ /* 0x000fe200078e02ff */
[----:B------:R-:W-:Y:S02]  /*1900*/  @P5 IADD3 R18, R18, 0x1, RZ ;  /* 0x0000000112125810 */ /* 0x000fe40007ffe0ff */
[----:B------:R-:W-:Y:S01]  /*1910*/  LEA.HI.SX32 R7, R2, 0x1, 0x1 ;  /* 0x0000000102077811 */ /* 0x000fe200078f0aff */
[----:B------:R-:W-:Y:S01]  /*1920*/  @!P3 IMAD.MOV R7, RZ, RZ, R6 ;  /* 0x000000ffff07b224 */ /* 0x000fe200078e0206 */
[----:B------:R-:W-:Y:S01]  /*1930*/  ISETP.LT.U32.AND P0, PT, R20, R19, PT ;  /* 0x000000131400720c */ /* 0x000fe20003f01070 */
[----:B------:R-:W-:Y:S01]  /*1940*/  @!P2 IMAD.MOV R18, RZ, RZ, -R18 ;  /* 0x000000ffff12a224 */ /* 0x000fe200078e0a12 */
[----:B------:R-:W-:Y:S01]  /*1950*/  SHF.R.S32.HI R25, RZ, 0x1f, R19 ;  /* 0x0000001fff197819 */ /* 0x000fe20000011413 */
[----:B------:R-:W-:Y:S01]  /*1960*/  IMAD R7, R7, R22, RZ ;  /* 0x0000001607077224 */ /* 0x000fe200078e02ff */
[----:B------:R-:W-:-:S02]  /*1970*/  SHF.R.S32.HI R6, RZ, 0x4, R8 ;  /* 0x00000004ff067819 */ /* 0x000fc40000011408 */
[----:B------:R-:W-:Y:S02]  /*1980*/  ISETP.LT.AND.EX P2, PT, R21, R25, PT, P0 ;  /* 0x000000191500720c */ /* 0x000fe40003f41300 */
[----:B------:R-:W-:Y:S02]  /*1990*/  ISETP.GE.AND P0, PT, R6, c[0x0][0x314], PT ;  /* 0x0000c50006007a0c */ /* 0x000fe40003f06270 */
[----:B------:R-:W-:Y:S02]  /*19a0*/  SEL R23, R23, R18, !P4 ;  /* 0x0000001217177207 */ /* 0x000fe40006000000 */
[----:B------:R-:W-:Y:S02]  /*19b0*/  LOP3.LUT R18, R8, 0xfffffff0, RZ, 0xc0, !PT ;  /* 0xfffffff008127812 */ /* 0x000fe400078ec0ff */
[----:B------:R-:W-:Y:S01]  /*19c0*/  SEL R9, R20, R19, P2 ;  /* 0x0000001314097207 */ /* 0x000fe20001000000 */
[----:B------:R-:W-:Y:S01]  /*19d0*/  IMAD.MOV.U32 R19, RZ, RZ, -0x800000 ;  /* 0xff800000ff137424 */ /* 0x000fe200078e00ff */
[----:B------:R-:W-:Y:S01]  /*19e0*/  SEL R8, R21, R25, P2 ;  /* 0x0000001915087207 */ /* 0x000fe20001000000 */
[----:B------:R-:W-:-:S04]  /*19f0*/  IMAD.IADD R25, R17, 0x1, -R18 ;  /* 0x0000000111197824 */ /* 0x000fc800078e0a12 */
        /* <DEDUP_REMOVED lines=15> */
[----:B------:R-:W-:-:S06]  /*1af0*/  LEA.HI.X R19, R26, c[0x0][0x20c], R19, 0x2, P0 ;  /* 0x000083001a137a11 */ /* 0x000fcc00000f1413 */
[----:B------:R0:W5:Y:S03]  /*1b00*/  LDG.E R19, [R18.64] ;  /* 0x0000000a12137981 */ /* 0x000166000c1e1900 */
.L_x_295:
[----:B------:R-:W-:Y:S05]  /*1b10*/  BSYNC B0 ;  /* 0x0000000000007941 */ /* 0x000fea0003800000 */
.L_x_294:
[----:B------:R-:W-:Y:S01]  /*1b20*/  ISETP.GT.AND P0, PT, R17, 0x1f, PT ;  /* 0x0000001f1100780c */ /* 0x000fe20003f04270 */
[----:B------:R-:W-:Y:S01]  /*1b30*/  IMAD.MOV.U32 R29, RZ, RZ, -0x800000 ;  /* 0xff800000ff1d7424 */ /* 0x000fe200078e00ff */
[----:B------:R-:W-:Y:S01]  /*1b40*/  ISETP.GT.AND P3, PT, R3, RZ, PT ;  /* 0x000000ff0300720c */ /* 0x000fe20003f64270 */
[----:B------:R-:W-:Y:S01]  /*1b50*/  IMAD R23, R23, R4, RZ ;  /* 0x0000000417177224 */ /* 0x000fe200078e02ff */
[----:B------:R-:W-:Y:S01]  /*1b60*/  BSSY B1, `(.L_x_296) ;  /* 0x00001e7000017945 */ /* 0x000fe20003800000 */
[----:B------:R-:W-:-:S08]  /*1b70*/  IMAD.MOV.U32 R28, RZ, RZ, 0x7f800000 ;  /* 0x7f800000ff1c7424 */ /* 0x000fd000078e00ff */
[----:B------:R-:W-:Y:S01]  /*1b80*/  @!P0 IMAD R6, R6, 0x11, R25 ;  /* 0x0000001106068824 */ /* 0x000fe200078e0219 */
[----:B0-----:R-:W-:-:S04]  /*1b90*/  @!P0 LEA.HI R18, R17, R17, RZ, 0x1 ;  /* 0x0000001111128211 */ /* 0x001fc800078f08ff */
[----:B-----5:R0:W-:Y:S01]  /*1ba0*/  @!P0 STS [R6.X4], R19 ;  /* 0x0000001306008388 */ /* 0x0201e20000004800 */
[C---:B------:R-:W-:Y:S01]  /*1bb0*/  @!P0 LOP3.LUT R20, R18.reuse, 0xfffffffe, RZ, 0xc0, !PT ;  /* 0xfffffffe12148812 */ /* 0x040fe200078ec0ff */
[----:B------:R-:W-:-:S04]  /*1bc0*/  @!P0 IMAD.SHL.U32 R18, R18, 0x2, RZ ;  /* 0x0000000212128824 */ /* 0x000fc800078e00ff */
[----:B------:R-:W-:Y:S01]  /*1bd0*/  @!P0 IMAD.IADD R21, R17, 0x1, -R20 ;  /* 0x0000000111158824 */ /* 0x000fe200078e0a14 */
[----:B------:R-:W-:-:S05]  /*1be0*/  @!P0 LOP3.LUT R18, R18, 0xfffffffc, RZ, 0xc0, !PT ;  /* 0xfffffffc12128812 */ /* 0x000fca00078ec0ff */
[----:B------:R-:W-:Y:S01]  /*1bf0*/  @!P0 IMAD R21, R21, 0x44, R18 ;  /* 0x0000004415158824 */ /* 0x000fe200078e0212 */
[----:B------:R-:W-:Y:S01]  /*1c00*/  BAR.SYNC.DEFER_BLOCKING 0x0 ;  /* 0x0000000000007b1d */ /* 0x000fe20000010000 */
[----:B0-----:R-:W-:-:S05]  /*1c10*/  LEA.HI.SX32 R6, R3, 0x1, 0x1 ;  /* 0x0000000103067811 */ /* 0x001fca00078f0aff */
[----:B------:R0:W1:Y:S02]  /*1c20*/  @!P0 LDS R29, [R21] ;  /* 0x00000000151d8984 */ /* 0x0000640000000800 */
[----:B0-----:R-:W-:-:S05]  /*1c30*/  SHF.R.S32.HI R21, RZ, 0x1f, R3 ;  /* 0x0000001fff157819 */ /* 0x001fca0000011403 */
[----:B------:R-:W-:-:S04]  /*1c40*/  @!P3 IMAD.MOV R6, RZ, RZ, R21 ;  /* 0x000000ffff06b224 */ /* 0x000fc800078e0215 */
[----:B------:R-:W-:Y:S01]  /*1c50*/  IMAD R6, R23, R6, RZ ;  /* 0x0000000617067224 */ /* 0x000fe200078e02ff */
[----:B-1----:R-:W0:Y:S02]  /*1c60*/  SHFL.BFLY PT, R18, R29, 0x1, 0x1f ;  /* 0x0c201f001d127f89 */ /* 0x002e2400000e0000 */
[----:B0-----:R-:W-:-:S04]  /*1c70*/  FMNMX.FTZ R18, R18, R29, !PT ;  /* 0x0000001d12127209 */ /* 0x001fc80007810000 */
[----:B------:R-:W-:-:S04]  /*1c80*/  FSETP.NEU.FTZ.AND P0, PT, R18, -INF , PT ;  /* 0xff8000001200780b */ /* 0x000fc80003f1d000 */
[----:B------:R-:W-:-:S05]  /*1c90*/  FSEL R18, R18, RZ, P0 ;  /* 0x000000ff12127208 */ /* 0x000fca0000000000 */
[----:B------:R-:W-:-:S04]  /*1ca0*/  FADD.FTZ R25, -R18, R29 ;  /* 0x0000001d12197221 */ /* 0x000fc80000010100 */
[----:B------:R-:W-:-:S06]  /*1cb0*/  FMUL.FTZ R25, R25, 1.4426950216293334961 ;  /* 0x3fb8aa3b19197820 */ /* 0x000fcc0000410000 */
[----:B------:R-:W0:Y:S02]  /*1cc0*/  MUFU.EX2 R25, R25 ;  /* 0x0000001900197308 */ /* 0x000e240000000800 */
[----:B0-----:R-:W0:Y:S02]  /*1cd0*/  SHFL.BFLY PT, R20, R25, 0x1, 0x1f ;  /* 0x0c201f0019147f89 */ /* 0x001e2400000e0000 */
[----:B0-----:R-:W-:Y:S01]  /*1ce0*/  FADD.FTZ R19, R25, R20 ;  /* 0x0000001419137221 */ /* 0x001fe20000010000 */
[----:B------:R-:W-:-:S04]  /*1cf0*/  LOP3.LUT R20, R17, 0x1, RZ, 0xc0, !PT ;  /* 0x0000000111147812 */ /* 0x000fc800078ec0ff */
[----:B------:R-:W-:Y:S02]  /*1d00*/  FSETP.NE.FTZ.AND P2, PT, R19, RZ, PT ;  /* 0x000000ff1300720b */ /* 0x000fe40003f55000 */
[----:B------:R-:W-:-:S04]  /*1d10*/  ISETP.NE.U32.AND P0, PT, R20, 0x1, PT ;  /* 0x000000011400780c */ /* 0x000fc80003f05070 */
[----:B------:R-:W-:-:S07]  /*1d20*/  ISETP.GT.OR P0, PT, R17, 0x1f, !P0 ;  /* 0x0000001f1100780c */ /* 0x000fce0004704670 */
[----:B------:R-:W0:Y:S02]  /*1d30*/  @P2 MUFU.LG2 R19, R19 ;  /* 0x0000001300132308 */ /* 0x000e240000000c00 */
[----:B0-----:R-:W-:-:S04]  /*1d40*/  @P2 FFMA.FTZ R28, R19, 0.69314718246459960938, R18 ;  /* 0x3f317218131c2823 */ /* 0x001fc80000010012 */
        /* <DEDUP_REMOVED lines=50> */
.L_x_300:
        /* <DEDUP_REMOVED lines=22> */
.L_x_301:
[----:B------:R-:W-:Y:S05]  /*21d0*/  BSYNC B0 ;  /* 0x0000000000007941 */ /* 0x000fea0003800000 */
.L_x_299:
[----:B------:R-:W-:Y:S01]  /*21e0*/  LOP3.LUT R19, R17, R0, RZ, 0xfc, !PT ;  /* 0x0000000011137212 */ /* 0x000fe200078efcff */
[----:B------:R-:W-:Y:S03]  /*21f0*/  BSSY B0, `(.L_x_302) ;  /* 0x0000028000007945 */ /* 0x000fe60003800000 */
[----:B------:R-:W-:-:S13]  /*2200*/  ISETP.NE.U32.AND P0, PT, R19, RZ, PT ;  /* 0x000000ff1300720c */ /* 0x000fda0003f05070 */
[----:B------:R-:W-:Y:S05]  /*2210*/  @!P0 BRA `(.L_x_303) ;  /* 0x000000f000008947 */ /* 0x000fea0003800000 */
[----:B------:R-:W-:Y:S01]  /*2220*/  IMAD.MOV.U32 R24, RZ, RZ, R30 ;  /* 0x000000ffff187224 */ /* 0x000fe200078e001e */
[----:B------:R-:W-:Y:S02]  /*2230*/  MOV R23, R0 ;  /* 0x0000000000177202 */ /* 0x000fe40000000f00 */
[----:B------:R-:W-:Y:S02]  /*2240*/  MOV R22, 0x2260 ;  /* 0x0000226000167802 */ /* 0x000fe40000000f00 */
[----:B------:R-:W-:Y:S05]  /*2250*/  CALL.REL.NOINC `($__internal_6_$__cuda_sm20_div_s64) ;  /* 0x0000235000007944 */ /* 0x000fea0003c00000 */
        /* <DEDUP_REMOVED lines=11> */
.L_x_303:
        /* <DEDUP_REMOVED lines=22> */
.L_x_304:
[----:B------:R-:W-:Y:S05]  /*2470*/  BSYNC B0 ;  /* 0x0000000000007941 */ /* 0x000fea0003800000 */
.L_x_302:
        /* <DEDUP_REMOVED lines=11> */
[----:B------:R-:W-:Y:S05]  /*2530*/  CALL.REL.NOINC `($__internal_6_$__cuda_sm20_div_s64) ;  /* 0x0000207000007944 */ /* 0x000fea0003c00000 */
[----:B------:R-:W-:-:S04]  /*2540*/  IADD3 R17, P0, RZ, -R20, RZ ;  /* 0x80000014ff117210 */ /* 0x000fc80007f1e0ff */
[----:B------:R-:W-:Y:S01]  /*2550*/  IADD3.X R18, RZ, ~R21, RZ, P0, !PT ;  /* 0x80000015ff127210 */ /* 0x000fe200007fe4ff */
[----:B------:R-:W-:-:S04]  /*2560*/  IMAD.WIDE.U32 R36, R5, R17, R36 ;  /* 0x0000001105247225 */ /* 0x000fc800078e0024 */
[----:B------:R-:W-:-:S04]  /*2570*/  IMAD R18, R18, R5, RZ ;  /* 0x0000000512127224 */ /* 0x000fc800078e02ff */
[----:B------:R-:W-:-:S05]  /*2580*/  IMAD R4, R4, R17, R18 ;  /* 0x0000001104047224 */ /* 0x000fca00078e0212 */
[----:B------:R-:W-:Y:S01]  /*2590*/  IADD3 R4, R37, R4, RZ ;  /* 0x0000000425047210 */ /* 0x000fe20007ffe0ff */
[----:B------:R-:W-:Y:S05]  /*25a0*/  BRA `(.L_x_307) ;  /* 0x0000016000007947 */ /* 0x000fea0003800000 */
.L_x_306:
        /* <DEDUP_REMOVED lines=22> */
.L_x_307:
[----:B------:R-:W-:Y:S05]  /*2710*/  BSYNC B0 ;  /* 0x0000000000007941 */ /* 0x000fea0003800000 */
.L_x_305:
        /* <DEDUP_REMOVED lines=38> */
[----:B------:R-:W-:Y:S05]  /*2980*/  CALL.REL.NOINC `($__internal_6_$__cuda_sm20_div_s64) ;  /* 0x00001c2000007944 */ /* 0x000fea0003c00000 */
        /* <DEDUP_REMOVED lines=12> */
.L_x_309:
        /* <DEDUP_REMOVED lines=23> */
.L_x_310:
[----:B------:R-:W-:Y:S05]  /*2bc0*/  BSYNC B0 ;  /* 0x0000000000007941 */ /* 0x000fea0003800000 */
.L_x_308:
        /* <DEDUP_REMOVED lines=19> */
.L_x_312:
        /* <DEDUP_REMOVED lines=22> */
.L_x_313:
[----:B------:R-:W-:Y:S05]  /*2e60*/  BSYNC B0 ;  /* 0x0000000000007941 */ /* 0x000fea0003800000 */
.L_x_311:
        /* <DEDUP_REMOVED lines=20> */
.L_x_315:
        /* <DEDUP_REMOVED lines=23> */
.L_x_316:
[----:B------:R-:W-:Y:S05]  /*3120*/  BSYNC B0 ;  /* 0x0000000000007941 */ /* 0x000fea0003800000 */
.L_x_314:
        /* <DEDUP_REMOVED lines=25> */
[----:B------:R-:W-:Y:S05]  /*32c0*/  CALL.REL.NOINC `($__internal_6_$__cuda_sm20_div_s64) ;  /* 0x000012e000007944 */ /* 0x000fea0003c00000 */
        /* <DEDUP_REMOVED lines=12> */
.L_x_318:
        /* <DEDUP_REMOVED lines=23> */
.L_x_319:
[----:B------:R-:W-:Y:S05]  /*3500*/  BSYNC B0 ;  /* 0x0000000000007941 */ /* 0x000fea0003800000 */
.L_x_317:
        /* <DEDUP_REMOVED lines=29> */
.L_x_321:
        /* <DEDUP_REMOVED lines=23> */
.L_x_322:
[----:B------:R-:W-:Y:S05]  /*3850*/  BSYNC B0 ;  /* 0x0000000000007941 */ /* 0x000fea0003800000 */
.L_x_320:
        /* <DEDUP_REMOVED lines=20> */
.L_x_298:
[----:B------:R-:W-:-:S04]  /*39a0*/  LEA R2, P0, R36, c[0x0][0x200], 0x2 ;  /* 0x0000800024027a11 */ /* 0x000fc800078010ff */
[----:B------:R-:W-:-:S05]  /*39b0*/  LEA.HI.X R3, R36, c[0x0][0x204], R37, 0x2, P0 ;  /* 0x0000810024037a11 */ /* 0x000fca00000f1425 */
[----:B------:R0:W-:Y:S04]  /*39c0*/  STG.E [R2.64], R28 ;  /* 0x0000001c02007986 */ /* 0x0001e8000c10190a */
.L_x_297:
[----:B------:R-:W-:Y:S05]  /*39d0*/  BSYNC B1 ;  /* 0x0000000000017941 */ /* 0x000fea0003800000 */
.L_x_296:
[----:B------:R-:W1:Y:S01]  /*39e0*/  S2R R34, SR_TID.X ;  /* 0x0000000000227919 */ /* 0x000e620000002100 */
[----:B------:R-:W-:Y:S01]  /*39f0*/  IMAD.MOV.U32 R13, RZ, RZ, RZ ;  /* 0x000000ffff0d7224 */ /* 0x000fe200078e00ff */
[----:B------:R-:W-:Y:S01]  /*3a00*/  CS2R R10, SRZ ;  /* 0x00000000000a7805 */ /* 0x000fe2000001ff00 */
[----:B------:R-:W-:Y:S01]  /*3a10*/  CS2R R8, SRZ ;  /* 0x0000000000087805 */ /* 0x000fe2000001ff00 */
[----:B------:R-:W-:Y:S01]  /*3a20*/  CS2R R6, SRZ ;  /* 0x0000000000067805 */ /* 0x000fe2000001ff00 */
[-C--:B01----:R-:W-:Y:S02]  /*3a30*/  LEA.HI R2, R34, R34.reuse, RZ, 0x1 ;  /* 0x0000002222027211 */ /* 0x083fe400078f08ff */
[----:B------:R-:W-:Y:S02]  /*3a40*/  SHF.R.S32.HI R33, RZ, 0x1f, R34 ;  /* 0x0000001fff217819 */ /* 0x000fe40000011422 */
[----:B------:R-:W-:Y:S02]  /*3a50*/  LOP3.LUT R3, R2, 0xfffffffe, RZ, 0xc0, !PT ;  /* 0xfffffffe02037812 */ /* 0x000fe400078ec0ff */
[----:B------:R-:W-:-:S03]  /*3a60*/  LEA.HI R33, R33, R34, RZ, 0x3 ;  /* 0x0000002221217211 */ /* 0x000fc600078f18ff */
[----:B------:R-:W-:-:S05]  /*3a70*/  IMAD.IADD R0, R34, 0x1, -R3 ;  /* 0x0000000122007824 */ /* 0x000fca00078e0a03 */
[----:B------:R-:W-:-:S04]  /*3a80*/  ISETP.GE.AND P1, PT, R0, c[0x0][0x314], PT ;  /* 0x0000c50000007a0c */ /* 0x000fc80003f26270 */
[----:B------:R-:W-:-:S13]  /*3a90*/  ISETP.GT.OR P1, PT, R34, 0x1f, P1 ;  /* 0x0000001f2200780c */ /* 0x000fda0000f24670 */
[----:B------:R-:W-:Y:S02]  /*3aa0*/  @!P1 FADD.FTZ R3, -R28, R29 ;  /* 0x0000001d1c039221 */ /* 0x000fe40000010100 */
[----:B------:R-:W-:Y:S02]  /*3ab0*/  @!P1 IMAD.SHL.U32 R5, R2, 0x2, RZ ;  /* 0x0000000202059824 */ /* 0x000fe400078e00ff */
[----:B------:R-:W-:Y:S02]  /*3ac0*/  @!P1 FMUL.FTZ R3, R3, 1.4426950216293334961 ;  /* 0x3fb8aa3b03039820 */ /* 0x000fe40000410000 */
[----:B------:R-:W-:Y:S01]  /*3ad0*/  IMAD.MOV.U32 R2, RZ, RZ, c[0x0][0x314] ;  /* 0x0000c500ff027624 */ /* 0x000fe200078e00ff */
[----:B------:R-:W-:-:S03]  /*3ae0*/  @!P1 LOP3.LUT R5, R5, 0xfffffffc, RZ, 0xc0, !PT ;  /* 0xfffffffc05059812 */ /* 0x000fc600078ec0ff */
[----:B------:R-:W0:Y:S01]  /*3af0*/  @!P1 MUFU.EX2 R3, R3 ;  /* 0x0000000300039308 */ /* 0x000e220000000800 */
[----:B------:R-:W-:Y:S01]  /*3b00*/  ISETP.GE.AND P0, PT, R2, 0x1, PT ;  /* 0x000000010200780c */ /* 0x000fe20003f06270 */
[----:B------:R-:W-:Y:S01]  /*3b10*/  @!P1 IMAD R0, R0, 0x44, R5 ;  /* 0x0000004400009824 */ /* 0x000fe200078e0205 */
[----:B------:R-:W-:Y:S02]  /*3b20*/  LOP3.LUT R5, R33, 0x3ffffff8, RZ, 0xc0, !PT ;  /* 0x3ffffff821057812 */ /* 0x000fe400078ec0ff */
[----:B------:R-:W-:-:S03]  /*3b30*/  SHF.R.S32.HI R33, RZ, 0x3, R33 ;  /* 0x00000003ff217819 */ /* 0x000fc60000011421 */
[----:B------:R-:W-:Y:S02]  /*3b40*/  IMAD.IADD R34, R34, 0x1, -R5 ;  /* 0x0000000122227824 */ /* 0x000fe400078e0a05 */
[----:B------:R-:W-:Y:S02]  /*3b50*/  CS2R R4, SRZ ;  /* 0x0000000000047805 */ /* 0x000fe4000001ff00 */
[----:B------:R-:W-:Y:S01]  /*3b60*/  IMAD.SHL.U32 R34, R34, 0x4, RZ ;  /* 0x0000000422227824 */ /* 0x000fe200078e00ff */
[----:B0-----:R0:W-:Y:S04]  /*3b70*/  @!P1 STS [R0], R3 ;  /* 0x0000000300009388 */ /* 0x0011e80000000800 */
[C---:B------:R-:W-:Y:S02]  /*3b80*/  IADD3 R32, R34.reuse, 0x20, RZ ;  /* 0x0000002022207810 */ /* 0x040fe40007ffe0ff */
[----:B------:R-:W-:Y:S01]  /*3b90*/  IADD3 R31, R34, 0x40, RZ ;  /* 0x00000040221f7810 */ /* 0x000fe20007ffe0ff */
[----:B0-----:R-:W-:Y:S01]  /*3ba0*/  CS2R R2, SRZ ;  /* 0x0000000000027805 */ /* 0x001fe2000001ff00 */
[----:B------:R-:W-:Y:S01]  /*3bb0*/  IMAD.MOV.U32 R0, RZ, RZ, RZ ;  /* 0x000000ffff007224 */ /* 0x000fe200078e00ff */
[----:B------:R-:W-:Y:S06]  /*3bc0*/  BAR.SYNC.DEFER_BLOCKING 0x0 ;  /* 0x0000000000007b1d */ /* 0x000fec0000010000 */
        /* <DEDUP_REMOVED lines=23> */
[----:B------:R-:W-:Y:S02]  /*3d40*/  IMAD.X R29, RZ, RZ, R29, P0 ;  /* 0x000000ffff1d7224 */ /* 0x000fe400000e061d */
.L_x_326:
        /* <DEDUP_REMOVED lines=14> */
.L_x_325:
[----:B------:R-:W-:Y:S05]  /*3e30*/  BSYNC B0 ;  /* 0x0000000000007941 */ /* 0x000fea0003800000 */
.L_x_324:
        /* <DEDUP_REMOVED lines=19> */
.L_x_323:
        /* <DEDUP_REMOVED lines=100> */
        .weak           $__internal_6_$__cuda_sm20_div_s64
        .type           $__internal_6_$__cuda_sm20_div_s64,@function
        .size           $__internal_6_$__cuda_sm20_div_s64,(.L_x_6070 - $__internal_6_$__cuda_sm20_div_s64)
$__internal_6_$__cuda_sm20_div_s64:
        /* <DEDUP_REMOVED lines=83> */
[----:B------:R-:W-:Y:S06]  /*4ae0*/  RET.REL.NODEC R26 `(_ZN5flash32flash_fwd_splitkv_combine_kernelI23Flash_fwd_kernel_traitsILi96ELi64ELi128ELi4ELb0ELb0EN7cutlass6half_tE19Flash_kernel_traitsILi96ELi64ELi128ELi4ES3_EELi16ELi1ELb0EEEvNS_16Flash_fwd_paramsE) ;  /* 0xffffb5101a007950 */ /* 0x000fec0003c3ffff */
.L_x_327:
        /* <DEDUP_REMOVED lines=9> */
.L_x_6070:


//--------------------- .text._ZN5flash32flash_fwd_splitkv_combine_kernelI23Flash_fwd_kernel_traitsILi96ELi64ELi128ELi4ELb0ELb0EN7cutlass6half_tE19Flash_kernel_traitsILi96ELi64ELi128ELi4ES3_EELi16ELi7ELb1EEEvNS_16Flash_fwd_paramsE --------------------------
	.section	.text._ZN5flash32flash_fwd_splitkv_combine_kernelI23Flash_fwd_kernel_traitsILi96ELi64ELi128ELi4ELb0ELb0EN7cutlass6half_tE19Flash_kernel_traitsILi96ELi64ELi128ELi4ES3_EELi16ELi7ELb1EEEvNS_16Flash_fwd_paramsE,"ax",@progbits
	.sectioninfo	@"SHI_REGISTERS=70"
	.align	128
        .global         _ZN5flash32flash_fwd_splitkv_combine_kernelI23Flash_fwd_kernel_traitsILi96ELi64ELi128ELi4ELb0ELb0EN7cutlass6half_tE19Flash_kernel_traitsILi96ELi64ELi128ELi4ES3_EELi16ELi7ELb1EEEvNS_16Flash_fwd_paramsE
        .type           _ZN5flash32flash_fwd_splitkv_combine_kernelI23Flash_fwd_kernel_traitsILi96ELi64ELi128ELi4ELb0ELb0EN7cutlass6half_tE19Flash_kernel_traitsILi96ELi64ELi128ELi4ES3_EELi16ELi7ELb1EEEvNS_16Flash_fwd_paramsE,@function
        .size           _ZN5flash32flash_fwd_splitkv_combine_kernelI23Flash_fwd_kernel_traitsILi96ELi64ELi128ELi4ELb0ELb0EN7cutlass6half_tE19Flash_kernel_traitsILi96ELi64ELi128ELi4ES3_EELi16ELi7ELb1EEEvNS_16Flash_fwd_paramsE,(.L_x_6071 - _ZN5flash32flash_fwd_splitkv_combine_kernelI23Flash_fwd_kernel_traitsILi96ELi64ELi128ELi4ELb0ELb0EN7cutlass6half_tE19Flash_kernel_traitsILi96ELi64ELi128ELi4ES3_EELi16ELi7ELb1EEEvNS_16Flash_fwd_paramsE)
        .other          _ZN5flash32flash_fwd_splitkv_combine_kernelI23Flash_fwd_kernel_traitsILi96ELi64ELi128ELi4ELb0ELb0EN7cutlass6half_tE19Flash_kernel_traitsILi96ELi64ELi128ELi4ES3_EELi16ELi7ELb1EEEvNS_16Flash_fwd_paramsE,@"STO_CUDA_ENTRY STV_DEFAULT"
_ZN5flash32flash_fwd_splitkv_combine_kernelI23Flash_fwd_kernel_traitsILi96ELi64ELi128ELi4ELb0ELb0EN7cutlass6half_tE19Flash_kernel_traitsILi96ELi64ELi128ELi4ES3_EELi16ELi7ELb1EEEvNS_16Flash_fwd_paramsE:
.text._ZN5flash32flash_fwd_splitkv_combine_kernelI23Flash_fwd_kernel_traitsILi96ELi64ELi128ELi4ELb0ELb0EN7cutlass6half_tE19Flash_kernel_traitsILi96ELi64ELi128ELi4ES3_EELi16ELi7ELb1EEEvNS_16Flash_fwd_paramsE:
        /* <DEDUP_REMOVED lines=23> */
[----:B------:R-:W-:Y:S05]  /*0170*/  CALL.REL.NOINC `($__internal_7_$__cuda_sm20_div_s64) ;  /* 0x0000653000007944 */ /* 0x000fea0003c00000 */
[----:B------:R-:W-:Y:S02]  /*0180*/  MOV R8, R0 ;  /* 0x0000000000087202 */ /* 0x000fe40000000f00 */
[----:B------:R-:W-:Y:S01]  /*0190*/  MOV R9, R21 ;  /* 0x0000001500097202 */ /* 0x000fe20000000f00 */
[----:B------:R-:W-:Y:S05]  /*01a0*/  BRA `(.L_x_329) ;  /* 0x0000013000007947 */ /* 0x000fea0003800000 */
.L_x_328:
        /* <DEDUP_REMOVED lines=19> */
.L_x_329:
        /* <DEDUP_REMOVED lines=17> */
.L_x_331:
        /* <DEDUP_REMOVED lines=20> */
.L_x_332:
[----:B------:R-:W-:Y:S05]  /*0530*/  BSYNC B0 ;  /* 0x0000000000007941 */ /* 0x000fea0003800000 */
.L_x_330:
        /* <DEDUP_REMOVED lines=57> */
.L_x_334:
        /* <DEDUP_REMOVED lines=19> */
.L_x_335:
[----:B------:R-:W-:Y:S05]  /*0a00*/  BSYNC B0 ;  /* 0x0000000000007941 */ /* 0x000fea0003800000 */
.L_x_333:
        /* <DEDUP_REMOVED lines=107> */
.L_x_337:
        /* <DEDUP_REMOVED lines=19> */
.L_x_338:
[----:B------:R-:W-:Y:S05]  /*11f0*/  BSYNC B0 ;  /* 0x0000000000007941 */ /* 0x000fea0003800000 */
.L_x_336:
        /* <DEDUP_REMOVED lines=281> */
[----:B-1----:R-:W-:Y:S05]  /*2390*/  CALL.REL.NOINC `($__internal_7_$__cuda_sm20_div_s64) ;  /* 0x0000431000007944 */ /* 0x002fea0003c00000 */
[----:B------:R-:W-:Y:S02]  /*23a0*/  MOV R50, R0 ;  /* 0x0000000000327202 */ /* 0x000fe40000000f00 */
[----:B------:R-:W-:Y:S01]  /*23b0*/  MOV R51, R21 ;  /* 0x0000001500337202 */ /* 0x000fe20000000f00 */
[----:B------:R-:W-:Y:S05]  /*23c0*/  BRA `(.L_x_341) ;  /* 0x0000013000007947 */ /* 0x000fea0003800000 */
.L_x_340:
        /* <DEDUP_REMOVED lines=19> */
.L_x_341:
[----:B------:R-:W-:Y:S05]  /*2500*/  BSYNC B0 ;  /* 0x0000000000007941 */ /* 0x000fea0003800000 */
.L_x_339:
        /* <DEDUP_REMOVED lines=257> */
.L_x_346:
        /* <DEDUP_REMOVED lines=21> */
.L_x_347:
[----:B------:R-:W-:Y:S05]  /*3670*/  BSYNC B0 ;  /* 0x0000000000007941 */ /* 0x000fea0003800000 */
.L_x_345:
        /* <DEDUP_REMOVED lines=8> */
[----:B------:R-:W-:Y:S05]  /*3700*/  CALL.REL.NOINC `($__internal_7_$__cuda_sm20_div_s64) ;  /* 0x00002fa000007944 */ /* 0x000fea0003c00000 */
        /* <DEDUP_REMOVED lines=12> */
.L_x_349:
        /* <DEDUP_REMOVED lines=22> */
.L_x_350:
[----:B------:R-:W-:Y:S05]  /*3930*/  BSYNC B0 ;  /* 0x0000000000007941 */ /* 0x000fea0003800000 */
.L_x_348:
        /* <DEDUP_REMOVED lines=11> */
[----:B------:R-:W-:Y:S05]  /*39f0*/  CALL.REL.NOINC `($__internal_7_$__cuda_sm20_div_s64) ;  /* 0x00002cb000007944 */ /* 0x000fea0003c00000 */
        /* <DEDUP_REMOVED lines=11> */
.L_x_352:
        /* <DEDUP_REMOVED lines=22> */
.L_x_353:
[----:B------:R-:W-:Y:S05]  /*3c10*/  BSYNC B0 ;  /* 0x0000000000007941 */ /* 0x000fea0003800000 */
.L_x_351:
        /* <DEDUP_REMOVED lines=52> */
.L_x_355:
        /* <DEDUP_REMOVED lines=22> */
.L_x_356:
[----:B------:R-:W-:Y:S05]  /*40c0*/  BSYNC B0 ;  /* 0x0000000000007941 */ /* 0x000fea0003800000 */
.L_x_354:
        /* <DEDUP_REMOVED lines=22> */
.L_x_358:
        /* <DEDUP_REMOVED lines=22> */
.L_x_359:
[----:B------:R-:W-:Y:S05]  /*4390*/  BSYNC B0 ;  /* 0x0000000000007941 */ /* 0x000fea0003800000 */
.L_x_357:
        /* <DEDUP_REMOVED lines=21> */
.L_x_361:
        /* <DEDUP_REMOVED lines=23> */
.L_x_362:
[----:B------:R-:W-:Y:S05]  /*4660*/  BSYNC B0 ;  /* 0x0000000000007941 */ /* 0x000fea0003800000 */
.L_x_360:
        /* <DEDUP_REMOVED lines=38> */
.L_x_364:
        /* <DEDUP_REMOVED lines=23> */
.L_x_365:
[----:B------:R-:W-:Y:S05]  /*4a40*/  BSYNC B0 ;  /* 0x0000000000007941 */ /* 0x000fea0003800000 */
.L_x_363:
        /* <DEDUP_REMOVED lines=31> */
.L_x_367:
        /* <DEDUP_REMOVED lines=23> */
.L_x_368:
[----:B------:R-:W-:Y:S05]  /*4db0*/  BSYNC B0 ;  /* 0x0000000000007941 */ /* 0x000fea0003800000 */
.L_x_366:
        /* <DEDUP_REMOVED lines=20> */
.L_x_344:
[----:B------:R-:W-:-:S04]  /*4f00*/  LEA R2, P0, R52, c[0x0][0x200], 0x2 ;  /* 0x0000800034027a11 */ /* 0x000fc800078010ff */
[----:B------:R-:W-:-:S05]  /*4f10*/  LEA.HI.X R3, R52, c[0x0][0x204], R53, 0x2, P0 ;  /* 0x0000810034037a11 */ /* 0x000fca00000f1435 */
[----:B------:R0:W-:Y:S04]  /*4f20*/  STG.E [R2.64], R30 ;  /* 0x0000001e02007986 */ /* 0x0001e8000c101908 */
.L_x_343:
[----:B------:R-:W-:Y:S05]  /*4f30*/  BSYNC B1 ;  /* 0x0000000000017941 */ /* 0x000fea0003800000 */
.L_x_342:
[C---:B------:R-:W-:Y:S01]  /*4f40*/  IADD3 R0, R47.reuse, 0x8, RZ ;  /* 0x000000082f007810 */ /* 0x040fe20007ffe0ff */
[----:B------:R-:W-:Y:S01]  /*4f50*/  IMAD.MOV.U32 R29, RZ, RZ, c[0x0][0x314] ;  /* 0x0000c500ff1d7624 */ /* 0x000fe200078e00ff */
[----:B0-----:R-:W-:Y:S01]  /*4f60*/  CS2R R4, SRZ ;  /* 0x0000000000047805 */ /* 0x001fe2000001ff00 */
[----:B------:R-:W-:Y:S01]  /*4f70*/  CS2R R6, SRZ ;  /* 0x0000000000067805 */ /* 0x000fe2000001ff00 */
[----:B------:R-:W-:Y:S01]  /*4f80*/  ISETP.GE.OR P2, PT, R0, c[0x0][0x314], P6 ;  /* 0x0000c50000007a0c */ /* 0x000fe20003746670 */
[----:B------:R-:W-:Y:S01]  /*4f90*/  CS2R R8, SRZ ;  /* 0x0000000000087805 */ /* 0x000fe2000001ff00 */
[----:B------:R-:W-:Y:S01]  /*4fa0*/  IADD3 R0, R47, 0x10, RZ ;  /* 0x000000102f007810 */ /* 0x000fe20007ffe0ff */
[----:B------:R-:W-:Y:S01]  /*4fb0*/  CS2R R10, SRZ ;  /* 0x00000000000a7805 */ /* 0x000fe2000001ff00 */
[----:B------:R-:W-:Y:S02]  /*4fc0*/  MOV R12, RZ ;  /* 0x000000ff000c7202 */ /* 0x000fe40000000f00 */
[----:B------:R-:W-:-:S02]  /*4fd0*/  ISETP.GE.OR P1, PT, R0, c[0x0][0x314], P6 ;  /* 0x0000c50000007a0c */ /* 0x000fc40003726670 */
        /* <DEDUP_REMOVED lines=86> */
[----:B--2---:R-:W-:Y:S07]  /*5540*/  @!P2 STS [R25.X4+0x1980], R33 ;  /* 0x001980211900a388 */ /* 0x004fee0000004800 */
[----:B------:R-:W2:Y:S01]  /*5550*/  @!P1 MUFU.EX2 R34, R34 ;  /* 0x0000002200229308 */ /* 0x000ea20000000800 */
[----:B-1----:R-:W-:Y:S01]  /*5560*/  @!P0 STS [R25.X4+0x1dc0], R31 ;  /* 0x001dc01f19008388 */ /* 0x002fe20000004800 */
[----:B------:R-:W-:-:S06]  /*5570*/  ISETP.GE.AND P0, PT, R29, 0x1, PT ;  /* 0x000000011d00780c */ /* 0x000fcc0003f06270 */
[----:B------:R-:W1:Y:S01]  /*5580*/  @!P6 MUFU.EX2 R0, R0 ;  /* 0x000000000000e308 */ /* 0x000e620000000800 */
[----:B0-----:R-:W-:Y:S04]  /*5590*/  @!P5 STS [R25.X4], R45 ;  /* 0x0000002d1900d388 */ /* 0x001fe80000004800 */
[----:B--2---:R-:W-:Y:S04]  /*55a0*/  @!P1 STS [R25.X4+0x1ba0], R34 ;  /* 0x001ba02219009388 */ /* 0x004fe80000004800 */
[----:B-1----:R0:W-:Y:S02]  /*55b0*/  @!P6 STS [R25.X4+0x1fe0], R0 ;  /* 0x001fe0001900e388 */ /* 0x0021e40000004800 */
[----:B0-----:R-:W-:-:S02]  /*55c0*/  HFMA2.MMA R0, -RZ, RZ, 0, 0 ;  /* 0x00000000ff007435 */ /* 0x001fc400000001ff */
[----:B------:R-:W-:Y:S06]  /*55d0*/  BAR.SYNC.DEFER_BLOCKING 0x0 ;  /* 0x0000000000007b1d */ /* 0x000fec0000010000 */
[----:B------:R-:W-:Y:S05]  /*55e0*/  @!P0 BRA `(.L_x_369) ;  /* 0x00000ad000008947 */ /* 0x000fea0003800000 */
[----:B------:R-:W-:Y:S01]  /*55f0*/  ULDC UR5, c[0x0][0x22c] ;  /* 0x00008b0000057ab9 */ /* 0x000fe20000000800 */
[----:B------:R-:W-:Y:S01]  /*5600*/  IMAD R35, R15, 0x60, R47 ;  /* 0x000000600f237824 */ /* 0x000fe200078e022f */
[----:B------:R-:W-:Y:S01]  /*5610*/  UIMAD UR5, UR7, UR5, URZ ;  /* 0x00000005070572a4 */ /* 0x000fe2000f8e023f */
[----:B------:R-:W-:Y:S01]  /*5620*/  ISETP.GT.AND P1, PT, R29, 0x3, PT ;  /* 0x000000031d00780c */ /* 0x000fe20003f24270 */
[C---:B------:R-:W-:Y:S01]  /*5630*/  IMAD R32, R28.reuse, c[0x0][0x22c], RZ ;  /* 0x00008b001c207a24 */ /* 0x040fe200078e02ff */
[----:B------:R-:W-:Y:S01]  /*5640*/  PLOP3.LUT P4, PT, PT, PT, PT, 0x80, 0x0 ;  /* 0x000000000000781c */ /* 0x000fe20003f8f070 */
[----:B------:R-:W-:Y:S01]  /*5650*/  USHF.R.S32.HI UR4, URZ, 0x1f, UR5 ;  /* 0x0000001f3f047899 */ /* 0x000fe20008011405 */
[----:B------:R-:W-:Y:S01]  /*5660*/  IMAD.SHL.U32 R14, R15, 0x4, RZ ;  /* 0x000000040f0e7824 */ /* 0x000fe200078e00ff */
[C---:B------:R-:W-:Y:S01]  /*5670*/  IADD3 R0, P0, R35.reuse, UR5, RZ ;  /* 0x0000000523007c10 */ /* 0x040fe2000ff1e0ff */
[----:B------:R-:W-:Y:S01]  /*5680*/  IMAD.MOV.U32 R30, RZ, RZ, RZ ;  /* 0x000000ffff1e7224 */ /* 0x000fe200078e00ff */
[----:B------:R-:W-:Y:S01]  /*5690*/  IADD3 R31, R28, -UR7, RZ ;  /* 0x800000071c1f7c10 */ /* 0x000fe2000fffe0ff */
[----:B------:R-:W-:Y:S01]  /*56a0*/  CS2R R16, SRZ ;  /* 0x0000000000107805 */ /* 0x000fe2000001ff00 */
[----:B------:R-:W-:Y:S01]  /*56b0*/  LEA.HI.X.SX32 R35, R35, UR4, 0x1, P0 ;  /* 0x0000000423237c11 */ /* 0x000fe200080f0eff */
[----:B------:R-:W-:Y:S01]  /*56c0*/  CS2R R18, SRZ ;  /* 0x0000000000127805 */ /* 0x000fe2000001ff00 */
[C---:B------:R-:W-:Y:S01]  /*56d0*/  LEA R34, P0, R0.reuse, c[0x0][0x1d8], 0x2 ;  /* 0x0000760000227a11 */ /* 0x040fe200078010ff */
[----:B------:R-:W-:Y:S01]  /*56e0*/  CS2R R20, SRZ ;  /* 0x0000000000147805 */ /* 0x000fe2000001ff00 */
[----:B------:R-:W-:Y:S01]  /*56f0*/  CS2R R22, SRZ ;  /* 0x0000000000167805 */ /* 0x000fe2000001ff00 */
[----:B------:R-:W-:Y:S01]  /*5700*/  CS2R R24, SRZ ;  /* 0x0000000000187805 */ /* 0x000fe2000001ff00 */
[----:B------:R-:W-:Y:S01]  /*5710*/  LEA.HI.X R35, R0, c[0x0][0x1dc], R35, 0x2, P0 ;  /* 0x0000770000237a11 */ /* 0x000fe200000f1423 */
[----:B------:R-:W-:Y:S01]  /*5720*/  IMAD.MOV.U32 R0, RZ, RZ, RZ ;  /* 0x000000ffff007224 */ /* 0x000fe200078e00ff */
[----:B------:R-:W-:Y:S01]  /*5730*/  IADD3 R34, P0, R34, 0x100, RZ ;  /* 0x0000010022227810 */ /* 0x000fe20007f1e0ff */
[----:B------:R-:W-:Y:S01]  /*5740*/  CS2R R26, SRZ ;  /* 0x00000000001a7805 */ /* 0x000fe2000001ff00 */
[----:B------:R-:W-:-:S04]  /*5750*/  IMAD.WIDE R32, R32, 0x4, RZ ;  /* 0x0000000420207825 */ /* 0x000fc800078e02ff */
[----:B------:R-:W-:Y:S01]  /*5760*/  IMAD.X R35, RZ, RZ, R35, P0 ;  /* 0x000000ffff237224 */ /* 0x000fe200000e0623 */
[----:B------:R-:W-:Y:S05]  /*5770*/  @!P1 BRA `(.L_x_370) ;  /* 0x0000051000009947 */ /* 0x000fea0003800000 */
[----:B------:R-:W-:Y:S02]  /*5780*/  PLOP3.LUT P4, PT, PT, PT, PT, 0x8, 0x0 ;  /* 0x000000000000781c */ /* 0x000fe40003f8e170 */
[CC--:B------:R-:W-:Y:S02]  /*5790*/  ISETP.GE.AND P3, PT, R15.reuse, R31.reuse, PT ;  /* 0x0000001f0f00720c */ /* 0x0c0fe40003f66270 */
[----:B------:R-:W-:Y:S02]  /*57a0*/  ISETP.GE.AND P0, PT, R15, R31, PT ;  /* 0x0000001f0f00720c */ /* 0x000fe40003f06270 */
[----:B------:R-:W-:-:S09]  /*57b0*/  IADD3 R29, R29, -0x3, RZ ;  /* 0xfffffffd1d1d7810 */ /* 0x000fd20007ffe0ff */
.L_x_371:
[----:B------:R0:W2:Y:S01]  /*57c0*/  @!P3 LDG.E.128 R16, [R34.64+-0x100] ;  /* 0xffff00082210b981 */ /* 0x0000a2000c1e1d00 */
[----:B------:R-:W-:Y:S02]  /*57d0*/  IADD3 R36, P1, R32, R34, RZ ;  /* 0x0000002220247210 */ /* 0x000fe40007f3e0ff */
[----:B------:R-:W-:Y:S01]  /*57e0*/  IADD3 R30, R30, 0x4, RZ ;  /* 0x000000041e1e7810 */ /* 0x000fe20007ffe0ff */
[----:B------:R0:W3:Y:S01]  /*57f0*/  @!P3 LDG.E.128 R20, [R34.64+-0x80] ;  /* 0xffff80082214b981 */ /* 0x0000e2000c1e1d00 */
[C---:B------:R-:W-:Y:S02]  /*5800*/  IADD3.X R37, R33.reuse, R35, RZ, P1, !PT ;  /* 0x0000002321257210 */ /* 0x040fe40000ffe4ff */
[----:B------:R-:W-:Y:S01]  /*5810*/  ISETP.GE.AND P2, PT, R30, R29, PT ;  /* 0x0000001d1e00720c */ /* 0x000fe20003f46270 */
[----:B------:R0:W4:Y:S01]  /*5820*/  @!P3 LDG.E.128 R24, [R34.64] ;  /* 0x000000082218b981 */ /* 0x000122000c1e1d00 */
[----:B------:R-:W-:Y:S03]  /*5830*/  PLOP3.LUT P3, PT, P0, PT, PT, 0x80, 0x0 ;  /* 0x000000000000781c */ /* 0x000fe6000076f070 */
[----:B------:R-:W2:Y:S01]  /*5840*/  LDS R13, [R14] ;  /* 0x000000000e0d7984 */ /* 0x000ea20000000800 */
[C---:B0-----:R-:W-:Y:S04]  /*5850*/  IADD3 R34, P1, R32.reuse, R36, RZ ;  /* 0x0000002420227210 */ /* 0x041fe80007f3e0ff */
[----:B------:R-:W-:Y:S01]  /*5860*/  IADD3.X R35, R33, R37, RZ, P1, !PT ;  /* 0x0000002521237210 */ /* 0x000fe20000ffe4ff */
[C---:B--2---:R-:W-:Y:S02]  /*5870*/  FFMA.FTZ R12, R13.reuse, R16, R12 ;  /* 0x000000100d0c7223 */ /* 0x044fe4000001000c */
[C---:B------:R-:W-:Y:S02]  /*5880*/  FFMA.FTZ R11, R13.reuse, R17, R11 ;  /* 0x000000110d0b7223 */ /* 0x040fe4000001000b */
[C---:B------:R-:W-:Y:S02]  /*5890*/  FFMA.FTZ R10, R13.reuse, R18, R10 ;  /* 0x000000120d0a7223 */ /* 0x040fe4000001000a */
[C---:B------:R-:W-:Y:S02]  /*58a0*/  FFMA.FTZ R9, R13.reuse, R19, R9 ;  /* 0x000000130d097223 */ /* 0x040fe40000010009 */
[C---:B---3--:R-:W-:Y:S01]  /*58b0*/  FFMA.FTZ R8, R13.reuse, R20, R8 ;  /* 0x000000140d087223 */ /* 0x048fe20000010008 */
[----:B------:R-:W2:Y:S01]  /*58c0*/  @!P3 LDG.E.128 R16, [R36.64+-0x100] ;  /* 0xffff00082410b981 */ /* 0x000ea2000c1e1d00 */
[C---:B------:R-:W-:Y:S02]  /*58d0*/  FFMA.FTZ R7, R13.reuse, R21, R7 ;  /* 0x000000150d077223 */ /* 0x040fe40000010007 */
[C---:B------:R-:W-:Y:S02]  /*58e0*/  FFMA.FTZ R6, R13.reuse, R22, R6 ;  /* 0x000000160d067223 */ /* 0x040fe40000010006 */
[C---:B------:R-:W-:Y:S02]  /*58f0*/  FFMA.FTZ R5, R13.reuse, R23, R5 ;  /* 0x000000170d057223 */ /* 0x040fe40000010005 */
[C---:B----4-:R-:W-:Y:S01]  /*5900*/  FFMA.FTZ R4, R13.reuse, R24, R4 ;  /* 0x000000180d047223 */ /* 0x050fe20000010004 */
[----:B------:R-:W3:Y:S01]  /*5910*/  @!P3 LDG.E.128 R20, [R36.64+-0x80] ;  /* 0xffff80082414b981 */ /* 0x000ee2000c1e1d00 */
[C---:B------:R-:W-:Y:S02]  /*5920*/  FFMA.FTZ R3, R13.reuse, R25, R3 ;  /* 0x000000190d037223 */ /* 0x040fe40000010003 */
[C---:B------:R-:W-:Y:S02]  /*5930*/  FFMA.FTZ R2, R13.reuse, R26, R2 ;  /* 0x0000001a0d027223 */ /* 0x040fe40000010002 */
[----:B------:R-:W-:Y:S02]  /*5940*/  FFMA.FTZ R0, R13, R27, R0 ;  /* 0x0000001b0d007223 */ /* 0x000fe40000010000 */
[----:B------:R-:W4:Y:S04]  /*5950*/  @!P3 LDG.E.128 R24, [R36.64] ;  /* 0x000000082418b981 */ /* 0x000f28000c1e1d00 */
[----:B------:R-:W2:Y:S02]  /*5960*/  LDS R13, [R14+0x44] ;  /* 0x000044000e0d7984 */ /* 0x000ea40000000800 */
[C---:B--2---:R-:W-:Y:S02]  /*5970*/  FFMA.FTZ R12, R13.reuse, R16, R12 ;  /* 0x000000100d0c7223 */ /* 0x044fe4000001000c */
[C---:B------:R-:W-:Y:S02]  /*5980*/  FFMA.FTZ R11, R13.reuse, R17, R11 ;  /* 0x000000110d0b7223 */ /* 0x040fe4000001000b */
[C---:B------:R-:W-:Y:S02]  /*5990*/  FFMA.FTZ R10, R13.reuse, R18, R10 ;  /* 0x000000120d0a7223 */ /* 0x040fe4000001000a */
[C---:B------:R-:W-:Y:S02]  /*59a0*/  FFMA.FTZ R9, R13.reuse, R19, R9 ;  /* 0x000000130d097223 */ /* 0x040fe40000010009 */
[C---:B---3--:R-:W-:Y:S01]  /*59b0*/  FFMA.FTZ R8, R13.reuse, R20, R8 ;  /* 0x000000140d087223 */ /* 0x048fe20000010008 */
[----:B------:R0:W2:Y:S01]  /*59c0*/  @!P3 LDG.E.128 R16, [R34.64+-0x100] ;  /* 0xffff00082210b981 */ /* 0x0000a2000c1e1d00 */
[C---:B------:R-:W-:Y:S02]  /*59d0*/  FFMA.FTZ R7, R13.reuse, R21, R7 ;  /* 0x000000150d077223 */ /* 0x040fe40000010007 */
[C---:B------:R-:W-:Y:S02]  /*59e0*/  FFMA.FTZ R6, R13.reuse, R22, R6 ;  /* 0x000000160d067223 */ /* 0x040fe40000010006 */
[C---:B------:R-:W-:Y:S02]  /*59f0*/  FFMA.FTZ R5, R13.reuse, R23, R5 ;  /* 0x000000170d057223 */ /* 0x040fe40000010005 */
[C---:B----4-:R-:W-:Y:S01]  /*5a00*/  FFMA.FTZ R4, R13.reuse, R24, R4 ;  /* 0x000000180d047223 */ /* 0x050fe20000010004 */
[----:B------:R0:W3:Y:S01]  /*5a10*/  @!P3 LDG.E.128 R20, [R34.64+-0x80] ;  /* 0xffff80082214b981 */ /* 0x0000e2000c1e1d00 */
[C---:B------:R-:W-:Y:S02]  /*5a20*/  FFMA.FTZ R3, R13.reuse, R25, R3 ;  /* 0x000000190d037223 */ /* 0x040fe40000010003 */
[C---:B------:R-:W-:Y:S02]  /*5a30*/  FFMA.FTZ R2, R13.reuse, R26, R2 ;  /* 0x0000001a0d027223 */ /* 0x040fe40000010002 */
[----:B------:R-:W-:Y:S02]  /*5a40*/  FFMA.FTZ R0, R13, R27, R0 ;  /* 0x0000001b0d007223 */ /* 0x000fe40000010000 */
[----:B------:R0:W4:Y:S04]  /*5a50*/  @!P3 LDG.E.128 R24, [R34.64] ;  /* 0x000000082218b981 */ /* 0x000128000c1e1d00 */
[----:B------:R-:W2:Y:S01]  /*5a60*/  LDS R13, [R14+0x88] ;  /* 0x000088000e0d7984 */ /* 0x000ea20000000800 */
[C---:B0-----:R-:W-:Y:S04]  /*5a70*/  IADD3 R34, P1, R32.reuse, R34, RZ ;  /* 0x0000002220227210 */ /* 0x041fe80007f3e0ff */
[----:B------:R-:W-:Y:S01]  /*5a80*/  IADD3.X R35, R33, R35, RZ, P1, !PT ;  /* 0x0000002321237210 */ /* 0x000fe20000ffe4ff */
        /* <DEDUP_REMOVED lines=15> */
[----:B------:R1:W2:Y:S01]  /*5b80*/  LDS R13, [R14+0xcc] ;  /* 0x0000cc000e0d7984 */ /* 0x0002a20000000800 */
[----:B0-----:R-:W-:Y:S02]  /*5b90*/  IADD3 R34, P1, R32, R34, RZ ;  /* 0x0000002220227210 */ /* 0x001fe40007f3e0ff */
[----:B-1----:R-:W-:Y:S02]  /*5ba0*/  IADD3 R14, R14, 0x110, RZ ;  /* 0x000001100e0e7810 */ /* 0x002fe40007ffe0ff */
[----:B------:R-:W-:Y:S01]  /*5bb0*/  IADD3.X R35, R33, R35, RZ, P1, !PT ;  /* 0x0000002321237210 */ /* 0x000fe20000ffe4ff */
[C---:B--2---:R-:W-:Y:S02]  /*5bc0*/  FFMA.FTZ R12, R13.reuse, R16, R12 ;  /* 0x000000100d0c7223 */ /* 0x044fe4000001000c */
[C---:B------:R-:W-:Y:S02]  /*5bd0*/  FFMA.FTZ R11, R13.reuse, R17, R11 ;  /* 0x000000110d0b7223 */ /* 0x040fe4000001000b */
[C---:B------:R-:W-:Y:S02]  /*5be0*/  FFMA.FTZ R10, R13.reuse, R18, R10 ;  /* 0x000000120d0a7223 */ /* 0x040fe4000001000a */
[C---:B------:R-:W-:Y:S02]  /*5bf0*/  FFMA.FTZ R9, R13.reuse, R19, R9 ;  /* 0x000000130d097223 */ /* 0x040fe40000010009 */
[C---:B---3--:R-:W-:Y:S02]  /*5c00*/  FFMA.FTZ R8, R13.reuse, R20, R8 ;  /* 0x000000140d087223 */ /* 0x048fe40000010008 */
[C---:B------:R-:W-:Y:S02]  /*5c10*/  FFMA.FTZ R7, R13.reuse, R21, R7 ;  /* 0x000000150d077223 */ /* 0x040fe40000010007 */
[C---:B------:R-:W-:Y:S02]  /*5c20*/  FFMA.FTZ R6, R13.reuse, R22, R6 ;  /* 0x000000160d067223 */ /* 0x040fe40000010006 */
[C---:B------:R-:W-:Y:S02]  /*5c30*/  FFMA.FTZ R5, R13.reuse, R23, R5 ;  /* 0x000000170d057223 */ /* 0x040fe40000010005 */
[C---:B----4-:R-:W-:Y:S02]  /*5c40*/  FFMA.FTZ R4, R13.reuse, R24, R4 ;  /* 0x000000180d047223 */ /* 0x050fe40000010004 */
[C---:B------:R-:W-:Y:S02]  /*5c50*/  FFMA.FTZ R3, R13.reuse, R25, R3 ;  /* 0x000000190d037223 */ /* 0x040fe40000010003 */
[C---:B------:R-:W-:Y:S02]  /*5c60*/  FFMA.FTZ R2, R13.reuse, R26, R2 ;  /* 0x0000001a0d027223 */ /* 0x040fe40000010002 */
[----:B------:R-:W-:Y:S01]  /*5c70*/  FFMA.FTZ R0, R13, R27, R0 ;  /* 0x0000001b0d007223 */ /* 0x000fe20000010000 */
[----:B------:R-:W-:-:S05]  /*5c80*/  @!P2 BRA `(.L_x_371) ;  /* 0xfffffb300000a947 */ /* 0x000fca000383ffff */
.L_x_370:
[----:B------:R-:W-:-:S04]  /*5c90*/  IADD3 R13, -R30, c[0x0][0x314], RZ ;  /* 0x0000c5001e0d7a10 */ /* 0x000fc80007ffe1ff */
[----:B------:R-:W-:-:S13]  /*5ca0*/  ISETP.GT.AND P0, PT, R13, 0x1, PT ;  /* 0x000000010d00780c */ /* 0x000fda0003f04270 */
[----:B------:R-:W-:Y:S05]  /*5cb0*/  @!P0 BRA `(.L_x_372) ;  /* 0x000002a000008947 */ /* 0x000fea0003800000 */
[----:B------:R-:W-:Y:S01]  /*5cc0*/  ISETP.GE.AND P0, PT, R15, R31, PT ;  /* 0x0000001f0f00720c */ /* 0x000fe20003f06270 */
[----:B------:R-:W0:-:S12]  /*5cd0*/  LDS R13, [R14] ;  /* 0x000000000e0d7984 */ /* 0x000e180000000800 */
[----:B------:R1:W0:Y:S04]  /*5ce0*/  @!P0 LDG.E.128 R16, [R34.64+-0x100] ;  /* 0xffff000822108981 */ /* 0x000228000c1e1d00 */
[----:B------:R1:W2:Y:S04]  /*5cf0*/  @!P0 LDG.E.128 R20, [R34.64+-0x80] ;  /* 0xffff800822148981 */ /* 0x0002a8000c1e1d00 */
[----:B------:R1:W3:Y:S02]  /*5d00*/  @!P0 LDG.E.128 R24, [R34.64] ;  /* 0x0000000822188981 */ /* 0x0002e4000c1e1d00 */
[----:B-1----:R-:W-:-:S04]  /*5d10*/  IADD3 R34, P1, R32, R34, RZ ;  /* 0x0000002220227210 */ /* 0x002fc80007f3e0ff */
[----:B------:R-:W-:Y:S01]  /*5d20*/  IADD3.X R35, R33, R35, RZ, P1, !PT ;  /* 0x0000002321237210 */ /* 0x000fe20000ffe4ff */
[-C--:B0-----:R-:W-:Y:S02]  /*5d30*/  FFMA.FTZ R12, R16, R13.reuse, R12 ;  /* 0x0000000d100c7223 */ /* 0x081fe4000001000c */
[-C--:B------:R-:W-:Y:S02]  /*5d40*/  FFMA.FTZ R11, R17, R13.reuse, R11 ;  /* 0x0000000d110b7223 */ /* 0x080fe4000001000b */
[-C--:B------:R-:W-:Y:S02]  /*5d50*/  FFMA.FTZ R10, R18, R13.reuse, R10 ;  /* 0x0000000d120a7223 */ /* 0x080fe4000001000a */
[-C--:B------:R-:W-:Y:S02]  /*5d60*/  FFMA.FTZ R9, R19, R13.reuse, R9 ;  /* 0x0000000d13097223 */ /* 0x080fe40000010009 */
[-C--:B--2---:R-:W-:Y:S01]  /*5d70*/  FFMA.FTZ R8, R20, R13.reuse, R8 ;  /* 0x0000000d14087223 */ /* 0x084fe20000010008 */
[----:B------:R0:W2:Y:S01]  /*5d80*/  @!P0 LDG.E.128 R16, [R34.64+-0x100] ;  /* 0xffff000822108981 */ /* 0x0000a2000c1e1d00 */
[----:B------:R-:W-:-:S02]  /*5d90*/  FFMA.FTZ R7, R21, R13, R7 ;  /* 0x0000000d15077223 */ /* 0x000fc40000010007 */
[-C--:B------:R-:W-:Y:S02]  /*5da0*/  FFMA.FTZ R6, R22, R13.reuse, R6 ;  /* 0x0000000d16067223 */ /* 0x080fe40000010006 */
[-C--:B------:R-:W-:Y:S02]  /*5db0*/  FFMA.FTZ R5, R23, R13.reuse, R5 ;  /* 0x0000000d17057223 */ /* 0x080fe40000010005 */
[-C--:B---3--:R-:W-:Y:S01]  /*5dc0*/  FFMA.FTZ R4, R24, R13.reuse, R4 ;  /* 0x0000000d18047223 */ /* 0x088fe20000010004 */
[----:B------:R0:W3:Y:S01]  /*5dd0*/  @!P0 LDG.E.128 R20, [R34.64+-0x80] ;  /* 0xffff800822148981 */ /* 0x0000e2000c1e1d00 */
[-C--:B------:R-:W-:Y:S02]  /*5de0*/  FFMA.FTZ R3, R25, R13.reuse, R3 ;  /* 0x0000000d19037223 */ /* 0x080fe40000010003 */
[-C--:B------:R-:W-:Y:S02]  /*5df0*/  FFMA.FTZ R2, R26, R13.reuse, R2 ;  /* 0x0000000d1a027223 */ /* 0x080fe40000010002 */
[----:B------:R-:W-:-:S02]  /*5e00*/  FFMA.FTZ R0, R27, R13, R0 ;  /* 0x0000000d1b007223 */ /* 0x000fc40000010000 */
[----:B------:R0:W4:Y:S04]  /*5e10*/  @!P0 LDG.E.128 R24, [R34.64] ;  /* 0x0000000822188981 */ /* 0x000128000c1e1d00 */
[----:B------:R1:W2:Y:S01]  /*5e20*/  LDS R13, [R14+0x44] ;  /* 0x000044000e0d7984 */ /* 0x0002a20000000800 */
[----:B------:R-:W-:Y:S02]  /*5e30*/  IADD3 R30, R30, 0x1, RZ ;  /* 0x000000011e1e7810 */ /* 0x000fe40007ffe0ff */
[----:B------:R-:W-:Y:S02]  /*5e40*/  PLOP3.LUT P4, PT, PT, PT, PT, 0x8, 0x0 ;  /* 0x000000000000781c */ /* 0x000fe40003f8e170 */
[----:B------:R-:W-:Y:S02]  /*5e50*/  IADD3 R30, R30, 0x1, RZ ;  /* 0x000000011e1e7810 */ /* 0x000fe40007ffe0ff */
[----:B0-----:R-:W-:-:S02]  /*5e60*/  IADD3 R34, P0, R32, R34, RZ ;  /* 0x0000002220227210 */ /* 0x001fc40007f1e0ff */
[----:B-1----:R-:W-:Y:S02]  /*5e70*/  IADD3 R14, R14, 0x44, RZ ;  /* 0x000000440e0e7810 */ /* 0x002fe40007ffe0ff */
[----:B------:R-:W-:Y:S02]  /*5e80*/  IADD3.X R35, R33, R35, RZ, P0, !PT ;  /* 0x0000002321237210 */ /* 0x000fe400007fe4ff */
[----:B------:R-:W-:Y:S01]  /*5e90*/  IADD3 R14, R14, 0x44, RZ ;  /* 0x000000440e0e7810 */ /* 0x000fe20007ffe0ff */
[-C--:B--2---:R-:W-:Y:S02]  /*5ea0*/  FFMA.FTZ R12, R16, R13.reuse, R12 ;  /* 0x0000000d100c7223 */ /* 0x084fe4000001000c */
[-C--:B------:R-:W-:Y:S02]  /*5eb0*/  FFMA.FTZ R11, R17, R13.reuse, R11 ;  /* 0x0000000d110b7223 */ /* 0x080fe4000001000b */
[-C--:B------:R-:W-:Y:S02]  /*5ec0*/  FFMA.FTZ R10, R18, R13.reuse, R10 ;  /* 0x0000000d120a7223 */ /* 0x080fe4000001000a */
[----:B------:R-:W-:-:S02]  /*5ed0*/  FFMA.FTZ R9, R19, R13, R9 ;  /* 0x0000000d13097223 */ /* 0x000fc40000010009 */
[-C--:B---3--:R-:W-:Y:S02]  /*5ee0*/  FFMA.FTZ R8, R20, R13.reuse, R8 ;  /* 0x0000000d14087223 */ /* 0x088fe40000010008 */
[-C--:B------:R-:W-:Y:S02]  /*5ef0*/  FFMA.FTZ R7, R21, R13.reuse, R7 ;  /* 0x0000000d15077223 */ /* 0x080fe40000010007 */
[-C--:B------:R-:W-:Y:S02]  /*5f00*/  FFMA.FTZ R6, R22, R13.reuse, R6 ;  /* 0x0000000d16067223 */ /* 0x080fe40000010006 */
[-C--:B------:R-:W-:Y:S02]  /*5f10*/  FFMA.FTZ R5, R23, R13.reuse, R5 ;  /* 0x0000000d17057223 */ /* 0x080fe40000010005 */
[-C--:B----4-:R-:W-:Y:S02]  /*5f20*/  FFMA.FTZ R4, R24, R13.reuse, R4 ;  /* 0x0000000d18047223 */ /* 0x090fe40000010004 */
[----:B------:R-:W-:-:S02]  /*5f30*/  FFMA.FTZ R3, R25, R13, R3 ;  /* 0x0000000d19037223 */ /* 0x000fc40000010003 */
[-C--:B------:R-:W-:Y:S02]  /*5f40*/  FFMA.FTZ R2, R26, R13.reuse, R2 ;  /* 0x0000000d1a027223 */ /* 0x080fe40000010002 */
[----:B------:R-:W-:Y:S02]  /*5f50*/  FFMA.FTZ R0, R27, R13, R0 ;  /* 0x0000000d1b007223 */ /* 0x000fe40000010000 */
.L_x_372:
[----:B------:R-:W-:-:S13]  /*5f60*/  ISETP.LT.OR P4, PT, R30, c[0x0][0x314], P4 ;  /* 0x0000c5001e007a0c */ /* 0x000fda0002781670 */
[----:B------:R-:W-:Y:S05]  /*5f70*/  @!P4 BRA `(.L_x_369) ;  /* 0x000001400000c947 */ /* 0x000fea0003800000 */
[----:B------:R-:W-:Y:S01]  /*5f80*/  ISETP.GE.AND P0, PT, R15, R31, PT ;  /* 0x0000001f0f00720c */ /* 0x000fe20003f06270 */
[----:B------:R-:W-:-:S12]  /*5f90*/  BSSY B0, `(.L_x_373) ;  /* 0x0000005000007945 */ /* 0x000fd80003800000 */
[----:B------:R-:W-:Y:S05]  /*5fa0*/  @P0 BRA `(.L_x_374) ;  /* 0x0000003000000947 */ /* 0x000fea0003800000 */
[----:B------:R0:W5:Y:S04]  /*5fb0*/  LDG.E.128 R16, [R34.64+-0x100] ;  /* 0xffff000822107981 */ /* 0x000168000c1e1d00 */
[----:B------:R0:W5:Y:S04]  /*5fc0*/  LDG.E.128 R20, [R34.64+-0x80] ;  /* 0xffff800822147981 */ /* 0x000168000c1e1d00 */
[----:B------:R0:W5:Y:S02]  /*5fd0*/  LDG.E.128 R24, [R34.64] ;  /* 0x0000000822187981 */ /* 0x000164000c1e1d00 */
.L_x_374:
[----:B------:R-:W-:Y:S05]  /*5fe0*/  BSYNC B0 ;  /* 0x0000000000007941 */ /* 0x000fea0003800000 */
.L_x_373:
[----:B------:R-:W1:Y:S02]  /*5ff0*/  LDS R14, [R14] ;  /* 0x000000000e0e7984 */ /* 0x000e640000000800 */
[----:B-1---5:R-:W-:-:S02]  /*6000*/  FFMA.FTZ R12, R14, R16, R12 ;  /* 0x000000100e0c7223 */ /* 0x022fc4000001000c */
[C---:B------:R-:W-:Y:S02]  /*6010*/  FFMA.FTZ R11, R14.reuse, R17, R11 ;  /* 0x000000110e0b7223 */ /* 0x040fe4000001000b */
[C---:B------:R-:W-:Y:S02]  /*6020*/  FFMA.FTZ R10, R14.reuse, R18, R10 ;  /* 0x000000120e0a7223 */ /* 0x040fe4000001000a */
[C---:B------:R-:W-:Y:S02]  /*6030*/  FFMA.FTZ R9, R14.reuse, R19, R9 ;  /* 0x000000130e097223 */ /* 0x040fe40000010009 */
[C---:B------:R-:W-:Y:S02]  /*6040*/  FFMA.FTZ R8, R14.reuse, R20, R8 ;  /* 0x000000140e087223 */ /* 0x040fe40000010008 */
[C---:B------:R-:W-:Y:S02]  /*6050*/  FFMA.FTZ R7, R14.reuse, R21, R7 ;  /* 0x000000150e077223 */ /* 0x040fe40000010007 */
[----:B------:R-:W-:-:S02]  /*6060*/  FFMA.FTZ R6, R14, R22, R6 ;  /* 0x000000160e067223 */ /* 0x000fc40000010006 */
[C---:B------:R-:W-:Y:S02]  /*6070*/  FFMA.FTZ R5, R14.reuse, R23, R5 ;  /* 0x000000170e057223 */ /* 0x040fe40000010005 */
[C---:B------:R-:W-:Y:S02]  /*6080*/  FFMA.FTZ R4, R14.reuse, R24, R4 ;  /* 0x000000180e047223 */ /* 0x040fe40000010004 */
[C---:B------:R-:W-:Y:S02]  /*6090*/  FFMA.FTZ R3, R14.reuse, R25, R3 ;  /* 0x000000190e037223 */ /* 0x040fe40000010003 */
[C---:B------:R-:W-:Y:S02]  /*60a0*/  FFMA.FTZ R2, R14.reuse, R26, R2 ;  /* 0x0000001a0e027223 */ /* 0x040fe40000010002 */
[----:B------:R-:W-:Y:S02]  /*60b0*/  FFMA.FTZ R0, R14, R27, R0 ;  /* 0x0000001b0e007223 */ /* 0x000fe40000010000 */
.L_x_369:
[----:B------:R-:W-:Y:S02]  /*60c0*/  IADD3 R15, R15, UR7, RZ ;  /* 0x000000070f0f7c10 */ /* 0x000fe4000fffe0ff */
[----:B------:R-:W-:-:S02]  /*60d0*/  F2FP.PACK_AB R13, R9, R10 ;  /* 0x0000000a090d723e */ /* 0x000fc400000000ff */
[----:B------:R-:W-:Y:S02]  /*60e0*/  ISETP.GE.AND P0, PT, R15, R28, PT ;  /* 0x0000001c0f00720c */ /* 0x000fe40003f06270 */
[----:B------:R-:W-:Y:S02]  /*60f0*/  F2FP.PACK_AB R9, R5, R6 ;  /* 0x000000060509723e */ /* 0x000fe400000000ff */
[----:B------:R-:W-:Y:S02]  /*6100*/  F2FP.PACK_AB R12, R11, R12 ;  /* 0x0000000c0b0c723e */ /* 0x000fe400000000ff */
[----:B------:R-:W-:Y:S02]  /*6110*/  F2FP.PACK_AB R8, R7, R8 ;  /* 0x000000080708723e */ /* 0x000fe400000000ff */
[----:B------:R-:W-:Y:S02]  /*6120*/  F2FP.PACK_AB R4, R3, R4 ;  /* 0x000000040304723e */ /* 0x000fe400000000ff */
        /* <DEDUP_REMOVED lines=32> */
[----:B------:R-:W-:Y:S01]  /*6330*/  @!P1 LOP3.LUT R7, RZ, R6, RZ, 0x33, !PT ;  /* 0x00000006ff079212 */ /* 0x000fe200078e33ff */
[----:B-1----:R-:W-:-:S04]  /*6340*/  IMAD.MOV R2, RZ, RZ, -R17 ;  /* 0x000000ffff027224 */ /* 0x002fc800078e0a11 */
        /* <DEDUP_REMOVED lines=8> */
[----:B------:R-:W-:Y:S02]  /*63d0*/  ISETP.GE.AND P1, PT, R10, RZ, PT ;  /* 0x000000ff0a00720c */ /* 0x000fe40003f26270 */
[----:B------:R-:W-:Y:S01]  /*63e0*/  IADD3 R10, R47, 0x40, RZ ;  /* 0x000000402f0a7810 */ /* 0x000fe20007ffe0ff */
        /* <DEDUP_REMOVED lines=13> */
[----:B------:R-:W-:-:S04]  /*64c0*/  @!P0 LOP3.LUT R11, RZ, c[0x0][0x214], RZ, 0x33, !PT ;  /* 0x00008500ff0b8a12 */ /* 0x000fc800078e33ff */
[----:B------:R-:W-:Y:S01]  /*64d0*/  SHF.R.S32.HI R2, RZ, 0x1f, R11 ;  /* 0x0000001fff027819 */ /* 0x000fe2000001140b */
[C---:B------:R-:W-:Y:S02]  /*64e0*/  IMAD R6, R11.reuse, c[0x0][0x214], R6 ;  /* 0x000085000b067a24 */ /* 0x040fe400078e0206 */
[----:B------:R-:W-:-:S04]  /*64f0*/  IMAD.WIDE.U32 R16, R11, c[0x0][0x1f0], R16 ;  /* 0x00007c000b107a25 */ /* 0x000fc800078e0010 */
[----:B------:R-:W-:Y:S02]  /*6500*/  IMAD.IADD R6, R15, 0x1, -R6 ;  /* 0x000000010f067824 */ /* 0x000fe400078e0a06 */
[----:B------:R-:W-:Y:S02]  /*6510*/  IMAD R2, R2, c[0x0][0x1f0], RZ ;  /* 0x00007c0002027a24 */ /* 0x000fe400078e02ff */
[----:B------:R-:W-:Y:S01]  /*6520*/  IMAD.MOV.U32 R14, RZ, RZ, R16 ;  /* 0x000000ffff0e7224 */ /* 0x000fe200078e0010 */
[----:B------:R-:W-:Y:S01]  /*6530*/  SHF.R.S32.HI R7, RZ, 0x1f, R6 ;  /* 0x0000001fff077819 */ /* 0x000fe20000011406 */
[----:B------:R-:W-:-:S04]  /*6540*/  IMAD R2, R11, c[0x0][0x1f4], R2 ;  /* 0x00007d000b027a24 */ /* 0x000fc800078e0202 */
[----:B------:R-:W-:Y:S02]  /*6550*/  IMAD.IADD R15, R17, 0x1, R2 ;  /* 0x00000001110f7824 */ /* 0x000fe400078e0202 */
[----:B------:R-:W-:Y:S02]  /*6560*/  IMAD R7, R7, c[0x0][0x1e8], RZ ;  /* 0x00007a0007077a24 */ /* 0x000fe400078e02ff */
[----:B------:R-:W-:-:S04]  /*6570*/  IMAD.WIDE.U32 R14, R6, c[0x0][0x1e8], R14 ;  /* 0x00007a00060e7a25 */ /* 0x000fc800078e000e */
[----:B------:R-:W-:Y:S01]  /*6580*/  IMAD R7, R6, c[0x0][0x1ec], R7 ;  /* 0x00007b0006077a24 */ /* 0x000fe200078e0207 */
[C---:B------:R-:W-:Y:S02]  /*6590*/  IADD3 R6, R47.reuse, 0x20, RZ ;  /* 0x000000202f067810 */ /* 0x040fe40007ffe0ff */
[-C--:B------:R-:W-:Y:S01]  /*65a0*/  IADD3 R0, P2, R47, R14.reuse, RZ ;  /* 0x0000000e2f007210 */ /* 0x080fe20007f5e0ff */
[----:B------:R-:W-:Y:S01]  /*65b0*/  IMAD.IADD R7, R15, 0x1, R7 ;  /* 0x000000010f077824 */ /* 0x000fe200078e0207 */
[-C--:B------:R-:W-:Y:S02]  /*65c0*/  IADD3 R2, P1, R6, R14.reuse, RZ ;  /* 0x0000000e06027210 */ /* 0x080fe40007f3e0ff */
[----:B------:R-:W-:Y:S02]  /*65d0*/  IADD3 R3, P0, R10, R14, RZ ;  /* 0x0000000e0a037210 */ /* 0x000fe40007f1e0ff */
[-C--:B------:R-:W-:Y:S02]  /*65e0*/  LEA.HI.X.SX32 R47, R47, R7.reuse, 0x1, P2 ;  /* 0x000000072f2f7211 */ /* 0x080fe400010f0eff */
[----:B------:R-:W-:-:S02]  /*65f0*/  LEA.HI.X.SX32 R6, R6, R7, 0x1, P1 ;  /* 0x0000000706067211 */ /* 0x000fc400008f0eff */
[----:B------:R-:W-:Y:S02]  /*6600*/  LEA R16, P2, R0, c[0x0][0x1d0], 0x1 ;  /* 0x0000740000107a11 */ /* 0x000fe400078408ff */
[----:B------:R-:W-:Y:S02]  /*6610*/  LEA.HI.X.SX32 R7, R10, R7, 0x1, P0 ;  /* 0x000000070a077211 */ /* 0x000fe400000f0eff */
[----:B------:R-:W-:Y:S02]  /*6620*/  LEA R14, P1, R2, c[0x0][0x1d0], 0x1 ;  /* 0x00007400020e7a11 */ /* 0x000fe400078208ff */
[----:B------:R-:W-:Y:S02]  /*6630*/  LEA R10, P0, R3, c[0x0][0x1d0], 0x1 ;  /* 0x00007400030a7a11 */ /* 0x000fe400078008ff */
[----:B------:R-:W-:Y:S02]  /*6640*/  LEA.HI.X R17, R0, c[0x0][0x1d4], R47, 0x1, P2 ;  /* 0x0000750000117a11 */ /* 0x000fe400010f0c2f */
[----:B------:R-:W-:-:S02]  /*6650*/  LEA.HI.X R15, R2, c[0x0][0x1d4], R6, 0x1, P1 ;  /* 0x00007500020f7a11 */ /* 0x000fc400008f0c06 */
[----:B------:R-:W-:Y:S01]  /*6660*/  LEA.HI.X R11, R3, c[0x0][0x1d4], R7, 0x1, P0 ;  /* 0x00007500030b7a11 */ /* 0x000fe200000f0c07 */
[----:B------:R-:W-:Y:S04]  /*6670*/  STG.E.64 [R16.64], R12 ;  /* 0x0000000c10007986 */ /* 0x000fe8000c101b08 */
[----:B------:R-:W-:Y:S04]  /*6680*/  STG.E.64 [R14.64], R8 ;  /* 0x000000080e007986 */ /* 0x000fe8000c101b08 */
[----:B------:R-:W-:Y:S01]  /*6690*/  STG.E.64 [R10.64], R4 ;  /* 0x000000040a007986 */ /* 0x000fe2000c101b08 */
[----:B------:R-:W-:Y:S05]  /*66a0*/  EXIT ;  /* 0x000000000000794d */ /* 0x000fea0003800000 */
        .weak           $__internal_7_$__cuda_sm20_div_s64
        .type           $__internal_7_$__cuda_sm20_div_s64,@function
        .size           $__internal_7_$__cuda_sm20_div_s64,(.L_x_6071 - $__internal_7_$__cuda_sm20_div_s64)
$__internal_7_$__cuda_sm20_div_s64:
        /* <DEDUP_REMOVED lines=82> */
[----:B------:R-:W-:Y:S06]  /*6bd0*/  RET.REL.NODEC R22 `(_ZN5flash32flash_fwd_splitkv_combine_kernelI23Flash_fwd_kernel_traitsILi96ELi64ELi128ELi4ELb0ELb0EN7cutlass6half_tE19Flash_kernel_traitsILi96ELi64ELi128ELi4ES3_EELi16ELi7ELb1EEEvNS_16Flash_fwd_paramsE) ;  /* 0xffff942016007950 */ /* 0x000fec0003c3ffff */
.L_x_375:
        /* <DEDUP_REMOVED lines=10> */
.L_x_6071:


//--------------------- .text._ZN5flash32flash_fwd_splitkv_combine_kernelI23Flash_fwd_kernel_traitsILi96ELi64ELi128ELi4ELb0ELb0EN7cutlass6half_tE19Flash_kernel_traitsILi96ELi64ELi128ELi4ES3_EELi16ELi6ELb1EEEvNS_16Flash_fwd_paramsE --------------------------
	.section	.text._ZN5flash32flash_fwd_splitkv_combine_kernelI23Flash_fwd_kernel_traitsILi96ELi64ELi128ELi4ELb0ELb0EN7cutlass6half_tE19Flash_kernel_traitsILi96ELi64ELi128ELi4ES3_EELi16ELi6ELb1EEEvNS_16Flash_fwd_paramsE,"ax",@progbits
	.sectioninfo	@"SHI_REGISTERS=62"
	.align	128
        .global         _ZN5flash32flash_fwd_splitkv_combine_kernelI23Flash_fwd_kernel_traitsILi96ELi64ELi128ELi4ELb0ELb0EN7cutlass6half_tE19Flash_kernel_traitsILi96ELi64ELi128ELi4ES3_EELi16ELi6ELb1EEEvNS_16Flash_fwd_paramsE
        .type           _ZN5flash32flash_fwd_splitkv_combine_kernelI23Flash_fwd_kernel_traitsILi96ELi64ELi128ELi4ELb0ELb0EN7cutlass6half_tE19Flash_kernel_traitsILi96ELi64ELi128ELi4ES3_EELi16ELi6ELb1EEEvNS_16Flash_fwd_paramsE,@function
        .size           _ZN5flash32flash_fwd_splitkv_combine_kernelI23Flash_fwd_kernel_traitsILi96ELi64ELi128ELi4ELb0ELb0EN7cutlass6half_tE19Flash_kernel_traitsILi96ELi64ELi128ELi4ES3_EELi16ELi6ELb1EEEvNS_16Flash_fwd_paramsE,(.L_x_6072 - _ZN5flash32flash_fwd_splitkv_combine_kernelI23Flash_fwd_kernel_traitsILi96ELi64ELi128ELi4ELb0ELb0EN7cutlass6half_tE19Flash_kernel_traitsILi96ELi64ELi128ELi4ES3_EELi16ELi6ELb1EEEvNS_16Flash_fwd_paramsE)
        .other          _ZN5flash32flash_fwd_splitkv_combine_kernelI23Flash_fwd_kernel_traitsILi96ELi64ELi128ELi4ELb0ELb0EN7cutlass6half_tE19Flash_kernel_traitsILi96ELi64ELi128ELi4ES3_EELi16ELi6ELb1EEEvNS_16Flash_fwd_paramsE,@"STO_CUDA_ENTRY STV_DEFAULT"
_ZN5flash32flash_fwd_splitkv_combine_kernelI23Flash_fwd_kernel_traitsILi96ELi64ELi128ELi4ELb0ELb0EN7cutlass6half_tE19Flash_kernel_traitsILi96ELi64ELi128ELi4ES3_EELi16ELi6ELb1EEEvNS_16Flash_fwd_paramsE:
.text._ZN5flash32flash_fwd_splitkv_combine_kernelI23Flash_fwd_kernel_traitsILi96ELi64ELi128ELi4ELb0ELb0EN7cutlass6half_tE19Flash_kernel_traitsILi96ELi64ELi128ELi4ES3_EELi16ELi6ELb1EEEvNS_16Flash_fwd_paramsE:
        /* <DEDUP_REMOVED lines=23> */
[----:B------:R-:W-:Y:S05]  /*0170*/  CALL.REL.NOINC `($__internal_8_$__cuda_sm20_div_s64) ;  /* 0x0000575000007944 */ /* 0x000fea0003c00000 */
[----:B------:R-:W-:Y:S02]  /*0180*/  MOV R8, R0 ;  /* 0x0000000000087202 */ /* 0x000fe40000000f00 */
[----:B------:R-:W-:Y:S01]  /*0190*/  MOV R9, R21 ;  /* 0x0000001500097202 */ /* 0x000fe20000000f00 */
[----:B------:R-:W-:Y:S05]  /*01a0*/  BRA `(.L_x_377) ;  /* 0x0000013000007947 */ /* 0x000fea0003800000 */
.L_x_376:
        /* <DEDUP_REMOVED lines=19> */
.L_x_377:
        /* <DEDUP_REMOVED lines=17> */
.L_x_379:
        /* <DEDUP_REMOVED lines=20> */
.L_x_380:
[----:B------:R-:W-:Y:S05]  /*0530*/  BSYNC B0 ;  /* 0x0000000000007941 */ /* 0x000fea0003800000 */
.L_x_378:
        /* <DEDUP_REMOVED lines=57> */
.L_x_382:
        /* <DEDUP_REMOVED lines=19> */
.L_x_383:
[----:B------:R-:W-:Y:S05]  /*0a00*/  BSYNC B0 ;  /* 0x0000000000007941 */ /* 0x000fea0003800000 */
.L_x_381:
        /* <DEDUP_REMOVED lines=107> */
.L_x_385:
        /* <DEDUP_REMOVED lines=19> */
.L_x_386:
[----:B------:R-:W-:Y:S05]  /*11f0*/  BSYNC B0 ;  /* 0x0000000000007941 */ /* 0x000fea0003800000 */
.L_x_384:
        /* <DEDUP_REMOVED lines=163> */
[----:B------:R-:W-:Y:S05]  /*1c30*/  CALL.REL.NOINC `($__internal_8_$__cuda_sm20_div_s64) ;  /* 0x00003c9000007944 */ /* 0x000fea0003c00000 */
[----:B------:R-:W-:Y:S02]  /*1c40*/  MOV R42, R0 ;  /* 0x00000000002a7202 */ /* 0x000fe40000000f00 */
[----:B------:R-:W-:Y:S01]  /*1c50*/  MOV R43, R21 ;  /* 0x00000015002b7202 */ /* 0x000fe20000000f00 */
[----:B------:R-:W-:Y:S05]  /*1c60*/  BRA `(.L_x_389) ;  /* 0x0000013000007947 */ /* 0x000fea0003800000 */
.L_x_388:
        /* <DEDUP_REMOVED lines=19> */
.L_x_389:
[----:B------:R-:W-:Y:S05]  /*1da0*/  BSYNC B0 ;  /* 0x0000000000007941 */ /* 0x000fea0003800000 */
.L_x_387:
        /* <DEDUP_REMOVED lines=201> */
.L_x_394:
        /* <DEDUP_REMOVED lines=21> */
.L_x_395:
[----:B------:R-:W-:Y:S05]  /*2b90*/  BSYNC B0 ;  /* 0x0000000000007941 */ /* 0x000fea0003800000 */
.L_x_393:
        /* <DEDUP_REMOVED lines=8> */
[----:B------:R-:W-:Y:S05]  /*2c20*/  CALL.REL.NOINC `($__internal_8_$__cuda_sm20_div_s64) ;  /* 0x00002ca000007944 */ /* 0x000fea0003c00000 */
        /* <DEDUP_REMOVED lines=12> */
.L_x_397:
        /* <DEDUP_REMOVED lines=22> */
.L_x_398:
[----:B------:R-:W-:Y:S05]  /*2e50*/  BSYNC B0 ;  /* 0x0000000000007941 */ /* 0x000fea0003800000 */
.L_x_396:
        /* <DEDUP_REMOVED lines=11> */
[----:B------:R-:W-:Y:S05]  /*2f10*/  CALL.REL.NOINC `($__internal_8_$__cuda_sm20_div_s64) ;  /* 0x000029b000007944 */ /* 0x000fea0003c00000 */
        /* <DEDUP_REMOVED lines=11> */
.L_x_400:
        /* <DEDUP_REMOVED lines=22> */
.L_x_401:
[----:B------:R-:W-:Y:S05]  /*3130*/  BSYNC B0 ;  /* 0x0000000000007941 */ /* 0x000fea0003800000 */
.L_x_399:
        /* <DEDUP_REMOVED lines=52> */
.L_x_403:
        /* <DEDUP_REMOVED lines=22> */
.L_x_404:
[----:B------:R-:W-:Y:S05]  /*35e0*/  BSYNC B0 ;  /* 0x0000000000007941 */ /* 0x000fea0003800000 */
.L_x_402:
        /* <DEDUP_REMOVED lines=22> */
.L_x_406:
        /* <DEDUP_REMOVED lines=22> */
.L_x_407:
[----:B------:R-:W-:Y:S05]  /*38b0*/  BSYNC B0 ;  /* 0x0000000000007941 */ /* 0x000fea0003800000 */
.L_x_405:
        /* <DEDUP_REMOVED lines=21> */
.L_x_409:
        /* <DEDUP_REMOVED lines=23> */
.L_x_410:
[----:B------:R-:W-:Y:S05]  /*3b80*/  BSYNC B0 ;  /* 0x0000000000007941 */ /* 0x000fea0003800000 */
.L_x_408:
        /* <DEDUP_REMOVED lines=38> */
.L_x_412:
        /* <DEDUP_REMOVED lines=23> */
.L_x_413:
[----:B------:R-:W-:Y:S05]  /*3f60*/  BSYNC B0 ;  /* 0x0000000000007941 */ /* 0x000fea0003800000 */
.L_x_411:
        /* <DEDUP_REMOVED lines=31> */
.L_x_415:
        /* <DEDUP_REMOVED lines=23> */
.L_x_416:
[----:B------:R-:W-:Y:S05]  /*42d0*/  BSYNC B0 ;  /* 0x0000000000007941 */ /* 0x000fea0003800000 */
.L_x_414:
        /* <DEDUP_REMOVED lines=20> */
.L_x_392:
[----:B------:R-:W-:-:S04]  /*4420*/  LEA R2, P0, R44, c[0x0][0x200], 0x2 ;  /* 0x000080002c027a11 */ /* 0x000fc800078010ff */
[----:B------:R-:W-:-:S05]  /*4430*/  LEA.HI.X R3, R44, c[0x0][0x204], R45, 0x2, P0 ;  /* 0x000081002c037a11 */ /* 0x000fca00000f142d */
[----:B------:R0:W-:Y:S04]  /*4440*/  STG.E [R2.64], R30 ;  /* 0x0000001e02007986 */ /* 0x0001e8000c101908 */
.L_x_391:
[----:B------:R-:W-:Y:S05]  /*4450*/  BSYNC B1 ;  /* 0x0000000000017941 */ /* 0x000fea0003800000 */
.L_x_390:
[C---:B------:R-:W-:Y:S01]  /*4460*/  IADD3 R0, R39.reuse, 0x8, RZ ;  /* 0x0000000827007810 */ /* 0x040fe20007ffe0ff */
[----:B------:R-:W-:Y:S01]  /*4470*/  IMAD.MOV.U32 R29, RZ, RZ, c[0x0][0x314] ;  /* 0x0000c500ff1d7624 */ /* 0x000fe200078e00ff */
[C---:B------:R-:W-:Y:S01]  /*4480*/  ISETP.GE.OR P5, PT, R39.reuse, c[0x0][0x314], P6 ;  /* 0x0000c50027007a0c */ /* 0x040fe200037a6670 */
[----:B0-----:R-:W-:Y:S01]  /*4490*/  CS2R R4, SRZ ;  /* 0x0000000000047805 */ /* 0x001fe2000001ff00 */
[----:B------:R-:W-:Y:S01]  /*44a0*/  ISETP.GE.OR P0, PT, R0, c[0x0][0x314], P6 ;  /* 0x0000c50000007a0c */ /* 0x000fe20003706670 */
[----:B------:R-:W-:Y:S01]  /*44b0*/  CS2R R6, SRZ ;  /* 0x0000000000067805 */ /* 0x000fe2000001ff00 */
[----:B------:R-:W-:Y:S01]  /*44c0*/  IADD3 R0, R39, 0x10, RZ ;  /* 0x0000001027007810 */ /* 0x000fe20007ffe0ff */
[----:B------:R-:W-:Y:S01]  /*44d0*/  CS2R R8, SRZ ;  /* 0x0000000000087805 */ /* 0x000fe2000001ff00 */
[----:B------:R-:W-:Y:S01]  /*44e0*/  CS2R R10, SRZ ;  /* 0x00000000000a7805 */ /* 0x000fe2000001ff00 */
[----:B------:R-:W-:Y:S02]  /*44f0*/  MOV R12, RZ ;  /* 0x000000ff000c7202 */ /* 0x000fe40000000f00 */
[----:B------:R-:W-:-:S02]  /*4500*/  ISETP.GE.OR P4, PT, R0, c[0x0][0x314], P6 ;  /* 0x0000c50000007a0c */ /* 0x000fc40003786670 */
[----:B------:R-:W-:Y:S02]  /*4510*/  IADD3 R0, R39, 0x18, RZ ;  /* 0x0000001827007810 */ /* 0x000fe40007ffe0ff */
[C---:B------:R-:W-:Y:S02]  /*4520*/  @!P5 FADD.FTZ R37, -R30.reuse, R37 ;  /* 0x000000251e25d221 */ /* 0x040fe40000010100 */
[----:B------:R-:W-:Y:S01]  /*4530*/  @!P0 FADD.FTZ R2, -R30, R38 ;  /* 0x000000261e028221 */ /* 0x000fe20000010100 */
[----:B------:R-:W-:Y:S01]  /*4540*/  ISETP.GE.OR P3, PT, R0, c[0x0][0x314], P6 ;  /* 0x0000c50000007a0c */ /* 0x000fe20003766670 */
[----:B------:R-:W-:Y:S01]  /*4550*/  @!P5 FMUL.FTZ R37, R37, 1.4426950216293334961 ;  /* 0x3fb8aa3b2525d820 */ /* 0x000fe20000410000 */
[----:B------:R-:W-:Y:S01]  /*4560*/  IADD3 R0, R39, 0x20, RZ ;  /* 0x0000002027007810 */ /* 0x000fe20007ffe0ff */
[----:B------:R-:W-:-:S03]  /*4570*/  @!P0 FMUL.FTZ R2, R2, 1.4426950216293334961 ;  /* 0x3fb8aa3b02028820 */ /* 0x000fc60000410000 */
        /* <DEDUP_REMOVED lines=8> */
[----:B------:R-:W-:Y:S01]  /*4600*/  @!P3 FMUL.FTZ R36, R36, 1.4426950216293334961 ;  /* 0x3fb8aa3b2424b820 */ /* 0x000fe20000410000 */
[----:B------:R-:W1:Y:S01]  /*4610*/  @!P5 MUFU.EX2 R37, R37 ;  /* 0x000000250025d308 */ /* 0x000e620000000800 */
[----:B------:R-:W-:-:S04]  /*4620*/  @!P2 FADD.FTZ R33, -R30, R33 ;  /* 0x000000211e21a221 */ /* 0x000fc80000010100 */
[----:B------:R-:W-:Y:S01]  /*4630*/  @!P2 FMUL.FTZ R33, R33, 1.4426950216293334961 ;  /* 0x3fb8aa3b2121a820 */ /* 0x000fe20000410000 */
[----:B0-----:R0:W-:Y:S01]  /*4640*/  @!P0 STS [R25.X4+0x220], R2 ;  /* 0x0002200219008388 */ /* 0x0011e20000004800 */
[----:B------:R-:W-:Y:S01]  /*4650*/  ISETP.GE.OR P0, PT, R0, c[0x0][0x314], P6 ;  /* 0x0000c50000007a0c */ /* 0x000fe20003706670 */
[----:B------:R-:W-:Y:S01]  /*4660*/  @!P1 FADD.FTZ R34, -R30, R34 ;  /* 0x000000221e229221 */ /* 0x000fe20000010100 */
[C---:B------:R-:W-:Y:S01]  /*4670*/  IADD3 R0, R39.reuse, 0x38, RZ ;  /* 0x0000003827007810 */ /* 0x040fe20007ffe0ff */
[----:B------:R-:W2:Y:S01]  /*4680*/  @!P4 MUFU.EX2 R35, R35 ;  /* 0x000000230023c308 */ /* 0x000ea20000000800 */
[----:B------:R-:W-:Y:S02]  /*4690*/  IMAD.SHL.U32 R39, R39, 0x4, RZ ;  /* 0x0000000427277824 */ /* 0x000fe400078e00ff */
[----:B------:R-:W-:Y:S01]  /*46a0*/  ISETP.GE.OR P6, PT, R0, c[0x0][0x314], P6 ;  /* 0x0000c50000007a0c */ /* 0x000fe200037c6670 */
[----:B------:R-:W-:Y:S01]  /*46b0*/  @!P1 FMUL.FTZ R34, R34, 1.4426950216293334961 ;  /* 0x3fb8aa3b22229820 */ /* 0x000fe20000410000 */
[----:B-1----:R-:W-:Y:S03]  /*46c0*/  @!P5 STS [R25.X4], R37 ;  /* 0x000000251900d388 */ /* 0x002fe60000004800 */
[----:B------:R-:W1:Y:S02]  /*46d0*/  @!P3 MUFU.EX2 R36, R36 ;  /* 0x000000240024b308 */ /* 0x000e640000000800 */
[----:B------:R-:W-:-:S04]  /*46e0*/  @!P0 FADD.FTZ R31, -R30, R31 ;  /* 0x0000001f1e1f8221 */ /* 0x000fc80000010100 */
[----:B------:R-:W-:Y:S02]  /*46f0*/  @!P0 FMUL.FTZ R31, R31, 1.4426950216293334961 ;  /* 0x3fb8aa3b1f1f8820 */ /* 0x000fe40000410000 */
[----:B------:R-:W-:Y:S01]  /*4700*/  @!P6 FADD.FTZ R30, -R30, R32 ;  /* 0x000000201e1ee221 */ /* 0x000fe20000010100 */
[----:B------:R-:W3:Y:S01]  /*4710*/  @!P2 MUFU.EX2 R33, R33 ;  /* 0x000000210021a308 */ /* 0x000ee20000000800 */
[----:B--2---:R-:W-:Y:S02]  /*4720*/  @!P4 STS [R25.X4+0x440], R35 ;  /* 0x000440231900c388 */ /* 0x004fe40000004800 */
[----:B------:R-:W-:Y:S01]  /*4730*/  @!P6 FMUL.FTZ R0, R30, 1.4426950216293334961 ;  /* 0x3fb8aa3b1e00e820 */ /* 0x000fe20000410000 */
[----:B0-----:R-:W-:Y:S01]  /*4740*/  CS2R R2, SRZ ;  /* 0x0000000000027805 */ /* 0x001fe2000001ff00 */
[----:B-1----:R-:W-:Y:S03]  /*4750*/  @!P3 STS [R25.X4+0x660], R36 ;  /* 0x000660241900b388 */ /* 0x002fe60000004800 */
[----:B------:R-:W0:Y:S08]  /*4760*/  @!P0 MUFU.EX2 R31, R31 ;  /* 0x0000001f001f8308 */ /* 0x000e300000000800 */
[----:B------:R-:W1:Y:S01]  /*4770*/  @!P1 MUFU.EX2 R34, R34 ;  /* 0x0000002200229308 */ /* 0x000e620000000800 */
[----:B---3--:R-:W-:Y:S07]  /*4780*/  @!P2 STS [R25.X4+0x880], R33 ;  /* 0x000880211900a388 */ /* 0x008fee0000004800 */
[----:B------:R-:W2:Y:S01]  /*4790*/  @!P6 MUFU.EX2 R0, R0 ;  /* 0x000000000000e308 */ /* 0x000ea20000000800 */
[----:B0-----:R-:W-:Y:S01]  /*47a0*/  @!P0 STS [R25.X4+0xcc0], R31 ;  /* 0x000cc01f19008388 */ /* 0x001fe20000004800 */
[----:B------:R-:W-:-:S03]  /*47b0*/  ISETP.GE.AND P0, PT, R29, 0x1, PT ;  /* 0x000000011d00780c */ /* 0x000fc60003f06270 */
[----:B-1----:R-:W-:Y:S04]  /*47c0*/  @!P1 STS [R25.X4+0xaa0], R34 ;  /* 0x000aa02219009388 */ /* 0x002fe80000004800 */
[----:B--2---:R0:W-:Y:S02]  /*47d0*/  @!P6 STS [R25.X4+0xee0], R0 ;  /* 0x000ee0001900e388 */ /* 0x0041e40000004800 */
[----:B0-----:R-:W-:Y:S02]  /*47e0*/  HFMA2.MMA R0, -RZ, RZ, 0, 0 ;  /* 0x00000000ff007435 */ /* 0x001fe400000001ff */
        /* <DEDUP_REMOVED lines=31> */
.L_x_419:
        /* <DEDUP_REMOVED lines=77> */
.L_x_418:
        /* <DEDUP_REMOVED lines=45> */
.L_x_420:
        /* <DEDUP_REMOVED lines=8> */
.L_x_422:
[----:B------:R-:W-:Y:S05]  /*5200*/  BSYNC B0 ;  /* 0x0000000000007941 */ /* 0x000fea0003800000 */
.L_x_421:
        /* <DEDUP_REMOVED lines=13> */
.L_x_417:
        /* <DEDUP_REMOVED lines=95> */
        .weak           $__internal_8_$__cuda_sm20_div_s64
        .type           $__internal_8_$__cuda_sm20_div_s64,@function
        .size           $__internal_8_$__cuda_sm20_div_s64,(.L_x_6072 - $__internal_8_$__cuda_sm20_div_s64)
$__internal_8_$__cuda_sm20_div_s64:
        /* <DEDUP_REMOVED lines=82> */
[----:B------:R-:W-:Y:S06]  /*5df0*/  RET.REL.NODEC R22 `(_ZN5flash32flash_fwd_splitkv_combine_kernelI23Flash_fwd_kernel_traitsILi96ELi64ELi128ELi4ELb0ELb0EN7cutlass6half_tE19Flash_kernel_traitsILi96ELi64ELi128ELi4ES3_EELi16ELi6ELb1EEEvNS_16Flash_fwd_paramsE) ;  /* 0xffffa20016007950 */ /* 0x000fec0003c3ffff */
.L_x_423:
        /* <DEDUP_REMOVED lines=16> */
.L_x_6072:


//--------------------- .text._ZN5flash32flash_fwd_splitkv_combine_kernelI23Flash_fwd_kernel_traitsILi96ELi64ELi128ELi4ELb0ELb0EN7cutlass6half_tE19Flash_kernel_traitsILi96ELi64ELi128ELi4ES3_EELi16ELi5ELb1EEEvNS_16Flash_fwd_paramsE --------------------------
	.section	.text._ZN5flash32flash_fwd_splitkv_combine_kernelI23Flash_fwd_kernel_traitsILi96ELi64ELi128ELi4ELb0ELb0EN7cutlass6half_tE19Flash_kernel_traitsILi96ELi64ELi128ELi4ES3_EELi16ELi5ELb1EEEvNS_16Flash_fwd_paramsE,"ax",@progbits
	.sectioninfo	@"SHI_REGISTERS=64"
	.align	128
        .global         _ZN5flash32flash_fwd_splitkv_combine_kernelI23Flash_fwd_kernel_traitsILi96ELi64ELi128ELi4ELb0ELb0EN7cutlass6half_tE19Flash_kernel_traitsILi96ELi64ELi128ELi4ES3_EELi16ELi5ELb1EEEvNS_16Flash_fwd_paramsE
        .type           _ZN5flash32flash_fwd_splitkv_combine_kernelI23Flash_fwd_kernel_traitsILi96ELi64ELi128ELi4ELb0ELb0EN7cutlass6half_tE19Flash_kernel_traitsILi96ELi64ELi128ELi4ES3_EELi16ELi5ELb1EEEvNS_16Flash_fwd_paramsE,@function
        .size           _ZN5flash32flash_fwd_splitkv_combine_kernelI23Flash_fwd_kernel_traitsILi96ELi64ELi128ELi4ELb0ELb0EN7cutlass6half_tE19Flash_kernel_traitsILi96ELi64ELi128ELi4ES3_EELi16ELi5ELb1EEEvNS_16Flash_fwd_paramsE,(.L_x_6073 - _ZN5flash32flash_fwd_splitkv_combine_kernelI23Flash_fwd_kernel_traitsILi96ELi64ELi128ELi4ELb0ELb0EN7cutlass6half_tE19Flash_kernel_traitsILi96ELi64ELi128ELi4ES3_EELi16ELi5ELb1EEEvNS_16Flash_fwd_paramsE)
        .other          _ZN5flash32flash_fwd_splitkv_combine_kernelI23Flash_fwd_kernel_traitsILi96ELi64ELi128ELi4ELb0ELb0EN7cutlass6half_tE19Flash_kernel_traitsILi96ELi64ELi128ELi4ES3_EELi16ELi5ELb1EEEvNS_16Flash_fwd_paramsE,@"STO_CUDA_ENTRY STV_DEFAULT"
_ZN5flash32flash_fwd_splitkv_combine_kernelI23Flash_fwd_kernel_traitsILi96ELi64ELi128ELi4ELb0ELb0EN7cutlass6half_tE19Flash_kernel_traitsILi96ELi64ELi128ELi4ES3_EELi16ELi5ELb1EEEvNS_16Flash_fwd_paramsE:
.text._ZN5flash32flash_fwd_splitkv_combine_kernelI23Flash_fwd_kernel_traitsILi96ELi64ELi128ELi4ELb0ELb0EN7cutlass6half_tE19Flash_kernel_traitsILi96ELi64ELi128ELi4ES3_EELi16ELi5ELb1EEEvNS_16Flash_fwd_paramsE:
        /* <DEDUP_REMOVED lines=23> */
[----:B------:R-:W-:Y:S05]  /*0170*/  CALL.REL.NOINC `($__internal_9_$__cuda_sm20_div_s64) ;  /* 0x00004f0000007944 */ /* 0x000fea0003c00000 */
[----:B------:R-:W-:Y:S05]  /*0180*/  BRA `(.L_x_425) ;  /* 0x0000013000007947 */ /* 0x000fea0003800000 */
.L_x_424:
        /* <DEDUP_REMOVED lines=19> */
.L_x_425:
        /* <DEDUP_REMOVED lines=11> */
[----:B------:R-:W-:Y:S05]  /*0370*/  CALL.REL.NOINC `($__internal_9_$__cuda_sm20_div_s64) ;  /* 0x00004d0000007944 */ /* 0x000fea0003c00000 */
[----:B------:R-:W-:Y:S02]  /*0380*/  MOV R32, R20 ;  /* 0x0000001400207202 */ /* 0x000fe40000000f00 */
[----:B------:R-:W-:Y:S01]  /*0390*/  MOV R33, R21 ;  /* 0x0000001500217202 */ /* 0x000fe20000000f00 */
[----:B------:R-:W-:Y:S05]  /*03a0*/  BRA `(.L_x_428) ;  /* 0x0000013000007947 */ /* 0x000fea0003800000 */
.L_x_427:
        /* <DEDUP_REMOVED lines=19> */
.L_x_428:
[----:B------:R-:W-:Y:S05]  /*04e0*/  BSYNC B0 ;  /* 0x0000000000007941 */ /* 0x000fea0003800000 */
.L_x_426:
        /* <DEDUP_REMOVED lines=54> */
[----:B------:R-:W-:Y:S02]  /*0850*/  MOV R8, R20 ;  /* 0x0000001400087202 */ /* 0x000fe40000000f00 */
[----:B------:R-:W-:Y:S01]  /*0860*/  MOV R9, R21 ;  /* 0x0000001500097202 */ /* 0x000fe20000000f00 */
[----:B------:R-:W-:Y:S05]  /*0870*/  BRA `(.L_x_431) ;  /* 0x0000013000007947 */ /* 0x000fea0003800000 */
.L_x_430:
        /* <DEDUP_REMOVED lines=19> */
.L_x_431:
[----:B------:R-:W-:Y:S05]  /*09b0*/  BSYNC B0 ;  /* 0x0000000000007941 */ /* 0x000fea0003800000 */
.L_x_429:
        /* <DEDUP_REMOVED lines=104> */
.L_x_433:
        /* <DEDUP_REMOVED lines=19> */
.L_x_434:
[----:B------:R-:W-:Y:S05]  /*1170*/  BSYNC B0 ;  /* 0x0000000000007941 */ /* 0x000fea0003800000 */
.L_x_432:
        /* <DEDUP_REMOVED lines=107> */
.L_x_436:
        /* <DEDUP_REMOVED lines=19> */
.L_x_437:
[----:B------:R-:W-:Y:S05]  /*1960*/  BSYNC B0 ;  /* 0x0000000000007941 */ /* 0x000fea0003800000 */
.L_x_435:
        /* <DEDUP_REMOVED lines=161> */
[----:B------:R-:W-:Y:S05]  /*2380*/  CALL.REL.NOINC `($__internal_9_$__cuda_sm20_div_s64) ;  /* 0x00002cf000007944 */ /* 0x000fea0003c00000 */
        /* <DEDUP_REMOVED lines=10> */
.L_x_442:
        /* <DEDUP_REMOVED lines=22> */
.L_x_443:
[----:B------:R-:W-:Y:S05]  /*2590*/  BSYNC B0 ;  /* 0x0000000000007941 */ /* 0x000fea0003800000 */
.L_x_441:
[----:B------:R-:W-:Y:S01]  /*25a0*/  LOP3.LUT R19, R17, R0, RZ, 0xfc, !PT ;  /* 0x0000000011137212 */ /* 0x000fe200078efcff */
[----:B------:R-:W-:Y:S03]  /*25b0*/  BSSY B0, `(.L_x_444) ;  /* 0x0000028000007945 */ /* 0x000fe60003800000 */
[----:B------:R-:W-:-:S13]  /*25c0*/  ISETP.NE.U32.AND P0, PT, R19, RZ, PT ;  /* 0x000000ff1300720c */ /* 0x000fda0003f05070 */
[----:B------:R-:W-:Y:S05]  /*25d0*/  @!P0 BRA `(.L_x_445) ;  /* 0x000000f000008947 */ /* 0x000fea0003800000 */
[----:B------:R-:W-:Y:S01]  /*25e0*/  IMAD.MOV.U32 R26, RZ, RZ, R27 ;  /* 0x000000ffff1a7224 */ /* 0x000fe200078e001b */
[----:B------:R-:W-:Y:S02]  /*25f0*/  MOV R23, R0 ;  /* 0x0000000000177202 */ /* 0x000fe40000000f00 */
[----:B------:R-:W-:Y:S02]  /*2600*/  MOV R24, 0x2620 ;  /* 0x0000262000187802 */ /* 0x000fe40000000f00 */
[----:B------:R-:W-:Y:S05]  /*2610*/  CALL.REL.NOINC `($__internal_9_$__cuda_sm20_div_s64) ;  /* 0x00002a6000007944 */ /* 0x000fea0003c00000 */
        /* <DEDUP_REMOVED lines=11> */
.L_x_445:
        /* <DEDUP_REMOVED lines=22> */
.L_x_446:
[----:B------:R-:W-:Y:S05]  /*2830*/  BSYNC B0 ;  /* 0x0000000000007941 */ /* 0x000fea0003800000 */
.L_x_444:
        /* <DEDUP_REMOVED lines=11> */
[----:B------:R-:W-:Y:S05]  /*28f0*/  CALL.REL.NOINC `($__internal_9_$__cuda_sm20_div_s64) ;  /* 0x0000278000007944 */ /* 0x000fea0003c00000 */
[----:B------:R-:W-:-:S04]  /*2900*/  IADD3 R17, P0, RZ, -R20, RZ ;  /* 0x80000014ff117210 */ /* 0x000fc80007f1e0ff */
[----:B------:R-:W-:Y:S01]  /*2910*/  IADD3.X R18, RZ, ~R21, RZ, P0, !PT ;  /* 0x80000015ff127210 */ /* 0x000fe200007fe4ff */
[----:B------:R-:W-:-:S04]  /*2920*/  IMAD.WIDE.U32 R42, R5, R17, R42 ;  /* 0x00000011052a7225 */ /* 0x000fc800078e002a */
[----:B------:R-:W-:-:S04]  /*2930*/  IMAD R18, R18, R5, RZ ;  /* 0x0000000512127224 */ /* 0x000fc800078e02ff */
[----:B------:R-:W-:-:S05]  /*2940*/  IMAD R4, R4, R17, R18 ;  /* 0x0000001104047224 */ /* 0x000fca00078e0212 */
[----:B------:R-:W-:Y:S01]  /*2950*/  IADD3 R4, R43, R4, RZ ;  /* 0x000000042b047210 */ /* 0x000fe20007ffe0ff */
[----:B------:R-:W-:Y:S05]  /*2960*/  BRA `(.L_x_449) ;  /* 0x0000016000007947 */ /* 0x000fea0003800000 */
.L_x_448:
        /* <DEDUP_REMOVED lines=22> */
.L_x_449:
[----:B------:R-:W-:Y:S05]  /*2ad0*/  BSYNC B0 ;  /* 0x0000000000007941 */ /* 0x000fea0003800000 */
.L_x_447:
        /* <DEDUP_REMOVED lines=38> */
[----:B------:R-:W-:Y:S05]  /*2d40*/  CALL.REL.NOINC `($__internal_9_$__cuda_sm20_div_s64) ;  /* 0x0000233000007944 */ /* 0x000fea0003c00000 */
        /* <DEDUP_REMOVED lines=12> */
.L_x_451:
        /* <DEDUP_REMOVED lines=23> */
.L_x_452:
[----:B------:R-:W-:Y:S05]  /*2f80*/  BSYNC B0 ;  /* 0x0000000000007941 */ /* 0x000fea0003800000 */
.L_x_450:
        /* <DEDUP_REMOVED lines=19> */
.L_x_454:
        /* <DEDUP_REMOVED lines=22> */
.L_x_455:
[----:B------:R-:W-:Y:S05]  /*3220*/  BSYNC B0 ;  /* 0x0000000000007941 */ /* 0x000fea0003800000 */
.L_x_453:
        /* <DEDUP_REMOVED lines=19> */
.L_x_457:
        /* <DEDUP_REMOVED lines=23> */
.L_x_458:
[----:B------:R-:W-:Y:S05]  /*34d0*/  BSYNC B0 ;  /* 0x0000000000007941 */ /* 0x000fea0003800000 */
.L_x_456:
        /* <DEDUP_REMOVED lines=25> */
[----:B------:R-:W-:Y:S05]  /*3670*/  CALL.REL.NOINC `($__internal_9_$__cuda_sm20_div_s64) ;  /* 0x00001a0000007944 */ /* 0x000fea0003c00000 */
        /* <DEDUP_REMOVED lines=12> */
.L_x_460:
        /* <DEDUP_REMOVED lines=23> */
.L_x_461:
[----:B------:R-:W-:Y:S05]  /*38b0*/  BSYNC B0 ;  /* 0x0000000000007941 */ /* 0x000fea0003800000 */
.L_x_459:
        /* <DEDUP_REMOVED lines=29> */
.L_x_463:
        /* <DEDUP_REMOVED lines=23> */
.L_x_464:
[----:B------:R-:W-:Y:S05]  /*3c00*/  BSYNC B0 ;  /* 0x0000000000007941 */ /* 0x000fea0003800000 */
.L_x_462:
        /* <DEDUP_REMOVED lines=20> */
.L_x_440:
[----:B------:R-:W-:-:S04]  /*3d50*/  LEA R2, P0, R38, c[0x0][0x200], 0x2 ;  /* 0x0000800026027a11 */ /* 0x000fc800078010ff */
[----:B------:R-:W-:-:S05]  /*3d60*/  LEA.HI.X R3, R38, c[0x0][0x204], R39, 0x2, P0 ;  /* 0x0000810026037a11 */ /* 0x000fca00000f1427 */
[----:B------:R0:W-:Y:S04]  /*3d70*/  STG.E [R2.64], R30 ;  /* 0x0000001e02007986 */ /* 0x0001e8000c101908 */
.L_x_439:
[----:B------:R-:W-:Y:S05]  /*3d80*/  BSYNC B1 ;  /* 0x0000000000017941 */ /* 0x000fea0003800000 */
.L_x_438:
[C---:B------:R-:W-:Y:S01]  /*3d90*/  IADD3 R0, R34.reuse, 0x8, RZ ;  /* 0x0000000822007810 */ /* 0x040fe20007ffe0ff */
[----:B------:R-:W-:Y:S01]  /*3da0*/  IMAD.MOV.U32 R29, RZ, RZ, c[0x0][0x314] ;  /* 0x0000c500ff1d7624 */ /* 0x000fe200078e00ff */
[----:B------:R-:W-:Y:S01]  /*3db0*/  ISETP.GE.OR P2, PT, R34, c[0x0][0x314], P6 ;  /* 0x0000c50022007a0c */ /* 0x000fe20003746670 */
[----:B0-----:R-:W-:Y:S01]  /*3dc0*/  CS2R R2, SRZ ;  /* 0x0000000000027805 */ /* 0x001fe2000001ff00 */
[----:B------:R-:W-:Y:S01]  /*3dd0*/  ISETP.GE.OR P1, PT, R0, c[0x0][0x314], P6 ;  /* 0x0000c50000007a0c */ /* 0x000fe20003726670 */
[----:B------:R-:W-:Y:S01]  /*3de0*/  CS2R R4, SRZ ;  /* 0x0000000000047805 */ /* 0x000fe2000001ff00 */
[----:B------:R-:W-:Y:S02]  /*3df0*/  IADD3 R0, R34, 0x10, RZ ;  /* 0x0000001022007810 */ /* 0x000fe40007ffe0ff */
[----:B------:R-:W-:Y:S02]  /*3e00*/  MOV R12, RZ ;  /* 0x000000ff000c7202 */ /* 0x000fe40000000f00 */
[----:B------:R-:W-:-:S02]  /*3e10*/  ISETP.GE.OR P0, PT, R0, c[0x0][0x314], P6 ;  /* 0x0000c50000007a0c */ /* 0x000fc40003706670 */
[C---:B------:R-:W-:Y:S01]  /*3e20*/  IADD3 R0, R34.reuse, 0x18, RZ ;  /* 0x0000001822007810 */ /* 0x040fe20007ffe0ff */
[----:B------:R-:W-:Y:S02]  /*3e30*/  IMAD.SHL.U32 R34, R34, 0x4, RZ ;  /* 0x0000000422227824 */ /* 0x000fe400078e00ff */
[----:B------:R-:W-:Y:S01]  /*3e40*/  @!P2 FADD.FTZ R37, -R30, R37 ;  /* 0x000000251e25a221 */ /* 0x000fe20000010100 */
[----:B------:R-:W-:Y:S01]  /*3e50*/  ISETP.GE.OR P6, PT, R0, c[0x0][0x314], P6 ;  /* 0x0000c50000007a0c */ /* 0x000fe200037c6670 */
[----:B------:R-:W-:Y:S01]  /*3e60*/  @!P1 FADD.FTZ R32, -R30, R32 ;  /* 0x000000201e209221 */ /* 0x000fe20000010100 */
[----:B------:R-:W-:Y:S01]  /*3e70*/  HFMA2.MMA R0, -RZ, RZ, 0, 0 ;  /* 0x00000000ff007435 */ /* 0x000fe200000001ff */
        /* <DEDUP_REMOVED lines=12> */
[----:B------:R-:W-:-:S03]  /*3f40*/  ISETP.GE.AND P0, PT, R29, 0x1, PT ;  /* 0x000000011d00780c */ /* 0x000fc60003f06270 */
[----:B--2---:R-:W-:Y:S04]  /*3f50*/  @!P1 STS [R25.X4+0x220], R32 ;  /* 0x0002202019009388 */ /* 0x004fe80000004800 */
[----:B---3--:R2:W-:Y:S01]  /*3f60*/  @!P6 STS [R25.X4+0x660], R10 ;  /* 0x0006600a1900e388 */ /* 0x0085e20000004800 */
[----:B0-----:R-:W-:Y:S01]  /*3f70*/  CS2R R6, SRZ ;  /* 0x0000000000067805 */ /* 0x001fe2000001ff00 */
[----:B-1----:R-:W-:Y:S01]  /*3f80*/  CS2R R8, SRZ ;  /* 0x0000000000087805 */ /* 0x002fe2000001ff00 */
[----:B--2---:R-:W-:Y:S01]  /*3f90*/  CS2R R10, SRZ ;  /* 0x00000000000a7805 */ /* 0x004fe2000001ff00 */
        /* <DEDUP_REMOVED lines=31> */
.L_x_467:
        /* <DEDUP_REMOVED lines=45> */
[----:B0-----:R-:W-:Y:S04]  /*4460*/  IADD3 R40, P1, R36, R38, RZ ;  /* 0x0000002624287210 */ /* 0x001fe80007f3e0ff */
        /* <DEDUP_REMOVED lines=16> */
[----:B------:R0:W2:Y:S02]  /*4570*/  LDS R13, [R14+0xcc] ;  /* 0x0000cc000e0d7984 */ /* 0x0000a40000000800 */
[----:B0-----:R-:W-:Y:S01]  /*4580*/  IADD3 R14, R14, 0x110, RZ ;  /* 0x000001100e0e7810 */ /* 0x001fe20007ffe0ff */
        /* <DEDUP_REMOVED lines=13> */
.L_x_466:
[----:B------:R-:W-:-:S04]  /*4660*/  IADD3 R13, -R30, c[0x0][0x314], RZ ;  /* 0x0000c5001e0d7a10 */ /* 0x000fc80007ffe1ff */
[----:B------:R-:W-:-:S13]  /*4670*/  ISETP.GT.AND P0, PT, R13, 0x1, PT ;  /* 0x000000010d00780c */ /* 0x000fda0003f04270 */
[----:B------:R-:W-:Y:S05]  /*4680*/  @!P0 BRA `(.L_x_468) ;  /* 0x000002a000008947 */ /* 0x000fea0003800000 */
[----:B------:R-:W-:Y:S01]  /*4690*/  ISETP.GE.AND P0, PT, R15, R32, PT ;  /* 0x000000200f00720c */ /* 0x000fe20003f06270 */
[----:B------:R-:W0:-:S12]  /*46a0*/  LDS R43, [R14] ;  /* 0x000000000e2b7984 */ /* 0x000e180000000800 */
[----:B------:R-:W0:Y:S04]  /*46b0*/  @!P0 LDG.E.128 R16, [R40.64+-0x100] ;  /* 0xffff000828108981 */ /* 0x000e28000c1e1d00 */
[----:B------:R-:W2:Y:S04]  /*46c0*/  @!P0 LDG.E.128 R20, [R40.64+-0x80] ;  /* 0xffff800828148981 */ /* 0x000ea8000c1e1d00 */
[----:B------:R-:W3:Y:S01]  /*46d0*/  @!P0 LDG.E.128 R24, [R40.64] ;  /* 0x0000000828188981 */ /* 0x000ee2000c1e1d00 */
[----:B------:R-:W-:-:S04]  /*46e0*/  IADD3 R50, P1, R36, R40, RZ ;  /* 0x0000002824327210 */ /* 0x000fc80007f3e0ff */
[----:B------:R-:W-:Y:S01]  /*46f0*/  IADD3.X R51, R37, R41, RZ, P1, !PT ;  /* 0x0000002925337210 */ /* 0x000fe20000ffe4ff */
[-C--:B0-----:R-:W-:Y:S02]  /*4700*/  FFMA.FTZ R39, R16, R43.reuse, R12 ;  /* 0x0000002b10277223 */ /* 0x081fe4000001000c */
[-C--:B------:R-:W-:Y:S02]  /*4710*/  FFMA.FTZ R48, R17, R43.reuse, R11 ;  /* 0x0000002b11307223 */ /* 0x080fe4000001000b */
[-C--:B------:R-:W-:Y:S02]  /*4720*/  FFMA.FTZ R35, R18, R43.reuse, R10 ;  /* 0x0000002b12237223 */ /* 0x080fe4000001000a */
[-C--:B------:R-:W-:Y:S02]  /*4730*/  FFMA.FTZ R46, R19, R43.reuse, R9 ;  /* 0x0000002b132e7223 */ /* 0x080fe40000010009 */
[-C--:B--2---:R-:W-:Y:S01]  /*4740*/  FFMA.FTZ R33, R20, R43.reuse, R8 ;  /* 0x0000002b14217223 */ /* 0x084fe20000010008 */
[----:B------:R-:W2:Y:S01]  /*4750*/  @!P0 LDG.E.128 R16, [R50.64+-0x100] ;  /* 0xffff000832108981 */ /* 0x000ea2000c1e1d00 */
[----:B------:R-:W-:-:S02]  /*4760*/  FFMA.FTZ R44, R21, R43, R7 ;  /* 0x0000002b152c7223 */ /* 0x000fc40000010007 */
[-C--:B------:R-:W-:Y:S02]  /*4770*/  FFMA.FTZ R31, R22, R43.reuse, R6 ;  /* 0x0000002b161f7223 */ /* 0x080fe40000010006 */
[-C--:B------:R-:W-:Y:S02]  /*4780*/  FFMA.FTZ R42, R23, R43.reuse, R5 ;  /* 0x0000002b172a7223 */ /* 0x080fe40000010005 */
[-C--:B---3--:R-:W-:Y:S01]  /*4790*/  FFMA.FTZ R29, R24, R43.reuse, R4 ;  /* 0x0000002b181d7223 */ /* 0x088fe20000010004 */
[----:B------:R-:W3:Y:S01]  /*47a0*/  @!P0 LDG.E.128 R20, [R50.64+-0x80] ;  /* 0xffff800832148981 */ /* 0x000ee2000c1e1d00 */
[-C--:B------:R-:W-:Y:S02]  /*47b0*/  FFMA.FTZ R38, R25, R43.reuse, R3 ;  /* 0x0000002b19267223 */ /* 0x080fe40000010003 */
[-C--:B------:R-:W-:Y:S02]  /*47c0*/  FFMA.FTZ R13, R26, R43.reuse, R2 ;  /* 0x0000002b1a0d7223 */ /* 0x080fe40000010002 */
[----:B------:R-:W-:-:S02]  /*47d0*/  FFMA.FTZ R0, R27, R43, R0 ;  /* 0x0000002b1b007223 */ /* 0x000fc40000010000 */
[----:B------:R-:W4:Y:S04]  /*47e0*/  @!P0 LDG.E.128 R24, [R50.64] ;  /* 0x0000000832188981 */ /* 0x000f28000c1e1d00 */
[----:B------:R0:W2:Y:S01]  /*47f0*/  LDS R43, [R14+0x44] ;  /* 0x000044000e2b7984 */ /* 0x0000a20000000800 */
[----:B------:R-:W-:Y:S02]  /*4800*/  IADD3 R40, P0, R36, R50, RZ ;  /* 0x0000003224287210 */ /* 0x000fe40007f1e0ff */
[----:B------:R-:W-:Y:S02]  /*4810*/  IADD3 R30, R30, 0x1, RZ ;  /* 0x000000011e1e7810 */ /* 0x000fe40007ffe0ff */
[----:B------:R-:W-:Y:S02]  /*4820*/  IADD3 R36, R14, 0x44, RZ ;  /* 0x000000440e247810 */ /* 0x000fe40007ffe0ff */
[----:B------:R-:W-:-:S02]  /*4830*/  IADD3.X R41, R37, R51, RZ, P0, !PT ;  /* 0x0000003325297210 */ /* 0x000fc400007fe4ff */
[----:B------:R-:W-:Y:S02]  /*4840*/  PLOP3.LUT P4, PT, PT, PT, PT, 0x8, 0x0 ;  /* 0x000000000000781c */ /* 0x000fe40003f8e170 */
[----:B------:R-:W-:Y:S02]  /*4850*/  IADD3 R30, R30, 0x1, RZ ;  /* 0x000000011e1e7810 */ /* 0x000fe40007ffe0ff */
[----:B0-----:R-:W-:Y:S01]  /*4860*/  IADD3 R14, R36, 0x44, RZ ;  /* 0x00000044240e7810 */ /* 0x001fe20007ffe0ff */
        /* <DEDUP_REMOVED lines=12> */
.L_x_468:
        /* <DEDUP_REMOVED lines=8> */
.L_x_470:
[----:B------:R-:W-:Y:S05]  /*49b0*/  BSYNC B0 ;  /* 0x0000000000007941 */ /* 0x000fea0003800000 */
.L_x_469:
        /* <DEDUP_REMOVED lines=13> */
.L_x_465:
        /* <DEDUP_REMOVED lines=20> */
[----:B-1----:R-:W-:Y:S02]  /*4bd0*/  IMAD.MOV R0, RZ, RZ, -R17 ;  /* 0x000000ffff007224 */ /* 0x002fe400078e0a11 */
[----:B------:R-:W-:Y:S02]  /*4be0*/  IMAD.MOV.U32 R16, RZ, RZ, RZ ;  /* 0x000000ffff107224 */ /* 0x000fe400078e00ff */
[----:B------:R-:W-:-:S04]  /*4bf0*/  IMAD R0, R0, R10, RZ ;  /* 0x0000000a00007224 */ /* 0x000fc800078e02ff */
[----:B------:R-:W-:-:S06]  /*4c00*/  IMAD.HI.U32 R0, R17, R0, R16 ;  /* 0x0000000011007227 */ /* 0x000fcc00078e0010 */
[----:B------:R-:W-:Y:S02]  /*4c10*/  IMAD.HI.U32 R7, R0, R11, RZ ;  /* 0x0000000b00077227 */ /* 0x000fe400078e00ff */
[----:B------:R-:W1:Y:S02]  /*4c20*/  I2F.RP R0, R3 ;  /* 0x0000000300007306 */ /* 0x000e640000209400 */
[----:B------:R-:W-:Y:S01]  /*4c30*/  IMAD R11, R7, R2, R11 ;  /* 0x00000002070b7224 */ /* 0x000fe200078e020b */
[----:B------:R-:W-:-:S04]  /*4c40*/  LOP3.LUT R2, R15, R6, RZ, 0x3c, !PT ;  /* 0x000000060f027212 */ /* 0x000fc800078e3cff */
[----:B------:R-:W-:Y:S02]  /*4c50*/  ISETP.GT.U32.AND P1, PT, R10, R11, PT ;  /* 0x0000000b0a00720c */ /* 0x000fe40003f24070 */
[----:B------:R-:W-:Y:S01]  /*4c60*/  ISETP.GE.AND P0, PT, R2, RZ, PT ;  /* 0x000000ff0200720c */ /* 0x000fe20003f06270 */
[----:B-1----:R-:W1:Y:S10]  /*4c70*/  MUFU.RCP R0, R0 ;  /* 0x0000000000007308 */ /* 0x002e740000001000 */
[----:B------:R-:W-:Y:S01]  /*4c80*/  @!P1 IMAD.IADD R11, R11, 0x1, -R10 ;  /* 0x000000010b0b9824 */ /* 0x000fe200078e0a0a */
[----:B------:R-:W-:-:S02]  /*4c90*/  @!P1 IADD3 R7, R7, 0x1, RZ ;  /* 0x0000000107079810 */ /* 0x000fc40007ffe0ff */
[----:B------:R-:W-:Y:S02]  /*4ca0*/  ISETP.NE.AND P1, PT, R6, RZ, PT ;  /* 0x000000ff0600720c */ /* 0x000fe40003f25270 */
[----:B------:R-:W-:Y:S02]  /*4cb0*/  ISETP.GE.U32.AND P2, PT, R11, R10, PT ;  /* 0x0000000a0b00720c */ /* 0x000fe40003f46070 */
[----:B-1----:R-:W-:-:S04]  /*4cc0*/  IADD3 R16, R0, 0xffffffe, RZ ;  /* 0x0ffffffe00107810 */ /* 0x002fc80007ffe0ff */
[----:B------:R-:W1:Y:S07]  /*4cd0*/  F2I.FTZ.U32.TRUNC.NTZ R17, R16 ;  /* 0x0000001000117305 */ /* 0x000e6e000021f000 */
[----:B------:R-:W-:-:S05]  /*4ce0*/  @P2 IADD3 R7, R7, 0x1, RZ ;  /* 0x0000000107072810 */ /* 0x000fca0007ffe0ff */
[----:B------:R-:W-:Y:S01]  /*4cf0*/  @!P0 IMAD.MOV R7, RZ, RZ, -R7 ;  /* 0x000000ffff078224 */ /* 0x000fe200078e0a07 */
[----:B------:R-:W-:-:S05]  /*4d00*/  @!P1 LOP3.LUT R7, RZ, R6, RZ, 0x33, !PT ;  /* 0x00000006ff079212 */ /* 0x000fca00078e33ff */
[----:B------:R-:W-:Y:S02]  /*4d10*/  IMAD R6, R7, R6, RZ ;  /* 0x0000000607067224 */ /* 0x000fe400078e02ff */
[--C-:B-1----:R-:W-:Y:S02]  /*4d20*/  IMAD.MOV R2, RZ, RZ, -R17.reuse ;  /* 0x000000ffff027224 */ /* 0x102fe400078e0a11 */
[----:B------:R-:W-:Y:S02]  /*4d30*/  IMAD.IADD R10, R15, 0x1, -R6 ;  /* 0x000000010f0a7824 */ /* 0x000fe400078e0a06 */
[----:B------:R-:W-:Y:S02]  /*4d40*/  IMAD R2, R2, R3, RZ ;  /* 0x0000000302027224 */ /* 0x000fe400078e02ff */
[----:B------:R-:W-:Y:S01]  /*4d50*/  IMAD.MOV.U32 R16, RZ, RZ, RZ ;  /* 0x000000ffff107224 */ /* 0x000fe200078e00ff */
[----:B------:R-:W-:Y:S02]  /*4d60*/  IABS R0, R10 ;  /* 0x0000000a00007213 */ /* 0x000fe40000000000 */
[----:B------:R-:W-:Y:S01]  /*4d70*/  LOP3.LUT R10, R10, c[0x0][0x214], RZ, 0x3c, !PT ;  /* 0x000085000a0a7a12 */ /* 0x000fe200078e3cff */
[----:B------:R-:W-:-:S03]  /*4d80*/  IMAD.HI.U32 R2, R17, R2, R16 ;  /* 0x0000000211027227 */ /* 0x000fc600078e0010 */
[----:B------:R-:W-:Y:S01]  /*4d90*/  ISETP.GE.AND P1, PT, R10, RZ, PT ;  /* 0x000000ff0a00720c */ /* 0x000fe20003f26270 */
[----:B------:R-:W-:Y:S01]  /*4da0*/  IMAD.WIDE.U32 R16, R7, c[0x0][0x1e0], RZ ;  /* 0x0000780007107a25 */ /* 0x000fe200078e00ff */
[----:B------:R-:W-:-:S03]  /*4db0*/  IADD3 R10, R34, 0x20, RZ ;  /* 0x00000020220a7810 */ /* 0x000fc60007ffe0ff */
        /* <DEDUP_REMOVED lines=44> */
        .weak           $__internal_9_$__cuda_sm20_div_s64
        .type           $__internal_9_$__cuda_sm20_div_s64,@function
        .size           $__internal_9_$__cuda_sm20_div_s64,(.L_x_6073 - $__internal_9_$__cuda_sm20_div_s64)
$__internal_9_$__cuda_sm20_div_s64:
        /* <DEDUP_REMOVED lines=83> */
[----:B------:R-:W-:Y:S06]  /*55b0*/  RET.REL.NODEC R44 `(_ZN5flash32flash_fwd_splitkv_combine_kernelI23Flash_fwd_kernel_traitsILi96ELi64ELi128ELi4ELb0ELb0EN7cutlass6half_tE19Flash_kernel_traitsILi96ELi64ELi128ELi4ES3_EELi16ELi5ELb1EEEvNS_16Flash_fwd_paramsE) ;  /* 0xffffaa402c007950 */ /* 0x000fec0003c3ffff */
.L_x_471:
        /* <DEDUP_REMOVED lines=12> */
.L_x_6073:


//--------------------- .text._ZN5flash32flash_fwd_splitkv_combine_kernelI23Flash_fwd_kernel_traitsILi96ELi64ELi128ELi4ELb0ELb0EN7cutlass6half_tE19Flash_kernel_traitsILi96ELi64ELi128ELi4ES3_EELi16ELi4ELb1EEEvNS_16Flash_fwd_paramsE --------------------------
	.section	.text._ZN5flash32flash_fwd_splitkv_combine_kernelI23Flash_fwd_kernel_traitsILi96ELi64ELi128ELi4ELb0ELb0EN7cutlass6half_tE19Flash_kernel_traitsILi96ELi64ELi128ELi4ES3_EELi16ELi4ELb1EEEvNS_16Flash_fwd_paramsE,"ax",@progbits
	.sectioninfo	@"SHI_REGISTERS=62"
	.align	128
        .global         _ZN5flash32flash_fwd_splitkv_combine_kernelI23Flash_fwd_kernel_traitsILi96ELi64ELi128ELi4ELb0ELb0EN7cutlass6half_tE19Flash_kernel_traitsILi96ELi64ELi128ELi4ES3_EELi16ELi4ELb1EEEvNS_16Flash_fwd_paramsE
        .type           _ZN5flash32flash_fwd_splitkv_combine_kernelI23Flash_fwd_kernel_traitsILi96ELi64ELi128ELi4ELb0ELb0EN7cutlass6half_tE19Flash_kernel_traitsILi96ELi64ELi128ELi4ES3_EELi16ELi4ELb1EEEvNS_16Flash_fwd_paramsE,@function
        .size           _ZN5flash32flash_fwd_splitkv_combine_kernelI23Flash_fwd_kernel_traitsILi96ELi64ELi128ELi4ELb0ELb0EN7cutlass6half_tE19Flash_kernel_traitsILi96ELi64ELi128ELi4ES3_EELi16ELi4ELb1EEEvNS_16Flash_fwd_paramsE,(.L_x_6074 - _ZN5flash32flash_fwd_splitkv_combine_kernelI23Flash_fwd_kernel_traitsILi96ELi64ELi128ELi4ELb0ELb0EN7cutlass6half_tE19Flash_kernel_traitsILi96ELi64ELi128ELi4ES3_EELi16ELi4ELb1EEEvNS_16Flash_fwd_paramsE)
        .other          _ZN5flash32flash_fwd_splitkv_combine_kernelI23Flash_fwd_kernel_traitsILi96ELi64ELi128ELi4ELb0ELb0EN7cutlass6half_tE19Flash_kernel_traitsILi96ELi64ELi128ELi4ES3_EELi16ELi4ELb1EEEvNS_16Flash_fwd_paramsE,@"STO_CUDA_ENTRY STV_DEFAULT"
_ZN5flash32flash_fwd_splitkv_combine_kernelI23Flash_fwd_kernel_traitsILi96ELi64ELi128ELi4ELb0ELb0EN7cutlass6half_tE19Flash_kernel_traitsILi96ELi64ELi128ELi4ES3_EELi16ELi4ELb1EEEvNS_16Flash_fwd_paramsE:
.text._ZN5flash32flash_fwd_splitkv_combine_kernelI23Flash_fwd_kernel_traitsILi96ELi64ELi128ELi4ELb0ELb0EN7cutlass6half_tE19Flash_kernel_traitsILi96ELi64ELi128ELi4ES3_EELi16ELi4ELb1EEEvNS_16Flash_fwd_paramsE:
        /* <DEDUP_REMOVED lines=23> */
[----:B------:R-:W-:Y:S05]  /*0170*/  CALL.REL.NOINC `($__internal_10_$__cuda_sm20_div_s64) ;  /* 0x00004b9000007944 */ /* 0x000fea0003c00000 */
[----:B------:R-:W-:Y:S05]  /*0180*/  BRA `(.L_x_473) ;  /* 0x0000013000007947 */ /* 0x000fea0003800000 */
.L_x_472:
        /* <DEDUP_REMOVED lines=19> */
.L_x_473:
        /* <DEDUP_REMOVED lines=11> */
[----:B------:R-:W-:Y:S05]  /*0370*/  CALL.REL.NOINC `($__internal_10_$__cuda_sm20_div_s64) ;  /* 0x0000499000007944 */ /* 0x000fea0003c00000 */
[----:B------:R-:W-:Y:S02]  /*0380*/  MOV R8, R20 ;  /* 0x0000001400087202 */ /* 0x000fe40000000f00 */
[----:B------:R-:W-:Y:S01]  /*0390*/  MOV R9, R21 ;  /* 0x0000001500097202 */ /* 0x000fe20000000f00 */
[----:B------:R-:W-:Y:S05]  /*03a0*/  BRA `(.L_x_476) ;  /* 0x0000013000007947 */ /* 0x000fea0003800000 */
.L_x_475:
        /* <DEDUP_REMOVED lines=19> */
.L_x_476:
[----:B------:R-:W-:Y:S05]  /*04e0*/  BSYNC B0 ;  /* 0x0000000000007941 */ /* 0x000fea0003800000 */
.L_x_474:
        /* <DEDUP_REMOVED lines=42> */
.L_x_478:
        /* <DEDUP_REMOVED lines=19> */
.L_x_479:
[----:B------:R-:W-:Y:S05]  /*08c0*/  BSYNC B0 ;  /* 0x0000000000007941 */ /* 0x000fea0003800000 */
.L_x_477:
        /* <DEDUP_REMOVED lines=74> */
[----:B------:R-:W-:Y:S02]  /*0d70*/  MOV R40, R20 ;  /* 0x0000001400287202 */ /* 0x000fe40000000f00 */
[----:B------:R-:W-:Y:S01]  /*0d80*/  MOV R41, R21 ;  /* 0x0000001500297202 */ /* 0x000fe20000000f00 */
[----:B------:R-:W-:Y:S05]  /*0d90*/  BRA `(.L_x_482) ;  /* 0x0000013000007947 */ /* 0x000fea0003800000 */
.L_x_481:
        /* <DEDUP_REMOVED lines=19> */
.L_x_482:
[----:B------:R-:W-:Y:S05]  /*0ed0*/  BSYNC B0 ;  /* 0x0000000000007941 */ /* 0x000fea0003800000 */
.L_x_480:
        /* <DEDUP_REMOVED lines=41> */
.L_x_484:
        /* <DEDUP_REMOVED lines=19> */
.L_x_485:
[----:B------:R-:W-:Y:S05]  /*12a0*/  BSYNC B0 ;  /* 0x0000000000007941 */ /* 0x000fea0003800000 */
.L_x_483:
        /* <DEDUP_REMOVED lines=226> */
[----:B------:R-:W-:Y:S05]  /*20d0*/  CALL.REL.NOINC `($__internal_10_$__cuda_sm20_div_s64) ;  /* 0x00002c3000007944 */ /* 0x000fea0003c00000 */
        /* <DEDUP_REMOVED lines=10> */
.L_x_490:
        /* <DEDUP_REMOVED lines=22> */
.L_x_491:
[----:B------:R-:W-:Y:S05]  /*22e0*/  BSYNC B0 ;  /* 0x0000000000007941 */ /* 0x000fea0003800000 */
.L_x_489:
[----:B------:R-:W-:Y:S01]  /*22f0*/  LOP3.LUT R19, R17, R0, RZ, 0xfc, !PT ;  /* 0x0000000011137212 */ /* 0x000fe200078efcff */
[----:B------:R-:W-:Y:S03]  /*2300*/  BSSY B0, `(.L_x_492) ;  /* 0x0000028000007945 */ /* 0x000fe60003800000 */
[----:B------:R-:W-:-:S13]  /*2310*/  ISETP.NE.U32.AND P0, PT, R19, RZ, PT ;  /* 0x000000ff1300720c */ /* 0x000fda0003f05070 */
[----:B------:R-:W-:Y:S05]  /*2320*/  @!P0 BRA `(.L_x_493) ;  /* 0x000000f000008947 */ /* 0x000fea0003800000 */
[----:B------:R-:W-:Y:S01]  /*2330*/  IMAD.MOV.U32 R26, RZ, RZ, R29 ;  /* 0x000000ffff1a7224 */ /* 0x000fe200078e001d */
[----:B------:R-:W-:Y:S02]  /*2340*/  MOV R25, R0 ;  /* 0x0000000000197202 */ /* 0x000fe40000000f00 */
[----:B------:R-:W-:Y:S02]  /*2350*/  MOV R24, 0x2370 ;  /* 0x0000237000187802 */ /* 0x000fe40000000f00 */
[----:B------:R-:W-:Y:S05]  /*2360*/  CALL.REL.NOINC `($__internal_10_$__cuda_sm20_div_s64) ;  /* 0x000029a000007944 */ /* 0x000fea0003c00000 */
        /* <DEDUP_REMOVED lines=11> */
.L_x_493:
        /* <DEDUP_REMOVED lines=22> */
.L_x_494:
[----:B------:R-:W-:Y:S05]  /*2580*/  BSYNC B0 ;  /* 0x0000000000007941 */ /* 0x000fea0003800000 */
.L_x_492:
        /* <DEDUP_REMOVED lines=11> */
[----:B------:R-:W-:Y:S05]  /*2640*/  CALL.REL.NOINC `($__internal_10_$__cuda_sm20_div_s64) ;  /* 0x000026c000007944 */ /* 0x000fea0003c00000 */
[----:B------:R-:W-:-:S04]  /*2650*/  IADD3 R17, P0, RZ, -R20, RZ ;  /* 0x80000014ff117210 */ /* 0x000fc80007f1e0ff */
[----:B------:R-:W-:Y:S01]  /*2660*/  IADD3.X R18, RZ, ~R21, RZ, P0, !PT ;  /* 0x80000015ff127210 */ /* 0x000fe200007fe4ff */
[----:B------:R-:W-:-:S04]  /*2670*/  IMAD.WIDE.U32 R42, R5, R17, R42 ;  /* 0x00000011052a7225 */ /* 0x000fc800078e002a */
[----:B------:R-:W-:-:S04]  /*2680*/  IMAD R18, R18, R5, RZ ;  /* 0x0000000512127224 */ /* 0x000fc800078e02ff */
[----:B------:R-:W-:-:S05]  /*2690*/  IMAD R4, R4, R17, R18 ;  /* 0x0000001104047224 */ /* 0x000fca00078e0212 */
[----:B------:R-:W-:Y:S01]  /*26a0*/  IADD3 R4, R43, R4, RZ ;  /* 0x000000042b047210 */ /* 0x000fe20007ffe0ff */
[----:B------:R-:W-:Y:S05]  /*26b0*/  BRA `(.L_x_497) ;  /* 0x0000016000007947 */ /* 0x000fea0003800000 */
.L_x_496:
        /* <DEDUP_REMOVED lines=22> */
.L_x_497:
[----:B------:R-:W-:Y:S05]  /*2820*/  BSYNC B0 ;  /* 0x0000000000007941 */ /* 0x000fea0003800000 */
.L_x_495:
        /* <DEDUP_REMOVED lines=38> */
[----:B------:R-:W-:Y:S05]  /*2a90*/  CALL.REL.NOINC `($__internal_10_$__cuda_sm20_div_s64) ;  /* 0x0000227000007944 */ /* 0x000fea0003c00000 */
        /* <DEDUP_REMOVED lines=12> */
.L_x_499:
        /* <DEDUP_REMOVED lines=23> */
.L_x_500:
[----:B------:R-:W-:Y:S05]  /*2cd0*/  BSYNC B0 ;  /* 0x0000000000007941 */ /* 0x000fea0003800000 */
.L_x_498:
        /* <DEDUP_REMOVED lines=19> */
.L_x_502:
        /* <DEDUP_REMOVED lines=22> */
.L_x_503:
[----:B------:R-:W-:Y:S05]  /*2f70*/  BSYNC B0 ;  /* 0x0000000000007941 */ /* 0x000fea0003800000 */
.L_x_501:
        /* <DEDUP_REMOVED lines=19> */
.L_x_505:
        /* <DEDUP_REMOVED lines=23> */
.L_x_506:
[----:B------:R-:W-:Y:S05]  /*3220*/  BSYNC B0 ;  /* 0x0000000000007941 */ /* 0x000fea0003800000 */
.L_x_504:
        /* <DEDUP_REMOVED lines=25> */
[----:B------:R-:W-:Y:S05]  /*33c0*/  CALL.REL.NOINC `($__internal_10_$__cuda_sm20_div_s64) ;  /* 0x0000194000007944 */ /* 0x000fea0003c00000 */
        /* <DEDUP_REMOVED lines=12> */
.L_x_508:
        /* <DEDUP_REMOVED lines=23> */
.L_x_509:
[----:B------:R-:W-:Y:S05]  /*3600*/  BSYNC B0 ;  /* 0x0000000000007941 */ /* 0x000fea0003800000 */
.L_x_507:
        /* <DEDUP_REMOVED lines=29> */
.L_x_511:
        /* <DEDUP_REMOVED lines=23> */
.L_x_512:
[----:B------:R-:W-:Y:S05]  /*3950*/  BSYNC B0 ;  /* 0x0000000000007941 */ /* 0x000fea0003800000 */
.L_x_510:
        /* <DEDUP_REMOVED lines=20> */
.L_x_488:
[----:B------:R-:W-:-:S04]  /*3aa0*/  LEA R2, P0, R38, c[0x0][0x200], 0x2 ;  /* 0x0000800026027a11 */ /* 0x000fc800078010ff */
[----:B------:R-:W-:-:S05]  /*3ab0*/  LEA.HI.X R3, R38, c[0x0][0x204], R39, 0x2, P0 ;  /* 0x0000810026037a11 */ /* 0x000fca00000f1427 */
[----:B------:R0:W-:Y:S04]  /*3ac0*/  STG.E [R2.64], R31 ;  /* 0x0000001f02007986 */ /* 0x0001e8000c10190a */
.L_x_487:
[----:B------:R-:W-:Y:S05]  /*3ad0*/  BSYNC B1 ;  /* 0x0000000000017941 */ /* 0x000fea0003800000 */
.L_x_486:
[C---:B------:R-:W-:Y:S01]  /*3ae0*/  ISETP.GE.OR P0, PT, R36.reuse, c[0x0][0x314], P2 ;  /* 0x0000c50024007a0c */ /* 0x040fe20001706670 */
[----:B------:R-:W-:Y:S01]  /*3af0*/  IMAD.MOV.U32 R29, RZ, RZ, c[0x0][0x314] ;  /* 0x0000c500ff1d7624 */ /* 0x000fe200078e00ff */
[C---:B------:R-:W-:Y:S01]  /*3b00*/  IADD3 R0, R36.reuse, 0x8, RZ ;  /* 0x0000000824007810 */ /* 0x040fe20007ffe0ff */
[----:B------:R-:W-:Y:S01]  /*3b10*/  IMAD.SHL.U32 R36, R36, 0x4, RZ ;  /* 0x0000000424247824 */ /* 0x000fe200078e00ff */
[----:B0-----:R-:W-:Y:S01]  /*3b20*/  CS2R R2, SRZ ;  /* 0x0000000000027805 */ /* 0x001fe2000001ff00 */
[----:B------:R-:W-:Y:S01]  /*3b30*/  CS2R R6, SRZ ;  /* 0x0000000000067805 */ /* 0x000fe2000001ff00 */
[----:B------:R-:W-:Y:S01]  /*3b40*/  ISETP.GE.OR P2, PT, R0, c[0x0][0x314], P2 ;  /* 0x0000c50000007a0c */ /* 0x000fe20001746670 */
[----:B------:R-:W-:Y:S01]  /*3b50*/  HFMA2.MMA R0, -RZ, RZ, 0, 0 ;  /* 0x00000000ff007435 */ /* 0x000fe200000001ff */
[----:B------:R-:W-:-:S05]  /*3b60*/  MOV R12, RZ ;  /* 0x000000ff000c7202 */ /* 0x000fca0000000f00 */
[----:B------:R-:W-:-:S04]  /*3b70*/  @!P0 FADD.FTZ R4, -R31, R34 ;  /* 0x000000221f048221 */ /* 0x000fc80000010100 */
[----:B------:R-:W-:Y:S02]  /*3b80*/  @!P0 FMUL.FTZ R4, R4, 1.4426950216293334961 ;  /* 0x3fb8aa3b04048820 */ /* 0x000fe40000410000 */
[----:B------:R-:W-:Y:S02]  /*3b90*/  @!P2 FADD.FTZ R31, -R31, R33 ;  /* 0x000000211f1fa221 */ /* 0x000fe40000010100 */
[----:B------:R-:W0:Y:S02]  /*3ba0*/  @!P0 MUFU.EX2 R8, R4 ;  /* 0x0000000400088308 */ /* 0x000e240000000800 */
[----:B------:R-:W-:-:S06]  /*3bb0*/  @!P2 FMUL.FTZ R10, R31, 1.4426950216293334961 ;  /* 0x3fb8aa3b1f0aa820 */ /* 0x000fcc0000410000 */
[----:B------:R-:W1:Y:S01]  /*3bc0*/  @!P2 MUFU.EX2 R10, R10 ;  /* 0x0000000a000aa308 */ /* 0x000e620000000800 */
[----:B0-----:R0:W-:Y:S01]  /*3bd0*/  @!P0 STS [R27.X4], R8 ;  /* 0x000000081b008388 */ /* 0x0011e20000004800 */
[----:B------:R-:W-:Y:S01]  /*3be0*/  ISETP.GE.AND P0, PT, R29, 0x1, PT ;  /* 0x000000011d00780c */ /* 0x000fe20003f06270 */
[----:B------:R-:W-:Y:S02]  /*3bf0*/  CS2R R4, SRZ ;  /* 0x0000000000047805 */ /* 0x000fe4000001ff00 */
[----:B-1----:R1:W-:Y:S01]  /*3c00*/  @!P2 STS [R27.X4+0x220], R10 ;  /* 0x0002200a1b00a388 */ /* 0x0023e20000004800 */
[----:B0-----:R-:W-:Y:S01]  /*3c10*/  CS2R R8, SRZ ;  /* 0x0000000000087805 */ /* 0x001fe2000001ff00 */
[----:B-1----:R-:W-:Y:S02]  /*3c20*/  CS2R R10, SRZ ;  /* 0x00000000000a7805 */ /* 0x002fe4000001ff00 */
        /* <DEDUP_REMOVED lines=31> */
.L_x_515:
        /* <DEDUP_REMOVED lines=77> */
.L_x_514:
        /* <DEDUP_REMOVED lines=45> */
.L_x_516:
        /* <DEDUP_REMOVED lines=8> */
.L_x_518:
[----:B------:R-:W-:Y:S05]  /*4640*/  BSYNC B0 ;  /* 0x0000000000007941 */ /* 0x000fea0003800000 */
.L_x_517:
        /* <DEDUP_REMOVED lines=13> */
.L_x_513:
        /* <DEDUP_REMOVED lines=95> */
        .weak           $__internal_10_$__cuda_sm20_div_s64
        .type           $__internal_10_$__cuda_sm20_div_s64,@function
        .size           $__internal_10_$__cuda_sm20_div_s64,(.L_x_6074 - $__internal_10_$__cuda_sm20_div_s64)
$__internal_10_$__cuda_sm20_div_s64:
        /* <DEDUP_REMOVED lines=83> */
[----:B------:R-:W-:Y:S06]  /*5240*/  RET.REL.NODEC R22 `(_ZN5flash32flash_fwd_splitkv_combine_kernelI23Flash_fwd_kernel_traitsILi96ELi64ELi128ELi4ELb0ELb0EN7cutlass6half_tE19Flash_kernel_traitsILi96ELi64ELi128ELi4ES3_EELi16ELi4ELb1EEEvNS_16Flash_fwd_paramsE) ;  /* 0xffffadb016007950 */ /* 0x000fec0003c3ffff */
.L_x_519:
        /* <DEDUP_REMOVED lines=11> */
.L_x_6074:


//--------------------- .text._ZN5flash32flash_fwd_splitkv_combine_kernelI23Flash_fwd_kernel_traitsILi96ELi64ELi128ELi4ELb0ELb0EN7cutlass6half_tE19Flash_kernel_traitsILi96ELi64ELi128ELi4ES3_EELi16ELi3ELb1EEEvNS_16Flash_fwd_paramsE --------------------------
	.section	.text._ZN5flash32flash_fwd_splitkv_combine_kernelI23Flash_fwd_kernel_traitsILi96ELi64ELi128ELi4ELb0ELb0EN7cutlass6half_tE19Flash_kernel_traitsILi96ELi64ELi128ELi4ES3_EELi16ELi3ELb1EEEvNS_16Flash_fwd_paramsE,"ax",@progbits
	.sectioninfo	@"SHI_REGISTERS=54"
	.align	128
        .global         _ZN5flash32flash_fwd_splitkv_combine_kernelI23Flash_fwd_kernel_traitsILi96ELi64ELi128ELi4ELb0ELb0EN7cutlass6half_tE19Flash_kernel_traitsILi96ELi64ELi128ELi4ES3_EELi16ELi3ELb1EEEvNS_16Flash_fwd_paramsE
        .type           _ZN5flash32flash_fwd_splitkv_combine_kernelI23Flash_fwd_kernel_traitsILi96ELi64ELi128ELi4ELb0ELb0EN7cutlass6half_tE19Flash_kernel_traitsILi96ELi64ELi128ELi4ES3_EELi16ELi3ELb1EEEvNS_16Flash_fwd_paramsE,@function
        .size           _ZN5flash32flash_fwd_splitkv_combine_kernelI23Flash_fwd_kernel_traitsILi96ELi64ELi128ELi4ELb0ELb0EN7cutlass6half_tE19Flash_kernel_traitsILi96ELi64ELi128ELi4ES3_EELi16ELi3ELb1EEEvNS_16Flash_fwd_paramsE,(.L_x_6075 - _ZN5flash32flash_fwd_splitkv_combine_kernelI23Flash_fwd_kernel_traitsILi96ELi64ELi128ELi4ELb0ELb0EN7cutlass6half_tE19Flash_kernel_traitsILi96ELi64ELi128ELi4ES3_EELi16ELi3ELb1EEEvNS_16Flash_fwd_paramsE)
        .other          _ZN5flash32flash_fwd_splitkv_combine_kernelI23Flash_fwd_kernel_traitsILi96ELi64ELi128ELi4ELb0ELb0EN7cutlass6half_tE19Flash_kernel_traitsILi96ELi64ELi128ELi4ES3_EELi16ELi3ELb1EEEvNS_16Flash_fwd_paramsE,@"STO_CUDA_ENTRY STV_DEFAULT"
_ZN5flash32flash_fwd_splitkv_combine_kernelI23Flash_fwd_kernel_traitsILi96ELi64ELi128ELi4ELb0ELb0EN7cutlass6half_tE19Flash_kernel_traitsILi96ELi64ELi128ELi4ES3_EELi16ELi3ELb1EEEvNS_16Flash_fwd_paramsE:
.text._ZN5flash32flash_fwd_splitkv_combine_kernelI23Flash_fwd_kernel_traitsILi96ELi64ELi128ELi4ELb0ELb0EN7cutlass6half_tE19Flash_kernel_traitsILi96ELi64ELi128ELi4ES3_EELi16ELi3ELb1EEEvNS_16Flash_fwd_paramsE:
[----:B------:R-:W-:Y:S02]  /*0000*/  MOV R1, c[0x0][0x28] ;  /* 0x00000a0000017a02 */ /* 0x000fe40000000f00 */
[----:B------:R-:W-:Y:S01]  /*0010*/  ULDC UR6, c[0x0][0x1c0] ;  /* 0x0000700000067ab9 */ /* 0x000fe20000000800 */
[----:B------:R-:W0:Y:S01]  /*0020*/  S2UR UR11, SR_CTAID.X ;  /* 0x00000000000b79c3 */ /* 0x000e220000002500 */
[----:B------:R-:W-:Y:S02]  /*0030*/  ULDC.64 UR4, c[0x0][0x210] ;  /* 0x0000840000047ab9 */ /* 0x000fe40000000a00 */
[----:B------:R-:W-:Y:S02]  /*0040*/  UIMAD UR4, UR6, UR4, URZ ;  /* 0x00000004060472a4 */ /* 0x000fe4000f8e023f */
[----:B------:R-:W-:Y:S02]  /*0050*/  USHF.R.S32.HI UR7, URZ, 0x1f, UR5 ;  /* 0x0000001f3f077899 */ /* 0x000fe40008011405 */
[----:B------:R-:W-:-:S04]  /*0060*/  UIMAD UR12, UR4, UR5, URZ ;  /* 0x00000005040c72a4 */ /* 0x000fc8000f8e023f */
[----:B------:R-:W-:Y:S02]  /*0070*/  USHF.R.S32.HI UR10, URZ, 0x1f, UR12 ;  /* 0x0000001f3f0a7899 */ /* 0x000fe4000801140c */
[----:B------:R-:W-:-:S04]  /*0080*/  UISETP.LT.U32.AND UP0, UPT, UR12, UR5, UPT ;  /* 0x000000050c00728c */ /* 0x000fc8000bf01070 */
[----:B------:R-:W-:-:S04]  /*0090*/  UISETP.LT.AND.EX UP0, UPT, UR10, UR7, UPT, UP0 ;  /* 0x000000070a00728c */ /* 0x000fc8000bf01300 */
[----:B------:R-:W-:Y:S02]  /*00a0*/  USEL UR7, UR10, UR7, UP0 ;  /* 0x000000070a077287 */ /* 0x000fe40008000000 */
[----:B------:R-:W-:Y:S02]  /*00b0*/  USEL UR8, UR12, UR5, UP0 ;  /* 0x000000050c087287 */ /* 0x000fe40008000000 */
[----:B------:R-:W-:Y:S02]  /*00c0*/  ULOP3.LUT UR4, UR10, UR7, URZ, 0xfc, !UPT ;  /* 0x000000070a047292 */ /* 0x000fe4000f8efc3f */
[----:B0-----:R-:W-:Y:S02]  /*00d0*/  USHF.L.U32 UR11, UR11, 0x4, URZ ;  /* 0x000000040b0b7899 */ /* 0x001fe4000800063f */
[----:B------:R-:W-:Y:S02]  /*00e0*/  USHF.R.S32.HI UR5, URZ, 0x1f, UR6 ;  /* 0x0000001f3f057899 */ /* 0x000fe40008011406 */
[----:B------:R-:W-:Y:S01]  /*00f0*/  ISETP.NE.U32.AND P0, PT, RZ, UR4, PT ;  /* 0x00000004ff007c0c */ /* 0x000fe2000bf05070 */
[----:B------:R-:W-:-:S12]  /*0100*/  USHF.R.S32.HI UR9, URZ, 0x1f, UR11 ;  /* 0x0000001f3f097899 */ /* 0x000fd8000801140b */
[----:B------:R-:W-:Y:S05]  /*0110*/  @!P0 BRA `(.L_x_520) ;  /* 0x0000007000008947 */ /* 0x000fea0003800000 */
[----:B------:R-:W-:Y:S01]  /*0120*/  IMAD.U32 R26, RZ, RZ, UR12 ;  /* 0x0000000cff1a7e24 */ /* 0x000fe2000f8e00ff */
[----:B------:R-:W-:Y:S01]  /*0130*/  MOV R24, UR8 ;  /* 0x0000000800187c02 */ /* 0x000fe20008000f00 */
[----:B------:R-:W-:Y:S01]  /*0140*/  IMAD.U32 R17, RZ, RZ, UR10 ;  /* 0x0000000aff117e24 */ /* 0x000fe2000f8e00ff */
[----:B------:R-:W-:Y:S02]  /*0150*/  MOV R23, UR7 ;  /* 0x0000000700177c02 */ /* 0x000fe40008000f00 */
[----:B------:R-:W-:Y:S02]  /*0160*/  MOV R22, 0x180 ;  /* 0x0000018000167802 */ /* 0x000fe40000000f00 */
[----:B------:R-:W-:Y:S05]  /*0170*/  CALL.REL.NOINC `($__internal_11_$__cuda_sm20_div_s64) ;  /* 0x00004b7000007944 */ /* 0x000fea0003c00000 */
[----:B------:R-:W-:Y:S05]  /*0180*/  BRA `(.L_x_521) ;  /* 0x0000018000007947 */ /* 0x000fea0003800000 */
.L_x_520:
[----:B------:R-:W0:Y:S01]  /*0190*/  I2F.U32.RP R2, UR8 ;  /* 0x0000000800027d06 */ /* 0x000e220008209000 */
[----:B------:R-:W-:Y:S02]  /*01a0*/  UMOV UR14, URZ ;  /* 0x0000003f000e7c82 */ /* 0x000fe40008000000 */
[----:B------:R-:W-:-:S05]  /*01b0*/  UISETP.NE.U32.AND UP0, UPT, UR8, URZ, UPT ;  /* 0x0000003f0800728c */ /* 0x000fca000bf05070 */
[----:B0-----:R-:W0:Y:S02]  /*01c0*/  MUFU.RCP R0, R2 ;  /* 0x0000000200007308 */ /* 0x001e240000001000 */
[----:B0-----:R-:W-:-:S06]  /*01d0*/  IADD3 R0, R0, 0xffffffe, RZ ;  /* 0x0ffffffe00007810 */ /* 0x001fcc0007ffe0ff */
[----:B------:R-:W0:Y:S02]  /*01e0*/  F2I.FTZ.U32.TRUNC.NTZ R0, R0 ;  /* 0x0000000000007305 */ /* 0x000e24000021f000 */
[----:B0-----:R-:W0:Y:S02]  /*01f0*/  R2UR UR15, R0 ;  /* 0x00000000000f73c2 */ /* 0x001e2400000e0000 */
[----:B0-----:R-:W-:-:S04]  /*0200*/  UIADD3 UR4, URZ, -UR15, URZ ;  /* 0x8000000f3f047290 */ /* 0x001fc8000fffe03f */
[----:B------:R-:W-:-:S04]  /*0210*/  UIMAD UR4, UR4, UR8, URZ ;  /* 0x00000008040472a4 */ /* 0x000fc8000f8e023f */
[----:B------:R-:W-:-:S04]  /*0220*/  UIMAD.WIDE.U32 UR14, UR15, UR4, UR14 ;  /* 0x000000040f0e72a5 */ /* 0x000fc8000f8e000e */
[----:B------:R-:W-:-:S07]  /*0230*/  UIMAD.WIDE.U32 UR14, UR15, UR12, URZ ;  /* 0x0000000c0f0e72a5 */ /* 0x000fce000f8e003f */
[----:B------:R-:W-:Y:S02]  /*0240*/  UMOV UR6, UR15 ;  /* 0x0000000f00067c82 */ /* 0x000fe40008000000 */
[----:B------:R-:W-:Y:S02]  /*0250*/  UIADD3 UR4, -UR6, URZ, URZ ;  /* 0x0000003f06047290 */ /* 0x000fe4000fffe13f */
[----:B------:R-:W-:Y:S02]  /*0260*/  UMOV UR15, URZ ;  /* 0x0000003f000f7c82 */ /* 0x000fe40008000000 */
[----:B------:R-:W-:Y:S01]  /*0270*/  UIMAD UR4, UR8, UR4, UR12 ;  /* 0x00000004080472a4 */ /* 0x000fe2000f8e020c */
[----:B------:R-:W-:-:S03]  /*0280*/  MOV R19, UR15 ;  /* 0x0000000f00137c02 */ /* 0x000fc60008000f00 */
[----:B------:R-:W-:-:S11]  /*0290*/  UISETP.GE.U32.AND UP2, UPT, UR4, UR8, UPT ;  /* 0x000000080400728c */ /* 0x000fd6000bf46070 */
[----:B------:R-:W-:Y:S02]  /*02a0*/  @UP2 UIADD3 UR4, UR4, -UR8, URZ ;  /* 0x8000000804042290 */ /* 0x000fe4000fffe03f */
[----:B------:R-:W-:Y:S02]  /*02b0*/  @UP2 UIADD3 UR6, UR6, 0x1, URZ ;  /* 0x0000000106062890 */ /* 0x000fe4000fffe03f */
[----:B------:R-:W-:-:S11]  /*02c0*/  UISETP.GE.U32.AND UP1, UPT, UR4, UR8, UPT ;  /* 0x000000080400728c */ /* 0x000fd6000bf26070 */
[----:B------:R-:W-:Y:S02]  /*02d0*/  @UP1 UIADD3 UR6, UR6, 0x1, URZ ;  /* 0x0000000106061890 */ /* 0x000fe4000fffe03f */
[----:B------:R-:W-:-:S07]  /*02e0*/  @!UP0 ULOP3.LUT UR6, URZ, UR8, URZ, 0x33, !UPT ;  /* 0x000000083f068292 */ /* 0x000fce000f8e333f */
[----:B------:R-:W-:Y:S02]  /*02f0*/  UMOV UR14, UR6 ;  /* 0x00000006000e7c82 */ /* 0x000fe40008000000 */
[----:B------:R-:W-:-:S05]  /*0300*/  IMAD.U32 R18, RZ, RZ, UR14 ;  /* 0x0000000eff127e24 */ /* 0x000fca000f8e00ff */
.L_x_521:
[----:B------:R-:W-:Y:S01]  /*0310*/  ISETP.LT.U32.AND P0, PT, R18, c[0x0][0x1c0], PT ;  /* 0x0000700012007a0c */ /* 0x000fe20003f01070 */
[----:B------:R-:W-:Y:S03]  /*0320*/  BSSY B0, `(.L_x_522) ;  /* 0x0000021000007945 */ /* 0x000fe60003800000 */
[----:B------:R-:W-:-:S04]  /*0330*/  ISETP.LT.AND.EX P0, PT, R19, UR5, PT, P0 ;  /* 0x0000000513007c0c */ /* 0x000fc8000bf01300 */
[C---:B------:R-:W-:Y:S02]  /*0340*/  SEL R23, R19.reuse, UR5, P0 ;  /* 0x0000000513177c07 */ /* 0x040fe40008000000 */
[----:B------:R-:W-:Y:S02]  /*0350*/  SEL R24, R18, c[0x0][0x1c0], P0 ;  /* 0x0000700012187a07 */ /* 0x000fe40000000000 */
[----:B------:R-:W-:-:S04]  /*0360*/  LOP3.LUT R0, R19, R23, RZ, 0xfc, !PT ;  /* 0x0000001713007212 */ /* 0x000fc800078efcff */
[----:B------:R-:W-:-:S13]  /*0370*/  ISETP.NE.U32.AND P1, PT, R0, RZ, PT ;  /* 0x000000ff0000720c */ /* 0x000fda0003f25070 */
[----:B------:R-:W-:Y:S05]  /*0380*/  @!P1 BRA `(.L_x_523) ;  /* 0x0000007000009947 */ /* 0x000fea0003800000 */
[----:B------:R-:W-:Y:S01]  /*0390*/  IMAD.MOV.U32 R26, RZ, RZ, R18 ;  /* 0x000000ffff1a7224 */ /* 0x000fe200078e0012 */
[----:B------:R-:W-:Y:S02]  /*03a0*/  MOV R17, R19 ;  /* 0x0000001300117202 */ /* 0x000fe40000000f00 */
[----:B------:R-:W-:Y:S02]  /*03b0*/  MOV R22, 0x3d0 ;  /* 0x000003d000167802 */ /* 0x000fe40000000f00 */
[----:B------:R-:W-:Y:S05]  /*03c0*/  CALL.REL.NOINC `($__internal_11_$__cuda_sm20_div_s64) ;  /* 0x0000492000007944 */ /* 0x000fea0003c00000 */
[----:B------:R-:W-:Y:S02]  /*03d0*/  MOV R6, R18 ;  /* 0x0000001200067202 */ /* 0x000fe40000000f00 */
[----:B------:R-:W-:Y:S01]  /*03e0*/  MOV R7, R19 ;  /* 0x0000001300077202 */ /* 0x000fe20000000f00 */
[----:B------:R-:W-:Y:S05]  /*03f0*/  BRA `(.L_x_524) ;  /* 0x0000013000007947 */ /* 0x000fea0003800000 */
.L_x_523:
        /* <DEDUP_REMOVED lines=19> */
.L_x_524:
[----:B------:R-:W-:Y:S05]  /*0530*/  BSYNC B0 ;  /* 0x0000000000007941 */ /* 0x000fea0003800000 */
.L_x_522:
[----:B------:R-:W-:Y:S01]  /*0540*/  IABS R5, c[0x0][0x214] ;  /* 0x0000850000057a13 */ /* 0x000fe20000000000 */
[----:B------:R-:W-:Y:S01]  /*0550*/  ULDC UR6, c[0x0][0x214] ;  /* 0x0000850000067ab9 */ /* 0x000fe20000000800 */
[----:B------:R-:W-:Y:S01]  /*0560*/  BSSY B0, `(.L_x_525) ;  /* 0x000003c000007945 */ /* 0x000fe20003800000 */
[----:B------:R-:W-:Y:S01]  /*0570*/  UIADD3 UR6, UR6, -0x1, URZ ;  /* 0xffffffff06067890 */ /* 0x000fe2000fffe03f */
[----:B------:R-:W0:Y:S05]  /*0580*/  I2F.RP R4, R5 ;  /* 0x0000000500047306 */ /* 0x000e2a0000209400 */
[----:B------:R-:W-:-:S03]  /*0590*/  IADD3 R0, R5, UR6, RZ ;  /* 0x0000000605007c10 */ /* 0x000fc6000fffe0ff */
[----:B0-----:R-:W0:Y:S02]  /*05a0*/  MUFU.RCP R8, R4 ;  /* 0x0000000400087308 */ /* 0x001e240000001000 */
[----:B0-----:R-:W-:-:S06]  /*05b0*/  IADD3 R8, R8, 0xffffffe, RZ ;  /* 0x0ffffffe08087810 */ /* 0x001fcc0007ffe0ff */
[----:B------:R-:W0:Y:S02]  /*05c0*/  F2I.FTZ.U32.TRUNC.NTZ R9, R8 ;  /* 0x0000000800097305 */ /* 0x000e24000021f000 */
[----:B0-----:R-:W-:Y:S02]  /*05d0*/  IMAD.MOV R2, RZ, RZ, -R9 ;  /* 0x000000ffff027224 */ /* 0x001fe400078e0a09 */
[----:B------:R-:W-:Y:S02]  /*05e0*/  IMAD.MOV.U32 R8, RZ, RZ, RZ ;  /* 0x000000ffff087224 */ /* 0x000fe400078e00ff */
[----:B------:R-:W-:Y:S01]  /*05f0*/  IMAD R3, R2, R5, RZ ;  /* 0x0000000502037224 */ /* 0x000fe200078e02ff */
[----:B------:R-:W-:-:S03]  /*0600*/  IABS R2, R0 ;  /* 0x0000000000027213 */ /* 0x000fc60000000000 */
        /* <DEDUP_REMOVED lines=28> */
[----:B------:R-:W-:Y:S05]  /*07d0*/  CALL.REL.NOINC `($__internal_11_$__cuda_sm20_div_s64) ;  /* 0x0000451000007944 */ /* 0x000fea0003c00000 */
[----:B------:R-:W-:Y:S05]  /*07e0*/  BRA `(.L_x_527) ;  /* 0x0000013000007947 */ /* 0x000fea0003800000 */
.L_x_526:
        /* <DEDUP_REMOVED lines=19> */
.L_x_527:
[----:B------:R-:W-:Y:S05]  /*0920*/  BSYNC B0 ;  /* 0x0000000000007941 */ /* 0x000fea0003800000 */
.L_x_525:
[----:B------:R-:W-:Y:S01]  /*0930*/  IABS R4, c[0x0][0x214] ;  /* 0x0000850000047a13 */ /* 0x000fe20000000000 */
[----:B------:R-:W-:Y:S01]  /*0940*/  IMAD.MOV.U32 R8, RZ, RZ, RZ ;  /* 0x000000ffff087224 */ /* 0x000fe200078e00ff */
[----:B------:R-:W-:Y:S01]  /*0950*/  ULDC UR4, c[0x0][0x214] ;  /* 0x0000850000047ab9 */ /* 0x000fe20000000800 */
[----:B------:R-:W-:Y:S01]  /*0960*/  BSSY B0, `(.L_x_528) ;  /* 0x000005c000007945 */ /* 0x000fe20003800000 */
[----:B------:R-:W0:Y:S01]  /*0970*/  I2F.RP R10, R4 ;  /* 0x00000004000a7306 */ /* 0x000e220000209400 */
[----:B------:R-:W-:Y:S02]  /*0980*/  UISETP.LT.AND UP0, UPT, URZ, UR4, UPT ;  /* 0x000000043f00728c */ /* 0x000fe4000bf01270 */
[----:B------:R-:W-:Y:S02]  /*0990*/  USHF.R.S32.HI UR5, URZ, 0x1f, UR4 ;  /* 0x0000001f3f057899 */ /* 0x000fe40008011404 */
[----:B------:R-:W-:-:S07]  /*09a0*/  ULEA.HI.SX32 UR4, UR4, 0x1, 0x1 ;  /* 0x0000000104047891 */ /* 0x000fce000f8f0a3f */
[----:B------:R-:W-:Y:S01]  /*09b0*/  @!UP0 UIADD3 UR4, UR5, URZ, URZ ;  /* 0x0000003f05048290 */ /* 0x000fe2000fffe03f */
        /* <DEDUP_REMOVED lines=64> */
[----:B------:R-:W-:Y:S02]  /*0dc0*/  MOV R34, R18 ;  /* 0x0000001200227202 */ /* 0x000fe40000000f00 */
[----:B------:R-:W-:Y:S01]  /*0dd0*/  MOV R35, R19 ;  /* 0x0000001300237202 */ /* 0x000fe20000000f00 */
[----:B------:R-:W-:Y:S05]  /*0de0*/  BRA `(.L_x_530) ;  /* 0x0000013000007947 */ /* 0x000fea0003800000 */
.L_x_529:
        /* <DEDUP_REMOVED lines=19> */
.L_x_530:
[----:B------:R-:W-:Y:S05]  /*0f20*/  BSYNC B0 ;  /* 0x0000000000007941 */ /* 0x000fea0003800000 */
.L_x_528:
[-C--:B------:R-:W-:Y:S01]  /*0f30*/  IABS R16, R3.reuse ;  /* 0x0000000300107213 */ /* 0x080fe20000000000 */
[----:B------:R-:W-:Y:S01]  /*0f40*/  BSSY B0, `(.L_x_531) ;  /* 0x000003c000007945 */ /* 0x000fe20003800000 */
[----:B------:R-:W-:Y:S02]  /*0f50*/  IABS R8, R3 ;  /* 0x0000000300087213 */ /* 0x000fe40000000000 */
[----:B------:R-:W0:Y:S01]  /*0f60*/  I2F.RP R11, R16 ;  /* 0x00000010000b7306 */ /* 0x000e220000209400 */
[----:B------:R-:W-:Y:S02]  /*0f70*/  IADD3 R5, R16, UR6, RZ ;  /* 0x0000000610057c10 */ /* 0x000fe4000fffe0ff */
        /* <DEDUP_REMOVED lines=37> */
.L_x_532:
        /* <DEDUP_REMOVED lines=19> */
.L_x_533:
[----:B------:R-:W-:Y:S05]  /*1300*/  BSYNC B0 ;  /* 0x0000000000007941 */ /* 0x000fea0003800000 */
.L_x_531:
[----:B------:R-:W-:Y:S01]  /*1310*/  IABS R8, c[0x0][0x214] ;  /* 0x0000850000087a13 */ /* 0x000fe20000000000 */
[----:B------:R-:W-:Y:S01]  /*1320*/  ULDC.U8 UR4, c[0x0][0x329] ;  /* 0x0000ca4000047ab9 */ /* 0x000fe20000000000 */
[----:B------:R-:W-:Y:S01]  /*1330*/  ISETP.GT.AND P3, PT, R3, RZ, PT ;  /* 0x000000ff0300720c */ /* 0x000fe20003f64270 */
[----:B------:R-:W-:Y:S01]  /*1340*/  ULDC.64 UR14, c[0x0][0x118] ;  /* 0x00004600000e7ab9 */ /* 0x000fe20000000a00 */
[----:B------:R-:W0:Y:S01]  /*1350*/  I2F.RP R20, R8 ;  /* 0x0000000800147306 */ /* 0x000e220000209400 */
[----:B------:R-:W-:Y:S07]  /*1360*/  BSSY B0, `(.L_x_534) ;  /* 0x000007f000007945 */ /* 0x000fee0003800000 */
        /* <DEDUP_REMOVED lines=9> */
[----:B------:R-:W-:Y:S02]  /*1400*/  ISETP.GE.AND P1, PT, R5, RZ, PT ;  /* 0x000000ff0500720c */ /* 0x000fe40003f26270 */
[----:B------:R-:W-:Y:S01]  /*1410*/  SHF.R.S32.HI R5, RZ, 0x1f, R3 ;  /* 0x0000001fff057819 */ /* 0x000fe20000011403 */
[----:B------:R-:W-:-:S04]  /*1420*/  IMAD.HI.U32 R9, R7, R6, RZ ;  /* 0x0000000607097227 */ /* 0x000fc800078e00ff */
[----:B------:R-:W-:-:S04]  /*1430*/  IMAD.MOV R7, RZ, RZ, -R9 ;  /* 0x000000ffff077224 */ /* 0x000fc800078e0a09 */
[C---:B------:R-:W-:Y:S01]  /*1440*/  IMAD R7, R8.reuse, R7, R6 ;  /* 0x0000000708077224 */ /* 0x040fe200078e0206 */
[----:B------:R-:W-:Y:S01]  /*1450*/  LEA.HI.SX32 R6, R3, 0x1, 0x1 ;  /* 0x0000000103067811 */ /* 0x000fe200078f0aff */
[----:B------:R-:W-:Y:S01]  /*1460*/  @!P3 IMAD.MOV R6, RZ, RZ, R5 ;  /* 0x000000ffff06b224 */ /* 0x000fe200078e0205 */
[----:B------:R-:W-:Y:S02]  /*1470*/  IABS R5, c[0x0][0x1c0] ;  /* 0x0000700000057a13 */ /* 0x000fe40000000000 */
[----:B------:R-:W-:Y:S02]  /*1480*/  ISETP.GT.U32.AND P0, PT, R8, R7, PT ;  /* 0x000000070800720c */ /* 0x000fe40003f04070 */
[----:B------:R-:W0:Y:S11]  /*1490*/  I2F.U32.RP R17, R5 ;  /* 0x0000000500117306 */ /* 0x000e360000209000 */
[----:B------:R-:W-:Y:S01]  /*14a0*/  @!P0 IMAD.IADD R7, R7, 0x1, -R8 ;  /* 0x0000000107078824 */ /* 0x000fe200078e0a08 */
[----:B------:R-:W-:-:S02]  /*14b0*/  @!P0 IADD3 R9, R9, 0x1, RZ ;  /* 0x0000000109098810 */ /* 0x000fc40007ffe0ff */
[----:B------:R-:W-:Y:S02]  /*14c0*/  ISETP.NE.AND P0, PT, RZ, c[0x0][0x214], PT ;  /* 0x00008500ff007a0c */ /* 0x000fe40003f05270 */
[----:B------:R-:W-:Y:S01]  /*14d0*/  ISETP.GE.U32.AND P2, PT, R7, R8, PT ;  /* 0x000000080700720c */ /* 0x000fe20003f46070 */
[----:B0-----:R-:W0:-:S12]  /*14e0*/  MUFU.RCP R24, R17 ;  /* 0x0000001100187308 */ /* 0x001e180000001000 */
[----:B------:R-:W-:Y:S02]  /*14f0*/  @P2 IADD3 R9, R9, 0x1, RZ ;  /* 0x0000000109092810 */ /* 0x000fe40007ffe0ff */
[----:B0-----:R-:W-:-:S03]  /*1500*/  IADD3 R24, R24, 0xffffffe, RZ ;  /* 0x0ffffffe18187810 */ /* 0x001fc60007ffe0ff */
[----:B------:R-:W-:Y:S01]  /*1510*/  @!P1 IMAD.MOV R9, RZ, RZ, -R9 ;  /* 0x000000ffff099224 */ /* 0x000fe200078e0a09 */
[----:B------:R-:W-:Y:S01]  /*1520*/  @!P0 LOP3.LUT R9, RZ, c[0x0][0x214], RZ, 0x33, !PT ;  /* 0x00008500ff098a12 */ /* 0x000fe200078e33ff */
[----:B------:R0:W-:Y:S01]  /*1530*/  F2I.FTZ.U32.TRUNC.NTZ R25, R24 ;  /* 0x0000001800197305 */ /* 0x0001e2000021f000 */
[----:B------:R-:W-:-:S03]  /*1540*/  IABS R17, R0 ;  /* 0x0000000000117213 */ /* 0x000fc60000000000 */
[----:B------:R-:W-:Y:S01]  /*1550*/  IMAD R3, R6, R9, RZ ;  /* 0x0000000906037224 */ /* 0x000fe200078e02ff */
[----:B------:R-:W-:-:S04]  /*1560*/  LOP3.LUT R0, R0, c[0x0][0x1c0], RZ, 0x3c, !PT ;  /* 0x0000700000007a12 */ /* 0x000fc800078e3cff */
[----:B------:R-:W-:-:S04]  /*1570*/  IABS R7, R3 ;  /* 0x0000000300077213 */ /* 0x000fc80000000000 */
[----:B------:R-:W1:Y:S01]  /*1580*/  I2F.RP R16, R7 ;  /* 0x0000000700107306 */ /* 0x000e620000209400 */
[----:B0-----:R-:W-:-:S07]  /*1590*/  IMAD.MOV.U32 R24, RZ, RZ, RZ ;  /* 0x000000ffff187224 */ /* 0x001fce00078e00ff */
[----:B-1----:R-:W0:Y:S02]  /*15a0*/  MUFU.RCP R6, R16 ;  /* 0x0000001000067308 */ /* 0x002e240000001000 */
[----:B0-----:R-:W-:Y:S01]  /*15b0*/  IADD3 R20, R6, 0xffffffe, RZ ;  /* 0x0ffffffe06147810 */ /* 0x001fe20007ffe0ff */
[----:B------:R-:W-:Y:S02]  /*15c0*/  IMAD.MOV R6, RZ, RZ, -R25 ;  /* 0x000000ffff067224 */ /* 0x000fe400078e0a19 */
[----:B------:R-:W-:-:S03]  /*15d0*/  IMAD.IADD R16, R4, 0x1, R7 ;  /* 0x0000000104107824 */ /* 0x000fc600078e0207 */
[----:B------:R-:W0:Y:S01]  /*15e0*/  F2I.FTZ.U32.TRUNC.NTZ R21, R20 ;  /* 0x0000001400157305 */ /* 0x000e22000021f000 */
[----:B------:R-:W-:Y:S01]  /*15f0*/  IMAD R23, R6, R5, RZ ;  /* 0x0000000506177224 */ /* 0x000fe200078e02ff */
[----:B------:R-:W-:-:S03]  /*1600*/  IABS R22, R16 ;  /* 0x0000001000167213 */ /* 0x000fc60000000000 */
[----:B------:R-:W-:-:S06]  /*1610*/  IMAD.HI.U32 R23, R25, R23, R24 ;  /* 0x0000001719177227 */ /* 0x000fcc00078e0018 */
[----:B------:R-:W-:-:S04]  /*1620*/  IMAD.HI.U32 R6, R23, R17, RZ ;  /* 0x0000001117067227 */ /* 0x000fc800078e00ff */
[----:B------:R-:W-:-:S04]  /*1630*/  IMAD.HI.U32 R23, R23, R22, RZ ;  /* 0x0000001617177227 */ /* 0x000fc800078e00ff */
[----:B0-----:R-:W-:Y:S02]  /*1640*/  IMAD.MOV R8, RZ, RZ, -R21 ;  /* 0x000000ffff087224 */ /* 0x001fe400078e0a15 */
[----:B------:R-:W-:Y:S02]  /*1650*/  IMAD.MOV.U32 R20, RZ, RZ, RZ ;  /* 0x000000ffff147224 */ /* 0x000fe400078e00ff */
[----:B------:R-:W-:Y:S01]  /*1660*/  IMAD R9, R8, R7, RZ ;  /* 0x0000000708097224 */ /* 0x000fe200078e02ff */
[----:B------:R-:W-:-:S03]  /*1670*/  IABS R8, c[0x0][0x1c0] ;  /* 0x0000700000087a13 */ /* 0x000fc60000000000 */
[----:B------:R-:W-:Y:S01]  /*1680*/  IMAD.HI.U32 R9, R21, R9, R20 ;  /* 0x0000000915097227 */ /* 0x000fe200078e0014 */
[----:B------:R-:W-:-:S03]  /*1690*/  IABS R20, R3 ;  /* 0x0000000300147213 */ /* 0x000fc60000000000 */
[----:B------:R-:W-:Y:S02]  /*16a0*/  IMAD.MOV R8, RZ, RZ, -R8 ;  /* 0x000000ffff087224 */ /* 0x000fe400078e0a08 */
[----:B------:R-:W-:Y:S02]  /*16b0*/  IMAD.MOV R20, RZ, RZ, -R20 ;  /* 0x000000ffff147224 */ /* 0x000fe400078e0a14 */
[----:B------:R-:W-:-:S04]  /*16c0*/  IMAD.HI.U32 R9, R9, R22, RZ ;  /* 0x0000001609097227 */ /* 0x000fc800078e00ff */
[----:B------:R-:W-:Y:S01]  /*16d0*/  IMAD R4, R6, R8, R17 ;  /* 0x0000000806047224 */ /* 0x000fe200078e0211 */
[C---:B------:R-:W-:Y:S01]  /*16e0*/  LOP3.LUT R17, R16.reuse, R7, RZ, 0x3c, !PT ;  /* 0x0000000710117212 */ /* 0x040fe200078e3cff */
[--C-:B------:R-:W-:Y:S01]  /*16f0*/  IMAD R20, R9, R20, R22.reuse ;  /* 0x0000001409147224 */ /* 0x100fe200078e0216 */
[----:B------:R-:W-:Y:S01]  /*1700*/  LOP3.LUT R16, R16, c[0x0][0x1c0], RZ, 0x3c, !PT ;  /* 0x0000700010107a12 */ /* 0x000fe200078e3cff */
[----:B------:R-:W-:Y:S01]  /*1710*/  IMAD R8, R23, R8, R22 ;  /* 0x0000000817087224 */ /* 0x000fe200078e0216 */
[----:B------:R-:W-:Y:S02]  /*1720*/  ISETP.GT.U32.AND P3, PT, R5, R4, PT ;  /* 0x000000040500720c */ /* 0x000fe40003f64070 */
[----:B------:R-:W-:Y:S02]  /*1730*/  ISETP.GT.U32.AND P0, PT, R7, R20, PT ;  /* 0x000000140700720c */ /* 0x000fe40003f04070 */
[----:B------:R-:W-:Y:S02]  /*1740*/  ISETP.GT.U32.AND P1, PT, R5, R8, PT ;  /* 0x000000080500720c */ /* 0x000fe40003f24070 */
[----:B------:R-:W-:Y:S01]  /*1750*/  ISETP.GE.AND P4, PT, R17, RZ, PT ;  /* 0x000000ff1100720c */ /* 0x000fe20003f86270 */
[----:B------:R-:W-:-:S06]  /*1760*/  IMAD.MOV.U32 R17, RZ, RZ, c[0x0][0x214] ;  /* 0x00008500ff117624 */ /* 0x000fcc00078e00ff */
[----:B------:R-:W-:Y:S01]  /*1770*/  @!P3 IMAD.IADD R4, R4, 0x1, -R5 ;  /* 0x000000010404b824 */ /* 0x000fe200078e0a05 */
[----:B------:R-:W-:Y:S01]  /*1780*/  @!P3 IADD3 R6, R6, 0x1, RZ ;  /* 0x000000010606b810 */ /* 0x000fe20007ffe0ff */
[----:B------:R-:W-:Y:S01]  /*1790*/  @!P0 IMAD.IADD R20, R20, 0x1, -R7 ;  /* 0x0000000114148824 */ /* 0x000fe200078e0a07 */
[----:B------:R-:W-:Y:S01]  /*17a0*/  @!P0 IADD3 R9, R9, 0x1, RZ ;  /* 0x0000000109098810 */ /* 0x000fe20007ffe0ff */
[----:B------:R-:W-:Y:S01]  /*17b0*/  @!P1 IMAD.IADD R8, R8, 0x1, -R5 ;  /* 0x0000000108089824 */ /* 0x000fe200078e0a05 */
[----:B------:R-:W-:Y:S02]  /*17c0*/  ISETP.GE.U32.AND P6, PT, R4, R5, PT ;  /* 0x000000050400720c */ /* 0x000fe40003fc6070 */
[----:B------:R-:W0:Y:S01]  /*17d0*/  S2R R4, SR_TID.X ;  /* 0x0000000000047919 */ /* 0x000e220000002100 */
[----:B------:R-:W-:Y:S02]  /*17e0*/  ISETP.GE.U32.AND P2, PT, R20, R7, PT ;  /* 0x000000071400720c */ /* 0x000fe40003f46070 */
[----:B------:R-:W-:-:S02]  /*17f0*/  ISETP.GE.AND P0, PT, R0, RZ, PT ;  /* 0x000000ff0000720c */ /* 0x000fc40003f06270 */
[----:B------:R-:W-:Y:S02]  /*1800*/  ISETP.GT.AND P3, PT, R2, RZ, PT ;  /* 0x000000ff0200720c */ /* 0x000fe40003f64270 */
[----:B------:R-:W-:Y:S02]  /*1810*/  ISETP.GE.U32.AND P5, PT, R8, R5, PT ;  /* 0x000000050800720c */ /* 0x000fe40003fa6070 */
[----:B------:R-:W-:Y:S02]  /*1820*/  @!P1 IADD3 R23, R23, 0x1, RZ ;  /* 0x0000000117179810 */ /* 0x000fe40007ffe0ff */
[----:B------:R-:W-:Y:S02]  /*1830*/  @P6 IADD3 R6, R6, 0x1, RZ ;  /* 0x0000000106066810 */ /* 0x000fe40007ffe0ff */
[----:B------:R-:W-:Y:S02]  /*1840*/  ISETP.NE.AND P6, PT, R3, RZ, PT ;  /* 0x000000ff0300720c */ /* 0x000fe40003fc5270 */
[----:B------:R-:W-:Y:S01]  /*1850*/  @P2 IADD3 R9, R9, 0x1, RZ ;  /* 0x0000000109092810 */ /* 0x000fe20007ffe0ff */
[----:B------:R-:W-:Y:S01]  /*1860*/  @!P0 IMAD.MOV R6, RZ, RZ, -R6 ;  /* 0x000000ffff068224 */ /* 0x000fe200078e0a06 */
[----:B------:R-:W-:-:S02]  /*1870*/  ISETP.GE.AND P2, PT, R16, RZ, PT ;  /* 0x000000ff1000720c */ /* 0x000fc40003f46270 */
[----:B------:R-:W-:Y:S01]  /*1880*/  LOP3.LUT R0, RZ, c[0x0][0x1c0], RZ, 0x33, !PT ;  /* 0x00007000ff007a12 */ /* 0x000fe200078e33ff */
[----:B------:R-:W-:Y:S01]  /*1890*/  @!P4 IMAD.MOV R9, RZ, RZ, -R9 ;  /* 0x000000ffff09c224 */ /* 0x000fe200078e0a09 */
[----:B------:R-:W-:Y:S02]  /*18a0*/  ISETP.NE.AND P4, PT, RZ, c[0x0][0x1c0], PT ;  /* 0x00007000ff007a0c */ /* 0x000fe40003f85270 */
[----:B------:R-:W-:Y:S02]  /*18b0*/  SHF.R.S32.HI R8, RZ, 0x1f, R2 ;  /* 0x0000001fff087819 */ /* 0x000fe40000011402 */
[----:B------:R-:W-:Y:S02]  /*18c0*/  ISETP.NE.AND P1, PT, RZ, UR4, PT ;  /* 0x00000004ff007c0c */ /* 0x000fe4000bf25270 */
[----:B0-----:R-:W-:Y:S02]  /*18d0*/  SHF.R.S32.HI R5, RZ, 0x1f, R4 ;  /* 0x0000001fff057819 */ /* 0x001fe40000011404 */
[----:B------:R-:W-:Y:S01]  /*18e0*/  LEA.HI.SX32 R16, R2, 0x1, 0x1 ;  /* 0x0000000102107811 */ /* 0x000fe200078f0aff */
[----:B------:R-:W-:Y:S01]  /*18f0*/  @!P3 IMAD.MOV R16, RZ, RZ, R8 ;  /* 0x000000ffff10b224 */ /* 0x000fe200078e0208 */
[----:B------:R-:W-:-:S02]  /*1900*/  SEL R17, R17, 0x1, !P1 ;  /* 0x0000000111117807 */ /* 0x000fc40004800000 */
[----:B------:R-:W-:Y:S02]  /*1910*/  SEL R6, R0, R6, !P4 ;  /* 0x0000000600067207 */ /* 0x000fe40006000000 */
        /* <DEDUP_REMOVED lines=8> */
[----:B------:R-:W-:Y:S01]  /*19a0*/  SHF.R.S32.HI R6, RZ, 0x4, R8 ;  /* 0x00000004ff067819 */ /* 0x000fe20000011408 */
[----:B------:R-:W-:Y:S01]  /*19b0*/  IMAD.MOV.U32 R16, RZ, RZ, -0x800000 ;  /* 0xff800000ff107424 */ /* 0x000fe200078e00ff */
[----:B------:R-:W-:-:S02]  /*19c0*/  ISETP.LT.AND.EX P2, PT, R19, R21, PT, P0 ;  /* 0x000000151300720c */ /* 0x000fc40003f41300 */
[----:B------:R-:W-:Y:S02]  /*19d0*/  ISETP.GE.AND P0, PT, R6, c[0x0][0x314], PT ;  /* 0x0000c50006007a0c */ /* 0x000fe40003f06270 */
[----:B------:R-:W-:Y:S02]  /*19e0*/  SEL R0, R0, R23, !P4 ;  /* 0x0000001700007207 */ /* 0x000fe40006000000 */
[----:B------:R-:W-:Y:S02]  /*19f0*/  LOP3.LUT R23, R8, 0xfffffff0, RZ, 0xc0, !PT ;  /* 0xfffffff008177812 */ /* 0x000fe400078ec0ff */
[----:B------:R-:W-:Y:S02]  /*1a00*/  SEL R9, R18, R9, P2 ;  /* 0x0000000912097207 */ /* 0x000fe40001000000 */
[----:B------:R-:W-:Y:S01]  /*1a10*/  SEL R8, R19, R21, P2 ;  /* 0x0000001513087207 */ /* 0x000fe20001000000 */
[----:B------:R-:W-:-:S04]  /*1a20*/  IMAD.IADD R23, R4, 0x1, -R23 ;  /* 0x0000000104177824 */ /* 0x000fc800078e0a17 */
[----:B------:R-:W-:Y:S05]  /*1a30*/  @P0 BRA `(.L_x_535) ;  /* 0x0000011000000947 */ /* 0x000fea0003800000 */
[----:B------:R-:W-:Y:S01]  /*1a40*/  UIADD3 UR5, UP0, UR12, -UR11, URZ ;  /* 0x8000000b0c057290 */ /* 0x000fe2000ff1e03f */
[----:B------:R-:W-:-:S03]  /*1a50*/  SHF.R.S32.HI R19, RZ, 0x1f, R23 ;  /* 0x0000001fff137819 */ /* 0x000fc60000011417 */
[----:B------:R-:W-:Y:S02]  /*1a60*/  UIADD3.X UR4, UR10, ~UR9, URZ, UP0, !UPT ;  /* 0x800000090a047290 */ /* 0x000fe400087fe43f */
[----:B------:R-:W-:-:S04]  /*1a70*/  ISETP.LT.U32.AND P0, PT, R23, UR5, PT ;  /* 0x0000000517007c0c */ /* 0x000fc8000bf01070 */
[----:B------:R-:W-:-:S05]  /*1a80*/  IMAD.U32 R18, RZ, RZ, UR4 ;  /* 0x00000004ff127e24 */ /* 0x000fca000f8e00ff */
[----:B------:R-:W-:-:S13]  /*1a90*/  ISETP.GT.AND.EX P0, PT, R18, R19, PT, P0 ;  /* 0x000000131200720c */ /* 0x000fda0003f04300 */
[----:B------:R-:W-:Y:S05]  /*1aa0*/  @!P0 BRA `(.L_x_535) ;  /* 0x000000a000008947 */ /* 0x000fea0003800000 */
[----:B------:R-:W-:Y:S01]  /*1ab0*/  IADD3 R18, P0, R23, UR11, RZ ;  /* 0x0000000b17127c10 */ /* 0x000fe2000ff1e0ff */
[----:B------:R-:W-:Y:S01]  /*1ac0*/  IMAD R16, R6, UR10, RZ ;  /* 0x0000000a06107c24 */ /* 0x000fe2000f8e02ff */
[----:B------:R-:W-:Y:S02]  /*1ad0*/  SHF.R.S32.HI R21, RZ, 0x1f, R6 ;  /* 0x0000001fff157819 */ /* 0x000fe40000011406 */
[----:B------:R-:W-:-:S03]  /*1ae0*/  IADD3.X R19, R19, UR9, RZ, P0, !PT ;  /* 0x0000000913137c10 */ /* 0x000fc600087fe4ff */
[----:B------:R-:W-:Y:S02]  /*1af0*/  IMAD R16, R21, UR12, R16 ;  /* 0x0000000c15107c24 */ /* 0x000fe4000f8e0210 */
[----:B------:R-:W-:-:S04]  /*1b00*/  IMAD.WIDE.U32 R18, R6, UR12, R18 ;  /* 0x0000000c06127c25 */ /* 0x000fc8000f8e0012 */
[----:B------:R-:W-:Y:S01]  /*1b10*/  IMAD.IADD R16, R19, 0x1, R16 ;  /* 0x0000000113107824 */ /* 0x000fe200078e0210 */
[----:B------:R-:W-:-:S04]  /*1b20*/  LEA R20, P0, R18, c[0x0][0x208], 0x2 ;  /* 0x0000820012147a11 */ /* 0x000fc800078010ff */
[----:B------:R-:W-:-:S05]  /*1b30*/  LEA.HI.X R21, R18, c[0x0][0x20c], R16, 0x2, P0 ;  /* 0x0000830012157a11 */ /* 0x000fca00000f1410 */
[----:B------:R0:W5:Y:S04]  /*1b40*/  LDG.E R16, [R20.64] ;  /* 0x0000000e14107981 */ /* 0x000168000c1e1900 */
.L_x_535:
[----:B------:R-:W-:Y:S05]  /*1b50*/  BSYNC B0 ;  /* 0x0000000000007941 */ /* 0x000fea0003800000 */
.L_x_534:
        /* <DEDUP_REMOVED lines=16> */
[----:B------:R1:W2:Y:S02]  /*1c60*/  @!P0 LDS R30, [R18.X4] ;  /* 0x00000000121e8984 */ /* 0x0002a40000004800 */
[----:B-1----:R-:W-:Y:S02]  /*1c70*/  SHF.R.S32.HI R18, RZ, 0x1f, R3 ;  /* 0x0000001fff127819 */ /* 0x002fe40000011403 */
[----:B--2---:R-:W1:Y:S02]  /*1c80*/  SHFL.BFLY PT, R19, R30, 0x4, 0x1f ;  /* 0x0c801f001e137f89 */ /* 0x004e6400000e0000 */
[----:B-1----:R-:W-:-:S05]  /*1c90*/  FMNMX.FTZ R22, R19, R30, !PT ;  /* 0x0000001e13167209 */ /* 0x002fca0007810000 */
[----:B------:R-:W1:Y:S02]  /*1ca0*/  SHFL.BFLY PT, R25, R22, 0x2, 0x1f ;  /* 0x0c401f0016197f89 */ /* 0x000e6400000e0000 */
        /* <DEDUP_REMOVED lines=8> */
[----:B01----:R-:W0:Y:S02]  /*1d30*/  SHFL.BFLY PT, R20, R23, 0x4, 0x1f ;  /* 0x0c801f0017147f89 */ /* 0x003e2400000e0000 */
        /* <DEDUP_REMOVED lines=19> */
[----:B------:R-:W-:Y:S01]  /*1e70*/  ISETP.GE.U32.AND P2, PT, R32, UR12, PT ;  /* 0x0000000c20007c0c */ /* 0x000fe2000bf46070 */
[----:B------:R-:W-:-:S03]  /*1e80*/  IMAD.MOV.U32 R5, RZ, RZ, c[0x0][0x1c0] ;  /* 0x00007000ff057624 */ /* 0x000fc600078e00ff */
[----:B------:R-:W-:Y:S02]  /*1e90*/  ISETP.GE.AND.EX P2, PT, R33, UR10, PT, P2 ;  /* 0x0000000a21007c0c */ /* 0x000fe4000bf46320 */
        /* <DEDUP_REMOVED lines=13> */
[----:B------:R-:W-:Y:S02]  /*1f70*/  IMAD R0, R0, UR8, RZ ;  /* 0x0000000800007c24 */ /* 0x000fe4000f8e02ff */
[----:B------:R-:W-:-:S04]  /*1f80*/  IMAD.WIDE.U32 R18, R17, UR8, RZ ;  /* 0x0000000811127c25 */ /* 0x000fc8000f8e00ff */
[----:B------:R-:W-:Y:S02]  /*1f90*/  IMAD R17, R17, UR7, R0 ;  /* 0x0000000711117c24 */ /* 0x000fe4000f8e0200 */
        /* <DEDUP_REMOVED lines=12> */
[----:B------:R-:W-:Y:S05]  /*2060*/  CALL.REL.NOINC `($__internal_11_$__cuda_sm20_div_s64) ;  /* 0x00002c8000007944 */ /* 0x000fea0003c00000 */
[-C--:B------:R-:W-:Y:S02]  /*2070*/  IADD3 R21, P0, RZ, -R18.reuse, RZ ;  /* 0x80000012ff157210 */ /* 0x080fe40007f1e0ff */
[----:B------:R-:W-:Y:S02]  /*2080*/  MOV R42, R18 ;  /* 0x00000012002a7202 */ /* 0x000fe40000000f00 */
[----:B------:R-:W-:Y:S01]  /*2090*/  IADD3.X R17, RZ, ~R19, RZ, P0, !PT ;  /* 0x80000013ff117210 */ /* 0x000fe200007fe4ff */
[----:B------:R-:W-:Y:S01]  /*20a0*/  IMAD.WIDE.U32 R32, R36, R21, R32 ;  /* 0x0000001524207225 */ /* 0x000fe200078e0020 */
[----:B------:R-:W-:-:S03]  /*20b0*/  MOV R43, R19 ;  /* 0x00000013002b7202 */ /* 0x000fc60000000f00 */
[----:B------:R-:W-:-:S04]  /*20c0*/  IMAD R0, R17, R36, RZ ;  /* 0x0000002411007224 */ /* 0x000fc800078e02ff */
[----:B------:R-:W-:-:S05]  /*20d0*/  IMAD R17, R23, R21, R0 ;  /* 0x0000001517117224 */ /* 0x000fca00078e0200 */
[----:B------:R-:W-:Y:S01]  /*20e0*/  IADD3 R17, R33, R17, RZ ;  /* 0x0000001121117210 */ /* 0x000fe20007ffe0ff */
[----:B------:R-:W-:Y:S05]  /*20f0*/  BRA `(.L_x_541) ;  /* 0x0000016000007947 */ /* 0x000fea0003800000 */
.L_x_540:
        /* <DEDUP_REMOVED lines=22> */
.L_x_541:
[----:B------:R-:W-:Y:S05]  /*2260*/  BSYNC B0 ;  /* 0x0000000000007941 */ /* 0x000fea0003800000 */
.L_x_539:
[----:B------:R-:W-:Y:S01]  /*2270*/  LOP3.LUT R0, R17, UR7, RZ, 0xfc, !PT ;  /* 0x0000000711007c12 */ /* 0x000fe2000f8efcff */
[----:B------:R-:W-:Y:S03]  /*2280*/  BSSY B0, `(.L_x_542) ;  /* 0x0000028000007945 */ /* 0x000fe60003800000 */
[----:B------:R-:W-:-:S13]  /*2290*/  ISETP.NE.U32.AND P0, PT, R0, RZ, PT ;  /* 0x000000ff0000720c */ /* 0x000fda0003f05070 */
[----:B------:R-:W-:Y:S05]  /*22a0*/  @!P0 BRA `(.L_x_543) ;  /* 0x000000f000008947 */ /* 0x000fea0003800000 */
[----:B------:R-:W-:Y:S01]  /*22b0*/  IMAD.MOV.U32 R26, RZ, RZ, R32 ;  /* 0x000000ffff1a7224 */ /* 0x000fe200078e0020 */
[----:B------:R-:W-:Y:S01]  /*22c0*/  MOV R24, UR8 ;  /* 0x0000000800187c02 */ /* 0x000fe20008000f00 */
[----:B------:R-:W-:Y:S01]  /*22d0*/  IMAD.U32 R23, RZ, RZ, UR7 ;  /* 0x00000007ff177e24 */ /* 0x000fe2000f8e00ff */
[----:B------:R-:W-:Y:S02]  /*22e0*/  MOV R22, 0x2300 ;  /* 0x0000230000167802 */ /* 0x000fe40000000f00 */
[----:B------:R-:W-:Y:S05]  /*22f0*/  CALL.REL.NOINC `($__internal_11_$__cuda_sm20_div_s64) ;  /* 0x000029f000007944 */ /* 0x000fea0003c00000 */
[-C--:B------:R-:W-:Y:S02]  /*2300*/  IADD3 R16, P0, RZ, -R18.reuse, RZ ;  /* 0x80000012ff107210 */ /* 0x080fe40007f1e0ff */
[----:B------:R-:W-:Y:S02]  /*2310*/  MOV R33, R17 ;  /* 0x0000001100217202 */ /* 0x000fe40000000f00 */
[-C--:B------:R-:W-:Y:S02]  /*2320*/  IADD3.X R0, RZ, ~R19.reuse, RZ, P0, !PT ;  /* 0x80000013ff007210 */ /* 0x080fe400007fe4ff */
[----:B------:R-:W-:Y:S01]  /*2330*/  MOV R36, R18 ;  /* 0x0000001200247202 */ /* 0x000fe20000000f00 */
[----:B------:R-:W-:Y:S01]  /*2340*/  IMAD.WIDE.U32 R32, R16, UR8, R32 ;  /* 0x0000000810207c25 */ /* 0x000fe2000f8e0020 */
[----:B------:R-:W-:-:S03]  /*2350*/  MOV R37, R19 ;  /* 0x0000001300257202 */ /* 0x000fc60000000f00 */
[----:B------:R-:W-:-:S04]  /*2360*/  IMAD R21, R0, UR8, RZ ;  /* 0x0000000800157c24 */ /* 0x000fc8000f8e02ff */
[----:B------:R-:W-:-:S05]  /*2370*/  IMAD R21, R16, UR7, R21 ;  /* 0x0000000710157c24 */ /* 0x000fca000f8e0215 */
[----:B------:R-:W-:Y:S01]  /*2380*/  IADD3 R0, R33, R21, RZ ;  /* 0x0000001521007210 */ /* 0x000fe20007ffe0ff */
[----:B------:R-:W-:Y:S05]  /*2390*/  BRA `(.L_x_544) ;  /* 0x0000016000007947 */ /* 0x000fea0003800000 */
.L_x_543:
[----:B------:R-:W0:Y:S01]  /*23a0*/  I2F.U32.RP R18, UR8 ;  /* 0x0000000800127d06 */ /* 0x000e220008209000 */
[----:B------:R-:W-:Y:S01]  /*23b0*/  ISETP.NE.U32.AND P0, PT, RZ, UR8, PT ;  /* 0x00000008ff007c0c */ /* 0x000fe2000bf05070 */
[----:B------:R-:W-:-:S06]  /*23c0*/  IMAD.MOV.U32 R37, RZ, RZ, RZ ;  /* 0x000000ffff257224 */ /* 0x000fcc00078e00ff */
[----:B0-----:R-:W0:Y:S02]  /*23d0*/  MUFU.RCP R16, R18 ;  /* 0x0000001200107308 */ /* 0x001e240000001000 */
[----:B0-----:R-:W-:-:S06]  /*23e0*/  IADD3 R16, R16, 0xffffffe, RZ ;  /* 0x0ffffffe10107810 */ /* 0x001fcc0007ffe0ff */
[----:B------:R-:W0:Y:S02]  /*23f0*/  F2I.FTZ.U32.TRUNC.NTZ R17, R16 ;  /* 0x0000001000117305 */ /* 0x000e24000021f000 */
[----:B0-----:R-:W-:Y:S02]  /*2400*/  IMAD.MOV R0, RZ, RZ, -R17 ;  /* 0x000000ffff007224 */ /* 0x001fe400078e0a11 */
[----:B------:R-:W-:Y:S02]  /*2410*/  IMAD.MOV.U32 R16, RZ, RZ, RZ ;  /* 0x000000ffff107224 */ /* 0x000fe400078e00ff */
[----:B------:R-:W-:-:S04]  /*2420*/  IMAD R0, R0, UR8, RZ ;  /* 0x0000000800007c24 */ /* 0x000fc8000f8e02ff */
[----:B------:R-:W-:Y:S01]  /*2430*/  IMAD.HI.U32 R17, R17, R0, R16 ;  /* 0x0000000011117227 */ /* 0x000fe200078e0010 */
[----:B------:R-:W-:-:S05]  /*2440*/  HFMA2.MMA R0, -RZ, RZ, 0, 0 ;  /* 0x00000000ff007435 */ /* 0x000fca00000001ff */
[----:B------:R-:W-:-:S05]  /*2450*/  IMAD.HI.U32 R36, R17, R32, RZ ;  /* 0x0000002011247227 */ /* 0x000fca00078e00ff */
[----:B------:R-:W-:-:S05]  /*2460*/  IADD3 R17, -R36, RZ, RZ ;  /* 0x000000ff24117210 */ /* 0x000fca0007ffe1ff */
[----:B------:R-:W-:-:S05]  /*2470*/  IMAD R17, R17, UR8, R32 ;  /* 0x0000000811117c24 */ /* 0x000fca000f8e0220 */
[----:B------:R-:W-:-:S13]  /*2480*/  ISETP.GE.U32.AND P3, PT, R17, UR8, PT ;  /* 0x0000000811007c0c */ /* 0x000fda000bf66070 */
[----:B------:R-:W-:Y:S02]  /*2490*/  @P3 IADD3 R17, R17, -UR8, RZ ;  /* 0x8000000811113c10 */ /* 0x000fe4000fffe0ff */
[----:B------:R-:W-:Y:S02]  /*24a0*/  @P3 IADD3 R36, R36, 0x1, RZ ;  /* 0x0000000124243810 */ /* 0x000fe40007ffe0ff */
[----:B------:R-:W-:-:S13]  /*24b0*/  ISETP.GE.U32.AND P2, PT, R17, UR8, PT ;  /* 0x0000000811007c0c */ /* 0x000fda000bf46070 */
[----:B------:R-:W-:Y:S02]  /*24c0*/  @P2 IADD3 R36, R36, 0x1, RZ ;  /* 0x0000000124242810 */ /* 0x000fe40007ffe0ff */
[----:B------:R-:W-:-:S05]  /*24d0*/  @!P0 LOP3.LUT R36, RZ, UR8, RZ, 0x33, !PT ;  /* 0x00000008ff248c12 */ /* 0x000fca000f8e33ff */
[----:B------:R-:W-:-:S04]  /*24e0*/  IMAD.MOV R17, RZ, RZ, -R36 ;  /* 0x000000ffff117224 */ /* 0x000fc800078e0a24 */
[----:B------:R-:W-:Y:S02]  /*24f0*/  IMAD R32, R17, UR8, R32 ;  /* 0x0000000811207c24 */ /* 0x000fe4000f8e0220 */
.L_x_544:
[----:B------:R-:W-:Y:S05]  /*2500*/  BSYNC B0 ;  /* 0x0000000000007941 */ /* 0x000fea0003800000 */
.L_x_542:
        /* <DEDUP_REMOVED lines=11> */
[----:B------:R-:W-:Y:S05]  /*25c0*/  CALL.REL.NOINC `($__internal_11_$__cuda_sm20_div_s64) ;  /* 0x0000272000007944 */ /* 0x000fea0003c00000 */
[----:B------:R-:W-:-:S04]  /*25d0*/  IADD3 R17, P0, RZ, -R18, RZ ;  /* 0x80000012ff117210 */ /* 0x000fc80007f1e0ff */
[----:B------:R-:W-:Y:S01]  /*25e0*/  IADD3.X R16, RZ, ~R19, RZ, P0, !PT ;  /* 0x80000013ff107210 */ /* 0x000fe200007fe4ff */
[----:B------:R-:W-:-:S04]  /*25f0*/  IMAD.WIDE.U32 R36, R5, R17, R36 ;  /* 0x0000001105247225 */ /* 0x000fc800078e0024 */
[----:B------:R-:W-:-:S04]  /*2600*/  IMAD R16, R16, R5, RZ ;  /* 0x0000000510107224 */ /* 0x000fc800078e02ff */
[----:B------:R-:W-:-:S05]  /*2610*/  IMAD R4, R4, R17, R16 ;  /* 0x0000001104047224 */ /* 0x000fca00078e0210 */
[----:B------:R-:W-:Y:S01]  /*2620*/  IADD3 R4, R37, R4, RZ ;  /* 0x0000000425047210 */ /* 0x000fe20007ffe0ff */
[----:B------:R-:W-:Y:S05]  /*2630*/  BRA `(.L_x_547) ;  /* 0x0000016000007947 */ /* 0x000fea0003800000 */
.L_x_546:
[----:B------:R-:W0:Y:S01]  /*2640*/  I2F.U32.RP R19, R5 ;  /* 0x0000000500137306 */ /* 0x000e220000209000 */
[----:B------:R-:W-:-:S07]  /*2650*/  ISETP.NE.U32.AND P0, PT, R5, RZ, PT ;  /* 0x000000ff0500720c */ /* 0x000fce0003f05070 */
[----:B0-----:R-:W0:Y:S02]  /*2660*/  MUFU.RCP R16, R19 ;  /* 0x0000001300107308 */ /* 0x001e240000001000 */
[----:B0-----:R-:W-:Y:S01]  /*2670*/  IADD3 R16, R16, 0xffffffe, RZ ;  /* 0x0ffffffe10107810 */ /* 0x001fe20007ffe0ff */
[----:B------:R-:W-:-:S05]  /*2680*/  IMAD.MOV.U32 R19, RZ, RZ, RZ ;  /* 0x000000ffff137224 */ /* 0x000fca00078e00ff */
        /* <DEDUP_REMOVED lines=17> */
.L_x_547:
[----:B------:R-:W-:Y:S05]  /*27a0*/  BSYNC B0 ;  /* 0x0000000000007941 */ /* 0x000fea0003800000 */
.L_x_545:
        /* <DEDUP_REMOVED lines=38> */
[----:B------:R-:W-:Y:S05]  /*2a10*/  CALL.REL.NOINC `($__internal_11_$__cuda_sm20_div_s64) ;  /* 0x000022d000007944 */ /* 0x000fea0003c00000 */
        /* <DEDUP_REMOVED lines=12> */
.L_x_549:
        /* <DEDUP_REMOVED lines=23> */
.L_x_550:
[----:B------:R-:W-:Y:S05]  /*2c50*/  BSYNC B0 ;  /* 0x0000000000007941 */ /* 0x000fea0003800000 */
.L_x_548:
        /* <DEDUP_REMOVED lines=18> */
.L_x_552:
        /* <DEDUP_REMOVED lines=22> */
.L_x_553:
[----:B------:R-:W-:Y:S05]  /*2ee0*/  BSYNC B0 ;  /* 0x0000000000007941 */ /* 0x000fea0003800000 */
.L_x_551:
        /* <DEDUP_REMOVED lines=20> */
.L_x_555:
[----:B------:R-:W0:Y:S01]  /*3030*/  I2F.U32.RP R19, R13 ;  /* 0x0000000d00137306 */ /* 0x000e220000209000 */
[----:B------:R-:W-:Y:S01]  /*3040*/  IMAD.MOV.U32 R20, RZ, RZ, RZ ;  /* 0x000000ffff147224 */ /* 0x000fe200078e00ff */
[----:B------:R-:W-:-:S06]  /*3050*/  ISETP.NE.U32.AND P0, PT, R13, RZ, PT ;  /* 0x000000ff0d00720c */ /* 0x000fcc0003f05070 */
[----:B0-----:R-:W0:Y:S02]  /*3060*/  MUFU.RCP R17, R19 ;  /* 0x0000001300117308 */ /* 0x001e240000001000 */
[----:B0-----:R-:W-:Y:S01]  /*3070*/  IADD3 R17, R17, 0xffffffe, RZ ;  /* 0x0ffffffe11117810 */ /* 0x001fe20007ffe0ff */
[----:B------:R-:W-:-:S05]  /*3080*/  IMAD.MOV.U32 R19, RZ, RZ, RZ ;  /* 0x000000ffff137224 */ /* 0x000fca00078e00ff */
        /* <DEDUP_REMOVED lines=17> */
.L_x_556:
[----:B------:R-:W-:Y:S05]  /*31a0*/  BSYNC B0 ;  /* 0x0000000000007941 */ /* 0x000fea0003800000 */
.L_x_554:
[----:B------:R-:W-:Y:S01]  /*31b0*/  SHF.R.S32.HI R17, RZ, 0x1f, R7 ;  /* 0x0000001fff117819 */ /* 0x000fe20000011407 */
[-C--:B------:R-:W-:Y:S01]  /*31c0*/  IMAD R12, R19, R7.reuse, RZ ;  /* 0x00000007130c7224 */ /* 0x080fe200078e02ff */
[----:B------:R-:W-:Y:S01]  /*31d0*/  BSSY B0, `(.L_x_557) ;  /* 0x000003b000007945 */ /* 0x000fe20003800000 */
[----:B------:R-:W-:-:S04]  /*31e0*/  IMAD.WIDE.U32 R42, R18, R7, RZ ;  /* 0x00000007122a7225 */ /* 0x000fc800078e00ff */
[----:B------:R-:W-:Y:S01]  /*31f0*/  IMAD R7, R17, R18, R12 ;  /* 0x0000001211077224 */ /* 0x000fe200078e020c */
[----:B------:R-:W-:Y:S01]  /*3200*/  SHF.R.S32.HI R18, RZ, 0x1f, R2 ;  /* 0x0000001fff127819 */ /* 0x000fe20000011402 */
[----:B------:R-:W-:Y:S01]  /*3210*/  IMAD R17, R15, R2, RZ ;  /* 0x000000020f117224 */ /* 0x000fe200078e02ff */
[----:B------:R-:W-:Y:S01]  /*3220*/  LOP3.LUT R15, R41, R10, RZ, 0xfc, !PT ;  /* 0x0000000a290f7212 */ /* 0x000fe200078efcff */
[----:B------:R-:W-:Y:S01]  /*3230*/  IMAD R45, R25, c[0x0][0x214], RZ ;  /* 0x00008500192d7a24 */ /* 0x000fe200078e02ff */
[----:B------:R-:W-:Y:S01]  /*3240*/  IADD3 R7, R43, R7, RZ ;  /* 0x000000072b077210 */ /* 0x000fe20007ffe0ff */
[----:B------:R-:W-:Y:S01]  /*3250*/  IMAD R17, R18, R13, R17 ;  /* 0x0000000d12117224 */ /* 0x000fe200078e0211 */
[----:B------:R-:W-:Y:S01]  /*3260*/  ISETP.NE.U32.AND P0, PT, R15, RZ, PT ;  /* 0x000000ff0f00720c */ /* 0x000fe20003f05070 */
[----:B------:R-:W-:Y:S01]  /*3270*/  IMAD R12, R14, R45, RZ ;  /* 0x0000002d0e0c7224 */ /* 0x000fe200078e02ff */
[----:B------:R-:W-:Y:S01]  /*3280*/  SHF.R.S32.HI R19, RZ, 0x1f, R45 ;  /* 0x0000001fff137819 */ /* 0x000fe2000001142d */
        /* <DEDUP_REMOVED lines=11> */
[----:B------:R-:W-:Y:S05]  /*3340*/  CALL.REL.NOINC `($__internal_11_$__cuda_sm20_div_s64) ;  /* 0x000019a000007944 */ /* 0x000fea0003c00000 */
        /* <DEDUP_REMOVED lines=12> */
.L_x_558:
        /* <DEDUP_REMOVED lines=23> */
.L_x_559:
[----:B------:R-:W-:Y:S05]  /*3580*/  BSYNC B0 ;  /* 0x0000000000007941 */ /* 0x000fea0003800000 */
.L_x_557:
        /* <DEDUP_REMOVED lines=29> */
.L_x_561:
[----:B------:R-:W0:Y:S01]  /*3760*/  I2F.U32.RP R17, R9 ;  /* 0x0000000900117306 */ /* 0x000e220000209000 */
[----:B------:R-:W-:Y:S01]  /*3770*/  IMAD.MOV.U32 R18, RZ, RZ, RZ ;  /* 0x000000ffff127224 */ /* 0x000fe200078e00ff */
[----:B------:R-:W-:-:S06]  /*3780*/  ISETP.NE.U32.AND P0, PT, R9, RZ, PT ;  /* 0x000000ff0900720c */ /* 0x000fcc0003f05070 */
        /* <DEDUP_REMOVED lines=20> */
.L_x_562:
[----:B------:R-:W-:Y:S05]  /*38d0*/  BSYNC B0 ;  /* 0x0000000000007941 */ /* 0x000fea0003800000 */
.L_x_560:
        /* <DEDUP_REMOVED lines=20> */
.L_x_538:
[----:B------:R-:W-:-:S04]  /*3a20*/  LEA R2, P0, R32, c[0x0][0x200], 0x2 ;  /* 0x0000800020027a11 */ /* 0x000fc800078010ff */
[----:B------:R-:W-:-:S05]  /*3a30*/  LEA.HI.X R3, R32, c[0x0][0x204], R33, 0x2, P0 ;  /* 0x0000810020037a11 */ /* 0x000fca00000f1421 */
[----:B------:R0:W-:Y:S04]  /*3a40*/  STG.E [R2.64], R27 ;  /* 0x0000001b02007986 */ /* 0x0001e8000c10190e */
.L_x_537:
[----:B------:R-:W-:Y:S05]  /*3a50*/  BSYNC B1 ;  /* 0x0000000000017941 */ /* 0x000fea0003800000 */
.L_x_536:
[----:B------:R-:W1:Y:S01]  /*3a60*/  S2R R0, SR_TID.X ;  /* 0x0000000000007919 */ /* 0x000e620000002100 */
[----:B------:R-:W-:Y:S01]  /*3a70*/  IMAD.MOV.U32 R28, RZ, RZ, c[0x0][0x314] ;  /* 0x0000c500ff1c7624 */ /* 0x000fe200078e00ff */
[----:B------:R-:W-:Y:S01]  /*3a80*/  CS2R R4, SRZ ;  /* 0x0000000000047805 */ /* 0x000fe2000001ff00 */
[----:B------:R-:W-:Y:S01]  /*3a90*/  CS2R R6, SRZ ;  /* 0x0000000000067805 */ /* 0x000fe2000001ff00 */
[----:B------:R-:W-:Y:S01]  /*3aa0*/  CS2R R10, SRZ ;  /* 0x00000000000a7805 */ /* 0x000fe2000001ff00 */
[----:B------:R-:W-:Y:S01]  /*3ab0*/  IMAD.MOV.U32 R12, RZ, RZ, RZ ;  /* 0x000000ffff0c7224 */ /* 0x000fe200078e00ff */
[----:B-1----:R-:W-:-:S04]  /*3ac0*/  SHF.R.S32.HI R15, RZ, 0x1f, R0 ;  /* 0x0000001fff0f7819 */ /* 0x002fc80000011400 */
[----:B------:R-:W-:-:S04]  /*3ad0*/  LEA.HI R15, R15, R0, RZ, 0x3 ;  /* 0x000000000f0f7211 */ /* 0x000fc800078f18ff */
[----:B0-----:R-:W-:Y:S02]  /*3ae0*/  LOP3.LUT R3, R15, 0xfffffff8, RZ, 0xc0, !PT ;  /* 0xfffffff80f037812 */ /* 0x001fe400078ec0ff */
[----:B------:R-:W-:-:S03]  /*3af0*/  SHF.R.S32.HI R15, RZ, 0x3, R15 ;  /* 0x00000003ff0f7819 */ /* 0x000fc6000001140f */
[----:B------:R-:W-:Y:S02]  /*3b00*/  IMAD.IADD R14, R0, 0x1, -R3 ;  /* 0x00000001000e7824 */ /* 0x000fe400078e0a03 */
[----:B------:R-:W-:-:S03]  /*3b10*/  CS2R R2, SRZ ;  /* 0x0000000000027805 */ /* 0x000fc6000001ff00 */
[----:B------:R-:W-:-:S04]  /*3b20*/  ISETP.GE.AND P0, PT, R14, c[0x0][0x314], PT ;  /* 0x0000c5000e007a0c */ /* 0x000fc80003f06270 */
[----:B------:R-:W-:Y:S01]  /*3b30*/  ISETP.LT.AND P0, PT, R0, 0x80, !P0 ;  /* 0x000000800000780c */ /* 0x000fe20004701270 */
[----:B------:R-:W-:-:S12]  /*3b40*/  HFMA2.MMA R0, -RZ, RZ, 0, 0 ;  /* 0x00000000ff007435 */ /* 0x000fd800000001ff */
[----:B------:R-:W-:Y:S01]  /*3b50*/  @P0 FADD.FTZ R8, -R27, R30 ;  /* 0x0000001e1b080221 */ /* 0x000fe20000010100 */
[C---:B------:R-:W-:Y:S01]  /*3b60*/  SHF.L.U32 R30, R14.reuse, 0x2, RZ ;  /* 0x000000020e1e7819 */ /* 0x040fe200000006ff */
[----:B------:R-:W-:Y:S02]  /*3b70*/  @P0 IMAD R9, R14, 0x11, R15 ;  /* 0x000000110e090824 */ /* 0x000fe400078e020f */
[----:B------:R-:W-:-:S06]  /*3b80*/  @P0 FMUL.FTZ R8, R8, 1.4426950216293334961 ;  /* 0x3fb8aa3b08080820 */ /* 0x000fcc0000410000 */
[----:B------:R-:W0:Y:S02]  /*3b90*/  @P0 MUFU.EX2 R8, R8 ;  /* 0x0000000800080308 */ /* 0x000e240000000800 */
[----:B0-----:R0:W-:Y:S04]  /*3ba0*/  @P0 STS [R9.X4], R8 ;  /* 0x0000000809000388 */ /* 0x0011e80000004800 */
[----:B------:R-:W-:Y:S01]  /*3bb0*/  BAR.SYNC.DEFER_BLOCKING 0x0 ;  /* 0x0000000000007b1d */ /* 0x000fe20000010000 */
[----:B------:R-:W-:Y:S01]  /*3bc0*/  ISETP.GE.AND P0, PT, R28, 0x1, PT ;  /* 0x000000011c00780c */ /* 0x000fe20003f06270 */
[----:B0-----:R-:W-:-:S12]  /*3bd0*/  CS2R R8, SRZ ;  /* 0x0000000000087805 */ /* 0x001fd8000001ff00 */
[----:B------:R-:W-:Y:S05]  /*3be0*/  @!P0 BRA `(.L_x_563) ;  /* 0x00000b1000008947 */ /* 0x000fea0003800000 */
[----:B------:R-:W-:Y:S01]  /*3bf0*/  ULDC UR4, c[0x0][0x22c] ;  /* 0x00008b0000047ab9 */ /* 0x000fe20000000800 */
[C---:B------:R-:W-:Y:S01]  /*3c00*/  IMAD R35, R15.reuse, 0x60, R30 ;  /* 0x000000600f237824 */ /* 0x040fe200078e021e */
[----:B------:R-:W-:Y:S01]  /*3c10*/  UIMAD UR6, UR11, UR4, URZ ;  /* 0x000000040b0672a4 */ /* 0x000fe2000f8e023f */
[----:B------:R-:W-:Y:S01]  /*3c20*/  ISETP.GT.AND P1, PT, R28, 0x3, PT ;  /* 0x000000031c00780c */ /* 0x000fe20003f24270 */
[----:B------:R-:W-:Y:S01]  /*3c30*/  UIMAD UR8, UR12, UR4, URZ ;  /* 0x000000040c0872a4 */ /* 0x000fe2000f8e023f */
[----:B------:R-:W-:Y:S01]  /*3c40*/  IMAD.SHL.U32 R14, R15, 0x4, RZ ;  /* 0x000000040f0e7824 */ /* 0x000fe200078e00ff */
[----:B------:R-:W-:Y:S01]  /*3c50*/  USHF.R.S32.HI UR5, URZ, 0x1f, UR6 ;  /* 0x0000001f3f057899 */ /* 0x000fe20008011406 */
[----:B------:R-:W-:Y:S01]  /*3c60*/  CS2R R16, SRZ ;  /* 0x0000000000107805 */ /* 0x000fe2000001ff00 */
[C---:B------:R-:W-:Y:S01]  /*3c70*/  IADD3 R0, P0, R35.reuse, UR6, RZ ;  /* 0x0000000623007c10 */ /* 0x040fe2000ff1e0ff */
[----:B------:R-:W-:Y:S01]  /*3c80*/  UIADD3 UR6, UR12, -UR11, URZ ;  /* 0x8000000b0c067290 */ /* 0x000fe2000fffe03f */
[----:B------:R-:W-:Y:S01]  /*3c90*/  CS2R R18, SRZ ;  /* 0x0000000000127805 */ /* 0x000fe2000001ff00 */
[----:B------:R-:W-:Y:S01]  /*3ca0*/  UPLOP3.LUT UP1, UPT, UPT, UPT, UPT, 0x80, 0x0 ;  /* 0x000000000000789c */ /* 0x000fe20003f2f070 */
[----:B------:R-:W-:Y:S01]  /*3cb0*/  LEA.HI.X.SX32 R35, R35, UR5, 0x1, P0 ;  /* 0x0000000523237c11 */ /* 0x000fe200080f0eff */
[----:B------:R-:W-:Y:S01]  /*3cc0*/  UIMAD.WIDE UR8, UR8, 0x4, URZ ;  /* 0x00000004080878a5 */ /* 0x000fe2000f8e023f */
[C---:B------:R-:W-:Y:S01]  /*3cd0*/  LEA R34, P0, R0.reuse, c[0x0][0x1d8], 0x2 ;  /* 0x0000760000227a11 */ /* 0x040fe200078010ff */
[----:B------:R-:W-:Y:S01]  /*3ce0*/  UMOV UR5, URZ ;  /* 0x0000003f00057c82 */ /* 0x000fe20008000000 */
[----:B------:R-:W-:Y:S01]  /*3cf0*/  CS2R R20, SRZ ;  /* 0x0000000000147805 */ /* 0x000fe2000001ff00 */
[----:B------:R-:W-:Y:S01]  /*3d00*/  CS2R R22, SRZ ;  /* 0x0000000000167805 */ /* 0x000fe2000001ff00 */
[----:B------:R-:W-:Y:S01]  /*3d10*/  LEA.HI.X R35, R0, c[0x0][0x1dc], R35, 0x2, P0 ;  /* 0x0000770000237a11 */ /* 0x000fe200000f1423 */
[----:B------:R-:W-:Y:S01]  /*3d20*/  IMAD.MOV.U32 R0, RZ, RZ, RZ ;  /* 0x000000ffff007224 */ /* 0x000fe200078e00ff */
[----:B------:R-:W-:Y:S01]  /*3d30*/  IADD3 R34, P0, R34, 0x100, RZ ;  /* 0x0000010022227810 */ /* 0x000fe20007f1e0ff */
[----:B------:R-:W-:Y:S01]  /*3d40*/  CS2R R24, SRZ ;  /* 0x0000000000187805 */ /* 0x000fe2000001ff00 */
[----:B------:R-:W-:-:S03]  /*3d50*/  CS2R R26, SRZ ;  /* 0x00000000001a7805 */ /* 0x000fc6000001ff00 */
[----:B------:R-:W-:Y:S01]  /*3d60*/  IMAD.X R35, RZ, RZ, R35, P0 ;  /* 0x000000ffff237224 */ /* 0x000fe200000e0623 */
[----:B------:R-:W-:Y:S05]  /*3d70*/  @!P1 BRA `(.L_x_564) ;  /* 0x0000051000009947 */ /* 0x000fea0003800000 */
[C---:B------:R-:W-:Y:S01]  /*3d80*/  ISETP.GE.AND P3, PT, R15.reuse, UR6, PT ;  /* 0x000000060f007c0c */ /* 0x040fe2000bf66270 */
[----:B------:R-:W-:Y:S01]  /*3d90*/  UPLOP3.LUT UP1, UPT, UPT, UPT, UPT, 0x40, 0x0 ;  /* 0x000000000000789c */ /* 0x000fe20003f2e870 */
[----:B------:R-:W-:Y:S02]  /*3da0*/  ISETP.GE.AND P0, PT, R15, UR6, PT ;  /* 0x000000060f007c0c */ /* 0x000fe4000bf06270 */
[----:B------:R-:W-:-:S09]  /*3db0*/  IADD3 R28, R28, -0x3, RZ ;  /* 0xfffffffd1c1c7810 */ /* 0x000fd20007ffe0ff */
.L_x_565:
[----:B------:R0:W2:Y:S01]  /*3dc0*/  @!P3 LDG.E.128 R16, [R34.64+-0x100] ;  /* 0xffff000e2210b981 */ /* 0x0000a2000c1e1d00 */
[----:B------:R-:W-:Y:S01]  /*3dd0*/  IADD3 R32, P1, R34, UR8, RZ ;  /* 0x0000000822207c10 */ /* 0x000fe2000ff3e0ff */
[----:B------:R-:W-:Y:S02]  /*3de0*/  UIADD3 UR5, UR5, 0x4, URZ ;  /* 0x0000000405057890 */ /* 0x000fe4000fffe03f */
[----:B------:R0:W3:Y:S01]  /*3df0*/  @!P3 LDG.E.128 R20, [R34.64+-0x80] ;  /* 0xffff800e2214b981 */ /* 0x0000e2000c1e1d00 */
[----:B------:R-:W-:Y:S03]  /*3e00*/  IADD3.X R33, R35, UR9, RZ, P1, !PT ;  /* 0x0000000923217c10 */ /* 0x000fe60008ffe4ff */
[----:B------:R0:W4:Y:S01]  /*3e10*/  @!P3 LDG.E.128 R24, [R34.64] ;  /* 0x0000000e2218b981 */ /* 0x000122000c1e1d00 */
[----:B------:R-:W-:Y:S02]  /*3e20*/  PLOP3.LUT P3, PT, P0, PT, PT, 0x80, 0x0 ;  /* 0x000000000000781c */ /* 0x000fe4000076f070 */
[----:B------:R-:W-:Y:S01]  /*3e30*/  ISETP.LE.AND P2, PT, R28, UR5, PT ;  /* 0x000000051c007c0c */ /* 0x000fe2000bf43270 */
[----:B------:R-:W2:Y:S01]  /*3e40*/  LDS R13, [R14] ;  /* 0x000000000e0d7984 */ /* 0x000ea20000000800 */
[----:B0-----:R-:W-:Y:S04]  /*3e50*/  IADD3 R34, P1, R32, UR8, RZ ;  /* 0x0000000820227c10 */ /* 0x001fe8000ff3e0ff */
[----:B------:R-:W-:Y:S01]  /*3e60*/  IADD3.X R35, R33, UR9, RZ, P1, !PT ;  /* 0x0000000921237c10 */ /* 0x000fe20008ffe4ff */
        /* <DEDUP_REMOVED lines=66> */
.L_x_564:
[----:B------:R-:W-:Y:S02]  /*4290*/  ULDC UR4, c[0x0][0x314] ;  /* 0x0000c50000047ab9 */ /* 0x000fe40000000800 */
[----:B------:R-:W-:-:S04]  /*42a0*/  UIADD3 UR4, -UR5, UR4, URZ ;  /* 0x0000000405047290 */ /* 0x000fc8000fffe13f */
[----:B------:R-:W-:-:S06]  /*42b0*/  UISETP.GT.AND UP0, UPT, UR4, 0x1, UPT ;  /* 0x000000010400788c */ /* 0x000fcc000bf04270 */
[----:B------:R-:W-:-:S13]  /*42c0*/  PLOP3.LUT P0, PT, PT, PT, UP0, 0x80, 0x0 ;  /* 0x000000000000781c */ /* 0x000fda0003f0f008 */
[----:B------:R-:W-:Y:S05]  /*42d0*/  @!P0 BRA `(.L_x_566) ;  /* 0x000002a000008947 */ /* 0x000fea0003800000 */
[----:B------:R-:W-:Y:S01]  /*42e0*/  ISETP.GE.AND P0, PT, R15, UR6, PT ;  /* 0x000000060f007c0c */ /* 0x000fe2000bf06270 */
[----:B------:R-:W0:Y:S01]  /*42f0*/  LDS R13, [R14] ;  /* 0x000000000e0d7984 */ /* 0x000e220000000800 */
[----:B------:R-:W-:-:S03]  /*4300*/  IADD3 R28, P1, R34, UR8, RZ ;  /* 0x00000008221c7c10 */ /* 0x000fc6000ff3e0ff */
[----:B------:R1:W2:Y:S08]  /*4310*/  LDS R43, [R14+0x44] ;  /* 0x000044000e2b7984 */ /* 0x0002b00000000800 */
[----:B------:R-:W0:Y:S04]  /*4320*/  @!P0 LDG.E.128 R20, [R34.64+-0x80] ;  /* 0xffff800e22148981 */ /* 0x000e28000c1e1d00 */
[----:B------:R3:W4:Y:S04]  /*4330*/  @!P0 LDG.E.128 R16, [R34.64+-0x100] ;  /* 0xffff000e22108981 */ /* 0x000728000c1e1d00 */
[----:B------:R3:W5:Y:S01]  /*4340*/  @!P0 LDG.E.128 R24, [R34.64] ;  /* 0x0000000e22188981 */ /* 0x000762000c1e1d00 */
[----:B------:R-:W-:Y:S01]  /*4350*/  IADD3.X R29, R35, UR9, RZ, P1, !PT ;  /* 0x00000009231d7c10 */ /* 0x000fe20008ffe4ff */
[----:B0-----:R-:W-:-:S02]  /*4360*/  FFMA.FTZ R37, R20, R13, R8 ;  /* 0x0000000d14257223 */ /* 0x001fc40000010008 */
[-C--:B------:R-:W-:Y:S02]  /*4370*/  FFMA.FTZ R38, R21, R13.reuse, R7 ;  /* 0x0000000d15267223 */ /* 0x080fe40000010007 */
[-C--:B---3--:R-:W-:Y:S02]  /*4380*/  FFMA.FTZ R35, R22, R13.reuse, R6 ;  /* 0x0000000d16237223 */ /* 0x088fe40000010006 */
[-C--:B------:R-:W-:Y:S02]  /*4390*/  FFMA.FTZ R36, R23, R13.reuse, R5 ;  /* 0x0000000d17247223 */ /* 0x080fe40000010005 */
[-C--:B----4-:R-:W-:Y:S01]  /*43a0*/  FFMA.FTZ R41, R16, R13.reuse, R12 ;  /* 0x0000000d10297223 */ /* 0x090fe2000001000c */
[----:B------:R-:W2:Y:S01]  /*43b0*/  @!P0 LDG.E.128 R20, [R28.64+-0x80] ;  /* 0xffff800e1c148981 */ /* 0x000ea2000c1e1d00 */
[-C--:B------:R-:W-:Y:S02]  /*43c0*/  FFMA.FTZ R42, R17, R13.reuse, R11 ;  /* 0x0000000d112a7223 */ /* 0x080fe4000001000b */
[----:B------:R-:W-:-:S02]  /*43d0*/  FFMA.FTZ R39, R18, R13, R10 ;  /* 0x0000000d12277223 */ /* 0x000fc4000001000a */
[-C--:B------:R-:W-:Y:S02]  /*43e0*/  FFMA.FTZ R40, R19, R13.reuse, R9 ;  /* 0x0000000d13287223 */ /* 0x080fe40000010009 */
[-C--:B-----5:R-:W-:Y:S01]  /*43f0*/  FFMA.FTZ R33, R24, R13.reuse, R4 ;  /* 0x0000000d18217223 */ /* 0x0a0fe20000010004 */
[----:B------:R-:W3:Y:S01]  /*4400*/  @!P0 LDG.E.128 R16, [R28.64+-0x100] ;  /* 0xffff000e1c108981 */ /* 0x000ee2000c1e1d00 */
[-C--:B------:R-:W-:Y:S02]  /*4410*/  FFMA.FTZ R32, R25, R13.reuse, R3 ;  /* 0x0000000d19207223 */ /* 0x080fe40000010003 */
[-C--:B------:R-:W-:Y:S02]  /*4420*/  FFMA.FTZ R31, R26, R13.reuse, R2 ;  /* 0x0000000d1a1f7223 */ /* 0x080fe40000010002 */
[----:B------:R-:W-:Y:S02]  /*4430*/  FFMA.FTZ R0, R27, R13, R0 ;  /* 0x0000000d1b007223 */ /* 0x000fe40000010000 */
[----:B------:R-:W4:Y:S01]  /*4440*/  @!P0 LDG.E.128 R24, [R28.64] ;  /* 0x0000000e1c188981 */ /* 0x000f22000c1e1d00 */
[----:B------:R-:W-:-:S02]  /*4450*/  IADD3 R13, R14, 0x44, RZ ;  /* 0x000000440e0d7810 */ /* 0x000fc40007ffe0ff */
[----:B------:R-:W-:Y:S01]  /*4460*/  IADD3 R34, P0, R28, UR8, RZ ;  /* 0x000000081c227c10 */ /* 0x000fe2000ff1e0ff */
[----:B------:R-:W-:Y:S01]  /*4470*/  UIADD3 UR5, UR5, 0x1, URZ ;  /* 0x0000000105057890 */ /* 0x000fe2000fffe03f */
[----:B-1----:R-:W-:Y:S01]  /*4480*/  IADD3 R14, R13, 0x44, RZ ;  /* 0x000000440d0e7810 */ /* 0x002fe20007ffe0ff */
[----:B------:R-:W-:Y:S02]  /*4490*/  UPLOP3.LUT UP1, UPT, UPT, UPT, UPT, 0x40, 0x0 ;  /* 0x000000000000789c */ /* 0x000fe40003f2e870 */
[----:B------:R-:W-:Y:S01]  /*44a0*/  UIADD3 UR5, UR5, 0x1, URZ ;  /* 0x0000000105057890 */ /* 0x000fe2000fffe03f */
[-C--:B--2---:R-:W-:Y:S01]  /*44b0*/  FFMA.FTZ R6, R22, R43.reuse, R35 ;  /* 0x0000002b16067223 */ /* 0x084fe20000010023 */
[----:B------:R-:W-:Y:S01]  /*44c0*/  IADD3.X R35, R29, UR9, RZ, P0, !PT ;  /* 0x000000091d237c10 */ /* 0x000fe200087fe4ff */
[-C--:B------:R-:W-:Y:S02]  /*44d0*/  FFMA.FTZ R8, R20, R43.reuse, R37 ;  /* 0x0000002b14087223 */ /* 0x080fe40000010025 */
[----:B------:R-:W-:-:S02]  /*44e0*/  FFMA.FTZ R7, R21, R43, R38 ;  /* 0x0000002b15077223 */ /* 0x000fc40000010026 */
[-C--:B------:R-:W-:Y:S02]  /*44f0*/  FFMA.FTZ R5, R23, R43.reuse, R36 ;  /* 0x0000002b17057223 */ /* 0x080fe40000010024 */
[-C--:B---3--:R-:W-:Y:S02]  /*4500*/  FFMA.FTZ R12, R16, R43.reuse, R41 ;  /* 0x0000002b100c7223 */ /* 0x088fe40000010029 */
[-C--:B------:R-:W-:Y:S02]  /*4510*/  FFMA.FTZ R11, R17, R43.reuse, R42 ;  /* 0x0000002b110b7223 */ /* 0x080fe4000001002a */
[-C--:B------:R-:W-:Y:S02]  /*4520*/  FFMA.FTZ R10, R18, R43.reuse, R39 ;  /* 0x0000002b120a7223 */ /* 0x080fe40000010027 */
[-C--:B------:R-:W-:Y:S02]  /*4530*/  FFMA.FTZ R9, R19, R43.reuse, R40 ;  /* 0x0000002b13097223 */ /* 0x080fe40000010028 */
[----:B----4-:R-:W-:-:S02]  /*4540*/  FFMA.FTZ R4, R24, R43, R33 ;  /* 0x0000002b18047223 */ /* 0x010fc40000010021 */
[-C--:B------:R-:W-:Y:S02]  /*4550*/  FFMA.FTZ R3, R25, R43.reuse, R32 ;  /* 0x0000002b19037223 */ /* 0x080fe40000010020 */
[-C--:B------:R-:W-:Y:S02]  /*4560*/  FFMA.FTZ R2, R26, R43.reuse, R31 ;  /* 0x0000002b1a027223 */ /* 0x080fe4000001001f */
[----:B------:R-:W-:Y:S02]  /*4570*/  FFMA.FTZ R0, R27, R43, R0 ;  /* 0x0000002b1b007223 */ /* 0x000fe40000010000 */
.L_x_566:
[----:B------:R-:W-:Y:S02]  /*4580*/  ULDC UR4, c[0x0][0x314] ;  /* 0x0000c50000047ab9 */ /* 0x000fe40000000800 */
[----:B------:R-:W-:-:S06]  /*4590*/  UISETP.LT.OR UP1, UPT, UR5, UR4, UP1 ;  /* 0x000000040500728c */ /* 0x000fcc0008f21670 */
[----:B------:R-:W-:-:S13]  /*45a0*/  PLOP3.LUT P0, PT, PT, PT, UP1, 0x80, 0x0 ;  /* 0x000000000000781c */ /* 0x000fda0003f0f018 */
[----:B------:R-:W-:Y:S05]  /*45b0*/  @!P0 BRA `(.L_x_563) ;  /* 0x0000014000008947 */ /* 0x000fea0003800000 */
[----:B------:R-:W-:Y:S01]  /*45c0*/  ISETP.GE.AND P0, PT, R15, UR6, PT ;  /* 0x000000060f007c0c */ /* 0x000fe2000bf06270 */
[----:B------:R-:W-:-:S12]  /*45d0*/  BSSY B0, `(.L_x_567) ;  /* 0x0000005000007945 */ /* 0x000fd80003800000 */
[----:B------:R-:W-:Y:S05]  /*45e0*/  @P0 BRA `(.L_x_568) ;  /* 0x0000003000000947 */ /* 0x000fea0003800000 */
[----:B------:R0:W5:Y:S04]  /*45f0*/  LDG.E.128 R16, [R34.64+-0x100] ;  /* 0xffff000e22107981 */ /* 0x000168000c1e1d00 */
[----:B------:R0:W5:Y:S04]  /*4600*/  LDG.E.128 R20, [R34.64+-0x80] ;  /* 0xffff800e22147981 */ /* 0x000168000c1e1d00 */
[----:B------:R0:W5:Y:S02]  /*4610*/  LDG.E.128 R24, [R34.64] ;  /* 0x0000000e22187981 */ /* 0x000164000c1e1d00 */
.L_x_568:
[----:B------:R-:W-:Y:S05]  /*4620*/  BSYNC B0 ;  /* 0x0000000000007941 */ /* 0x000fea0003800000 */
.L_x_567:
        /* <DEDUP_REMOVED lines=13> */
.L_x_563:
[----:B------:R-:W-:Y:S02]  /*4700*/  IADD3 R15, R15, UR11, RZ ;  /* 0x0000000b0f0f7c10 */ /* 0x000fe4000fffe0ff */
[----:B------:R-:W-:-:S02]  /*4710*/  F2FP.PACK_AB R13, R9, R10 ;  /* 0x0000000a090d723e */ /* 0x000fc400000000ff */
[----:B------:R-:W-:Y:S02]  /*4720*/  ISETP.GE.AND P0, PT, R15, UR12, PT ;  /* 0x0000000c0f007c0c */ /* 0x000fe4000bf06270 */
        /* <DEDUP_REMOVED lines=92> */
        .weak           $__internal_11_$__cuda_sm20_div_s64
        .type           $__internal_11_$__cuda_sm20_div_s64,@function
        .size           $__internal_11_$__cuda_sm20_div_s64,(.L_x_6075 - $__internal_11_$__cuda_sm20_div_s64)
$__internal_11_$__cuda_sm20_div_s64:
        /* <DEDUP_REMOVED lines=32> */
[----:B------:R-:W-:-:S03]  /*4ef0*/  SEL R19, R19, R26, !P2 ;  /* 0x0000001a13137207 */ /* 0x000fc60005000000 */
[C---:B------:R-:W-:Y:S02]  /*4f00*/  IMAD R21, R29.reuse, R20, RZ ;  /* 0x000000141d157224 */ /* 0x040fe400078e02ff */
[----:B------:R-:W-:-:S04]  /*4f10*/  IMAD.HI.U32 R18, P4, R29, R18, R48 ;  /* 0x000000121d127227 */ /* 0x000fc80007880030 */
[----:B------:R-:W-:Y:S01]  /*4f20*/  IMAD.HI.U32 R20, R29, R20, RZ ;  /* 0x000000141d147227 */ /* 0x000fe200078e00ff */
[----:B------:R-:W-:-:S03]  /*4f30*/  IADD3 R21, P3, R21, R18, RZ ;  /* 0x0000001215157210 */ /* 0x000fc60007f7e0ff */
[----:B------:R-:W-:Y:S02]  /*4f40*/  IMAD.X R18, RZ, RZ, ~R17, P0 ;  /* 0x000000ffff127224 */ /* 0x000fe400000e0e11 */
[----:B------:R-:W-:-:S03]  /*4f50*/  IMAD.HI.U32 R48, R21, R19, RZ ;  /* 0x0000001315307227 */ /* 0x000fc600078e00ff */
[----:B------:R-:W-:Y:S01]  /*4f60*/  SEL R18, R18, R17, !P2 ;  /* 0x0000001112127207 */ /* 0x000fe20005000000 */
[----:B------:R-:W-:Y:S02]  /*4f70*/  IMAD.X R29, R20, 0x1, R29, P5 ;  /* 0x00000001141d7824 */ /* 0x000fe400028e061d */
[----:B------:R-:W-:-:S03]  /*4f80*/  IMAD.MOV.U32 R49, RZ, RZ, RZ ;  /* 0x000000ffff317224 */ /* 0x000fc600078e00ff */
[----:B------:R-:W-:Y:S01]  /*4f90*/  IADD3.X R29, RZ, RZ, R29, P3, P4 ;  /* 0x000000ffff1d7210 */ /* 0x000fe20001fe841d */
        /* <DEDUP_REMOVED lines=20> */
[----:B------:R-:W-:Y:S02]  /*50e0*/  ISETP.GE.U32.AND P0, PT, R20, R38, PT ;  /* 0x000000261400720c */ /* 0x000fe40003f06070 */
[----:B------:R-:W-:Y:S02]  /*50f0*/  SEL R19, R19, R18, P3 ;  /* 0x0000001213137207 */ /* 0x000fe40001800000 */
[----:B------:R-:W-:Y:S02]  /*5100*/  SEL R21, R21, R26, P3 ;  /* 0x0000001a15157207 */ /* 0x000fe40001800000 */
[----:B------:R-:W-:-:S02]  /*5110*/  IADD3 R29, P2, R28, 0x1, RZ ;  /* 0x000000011c1d7810 */ /* 0x000fc40007f5e0ff */
[----:B------:R-:W-:Y:S02]  /*5120*/  ISETP.GE.U32.AND.EX P0, PT, R19, R39, PT, P0 ;  /* 0x000000271300720c */ /* 0x000fe40003f06100 */
[-C--:B------:R-:W-:Y:S02]  /*5130*/  IADD3.X R18, RZ, R21.reuse, RZ, P2, !PT ;  /* 0x00000015ff127210 */ /* 0x080fe400017fe4ff */
[----:B------:R-:W-:Y:S02]  /*5140*/  SEL R29, R29, R28, P0 ;  /* 0x0000001c1d1d7207 */ /* 0x000fe40000000000 */
[----:B------:R-:W-:Y:S02]  /*5150*/  SEL R21, R18, R21, P0 ;  /* 0x0000001512157207 */ /* 0x000fe40000000000 */
[----:B------:R-:W-:Y:S02]  /*5160*/  IADD3 R18, P2, RZ, -R29, RZ ;  /* 0x8000001dff127210 */ /* 0x000fe40007f5e0ff */
[----:B------:R-:W-:-:S02]  /*5170*/  LOP3.LUT R19, R23, R17, RZ, 0x3c, !PT ;  /* 0x0000001117137212 */ /* 0x000fc400078e3cff */
[----:B------:R-:W-:Y:S01]  /*5180*/  ISETP.NE.U32.AND P0, PT, R24, RZ, PT ;  /* 0x000000ff1800720c */ /* 0x000fe20003f05070 */
[----:B------:R-:W-:Y:S01]  /*5190*/  IMAD.X R20, RZ, RZ, ~R21, P2 ;  /* 0x000000ffff147224 */ /* 0x000fe200010e0e15 */
[----:B------:R-:W-:Y:S02]  /*51a0*/  ISETP.GE.AND P3, PT, R19, RZ, PT ;  /* 0x000000ff1300720c */ /* 0x000fe40003f66270 */
[----:B------:R-:W-:Y:S02]  /*51b0*/  ISETP.NE.AND.EX P0, PT, R23, RZ, PT, P0 ;  /* 0x000000ff1700720c */ /* 0x000fe40003f05300 */
[----:B------:R-:W-:Y:S01]  /*51c0*/  SEL R20, R20, R21, !P3 ;  /* 0x0000001514147207 */ /* 0x000fe20005800000 */
[----:B------:R-:W-:Y:S01]  /*51d0*/  IMAD.MOV.U32 R21, RZ, RZ, 0x0 ;  /* 0x00000000ff157424 */ /* 0x000fe200078e00ff */
[----:B------:R-:W-:Y:S02]  /*51e0*/  SEL R18, R18, R29, !P3 ;  /* 0x0000001d12127207 */ /* 0x000fe40005800000 */
[----:B------:R-:W-:Y:S01]  /*51f0*/  SEL R19, R20, 0xffffffff, P0 ;  /* 0xffffffff14137807 */ /* 0x000fe20000000000 */
[----:B------:R-:W-:Y:S01]  /*5200*/  IMAD.MOV.U32 R20, RZ, RZ, R22 ;  /* 0x000000ffff147224 */ /* 0x000fe200078e0016 */
[----:B------:R-:W-:-:S03]  /*5210*/  SEL R18, R18, 0xffffffff, P0 ;  /* 0xffffffff12127807 */ /* 0x000fc60000000000 */
[----:B------:R-:W-:Y:S05]  /*5220*/  RET.REL.NODEC R20 `(_ZN5flash32flash_fwd_splitkv_combine_kernelI23Flash_fwd_kernel_traitsILi96ELi64ELi128ELi4ELb0ELb0EN7cutlass6half_tE19Flash_kernel_traitsILi96ELi64ELi128ELi4ES3_EELi16ELi3ELb1EEEvNS_16Flash_fwd_paramsE) ;  /* 0xffffadd014007950 */ /* 0x000fea0003c3ffff */
.L_x_569:
        /* <DEDUP_REMOVED lines=13> */
.L_x_6075:


//--------------------- .text._ZN5flash32flash_fwd_splitkv_combine_kernelI23Flash_fwd_kernel_traitsILi96ELi64ELi128ELi4ELb0ELb0EN7cutlass6half_tE19Flash_kernel_traitsILi96ELi64ELi128ELi4ES3_EELi16ELi2ELb1EEEvNS_16Flash_fwd_paramsE --------------------------
	.section	.text._ZN5flash32flash_fwd_splitkv_combine_kernelI23Flash_fwd_kernel_traitsILi96ELi64ELi128ELi4ELb0ELb0EN7cutlass6half_tE19Flash_kernel_traitsILi96ELi64ELi128ELi4ES3_EELi16ELi2ELb1EEEvNS_16Flash_fwd_paramsE,"ax",@progbits
	.sectioninfo	@"SHI_REGISTERS=54"
	.align	128
        .global         _ZN5flash32flash_fwd_splitkv_combine_kernelI23Flash_fwd_kernel_traitsILi96ELi64ELi128ELi4ELb0ELb0EN7cutlass6half_tE19Flash_kernel_traitsILi96ELi64ELi128ELi4ES3_EELi16ELi2ELb1EEEvNS_16Flash_fwd_paramsE
        .type           _ZN5flash32flash_fwd_splitkv_combine_kernelI23Flash_fwd_kernel_traitsILi96ELi64ELi128ELi4ELb0ELb0EN7cutlass6half_tE19Flash_kernel_traitsILi96ELi64ELi128ELi4ES3_EELi16ELi2ELb1EEEvNS_16Flash_fwd_paramsE,@function
        .size           _ZN5flash32flash_fwd_splitkv_combine_kernelI23Flash_fwd_kernel_traitsILi96ELi64ELi128ELi4ELb0ELb0EN7cutlass6half_tE19Flash_kernel_traitsILi96ELi64ELi128ELi4ES3_EELi16ELi2ELb1EEEvNS_16Flash_fwd_paramsE,(.L_x_6076 - _ZN5flash32flash_fwd_splitkv_combine_kernelI23Flash_fwd_kernel_traitsILi96ELi64ELi128ELi4ELb0ELb0EN7cutlass6half_tE19Flash_kernel_traitsILi96ELi64ELi128ELi4ES3_EELi16ELi2ELb1EEEvNS_16Flash_fwd_paramsE)
        .other          _ZN5flash32flash_fwd_splitkv_combine_kernelI23Flash_fwd_kernel_traitsILi96ELi64ELi128ELi4ELb0ELb0EN7cutlass6half_tE19Flash_kernel_traitsILi96ELi64ELi128ELi4ES3_EELi16ELi2ELb1EEEvNS_16Flash_fwd_paramsE,@"STO_CUDA_ENTRY STV_DEFAULT"
_ZN5flash32flash_fwd_splitkv_combine_kernelI23Flash_fwd_kernel_traitsILi96ELi64ELi128ELi4ELb0ELb0EN7cutlass6half_tE19Flash_kernel_traitsILi96ELi64ELi128ELi4ES3_EELi16ELi2ELb1EEEvNS_16Flash_fwd_paramsE:
.text._ZN5flash32flash_fwd_splitkv_combine_kernelI23Flash_fwd_kernel_traitsILi96ELi64ELi128ELi4ELb0ELb0EN7cutlass6half_tE19Flash_kernel_traitsILi96ELi64ELi128ELi4ES3_EELi16ELi2ELb1EEEvNS_16Flash_fwd_paramsE:
        /* <DEDUP_REMOVED lines=23> */
[----:B------:R-:W-:Y:S05]  /*0170*/  CALL.REL.NOINC `($__internal_12_$__cuda_sm20_div_s64) ;  /* 0x00004b5000007944 */ /* 0x000fea0003c00000 */
[----:B------:R-:W-:Y:S05]  /*0180*/  BRA `(.L_x_571) ;  /* 0x0000018000007947 */ /* 0x000fea0003800000 */
.L_x_570:
        /* <DEDUP_REMOVED lines=24> */
.L_x_571:
        /* <DEDUP_REMOVED lines=11> */
[----:B------:R-:W-:Y:S05]  /*03c0*/  CALL.REL.NOINC `($__internal_12_$__cuda_sm20_div_s64) ;  /* 0x0000490000007944 */ /* 0x000fea0003c00000 */
[----:B------:R-:W-:Y:S02]  /*03d0*/  MOV R6, R18 ;  /* 0x0000001200067202 */ /* 0x000fe40000000f00 */
[----:B------:R-:W-:Y:S01]  /*03e0*/  MOV R7, R19 ;  /* 0x0000001300077202 */ /* 0x000fe20000000f00 */
[----:B------:R-:W-:Y:S05]  /*03f0*/  BRA `(.L_x_574) ;  /* 0x0000013000007947 */ /* 0x000fea0003800000 */
.L_x_573:
        /* <DEDUP_REMOVED lines=19> */
.L_x_574:
[----:B------:R-:W-:Y:S05]  /*0530*/  BSYNC B0 ;  /* 0x0000000000007941 */ /* 0x000fea0003800000 */
.L_x_572:
[----:B------:R-:W-:Y:S01]  /*0540*/  IABS R5, c[0x0][0x214] ;  /* 0x0000850000057a13 */ /* 0x000fe20000000000 */
[----:B------:R-:W-:Y:S01]  /*0550*/  IMAD.MOV.U32 R0, RZ, RZ, c[0x0][0x214] ;  /* 0x00008500ff007624 */ /* 0x000fe200078e00ff */
[----:B------:R-:W-:Y:S02]  /*0560*/  BSSY B0, `(.L_x_575) ;  /* 0x000003b000007945 */ /* 0x000fe40003800000 */
[----:B------:R-:W0:Y:S02]  /*0570*/  I2F.RP R10, R5 ;  /* 0x00000005000a7306 */ /* 0x000e240000209400 */
[----:B------:R-:W-:-:S06]  /*0580*/  IADD3 R0, R5, -0x1, R0 ;  /* 0xffffffff05007810 */ /* 0x000fcc0007ffe000 */
        /* <DEDUP_REMOVED lines=35> */
[----:B------:R-:W-:Y:S05]  /*07c0*/  CALL.REL.NOINC `($__internal_12_$__cuda_sm20_div_s64) ;  /* 0x0000450000007944 */ /* 0x000fea0003c00000 */
[----:B------:R-:W-:Y:S05]  /*07d0*/  BRA `(.L_x_577) ;  /* 0x0000013000007947 */ /* 0x000fea0003800000 */
.L_x_576:
        /* <DEDUP_REMOVED lines=19> */
.L_x_577:
[----:B------:R-:W-:Y:S05]  /*0910*/  BSYNC B0 ;  /* 0x0000000000007941 */ /* 0x000fea0003800000 */
.L_x_575:
        /* <DEDUP_REMOVED lines=73> */
[----:B------:R-:W-:Y:S02]  /*0db0*/  MOV R34, R18 ;  /* 0x0000001200227202 */ /* 0x000fe40000000f00 */
[----:B------:R-:W-:Y:S01]  /*0dc0*/  MOV R35, R19 ;  /* 0x0000001300237202 */ /* 0x000fe20000000f00 */
[----:B------:R-:W-:Y:S05]  /*0dd0*/  BRA `(.L_x_580) ;  /* 0x0000013000007947 */ /* 0x000fea0003800000 */
.L_x_579:
        /* <DEDUP_REMOVED lines=19> */
.L_x_580:
[----:B------:R-:W-:Y:S05]  /*0f10*/  BSYNC B0 ;  /* 0x0000000000007941 */ /* 0x000fea0003800000 */
.L_x_578:
[-C--:B------:R-:W-:Y:S01]  /*0f20*/  IABS R16, R3.reuse ;  /* 0x0000000300107213 */ /* 0x080fe20000000000 */
[----:B------:R-:W-:Y:S01]  /*0f30*/  IMAD.MOV.U32 R5, RZ, RZ, 0x1 ;  /* 0x00000001ff057424 */ /* 0x000fe200078e00ff */
[----:B------:R-:W-:Y:S01]  /*0f40*/  IABS R8, R3 ;  /* 0x0000000300087213 */ /* 0x000fe20000000000 */
[----:B------:R-:W-:Y:S01]  /*0f50*/  BSSY B0, `(.L_x_581) ;  /* 0x000003b000007945 */ /* 0x000fe20003800000 */
[----:B------:R-:W0:Y:S02]  /*0f60*/  I2F.RP R11, R16 ;  /* 0x00000010000b7306 */ /* 0x000e240000209400 */
[----:B------:R-:W-:Y:S01]  /*0f70*/  IADD3 R5, R16, c[0x0][0x214], -R5 ;  /* 0x0000850010057a10 */ /* 0x000fe20007ffe805 */
        /* <DEDUP_REMOVED lines=37> */
.L_x_582:
        /* <DEDUP_REMOVED lines=19> */
.L_x_583:
[----:B------:R-:W-:Y:S05]  /*1300*/  BSYNC B0 ;  /* 0x0000000000007941 */ /* 0x000fea0003800000 */
.L_x_581:
        /* <DEDUP_REMOVED lines=132> */
.L_x_585:
[----:B------:R-:W-:Y:S05]  /*1b50*/  BSYNC B0 ;  /* 0x0000000000007941 */ /* 0x000fea0003800000 */
.L_x_584:
        /* <DEDUP_REMOVED lines=14> */
[----:B------:R-:W-:Y:S06]  /*1c40*/  BAR.SYNC.DEFER_BLOCKING 0x0 ;  /* 0x0000000000007b1d */ /* 0x000fec0000010000 */
[----:B------:R1:W2:Y:S02]  /*1c50*/  @!P0 LDS R30, [R18] ;  /* 0x00000000121e8984 */ /* 0x0002a40000000800 */
[----:B-1----:R-:W-:Y:S02]  /*1c60*/  SHF.R.S32.HI R18, RZ, 0x1f, R3 ;  /* 0x0000001fff127819 */ /* 0x002fe40000011403 */
[----:B--2---:R-:W1:Y:S02]  /*1c70*/  SHFL.BFLY PT, R25, R30, 0x2, 0x1f ;  /* 0x0c401f001e197f89 */ /* 0x004e6400000e0000 */
[----:B-1----:R-:W-:-:S05]  /*1c80*/  FMNMX.FTZ R25, R25, R30, !PT ;  /* 0x0000001e19197209 */ /* 0x002fca0007810000 */
[----:B------:R-:W1:Y:S02]  /*1c90*/  SHFL.BFLY PT, R6, R25, 0x1, 0x1f ;  /* 0x0c201f0019067f89 */ /* 0x000e6400000e0000 */
[----:B-1----:R-:W-:-:S04]  /*1ca0*/  FMNMX.FTZ R6, R25, R6, !PT ;  /* 0x0000000619067209 */ /* 0x002fc80007810000 */
[----:B------:R-:W-:-:S04]  /*1cb0*/  FSETP.NEU.FTZ.AND P0, PT, R6, -INF , PT ;  /* 0xff8000000600780b */ /* 0x000fc80003f1d000 */
[----:B------:R-:W-:-:S05]  /*1cc0*/  FSEL R19, R6, RZ, P0 ;  /* 0x000000ff06137208 */ /* 0x000fca0000000000 */
[----:B0-----:R-:W-:-:S04]  /*1cd0*/  FADD.FTZ R20, -R19, R30 ;  /* 0x0000001e13147221 */ /* 0x001fc80000010100 */
[----:B------:R-:W-:-:S06]  /*1ce0*/  FMUL.FTZ R20, R20, 1.4426950216293334961 ;  /* 0x3fb8aa3b14147820 */ /* 0x000fcc0000410000 */
[----:B------:R-:W0:Y:S02]  /*1cf0*/  MUFU.EX2 R20, R20 ;  /* 0x0000001400147308 */ /* 0x000e240000000800 */
[----:B0-----:R-:W0:Y:S02]  /*1d00*/  SHFL.BFLY PT, R21, R20, 0x2, 0x1f ;  /* 0x0c401f0014157f89 */ /* 0x001e2400000e0000 */
        /* <DEDUP_REMOVED lines=48> */
[----:B------:R-:W-:Y:S05]  /*2010*/  CALL.REL.NOINC `($__internal_12_$__cuda_sm20_div_s64) ;  /* 0x00002cb000007944 */ /* 0x000fea0003c00000 */
        /* <DEDUP_REMOVED lines=9> */
.L_x_590:
        /* <DEDUP_REMOVED lines=22> */
.L_x_591:
[----:B------:R-:W-:Y:S05]  /*2210*/  BSYNC B0 ;  /* 0x0000000000007941 */ /* 0x000fea0003800000 */
.L_x_589:
        /* <DEDUP_REMOVED lines=8> */
[----:B------:R-:W-:Y:S05]  /*22a0*/  CALL.REL.NOINC `($__internal_12_$__cuda_sm20_div_s64) ;  /* 0x00002a2000007944 */ /* 0x000fea0003c00000 */
        /* <DEDUP_REMOVED lines=10> */
.L_x_593:
        /* <DEDUP_REMOVED lines=22> */
.L_x_594:
[----:B------:R-:W-:Y:S05]  /*24b0*/  BSYNC B0 ;  /* 0x0000000000007941 */ /* 0x000fea0003800000 */
.L_x_592:
        /* <DEDUP_REMOVED lines=11> */
[----:B------:R-:W-:Y:S05]  /*2570*/  CALL.REL.NOINC `($__internal_12_$__cuda_sm20_div_s64) ;  /* 0x0000275000007944 */ /* 0x000fea0003c00000 */
[----:B------:R-:W-:-:S04]  /*2580*/  IADD3 R17, P0, RZ, -R18, RZ ;  /* 0x80000012ff117210 */ /* 0x000fc80007f1e0ff */
[----:B------:R-:W-:Y:S01]  /*2590*/  IADD3.X R16, RZ, ~R19, RZ, P0, !PT ;  /* 0x80000013ff107210 */ /* 0x000fe200007fe4ff */
[----:B------:R-:W-:-:S04]  /*25a0*/  IMAD.WIDE.U32 R36, R5, R17, R36 ;  /* 0x0000001105247225 */ /* 0x000fc800078e0024 */
[----:B------:R-:W-:-:S04]  /*25b0*/  IMAD R16, R16, R5, RZ ;  /* 0x0000000510107224 */ /* 0x000fc800078e02ff */
[----:B------:R-:W-:-:S05]  /*25c0*/  IMAD R4, R4, R17, R16 ;  /* 0x0000001104047224 */ /* 0x000fca00078e0210 */
[----:B------:R-:W-:Y:S01]  /*25d0*/  IADD3 R4, R37, R4, RZ ;  /* 0x0000000425047210 */ /* 0x000fe20007ffe0ff */
[----:B------:R-:W-:Y:S05]  /*25e0*/  BRA `(.L_x_597) ;  /* 0x0000016000007947 */ /* 0x000fea0003800000 */
.L_x_596:
        /* <DEDUP_REMOVED lines=22> */
.L_x_597:
[----:B------:R-:W-:Y:S05]  /*2750*/  BSYNC B0 ;  /* 0x0000000000007941 */ /* 0x000fea0003800000 */
.L_x_595:
        /* <DEDUP_REMOVED lines=38> */
[----:B------:R-:W-:Y:S05]  /*29c0*/  CALL.REL.NOINC `($__internal_12_$__cuda_sm20_div_s64) ;  /* 0x0000230000007944 */ /* 0x000fea0003c00000 */
        /* <DEDUP_REMOVED lines=12> */
.L_x_599:
        /* <DEDUP_REMOVED lines=23> */
.L_x_600:
[----:B------:R-:W-:Y:S05]  /*2c00*/  BSYNC B0 ;  /* 0x0000000000007941 */ /* 0x000fea0003800000 */
.L_x_598:
        /* <DEDUP_REMOVED lines=18> */
.L_x_602:
        /* <DEDUP_REMOVED lines=22> */
.L_x_603:
[----:B------:R-:W-:Y:S05]  /*2e90*/  BSYNC B0 ;  /* 0x0000000000007941 */ /* 0x000fea0003800000 */
.L_x_601:
        /* <DEDUP_REMOVED lines=20> */
.L_x_605:
        /* <DEDUP_REMOVED lines=23> */
.L_x_606:
[----:B------:R-:W-:Y:S05]  /*3150*/  BSYNC B0 ;  /* 0x0000000000007941 */ /* 0x000fea0003800000 */
.L_x_604:
        /* <DEDUP_REMOVED lines=25> */
[----:B------:R-:W-:Y:S05]  /*32f0*/  CALL.REL.NOINC `($__internal_12_$__cuda_sm20_div_s64) ;  /* 0x000019d000007944 */ /* 0x000fea0003c00000 */
        /* <DEDUP_REMOVED lines=12> */
.L_x_608:
        /* <DEDUP_REMOVED lines=23> */
.L_x_609:
[----:B------:R-:W-:Y:S05]  /*3530*/  BSYNC B0 ;  /* 0x0000000000007941 */ /* 0x000fea0003800000 */
.L_x_607:
        /* <DEDUP_REMOVED lines=29> */
.L_x_611:
        /* <DEDUP_REMOVED lines=23> */
.L_x_612:
[----:B------:R-:W-:Y:S05]  /*3880*/  BSYNC B0 ;  /* 0x0000000000007941 */ /* 0x000fea0003800000 */
.L_x_610:
        /* <DEDUP_REMOVED lines=20> */
.L_x_588:
[----:B------:R-:W-:-:S04]  /*39d0*/  LEA R2, P0, R32, c[0x0][0x200], 0x2 ;  /* 0x0000800020027a11 */ /* 0x000fc800078010ff */
[----:B------:R-:W-:-:S05]  /*39e0*/  LEA.HI.X R3, R32, c[0x0][0x204], R33, 0x2, P0 ;  /* 0x0000810020037a11 */ /* 0x000fca00000f1421 */
[----:B------:R0:W-:Y:S04]  /*39f0*/  STG.E [R2.64], R27 ;  /* 0x0000001b02007986 */ /* 0x0001e8000c10190e */
.L_x_587:
[----:B------:R-:W-:Y:S05]  /*3a00*/  BSYNC B1 ;  /* 0x0000000000017941 */ /* 0x000fea0003800000 */
.L_x_586:
[----:B------:R-:W1:Y:S01]  /*3a10*/  S2R R29, SR_TID.X ;  /* 0x00000000001d7919 */ /* 0x000e620000002100 */
[----:B------:R-:W-:Y:S01]  /*3a20*/  IMAD.MOV.U32 R15, RZ, RZ, c[0x0][0x314] ;  /* 0x0000c500ff0f7624 */ /* 0x000fe200078e00ff */
[----:B------:R-:W-:Y:S01]  /*3a30*/  CS2R R4, SRZ ;  /* 0x0000000000047805 */ /* 0x000fe2000001ff00 */
[----:B------:R-:W-:Y:S01]  /*3a40*/  CS2R R6, SRZ ;  /* 0x0000000000067805 */ /* 0x000fe2000001ff00 */
[----:B------:R-:W-:Y:S01]  /*3a50*/  CS2R R10, SRZ ;  /* 0x00000000000a7805 */ /* 0x000fe2000001ff00 */
[----:B------:R-:W-:Y:S01]  /*3a60*/  IMAD.MOV.U32 R12, RZ, RZ, RZ ;  /* 0x000000ffff0c7224 */ /* 0x000fe200078e00ff */
[----:B-1----:R-:W-:-:S04]  /*3a70*/  SHF.R.S32.HI R28, RZ, 0x1f, R29 ;  /* 0x0000001fff1c7819 */ /* 0x002fc8000001141d */
[CC--:B0-----:R-:W-:Y:S02]  /*3a80*/  LEA.HI R2, R28.reuse, R29.reuse, RZ, 0x2 ;  /* 0x0000001d1c027211 */ /* 0x0c1fe400078f10ff */
[----:B------:R-:W-:Y:S02]  /*3a90*/  LEA.HI R28, R28, R29, RZ, 0x3 ;  /* 0x0000001d1c1c7211 */ /* 0x000fe400078f18ff */
[----:B------:R-:W-:-:S05]  /*3aa0*/  LOP3.LUT R2, R2, 0xfffffffc, RZ, 0xc0, !PT ;  /* 0xfffffffc02027812 */ /* 0x000fca00078ec0ff */
[----:B------:R-:W-:-:S05]  /*3ab0*/  IMAD.IADD R0, R29, 0x1, -R2 ;  /* 0x000000011d007824 */ /* 0x000fca00078e0a02 */
[----:B------:R-:W-:-:S04]  /*3ac0*/  ISETP.GE.AND P0, PT, R0, c[0x0][0x314], PT ;  /* 0x0000c50000007a0c */ /* 0x000fc80003f06270 */
[----:B------:R-:W-:-:S13]  /*3ad0*/  ISETP.GT.OR P0, PT, R29, 0x3f, P0 ;  /* 0x0000003f1d00780c */ /* 0x000fda0000704670 */
[----:B------:R-:W-:Y:S02]  /*3ae0*/  @!P0 FADD.FTZ R8, -R27, R30 ;  /* 0x0000001e1b088221 */ /* 0x000fe40000010100 */
[----:B------:R-:W-:Y:S01]  /*3af0*/  @!P0 IMAD R9, R0, 0x44, R2 ;  /* 0x0000004400098824 */ /* 0x000fe200078e0202 */
[----:B------:R-:W-:Y:S01]  /*3b00*/  LOP3.LUT R0, R28, 0x3ffffff8, RZ, 0xc0, !PT ;  /* 0x3ffffff81c007812 */ /* 0x000fe200078ec0ff */
[----:B------:R-:W-:Y:S01]  /*3b10*/  @!P0 FMUL.FTZ R8, R8, 1.4426950216293334961 ;  /* 0x3fb8aa3b08088820 */ /* 0x000fe20000410000 */
[----:B------:R-:W-:Y:S01]  /*3b20*/  CS2R R2, SRZ ;  /* 0x0000000000027805 */ /* 0x000fe2000001ff00 */
[----:B------:R-:W-:Y:S02]  /*3b30*/  SHF.R.S32.HI R28, RZ, 0x3, R28 ;  /* 0x00000003ff1c7819 */ /* 0x000fe4000001141c */
[----:B------:R-:W-:Y:S02]  /*3b40*/  IMAD.IADD R29, R29, 0x1, -R0 ;  /* 0x000000011d1d7824 */ /* 0x000fe400078e0a00 */
[----:B------:R-:W0:Y:S01]  /*3b50*/  @!P0 MUFU.EX2 R8, R8 ;  /* 0x0000000800088308 */ /* 0x000e220000000800 */
[----:B------:R-:W-:-:S02]  /*3b60*/  IMAD.MOV.U32 R0, RZ, RZ, RZ ;  /* 0x000000ffff007224 */ /* 0x000fc400078e00ff */
[----:B------:R-:W-:Y:S01]  /*3b70*/  IMAD.SHL.U32 R29, R29, 0x4, RZ ;  /* 0x000000041d1d7824 */ /* 0x000fe200078e00ff */
[----:B0-----:R0:W-:Y:S04]  /*3b80*/  @!P0 STS [R9], R8 ;  /* 0x0000000809008388 */ /* 0x0011e80000000800 */
        /* <DEDUP_REMOVED lines=33> */
.L_x_615:
        /* <DEDUP_REMOVED lines=77> */
.L_x_614:
        /* <DEDUP_REMOVED lines=9> */
[----:B------:R-:W0:Y:S04]  /*4300*/  @!P0 LDG.E.128 R24, [R32.64] ;  /* 0x0000000e20188981 */ /* 0x000e28000c1e1d00 */
[----:B------:R0:W3:Y:S04]  /*4310*/  @!P0 LDG.E.128 R16, [R32.64+-0x100] ;  /* 0xffff000e20108981 */ /* 0x0000e8000c1e1d00 */
[----:B------:R0:W4:Y:S01]  /*4320*/  @!P0 LDG.E.128 R20, [R32.64+-0x80] ;  /* 0xffff800e20148981 */ /* 0x000122000c1e1d00 */
[----:B------:R-:W-:Y:S01]  /*4330*/  IADD3.X R31, R33, UR9, RZ, P1, !PT ;  /* 0x00000009211f7c10 */ /* 0x000fe20008ffe4ff */
[----:B0-----:R-:W-:-:S02]  /*4340*/  FFMA.FTZ R33, R24, R13, R4 ;  /* 0x0000000d18217223 */ /* 0x001fc40000010004 */
[-C--:B------:R-:W-:Y:S02]  /*4350*/  FFMA.FTZ R34, R25, R13.reuse, R3 ;  /* 0x0000000d19227223 */ /* 0x080fe40000010003 */
[-C--:B------:R-:W-:Y:S02]  /*4360*/  FFMA.FTZ R15, R26, R13.reuse, R2 ;  /* 0x0000000d1a0f7223 */ /* 0x080fe40000010002 */
[-C--:B------:R-:W-:Y:S02]  /*4370*/  FFMA.FTZ R0, R27, R13.reuse, R0 ;  /* 0x0000000d1b007223 */ /* 0x080fe40000010000 */
[-C--:B---3--:R-:W-:Y:S01]  /*4380*/  FFMA.FTZ R41, R16, R13.reuse, R12 ;  /* 0x0000000d10297223 */ /* 0x088fe2000001000c */
[----:B------:R-:W2:Y:S01]  /*4390*/  @!P0 LDG.E.128 R24, [R30.64] ;  /* 0x0000000e1e188981 */ /* 0x000ea2000c1e1d00 */
[-C--:B------:R-:W-:Y:S02]  /*43a0*/  FFMA.FTZ R42, R17, R13.reuse, R11 ;  /* 0x0000000d112a7223 */ /* 0x080fe4000001000b */
[----:B------:R-:W-:-:S02]  /*43b0*/  FFMA.FTZ R39, R18, R13, R10 ;  /* 0x0000000d12277223 */ /* 0x000fc4000001000a */
[-C--:B------:R-:W-:Y:S02]  /*43c0*/  FFMA.FTZ R40, R19, R13.reuse, R9 ;  /* 0x0000000d13287223 */ /* 0x080fe40000010009 */
[-C--:B----4-:R-:W-:Y:S01]  /*43d0*/  FFMA.FTZ R37, R20, R13.reuse, R8 ;  /* 0x0000000d14257223 */ /* 0x090fe20000010008 */
[----:B------:R-:W3:Y:S01]  /*43e0*/  @!P0 LDG.E.128 R16, [R30.64+-0x100] ;  /* 0xffff000e1e108981 */ /* 0x000ee2000c1e1d00 */
[-C--:B------:R-:W-:Y:S02]  /*43f0*/  FFMA.FTZ R38, R21, R13.reuse, R7 ;  /* 0x0000000d15267223 */ /* 0x080fe40000010007 */
[-C--:B------:R-:W-:Y:S02]  /*4400*/  FFMA.FTZ R35, R22, R13.reuse, R6 ;  /* 0x0000000d16237223 */ /* 0x080fe40000010006 */
[----:B------:R-:W-:Y:S02]  /*4410*/  FFMA.FTZ R36, R23, R13, R5 ;  /* 0x0000000d17247223 */ /* 0x000fe40000010005 */
[----:B------:R-:W4:Y:S01]  /*4420*/  @!P0 LDG.E.128 R20, [R30.64+-0x80] ;  /* 0xffff800e1e148981 */ /* 0x000f22000c1e1d00 */
        /* <DEDUP_REMOVED lines=19> */
.L_x_616:
        /* <DEDUP_REMOVED lines=10> */
.L_x_618:
[----:B------:R-:W-:Y:S05]  /*4600*/  BSYNC B0 ;  /* 0x0000000000007941 */ /* 0x000fea0003800000 */
.L_x_617:
        /* <DEDUP_REMOVED lines=13> */
.L_x_613:
        /* <DEDUP_REMOVED lines=72> */
[----:B------:R-:W-:Y:S01]  /*4b60*/  IMAD.IADD R15, R15, 0x1, R11 ;  /* 0x000000010f0f7824 */ /* 0x000fe200078e020b */
[----:B------:R-:W-:Y:S01]  /*4b70*/  IADD3 R11, R29, 0x40, RZ ;  /* 0x000000401d0b7810 */ /* 0x000fe20007ffe0ff */
        /* <DEDUP_REMOVED lines=21> */
        .weak           $__internal_12_$__cuda_sm20_div_s64
        .type           $__internal_12_$__cuda_sm20_div_s64,@function
        .size           $__internal_12_$__cuda_sm20_div_s64,(.L_x_6076 - $__internal_12_$__cuda_sm20_div_s64)
$__internal_12_$__cuda_sm20_div_s64:
        /* <DEDUP_REMOVED lines=83> */
[----:B------:R-:W-:Y:S05]  /*5200*/  RET.REL.NODEC R20 `(_ZN5flash32flash_fwd_splitkv_combine_kernelI23Flash_fwd_kernel_traitsILi96ELi64ELi128ELi4ELb0ELb0EN7cutlass6half_tE19Flash_kernel_traitsILi96ELi64ELi128ELi4ES3_EELi16ELi2ELb1EEEvNS_16Flash_fwd_paramsE) ;  /* 0xffffadf014007950 */ /* 0x000fea0003c3ffff */
.L_x_619:
        /* <DEDUP_REMOVED lines=15> */
.L_x_6076:


//--------------------- .text._ZN5flash32flash_fwd_splitkv_combine_kernelI23Flash_fwd_kernel_traitsILi96ELi64ELi128ELi4ELb0ELb0EN7cutlass6half_tE19Flash_kernel_traitsILi96ELi64ELi128ELi4ES3_EELi16ELi1ELb1EEEvNS_16Flash_fwd_paramsE --------------------------
	.section	.text._ZN5flash32flash_fwd_splitkv_combine_kernelI23Flash_fwd_kernel_traitsILi96ELi64ELi128ELi4ELb0ELb0EN7cutlass6half_tE19Flash_kernel_traitsILi96ELi64ELi128ELi4ES3_EELi16ELi1ELb1EEEvNS_16Flash_fwd_paramsE,"ax",@progbits
	.sectioninfo	@"SHI_REGISTERS=54"
	.align	128
        .global         _ZN5flash32flash_fwd_splitkv_combine_kernelI23Flash_fwd_kernel_traitsILi96ELi64ELi128ELi4ELb0ELb0EN7cutlass6half_tE19Flash_kernel_traitsILi96ELi64ELi128ELi4ES3_EELi16ELi1ELb1EEEvNS_16Flash_fwd_paramsE
        .type           _ZN5flash32flash_fwd_splitkv_combine_kernelI23Flash_fwd_kernel_traitsILi96ELi64ELi128ELi4ELb0ELb0EN7cutlass6half_tE19Flash_kernel_traitsILi96ELi64ELi128ELi4ES3_EELi16ELi1ELb1EEEvNS_16Flash_fwd_paramsE,@function
        .size           _ZN5flash32flash_fwd_splitkv_combine_kernelI23Flash_fwd_kernel_traitsILi96ELi64ELi128ELi4ELb0ELb0EN7cutlass6half_tE19Flash_kernel_traitsILi96ELi64ELi128ELi4ES3_EELi16ELi1ELb1EEEvNS_16Flash_fwd_paramsE,(.L_x_6077 - _ZN5flash32flash_fwd_splitkv_combine_kernelI23Flash_fwd_kernel_traitsILi96ELi64ELi128ELi4ELb0ELb0EN7cutlass6half_tE19Flash_kernel_traitsILi96ELi64ELi128ELi4ES3_EELi16ELi1ELb1EEEvNS_16Flash_fwd_paramsE)
        .other          _ZN5flash32flash_fwd_splitkv_combine_kernelI23Flash_fwd_kernel_traitsILi96ELi64ELi128ELi4ELb0ELb0EN7cutlass6half_tE19Flash_kernel_traitsILi96ELi64ELi128ELi4ES3_EELi16ELi1ELb1EEEvNS_16Flash_fwd_paramsE,@"STO_CUDA_ENTRY STV_DEFAULT"
_ZN5flash32flash_fwd_splitkv_combine_kernelI23Flash_fwd_kernel_traitsILi96ELi64ELi128ELi4ELb0ELb0EN7cutlass6half_tE19Flash_kernel_traitsILi96ELi64ELi128ELi4ES3_EELi16ELi1ELb1EEEvNS_16Flash_fwd_paramsE:
.text._ZN5flash32flash_fwd_splitkv_combine_kernelI23Flash_fwd_kernel_traitsILi96ELi64ELi128ELi4ELb0ELb0EN7cutlass6half_tE19Flash_kernel_traitsILi96ELi64ELi128ELi4ES3_EELi16ELi1ELb1EEEvNS_16Flash_fwd_paramsE:
[----:B------:R-:W-:Y:S02]  /*0000*/  MOV R1, c[0x0][0x28] ;  /* 0x00000a0000017a02 */ /* 0x000fe40000000f00 */
[----:B------:R-:W-:Y:S01]  /*0010*/  ULDC UR9, c[0x0][0x1c0] ;  /* 0x0000700000097ab9 */ /* 0x000fe20000000800 */
[----:B------:R-:W0:Y:S01]  /*0020*/  S2UR UR10, SR_CTAID.X ;  /* 0x00000000000a79c3 */ /* 0x000e220000002500 */
[----:B------:R-:W-:Y:S02]  /*0030*/  ULDC.64 UR6, c[0x0][0x210] ;  /* 0x0000840000067ab9 */ /* 0x000fe40000000a00 */
[----:B------:R-:W-:Y:S02]  /*0040*/  UIMAD UR6, UR9, UR6, URZ ;  /* 0x00000006090672a4 */ /* 0x000fe4000f8e023f */
[----:B------:R-:W-:Y:S02]  /*0050*/  USHF.R.S32.HI UR5, URZ, 0x1f, UR7 ;  /* 0x0000001f3f057899 */ /* 0x000fe40008011407 */
[----:B------:R-:W-:Y:S02]  /*0060*/  UIMAD UR11, UR6, UR7, URZ ;  /* 0x00000007060b72a4 */ /* 0x000fe4000f8e023f */
[----:B------:R-:W-:-:S02]  /*0070*/  USHF.R.S32.HI UR9, URZ, 0x1f, UR9 ;  /* 0x0000001f3f097899 */ /* 0x000fc40008011409 */
[----:B------:R-:W-:Y:S02]  /*0080*/  USHF.R.S32.HI UR8, URZ, 0x1f, UR11 ;  /* 0x0000001f3f087899 */ /* 0x000fe4000801140b */
[----:B------:R-:W-:-:S04]  /*0090*/  UISETP.LT.U32.AND UP0, UPT, UR11, UR7, UPT ;  /* 0x000000070b00728c */ /* 0x000fc8000bf01070 */
[----:B------:R-:W-:-:S04]  /*00a0*/  UISETP.LT.AND.EX UP0, UPT, UR8, UR5, UPT, UP0 ;  /* 0x000000050800728c */ /* 0x000fc8000bf01300 */
[----:B------:R-:W-:Y:S02]  /*00b0*/  USEL UR5, UR8, UR5, UP0 ;  /* 0x0000000508057287 */ /* 0x000fe40008000000 */
[----:B------:R-:W-:Y:S02]  /*00c0*/  USEL UR6, UR11, UR7, UP0 ;  /* 0x000000070b067287 */ /* 0x000fe40008000000 */
[----:B------:R-:W-:Y:S02]  /*00d0*/  ULOP3.LUT UR4, UR8, UR5, URZ, 0xfc, !UPT ;  /* 0x0000000508047292 */ /* 0x000fe4000f8efc3f */
[----:B0-----:R-:W-:-:S04]  /*00e0*/  USHF.L.U32 UR10, UR10, 0x4, URZ ;  /* 0x000000040a0a7899 */ /* 0x001fc8000800063f */
        /* <DEDUP_REMOVED lines=8> */
[----:B------:R-:W-:Y:S05]  /*0170*/  CALL.REL.NOINC `($__internal_13_$__cuda_sm20_div_s64) ;  /* 0x00004bb000007944 */ /* 0x000fea0003c00000 */
[----:B------:R-:W-:Y:S05]  /*0180*/  BRA `(.L_x_621) ;  /* 0x0000017000007947 */ /* 0x000fea0003800000 */
.L_x_620:
        /* <DEDUP_REMOVED lines=21> */
[----:B------:R-:W-:-:S06]  /*02e0*/  @!UP0 ULOP3.LUT UR12, URZ, UR6, URZ, 0x33, !UPT ;  /* 0x000000063f0c8292 */ /* 0x000fcc000f8e333f */
[----:B------:R-:W-:-:S05]  /*02f0*/  IMAD.U32 R18, RZ, RZ, UR12 ;  /* 0x0000000cff127e24 */ /* 0x000fca000f8e00ff */
.L_x_621:
        /* <DEDUP_REMOVED lines=11> */
[----:B------:R-:W-:Y:S05]  /*03b0*/  CALL.REL.NOINC `($__internal_13_$__cuda_sm20_div_s64) ;  /* 0x0000497000007944 */ /* 0x000fea0003c00000 */
[----:B------:R-:W-:Y:S02]  /*03c0*/  MOV R8, R18 ;  /* 0x0000001200087202 */ /* 0x000fe40000000f00 */
[----:B------:R-:W-:Y:S01]  /*03d0*/  MOV R9, R19 ;  /* 0x0000001300097202 */ /* 0x000fe20000000f00 */
[----:B------:R-:W-:Y:S05]  /*03e0*/  BRA `(.L_x_624) ;  /* 0x0000013000007947 */ /* 0x000fea0003800000 */
.L_x_623:
        /* <DEDUP_REMOVED lines=19> */
.L_x_624:
[----:B------:R-:W-:Y:S05]  /*0520*/  BSYNC B0 ;  /* 0x0000000000007941 */ /* 0x000fea0003800000 */
.L_x_622:
[----:B------:R-:W-:Y:S01]  /*0530*/  IABS R5, c[0x0][0x214] ;  /* 0x0000850000057a13 */ /* 0x000fe20000000000 */
[----:B------:R-:W-:Y:S01]  /*0540*/  IMAD.MOV.U32 R0, RZ, RZ, c[0x0][0x214] ;  /* 0x00008500ff007624 */ /* 0x000fe200078e00ff */
[----:B------:R-:W-:Y:S01]  /*0550*/  BSSY B0, `(.L_x_625) ;  /* 0x000003b000007945 */ /* 0x000fe20003800000 */
[----:B------:R-:W-:Y:S01]  /*0560*/  IMAD.MOV.U32 R6, RZ, RZ, RZ ;  /* 0x000000ffff067224 */ /* 0x000fe200078e00ff */
[----:B------:R-:W0:Y:S02]  /*0570*/  I2F.RP R10, R5 ;  /* 0x00000005000a7306 */ /* 0x000e240000209400 */
[----:B------:R-:W-:-:S06]  /*0580*/  IADD3 R0, R5, -0x1, R0 ;  /* 0xffffffff05007810 */ /* 0x000fcc0007ffe000 */
[----:B0-----:R-:W0:Y:S02]  /*0590*/  MUFU.RCP R7, R10 ;  /* 0x0000000a00077308 */ /* 0x001e240000001000 */
[----:B0-----:R-:W-:-:S06]  /*05a0*/  IADD3 R7, R7, 0xffffffe, RZ ;  /* 0x0ffffffe07077810 */ /* 0x001fcc0007ffe0ff */
[----:B------:R-:W0:Y:S02]  /*05b0*/  F2I.FTZ.U32.TRUNC.NTZ R7, R7 ;  /* 0x0000000700077305 */ /* 0x000e24000021f000 */
[----:B0-----:R-:W-:-:S04]  /*05c0*/  IMAD.MOV R2, RZ, RZ, -R7 ;  /* 0x000000ffff027224 */ /* 0x001fc800078e0a07 */
        /* <DEDUP_REMOVED lines=30> */
[----:B------:R-:W-:Y:S05]  /*07b0*/  CALL.REL.NOINC `($__internal_13_$__cuda_sm20_div_s64) ;  /* 0x0000457000007944 */ /* 0x000fea0003c00000 */
[----:B------:R-:W-:Y:S05]  /*07c0*/  BRA `(.L_x_627) ;  /* 0x0000013000007947 */ /* 0x000fea0003800000 */
.L_x_626:
        /* <DEDUP_REMOVED lines=19> */
.L_x_627:
[----:B------:R-:W-:Y:S05]  /*0900*/  BSYNC B0 ;  /* 0x0000000000007941 */ /* 0x000fea0003800000 */
.L_x_625:
        /* <DEDUP_REMOVED lines=22> */
[----:B------:R-:W-:Y:S01]  /*0a70*/  IMAD R3, R4, R3, R5 ;  /* 0x0000000304037224 */ /* 0x000fe200078e0205 */
[C---:B------:R-:W-:Y:S01]  /*0a80*/  IADD3 R5, R0.reuse, -0x1, RZ ;  /* 0xffffffff00057810 */ /* 0x040fe20007ffe0ff */
[----:B------:R-:W-:-:S03]  /*0a90*/  IMAD R0, R0, c[0x0][0x214], RZ ;  /* 0x0000850000007a24 */ /* 0x000fc600078e02ff */
[----:B------:R-:W-:-:S13]  /*0aa0*/  ISETP.GT.U32.AND P1, PT, R4, R3, PT ;  /* 0x000000030400720c */ /* 0x000fda0003f24070 */
[----:B------:R-:W-:Y:S01]  /*0ab0*/  @!P1 IMAD.IADD R3, R3, 0x1, -R4 ;  /* 0x0000000103039824 */ /* 0x000fe200078e0a04 */
[----:B------:R-:W-:Y:S02]  /*0ac0*/  @!P1 IADD3 R2, R2, 0x1, RZ ;  /* 0x0000000102029810 */ /* 0x000fe40007ffe0ff */
[----:B------:R-:W-:Y:S02]  /*0ad0*/  ISETP.NE.AND P1, PT, RZ, c[0x0][0x214], PT ;  /* 0x00008500ff007a0c */ /* 0x000fe40003f25270 */
[----:B------:R-:W-:-:S13]  /*0ae0*/  ISETP.GE.U32.AND P0, PT, R3, R4, PT ;  /* 0x000000040300720c */ /* 0x000fda0003f06070 */
        /* <DEDUP_REMOVED lines=43> */
[----:B------:R-:W-:Y:S02]  /*0da0*/  MOV R34, R18 ;  /* 0x0000001200227202 */ /* 0x000fe40000000f00 */
[----:B------:R-:W-:Y:S01]  /*0db0*/  MOV R35, R19 ;  /* 0x0000001300237202 */ /* 0x000fe20000000f00 */
[----:B------:R-:W-:Y:S05]  /*0dc0*/  BRA `(.L_x_630) ;  /* 0x0000013000007947 */ /* 0x000fea0003800000 */
.L_x_629:
        /* <DEDUP_REMOVED lines=19> */
.L_x_630:
[----:B------:R-:W-:Y:S05]  /*0f00*/  BSYNC B0 ;  /* 0x0000000000007941 */ /* 0x000fea0003800000 */
.L_x_628:
        /* <DEDUP_REMOVED lines=16> */
[----:B------:R-:W-:-:S05]  /*1010*/  IMAD R4, R10, R4, R7 ;  /* 0x000000040a047224 */ /* 0x000fca00078e0207 */
[----:B------:R-:W-:-:S13]  /*1020*/  ISETP.GT.U32.AND P1, PT, R11, R4, PT ;  /* 0x000000040b00720c */ /* 0x000fda0003f24070 */
[----:B------:R-:W-:Y:S01]  /*1030*/  @!P1 IMAD.IADD R4, R4, 0x1, -R11 ;  /* 0x0000000104049824 */ /* 0x000fe200078e0a0b */
[----:B------:R-:W-:Y:S02]  /*1040*/  @!P1 IADD3 R10, R10, 0x1, RZ ;  /* 0x000000010a0a9810 */ /* 0x000fe40007ffe0ff */
[----:B------:R-:W-:Y:S02]  /*1050*/  ISETP.NE.AND P1, PT, R0, RZ, PT ;  /* 0x000000ff0000720c */ /* 0x000fe40003f25270 */
        /* <DEDUP_REMOVED lines=21> */
.L_x_632:
        /* <DEDUP_REMOVED lines=19> */
.L_x_633:
[----:B------:R-:W-:Y:S05]  /*12e0*/  BSYNC B0 ;  /* 0x0000000000007941 */ /* 0x000fea0003800000 */
.L_x_631:
        /* <DEDUP_REMOVED lines=16> */
[----:B------:R-:W-:Y:S01]  /*13f0*/  IABS R6, c[0x0][0x1c0] ;  /* 0x0000700000067a13 */ /* 0x000fe20000000000 */
[----:B------:R-:W-:-:S03]  /*1400*/  IMAD.HI.U32 R9, R7, R4, RZ ;  /* 0x0000000407097227 */ /* 0x000fc600078e00ff */
[----:B------:R-:W0:Y:S01]  /*1410*/  I2F.U32.RP R17, R6 ;  /* 0x0000000600117306 */ /* 0x000e220000209000 */
[----:B------:R-:W-:-:S04]  /*1420*/  IMAD.MOV R7, RZ, RZ, -R9 ;  /* 0x000000ffff077224 */ /* 0x000fc800078e0a09 */
[----:B------:R-:W-:Y:S01]  /*1430*/  IMAD R7, R8, R7, R4 ;  /* 0x0000000708077224 */ /* 0x000fe200078e0204 */
[----:B------:R-:W-:Y:S02]  /*1440*/  SHF.R.S32.HI R4, RZ, 0x1f, R0 ;  /* 0x0000001fff047819 */ /* 0x000fe40000011400 */
[----:B------:R-:W-:Y:S02]  /*1450*/  LEA.HI.SX32 R0, R0, 0x1, 0x1 ;  /* 0x0000000100007811 */ /* 0x000fe400078f0aff */
[----:B------:R-:W-:Y:S01]  /*1460*/  ISETP.GT.U32.AND P0, PT, R8, R7, PT ;  /* 0x000000070800720c */ /* 0x000fe20003f04070 */
[----:B------:R-:W-:Y:S01]  /*1470*/  @!P3 IMAD.MOV R0, RZ, RZ, R4 ;  /* 0x000000ffff00b224 */ /* 0x000fe200078e0204 */
[----:B0-----:R-:W0:Y:S11]  /*1480*/  MUFU.RCP R24, R17 ;  /* 0x0000001100187308 */ /* 0x001e360000001000 */
[----:B------:R-:W-:Y:S01]  /*1490*/  @!P0 IMAD.IADD R7, R7, 0x1, -R8 ;  /* 0x0000000107078824 */ /* 0x000fe200078e0a08 */
[----:B------:R-:W-:-:S02]  /*14a0*/  @!P0 IADD3 R9, R9, 0x1, RZ ;  /* 0x0000000109098810 */ /* 0x000fc40007ffe0ff */
[----:B------:R-:W-:Y:S02]  /*14b0*/  ISETP.NE.AND P0, PT, RZ, c[0x0][0x214], PT ;  /* 0x00008500ff007a0c */ /* 0x000fe40003f05270 */
[----:B------:R-:W-:Y:S02]  /*14c0*/  ISETP.GE.U32.AND P2, PT, R7, R8, PT ;  /* 0x000000080700720c */ /* 0x000fe40003f46070 */
[----:B0-----:R-:W-:-:S04]  /*14d0*/  IADD3 R24, R24, 0xffffffe, RZ ;  /* 0x0ffffffe18187810 */ /* 0x001fc80007ffe0ff */
[----:B------:R-:W0:Y:S07]  /*14e0*/  F2I.FTZ.U32.TRUNC.NTZ R25, R24 ;  /* 0x0000001800197305 */ /* 0x000e2e000021f000 */
[----:B------:R-:W-:-:S05]  /*14f0*/  @P2 IADD3 R9, R9, 0x1, RZ ;  /* 0x0000000109092810 */ /* 0x000fca0007ffe0ff */
[----:B------:R-:W-:Y:S01]  /*1500*/  @!P1 IMAD.MOV R9, RZ, RZ, -R9 ;  /* 0x000000ffff099224 */ /* 0x000fe200078e0a09 */
[----:B------:R-:W-:-:S05]  /*1510*/  @!P0 LOP3.LUT R9, RZ, c[0x0][0x214], RZ, 0x33, !PT ;  /* 0x00008500ff098a12 */ /* 0x000fca00078e33ff */
[----:B------:R-:W-:Y:S02]  /*1520*/  IMAD R0, R0, R9, RZ ;  /* 0x0000000900007224 */ /* 0x000fe400078e02ff */
[----:B0-----:R-:W-:Y:S02]  /*1530*/  IMAD.MOV R7, RZ, RZ, -R25 ;  /* 0x000000ffff077224 */ /* 0x001fe400078e0a19 */
[----:B------:R-:W-:Y:S01]  /*1540*/  IMAD.MOV.U32 R24, RZ, RZ, RZ ;  /* 0x000000ffff187224 */ /* 0x000fe200078e00ff */
[-C--:B------:R-:W-:Y:S02]  /*1550*/  IABS R8, R0.reuse ;  /* 0x0000000000087213 */ /* 0x080fe40000000000 */
[----:B------:R-:W-:Y:S02]  /*1560*/  IABS R23, R0 ;  /* 0x0000000000177213 */ /* 0x000fe40000000000 */
[----:B------:R-:W0:Y:S01]  /*1570*/  I2F.RP R22, R8 ;  /* 0x0000000800167306 */ /* 0x000e220000209400 */
[----:B------:R-:W-:-:S02]  /*1580*/  IMAD.IADD R5, R5, 0x1, R8 ;  /* 0x0000000105057824 */ /* 0x000fc400078e0208 */
[----:B------:R-:W-:-:S03]  /*1590*/  IMAD.MOV R23, RZ, RZ, -R23 ;  /* 0x000000ffff177224 */ /* 0x000fc600078e0a17 */
[----:B------:R-:W-:Y:S02]  /*15a0*/  IABS R17, R5 ;  /* 0x0000000500117213 */ /* 0x000fe40000000000 */
[----:B0-----:R-:W0:Y:S02]  /*15b0*/  MUFU.RCP R4, R22 ;  /* 0x0000001600047308 */ /* 0x001e240000001000 */
[----:B0-----:R-:W-:-:S06]  /*15c0*/  IADD3 R4, R4, 0xffffffe, RZ ;  /* 0x0ffffffe04047810 */ /* 0x001fcc0007ffe0ff */
[----:B------:R-:W0:Y:S02]  /*15d0*/  F2I.FTZ.U32.TRUNC.NTZ R21, R4 ;  /* 0x0000000400157305 */ /* 0x000e24000021f000 */
[----:B0-----:R-:W-:Y:S01]  /*15e0*/  IMAD.MOV R9, RZ, RZ, -R21 ;  /* 0x000000ffff097224 */ /* 0x001fe200078e0a15 */
[----:B------:R-:W-:-:S03]  /*15f0*/  IABS R4, c[0x0][0x1c0] ;  /* 0x0000700000047a13 */ /* 0x000fc60000000000 */
[----:B------:R-:W-:Y:S02]  /*1600*/  IMAD R10, R9, R8, RZ ;  /* 0x00000008090a7224 */ /* 0x000fe400078e02ff */
[----:B------:R-:W-:Y:S02]  /*1610*/  IMAD.MOV R4, RZ, RZ, -R4 ;  /* 0x000000ffff047224 */ /* 0x000fe400078e0a04 */
[----:B------:R-:W-:Y:S01]  /*1620*/  IMAD.HI.U32 R10, R21, R10, R20 ;  /* 0x0000000a150a7227 */ /* 0x000fe200078e0014 */
[----:B------:R-:W-:Y:S02]  /*1630*/  IABS R21, R3 ;  /* 0x0000000300157213 */ /* 0x000fe40000000000 */
[----:B------:R-:W-:Y:S01]  /*1640*/  LOP3.LUT R3, R3, c[0x0][0x1c0], RZ, 0x3c, !PT ;  /* 0x0000700003037a12 */ /* 0x000fe200078e3cff */
[----:B------:R-:W-:Y:S02]  /*1650*/  IMAD R20, R7, R6, RZ ;  /* 0x0000000607147224 */ /* 0x000fe400078e02ff */
[----:B------:R-:W-:-:S04]  /*1660*/  IMAD.HI.U32 R10, R10, R17, RZ ;  /* 0x000000110a0a7227 */ /* 0x000fc800078e00ff */
[----:B------:R-:W-:-:S04]  /*1670*/  IMAD.HI.U32 R20, R25, R20, R24 ;  /* 0x0000001419147227 */ /* 0x000fc800078e0018 */
[----:B------:R-:W-:Y:S02]  /*1680*/  IMAD R23, R10, R23, R17 ;  /* 0x000000170a177224 */ /* 0x000fe400078e0211 */
[----:B------:R-:W-:-:S03]  /*1690*/  IMAD.HI.U32 R7, R20, R21, RZ ;  /* 0x0000001514077227 */ /* 0x000fc600078e00ff */
[----:B------:R-:W-:Y:S01]  /*16a0*/  ISETP.GT.U32.AND P0, PT, R8, R23, PT ;  /* 0x000000170800720c */ /* 0x000fe20003f04070 */
[----:B------:R-:W-:Y:S02]  /*16b0*/  IMAD R21, R7, R4, R21 ;  /* 0x0000000407157224 */ /* 0x000fe400078e0215 */
[----:B------:R-:W-:-:S03]  /*16c0*/  IMAD.HI.U32 R9, R20, R17, RZ ;  /* 0x0000001114097227 */ /* 0x000fc600078e00ff */
[C---:B------:R-:W-:Y:S01]  /*16d0*/  ISETP.GT.U32.AND P3, PT, R6.reuse, R21, PT ;  /* 0x000000150600720c */ /* 0x040fe20003f64070 */
[----:B------:R-:W-:Y:S01]  /*16e0*/  IMAD R17, R9, R4, R17 ;  /* 0x0000000409117224 */ /* 0x000fe200078e0211 */
[C---:B------:R-:W-:Y:S02]  /*16f0*/  LOP3.LUT R4, R5.reuse, R8, RZ, 0x3c, !PT ;  /* 0x0000000805047212 */ /* 0x040fe400078e3cff */
[----:B------:R-:W-:Y:S02]  /*1700*/  LOP3.LUT R5, R5, c[0x0][0x1c0], RZ, 0x3c, !PT ;  /* 0x0000700005057a12 */ /* 0x000fe400078e3cff */
[----:B------:R-:W-:Y:S01]  /*1710*/  ISETP.GT.U32.AND P1, PT, R6, R17, PT ;  /* 0x000000110600720c */ /* 0x000fe20003f24070 */
[----:B------:R-:W-:Y:S01]  /*1720*/  @!P0 IMAD.IADD R23, R23, 0x1, -R8 ;  /* 0x0000000117178824 */ /* 0x000fe200078e0a08 */
[----:B------:R-:W-:Y:S02]  /*1730*/  ISETP.GE.AND P4, PT, R4, RZ, PT ;  /* 0x000000ff0400720c */ /* 0x000fe40003f86270 */
[----:B------:R-:W0:Y:S01]  /*1740*/  S2R R4, SR_TID.X ;  /* 0x0000000000047919 */ /* 0x000e220000002100 */
[----:B------:R-:W-:-:S02]  /*1750*/  @!P0 IADD3 R10, R10, 0x1, RZ ;  /* 0x000000010a0a8810 */ /* 0x000fc40007ffe0ff */
[--C-:B------:R-:W-:Y:S01]  /*1760*/  @!P3 IMAD.IADD R21, R21, 0x1, -R6.reuse ;  /* 0x000000011515b824 */ /* 0x100fe200078e0a06 */
[----:B------:R-:W-:Y:S02]  /*1770*/  ISETP.GE.U32.AND P2, PT, R23, R8, PT ;  /* 0x000000081700720c */ /* 0x000fe40003f46070 */
[----:B------:R-:W-:Y:S02]  /*1780*/  @!P3 IADD3 R7, R7, 0x1, RZ ;  /* 0x000000010707b810 */ /* 0x000fe40007ffe0ff */
[-C--:B------:R-:W-:Y:S01]  /*1790*/  ISETP.GE.U32.AND P6, PT, R21, R6.reuse, PT ;  /* 0x000000061500720c */ /* 0x080fe20003fc6070 */
[----:B------:R-:W-:Y:S01]  /*17a0*/  @!P1 IMAD.IADD R17, R17, 0x1, -R6 ;  /* 0x0000000111119824 */ /* 0x000fe200078e0a06 */
[----:B------:R-:W-:Y:S01]  /*17b0*/  ISETP.GE.AND P0, PT, R3, RZ, PT ;  /* 0x000000ff0300720c */ /* 0x000fe20003f06270 */
[----:B------:R-:W-:Y:S01]  /*17c0*/  IMAD.MOV.U32 R3, RZ, RZ, c[0x0][0x214] ;  /* 0x00008500ff037624 */ /* 0x000fe200078e00ff */
[----:B------:R-:W-:Y:S02]  /*17d0*/  ISETP.GT.AND P3, PT, R2, RZ, PT ;  /* 0x000000ff0200720c */ /* 0x000fe40003f64270 */
[----:B------:R-:W-:-:S02]  /*17e0*/  ISETP.GE.U32.AND P5, PT, R17, R6, PT ;  /* 0x000000061100720c */ /* 0x000fc40003fa6070 */
[----:B------:R-:W-:Y:S02]  /*17f0*/  @!P1 IADD3 R9, R9, 0x1, RZ ;  /* 0x0000000109099810 */ /* 0x000fe40007ffe0ff */
[----:B------:R-:W-:Y:S02]  /*1800*/  @P2 IADD3 R10, R10, 0x1, RZ ;  /* 0x000000010a0a2810 */ /* 0x000fe40007ffe0ff */
[----:B------:R-:W-:Y:S02]  /*1810*/  ISETP.GE.AND P2, PT, R5, RZ, PT ;  /* 0x000000ff0500720c */ /* 0x000fe40003f46270 */
[----:B------:R-:W-:Y:S01]  /*1820*/  @P6 IADD3 R7, R7, 0x1, RZ ;  /* 0x0000000107076810 */ /* 0x000fe20007ffe0ff */
[----:B------:R-:W-:Y:S01]  /*1830*/  @!P4 IMAD.MOV R10, RZ, RZ, -R10 ;  /* 0x000000ffff0ac224 */ /* 0x000fe200078e0a0a */
[----:B------:R-:W-:Y:S02]  /*1840*/  ISETP.NE.AND P6, PT, R0, RZ, PT ;  /* 0x000000ff0000720c */ /* 0x000fe40003fc5270 */
[----:B------:R-:W-:Y:S01]  /*1850*/  ISETP.NE.AND P4, PT, RZ, c[0x0][0x1c0], PT ;  /* 0x00007000ff007a0c */ /* 0x000fe20003f85270 */
[----:B------:R-:W-:Y:S01]  /*1860*/  IMAD.MOV.U32 R21, RZ, RZ, R7 ;  /* 0x000000ffff157224 */ /* 0x000fe200078e0007 */
[----:B0-----:R-:W-:-:S02]  /*1870*/  SHF.R.S32.HI R7, RZ, 0x1f, R4 ;  /* 0x0000001fff077819 */ /* 0x001fc40000011404 */
[----:B------:R-:W-:Y:S01]  /*1880*/  LOP3.LUT R6, RZ, c[0x0][0x1c0], RZ, 0x33, !PT ;  /* 0x00007000ff067a12 */ /* 0x000fe200078e33ff */
[----:B------:R-:W-:Y:S01]  /*1890*/  @!P0 IMAD.MOV R21, RZ, RZ, -R21 ;  /* 0x000000ffff158224 */ /* 0x000fe200078e0a15 */
[----:B------:R-:W-:Y:S02]  /*18a0*/  @P5 IADD3 R9, R9, 0x1, RZ ;  /* 0x0000000109095810 */ /* 0x000fe40007ffe0ff */
[----:B------:R-:W-:Y:S02]  /*18b0*/  SHF.R.S32.HI R5, RZ, 0x1f, R2 ;  /* 0x0000001fff057819 */ /* 0x000fe40000011402 */
[----:B------:R-:W-:Y:S02]  /*18c0*/  LEA.HI R7, R7, R4, RZ, 0x4 ;  /* 0x0000000407077211 */ /* 0x000fe400078f20ff */
[----:B------:R-:W-:Y:S02]  /*18d0*/  @!P6 LOP3.LUT R10, RZ, R8, RZ, 0x33, !PT ;  /* 0x00000008ff0ae212 */ /* 0x000fe400078e33ff */
[----:B------:R-:W-:Y:S01]  /*18e0*/  SEL R20, R6, R21, !P4 ;  /* 0x0000001506147207 */ /* 0x000fe20006000000 */
[----:B------:R-:W-:Y:S01]  /*18f0*/  IMAD.MOV.U32 R21, RZ, RZ, R9 ;  /* 0x000000ffff157224 */ /* 0x000fe200078e0009 */
[----:B------:R-:W-:Y:S01]  /*1900*/  LEA.HI.SX32 R17, R2, 0x1, 0x1 ;  /* 0x0000000102117811 */ /* 0x000fe200078f0aff */
[----:B------:R-:W-:Y:S01]  /*1910*/  @!P3 IMAD.MOV R17, RZ, RZ, R5 ;  /* 0x000000ffff11b224 */ /* 0x000fe200078e0205 */
[----:B------:R-:W-:Y:S01]  /*1920*/  ISETP.LT.U32.AND P0, PT, R18, R10, PT ;  /* 0x0000000a1200720c */ /* 0x000fe20003f01070 */
[----:B------:R-:W-:Y:S01]  /*1930*/  @!P2 IMAD.MOV R21, RZ, RZ, -R21 ;  /* 0x000000ffff15a224 */ /* 0x000fe200078e0a15 */
[----:B------:R-:W-:-:S02]  /*1940*/  SHF.R.S32.HI R9, RZ, 0x1f, R10 ;  /* 0x0000001fff097819 */ /* 0x000fc4000001140a */
[----:B------:R-:W-:Y:S02]  /*1950*/  SHF.R.S32.HI R5, RZ, 0x4, R7 ;  /* 0x00000004ff057819 */ /* 0x000fe40000011407 */
[----:B------:R-:W-:Y:S02]  /*1960*/  ISETP.LT.AND.EX P2, PT, R19, R9, PT, P0 ;  /* 0x000000091300720c */ /* 0x000fe40003f41300 */
[----:B------:R-:W-:Y:S02]  /*1970*/  ISETP.GE.AND P0, PT, R5, c[0x0][0x314], PT ;  /* 0x0000c50005007a0c */ /* 0x000fe40003f06270 */
[----:B------:R-:W-:Y:S02]  /*1980*/  ISETP.NE.AND P1, PT, RZ, UR4, PT ;  /* 0x00000004ff007c0c */ /* 0x000fe4000bf25270 */
[----:B------:R-:W-:Y:S02]  /*1990*/  LOP3.LUT R7, R7, 0xfffffff0, RZ, 0xc0, !PT ;  /* 0xfffffff007077812 */ /* 0x000fe400078ec0ff */
[----:B------:R-:W-:-:S02]  /*19a0*/  SEL R3, R3, 0x1, !P1 ;  /* 0x0000000103037807 */ /* 0x000fc40004800000 */
[----:B------:R-:W-:Y:S02]  /*19b0*/  SEL R6, R6, R21, !P4 ;  /* 0x0000001506067207 */ /* 0x000fe40006000000 */
[----:B------:R-:W-:Y:S01]  /*19c0*/  SEL R10, R18, R10, P2 ;  /* 0x0000000a120a7207 */ /* 0x000fe20001000000 */
[----:B------:R-:W-:Y:S01]  /*19d0*/  IMAD R8, R20, R3, RZ ;  /* 0x0000000314087224 */ /* 0x000fe200078e02ff */
[----:B------:R-:W-:Y:S01]  /*19e0*/  SEL R9, R19, R9, P2 ;  /* 0x0000000913097207 */ /* 0x000fe20001000000 */
[----:B------:R-:W-:Y:S02]  /*19f0*/  IMAD.IADD R20, R4, 0x1, -R7 ;  /* 0x0000000104147824 */ /* 0x000fe400078e0a07 */
[----:B------:R-:W-:Y:S02]  /*1a00*/  IMAD R8, R17, R8, RZ ;  /* 0x0000000811087224 */ /* 0x000fe400078e02ff */
[----:B------:R-:W-:Y:S01]  /*1a10*/  IMAD.MOV.U32 R17, RZ, RZ, -0x800000 ;  /* 0xff800000ff117424 */ /* 0x000fe200078e00ff */
        /* <DEDUP_REMOVED lines=18> */
.L_x_635:
[----:B------:R-:W-:Y:S05]  /*1b40*/  BSYNC B0 ;  /* 0x0000000000007941 */ /* 0x000fea0003800000 */
.L_x_634:
[----:B------:R-:W-:Y:S01]  /*1b50*/  ISETP.GT.AND P0, PT, R4, 0x1f, PT ;  /* 0x0000001f0400780c */ /* 0x000fe20003f04270 */
[----:B------:R-:W-:Y:S01]  /*1b60*/  IMAD.MOV.U32 R29, RZ, RZ, -0x800000 ;  /* 0xff800000ff1d7424 */ /* 0x000fe200078e00ff */
[----:B------:R-:W-:Y:S01]  /*1b70*/  ISETP.GT.AND P3, PT, R0, RZ, PT ;  /* 0x000000ff0000720c */ /* 0x000fe20003f64270 */
[----:B------:R-:W-:Y:S01]  /*1b80*/  IMAD R6, R6, R3, RZ ;  /* 0x0000000306067224 */ /* 0x000fe200078e02ff */
[----:B------:R-:W-:Y:S01]  /*1b90*/  BSSY B1, `(.L_x_636) ;  /* 0x00001eb000017945 */ /* 0x000fe20003800000 */
[----:B------:R-:W-:-:S08]  /*1ba0*/  IMAD.MOV.U32 R26, RZ, RZ, 0x7f800000 ;  /* 0x7f800000ff1a7424 */ /* 0x000fd000078e00ff */
[----:B------:R-:W-:Y:S01]  /*1bb0*/  @!P0 IMAD R20, R5, 0x11, R20 ;  /* 0x0000001105148824 */ /* 0x000fe200078e0214 */
[----:B------:R-:W-:-:S04]  /*1bc0*/  @!P0 LEA.HI R7, R4, R4, RZ, 0x1 ;  /* 0x0000000404078211 */ /* 0x000fc800078f08ff */
[----:B-----5:R1:W-:Y:S01]  /*1bd0*/  @!P0 STS [R20.X4], R17 ;  /* 0x0000001114008388 */ /* 0x0203e20000004800 */
[C---:B0-----:R-:W-:Y:S01]  /*1be0*/  @!P0 LOP3.LUT R19, R7.reuse, 0xfffffffe, RZ, 0xc0, !PT ;  /* 0xfffffffe07138812 */ /* 0x041fe200078ec0ff */
[----:B------:R-:W-:-:S04]  /*1bf0*/  @!P0 IMAD.SHL.U32 R7, R7, 0x2, RZ ;  /* 0x0000000207078824 */ /* 0x000fc800078e00ff */
[----:B------:R-:W-:Y:S01]  /*1c00*/  @!P0 IMAD.IADD R18, R4, 0x1, -R19 ;  /* 0x0000000104128824 */ /* 0x000fe200078e0a13 */
[----:B------:R-:W-:Y:S02]  /*1c10*/  @!P0 LOP3.LUT R7, R7, 0xfffffffc, RZ, 0xc0, !PT ;  /* 0xfffffffc07078812 */ /* 0x000fe400078ec0ff */
[----:B------:R-:W-:-:S03]  /*1c20*/  SHF.R.S32.HI R19, RZ, 0x1f, R0 ;  /* 0x0000001fff137819 */ /* 0x000fc60000011400 */
[----:B------:R-:W-:Y:S01]  /*1c30*/  @!P0 IMAD R7, R18, 0x44, R7 ;  /* 0x0000004412078824 */ /* 0x000fe200078e0207 */
[----:B------:R-:W-:Y:S01]  /*1c40*/  BAR.SYNC.DEFER_BLOCKING 0x0 ;  /* 0x0000000000007b1d */ /* 0x000fe20000010000 */
[----:B-1----:R-:W-:-:S05]  /*1c50*/  LOP3.LUT R17, R4, 0x1, RZ, 0xc0, !PT ;  /* 0x0000000104117812 */ /* 0x002fca00078ec0ff */
[----:B------:R0:W1:Y:S02]  /*1c60*/  @!P0 LDS R29, [R7] ;  /* 0x00000000071d8984 */ /* 0x0000640000000800 */
[----:B0-----:R-:W-:Y:S01]  /*1c70*/  LEA.HI.SX32 R7, R0, 0x1, 0x1 ;  /* 0x0000000100077811 */ /* 0x001fe200078f0aff */
[----:B------:R-:W-:-:S04]  /*1c80*/  @!P3 IMAD.MOV R7, RZ, RZ, R19 ;  /* 0x000000ffff07b224 */ /* 0x000fc800078e0213 */
[----:B------:R-:W-:Y:S01]  /*1c90*/  IMAD R7, R6, R7, RZ ;  /* 0x0000000706077224 */ /* 0x000fe200078e02ff */
[----:B-1----:R-:W0:Y:S02]  /*1ca0*/  SHFL.BFLY PT, R18, R29, 0x1, 0x1f ;  /* 0x0c201f001d127f89 */ /* 0x002e2400000e0000 */
[----:B0-----:R-:W-:-:S04]  /*1cb0*/  FMNMX.FTZ R18, R18, R29, !PT ;  /* 0x0000001d12127209 */ /* 0x001fc80007810000 */
[----:B------:R-:W-:-:S04]  /*1cc0*/  FSETP.NEU.FTZ.AND P0, PT, R18, -INF , PT ;  /* 0xff8000001200780b */ /* 0x000fc80003f1d000 */
[----:B------:R-:W-:Y:S02]  /*1cd0*/  FSEL R18, R18, RZ, P0 ;  /* 0x000000ff12127208 */ /* 0x000fe40000000000 */
[----:B------:R-:W-:-:S03]  /*1ce0*/  ISETP.NE.U32.AND P0, PT, R17, 0x1, PT ;  /* 0x000000011100780c */ /* 0x000fc60003f05070 */
[----:B------:R-:W-:Y:S01]  /*1cf0*/  FADD.FTZ R22, -R18, R29 ;  /* 0x0000001d12167221 */ /* 0x000fe20000010100 */
[----:B------:R-:W-:-:S03]  /*1d00*/  ISETP.GT.OR P0, PT, R4, 0x1f, !P0 ;  /* 0x0000001f0400780c */ /* 0x000fc60004704670 */
[----:B------:R-:W-:-:S06]  /*1d10*/  FMUL.FTZ R22, R22, 1.4426950216293334961 ;  /* 0x3fb8aa3b16167820 */ /* 0x000fcc0000410000 */
[----:B------:R-:W0:Y:S02]  /*1d20*/  MUFU.EX2 R22, R22 ;  /* 0x0000001600167308 */ /* 0x000e240000000800 */
[----:B0-----:R-:W0:Y:S02]  /*1d30*/  SHFL.BFLY PT, R5, R22, 0x1, 0x1f ;  /* 0x0c201f0016057f89 */ /* 0x001e2400000e0000 */
[----:B0-----:R-:W-:-:S05]  /*1d40*/  FADD.FTZ R5, R22, R5 ;  /* 0x0000000516057221 */ /* 0x001fca0000010000 */
[----:B------:R-:W-:-:S13]  /*1d50*/  FSETP.NE.FTZ.AND P2, PT, R5, RZ, PT ;  /* 0x000000ff0500720b */ /* 0x000fda0003f55000 */
        /* <DEDUP_REMOVED lines=41> */
[----:B------:R-:W-:Y:S05]  /*1ff0*/  CALL.REL.NOINC `($__internal_13_$__cuda_sm20_div_s64) ;  /* 0x00002d3000007944 */ /* 0x000fea0003c00000 */
[-C--:B------:R-:W-:Y:S02]  /*2000*/  IADD3 R17, P0, RZ, -R18.reuse, RZ ;  /* 0x80000012ff117210 */ /* 0x080fe40007f1e0ff */
[----:B------:R-:W-:Y:S02]  /*2010*/  MOV R40, R18 ;  /* 0x0000001200287202 */ /* 0x000fe40000000f00 */
[----:B------:R-:W-:Y:S01]  /*2020*/  IADD3.X R5, RZ, ~R19, RZ, P0, !PT ;  /* 0x80000013ff057210 */ /* 0x000fe200007fe4ff */
[----:B------:R-:W-:Y:S01]  /*2030*/  IMAD.WIDE.U32 R32, R36, R17, R32 ;  /* 0x0000001124207225 */ /* 0x000fe200078e0020 */
[----:B------:R-:W-:-:S03]  /*2040*/  MOV R41, R19 ;  /* 0x0000001300297202 */ /* 0x000fc60000000f00 */
[----:B------:R-:W-:Y:S01]  /*2050*/  IMAD R5, R5, R36, RZ ;  /* 0x0000002405057224 */ /* 0x000fe200078e02ff */
[----:B------:R-:W-:-:S03]  /*2060*/  MOV R30, R32 ;  /* 0x00000020001e7202 */ /* 0x000fc60000000f00 */
[----:B------:R-:W-:-:S05]  /*2070*/  IMAD R5, R4, R17, R5 ;  /* 0x0000001104057224 */ /* 0x000fca00078e0205 */
[----:B------:R-:W-:Y:S01]  /*2080*/  IADD3 R21, R33, R5, RZ ;  /* 0x0000000521157210 */ /* 0x000fe20007ffe0ff */
[----:B------:R-:W-:Y:S05]  /*2090*/  BRA `(.L_x_641) ;  /* 0x0000016000007947 */ /* 0x000fea0003800000 */
.L_x_640:
        /* <DEDUP_REMOVED lines=22> */
.L_x_641:
[----:B------:R-:W-:Y:S05]  /*2200*/  BSYNC B0 ;  /* 0x0000000000007941 */ /* 0x000fea0003800000 */
.L_x_639:
        /* <DEDUP_REMOVED lines=8> */
[----:B------:R-:W-:Y:S05]  /*2290*/  CALL.REL.NOINC `($__internal_13_$__cuda_sm20_div_s64) ;  /* 0x00002a9000007944 */ /* 0x000fea0003c00000 */
[----:B------:R-:W-:Y:S01]  /*22a0*/  IADD3 R5, P0, RZ, -R18, RZ ;  /* 0x80000012ff057210 */ /* 0x000fe20007f1e0ff */
[----:B------:R-:W-:Y:S01]  /*22b0*/  IMAD.MOV.U32 R33, RZ, RZ, R19 ;  /* 0x000000ffff217224 */ /* 0x000fe200078e0013 */
[----:B------:R-:W-:Y:S02]  /*22c0*/  MOV R20, R30 ;  /* 0x0000001e00147202 */ /* 0x000fe40000000f00 */
[----:B------:R-:W-:Y:S02]  /*22d0*/  IADD3.X R4, RZ, ~R19, RZ, P0, !PT ;  /* 0x80000013ff047210 */ /* 0x000fe400007fe4ff */
[----:B------:R-:W-:Y:S01]  /*22e0*/  MOV R32, R18 ;  /* 0x0000001200207202 */ /* 0x000fe20000000f00 */
[----:B------:R-:W-:-:S04]  /*22f0*/  IMAD.WIDE.U32 R20, R5, UR6, R20 ;  /* 0x0000000605147c25 */ /* 0x000fc8000f8e0014 */
[----:B------:R-:W-:Y:S01]  /*2300*/  IMAD R4, R4, UR6, RZ ;  /* 0x0000000604047c24 */ /* 0x000fe2000f8e02ff */
[----:B------:R-:W-:-:S03]  /*2310*/  MOV R30, R20 ;  /* 0x00000014001e7202 */ /* 0x000fc60000000f00 */
[----:B------:R-:W-:-:S04]  /*2320*/  IMAD R4, R5, UR5, R4 ;  /* 0x0000000505047c24 */ /* 0x000fc8000f8e0204 */
[----:B------:R-:W-:Y:S01]  /*2330*/  IMAD.IADD R6, R21, 0x1, R4 ;  /* 0x0000000115067824 */ /* 0x000fe200078e0204 */
[----:B------:R-:W-:Y:S05]  /*2340*/  BRA `(.L_x_644) ;  /* 0x0000016000007947 */ /* 0x000fea0003800000 */
.L_x_643:
[----:B------:R-:W0:Y:S01]  /*2350*/  I2F.U32.RP R6, UR6 ;  /* 0x0000000600067d06 */ /* 0x000e220008209000 */
[----:B------:R-:W-:Y:S01]  /*2360*/  ISETP.NE.U32.AND P0, PT, RZ, UR6, PT ;  /* 0x00000006ff007c0c */ /* 0x000fe2000bf05070 */
[----:B------:R-:W-:-:S06]  /*2370*/  IMAD.MOV.U32 R33, RZ, RZ, RZ ;  /* 0x000000ffff217224 */ /* 0x000fcc00078e00ff */
[----:B0-----:R-:W0:Y:S02]  /*2380*/  MUFU.RCP R18, R6 ;  /* 0x0000000600127308 */ /* 0x001e240000001000 */
[----:B0-----:R-:W-:Y:S01]  /*2390*/  IADD3 R18, R18, 0xffffffe, RZ ;  /* 0x0ffffffe12127810 */ /* 0x001fe20007ffe0ff */
[----:B------:R-:W-:-:S05]  /*23a0*/  HFMA2.MMA R6, -RZ, RZ, 0, 0 ;  /* 0x00000000ff067435 */ /* 0x000fca00000001ff */
[----:B------:R-:W0:Y:S02]  /*23b0*/  F2I.FTZ.U32.TRUNC.NTZ R19, R18 ;  /* 0x0000001200137305 */ /* 0x000e24000021f000 */
[----:B0-----:R-:W-:Y:S02]  /*23c0*/  IMAD.MOV R4, RZ, RZ, -R19 ;  /* 0x000000ffff047224 */ /* 0x001fe400078e0a13 */
[----:B------:R-:W-:Y:S02]  /*23d0*/  IMAD.MOV.U32 R18, RZ, RZ, RZ ;  /* 0x000000ffff127224 */ /* 0x000fe400078e00ff */
[----:B------:R-:W-:-:S04]  /*23e0*/  IMAD R4, R4, UR6, RZ ;  /* 0x0000000604047c24 */ /* 0x000fc8000f8e02ff */
[----:B------:R-:W-:-:S06]  /*23f0*/  IMAD.HI.U32 R19, R19, R4, R18 ;  /* 0x0000000413137227 */ /* 0x000fcc00078e0012 */
        /* <DEDUP_REMOVED lines=11> */
.L_x_644:
[----:B------:R-:W-:Y:S05]  /*24b0*/  BSYNC B0 ;  /* 0x0000000000007941 */ /* 0x000fea0003800000 */
.L_x_642:
[----:B------:R-:W-:Y:S01]  /*24c0*/  LOP3.LUT R4, R33, R3, RZ, 0xfc, !PT ;  /* 0x0000000321047212 */ /* 0x000fe200078efcff */
[----:B------:R-:W-:Y:S01]  /*24d0*/  IMAD.MOV.U32 R23, RZ, RZ, c[0x0][0x210] ;  /* 0x00008400ff177624 */ /* 0x000fe200078e00ff */
[----:B------:R-:W-:Y:S02]  /*24e0*/  BSSY B0, `(.L_x_645) ;  /* 0x000002a000007945 */ /* 0x000fe40003800000 */
[----:B------:R-:W-:Y:S01]  /*24f0*/  ISETP.NE.U32.AND P0, PT, R4, RZ, PT ;  /* 0x000000ff0400720c */ /* 0x000fe20003f05070 */
[C---:B------:R-:W-:Y:S01]  /*2500*/  IMAD R5, R23.reuse, c[0x0][0x214], RZ ;  /* 0x0000850017057a24 */ /* 0x040fe200078e02ff */
[----:B------:R-:W-:-:S11]  /*2510*/  SEL R23, R23, 0x1, P1 ;  /* 0x0000000117177807 */ /* 0x000fd60000800000 */
[----:B------:R-:W-:Y:S05]  /*2520*/  @!P0 BRA `(.L_x_646) ;  /* 0x000000f000008947 */ /* 0x000fea0003800000 */
[----:B------:R-:W-:Y:S01]  /*2530*/  IMAD.MOV.U32 R28, RZ, RZ, R32 ;  /* 0x000000ffff1c7224 */ /* 0x000fe200078e0020 */
[----:B------:R-:W-:Y:S01]  /*2540*/  MOV R24, R31 ;  /* 0x0000001f00187202 */ /* 0x000fe20000000f00 */
[----:B------:R-:W-:Y:S01]  /*2550*/  IMAD.MOV.U32 R21, RZ, RZ, R33 ;  /* 0x000000ffff157224 */ /* 0x000fe200078e0021 */
[----:B------:R-:W-:Y:S02]  /*2560*/  MOV R4, R3 ;  /* 0x0000000300047202 */ /* 0x000fe40000000f00 */
[----:B------:R-:W-:Y:S02]  /*2570*/  MOV R22, 0x2590 ;  /* 0x0000259000167802 */ /* 0x000fe40000000f00 */
[----:B------:R-:W-:Y:S05]  /*2580*/  CALL.REL.NOINC `($__internal_13_$__cuda_sm20_div_s64) ;  /* 0x000027a000007944 */ /* 0x000fea0003c00000 */
        /* <DEDUP_REMOVED lines=9> */
.L_x_646:
        /* <DEDUP_REMOVED lines=22> */
.L_x_647:
[----:B------:R-:W-:Y:S05]  /*2780*/  BSYNC B0 ;  /* 0x0000000000007941 */ /* 0x000fea0003800000 */
.L_x_645:
[-C--:B------:R-:W-:Y:S01]  /*2790*/  IMAD R3, R35, R16.reuse, RZ ;  /* 0x0000001023037224 */ /* 0x080fe200078e02ff */
[----:B------:R-:W-:Y:S01]  /*27a0*/  ULDC.U8 UR9, c[0x0][0x329] ;  /* 0x0000ca4000097ab9 */ /* 0x000fe20000000000 */
[C---:B------:R-:W-:Y:S01]  /*27b0*/  IMAD.WIDE.U32 R32, R34.reuse, R16, RZ ;  /* 0x0000001022207225 */ /* 0x040fe200078e00ff */
[----:B------:R-:W-:Y:S01]  /*27c0*/  UISETP.NE.AND UP0, UPT, UR9, URZ, UPT ;  /* 0x0000003f0900728c */ /* 0x000fe2000bf05270 */
[----:B------:R-:W-:Y:S01]  /*27d0*/  SHF.R.S32.HI R17, RZ, 0x1f, R23 ;  /* 0x0000001fff117819 */ /* 0x000fe20000011417 */
[----:B------:R-:W-:Y:S01]  /*27e0*/  ULDC UR4, c[0x0][0x214] ;  /* 0x0000850000047ab9 */ /* 0x000fe20000000800 */
[----:B------:R-:W-:Y:S01]  /*27f0*/  IMAD R3, R34, R15, R3 ;  /* 0x0000000f22037224 */ /* 0x000fe200078e0203 */
[----:B------:R-:W-:Y:S01]  /*2800*/  USEL UR4, UR4, 0x1, !UP0 ;  /* 0x0000000104047887 */ /* 0x000fe2000c000000 */
[----:B------:R-:W-:Y:S01]  /*2810*/  IMAD R21, R4, R5, RZ ;  /* 0x0000000504157224 */ /* 0x000fe200078e02ff */
[----:B------:R-:W-:Y:S01]  /*2820*/  BSSY B0, `(.L_x_648) ;  /* 0x000003f000007945 */ /* 0x000fe20003800000 */
[----:B------:R-:W-:Y:S01]  /*2830*/  IMAD R6, R6, R23, RZ ;  /* 0x0000001706067224 */ /* 0x000fe200078e02ff */
[----:B------:R-:W-:Y:S01]  /*2840*/  IADD3 R3, R33, R3, RZ ;  /* 0x0000000321037210 */ /* 0x000fe20007ffe0ff */
[----:B------:R-:W-:Y:S01]  /*2850*/  USHF.R.S32.HI UR9, URZ, 0x1f, UR4 ;  /* 0x0000001f3f097899 */ /* 0x000fe20008011404 */
[----:B------:R-:W-:-:S02]  /*2860*/  IMAD R19, R19, UR4, RZ ;  /* 0x0000000413137c24 */ /* 0x000fc4000f8e02ff */
[----:B------:R-:W-:Y:S02]  /*2870*/  IMAD R17, R17, R30, R6 ;  /* 0x0000001e11117224 */ /* 0x000fe400078e0206 */
[----:B------:R-:W-:Y:S01]  /*2880*/  IMAD R20, R3, R14, RZ ;  /* 0x0000000e03147224 */ /* 0x000fe200078e02ff */
[----:B------:R-:W-:Y:S01]  /*2890*/  SHF.R.S32.HI R3, RZ, 0x1f, R5 ;  /* 0x0000001fff037819 */ /* 0x000fe20000011405 */
[----:B------:R-:W-:-:S04]  /*28a0*/  IMAD.WIDE.U32 R30, R30, R23, RZ ;  /* 0x000000171e1e7225 */ /* 0x000fc800078e00ff */
[----:B------:R-:W-:Y:S02]  /*28b0*/  IMAD R25, R13, R32, R20 ;  /* 0x000000200d197224 */ /* 0x000fe400078e0214 */
[----:B------:R-:W-:-:S04]  /*28c0*/  IMAD.WIDE.U32 R32, R32, R14, RZ ;  /* 0x0000000e20207225 */ /* 0x000fc800078e00ff */
[----:B------:R-:W-:Y:S01]  /*28d0*/  IMAD R21, R3, R36, R21 ;  /* 0x0000002403157224 */ /* 0x000fe200078e0215 */
[----:B------:R-:W-:Y:S01]  /*28e0*/  IADD3 R4, R33, R25, RZ ;  /* 0x0000001921047210 */ /* 0x000fe20007ffe0ff */
[----:B------:R-:W-:-:S03]  /*28f0*/  IMAD.WIDE.U32 R36, R36, R5, RZ ;  /* 0x0000000524247225 */ /* 0x000fc600078e00ff */
[----:B------:R-:W-:Y:S01]  /*2900*/  LOP3.LUT R3, R41, R4, RZ, 0xfc, !PT ;  /* 0x0000000429037212 */ /* 0x000fe200078efcff */
[C---:B------:R-:W-:Y:S01]  /*2910*/  IMAD R19, R18.reuse, UR9, R19 ;  /* 0x0000000912137c24 */ /* 0x040fe2000f8e0213 */
[----:B------:R-:W-:Y:S01]  /*2920*/  IADD3 R6, R37, R21, RZ ;  /* 0x0000001525067210 */ /* 0x000fe20007ffe0ff */
[----:B------:R-:W-:Y:S01]  /*2930*/  IMAD.WIDE.U32 R34, R18, UR4, RZ ;  /* 0x0000000412227c25 */ /* 0x000fe2000f8e00ff */
[----:B------:R-:W-:-:S03]  /*2940*/  ISETP.NE.U32.AND P0, PT, R3, RZ, PT ;  /* 0x000000ff0300720c */ /* 0x000fc60003f05070 */
[----:B------:R-:W-:Y:S01]  /*2950*/  IMAD R3, R0, R5, RZ ;  /* 0x0000000500037224 */ /* 0x000fe200078e02ff */
[----:B------:R-:W-:Y:S01]  /*2960*/  IADD3 R0, R31, R17, RZ ;  /* 0x000000111f007210 */ /* 0x000fe20007ffe0ff */
[----:B------:R-:W-:Y:S01]  /*2970*/  IMAD R2, R2, R5, RZ ;  /* 0x0000000502027224 */ /* 0x000fe200078e02ff */
[----:B------:R-:W-:-:S07]  /*2980*/  IADD3 R5, R35, R19, RZ ;  /* 0x0000001323057210 */ /* 0x000fce0007ffe0ff */
[----:B------:R-:W-:Y:S05]  /*2990*/  @!P0 BRA `(.L_x_649) ;  /* 0x0000010000008947 */ /* 0x000fea0003800000 */
[----:B------:R-:W-:Y:S01]  /*29a0*/  IMAD.MOV.U32 R28, RZ, RZ, R40 ;  /* 0x000000ffff1c7224 */ /* 0x000fe200078e0028 */
[----:B------:R-:W-:Y:S01]  /*29b0*/  MOV R21, R41 ;  /* 0x0000002900157202 */ /* 0x000fe20000000f00 */
[----:B------:R-:W-:Y:S01]  /*29c0*/  IMAD.MOV.U32 R24, RZ, RZ, R32 ;  /* 0x000000ffff187224 */ /* 0x000fe200078e0020 */
[----:B------:R-:W-:Y:S02]  /*29d0*/  MOV R22, 0x29f0 ;  /* 0x000029f000167802 */ /* 0x000fe40000000f00 */
[----:B------:R-:W-:Y:S05]  /*29e0*/  CALL.REL.NOINC `($__internal_13_$__cuda_sm20_div_s64) ;  /* 0x0000234000007944 */ /* 0x000fea0003c00000 */
[----:B------:R-:W-:Y:S02]  /*29f0*/  IADD3 R21, P0, RZ, -R18, RZ ;  /* 0x80000012ff157210 */ /* 0x000fe40007f1e0ff */
[----:B------:R-:W-:Y:S02]  /*2a00*/  MOV R24, R40 ;  /* 0x0000002800187202 */ /* 0x000fe40000000f00 */
[----:B------:R-:W-:Y:S02]  /*2a10*/  IADD3.X R17, RZ, ~R19, RZ, P0, !PT ;  /* 0x80000013ff117210 */ /* 0x000fe400007fe4ff */
[----:B------:R-:W-:Y:S01]  /*2a20*/  MOV R25, R41 ;  /* 0x0000002900197202 */ /* 0x000fe20000000f00 */
[----:B------:R-:W-:Y:S01]  /*2a30*/  IMAD.MOV.U32 R41, RZ, RZ, R19 ;  /* 0x000000ffff297224 */ /* 0x000fe200078e0013 */
[----:B------:R-:W-:Y:S01]  /*2a40*/  MOV R40, R18 ;  /* 0x0000001200287202 */ /* 0x000fe20000000f00 */
[----:B------:R-:W-:-:S02]  /*2a50*/  IMAD R17, R17, R32, RZ ;  /* 0x0000002011117224 */ /* 0x000fc400078e02ff */
[----:B------:R-:W-:-:S04]  /*2a60*/  IMAD.WIDE.U32 R32, R21, R32, R24 ;  /* 0x0000002015207225 */ /* 0x000fc800078e0018 */
[----:B------:R-:W-:-:S04]  /*2a70*/  IMAD R17, R4, R21, R17 ;  /* 0x0000001504117224 */ /* 0x000fc800078e0211 */
[----:B------:R-:W-:Y:S01]  /*2a80*/  IMAD.IADD R21, R33, 0x1, R17 ;  /* 0x0000000121157824 */ /* 0x000fe200078e0211 */
[----:B------:R-:W-:Y:S05]  /*2a90*/  BRA `(.L_x_650) ;  /* 0x0000017000007947 */ /* 0x000fea0003800000 */
.L_x_649:
        /* <DEDUP_REMOVED lines=22> */
[----:B------:R-:W-:Y:S02]  /*2c00*/  MOV R40, R4 ;  /* 0x0000000400287202 */ /* 0x000fe40000000f00 */
.L_x_650:
[----:B------:R-:W-:Y:S05]  /*2c10*/  BSYNC B0 ;  /* 0x0000000000007941 */ /* 0x000fea0003800000 */
.L_x_648:
        /* <DEDUP_REMOVED lines=8> */
[----:B------:R-:W-:Y:S05]  /*2ca0*/  CALL.REL.NOINC `($__internal_13_$__cuda_sm20_div_s64) ;  /* 0x0000208000007944 */ /* 0x000fea0003c00000 */
[----:B------:R-:W-:Y:S01]  /*2cb0*/  IADD3 R4, P0, RZ, -R18, RZ ;  /* 0x80000012ff047210 */ /* 0x000fe20007f1e0ff */
[----:B------:R-:W-:Y:S01]  /*2cc0*/  IMAD.MOV.U32 R33, RZ, RZ, R19 ;  /* 0x000000ffff217224 */ /* 0x000fe200078e0013 */
[----:B------:R-:W-:Y:S02]  /*2cd0*/  MOV R20, R32 ;  /* 0x0000002000147202 */ /* 0x000fe40000000f00 */
[----:B------:R-:W-:Y:S02]  /*2ce0*/  IADD3.X R17, RZ, ~R19, RZ, P0, !PT ;  /* 0x80000013ff117210 */ /* 0x000fe400007fe4ff */
[----:B------:R-:W-:Y:S01]  /*2cf0*/  MOV R32, R18 ;  /* 0x0000001200207202 */ /* 0x000fe20000000f00 */
[----:B------:R-:W-:-:S04]  /*2d00*/  IMAD.WIDE.U32 R20, R16, R4, R20 ;  /* 0x0000000410147225 */ /* 0x000fc800078e0014 */
[----:B------:R-:W-:Y:S01]  /*2d10*/  IMAD R17, R17, R16, RZ ;  /* 0x0000001011117224 */ /* 0x000fe200078e02ff */
[----:B------:R-:W-:-:S03]  /*2d20*/  MOV R16, R20 ;  /* 0x0000001400107202 */ /* 0x000fc60000000f00 */
[----:B------:R-:W-:-:S04]  /*2d30*/  IMAD R15, R15, R4, R17 ;  /* 0x000000040f0f7224 */ /* 0x000fc800078e0211 */
[----:B------:R-:W-:Y:S01]  /*2d40*/  IMAD.IADD R15, R21, 0x1, R15 ;  /* 0x00000001150f7824 */ /* 0x000fe200078e020f */
[----:B------:R-:W-:Y:S05]  /*2d50*/  BRA `(.L_x_653) ;  /* 0x0000017000007947 */ /* 0x000fea0003800000 */
.L_x_652:
        /* <DEDUP_REMOVED lines=23> */
.L_x_653:
[----:B------:R-:W-:Y:S05]  /*2ed0*/  BSYNC B0 ;  /* 0x0000000000007941 */ /* 0x000fea0003800000 */
.L_x_651:
        /* <DEDUP_REMOVED lines=20> */
.L_x_655:
        /* <DEDUP_REMOVED lines=23> */
.L_x_656:
[----:B------:R-:W-:Y:S05]  /*3190*/  BSYNC B0 ;  /* 0x0000000000007941 */ /* 0x000fea0003800000 */
.L_x_654:
        /* <DEDUP_REMOVED lines=9> */
[----:B------:R-:W-:Y:S01]  /*3230*/  IMAD R17, R4, R18, R17 ;  /* 0x0000001204117224 */ /* 0x000fe200078e0211 */
[----:B------:R-:W-:Y:S01]  /*3240*/  SHF.R.S32.HI R19, RZ, 0x1f, R44 ;  /* 0x0000001fff137819 */ /* 0x000fe2000001142c */
[----:B------:R-:W-:-:S02]  /*3250*/  IMAD R4, R15, R44, RZ ;  /* 0x0000002c0f047224 */ /* 0x000fc400078e02ff */
[----:B------:R-:W-:Y:S02]  /*3260*/  IMAD R13, R21, R14, R13 ;  /* 0x0000000e150d7224 */ /* 0x000fe400078e020d */
[----:B------:R-:W-:-:S04]  /*3270*/  IMAD.WIDE.U32 R14, R14, R2, RZ ;  /* 0x000000020e0e7225 */ /* 0x000fc800078e00ff */
[----:B------:R-:W-:Y:S01]  /*3280*/  IMAD R19, R19, R16, R4 ;  /* 0x0000001013137224 */ /* 0x000fe200078e0204 */
[----:B------:R-:W-:Y:S01]  /*3290*/  IADD3 R8, R15, R13, RZ ;  /* 0x0000000d0f087210 */ /* 0x000fe20007ffe0ff */
        /* <DEDUP_REMOVED lines=9> */
[----:B------:R-:W-:Y:S05]  /*3330*/  CALL.REL.NOINC `($__internal_13_$__cuda_sm20_div_s64) ;  /* 0x000019f000007944 */ /* 0x000fea0003c00000 */
[----:B------:R-:W-:Y:S01]  /*3340*/  IADD3 R4, P0, RZ, -R18, RZ ;  /* 0x80000012ff047210 */ /* 0x000fe20007f1e0ff */
[----:B------:R-:W-:Y:S01]  /*3350*/  IMAD.MOV.U32 R21, RZ, RZ, R41 ;  /* 0x000000ffff157224 */ /* 0x000fe200078e0029 */
[----:B------:R-:W-:Y:S02]  /*3360*/  MOV R20, R40 ;  /* 0x0000002800147202 */ /* 0x000fe40000000f00 */
[----:B------:R-:W-:-:S02]  /*3370*/  IADD3.X R17, RZ, ~R19, RZ, P0, !PT ;  /* 0x80000013ff117210 */ /* 0x000fc400007fe4ff */
        /* <DEDUP_REMOVED lines=8> */
.L_x_658:
        /* <DEDUP_REMOVED lines=23> */
.L_x_659:
[----:B------:R-:W-:Y:S05]  /*3570*/  BSYNC B0 ;  /* 0x0000000000007941 */ /* 0x000fea0003800000 */
.L_x_657:
        /* <DEDUP_REMOVED lines=29> */
.L_x_661:
        /* <DEDUP_REMOVED lines=23> */
.L_x_662:
[----:B------:R-:W-:Y:S05]  /*38c0*/  BSYNC B0 ;  /* 0x0000000000007941 */ /* 0x000fea0003800000 */
.L_x_660:
        /* <DEDUP_REMOVED lines=20> */
.L_x_638:
[----:B------:R-:W-:-:S04]  /*3a10*/  LEA R2, P0, R32, c[0x0][0x200], 0x2 ;  /* 0x0000800020027a11 */ /* 0x000fc800078010ff */
[----:B------:R-:W-:-:S05]  /*3a20*/  LEA.HI.X R3, R32, c[0x0][0x204], R33, 0x2, P0 ;  /* 0x0000810020037a11 */ /* 0x000fca00000f1421 */
[----:B------:R0:W-:Y:S04]  /*3a30*/  STG.E [R2.64], R26 ;  /* 0x0000001a02007986 */ /* 0x0001e8000c10190c */
.L_x_637:
[----:B------:R-:W-:Y:S05]  /*3a40*/  BSYNC B1 ;  /* 0x0000000000017941 */ /* 0x000fea0003800000 */
.L_x_636:
[----:B------:R-:W1:Y:S01]  /*3a50*/  S2R R0, SR_TID.X ;  /* 0x0000000000007919 */ /* 0x000e620000002100 */
[----:B------:R-:W-:Y:S01]  /*3a60*/  IMAD.MOV.U32 R15, RZ, RZ, c[0x0][0x314] ;  /* 0x0000c500ff0f7624 */ /* 0x000fe200078e00ff */
[----:B------:R-:W-:Y:S01]  /*3a70*/  CS2R R6, SRZ ;  /* 0x0000000000067805 */ /* 0x000fe2000001ff00 */
[----:B------:R-:W-:Y:S01]  /*3a80*/  CS2R R10, SRZ ;  /* 0x00000000000a7805 */ /* 0x000fe2000001ff00 */
[----:B------:R-:W-:Y:S01]  /*3a90*/  IMAD.MOV.U32 R12, RZ, RZ, RZ ;  /* 0x000000ffff0c7224 */ /* 0x000fe200078e00ff */
[----:B01----:R-:W-:-:S04]  /*3aa0*/  LEA.HI R3, R0, R0, RZ, 0x1 ;  /* 0x0000000000037211 */ /* 0x003fc800078f08ff */
[----:B------:R-:W-:-:S05]  /*3ab0*/  LOP3.LUT R5, R3, 0xfffffffe, RZ, 0xc0, !PT ;  /* 0xfffffffe03057812 */ /* 0x000fca00078ec0ff */
[----:B------:R-:W-:Y:S01]  /*3ac0*/  IMAD.IADD R2, R0, 0x1, -R5 ;  /* 0x0000000100027824 */ /* 0x000fe200078e0a05 */
[----:B------:R-:W-:-:S04]  /*3ad0*/  SHF.R.S32.HI R5, RZ, 0x1f, R0 ;  /* 0x0000001fff057819 */ /* 0x000fc80000011400 */
[----:B------:R-:W-:Y:S02]  /*3ae0*/  ISETP.GE.AND P0, PT, R2, c[0x0][0x314], PT ;  /* 0x0000c50002007a0c */ /* 0x000fe40003f06270 */
[----:B------:R-:W-:Y:S02]  /*3af0*/  LEA.HI R28, R5, R0, RZ, 0x3 ;  /* 0x00000000051c7211 */ /* 0x000fe400078f18ff */
[----:B------:R-:W-:Y:S01]  /*3b00*/  ISETP.GT.OR P0, PT, R0, 0x1f, P0 ;  /* 0x0000001f0000780c */ /* 0x000fe20000704670 */
[----:B------:R-:W-:-:S12]  /*3b10*/  CS2R R4, SRZ ;  /* 0x0000000000047805 */ /* 0x000fd8000001ff00 */
[----:B------:R-:W-:Y:S01]  /*3b20*/  @!P0 FADD.FTZ R8, -R26, R29 ;  /* 0x0000001d1a088221 */ /* 0x000fe20000010100 */
[----:B------:R-:W-:Y:S01]  /*3b30*/  LOP3.LUT R29, R28, 0x3ffffff8, RZ, 0xc0, !PT ;  /* 0x3ffffff81c1d7812 */ /* 0x000fe200078ec0ff */
[----:B------:R-:W-:Y:S01]  /*3b40*/  @!P0 IMAD.SHL.U32 R3, R3, 0x2, RZ ;  /* 0x0000000203038824 */ /* 0x000fe200078e00ff */
[----:B------:R-:W-:Y:S01]  /*3b50*/  SHF.R.S32.HI R28, RZ, 0x3, R28 ;  /* 0x00000003ff1c7819 */ /* 0x000fe2000001141c */
[----:B------:R-:W-:Y:S02]  /*3b60*/  @!P0 FMUL.FTZ R8, R8, 1.4426950216293334961 ;  /* 0x3fb8aa3b08088820 */ /* 0x000fe40000410000 */
[----:B------:R-:W-:Y:S01]  /*3b70*/  IMAD.IADD R29, R0, 0x1, -R29 ;  /* 0x00000001001d7824 */ /* 0x000fe200078e0a1d */
[----:B------:R-:W-:Y:S01]  /*3b80*/  @!P0 LOP3.LUT R3, R3, 0xfffffffc, RZ, 0xc0, !PT ;  /* 0xfffffffc03038812 */ /* 0x000fe200078ec0ff */
[----:B------:R-:W-:Y:S02]  /*3b90*/  IMAD.MOV.U32 R0, RZ, RZ, RZ ;  /* 0x000000ffff007224 */ /* 0x000fe400078e00ff */
[----:B------:R-:W0:Y:S01]  /*3ba0*/  @!P0 MUFU.EX2 R8, R8 ;  /* 0x0000000800088308 */ /* 0x000e220000000800 */
[----:B------:R-:W-:-:S02]  /*3bb0*/  IMAD.SHL.U32 R29, R29, 0x4, RZ ;  /* 0x000000041d1d7824 */ /* 0x000fc400078e00ff */
[----:B------:R-:W-:Y:S02]  /*3bc0*/  @!P0 IMAD R9, R2, 0x44, R3 ;  /* 0x0000004402098824 */ /* 0x000fe400078e0203 */
[----:B------:R-:W-:-:S03]  /*3bd0*/  CS2R R2, SRZ ;  /* 0x0000000000027805 */ /* 0x000fc6000001ff00 */
        /* <DEDUP_REMOVED lines=34> */
.L_x_665:
        /* <DEDUP_REMOVED lines=77> */
.L_x_664:
        /* <DEDUP_REMOVED lines=47> */
.L_x_666:
        /* <DEDUP_REMOVED lines=10> */
.L_x_668:
[----:B------:R-:W-:Y:S05]  /*4660*/  BSYNC B0 ;  /* 0x0000000000007941 */ /* 0x000fea0003800000 */
.L_x_667:
        /* <DEDUP_REMOVED lines=13> */
.L_x_663:
        /* <DEDUP_REMOVED lines=95> */
        .weak           $__internal_13_$__cuda_sm20_div_s64
        .type           $__internal_13_$__cuda_sm20_div_s64,@function
        .size           $__internal_13_$__cuda_sm20_div_s64,(.L_x_6077 - $__internal_13_$__cuda_sm20_div_s64)
$__internal_13_$__cuda_sm20_div_s64:
        /* <DEDUP_REMOVED lines=83> */
[----:B------:R-:W-:Y:S06]  /*5260*/  RET.REL.NODEC R38 `(_ZN5flash32flash_fwd_splitkv_combine_kernelI23Flash_fwd_kernel_traitsILi96ELi64ELi128ELi4ELb0ELb0EN7cutlass6half_tE19Flash_kernel_traitsILi96ELi64ELi128ELi4ES3_EELi16ELi1ELb1EEEvNS_16Flash_fwd_paramsE) ;  /* 0xffffad9026007950 */ /* 0x000fec0003c3ffff */
.L_x_669:
        /* <DEDUP_REMOVED lines=9> */
.L_x_6077:


//--------------------- .text._ZN5flash24flash_fwd_splitkv_kernelI23Flash_fwd_kernel_traitsILi96ELi64ELi128ELi4ELb0ELb0EN7cutlass6half_tE19Flash_kernel_traitsILi96ELi64ELi128ELi4ES3_EELb1ELb0ELb0ELb0ELb0ELb0ELb0ELb0EEEvNS_16Flash_fwd_paramsE --------------------------
	.section	.text._ZN5flash24flash_fwd_splitkv_kernelI23Flash_fwd_kernel_traitsILi96ELi64ELi128ELi4ELb0ELb0EN7cutlass6half_tE19Flash_kernel_traitsILi96ELi64ELi128ELi4ES3_EELb1ELb0ELb0ELb0ELb0ELb0ELb0ELb0EEEvNS_16Flash_fwd_paramsE,"ax",@progbits
	.sectioninfo	@"SHI_REGISTERS=219"
	.align	128
        .global         _ZN5flash24flash_fwd_splitkv_kernelI23Flash_fwd_kernel_traitsILi96ELi64ELi128ELi4ELb0ELb0EN7cutlass6half_tE19Flash_kernel_traitsILi96ELi64ELi128ELi4ES3_EELb1ELb0ELb0ELb0ELb0ELb0ELb0ELb0EEEvNS_16Flash_fwd_paramsE
        .type           _ZN5flash24flash_fwd_splitkv_kernelI23Flash_fwd_kernel_traitsILi96ELi64ELi128ELi4ELb0ELb0EN7cutlass6half_tE19Flash_kernel_traitsILi96ELi64ELi128ELi4ES3_EELb1ELb0ELb0ELb0ELb0ELb0ELb0ELb0EEEvNS_16Flash_fwd_paramsE,@function
        .size           _ZN5flash24flash_fwd_splitkv_kernelI23Flash_fwd_kernel_traitsILi96ELi64ELi128ELi4ELb0ELb0EN7cutlass6half_tE19Flash_kernel_traitsILi96ELi64ELi128ELi4ES3_EELb1ELb0ELb0ELb0ELb0ELb0ELb0ELb0EEEvNS_16Flash_fwd_paramsE,(.L_x_6106 - _ZN5flash24flash_fwd_splitkv_kernelI23Flash_fwd_kernel_traitsILi96ELi64ELi128ELi4ELb0ELb0EN7cutlass6half_tE19Flash_kernel_traitsILi96ELi64ELi128ELi4ES3_EELb1ELb0ELb0ELb0ELb0ELb0ELb0ELb0EEEvNS_16Flash_fwd_paramsE)
        .other          _ZN5flash24flash_fwd_splitkv_kernelI23Flash_fwd_kernel_traitsILi96ELi64ELi128ELi4ELb0ELb0EN7cutlass6half_tE19Flash_kernel_traitsILi96ELi64ELi128ELi4ES3_EELb1ELb0ELb0ELb0ELb0ELb0ELb0ELb0EEEvNS_16Flash_fwd_paramsE,@"STO_CUDA_ENTRY STV_DEFAULT"
_ZN5flash24flash_fwd_splitkv_kernelI23Flash_fwd_kernel_traitsILi96ELi64ELi128ELi4ELb0ELb0EN7cutlass6half_tE19Flash_kernel_traitsILi96ELi64ELi128ELi4ES3_EELb1ELb0ELb0ELb0ELb0ELb0ELb0ELb0EEEvNS_16Flash_fwd_paramsE:
.text._ZN5flash24flash_fwd_splitkv_kernelI23Flash_fwd_kernel_traitsILi96ELi64ELi128ELi4ELb0ELb0EN7cutlass6half_tE19Flash_kernel_traitsILi96ELi64ELi128ELi4ES3_EELb1ELb0ELb0ELb0ELb0ELb0ELb0ELb0EEEvNS_16Flash_fwd_paramsE:
[----:B------:R-:W-:Y:S02]  /*0000*/  MOV R1, c[0x0][0x28] ;  /* 0x00000a0000017a02 */ /* 0x000fe40000000f00 */
[----:B------:R-:W1:Y:S01]  /*0010*/  LDC.U8 R0, c[0x0][0x312] ;  /* 0x0000c480ff007b82 */ /* 0x000e620000000000 */
[----:B------:R-:W2:Y:S01]  /*0020*/  S2R R25, SR_CTAID.Y ;  /* 0x0000000000197919 */ /* 0x000ea20000002600 */
[----:B------:R-:W-:Y:S01]  /*0030*/  ISETP.NE.U32.AND P2, PT, RZ, c[0x0][0x240], PT ;  /* 0x00009000ff007a0c */ /* 0x000fe20003f45070 */
[----:B------:R-:W-:Y:S01]  /*0040*/  IMAD.MOV.U32 R6, RZ, RZ, 0x4 ;  /* 0x00000004ff067424 */ /* 0x000fe200078e00ff */
[----:B------:R-:W-:Y:S01]  /*0050*/  ISETP.EQ.U32.AND P1, PT, RZ, c[0x0][0x248], PT ;  /* 0x00009200ff007a0c */ /* 0x000fe20003f22070 */
[----:B------:R-:W-:Y:S01]  /*0060*/  IMAD.MOV.U32 R178, RZ, RZ, -0x1 ;  /* 0xffffffffffb27424 */ /* 0x000fe200078e00ff */
[----:B------:R-:W-:Y:S01]  /*0070*/  ISETP.NE.AND.EX P2, PT, RZ, c[0x0][0x244], PT, P2 ;  /* 0x00009100ff007a0c */ /* 0x000fe20003f45320 */
[----:B------:R-:W-:Y:S01]  /*0080*/  ULDC.64 UR6, c[0x0][0x118] ;  /* 0x0000460000067ab9 */ /* 0x000fe20000000a00 */
[----:B------:R-:W-:Y:S01]  /*0090*/  IMAD.MOV.U32 R23, RZ, RZ, -0x1 ;  /* 0xffffffffff177424 */ /* 0x000fe200078e00ff */
[----:B------:R-:W-:-:S04]  /*00a0*/  ISETP.NE.U32.AND P0, PT, RZ, c[0x0][0x250], PT ;  /* 0x00009400ff007a0c */ /* 0x000fc80003f05070 */
[----:B------:R-:W-:Y:S02]  /*00b0*/  ISETP.NE.AND.EX P0, PT, RZ, c[0x0][0x254], PT, P0 ;  /* 0x00009500ff007a0c */ /* 0x000fe40003f05300 */
[----:B-1----:R-:W-:Y:S01]  /*00c0*/  ISETP.NE.AND P3, PT, R0, RZ, PT ;  /* 0x000000ff0000720c */ /* 0x002fe20003f65270 */
[----:B--2---:R-:W-:-:S03]  /*00d0*/  IMAD.WIDE R12, R25, R6, c[0x0][0x240] ;  /* 0x00009000190c7625 */ /* 0x004fc600078e0206 */
[----:B------:R-:W-:Y:S01]  /*00e0*/  ISETP.EQ.OR.EX P1, PT, RZ, c[0x0][0x24c], !P3, P1 ;  /* 0x00009300ff007a0c */ /* 0x000fe20005f22710 */
[CC--:B------:R-:W-:Y:S01]  /*00f0*/  IMAD.WIDE R2, R25.reuse, R6.reuse, c[0x0][0x248] ;  /* 0x0000920019027625 */ /* 0x0c0fe200078e0206 */
[----:B------:R-:W2:Y:S04]  /*0100*/  @P2 LDG.E R178, [R12.64] ;  /* 0x000000060cb22981 */ /* 0x000ea8000c1e1900 */
[----:B------:R-:W2:Y:S01]  /*0110*/  @P2 LDG.E R5, [R12.64+0x4] ;  /* 0x000004060c052981 */ /* 0x000ea2000c1e1900 */
[----:B------:R-:W-:Y:S02]  /*0120*/  IMAD.MOV.U32 R4, RZ, RZ, RZ ;  /* 0x000000ffff047224 */ /* 0x000fe400078e00ff */
[----:B------:R-:W-:-:S04]  /*0130*/  @P0 IMAD.WIDE R10, R25, R6, c[0x0][0x250] ;  /* 0x00009400190a0625 */ /* 0x000fc800078e0206 */
[----:B------:R1:W5:Y:S04]  /*0140*/  @!P1 LDG.E R23, [R2.64] ;  /* 0x0000000602179981 */ /* 0x000368000c1e1900 */
[----:B------:R1:W5:Y:S01]  /*0150*/  @P0 LDG.E R4, [R10.64] ;  /* 0x000000060a040981 */ /* 0x000362000c1e1900 */
[----:B------:R-:W-:-:S03]  /*0160*/  ISETP.NE.U32.AND P0, PT, RZ, c[0x0][0x248], PT ;  /* 0x00009200ff007a0c */ /* 0x000fc60003f05070 */
[----:B------:R-:W3:Y:S04]  /*0170*/  S2R R27, SR_CTAID.X ;  /* 0x00000000001b7919 */ /* 0x000ee80000002500 */
[----:B------:R-:W4:Y:S01]  /*0180*/  S2R R8, SR_CTAID.Z ;  /* 0x0000000000087919 */ /* 0x000f220000002700 */
[----:B------:R-:W-:Y:S01]  /*0190*/  ISETP.NE.AND.EX P0, PT, RZ, c[0x0][0x24c], PT, P0 ;  /* 0x00009300ff007a0c */ /* 0x000fe20003f05300 */
[----:B--2---:R-:W-:Y:S02]  /*01a0*/  @P2 IMAD.IADD R182, R5, 0x1, -R178 ;  /* 0x0000000105b62824 */ /* 0x004fe400078e0ab2 */
[----:B------:R-:W-:-:S10]  /*01b0*/  @!P2 IMAD.MOV.U32 R182, RZ, RZ, c[0x0][0x214] ;  /* 0x00008500ffb6a624 */ /* 0x000fd400078e00ff */
[----:B------:R-:W-:Y:S05]  /*01c0*/  @!P0 BRA `(.L_x_670) ;  /* 0x0000004000008947 */ /* 0x000fea0003800000 */
[----:B-1-34-:R-:W2:Y:S02]  /*01d0*/  @P3 LDG.E R0, [R2.64+0x4] ;  /* 0x0000040602003981 */ /* 0x01aea4000c1e1900 */
[----:B--2--5:R-:W-:-:S06]  /*01e0*/  @P3 IADD3 R0, R0, -R23, RZ ;  /* 0x8000001700003210 */ /* 0x024fcc0007ffe0ff */
[----:B------:R1:W5:Y:S01]  /*01f0*/  @!P3 LDG.E R0, [R2.64] ;  /* 0x000000060200b981 */ /* 0x000362000c1e1900 */
[----:B------:R-:W-:Y:S05]  /*0200*/  BRA `(.L_x_671) ;  /* 0x0000001000007947 */ /* 0x000fea0003800000 */
.L_x_670:
[----:B-1-34-:R-:W-:Y:S02]  /*0210*/  MOV R0, c[0x0][0x218] ;  /* 0x0000860000007a02 */ /* 0x01afe40000000f00 */
.L_x_671:
[----:B------:R-:W-:-:S04]  /*0220*/  ISETP.NE.U32.AND P2, PT, RZ, c[0x0][0x258], PT ;  /* 0x00009600ff007a0c */ /* 0x000fc80003f45070 */
[----:B------:R-:W-:-:S13]  /*0230*/  ISETP.NE.AND.EX P2, PT, RZ, c[0x0][0x25c], PT, P2 ;  /* 0x00009700ff007a0c */ /* 0x000fda0003f45320 */
[----:B------:R-:W-:-:S05]  /*0240*/  @P2 IMAD.WIDE R10, R25, R6, c[0x0][0x258] ;  /* 0x00009600190a2625 */ /* 0x000fca00078e0206 */
[----:B------:R-:W2:Y:S01]  /*0250*/  @P2 LDG.E R127, [R10.64] ;  /* 0x000000060a7f2981 */ /* 0x000ea2000c1e1900 */
[----:B------:R-:W-:Y:S01]  /*0260*/  IMAD.SHL.U32 R21, R27, 0x40, RZ ;  /* 0x000000401b157824 */ /* 0x000fe200078e00ff */
[----:B------:R-:W-:-:S04]  /*0270*/  @!P2 ISETP.NE.U32.AND P1, PT, RZ, c[0x0][0x268], PT ;  /* 0x00009a00ff00aa0c */ /* 0x000fc80003f25070 */
[----:B------:R-:W-:Y:S02]  /*0280*/  ISETP.GT.AND P0, PT, R182, R21, PT ;  /* 0x00000015b600720c */ /* 0x000fe40003f04270 */
[----:B------:R-:W-:-:S04]  /*0290*/  @!P2 ISETP.NE.AND.EX P1, PT, RZ, c[0x0][0x26c], PT, P1 ;  /* 0x00009b00ff00aa0c */ /* 0x000fc80003f25310 */
[----:B-1----:R-:W-:Y:S01]  /*02a0*/  @!P2 SEL R3, RZ, c[0x0][0x21c], !P1 ;  /* 0x00008700ff03aa07 */ /* 0x002fe20004800000 */
[----:B--2--5:R-:W-:-:S03]  /*02b0*/  @P2 IMAD.IADD R127, R127, 0x1, -R4 ;  /* 0x000000017f7f2824 */ /* 0x024fc600078e0a04 */
[----:B------:R-:W-:-:S03]  /*02c0*/  @!P2 IADD3 R127, R3, R0, -R4 ;  /* 0x00000000037fa210 */ /* 0x000fc60007ffe804 */
[----:B------:R-:W-:Y:S05]  /*02d0*/  @!P0 EXIT ;  /* 0x000000000000894d */ /* 0x000fea0003800000 */
[----:B------:R-:W-:Y:S01]  /*02e0*/  ULDC UR5, c[0x0][0x218] ;  /* 0x0000860000057ab9 */ /* 0x000fe20000000800 */
[----:B------:R-:W-:Y:S01]  /*02f0*/  IADD3 R0, -R182, 0xbf, R21 ;  /* 0x000000bfb6007810 */ /* 0x000fe20007ffe115 */
[----:B------:R-:W-:Y:S01]  /*0300*/  UIADD3 UR5, UR5, 0x7f, URZ ;  /* 0x0000007f05057890 */ /* 0x000fe2000fffe03f */
[----:B------:R-:W-:Y:S02]  /*0310*/  IADD3 R5, R127, 0x7f, RZ ;  /* 0x0000007f7f057810 */ /* 0x000fe40007ffe0ff */
[----:B------:R-:W-:Y:S01]  /*0320*/  IADD3 R3, R0, c[0x0][0x2e8], R127 ;  /* 0x0000ba0000037a10 */ /* 0x000fe20007ffe07f */
[----:B------:R-:W-:Y:S01]  /*0330*/  USHF.R.S32.HI UR4, URZ, 0x1f, UR5 ;  /* 0x0000001f3f047899 */ /* 0x000fe20008011405 */
[----:B------:R-:W-:Y:S02]  /*0340*/  SHF.R.S32.HI R2, RZ, 0x1f, R5 ;  /* 0x0000001fff027819 */ /* 0x000fe40000011405 */
[----:B------:R-:W-:Y:S01]  /*0350*/  SHF.R.S32.HI R0, RZ, 0x1f, R3 ;  /* 0x0000001fff007819 */ /* 0x000fe20000011403 */
[----:B------:R-:W-:Y:S01]  /*0360*/  ULEA.HI UR4, UR4, UR5, URZ, 0x7 ;  /* 0x0000000504047291 */ /* 0x000fe2000f8f383f */
[----:B------:R-:W-:-:S02]  /*0370*/  LEA.HI R2, R2, R5, RZ, 0x7 ;  /* 0x0000000502027211 */ /* 0x000fc400078f38ff */
[----:B------:R-:W-:Y:S01]  /*0380*/  LEA.HI R0, R0, R3, RZ, 0x7 ;  /* 0x0000000300007211 */ /* 0x000fe200078f38ff */
[----:B------:R-:W-:Y:S01]  /*0390*/  USHF.R.S32.HI UR4, URZ, 0x7, UR4 ;  /* 0x000000073f047899 */ /* 0x000fe20008011404 */
[----:B------:R-:W-:Y:S02]  /*03a0*/  SHF.R.S32.HI R3, RZ, 0x7, R2 ;  /* 0x00000007ff037819 */ /* 0x000fe40000011402 */
[----:B------:R-:W-:Y:S01]  /*03b0*/  SHF.R.S32.HI R0, RZ, 0x7, R0 ;  /* 0x00000007ff007819 */ /* 0x000fe20000011400 */
[----:B------:R-:W1:Y:S02]  /*03c0*/  S2R R2, SR_TID.X ;  /* 0x0000000000027919 */ /* 0x000e640000002100 */
[----:B------:R-:W-:-:S04]  /*03d0*/  IMNMX R3, R3, UR4, PT ;  /* 0x0000000403037c17 */ /* 0x000fc8000b800200 */
[----:B------:R-:W-:-:S04]  /*03e0*/  IMNMX R128, R3, R0, PT ;  /* 0x0000000003807217 */ /* 0x000fc80003800200 */
[----:B------:R-:W-:-:S13]  /*03f0*/  ISETP.GT.AND P0, PT, R128, RZ, PT ;  /* 0x000000ff8000720c */ /* 0x000fda0003f04270 */
[----:B------:R-:W-:Y:S05]  /*0400*/  @P0 BRA `(.L_x_672) ;  /* 0x0000053000000947 */ /* 0x000fea0003800000 */
[----:B-1----:R-:W-:Y:S01]  /*0410*/  SHF.R.S32.HI R3, RZ, 0x1f, R2 ;  /* 0x0000001fff037819 */ /* 0x002fe20000011402 */
[----:B------:R-:W-:Y:S01]  /*0420*/  BSSY B0, `(.L_x_673) ;  /* 0x0000030000007945 */ /* 0x000fe20003800000 */
[----:B------:R-:W-:Y:S02]  /*0430*/  ISETP.NE.AND P0, PT, R178, -0x1, PT ;  /* 0xffffffffb200780c */ /* 0x000fe40003f05270 */
[----:B------:R-:W-:Y:S02]  /*0440*/  LEA.HI R3, R3, R2, RZ, 0x2 ;  /* 0x0000000203037211 */ /* 0x000fe400078f10ff */
[----:B------:R-:W-:Y:S02]  /*0450*/  SHF.R.S32.HI R0, RZ, 0x1f, R21 ;  /* 0x0000001fff007819 */ /* 0x000fe40000011415 */
[----:B------:R-:W-:Y:S02]  /*0460*/  LOP3.LUT R5, R3, 0xfffffffc, RZ, 0xc0, !PT ;  /* 0xfffffffc03057812 */ /* 0x000fe400078ec0ff */
[----:B------:R-:W-:Y:S01]  /*0470*/  IADD3 R182, -R21, R182, RZ ;  /* 0x000000b615b67210 */ /* 0x000fe20007ffe1ff */
[----:B------:R-:W-:Y:S01]  /*0480*/  IMAD R0, R0, c[0x0][0x1e8], RZ ;  /* 0x00007a0000007a24 */ /* 0x000fe200078e02ff */
[----:B------:R-:W-:Y:S01]  /*0490*/  SHF.R.S32.HI R3, RZ, 0x2, R3 ;  /* 0x00000002ff037819 */ /* 0x000fe20000011403 */
[----:B------:R-:W-:-:S02]  /*04a0*/  IMAD.IADD R2, R2, 0x1, -R5 ;  /* 0x0000000102027824 */ /* 0x000fc400078e0a05 */
[----:B------:R-:W-:Y:S01]  /*04b0*/  @!P0 SHF.R.S32.HI R10, RZ, 0x1f, R25 ;  /* 0x0000001fff0a8819 */ /* 0x000fe20000011419 */
[----:B------:R-:W-:-:S04]  /*04c0*/  @!P0 IMAD.WIDE.U32 R12, R25, c[0x0][0x1e0], RZ ;  /* 0x00007800190c8a25 */ /* 0x000fc800078e00ff */
[----:B------:R-:W-:Y:S02]  /*04d0*/  IMAD.SHL.U32 R4, R2, 0x8, RZ ;  /* 0x0000000802047824 */ /* 0x000fe400078e00ff */
[----:B------:R-:W-:Y:S02]  /*04e0*/  @!P0 IMAD R10, R10, c[0x0][0x1e0], RZ ;  /* 0x000078000a0a8a24 */ /* 0x000fe400078e02ff */
[----:B------:R-:W-:Y:S01]  /*04f0*/  @P0 IMAD.WIDE.U32 R6, R178, c[0x0][0x1e8], RZ ;  /* 0x00007a00b2060a25 */ /* 0x000fe200078e00ff */
[----:B------:R-:W-:Y:S02]  /*0500*/  SHF.R.S32.HI R5, RZ, 0x1f, R4 ;  /* 0x0000001fff057819 */ /* 0x000fe40000011404 */
[----:B------:R-:W-:Y:S01]  /*0510*/  @!P0 MOV R6, R12 ;  /* 0x0000000c00068202 */ /* 0x000fe20000000f00 */
[----:B------:R-:W-:Y:S02]  /*0520*/  @!P0 IMAD R9, R25, c[0x0][0x1e4], R10 ;  /* 0x0000790019098a24 */ /* 0x000fe400078e020a */
[----:B------:R-:W-:-:S04]  /*0530*/  IMAD.WIDE.U32 R10, R21, c[0x0][0x1e8], R4 ;  /* 0x00007a00150a7a25 */ /* 0x000fc800078e0004 */
[----:B------:R-:W-:Y:S02]  /*0540*/  @P0 IMAD R7, R178, c[0x0][0x1ec], R7 ;  /* 0x00007b00b2070a24 */ /* 0x000fe400078e0207 */
[----:B------:R-:W-:Y:S01]  /*0550*/  @!P0 IMAD.IADD R7, R13, 0x1, R9 ;  /* 0x000000010d078824 */ /* 0x000fe200078e0209 */
[----:B------:R-:W-:Y:S01]  /*0560*/  IADD3 R10, P0, R6, R10, RZ ;  /* 0x0000000a060a7210 */ /* 0x000fe20007f1e0ff */
[----:B------:R-:W-:Y:S01]  /*0570*/  IMAD R0, R21, c[0x0][0x1ec], R0 ;  /* 0x00007b0015007a24 */ /* 0x000fe200078e0200 */
[----:B------:R-:W-:Y:S02]  /*0580*/  SHF.R.S32.HI R13, RZ, 0x1f, R8 ;  /* 0x0000001fff0d7819 */ /* 0x000fe40000011408 */
[----:B------:R-:W-:Y:S02]  /*0590*/  SHF.R.S32.HI R6, RZ, 0x1f, R3 ;  /* 0x0000001fff067819 */ /* 0x000fe40000011403 */
[----:B------:R-:W-:Y:S01]  /*05a0*/  IADD3.X R11, R7, R11, R0, P0, !PT ;  /* 0x0000000b070b7210 */ /* 0x000fe200007fe400 */
[----:B------:R-:W-:Y:S01]  /*05b0*/  IMAD R13, R13, c[0x0][0x1f0], RZ ;  /* 0x00007c000d0d7a24 */ /* 0x000fe200078e02ff */
[----:B------:R-:W-:Y:S01]  /*05c0*/  ISETP.GE.AND P0, PT, R3, R182, PT ;  /* 0x000000b60300720c */ /* 0x000fe20003f06270 */
[----:B------:R-:W-:Y:S01]  /*05d0*/  IMAD R0, R25, c[0x0][0x1c0], R8 ;  /* 0x0000700019007a24 */ /* 0x000fe200078e0208 */
[----:B------:R-:W-:Y:S01]  /*05e0*/  IADD3 R9, R4, 0x20, RZ ;  /* 0x0000002004097810 */ /* 0x000fe20007ffe0ff */
[----:B------:R-:W-:-:S02]  /*05f0*/  IMAD R13, R8, c[0x0][0x1f4], R13 ;  /* 0x00007d00080d7a24 */ /* 0x000fc400078e020d */
[----:B------:R-:W-:Y:S01]  /*0600*/  IMAD.WIDE.U32 R10, R8, c[0x0][0x1f0], R10 ;  /* 0x00007c00080a7a25 */ /* 0x000fe200078e000a */
[----:B------:R-:W-:-:S03]  /*0610*/  IADD3 R8, R4, 0x40, RZ ;  /* 0x0000004004087810 */ /* 0x000fc60007ffe0ff */
[----:B------:R-:W-:Y:S02]  /*0620*/  IMAD R21, R0, c[0x0][0x214], R21 ;  /* 0x0000850000157a24 */ /* 0x000fe400078e0215 */
[----:B------:R-:W-:Y:S02]  /*0630*/  IMAD.IADD R13, R11, 0x1, R13 ;  /* 0x000000010b0d7824 */ /* 0x000fe400078e020d */
[----:B------:R-:W-:Y:S05]  /*0640*/  @P0 BRA `(.L_x_674) ;  /* 0x000000d000000947 */ /* 0x000fea0003800000 */
[----:B------:R-:W-:Y:S01]  /*0650*/  IMAD R0, R6, c[0x0][0x1e8], RZ ;  /* 0x00007a0006007a24 */ /* 0x000fe200078e02ff */
[----:B------:R-:W-:Y:S01]  /*0660*/  ISETP.GE.AND P3, PT, R4, c[0x0][0x220], PT ;  /* 0x0000880004007a0c */ /* 0x000fe20003f66270 */
[----:B------:R-:W-:Y:S01]  /*0670*/  IMAD.MOV.U32 R12, RZ, RZ, R10 ;  /* 0x000000ffff0c7224 */ /* 0x000fe200078e000a */
[----:B------:R-:W-:Y:S01]  /*0680*/  ISETP.GE.AND P2, PT, R9, c[0x0][0x220], PT ;  /* 0x0000880009007a0c */ /* 0x000fe20003f46270 */
[C---:B------:R-:W-:Y:S01]  /*0690*/  IMAD R0, R3.reuse, c[0x0][0x1ec], R0 ;  /* 0x00007b0003007a24 */ /* 0x040fe200078e0200 */
[----:B------:R-:W-:Y:S01]  /*06a0*/  ISETP.GE.AND P1, PT, R8, c[0x0][0x220], PT ;  /* 0x0000880008007a0c */ /* 0x000fe20003f26270 */
[----:B------:R-:W-:-:S04]  /*06b0*/  IMAD.WIDE.U32 R14, R3, c[0x0][0x1e8], R12 ;  /* 0x00007a00030e7a25 */ /* 0x000fc800078e000c */
[----:B------:R-:W-:Y:S01]  /*06c0*/  IMAD.IADD R0, R15, 0x1, R0 ;  /* 0x000000010f007824 */ /* 0x000fe200078e0200 */
[----:B------:R-:W-:-:S04]  /*06d0*/  LEA R16, P0, R14, c[0x0][0x1d0], 0x1 ;  /* 0x000074000e107a11 */ /* 0x000fc800078008ff */
[----:B------:R-:W-:-:S05]  /*06e0*/  LEA.HI.X R17, R14, c[0x0][0x1d4], R0, 0x1, P0 ;  /* 0x000075000e117a11 */ /* 0x000fca00000f0c00 */
[----:B------:R1:W-:Y:S04]  /*06f0*/  @!P3 STG.E.128 [R16.64], RZ ;  /* 0x000000ff1000b986 */ /* 0x0003e8000c101d06 */
[----:B------:R1:W-:Y:S04]  /*0700*/  @!P2 STG.E.128 [R16.64+0x40], RZ ;  /* 0x000040ff1000a986 */ /* 0x0003e8000c101d06 */
[----:B------:R1:W-:Y:S02]  /*0710*/  @!P1 STG.E.128 [R16.64+0x80], RZ ;  /* 0x000080ff10009986 */ /* 0x0003e4000c101d06 */
.L_x_674:
[----:B------:R-:W-:Y:S05]  /*0720*/  BSYNC B0 ;  /* 0x0000000000007941 */ /* 0x000fea0003800000 */
.L_x_673:
[----:B------:R-:W-:Y:S01]  /*0730*/  IADD3 R7, R3, 0x20, RZ ;  /* 0x0000002003077810 */ /* 0x000fe20007ffe0ff */
[----:B------:R-:W-:Y:S03]  /*0740*/  BSSY B0, `(.L_x_675) ;  /* 0x0000012000007945 */ /* 0x000fe60003800000 */
[----:B------:R-:W-:-:S13]  /*0750*/  ISETP.GE.AND P0, PT, R7, R182, PT ;  /* 0x000000b60700720c */ /* 0x000fda0003f06270 */
[----:B------:R-:W-:Y:S05]  /*0760*/  @P0 BRA `(.L_x_676) ;  /* 0x000000f000000947 */ /* 0x000fea0003800000 */
[----:B------:R-:W-:Y:S01]  /*0770*/  IADD3 R5, P0, R3, 0x20, RZ ;  /* 0x0000002003057810 */ /* 0x000fe20007f1e0ff */
[----:B------:R-:W-:Y:S01]  /*0780*/  IMAD.MOV.U32 R11, RZ, RZ, R13 ;  /* 0x000000ffff0b7224 */ /* 0x000fe200078e000d */
[----:B------:R-:W-:Y:S02]  /*0790*/  ISETP.GE.AND P2, PT, R4, c[0x0][0x220], PT ;  /* 0x0000880004007a0c */ /* 0x000fe40003f46270 */
[----:B------:R-:W-:Y:S01]  /*07a0*/  ISETP.GE.AND P1, PT, R9, c[0x0][0x220], PT ;  /* 0x0000880009007a0c */ /* 0x000fe20003f26270 */
[----:B------:R-:W-:Y:S01]  /*07b0*/  IMAD.X R0, RZ, RZ, R6, P0 ;  /* 0x000000ffff007224 */ /* 0x000fe200000e0606 */
[----:B------:R-:W-:Y:S01]  /*07c0*/  ISETP.GE.AND P0, PT, R8, c[0x0][0x220], PT ;  /* 0x0000880008007a0c */ /* 0x000fe20003f06270 */
[----:B------:R-:W-:-:S04]  /*07d0*/  IMAD.WIDE.U32 R10, R5, c[0x0][0x1e8], R10 ;  /* 0x00007a00050a7a25 */ /* 0x000fc800078e000a */
[----:B------:R-:W-:Y:S01]  /*07e0*/  IMAD R0, R0, c[0x0][0x1e8], RZ ;  /* 0x00007a0000007a24 */ /* 0x000fe200078e02ff */
[----:B------:R-:W-:-:S03]  /*07f0*/  LEA R4, P3, R10, c[0x0][0x1d0], 0x1 ;  /* 0x000074000a047a11 */ /* 0x000fc600078608ff */
[----:B------:R-:W-:-:S04]  /*0800*/  IMAD R0, R5, c[0x0][0x1ec], R0 ;  /* 0x00007b0005007a24 */ /* 0x000fc800078e0200 */
[----:B------:R-:W-:-:S05]  /*0810*/  IMAD.IADD R5, R11, 0x1, R0 ;  /* 0x000000010b057824 */ /* 0x000fca00078e0200 */
[----:B------:R-:W-:-:S05]  /*0820*/  LEA.HI.X R5, R10, c[0x0][0x1d4], R5, 0x1, P3 ;  /* 0x000075000a057a11 */ /* 0x000fca00018f0c05 */
[----:B------:R2:W-:Y:S04]  /*0830*/  @!P2 STG.E.128 [R4.64], RZ ;  /* 0x000000ff0400a986 */ /* 0x0005e8000c101d06 */
[----:B------:R2:W-:Y:S04]  /*0840*/  @!P1 STG.E.128 [R4.64+0x40], RZ ;  /* 0x000040ff04009986 */ /* 0x0005e8000c101d06 */
[----:B------:R2:W-:Y:S02]  /*0850*/  @!P0 STG.E.128 [R4.64+0x80], RZ ;  /* 0x000080ff04008986 */ /* 0x0005e4000c101d06 */
.L_x_676:
[----:B------:R-:W-:Y:S05]  /*0860*/  BSYNC B0 ;  /* 0x0000000000007941 */ /* 0x000fea0003800000 */
.L_x_675:
[----:B------:R-:W-:-:S04]  /*0870*/  ISETP.NE.AND P2, PT, R2, RZ, PT ;  /* 0x000000ff0200720c */ /* 0x000fc80003f45270 */
[-C--:B------:R-:W-:Y:S02]  /*0880*/  ISETP.GE.OR P1, PT, R3, R182.reuse, P2 ;  /* 0x000000b60300720c */ /* 0x080fe40001726670 */
[----:B------:R-:W-:Y:S02]  /*0890*/  IADD3 R3, P0, R21, R3, RZ ;  /* 0x0000000315037210 */ /* 0x000fe40007f1e0ff */
[----:B------:R-:W-:Y:S02]  /*08a0*/  ISETP.GE.OR P2, PT, R7, R182, P2 ;  /* 0x000000b60700720c */ /* 0x000fe40001746670 */
[----:B------:R-:W-:Y:S02]  /*08b0*/  LEA.HI.X.SX32 R6, R21, R6, 0x1, P0 ;  /* 0x0000000615067211 */ /* 0x000fe400000f0eff */
[----:B------:R-:W-:-:S04]  /*08c0*/  LEA R2, P0, R3, c[0x0][0x200], 0x2 ;  /* 0x0000800003027a11 */ /* 0x000fc800078010ff */
[----:B------:R-:W-:Y:S01]  /*08d0*/  LEA.HI.X R3, R3, c[0x0][0x204], R6, 0x2, P0 ;  /* 0x0000810003037a11 */ /* 0x000fe200000f1406 */
[----:B--2---:R-:W-:-:S05]  /*08e0*/  @!P1 IMAD.MOV.U32 R5, RZ, RZ, 0x7f800000 ;  /* 0x7f800000ff059424 */ /* 0x004fca00078e00ff */
[----:B------:R2:W-:Y:S01]  /*08f0*/  @!P1 STG.E [R2.64], R5 ;  /* 0x0000000502009986 */ /* 0x0005e2000c101906 */
[----:B------:R-:W-:Y:S05]  /*0900*/  @P2 EXIT ;  /* 0x000000000000294d */ /* 0x000fea0003800000 */
[----:B--2---:R-:W-:-:S05]  /*0910*/  MOV R5, 0x7f800000 ;  /* 0x7f80000000057802 */ /* 0x004fca0000000f00 */
[----:B------:R-:W-:Y:S01]  /*0920*/  STG.E [R2.64+0x80], R5 ;  /* 0x0000800502007986 */ /* 0x000fe2000c101906 */
[----:B------:R-:W-:Y:S05]  /*0930*/  EXIT ;  /* 0x000000000000794d */ /* 0x000fea0003800000 */
.L_x_672:
[----:B------:R-:W-:Y:S01]  /*0940*/  ISETP.NE.U32.AND P1, PT, RZ, c[0x0][0x2c0], PT ;  /* 0x0000b000ff007a0c */ /* 0x000fe20003f25070 */
[----:B------:R-:W-:Y:S01]  /*0950*/  IMAD.MOV.U32 R0, RZ, RZ, R25 ;  /* 0x000000ffff007224 */ /* 0x000fe200078e0019 */
[----:B------:R-:W-:Y:S02]  /*0960*/  ISETP.NE.U32.AND P0, PT, RZ, c[0x0][0x2b8], PT ;  /* 0x0000ae00ff007a0c */ /* 0x000fe40003f05070 */
[----:B------:R-:W-:Y:S02]  /*0970*/  ISETP.NE.AND.EX P1, PT, RZ, c[0x0][0x2c4], PT, P1 ;  /* 0x0000b100ff007a0c */ /* 0x000fe40003f25310 */
[----:B------:R-:W-:-:S11]  /*0980*/  ISETP.NE.AND.EX P0, PT, RZ, c[0x0][0x2bc], PT, P0 ;  /* 0x0000af00ff007a0c */ /* 0x000fd60003f05300 */
[----:B------:R-:W-:Y:S02]  /*0990*/  @P1 SHF.R.S32.HI R10, RZ, 0x1f, R25 ;  /* 0x0000001fff0a1819 */ /* 0x000fe40000011419 */
[----:B------:R-:W-:-:S04]  /*09a0*/  @P0 IMAD.WIDE R12, R25, R6, c[0x0][0x2b8] ;  /* 0x0000ae00190c0625 */ /* 0x000fc800078e0206 */
[----:B------:R-:W-:Y:S01]  /*09b0*/  @P1 IMAD R10, R10, c[0x0][0x2c8], RZ ;  /* 0x0000b2000a0a1a24 */ /* 0x000fe200078e02ff */
[----:B------:R-:W-:Y:S01]  /*09c0*/  CS2R R190, SRZ ;  /* 0x0000000000be7805 */ /* 0x000fe2000001ff00 */
[C---:B------:R-:W-:Y:S01]  /*09d0*/  @P1 IMAD.WIDE.U32 R6, R25.reuse, c[0x0][0x2c8], RZ ;  /* 0x0000b20019061a25 */ /* 0x040fe200078e00ff */
[----:B------:R2:W5:Y:S01]  /*09e0*/  @P0 LDG.E R0, [R12.64] ;  /* 0x000000060c000981 */ /* 0x000562000c1e1900 */
[----:B------:R-:W-:Y:S02]  /*09f0*/  PLOP3.LUT P6, PT, PT, PT, PT, 0x8, 0x0 ;  /* 0x000000000000781c */ /* 0x000fe40003fce170 */
[----:B------:R-:W-:Y:S01]  /*0a00*/  @P1 IMAD R3, R25, c[0x0][0x2cc], R10 ;  /* 0x0000b30019031a24 */ /* 0x000fe200078e020a */
[----:B------:R-:W-:Y:S02]  /*0a10*/  @P1 LEA R190, P0, R6, c[0x0][0x2c0], 0x2 ;  /* 0x0000b00006be1a11 */ /* 0x000fe400078010ff */
[----:B------:R-:W-:Y:S01]  /*0a20*/  IABS R130, c[0x0][0x2d0] ;  /* 0x0000b40000827a13 */ /* 0x000fe20000000000 */
[----:B------:R-:W-:-:S05]  /*0a30*/  @P1 IMAD.IADD R3, R7, 0x1, R3 ;  /* 0x0000000107031824 */ /* 0x000fca00078e0203 */
[----:B------:R-:W-:-:S04]  /*0a40*/  @P1 SHF.L.U64.HI R3, R6, 0x2, R3 ;  /* 0x0000000206031819 */ /* 0x000fc80000010203 */
[----:B------:R-:W-:Y:S02]  /*0a50*/  @P1 IADD3.X R191, R3, c[0x0][0x2c4], RZ, P0, !PT ;  /* 0x0000b10003bf1a10 */ /* 0x000fe400007fe4ff */
[----:B------:R-:W-:-:S04]  /*0a60*/  @P1 ISETP.NE.U32.AND P0, PT, R190, RZ, PT ;  /* 0x000000ffbe00120c */ /* 0x000fc80003f05070 */
[----:B------:R-:W-:-:S13]  /*0a70*/  @P1 ISETP.NE.AND.EX P6, PT, R191, RZ, PT, P0 ;  /* 0x000000ffbf00120c */ /* 0x000fda0003fc5300 */
[----:B------:R-:W-:Y:S05]  /*0a80*/  @!P6 BRA `(.L_x_677) ;  /* 0x000004700000e947 */ /* 0x000fea0003800000 */
[----:B--2---:R-:W2:Y:S01]  /*0a90*/  I2F.RP R6, R130 ;  /* 0x0000008200067306 */ /* 0x004ea20000209400 */
[----:B------:R-:W-:Y:S01]  /*0aa0*/  IMAD.MOV.U32 R4, RZ, RZ, RZ ;  /* 0x000000ffff047224 */ /* 0x000fe200078e00ff */
[----:B------:R-:W-:-:S04]  /*0ab0*/  LEA R7, R128, 0xffffff80, 0x7 ;  /* 0xffffff8080077811 */ /* 0x000fc800078e38ff */
[----:B-----5:R-:W-:Y:S02]  /*0ac0*/  IABS R0, R7 ;  /* 0x0000000700007213 */ /* 0x020fe40000000000 */
[----:B--2---:R-:W2:Y:S02]  /*0ad0*/  MUFU.RCP R5, R6 ;  /* 0x0000000600057308 */ /* 0x004ea40000001000 */
[----:B--2---:R-:W-:-:S06]  /*0ae0*/  IADD3 R5, R5, 0xffffffe, RZ ;  /* 0x0ffffffe05057810 */ /* 0x004fcc0007ffe0ff */
[----:B------:R-:W2:Y:S02]  /*0af0*/  F2I.FTZ.U32.TRUNC.NTZ R5, R5 ;  /* 0x0000000500057305 */ /* 0x000ea4000021f000 */
[----:B--2---:R-:W-:-:S04]  /*0b00*/  IMAD.MOV R3, RZ, RZ, -R5 ;  /* 0x000000ffff037224 */ /* 0x004fc800078e0a05 */
[----:B------:R-:W-:-:S04]  /*0b10*/  IMAD R3, R3, R130, RZ ;  /* 0x0000008203037224 */ /* 0x000fc800078e02ff */
[----:B------:R-:W-:-:S06]  /*0b20*/  IMAD.HI.U32 R3, R5, R3, R4 ;  /* 0x0000000305037227 */ /* 0x000fcc00078e0004 */
[----:B------:R-:W-:-:S05]  /*0b30*/  IMAD.HI.U32 R4, R3, R0, RZ ;  /* 0x0000000003047227 */ /* 0x000fca00078e00ff */
[----:B------:R-:W-:-:S05]  /*0b40*/  IADD3 R3, -R4, RZ, RZ ;  /* 0x000000ff04037210 */ /* 0x000fca0007ffe1ff */
[----:B------:R-:W-:Y:S01]  /*0b50*/  IMAD R3, R130, R3, R0 ;  /* 0x0000000382037224 */ /* 0x000fe200078e0200 */
[----:B------:R-:W-:-:S04]  /*0b60*/  LOP3.LUT R0, R7, c[0x0][0x2d0], RZ, 0x3c, !PT ;  /* 0x0000b40007007a12 */ /* 0x000fc800078e3cff */
[----:B------:R-:W-:Y:S02]  /*0b70*/  ISETP.GT.U32.AND P1, PT, R130, R3, PT ;  /* 0x000000038200720c */ /* 0x000fe40003f24070 */
[----:B------:R-:W-:-:S11]  /*0b80*/  ISETP.GE.AND P0, PT, R0, RZ, PT ;  /* 0x000000ff0000720c */ /* 0x000fd60003f06270 */
[----:B------:R-:W-:Y:S01]  /*0b90*/  @!P1 IMAD.IADD R3, R3, 0x1, -R130 ;  /* 0x0000000103039824 */ /* 0x000fe200078e0a82 */
[----:B------:R-:W-:Y:S02]  /*0ba0*/  @!P1 IADD3 R4, R4, 0x1, RZ ;  /* 0x0000000104049810 */ /* 0x000fe40007ffe0ff */
[----:B------:R-:W-:Y:S02]  /*0bb0*/  ISETP.NE.AND P1, PT, RZ, c[0x0][0x2d0], PT ;  /* 0x0000b400ff007a0c */ /* 0x000fe40003f25270 */
[----:B------:R-:W-:-:S13]  /*0bc0*/  ISETP.GE.U32.AND P2, PT, R3, R130, PT ;  /* 0x000000820300720c */ /* 0x000fda0003f46070 */
[----:B------:R-:W-:-:S04]  /*0bd0*/  @P2 IADD3 R4, R4, 0x1, RZ ;  /* 0x0000000104042810 */ /* 0x000fc80007ffe0ff */
[----:B------:R-:W-:-:S05]  /*0be0*/  MOV R3, R4 ;  /* 0x0000000400037202 */ /* 0x000fca0000000f00 */
[----:B------:R-:W-:Y:S01]  /*0bf0*/  @!P0 IMAD.MOV R3, RZ, RZ, -R3 ;  /* 0x000000ffff038224 */ /* 0x000fe200078e0a03 */
[----:B------:R-:W-:-:S05]  /*0c00*/  @!P1 LOP3.LUT R3, RZ, c[0x0][0x2d0], RZ, 0x33, !PT ;  /* 0x0000b400ff039a12 */ /* 0x000fca00078e33ff */
[----:B------:R-:W-:-:S06]  /*0c10*/  IMAD.WIDE R34, R3, 0x4, R190 ;  /* 0x0000000403227825 */ /* 0x000fcc00078e02be */
[----:B------:R-:W2:Y:S01]  /*0c20*/  LDG.E R34, [R34.64] ;  /* 0x0000000622227981 */ /* 0x000ea2000c1e1900 */
[----:B------:R-:W-:-:S04]  /*0c30*/  IABS R0, c[0x0][0x1c8] ;  /* 0x0000720000007a13 */ /* 0x000fc80000000000 */
[----:B------:R-:W3:Y:S08]  /*0c40*/  I2F.RP R6, R0 ;  /* 0x0000000000067306 */ /* 0x000ef00000209400 */
[----:B---3--:R-:W3:Y:S02]  /*0c50*/  MUFU.RCP R10, R6 ;  /* 0x00000006000a7308 */ /* 0x008ee40000001000 */
[----:B---3--:R-:W-:-:S06]  /*0c60*/  IADD3 R10, R10, 0xffffffe, RZ ;  /* 0x0ffffffe0a0a7810 */ /* 0x008fcc0007ffe0ff */
[----:B------:R-:W3:Y:S02]  /*0c70*/  F2I.FTZ.U32.TRUNC.NTZ R11, R10 ;  /* 0x0000000a000b7305 */ /* 0x000ee4000021f000 */
[----:B---3--:R-:W-:Y:S01]  /*0c80*/  IADD3 R4, RZ, -R11, RZ ;  /* 0x8000000bff047210 */ /* 0x008fe20007ffe0ff */
[----:B------:R-:W-:-:S04]  /*0c90*/  IMAD.MOV.U32 R10, RZ, RZ, RZ ;  /* 0x000000ffff0a7224 */ /* 0x000fc800078e00ff */
[----:B------:R-:W-:Y:S01]  /*0ca0*/  IMAD R5, R4, R0, RZ ;  /* 0x0000000004057224 */ /* 0x000fe200078e02ff */
[----:B------:R-:W-:-:S03]  /*0cb0*/  IABS R4, R8 ;  /* 0x0000000800047213 */ /* 0x000fc60000000000 */
[----:B------:R-:W-:-:S06]  /*0cc0*/  IMAD.HI.U32 R5, R11, R5, R10 ;  /* 0x000000050b057227 */ /* 0x000fcc00078e000a */
[----:B------:R-:W-:-:S05]  /*0cd0*/  IMAD.HI.U32 R28, R5, R4, RZ ;  /* 0x00000004051c7227 */ /* 0x000fca00078e00ff */
[----:B------:R-:W-:-:S05]  /*0ce0*/  IADD3 R5, -R28, RZ, RZ ;  /* 0x000000ff1c057210 */ /* 0x000fca0007ffe1ff */
[----:B------:R-:W-:Y:S01]  /*0cf0*/  IMAD R5, R0, R5, R4 ;  /* 0x0000000500057224 */ /* 0x000fe200078e0204 */
[----:B------:R-:W-:-:S04]  /*0d00*/  LOP3.LUT R4, R8, c[0x0][0x1c8], RZ, 0x3c, !PT ;  /* 0x0000720008047a12 */ /* 0x000fc800078e3cff */
[----:B------:R-:W-:-:S13]  /*0d10*/  ISETP.GT.U32.AND P0, PT, R0, R5, PT ;  /* 0x000000050000720c */ /* 0x000fda0003f04070 */
[----:B------:R-:W-:Y:S01]  /*0d20*/  @!P0 IMAD.IADD R5, R5, 0x1, -R0 ;  /* 0x0000000105058824 */ /* 0x000fe200078e0a00 */
[----:B------:R-:W-:Y:S02]  /*0d30*/  @!P0 IADD3 R28, R28, 0x1, RZ ;  /* 0x000000011c1c8810 */ /* 0x000fe40007ffe0ff */
[----:B------:R-:W-:Y:S02]  /*0d40*/  ISETP.GE.AND P0, PT, R4, RZ, PT ;  /* 0x000000ff0400720c */ /* 0x000fe40003f06270 */
[----:B------:R-:W-:Y:S02]  /*0d50*/  ISETP.GE.U32.AND P1, PT, R5, R0, PT ;  /* 0x000000000500720c */ /* 0x000fe40003f26070 */
[----:B------:R-:W-:-:S05]  /*0d60*/  IADD3 R0, -R3, RZ, RZ ;  /* 0x000000ff03007210 */ /* 0x000fca0007ffe1ff */
[----:B------:R-:W-:-:S05]  /*0d70*/  IMAD R7, R0, c[0x0][0x2d0], R7 ;  /* 0x0000b40000077a24 */ /* 0x000fca00078e0207 */
[----:B------:R-:W-:Y:S02]  /*0d80*/  SHF.R.S32.HI R3, RZ, 0x1f, R7 ;  /* 0x0000001fff037819 */ /* 0x000fe40000011407 */
[----:B------:R-:W-:Y:S02]  /*0d90*/  @P1 IADD3 R28, R28, 0x1, RZ ;  /* 0x000000011c1c1810 */ /* 0x000fe40007ffe0ff */
[----:B------:R-:W-:Y:S01]  /*0da0*/  ISETP.NE.AND P1, PT, RZ, c[0x0][0x1c8], PT ;  /* 0x00007200ff007a0c */ /* 0x000fe20003f25270 */
[----:B------:R-:W-:Y:S02]  /*0db0*/  IMAD R0, R3, c[0x0][0x198], RZ ;  /* 0x0000660003007a24 */ /* 0x000fe400078e02ff */
[----:B------:R-:W-:-:S10]  /*0dc0*/  @!P0 IMAD.MOV R28, RZ, RZ, -R28 ;  /* 0x000000ffff1c8224 */ /* 0x000fd400078e0a1c */
[----:B------:R-:W-:-:S04]  /*0dd0*/  @!P1 LOP3.LUT R28, RZ, c[0x0][0x1c8], RZ, 0x33, !PT ;  /* 0x00007200ff1c9a12 */ /* 0x000fc800078e33ff */
[----:B------:R-:W-:-:S05]  /*0de0*/  SHF.R.S32.HI R13, RZ, 0x1f, R28 ;  /* 0x0000001fff0d7819 */ /* 0x000fca000001141c */
[----:B------:R-:W-:-:S04]  /*0df0*/  IMAD R9, R13, c[0x0][0x1b0], RZ ;  /* 0x00006c000d097a24 */ /* 0x000fc800078e02ff */
[----:B------:R-:W-:Y:S01]  /*0e00*/  IMAD R9, R28, c[0x0][0x1b4], R9 ;  /* 0x00006d001c097a24 */ /* 0x000fe200078e0209 */
[----:B--2---:R-:W-:Y:S01]  /*0e10*/  SHF.R.S32.HI R23, RZ, 0x1f, R34 ;  /* 0x0000001fff177819 */ /* 0x004fe20000011422 */
[----:B------:R-:W-:-:S04]  /*0e20*/  IMAD.WIDE.U32 R10, R34, c[0x0][0x180], RZ ;  /* 0x00006000220a7a25 */ /* 0x000fc800078e00ff */
[C---:B------:R-:W-:Y:S02]  /*0e30*/  IMAD R5, R23.reuse, c[0x0][0x180], RZ ;  /* 0x0000600017057a24 */ /* 0x040fe400078e02ff */
[----:B------:R-:W-:Y:S02]  /*0e40*/  IMAD R23, R23, c[0x0][0x188], RZ ;  /* 0x0000620017177a24 */ /* 0x000fe400078e02ff */
[C---:B------:R-:W-:Y:S02]  /*0e50*/  IMAD R4, R34.reuse, c[0x0][0x184], R5 ;  /* 0x0000610022047a24 */ /* 0x040fe400078e0205 */
[----:B------:R-:W-:Y:S02]  /*0e60*/  IMAD R5, R7, c[0x0][0x19c], R0 ;  /* 0x0000670007057a24 */ /* 0x000fe400078e0200 */
[C---:B------:R-:W-:Y:S01]  /*0e70*/  IMAD R23, R34.reuse, c[0x0][0x18c], R23 ;  /* 0x0000630022177a24 */ /* 0x040fe200078e0217 */
[----:B------:R-:W-:Y:S01]  /*0e80*/  IADD3 R11, R11, R4, RZ ;  /* 0x000000040b0b7210 */ /* 0x000fe20007ffe0ff */
[----:B------:R-:W-:-:S04]  /*0e90*/  IMAD.WIDE.U32 R34, R34, c[0x0][0x188], RZ ;  /* 0x0000620022227a25 */ /* 0x000fc800078e00ff */
[----:B------:R-:W-:Y:S01]  /*0ea0*/  IMAD.WIDE.U32 R32, R7, c[0x0][0x198], R10 ;  /* 0x0000660007207a25 */ /* 0x000fe200078e000a */
[----:B------:R-:W-:-:S03]  /*0eb0*/  IADD3 R23, R35, R23, RZ ;  /* 0x0000001723177210 */ /* 0x000fc60007ffe0ff */
[----:B------:R-:W-:-:S04]  /*0ec0*/  IMAD.IADD R33, R33, 0x1, R5 ;  /* 0x0000000121217824 */ /* 0x000fc800078e0205 */
[----:B------:R-:W-:-:S04]  /*0ed0*/  IMAD.WIDE.U32 R32, R28, c[0x0][0x1b0], R32 ;  /* 0x00006c001c207a25 */ /* 0x000fc800078e0020 */
[----:B------:R-:W-:Y:S01]  /*0ee0*/  IMAD.IADD R9, R33, 0x1, R9 ;  /* 0x0000000121097824 */ /* 0x000fe200078e0209 */
[----:B------:R-:W-:Y:S05]  /*0ef0*/  BRA `(.L_x_678) ;  /* 0x0000040000007947 */ /* 0x000fea0003800000 */
.L_x_677:
[----:B--2---:R-:W-:-:S13]  /*0f00*/  ISETP.NE.AND P3, PT, R23, -0x1, PT ;  /* 0xffffffff1700780c */ /* 0x004fda0003f65270 */
[----:B------:R-:W-:-:S05]  /*0f10*/  @P3 IADD3 R5, R4, R23, RZ ;  /* 0x0000001704053210 */ /* 0x000fca0007ffe0ff */
[----:B------:R-:W-:-:S04]  /*0f20*/  @P3 IMAD.WIDE.U32 R10, R5, c[0x0][0x198], RZ ;  /* 0x00006600050a3a25 */ /* 0x000fc800078e00ff */
[----:B------:R-:W-:Y:S01]  /*0f30*/  @P3 IMAD R5, R5, c[0x0][0x19c], R11 ;  /* 0x0000670005053a24 */ /* 0x000fe200078e020b */
[----:B------:R-:W-:Y:S05]  /*0f40*/  @P3 BRA `(.L_x_679) ;  /* 0x000000a000003947 */ /* 0x000fea0003800000 */
[----:B------:R-:W-:Y:S01]  /*0f50*/  SHF.R.S32.HI R5, RZ, 0x1f, R4 ;  /* 0x0000001fff057819 */ /* 0x000fe20000011404 */
[----:B------:R-:W-:Y:S01]  /*0f60*/  IMAD.WIDE.U32 R6, R4, c[0x0][0x198], RZ ;  /* 0x0000660004067a25 */ /* 0x000fe200078e00ff */
[----:B-----5:R-:W-:-:S03]  /*0f70*/  SHF.R.S32.HI R3, RZ, 0x1f, R0 ;  /* 0x0000001fff037819 */ /* 0x020fc60000011400 */
[----:B------:R-:W-:Y:S02]  /*0f80*/  IMAD R5, R5, c[0x0][0x198], RZ ;  /* 0x0000660005057a24 */ /* 0x000fe400078e02ff */
[----:B------:R-:W-:Y:S02]  /*0f90*/  IMAD R3, R3, c[0x0][0x180], RZ ;  /* 0x0000600003037a24 */ /* 0x000fe400078e02ff */
[----:B------:R-:W-:Y:S02]  /*0fa0*/  IMAD R5, R4, c[0x0][0x19c], R5 ;  /* 0x0000670004057a24 */ /* 0x000fe400078e0205 */
[----:B------:R-:W-:-:S03]  /*0fb0*/  IMAD R3, R0, c[0x0][0x184], R3 ;  /* 0x0000610000037a24 */ /* 0x000fc600078e0203 */
[----:B------:R-:W-:-:S05]  /*0fc0*/  IADD3 R7, R7, R5, RZ ;  /* 0x0000000507077210 */ /* 0x000fca0007ffe0ff */
[----:B------:R-:W-:-:S05]  /*0fd0*/  IMAD.WIDE.U32 R10, R0, c[0x0][0x180], R6 ;  /* 0x00006000000a7a25 */ /* 0x000fca00078e0006 */
[----:B------:R-:W-:Y:S02]  /*0fe0*/  IADD3 R5, R11, R3, RZ ;  /* 0x000000030b057210 */ /* 0x000fe40007ffe0ff */
.L_x_679:
[----:B------:R-:W-:Y:S01]  /*0ff0*/  IABS R7, c[0x0][0x1c8] ;  /* 0x0000720000077a13 */ /* 0x000fe20000000000 */
[----:B------:R-:W-:Y:S01]  /*1000*/  @P3 IMAD.IADD R23, R4, 0x1, R23 ;  /* 0x0000000104173824 */ /* 0x000fe200078e0217 */
[----:B------:R-:W-:Y:S02]  /*1010*/  MOV R11, R5 ;  /* 0x00000005000b7202 */ /* 0x000fe40000000f00 */
[----:B------:R-:W2:Y:S01]  /*1020*/  I2F.RP R9, R7 ;  /* 0x0000000700097306 */ /* 0x000ea20000209400 */
[----:B------:R-:W-:-:S04]  /*1030*/  @P3 IMAD.WIDE.U32 R34, R23, c[0x0][0x1a0], RZ ;  /* 0x0000680017223a25 */ /* 0x000fc800078e00ff */
[----:B------:R-:W-:-:S03]  /*1040*/  @P3 IMAD R23, R23, c[0x0][0x1a4], R35 ;  /* 0x0000690017173a24 */ /* 0x000fc600078e0223 */
[----:B--2---:R-:W2:Y:S02]  /*1050*/  MUFU.RCP R12, R9 ;  /* 0x00000009000c7308 */ /* 0x004ea40000001000 */
[----:B--2---:R-:W-:-:S06]  /*1060*/  IADD3 R12, R12, 0xffffffe, RZ ;  /* 0x0ffffffe0c0c7810 */ /* 0x004fcc0007ffe0ff */
[----:B------:R-:W2:Y:S02]  /*1070*/  F2I.FTZ.U32.TRUNC.NTZ R13, R12 ;  /* 0x0000000c000d7305 */ /* 0x000ea4000021f000 */
[----:B--2---:R-:W-:Y:S01]  /*1080*/  IMAD.MOV R3, RZ, RZ, -R13 ;  /* 0x000000ffff037224 */ /* 0x004fe200078e0a0d */
[----:B------:R-:W-:-:S03]  /*1090*/  MOV R12, RZ ;  /* 0x000000ff000c7202 */ /* 0x000fc60000000f00 */
[----:B------:R-:W-:Y:S01]  /*10a0*/  IMAD R6, R3, R7, RZ ;  /* 0x0000000703067224 */ /* 0x000fe200078e02ff */
[----:B------:R-:W-:-:S03]  /*10b0*/  IABS R3, R8 ;  /* 0x0000000800037213 */ /* 0x000fc60000000000 */
[----:B------:R-:W-:-:S06]  /*10c0*/  IMAD.HI.U32 R6, R13, R6, R12 ;  /* 0x000000060d067227 */ /* 0x000fcc00078e000c */
[----:B------:R-:W-:-:S04]  /*10d0*/  IMAD.HI.U32 R28, R6, R3, RZ ;  /* 0x00000003061c7227 */ /* 0x000fc800078e00ff */
[----:B------:R-:W-:-:S04]  /*10e0*/  IMAD.MOV R6, RZ, RZ, -R28 ;  /* 0x000000ffff067224 */ /* 0x000fc800078e0a1c */
[----:B------:R-:W-:Y:S01]  /*10f0*/  IMAD R6, R7, R6, R3 ;  /* 0x0000000607067224 */ /* 0x000fe200078e0203 */
[----:B------:R-:W-:-:S04]  /*1100*/  LOP3.LUT R3, R8, c[0x0][0x1c8], RZ, 0x3c, !PT ;  /* 0x0000720008037a12 */ /* 0x000fc800078e3cff */
[----:B------:R-:W-:Y:S02]  /*1110*/  ISETP.GT.U32.AND P0, PT, R7, R6, PT ;  /* 0x000000060700720c */ /* 0x000fe40003f04070 */
[----:B------:R-:W-:-:S11]  /*1120*/  ISETP.GE.AND P1, PT, R3, RZ, PT ;  /* 0x000000ff0300720c */ /* 0x000fd60003f26270 */
[-C--:B------:R-:W-:Y:S02]  /*1130*/  @!P0 IADD3 R6, R6, -R7.reuse, RZ ;  /* 0x8000000706068210 */ /* 0x080fe40007ffe0ff */
[----:B------:R-:W-:Y:S02]  /*1140*/  @!P0 IADD3 R28, R28, 0x1, RZ ;  /* 0x000000011c1c8810 */ /* 0x000fe40007ffe0ff */
[----:B------:R-:W-:Y:S02]  /*1150*/  ISETP.GE.U32.AND P2, PT, R6, R7, PT ;  /* 0x000000070600720c */ /* 0x000fe40003f46070 */
[----:B------:R-:W-:Y:S02]  /*1160*/  ISETP.NE.AND P0, PT, RZ, c[0x0][0x1c8], PT ;  /* 0x00007200ff007a0c */ /* 0x000fe40003f05270 */
[----:B------:R-:W-:-:S04]  /*1170*/  LEA R7, R128, 0xffffff80, 0x7 ;  /* 0xffffff8080077811 */ /* 0x000fc800078e38ff */
[----:B------:R-:W-:Y:S01]  /*1180*/  SHF.R.S32.HI R3, RZ, 0x1f, R7 ;  /* 0x0000001fff037819 */ /* 0x000fe20000011407 */
[----:B------:R-:W-:-:S04]  /*1190*/  IMAD.WIDE.U32 R10, R7, c[0x0][0x198], R10 ;  /* 0x00006600070a7a25 */ /* 0x000fc800078e000a */
[----:B------:R-:W-:Y:S01]  /*11a0*/  @P2 IADD3 R28, R28, 0x1, RZ ;  /* 0x000000011c1c2810 */ /* 0x000fe20007ffe0ff */
[----:B------:R-:W-:-:S04]  /*11b0*/  IMAD R6, R3, c[0x0][0x198], RZ ;  /* 0x0000660003067a24 */ /* 0x000fc800078e02ff */
[----:B------:R-:W-:Y:S01]  /*11c0*/  @!P1 IMAD.MOV R28, RZ, RZ, -R28 ;  /* 0x000000ffff1c9224 */ /* 0x000fe200078e0a1c */
[----:B------:R-:W-:Y:S01]  /*11d0*/  @!P0 LOP3.LUT R28, RZ, c[0x0][0x1c8], RZ, 0x33, !PT ;  /* 0x00007200ff1c8a12 */ /* 0x000fe200078e33ff */
[----:B------:R-:W-:-:S03]  /*11e0*/  IMAD R5, R7, c[0x0][0x19c], R6 ;  /* 0x0000670007057a24 */ /* 0x000fc600078e0206 */
[----:B------:R-:W-:Y:S02]  /*11f0*/  SHF.R.S32.HI R13, RZ, 0x1f, R28 ;  /* 0x0000001fff0d7819 */ /* 0x000fe4000001141c */
[----:B------:R-:W-:-:S03]  /*1200*/  IADD3 R11, R11, R5, RZ ;  /* 0x000000050b0b7210 */ /* 0x000fc60007ffe0ff */
[----:B------:R-:W-:Y:S02]  /*1210*/  IMAD R9, R13, c[0x0][0x1b0], RZ ;  /* 0x00006c000d097a24 */ /* 0x000fe400078e02ff */
[----:B------:R-:W-:-:S04]  /*1220*/  IMAD.WIDE.U32 R32, R28, c[0x0][0x1b0], R10 ;  /* 0x00006c001c207a25 */ /* 0x000fc800078e000a */
[----:B------:R-:W-:-:S04]  /*1230*/  IMAD R9, R28, c[0x0][0x1b4], R9 ;  /* 0x00006d001c097a24 */ /* 0x000fc800078e0209 */
[----:B------:R-:W-:Y:S01]  /*1240*/  IMAD.IADD R9, R33, 0x1, R9 ;  /* 0x0000000121097824 */ /* 0x000fe200078e0209 */
        /* <DEDUP_REMOVED lines=11> */
.L_x_678:
[----:B------:R-:W-:Y:S01]  /*1300*/  ISETP.NE.AND P0, PT, R178, -0x1, PT ;  /* 0xffffffffb200780c */ /* 0x000fe20003f05270 */
[----:B------:R-:W-:Y:S01]  /*1310*/  IMAD R13, R13, c[0x0][0x1b8], RZ ;  /* 0x00006e000d0d7a24 */ /* 0x000fe200078e02ff */
[----:B-1----:R-:W-:Y:S01]  /*1320*/  SHF.R.S32.HI R15, RZ, 0x1f, R2 ;  /* 0x0000001fff0f7819 */ /* 0x002fe20000011402 */
[----:B------:R-:W-:Y:S03]  /*1330*/  BSSY B0, `(.L_x_680) ;  /* 0x000006b000007945 */ /* 0x000fe60003800000 */
[CC--:B------:R-:W-:Y:S02]  /*1340*/  LEA.HI R181, R15.reuse, R2.reuse, RZ, 0x2 ;  /* 0x000000020fb57211 */ /* 0x0c0fe400078f10ff */
[----:B------:R-:W-:Y:S02]  /*1350*/  LEA.HI R11, R15, R2, RZ, 0x3 ;  /* 0x000000020f0b7211 */ /* 0x000fe400078f18ff */
[----:B------:R-:W-:-:S02]  /*1360*/  LOP3.LUT R5, R181, 0xfffffffc, RZ, 0xc0, !PT ;  /* 0xfffffffcb5057812 */ /* 0x000fc400078ec0ff */
[----:B------:R-:W-:Y:S01]  /*1370*/  SHF.R.S32.HI R19, RZ, 0x3, R11 ;  /* 0x00000003ff137819 */ /* 0x000fe2000001140b */
[----:B------:R-:W-:Y:S01]  /*1380*/  @!P0 IMAD.WIDE.U32 R36, R25, c[0x0][0x178], RZ ;  /* 0x00005e0019248a25 */ /* 0x000fe200078e00ff */
[----:B-----5:R-:W-:Y:S02]  /*1390*/  @!P0 SHF.R.S32.HI R0, RZ, 0x1f, R25 ;  /* 0x0000001fff008819 */ /* 0x020fe40000011419 */
[----:B------:R-:W-:Y:S01]  /*13a0*/  SHF.R.S32.HI R188, RZ, 0x2, R181 ;  /* 0x00000002ffbc7819 */ /* 0x000fe200000114b5 */
[----:B------:R-:W-:Y:S02]  /*13b0*/  IMAD.IADD R184, R2, 0x1, -R5 ;  /* 0x0000000102b87824 */ /* 0x000fe400078e0a05 */
[----:B------:R-:W-:Y:S01]  /*13c0*/  @!P0 IMAD R0, R0, c[0x0][0x178], RZ ;  /* 0x00005e0000008a24 */ /* 0x000fe200078e02ff */
[----:B------:R-:W-:Y:S01]  /*13d0*/  LEA.HI R181, R181, R188, RZ, 0x1 ;  /* 0x000000bcb5b57211 */ /* 0x000fe200078f08ff */
[----:B------:R-:W-:Y:S01]  /*13e0*/  @P0 IMAD.WIDE.U32 R30, R178, c[0x0][0x190], RZ ;  /* 0x00006400b21e0a25 */ /* 0x000fe200078e00ff */
[----:B------:R-:W-:-:S02]  /*13f0*/  SHF.R.S32.HI R189, RZ, 0x1f, R188 ;  /* 0x0000001fffbd7819 */ /* 0x000fc400000114bc */
[----:B------:R-:W-:Y:S01]  /*1400*/  LOP3.LUT R181, R181, 0x7fffffe, RZ, 0xc0, !PT ;  /* 0x07fffffeb5b57812 */ /* 0x000fe200078ec0ff */
[----:B------:R-:W-:Y:S02]  /*1410*/  @!P0 IMAD R0, R25, c[0x0][0x17c], R0 ;  /* 0x00005f0019008a24 */ /* 0x000fe400078e0200 */
[----:B------:R-:W-:Y:S02]  /*1420*/  IMAD.SHL.U32 R25, R19, 0x40, RZ ;  /* 0x0000004013197824 */ /* 0x000fe400078e00ff */
[----:B------:R-:W-:Y:S02]  /*1430*/  IMAD.SHL.U32 R184, R184, 0x8, RZ ;  /* 0x00000008b8b87824 */ /* 0x000fe400078e00ff */
[----:B------:R-:W-:Y:S01]  /*1440*/  @P0 IMAD R17, R178, c[0x0][0x194], R31 ;  /* 0x00006500b2110a24 */ /* 0x000fe200078e021f */
[----:B------:R-:W-:Y:S01]  /*1450*/  LOP3.LUT R25, R25, 0xc0, RZ, 0xc0, !PT ;  /* 0x000000c019197812 */ /* 0x000fe200078ec0ff */
[----:B------:R-:W-:Y:S01]  /*1460*/  @!P0 IMAD.IADD R17, R37, 0x1, R0 ;  /* 0x0000000125118824 */ /* 0x000fe200078e0200 */
[-C--:B------:R-:W-:Y:S01]  /*1470*/  LEA.HI R0, R15, R2.reuse, RZ, 0x5 ;  /* 0x000000020f007211 */ /* 0x080fe200078f28ff */
[----:B------:R-:W-:Y:S01]  /*1480*/  IMAD.IADD R181, R188, 0x1, -R181 ;  /* 0x00000001bcb57824 */ /* 0x000fe200078e0ab5 */
[----:B------:R-:W-:Y:S01]  /*1490*/  LOP3.LUT R5, R25, 0x18, R184, 0xf8, !PT ;  /* 0x0000001819057812 */ /* 0x000fe200078ef8b8 */
[----:B------:R-:W-:Y:S01]  /*14a0*/  @!P0 IMAD.MOV.U32 R30, RZ, RZ, R36 ;  /* 0x000000ffff1e8224 */ /* 0x000fe200078e0024 */
[----:B------:R-:W-:Y:S01]  /*14b0*/  SHF.R.U32.HI R4, RZ, 0x3, R25 ;  /* 0x00000003ff047819 */ /* 0x000fe20000011619 */
[----:B------:R-:W-:Y:S01]  /*14c0*/  IMAD R131, R189, c[0x0][0x198], RZ ;  /* 0x00006600bd837a24 */ /* 0x000fe200078e02ff */
[----:B------:R-:W-:Y:S01]  /*14d0*/  LEA.HI R15, R15, R2, RZ, 0x4 ;  /* 0x000000020f0f7211 */ /* 0x000fe200078f20ff */
[----:B------:R-:W-:Y:S01]  /*14e0*/  IMAD.WIDE R26, R27, 0x40, R188 ;  /* 0x000000401b1a7825 */ /* 0x000fe200078e02bc */
[----:B------:R-:W-:-:S02]  /*14f0*/  LOP3.LUT R4, R5, R4, RZ, 0x3c, !PT ;  /* 0x0000000405047212 */ /* 0x000fc400078e3cff */
[----:B------:R-:W-:Y:S01]  /*1500*/  SHF.R.S32.HI R20, RZ, 0x5, R0 ;  /* 0x00000005ff147819 */ /* 0x000fe20000011400 */
[----:B------:R-:W-:Y:S01]  /*1510*/  IMAD R131, R188, c[0x0][0x19c], R131 ;  /* 0x00006700bc837a24 */ /* 0x000fe200078e0283 */
[----:B------:R-:W-:Y:S02]  /*1520*/  LOP3.LUT R5, R15, 0xfffffff0, RZ, 0xc0, !PT ;  /* 0xfffffff00f057812 */ /* 0x000fe400078ec0ff */
[----:B------:R-:W-:Y:S01]  /*1530*/  IADD3 R34, P0, R184, R34, RZ ;  /* 0x00000022b8227210 */ /* 0x000fe20007f1e0ff */
[----:B------:R-:W-:Y:S01]  /*1540*/  IMAD R181, R20, 0x8, R181 ;  /* 0x0000000814b57824 */ /* 0x000fe200078e02b5 */
[----:B------:R-:W-:Y:S01]  /*1550*/  SHF.R.S32.HI R185, RZ, 0x1f, R184 ;  /* 0x0000001fffb97819 */ /* 0x000fe200000114b8 */
[----:B------:R-:W-:Y:S01]  /*1560*/  IMAD.IADD R22, R2, 0x1, -R5 ;  /* 0x0000000102167824 */ /* 0x000fe200078e0a05 */
[----:B------:R-:W-:Y:S01]  /*1570*/  SHF.R.S32.HI R25, RZ, 0x1f, R8 ;  /* 0x0000001fff197819 */ /* 0x000fe20000011408 */
[----:B------:R-:W-:Y:S01]  /*1580*/  IMAD.U32 R181, R181, 0x20, R4 ;  /* 0x00000020b5b57824 */ /* 0x000fe200078e0004 */
[----:B------:R-:W-:Y:S01]  /*1590*/  IADD3.X R35, R185, R23, RZ, P0, !PT ;  /* 0x00000017b9237210 */ /* 0x000fe200007fe4ff */
[----:B------:R-:W-:Y:S01]  /*15a0*/  IMAD R4, R28, c[0x0][0x1bc], R13 ;  /* 0x00006f001c047a24 */ /* 0x000fe200078e020d */
[----:B------:R-:W-:Y:S01]  /*15b0*/  IADD3 R30, P0, R184, R30, RZ ;  /* 0x0000001eb81e7210 */ /* 0x000fe20007f1e0ff */
[----:B------:R-:W-:Y:S01]  /*15c0*/  IMAD R25, R25, c[0x0][0x1a8], RZ ;  /* 0x00006a0019197a24 */ /* 0x000fe200078e02ff */
[----:B------:R-:W-:Y:S01]  /*15d0*/  LEA.HI R13, R22, R22, RZ, 0x1 ;  /* 0x00000016160d7211 */ /* 0x000fe200078f08ff */
[----:B------:R-:W-:Y:S01]  /*15e0*/  IMAD.WIDE.U32 R28, R28, c[0x0][0x1b8], R34 ;  /* 0x00006e001c1c7a25 */ /* 0x000fe200078e0022 */
[----:B------:R-:W-:-:S02]  /*15f0*/  IADD3 R32, P1, R184, R32, RZ ;  /* 0x00000020b8207210 */ /* 0x000fc40007f3e0ff */
[----:B------:R-:W-:Y:S01]  /*1600*/  SHF.R.S32.HI R6, RZ, 0x1, R13 ;  /* 0x00000001ff067819 */ /* 0x000fe2000001140d */
[C---:B------:R-:W-:Y:S01]  /*1610*/  IMAD.X R31, R185.reuse, 0x1, R17, P0 ;  /* 0x00000001b91f7824 */ /* 0x040fe200000e0611 */
[----:B------:R-:W-:Y:S01]  /*1620*/  SHF.R.S32.HI R5, RZ, 0x1f, R13 ;  /* 0x0000001fff057819 */ /* 0x000fe2000001140d */
[----:B------:R-:W-:Y:S01]  /*1630*/  IMAD.X R33, R185, 0x1, R9, P1 ;  /* 0x00000001b9217824 */ /* 0x000fe200008e0609 */
[----:B------:R-:W-:Y:S01]  /*1640*/  IADD3 R124, P0, R188, R7, RZ ;  /* 0x00000007bc7c7210 */ /* 0x000fe20007f1e0ff */
[----:B------:R-:W-:Y:S01]  /*1650*/  IMAD.IADD R7, R182, 0x1, -R21 ;  /* 0x00000001b6077824 */ /* 0x000fe200078e0a15 */
[----:B------:R-:W-:Y:S01]  /*1660*/  LEA.HI R5, R5, R6, RZ, 0x2 ;  /* 0x0000000605057211 */ /* 0x000fe200078f10ff */
[----:B------:R-:W-:Y:S01]  /*1670*/  IMAD R25, R8, c[0x0][0x1ac], R25 ;  /* 0x00006b0008197a24 */ /* 0x000fe200078e0219 */
[----:B------:R-:W-:Y:S01]  /*1680*/  IADD3 R29, R29, R4, RZ ;  /* 0x000000041d1d7210 */ /* 0x000fe20007ffe0ff */
[----:B------:R-:W-:Y:S01]  /*1690*/  IMAD.X R3, R189, 0x1, R3, P0 ;  /* 0x00000001bd037824 */ /* 0x000fe200000e0603 */
[C---:B------:R-:W-:Y:S01]  /*16a0*/  ISETP.GE.AND P0, PT, R188.reuse, R7, PT ;  /* 0x00000007bc00720c */ /* 0x040fe20003f06270 */
[----:B------:R-:W-:Y:S01]  /*16b0*/  IMAD.WIDE.U32 R132, R188, c[0x0][0x198], R32 ;  /* 0x00006600bc847a25 */ /* 0x000fe200078e0020 */
[----:B------:R-:W-:-:S02]  /*16c0*/  LOP3.LUT R17, R5, 0xfffffffc, RZ, 0xc0, !PT ;  /* 0xfffffffc05117812 */ /* 0x000fc400078ec0ff */
[----:B------:R-:W-:Y:S01]  /*16d0*/  IADD3 R175, R184, 0x20, RZ ;  /* 0x00000020b8af7810 */ /* 0x000fe20007ffe0ff */
[----:B------:R-:W-:Y:S01]  /*16e0*/  IMAD R23, R3, c[0x0][0x1a0], RZ ;  /* 0x0000680003177a24 */ /* 0x000fe200078e02ff */
[----:B------:R-:W-:Y:S01]  /*16f0*/  LOP3.LUT R3, R0, 0xffffffe0, RZ, 0xc0, !PT ;  /* 0xffffffe000037812 */ /* 0x000fe200078ec0ff */
[----:B------:R-:W-:Y:S01]  /*1700*/  IMAD.IADD R17, R6, 0x1, -R17 ;  /* 0x0000000106117824 */ /* 0x000fe200078e0a11 */
[----:B------:R-:W-:Y:S01]  /*1710*/  IADD3 R174, R184, 0x40, RZ ;  /* 0x00000040b8ae7810 */ /* 0x000fe20007ffe0ff */
[----:B------:R-:W-:Y:S01]  /*1720*/  IMAD R23, R124, c[0x0][0x1a4], R23 ;  /* 0x000069007c177a24 */ /* 0x000fe200078e0217 */
[----:B------:R-:W-:Y:S01]  /*1730*/  IADD3 R4, -R3, R2, RZ ;  /* 0x0000000203047210 */ /* 0x000fe20007ffe1ff */
[----:B------:R-:W-:Y:S01]  /*1740*/  IMAD.MOV.U32 R5, RZ, RZ, 0x10 ;  /* 0x00000010ff057424 */ /* 0x000fe200078e00ff */
[----:B------:R-:W-:Y:S01]  /*1750*/  LOP3.LUT P1, RZ, R17, 0x2, RZ, 0xc0, !PT ;  /* 0x0000000211ff7812 */ /* 0x000fe2000782c0ff */
[----:B------:R-:W-:-:S03]  /*1760*/  IMAD.WIDE.U32 R8, R8, c[0x0][0x1a8], R30 ;  /* 0x00006a0008087a25 */ /* 0x000fc600078e001e */
[----:B------:R-:W-:Y:S01]  /*1770*/  SEL R3, R5, 0xfffffff0, !P1 ;  /* 0xfffffff005037807 */ /* 0x000fe20004800000 */
[----:B------:R-:W-:-:S04]  /*1780*/  IMAD.WIDE.U32 R124, R124, c[0x0][0x1a0], R28 ;  /* 0x000068007c7c7a25 */ /* 0x000fc800078e001c */
[----:B------:R-:W-:Y:S02]  /*1790*/  IMAD.IADD R131, R133, 0x1, R131 ;  /* 0x0000000185837824 */ /* 0x000fe400078e0283 */
[----:B------:R-:W-:Y:S02]  /*17a0*/  IMAD.SHL.U32 R181, R181, 0x2, RZ ;  /* 0x00000002b5b57824 */ /* 0x000fe400078e00ff */
[----:B------:R-:W-:Y:S02]  /*17b0*/  IMAD.IADD R25, R9, 0x1, R25 ;  /* 0x0000000109197824 */ /* 0x000fe400078e0219 */
[----:B------:R-:W-:Y:S01]  /*17c0*/  IMAD.IADD R6, R125, 0x1, R23 ;  /* 0x000000017d067824 */ /* 0x000fe200078e0217 */
[----:B------:R-:W-:Y:S05]  /*17d0*/  @P0 BRA `(.L_x_681) ;  /* 0x0000020000000947 */ /* 0x000fea0003800000 */
[----:B------:R-:W-:Y:S01]  /*17e0*/  ISETP.GE.AND P4, PT, R184, c[0x0][0x220], PT ;  /* 0x00008800b8007a0c */ /* 0x000fe20003f86270 */
[----:B------:R-:W-:Y:S01]  /*17f0*/  IMAD R0, R27, c[0x0][0x190], RZ ;  /* 0x000064001b007a24 */ /* 0x000fe200078e02ff */
[----:B------:R-:W-:Y:S01]  /*1800*/  ISETP.GE.AND P3, PT, R175, c[0x0][0x220], PT ;  /* 0x00008800af007a0c */ /* 0x000fe20003f66270 */
[----:B------:R-:W-:Y:S01]  /*1810*/  IMAD.MOV.U32 R24, RZ, RZ, R8 ;  /* 0x000000ffff187224 */ /* 0x000fe200078e0008 */
[----:B------:R-:W-:Y:S01]  /*1820*/  ISETP.GE.AND P2, PT, R174, c[0x0][0x220], PT ;  /* 0x00008800ae007a0c */ /* 0x000fe20003f46270 */
[----:B------:R-:W-:-:S02]  /*1830*/  IMAD R0, R26, c[0x0][0x194], R0 ;  /* 0x000065001a007a24 */ /* 0x000fc400078e0200 */
[----:B------:R-:W-:-:S04]  /*1840*/  IMAD.WIDE.U32 R28, R26, c[0x0][0x190], R24 ;  /* 0x000064001a1c7a25 */ /* 0x000fc800078e0018 */
[----:B------:R-:W-:Y:S02]  /*1850*/  IMAD.IADD R0, R29, 0x1, R0 ;  /* 0x000000011d007824 */ /* 0x000fe400078e0200 */
[C---:B------:R-:W-:Y:S01]  /*1860*/  @!P4 LEA R32, P1, R28.reuse, c[0x0][0x160], 0x1 ;  /* 0x000058001c20ca11 */ /* 0x040fe200078208ff */
[----:B------:R1:W-:Y:S01]  /*1870*/  @P4 STS [R181], RZ ;  /* 0x000000ffb5004388 */ /* 0x0003e20000000800 */
[C---:B------:R-:W-:Y:S02]  /*1880*/  @!P3 LEA R30, P0, R28.reuse, c[0x0][0x160], 0x1 ;  /* 0x000058001c1eba11 */ /* 0x040fe400078008ff */
[C-C-:B------:R-:W-:Y:S01]  /*1890*/  @!P4 LEA.HI.X R33, R28.reuse, c[0x0][0x164], R0.reuse, 0x1, P1 ;  /* 0x000059001c21ca11 */ /* 0x140fe200008f0c00 */
[----:B------:R1:W-:Y:S01]  /*18a0*/  @P4 STS [R181+0x4], RZ ;  /* 0x000004ffb5004388 */ /* 0x0003e20000000800 */
[----:B------:R-:W-:-:S03]  /*18b0*/  @!P3 LEA.HI.X R31, R28, c[0x0][0x164], R0, 0x1, P0 ;  /* 0x000059001c1fba11 */ /* 0x000fc600000f0c00 */
[----:B------:R1:W-:Y:S04]  /*18c0*/  @P4 STS.64 [R181+0x8], RZ ;  /* 0x000008ffb5004388 */ /* 0x0003e80000000a00 */
[----:B------:R-:W-:Y:S01]  /*18d0*/  @!PT LDS RZ, [RZ] ;  /* 0x00000000fffff984 */ /* 0x000fe20000000800 */
[----:B------:R-:W-:Y:S01]  /*18e0*/  @!PT LDS RZ, [RZ] ;  /* 0x00000000fffff984 */ /* 0x000fe20000000800 */
[----:B------:R-:W-:Y:S01]  /*18f0*/  @!PT LDS RZ, [RZ] ;  /* 0x00000000fffff984 */ /* 0x000fe20000000800 */
[----:B------:R1:W-:Y:S04]  /*1900*/  @!P4 LDGSTS.E.BYPASS.LTC128B.128 [R181], [R32.64] ;  /* 0x0000000020b5cfae */ /* 0x0003e8000b901d46 */
[----:B------:R1:W-:Y:S04]  /*1910*/  @P3 STS.128 [R181+0x1000], RZ ;  /* 0x001000ffb5003388 */ /* 0x0003e80000000c00 */
[----:B------:R-:W-:Y:S01]  /*1920*/  @!PT LDS RZ, [RZ] ;  /* 0x00000000fffff984 */ /* 0x000fe20000000800 */
[----:B------:R-:W-:Y:S01]  /*1930*/  @!PT LDS RZ, [RZ] ;  /* 0x00000000fffff984 */ /* 0x000fe20000000800 */
[----:B------:R-:W-:Y:S01]  /*1940*/  @!PT LDS RZ, [RZ] ;  /* 0x00000000fffff984 */ /* 0x000fe20000000800 */
[----:B------:R1:W-:Y:S04]  /*1950*/  @!P3 LDGSTS.E.BYPASS.LTC128B.128 [R181+0x1000], [R30.64+0x40] ;  /* 0x010000401eb5bfae */ /* 0x0003e8000b901d46 */
[----:B------:R1:W-:Y:S01]  /*1960*/  @P2 STS.128 [R181+0x2000], RZ ;  /* 0x002000ffb5002388 */ /* 0x0003e20000000c00 */
[----:B------:R-:W-:Y:S05]  /*1970*/  @P2 BRA `(.L_x_681) ;  /* 0x0000006000002947 */ /* 0x000fea0003800000 */
[----:B-1----:R-:W-:-:S04]  /*1980*/  LEA R30, P0, R28, c[0x0][0x160], 0x1 ;  /* 0x000058001c1e7a11 */ /* 0x002fc800078008ff */
[----:B------:R-:W-:-:S05]  /*1990*/  LEA.HI.X R31, R28, c[0x0][0x164], R0, 0x1, P0 ;  /* 0x000059001c1f7a11 */ /* 0x000fca00000f0c00 */
[----:B------:R-:W-:Y:S01]  /*19a0*/  @!PT LDS RZ, [RZ] ;  /* 0x00000000fffff984 */ /* 0x000fe20000000800 */
[----:B------:R-:W-:Y:S01]  /*19b0*/  @!PT LDS RZ, [RZ] ;  /* 0x00000000fffff984 */ /* 0x000fe20000000800 */
[----:B------:R-:W-:Y:S01]  /*19c0*/  @!PT LDS RZ, [RZ] ;  /* 0x00000000fffff984 */ /* 0x000fe20000000800 */
[----:B------:R1:W-:Y:S04]  /*19d0*/  LDGSTS.E.BYPASS.LTC128B.128 [R181+0x2000], [R30.64+0x80] ;  /* 0x020000801eb57fae */ /* 0x0003e8000b901d46 */
.L_x_681:
[----:B------:R-:W-:Y:S05]  /*19e0*/  BSYNC B0 ;  /* 0x0000000000007941 */ /* 0x000fea0003800000 */
.L_x_680:
        /* <DEDUP_REMOVED lines=11> */
[----:B------:R-:W-:-:S04]  /*1aa0*/  IMAD R0, R0, c[0x0][0x190], RZ ;  /* 0x0000640000007a24 */ /* 0x000fc800078e02ff */
[----:B------:R-:W-:Y:S01]  /*1ab0*/  IMAD R0, R7, c[0x0][0x194], R0 ;  /* 0x0000650007007a24 */ /* 0x000fe200078e0200 */
[C---:B------:R-:W-:Y:S01]  /*1ac0*/  @!P3 LEA R24, P4, R8.reuse, c[0x0][0x160], 0x1 ;  /* 0x000058000818ba11 */ /* 0x040fe200078808ff */
[----:B------:R2:W-:Y:S01]  /*1ad0*/  @P3 STS.128 [R181+0x800], RZ ;  /* 0x000800ffb5003388 */ /* 0x0005e20000000c00 */
[----:B------:R-:W-:Y:S01]  /*1ae0*/  @!P2 LEA R26, P1, R8, c[0x0][0x160], 0x1 ;  /* 0x00005800081aaa11 */ /* 0x000fe200078208ff */
[----:B------:R-:W-:-:S05]  /*1af0*/  IMAD.IADD R0, R9, 0x1, R0 ;  /* 0x0000000109007824 */ /* 0x000fca00078e0200 */
[C-C-:B------:R-:W-:Y:S02]  /*1b00*/  @!P3 LEA.HI.X R25, R8.reuse, c[0x0][0x164], R0.reuse, 0x1, P4 ;  /* 0x000059000819ba11 */ /* 0x140fe400020f0c00 */
[----:B------:R-:W-:-:S03]  /*1b10*/  @!P2 LEA.HI.X R27, R8, c[0x0][0x164], R0, 0x1, P1 ;  /* 0x00005900081baa11 */ /* 0x000fc600008f0c00 */
[----:B------:R-:W-:Y:S01]  /*1b20*/  @!PT LDS RZ, [RZ] ;  /* 0x00000000fffff984 */ /* 0x000fe20000000800 */
[----:B------:R-:W-:Y:S01]  /*1b30*/  @!PT LDS RZ, [RZ] ;  /* 0x00000000fffff984 */ /* 0x000fe20000000800 */
[----:B------:R-:W-:Y:S01]  /*1b40*/  @!PT LDS RZ, [RZ] ;  /* 0x00000000fffff984 */ /* 0x000fe20000000800 */
[----:B------:R2:W-:Y:S04]  /*1b50*/  @!P3 LDGSTS.E.BYPASS.LTC128B.128 [R181+0x800], [R24.64] ;  /* 0x0080000018b5bfae */ /* 0x0005e8000b901d46 */
[----:B------:R2:W-:Y:S04]  /*1b60*/  @P2 STS.128 [R181+0x1800], RZ ;  /* 0x001800ffb5002388 */ /* 0x0005e80000000c00 */
[----:B------:R-:W-:Y:S01]  /*1b70*/  @!PT LDS RZ, [RZ] ;  /* 0x00000000fffff984 */ /* 0x000fe20000000800 */
[----:B------:R-:W-:Y:S01]  /*1b80*/  @!PT LDS RZ, [RZ] ;  /* 0x00000000fffff984 */ /* 0x000fe20000000800 */
[----:B------:R-:W-:Y:S01]  /*1b90*/  @!PT LDS RZ, [RZ] ;  /* 0x00000000fffff984 */ /* 0x000fe20000000800 */
[----:B------:R2:W-:Y:S04]  /*1ba0*/  @!P2 LDGSTS.E.BYPASS.LTC128B.128 [R181+0x1800], [R26.64+0x40] ;  /* 0x018000401ab5afae */ /* 0x0005e8000b901d46 */
[----:B------:R2:W-:Y:S01]  /*1bb0*/  @P0 STS.128 [R181+0x2800], RZ ;  /* 0x002800ffb5000388 */ /* 0x0005e20000000c00 */
[----:B------:R-:W-:Y:S05]  /*1bc0*/  @P0 BRA `(.L_x_683) ;  /* 0x0000006000000947 */ /* 0x000fea0003800000 */
[----:B--2---:R-:W-:-:S04]  /*1bd0*/  LEA R24, P0, R8, c[0x0][0x160], 0x1 ;  /* 0x0000580008187a11 */ /* 0x004fc800078008ff */
[----:B------:R-:W-:-:S05]  /*1be0*/  LEA.HI.X R25, R8, c[0x0][0x164], R0, 0x1, P0 ;  /* 0x0000590008197a11 */ /* 0x000fca00000f0c00 */
[----:B------:R-:W-:Y:S01]  /*1bf0*/  @!PT LDS RZ, [RZ] ;  /* 0x00000000fffff984 */ /* 0x000fe20000000800 */
[----:B------:R-:W-:Y:S01]  /*1c00*/  @!PT LDS RZ, [RZ] ;  /* 0x00000000fffff984 */ /* 0x000fe20000000800 */
[----:B------:R-:W-:Y:S01]  /*1c10*/  @!PT LDS RZ, [RZ] ;  /* 0x00000000fffff984 */ /* 0x000fe20000000800 */
[----:B------:R2:W-:Y:S04]  /*1c20*/  LDGSTS.E.BYPASS.LTC128B.128 [R181+0x2800], [R24.64+0x80] ;  /* 0x0280008018b57fae */ /* 0x0005e8000b901d46 */
.L_x_683:
[----:B------:R-:W-:Y:S05]  /*1c30*/  BSYNC B0 ;  /* 0x0000000000007941 */ /* 0x000fea0003800000 */
.L_x_682:
[----:B------:R-:W-:Y:S01]  /*1c40*/  IADD3 R180, R128, -0x1, RZ ;  /* 0xffffffff80b47810 */ /* 0x000fe20007ffe0ff */
[----:B------:R-:W-:Y:S04]  /*1c50*/  BSSY B0, `(.L_x_684) ;  /* 0x0000020000007945 */ /* 0x000fe80003800000 */
[----:B------:R-:W-:-:S04]  /*1c60*/  IMAD.SHL.U32 R0, R180, 0x80, RZ ;  /* 0x00000080b4007824 */ /* 0x000fc800078e00ff */
[----:B------:R-:W-:-:S05]  /*1c70*/  IMAD.IADD R9, R127, 0x1, -R0 ;  /* 0x000000017f097824 */ /* 0x000fca00078e0a00 */
[----:B------:R-:W-:-:S13]  /*1c80*/  ISETP.GE.AND P0, PT, R188, R9, PT ;  /* 0x00000009bc00720c */ /* 0x000fda0003f06270 */
[----:B------:R-:W-:Y:S05]  /*1c90*/  @P0 BRA `(.L_x_685) ;  /* 0x000001b000000947 */ /* 0x000fea0003800000 */
[----:B------:R-:W-:Y:S02]  /*1ca0*/  ISETP.GE.AND P3, PT, R184, c[0x0][0x220], PT ;  /* 0x00008800b8007a0c */ /* 0x000fe40003f66270 */
[----:B------:R-:W-:Y:S02]  /*1cb0*/  ISETP.GE.AND P2, PT, R175, c[0x0][0x220], PT ;  /* 0x00008800af007a0c */ /* 0x000fe40003f46270 */
[----:B------:R-:W-:-:S09]  /*1cc0*/  ISETP.GE.AND P0, PT, R174, c[0x0][0x220], PT ;  /* 0x00008800ae007a0c */ /* 0x000fd20003f06270 */
[C---:B--2---:R-:W-:Y:S01]  /*1cd0*/  @!P3 LEA R26, P4, R132.reuse, c[0x0][0x168], 0x1 ;  /* 0x00005a00841aba11 */ /* 0x044fe200078808ff */
[----:B------:R2:W-:Y:S01]  /*1ce0*/  @P3 STS [R181+0x3000], RZ ;  /* 0x003000ffb5003388 */ /* 0x0005e20000000800 */
        /* <DEDUP_REMOVED lines=22> */
.L_x_685:
[----:B------:R-:W-:Y:S05]  /*1e50*/  BSYNC B0 ;  /* 0x0000000000007941 */ /* 0x000fea0003800000 */
.L_x_684:
[----:B------:R-:W-:Y:S01]  /*1e60*/  ISETP.GE.AND P0, PT, R14, R9, PT ;  /* 0x000000090e00720c */ /* 0x000fe20003f06270 */
[----:B------:R-:W-:Y:S01]  /*1e70*/  IMAD.MOV.U32 R129, RZ, RZ, c[0x0][0x198] ;  /* 0x00006600ff817624 */ /* 0x000fe200078e00ff */
[----:B------:R-:W-:Y:S01]  /*1e80*/  MOV R12, 0x5 ;  /* 0x00000005000c7802 */ /* 0x000fe20000000f00 */
[----:B------:R-:W-:Y:S02]  /*1e90*/  BSSY B0, `(.L_x_686) ;  /* 0x000001f000007945 */ /* 0x000fe40003800000 */
[C---:B------:R-:W-:Y:S01]  /*1ea0*/  IMAD.SHL.U32 R177, R129.reuse, 0x20, RZ ;  /* 0x0000002081b17824 */ /* 0x040fe200078e00ff */
[----:B------:R-:W-:-:S07]  /*1eb0*/  SHF.L.U64.HI R176, R129, R12, c[0x0][0x19c] ;  /* 0x0000670081b07619 */ /* 0x000fce000001020c */
[----:B------:R-:W-:Y:S05]  /*1ec0*/  @P0 BRA `(.L_x_687) ;  /* 0x000001b000000947 */ /* 0x000fea0003800000 */
[----:B------:R-:W-:Y:S02]  /*1ed0*/  ISETP.GE.AND P3, PT, R184, c[0x0][0x220], PT ;  /* 0x00008800b8007a0c */ /* 0x000fe40003f66270 */
[----:B------:R-:W-:Y:S02]  /*1ee0*/  ISETP.GE.AND P2, PT, R175, c[0x0][0x220], PT ;  /* 0x00008800af007a0c */ /* 0x000fe40003f46270 */
[----:B------:R-:W-:Y:S02]  /*1ef0*/  IADD3 R8, P1, R177, R132, RZ ;  /* 0x00000084b1087210 */ /* 0x000fe40007f3e0ff */
[----:B------:R-:W-:-:S03]  /*1f00*/  ISETP.GE.AND P0, PT, R174, c[0x0][0x220], PT ;  /* 0x00008800ae007a0c */ /* 0x000fc60003f06270 */
[----:B------:R-:W-:-:S04]  /*1f10*/  IMAD.X R7, R176, 0x1, R131, P1 ;  /* 0x00000001b0077824 */ /* 0x000fc800008e0683 */
[C---:B--2---:R-:W-:Y:S01]  /*1f20*/  @!P3 LEA R26, P4, R8.reuse, c[0x0][0x168], 0x1 ;  /* 0x00005a00081aba11 */ /* 0x044fe200078808ff */
[----:B------:R2:W-:Y:S01]  /*1f30*/  @P3 STS.128 [R181+0x3800], RZ ;  /* 0x003800ffb5003388 */ /* 0x0005e20000000c00 */
[C---:B------:R-:W-:Y:S02]  /*1f40*/  @!P2 LEA R24, P1, R8.reuse, c[0x0][0x168], 0x1 ;  /* 0x00005a000818aa11 */ /* 0x040fe400078208ff */
        /* <DEDUP_REMOVED lines=19> */
.L_x_687:
[----:B------:R-:W-:Y:S05]  /*2080*/  BSYNC B0 ;  /* 0x0000000000007941 */ /* 0x000fea0003800000 */
.L_x_686:
[----:B------:R-:W-:Y:S01]  /*2090*/  IADD3 R10, R188, 0x40, RZ ;  /* 0x00000040bc0a7810 */ /* 0x000fe20007ffe0ff */
[----:B------:R-:W-:Y:S03]  /*20a0*/  BSSY B0, `(.L_x_688) ;  /* 0x000001f000007945 */ /* 0x000fe60003800000 */
[----:B------:R-:W-:-:S13]  /*20b0*/  ISETP.GE.AND P0, PT, R10, R9, PT ;  /* 0x000000090a00720c */ /* 0x000fda0003f06270 */
[----:B------:R-:W-:Y:S05]  /*20c0*/  @P0 BRA `(.L_x_689) ;  /* 0x000001c000000947 */ /* 0x000fea0003800000 */
[----:B------:R-:W-:Y:S01]  /*20d0*/  ISETP.GE.AND P3, PT, R184, c[0x0][0x220], PT ;  /* 0x00008800b8007a0c */ /* 0x000fe20003f66270 */
[----:B------:R-:W-:Y:S01]  /*20e0*/  IMAD.MOV.U32 R16, RZ, RZ, c[0x0][0x19c] ;  /* 0x00006700ff107624 */ /* 0x000fe200078e00ff */
[----:B------:R-:W-:Y:S02]  /*20f0*/  ISETP.GE.AND P2, PT, R175, c[0x0][0x220], PT ;  /* 0x00008800af007a0c */ /* 0x000fe40003f46270 */
[C---:B------:R-:W-:Y:S02]  /*2100*/  LEA R8, P1, R129.reuse, R132, 0x6 ;  /* 0x0000008481087211 */ /* 0x040fe400078230ff */
[----:B------:R-:W-:Y:S02]  /*2110*/  ISETP.GE.AND P0, PT, R174, c[0x0][0x220], PT ;  /* 0x00008800ae007a0c */ /* 0x000fe40003f06270 */
[----:B------:R-:W-:-:S05]  /*2120*/  LEA.HI.X R7, R129, R131, R16, 0x6, P1 ;  /* 0x0000008381077211 */ /* 0x000fca00008f3410 */
        /* <DEDUP_REMOVED lines=22> */
.L_x_689:
[----:B------:R-:W-:Y:S05]  /*2290*/  BSYNC B0 ;  /* 0x0000000000007941 */ /* 0x000fea0003800000 */
.L_x_688:
[----:B------:R-:W-:Y:S01]  /*22a0*/  IADD3 R8, R188, 0x60, RZ ;  /* 0x00000060bc087810 */ /* 0x000fe20007ffe0ff */
[----:B------:R-:W-:Y:S03]  /*22b0*/  BSSY B0, `(.L_x_690) ;  /* 0x0000021000007945 */ /* 0x000fe60003800000 */
[----:B------:R-:W-:-:S13]  /*22c0*/  ISETP.GE.AND P0, PT, R8, R9, PT ;  /* 0x000000090800720c */ /* 0x000fda0003f06270 */
[----:B------:R-:W-:Y:S05]  /*22d0*/  @P0 BRA `(.L_x_691) ;  /* 0x000001e000000947 */ /* 0x000fea0003800000 */
[----:B------:R-:W-:Y:S01]  /*22e0*/  ISETP.GE.AND P3, PT, R184, c[0x0][0x220], PT ;  /* 0x00008800b8007a0c */ /* 0x000fe20003f66270 */
[----:B------:R-:W-:Y:S01]  /*22f0*/  IMAD.MOV.U32 R133, RZ, RZ, R131 ;  /* 0x000000ffff857224 */ /* 0x000fe200078e0083 */
[----:B------:R-:W-:Y:S01]  /*2300*/  ISETP.GE.AND P2, PT, R175, c[0x0][0x220], PT ;  /* 0x00008800af007a0c */ /* 0x000fe20003f46270 */
[----:B------:R-:W-:Y:S01]  /*2310*/  ULDC UR4, c[0x0][0x19c] ;  /* 0x0000670000047ab9 */ /* 0x000fe20000000800 */
[----:B------:R-:W-:Y:S01]  /*2320*/  ISETP.GE.AND P0, PT, R174, c[0x0][0x220], PT ;  /* 0x00008800ae007a0c */ /* 0x000fe20003f06270 */
[----:B------:R-:W-:Y:S01]  /*2330*/  UIMAD UR4, UR4, 0x60, URZ ;  /* 0x00000060040478a4 */ /* 0x000fe2000f8e023f */
[----:B--2---:R-:W-:-:S05]  /*2340*/  IMAD.WIDE.U32 R26, R129, 0x60, R132 ;  /* 0x00000060811a7825 */ /* 0x004fca00078e0084 */
[----:B------:R-:W-:Y:S02]  /*2350*/  IADD3 R7, R27, UR4, RZ ;  /* 0x000000041b077c10 */ /* 0x000fe4000fffe0ff */
[C---:B------:R-:W-:Y:S01]  /*2360*/  @!P3 LEA R28, P4, R26.reuse, c[0x0][0x168], 0x1 ;  /* 0x00005a001a1cba11 */ /* 0x040fe200078808ff */
        /* <DEDUP_REMOVED lines=21> */
.L_x_691:
[----:B------:R-:W-:Y:S05]  /*24c0*/  BSYNC B0 ;  /* 0x0000000000007941 */ /* 0x000fea0003800000 */
.L_x_690:
[----:B------:R-:W0:Y:S01]  /*24d0*/  LDGDEPBAR ;  /* 0x00000000000079af */ /* 0x000e220000000000 */
[----:B------:R-:W-:Y:S01]  /*24e0*/  LOP3.LUT R11, R11, 0xfffffff8, RZ, 0xc0, !PT ;  /* 0xfffffff80b0b7812 */ /* 0x000fe200078ec0ff */
[----:B------:R-:W-:Y:S01]  /*24f0*/  IMAD.SHL.U32 R17, R17, 0x40, RZ ;  /* 0x0000004011117824 */ /* 0x000fe200078e00ff */
[----:B------:R-:W-:Y:S01]  /*2500*/  LOP3.LUT R7, R13, 0x7fffffe, RZ, 0xc0, !PT ;  /* 0x07fffffe0d077812 */ /* 0x000fe200078ec0ff */
[C---:B------:R-:W-:Y:S01]  /*2510*/  IMAD.SHL.U32 R133, R2.reuse, 0x2, RZ ;  /* 0x0000000202857824 */ /* 0x040fe200078e00ff */
[----:B------:R-:W-:Y:S01]  /*2520*/  SHF.R.S32.HI R13, RZ, 0x1f, R22 ;  /* 0x0000001fff0d7819 */ /* 0x000fe20000011416 */
[----:B------:R-:W-:Y:S01]  /*2530*/  IMAD.IADD R11, R2, 0x1, -R11 ;  /* 0x00000001020b7824 */ /* 0x000fe200078e0a0b */
[----:B------:R-:W-:Y:S01]  /*2540*/  SHF.R.S32.HI R16, RZ, 0x4, R15 ;  /* 0x00000004ff107819 */ /* 0x000fe2000001140f */
[----:B------:R-:W-:Y:S01]  /*2550*/  IMAD.IADD R18, R22, 0x1, -R7 ;  /* 0x0000000116127824 */ /* 0x000fe200078e0a07 */
[----:B------:R-:W-:Y:S01]  /*2560*/  LEA.HI R13, R13, R22, RZ, 0x3 ;  /* 0x000000160d0d7211 */ /* 0x000fe200078f18ff */
[----:B------:R-:W-:Y:S01]  /*2570*/  BSSY B0, `(.L_x_692) ;  /* 0x000004a000007945 */ /* 0x000fe20003800000 */
[----:B------:R-:W-:-:S02]  /*2580*/  SHF.R.S32.HI R179, RZ, 0x1f, R4 ;  /* 0x0000001fffb37819 */ /* 0x000fc40000011404 */
[----:B------:R-:W-:Y:S01]  /*2590*/  ISETP.GE.AND P1, PT, R188, R9, PT ;  /* 0x00000009bc00720c */ /* 0x000fe20003f26270 */
[----:B------:R-:W-:Y:S01]  /*25a0*/  IMAD.SHL.U32 R13, R13, 0x20, RZ ;  /* 0x000000200d0d7824 */ /* 0x000fe200078e00ff */
[----:B------:R-:W-:Y:S02]  /*25b0*/  LEA.HI R15, R15, R16, RZ, 0x1 ;  /* 0x000000100f0f7211 */ /* 0x000fe400078f08ff */
[----:B------:R-:W-:Y:S02]  /*25c0*/  LEA.HI R7, R11, R11, RZ, 0x1 ;  /* 0x0000000b0b077211 */ /* 0x000fe400078f08ff */
[----:B------:R-:W-:Y:S02]  /*25d0*/  LEA.HI R179, R179, R4, RZ, 0x2 ;  /* 0x00000004b3b37211 */ /* 0x000fe400078f10ff */
[----:B------:R-:W-:Y:S02]  /*25e0*/  LOP3.LUT R15, R15, 0xfffffffe, RZ, 0xc0, !PT ;  /* 0xfffffffe0f0f7812 */ /* 0x000fe400078ec0ff */
[----:B------:R-:W-:Y:S01]  /*25f0*/  LOP3.LUT R4, R7, 0x7fffffe, RZ, 0xc0, !PT ;  /* 0x07fffffe07047812 */ /* 0x000fe200078ec0ff */
[----:B------:R-:W-:-:S04]  /*2600*/  DEPBAR.LE SB0, 0x0 ;  /* 0x000080000000791a */ /* 0x000fc80000000000 */
[----:B------:R-:W-:Y:S01]  /*2610*/  BAR.SYNC.DEFER_BLOCKING 0x0 ;  /* 0x0000000000007b1d */ /* 0x000fe20000010000 */
[----:B------:R-:W-:Y:S01]  /*2620*/  LOP3.LUT R13, R13, 0xffffff00, RZ, 0xc0, !PT ;  /* 0xffffff000d0d7812 */ /* 0x000fe200078ec0ff */
[----:B------:R-:W-:Y:S01]  /*2630*/  IMAD.IADD R15, R16, 0x1, -R15 ;  /* 0x00000001100f7824 */ /* 0x000fe200078e0a0f */
[----:B------:R-:W-:Y:S01]  /*2640*/  SHF.R.S32.HI R7, RZ, 0x1, R7 ;  /* 0x00000001ff077819 */ /* 0x000fe20000011407 */
[----:B------:R-:W-:Y:S01]  /*2650*/  IMAD.IADD R4, R11, 0x1, -R4 ;  /* 0x000000010b047824 */ /* 0x000fe200078e0a04 */
[----:B------:R-:W-:Y:S01]  /*2660*/  LOP3.LUT R17, R17, 0xc0, RZ, 0xc0, !PT ;  /* 0x000000c011117812 */ /* 0x000fe200078ec0ff */
[C---:B------:R-:W-:Y:S01]  /*2670*/  IMAD R16, R20.reuse, 0x10, R21 ;  /* 0x0000001014107824 */ /* 0x040fe200078e0215 */
[----:B------:R-:W-:Y:S01]  /*2680*/  LOP3.LUT P2, RZ, R7, 0x2, RZ, 0xc0, !PT ;  /* 0x0000000207ff7812 */ /* 0x000fe2000784c0ff */
[----:B------:R-:W-:Y:S01]  /*2690*/  IMAD R21, R20, 0x200, R13 ;  /* 0x0000020014157824 */ /* 0x000fe200078e020d */
[----:B------:R-:W-:Y:S01]  /*26a0*/  SHF.R.S32.HI R179, RZ, 0x2, R179 ;  /* 0x00000002ffb37819 */ /* 0x000fe200000114b3 */
[C---:B------:R-:W-:Y:S01]  /*26b0*/  IMAD R172, R15.reuse, 0x8, R4 ;  /* 0x000000080fac7824 */ /* 0x040fe200078e0204 */
[----:B------:R-:W-:Y:S01]  /*26c0*/  LEA R198, P0, R124, c[0x0][0x170], 0x1 ;  /* 0x00005c007cc67a11 */ /* 0x000fe200078008ff */
[----:B------:R-:W-:Y:S01]  /*26d0*/  IMAD.SHL.U32 R4, R15, 0x8, RZ ;  /* 0x000000080f047824 */ /* 0x000fe200078e00ff */
[----:B------:R-:W-:Y:S01]  /*26e0*/  IADD3 R16, R16, 0x1, R179 ;  /* 0x0000000110107810 */ /* 0x000fe20007ffe0b3 */
[----:B------:R-:W-:Y:S01]  /*26f0*/  IMAD.SHL.U32 R7, R7, 0x40, RZ ;  /* 0x0000004007077824 */ /* 0x000fe200078e00ff */
[----:B------:R-:W-:Y:S01]  /*2700*/  LOP3.LUT R133, R133, 0x6, RZ, 0xc0, !PT ;  /* 0x0000000685857812 */ /* 0x000fe200078ec0ff */
[C---:B------:R-:W-:Y:S01]  /*2710*/  IMAD R13, R18.reuse, 0x20, R13 ;  /* 0x00000020120d7824 */ /* 0x040fe200078e020d */
[----:B------:R-:W-:Y:S01]  /*2720*/  LOP3.LUT R4, R17, 0x8, R4, 0xf8, !PT ;  /* 0x0000000811047812 */ /* 0x000fe200078ef804 */
[----:B------:R-:W-:Y:S01]  /*2730*/  IMAD R21, R18, 0x20, R21 ;  /* 0x0000002012157824 */ /* 0x000fe200078e0215 */
[----:B------:R-:W-:Y:S01]  /*2740*/  LOP3.LUT R7, R7, 0xc0, RZ, 0xc0, !PT ;  /* 0x000000c007077812 */ /* 0x000fe200078ec0ff */
[----:B------:R-:W-:Y:S01]  /*2750*/  IMAD.SHL.U32 R18, R19, 0x8, RZ ;  /* 0x0000000813127824 */ /* 0x000fe200078e00ff */
[----:B------:R-:W-:-:S02]  /*2760*/  SHF.R.U32.HI R17, RZ, 0x3, R17 ;  /* 0x00000003ff117819 */ /* 0x000fc40000011611 */
[----:B------:R-:W-:Y:S01]  /*2770*/  IADD3 R2, R127, R16, -R182 ;  /* 0x000000107f027210 */ /* 0x000fe20007ffe8b6 */
[----:B------:R3:W-:Y:S01]  /*2780*/  @P1 STS [R181+0x9000], RZ ;  /* 0x009000ffb5001388 */ /* 0x0007e20000000800 */
[----:B------:R-:W-:Y:S02]  /*2790*/  LOP3.LUT R18, R7, 0x8, R18, 0xf8, !PT ;  /* 0x0000000807127812 */ /* 0x000fe400078ef812 */
[----:B------:R-:W-:Y:S01]  /*27a0*/  LOP3.LUT R4, R4, R17, RZ, 0x3c, !PT ;  /* 0x0000001104047212 */ /* 0x000fe200078e3cff */
[----:B------:R3:W-:Y:S01]  /*27b0*/  @P1 STS [R181+0x9004], RZ ;  /* 0x009004ffb5001388 */ /* 0x0007e20000000800 */
[----:B------:R-:W-:Y:S02]  /*27c0*/  SHF.R.U32.HI R7, RZ, 0x3, R7 ;  /* 0x00000003ff077819 */ /* 0x000fe40000011607 */
[----:B------:R-:W-:Y:S01]  /*27d0*/  LEA.HI.X R197, R124, c[0x0][0x174], R6, 0x1, P0 ;  /* 0x00005d007cc57a11 */ /* 0x000fe200000f0c06 */
[----:B------:R3:W-:Y:S01]  /*27e0*/  @P1 STS.64 [R181+0x9008], RZ ;  /* 0x009008ffb5001388 */ /* 0x0007e20000000a00 */
[----:B------:R-:W-:Y:S01]  /*27f0*/  LOP3.LUT R7, R18, R7, RZ, 0x3c, !PT ;  /* 0x0000000712077212 */ /* 0x000fe200078e3cff */
[C---:B------:R-:W-:Y:S01]  /*2800*/  IMAD.IADD R173, R4.reuse, 0x1, R21 ;  /* 0x0000000104ad7824 */ /* 0x040fe200078e0215 */
[----:B------:R-:W-:Y:S01]  /*2810*/  SEL R5, R5, 0xfffffff0, !P2 ;  /* 0xfffffff005057807 */ /* 0x000fe20005000000 */
[----:B------:R3:W-:Y:S01]  /*2820*/  @P1 STS.128 [R181+0xb000], RZ ;  /* 0x00b000ffb5001388 */ /* 0x0007e20000000c00 */
[----:B------:R-:W-:Y:S01]  /*2830*/  IMAD.IADD R4, R4, 0x1, R13 ;  /* 0x0000000104047824 */ /* 0x000fe200078e020d */
[----:B------:R-:W-:Y:S01]  /*2840*/  IADD3 R2, R2, c[0x0][0x2e8], RZ ;  /* 0x0000ba0002027a10 */ /* 0x000fe20007ffe0ff */
[----:B------:R-:W-:Y:S01]  /*2850*/  IMAD.U32 R172, R172, 0x20, R7 ;  /* 0x00000020acac7824 */ /* 0x000fe200078e0007 */
[----:B------:R3:W-:Y:S01]  /*2860*/  @P1 STS.128 [R181+0xd000], RZ ;  /* 0x00d000ffb5001388 */ /* 0x0007e20000000c00 */
[----:B------:R-:W-:Y:S01]  /*2870*/  IMAD.SHL.U32 R173, R173, 0x2, RZ ;  /* 0x00000002adad7824 */ /* 0x000fe200078e00ff */
[----:B------:R-:W-:Y:S05]  /*2880*/  @P1 BRA `(.L_x_693) ;  /* 0x0000018000001947 */ /* 0x000fea0003800000 */
[----:B------:R-:W-:Y:S02]  /*2890*/  ISETP.GE.AND P2, PT, R184, c[0x0][0x220], PT ;  /* 0x00008800b8007a0c */ /* 0x000fe40003f46270 */
[----:B------:R-:W-:-:S02]  /*28a0*/  ISETP.GE.AND P1, PT, R175, c[0x0][0x220], PT ;  /* 0x00008800af007a0c */ /* 0x000fc40003f26270 */
[----:B------:R-:W-:-:S09]  /*28b0*/  ISETP.GE.AND P0, PT, R174, c[0x0][0x220], PT ;  /* 0x00008800ae007a0c */ /* 0x000fd20003f06270 */
[----:B------:R-:W-:Y:S01]  /*28c0*/  @!P2 IMAD.MOV.U32 R199, RZ, RZ, R197 ;  /* 0x000000ffffc7a224 */ /* 0x000fe200078e00c5 */
[----:B------:R4:W-:Y:S01]  /*28d0*/  @P2 STS [R181+0x9000], RZ ;  /* 0x009000ffb5002388 */ /* 0x0009e20000000800 */
[----:B------:R-:W-:-:S03]  /*28e0*/  @!P1 IMAD.MOV.U32 R196, RZ, RZ, R198 ;  /* 0x000000ffffc49224 */ /* 0x000fc600078e00c6 */
[----:B------:R4:W-:Y:S04]  /*28f0*/  @P2 STS [R181+0x9004], RZ ;  /* 0x009004ffb5002388 */ /* 0x0009e80000000800 */
        /* <DEDUP_REMOVED lines=12> */
[----:B----4-:R-:W-:-:S05]  /*29c0*/  MOV R196, R198 ;  /* 0x000000c600c47202 */ /* 0x010fca0000000f00 */
[----:B------:R-:W-:Y:S01]  /*29d0*/  @!PT LDS RZ, [RZ] ;  /* 0x00000000fffff984 */ /* 0x000fe20000000800 */
[----:B------:R-:W-:Y:S01]  /*29e0*/  @!PT LDS RZ, [RZ] ;  /* 0x00000000fffff984 */ /* 0x000fe20000000800 */
[----:B------:R-:W-:Y:S01]  /*29f0*/  @!PT LDS RZ, [RZ] ;  /* 0x00000000fffff984 */ /* 0x000fe20000000800 */
[----:B------:R4:W-:Y:S02]  /*2a00*/  LDGSTS.E.BYPASS.LTC128B.128 [R181+0xd000], [R196.64+0x80] ;  /* 0x0d000080c4b57fae */ /* 0x0009e4000b901d46 */
.L_x_693:
[----:B------:R-:W-:Y:S05]  /*2a10*/  BSYNC B0 ;  /* 0x0000000000007941 */ /* 0x000fea0003800000 */
.L_x_692:
[----:B------:R-:W-:Y:S01]  /*2a20*/  ISETP.GE.AND P0, PT, R14, R9, PT ;  /* 0x000000090e00720c */ /* 0x000fe20003f06270 */
[----:B------:R-:W-:Y:S01]  /*2a30*/  IMAD.MOV.U32 R7, RZ, RZ, c[0x0][0x1a0] ;  /* 0x00006800ff077624 */ /* 0x000fe200078e00ff */
[----:B------:R-:W-:Y:S03]  /*2a40*/  BSSY B0, `(.L_x_694) ;  /* 0x0000020000007945 */ /* 0x000fe60003800000 */
[C---:B------:R-:W-:Y:S01]  /*2a50*/  IMAD.SHL.U32 R186, R7.reuse, 0x20, RZ ;  /* 0x0000002007ba7824 */ /* 0x040fe200078e00ff */
[----:B------:R-:W-:-:S07]  /*2a60*/  SHF.L.U64.HI R183, R7, R12, c[0x0][0x1a4] ;  /* 0x0000690007b77619 */ /* 0x000fce000001020c */
[----:B------:R1:W-:Y:S04]  /*2a70*/  @P0 STS.128 [R181+0x9800], RZ ;  /* 0x009800ffb5000388 */ /* 0x0003e80000000c00 */
[----:B------:R1:W-:Y:S04]  /*2a80*/  @P0 STS.128 [R181+0xb800], RZ ;  /* 0x00b800ffb5000388 */ /* 0x0003e80000000c00 */
[----:B------:R1:W-:Y:S01]  /*2a90*/  @P0 STS.128 [R181+0xd800], RZ ;  /* 0x00d800ffb5000388 */ /* 0x0003e20000000c00 */
[----:B------:R-:W-:Y:S05]  /*2aa0*/  @P0 BRA `(.L_x_695) ;  /* 0x0000019000000947 */ /* 0x000fea0003800000 */
[----:B------:R-:W-:Y:S02]  /*2ab0*/  ISETP.GE.AND P3, PT, R184, c[0x0][0x220], PT ;  /* 0x00008800b8007a0c */ /* 0x000fe40003f66270 */
[----:B------:R-:W-:-:S02]  /*2ac0*/  ISETP.GE.AND P2, PT, R175, c[0x0][0x220], PT ;  /* 0x00008800af007a0c */ /* 0x000fc40003f46270 */
[----:B------:R-:W-:-:S09]  /*2ad0*/  ISETP.GE.AND P0, PT, R174, c[0x0][0x220], PT ;  /* 0x00008800ae007a0c */ /* 0x000fd20003f06270 */
[CC--:B------:R-:W-:Y:S01]  /*2ae0*/  @!P3 LEA R14, P4, R186.reuse, R198.reuse, 0x1 ;  /* 0x000000c6ba0eb211 */ /* 0x0c0fe200078808ff */
[----:B------:R1:W-:Y:S01]  /*2af0*/  @P3 STS.128 [R181+0x9800], RZ ;  /* 0x009800ffb5003388 */ /* 0x0003e20000000c00 */
[C---:B------:R-:W-:Y:S02]  /*2b00*/  @!P2 LEA R12, P1, R186.reuse, R198, 0x1 ;  /* 0x000000c6ba0ca211 */ /* 0x040fe400078208ff */
[CCC-:B------:R-:W-:Y:S02]  /*2b10*/  @!P3 LEA.HI.X R15, R186.reuse, R197.reuse, R183.reuse, 0x1, P4 ;  /* 0x000000c5ba0fb211 */ /* 0x1c0fe400020f0cb7 */
[----:B------:R-:W-:-:S03]  /*2b20*/  @!P2 LEA.HI.X R13, R186, R197, R183, 0x1, P1 ;  /* 0x000000c5ba0da211 */ /* 0x000fc600008f0cb7 */
        /* <DEDUP_REMOVED lines=11> */
[----:B-1----:R-:W-:-:S04]  /*2be0*/  LEA R12, P0, R186, R198, 0x1 ;  /* 0x000000c6ba0c7211 */ /* 0x002fc800078008ff */
[----:B------:R-:W-:-:S05]  /*2bf0*/  LEA.HI.X R13, R186, R197, R183, 0x1, P0 ;  /* 0x000000c5ba0d7211 */ /* 0x000fca00000f0cb7 */
[----:B------:R-:W-:Y:S01]  /*2c00*/  @!PT LDS RZ, [RZ] ;  /* 0x00000000fffff984 */ /* 0x000fe20000000800 */
[----:B------:R-:W-:Y:S01]  /*2c10*/  @!PT LDS RZ, [RZ] ;  /* 0x00000000fffff984 */ /* 0x000fe20000000800 */
[----:B------:R-:W-:Y:S01]  /*2c20*/  @!PT LDS RZ, [RZ] ;  /* 0x00000000fffff984 */ /* 0x000fe20000000800 */
[----:B------:R1:W-:Y:S04]  /*2c30*/  LDGSTS.E.BYPASS.LTC128B.128 [R181+0xd800], [R12.64+0x80] ;  /* 0x0d8000800cb57fae */ /* 0x0003e8000b901d46 */
.L_x_695:
[----:B------:R-:W-:Y:S05]  /*2c40*/  BSYNC B0 ;  /* 0x0000000000007941 */ /* 0x000fea0003800000 */
.L_x_694:
[----:B------:R-:W-:Y:S01]  /*2c50*/  ISETP.GE.AND P0, PT, R10, R9, PT ;  /* 0x000000090a00720c */ /* 0x000fe20003f06270 */
[----:B------:R-:W-:-:S12]  /*2c60*/  BSSY B0, `(.L_x_696) ;  /* 0x0000021000007945 */ /* 0x000fd80003800000 */
[----:B------:R1:W-:Y:S04]  /*2c70*/  @P0 STS.128 [R181+0xa000], RZ ;  /* 0x00a000ffb5000388 */ /* 0x0003e80000000c00 */
[----:B------:R1:W-:Y:S04]  /*2c80*/  @P0 STS.128 [R181+0xc000], RZ ;  /* 0x00c000ffb5000388 */ /* 0x0003e80000000c00 */
[----:B------:R1:W-:Y:S01]  /*2c90*/  @P0 STS.128 [R181+0xe000], RZ ;  /* 0x00e000ffb5000388 */ /* 0x0003e20000000c00 */
[----:B------:R-:W-:Y:S05]  /*2ca0*/  @P0 BRA `(.L_x_697) ;  /* 0x000001c000000947 */ /* 0x000fea0003800000 */
[----:B------:R-:W-:Y:S01]  /*2cb0*/  ISETP.GE.AND P3, PT, R184, c[0x0][0x220], PT ;  /* 0x00008800b8007a0c */ /* 0x000fe20003f66270 */
[----:B------:R-:W-:Y:S01]  /*2cc0*/  IMAD.MOV.U32 R10, RZ, RZ, 0x6 ;  /* 0x00000006ff0a7424 */ /* 0x000fe200078e00ff */
[----:B------:R-:W-:Y:S01]  /*2cd0*/  ISETP.GE.AND P2, PT, R175, c[0x0][0x220], PT ;  /* 0x00008800af007a0c */ /* 0x000fe20003f46270 */
[----:B------:R-:W-:Y:S01]  /*2ce0*/  IMAD.SHL.U32 R11, R7, 0x40, RZ ;  /* 0x00000040070b7824 */ /* 0x000fe200078e00ff */
[----:B------:R-:W-:-:S02]  /*2cf0*/  ISETP.GE.AND P0, PT, R174, c[0x0][0x220], PT ;  /* 0x00008800ae007a0c */ /* 0x000fc40003f06270 */
[----:B------:R-:W-:-:S07]  /*2d00*/  SHF.L.U64.HI R10, R7, R10, c[0x0][0x1a4] ;  /* 0x00006900070a7619 */ /* 0x000fce000001020a */
[CC--:B-1----:R-:W-:Y:S01]  /*2d10*/  @!P3 LEA R14, P4, R11.reuse, R198.reuse, 0x1 ;  /* 0x000000c60b0eb211 */ /* 0x0c2fe200078808ff */
        /* <DEDUP_REMOVED lines=21> */
.L_x_697:
[----:B------:R-:W-:Y:S05]  /*2e70*/  BSYNC B0 ;  /* 0x0000000000007941 */ /* 0x000fea0003800000 */
.L_x_696:
[----:B------:R-:W-:Y:S01]  /*2e80*/  ISETP.GE.AND P0, PT, R8, R9, PT ;  /* 0x000000090800720c */ /* 0x000fe20003f06270 */
[----:B------:R-:W-:-:S12]  /*2e90*/  BSSY B0, `(.L_x_698) ;  /* 0x0000027000007945 */ /* 0x000fd80003800000 */
[----:B------:R1:W-:Y:S04]  /*2ea0*/  @P0 STS.128 [R181+0xa800], RZ ;  /* 0x00a800ffb5000388 */ /* 0x0003e80000000c00 */
[----:B------:R1:W-:Y:S04]  /*2eb0*/  @P0 STS.128 [R181+0xc800], RZ ;  /* 0x00c800ffb5000388 */ /* 0x0003e80000000c00 */
[----:B------:R1:W-:Y:S01]  /*2ec0*/  @P0 STS.128 [R181+0xe800], RZ ;  /* 0x00e800ffb5000388 */ /* 0x0003e20000000c00 */
[----:B------:R-:W-:Y:S05]  /*2ed0*/  @P0 BRA `(.L_x_699) ;  /* 0x0000022000000947 */ /* 0x000fea0003800000 */
[----:B------:R-:W-:Y:S02]  /*2ee0*/  ISETP.GE.AND P2, PT, R184, c[0x0][0x220], PT ;  /* 0x00008800b8007a0c */ /* 0x000fe40003f46270 */
[----:B------:R-:W-:-:S02]  /*2ef0*/  ISETP.GE.AND P1, PT, R175, c[0x0][0x220], PT ;  /* 0x00008800af007a0c */ /* 0x000fc40003f26270 */
[----:B------:R-:W-:-:S09]  /*2f00*/  ISETP.GE.AND P0, PT, R174, c[0x0][0x220], PT ;  /* 0x00008800ae007a0c */ /* 0x000fd20003f06270 */
[----:B------:R-:W-:Y:S01]  /*2f10*/  @!P2 MOV R9, c[0x0][0x1a4] ;  /* 0x000069000009aa02 */ /* 0x000fe20000000f00 */
[----:B------:R1:W-:Y:S01]  /*2f20*/  @P2 STS.128 [R181+0xa800], RZ ;  /* 0x00a800ffb5002388 */ /* 0x0003e20000000c00 */
[----:B----4-:R-:W-:Y:S01]  /*2f30*/  @!P2 MOV R199, R197 ;  /* 0x000000c500c7a202 */ /* 0x010fe20000000f00 */
[--C-:B------:R-:W-:Y:S01]  /*2f40*/  @!P1 IMAD.MOV.U32 R196, RZ, RZ, R198.reuse ;  /* 0x000000ffffc49224 */ /* 0x100fe200078e00c6 */
[----:B------:R-:W-:Y:S01]  /*2f50*/  @!P1 MOV R8, c[0x0][0x1a4] ;  /* 0x0000690000089a02 */ /* 0x000fe20000000f00 */
[----:B------:R-:W-:Y:S02]  /*2f60*/  @!P2 IMAD R9, R9, 0xc0, RZ ;  /* 0x000000c00909a824 */ /* 0x000fe400078e02ff */
[----:B------:R-:W-:-:S04]  /*2f70*/  @!P2 IMAD.WIDE.U32 R10, R7, 0xc0, R198 ;  /* 0x000000c0070aa825 */ /* 0x000fc800078e00c6 */
[----:B-1----:R-:W-:Y:S01]  /*2f80*/  @!P1 IMAD.WIDE.U32 R12, R7, 0xc0, R196 ;  /* 0x000000c0070c9825 */ /* 0x002fe200078e00c4 */
[----:B------:R-:W-:-:S03]  /*2f90*/  @!P2 IADD3 R11, R11, R9, RZ ;  /* 0x000000090b0ba210 */ /* 0x000fc60007ffe0ff */
[----:B------:R-:W-:Y:S02]  /*2fa0*/  @!P1 IMAD R8, R8, 0xc0, RZ ;  /* 0x000000c008089824 */ /* 0x000fe400078e02ff */
[----:B------:R-:W-:Y:S01]  /*2fb0*/  @!PT LDS RZ, [RZ] ;  /* 0x00000000fffff984 */ /* 0x000fe20000000800 */
[----:B------:R-:W-:Y:S01]  /*2fc0*/  @!PT LDS RZ, [RZ] ;  /* 0x00000000fffff984 */ /* 0x000fe20000000800 */
[----:B------:R-:W-:Y:S01]  /*2fd0*/  @!PT LDS RZ, [RZ] ;  /* 0x00000000fffff984 */ /* 0x000fe20000000800 */
[----:B------:R1:W-:Y:S02]  /*2fe0*/  @!P2 LDGSTS.E.BYPASS.LTC128B.128 [R181+0xa800], [R10.64] ;  /* 0x0a8000000ab5afae */ /* 0x0003e4000b901d46 */
[----:B------:R-:W-:Y:S02]  /*2ff0*/  @!P1 IMAD.IADD R13, R13, 0x1, R8 ;  /* 0x000000010d0d9824 */ /* 0x000fe400078e0208 */
[----:B------:R1:W-:Y:S04]  /*3000*/  @P1 STS.128 [R181+0xc800], RZ ;  /* 0x00c800ffb5001388 */ /* 0x0003e80000000c00 */
[----:B------:R-:W-:Y:S01]  /*3010*/  @!PT LDS RZ, [RZ] ;  /* 0x00000000fffff984 */ /* 0x000fe20000000800 */
[----:B------:R-:W-:Y:S01]  /*3020*/  @!PT LDS RZ, [RZ] ;  /* 0x00000000fffff984 */ /* 0x000fe20000000800 */
[----:B------:R-:W-:Y:S01]  /*3030*/  @!PT LDS RZ, [RZ] ;  /* 0x00000000fffff984 */ /* 0x000fe20000000800 */
[----:B------:R1:W-:Y:S04]  /*3040*/  @!P1 LDGSTS.E.BYPASS.LTC128B.128 [R181+0xc800], [R12.64+0x40] ;  /* 0x0c8000400cb59fae */ /* 0x0003e8000b901d46 */
[----:B------:R1:W-:Y:S01]  /*3050*/  @P0 STS.128 [R181+0xe800], RZ ;  /* 0x00e800ffb5000388 */ /* 0x0003e20000000c00 */
[----:B------:R-:W-:Y:S05]  /*3060*/  @P0 BRA `(.L_x_699) ;  /* 0x0000009000000947 */ /* 0x000fea0003800000 */
[----:B------:R-:W-:Y:S01]  /*3070*/  MOV R196, R198 ;  /* 0x000000c600c47202 */ /* 0x000fe20000000f00 */
[----:B------:R-:W-:-:S02]  /*3080*/  ULDC UR4, c[0x0][0x1a4] ;  /* 0x0000690000047ab9 */ /* 0x000fc40000000800 */
[----:B------:R-:W-:Y:S02]  /*3090*/  UIMAD UR4, UR4, 0xc0, URZ ;  /* 0x000000c0040478a4 */ /* 0x000fe4000f8e023f */
[----:B------:R-:W-:-:S05]  /*30a0*/  IMAD.WIDE.U32 R8, R7, 0xc0, R196 ;  /* 0x000000c007087825 */ /* 0x000fca00078e00c4 */
[----:B------:R-:W-:-:S05]  /*30b0*/  IADD3 R9, R9, UR4, RZ ;  /* 0x0000000409097c10 */ /* 0x000fca000fffe0ff */
[----:B------:R-:W-:Y:S01]  /*30c0*/  @!PT LDS RZ, [RZ] ;  /* 0x00000000fffff984 */ /* 0x000fe20000000800 */
[----:B------:R-:W-:Y:S01]  /*30d0*/  @!PT LDS RZ, [RZ] ;  /* 0x00000000fffff984 */ /* 0x000fe20000000800 */
[----:B------:R-:W-:Y:S01]  /*30e0*/  @!PT LDS RZ, [RZ] ;  /* 0x00000000fffff984 */ /* 0x000fe20000000800 */
[----:B------:R4:W-:Y:S02]  /*30f0*/  LDGSTS.E.BYPASS.LTC128B.128 [R181+0xe800], [R8.64+0x80] ;  /* 0x0e80008008b57fae */ /* 0x0009e4000b901d46 */
.L_x_699:
[----:B------:R-:W-:Y:S05]  /*3100*/  BSYNC B0 ;  /* 0x0000000000007941 */ /* 0x000fea0003800000 */
.L_x_698:
[----:B------:R-:W-:Y:S01]  /*3110*/  IMAD.SHL.U32 R172, R172, 0x2, RZ ;  /* 0x00000002acac7824 */ /* 0x000fe200078e00ff */
[----:B------:R-:W-:Y:S01]  /*3120*/  LDSM.16.M88.4 R92, [R173] ;  /* 0x00000000ad5c783b */ /* 0x000fe20000000200 */
[----:B------:R-:W-:Y:S01]  /*3130*/  IMAD R171, R3, 0x2, R173 ;  /* 0x0000000203ab7824 */ /* 0x000fe200078e02ad */
[----:B------:R-:W-:Y:S01]  /*3140*/  ISETP.GE.AND P5, PT, R128, 0x2, PT ;  /* 0x000000028000780c */ /* 0x000fe20003fa6270 */
[----:B------:R-:W-:Y:S01]  /*3150*/  IMAD R169, R5, 0x2, R172 ;  /* 0x0000000205a97824 */ /* 0x000fe200078e02ac */
[----:B------:R-:W5:Y:S01]  /*3160*/  LDSM.16.M88.4 R40, [R172+0x3400] ;  /* 0x00340000ac28783b */ /* 0x000f620000000200 */
[C---:B------:R-:W-:Y:S02]  /*3170*/  IADD3 R134, R2.reuse, 0x8, RZ ;  /* 0x0000000802867810 */ /* 0x040fe40007ffe0ff */
[-C--:B------:R-:W-:Y:S01]  /*3180*/  IMNMX R135, R2, R127.reuse, PT ;  /* 0x0000007f02877217 */ /* 0x080fe20003800200 */
[----:B-1----:R-:W1:Y:S01]  /*3190*/  LDSM.16.M88.4 R32, [R172+0x3800] ;  /* 0x00380000ac20783b */ /* 0x002e620000000200 */
[----:B------:R-:W-:-:S03]  /*31a0*/  IMNMX R134, R134, R127, PT ;  /* 0x0000007f86867217 */ /* 0x000fc60003800200 */
[----:B------:R-:W2:Y:S04]  /*31b0*/  LDSM.16.M88.4 R48, [R172+0x3000] ;  /* 0x00300000ac30783b */ /* 0x000ea80000000200 */
[----:B--2---:R-:W2:Y:S04]  /*31c0*/  LDSM.16.M88.4 R24, [R172+0x3c00] ;  /* 0x003c0000ac18783b */ /* 0x004ea80000000200 */
[----:B------:R-:W3:Y:S04]  /*31d0*/  LDSM.16.M88.4 R16, [R172+0x4000] ;  /* 0x00400000ac10783b */ /* 0x000ee80000000200 */
[----:B----4-:R-:W4:Y:S04]  /*31e0*/  LDSM.16.M88.4 R8, [R172+0x4400] ;  /* 0x00440000ac08783b */ /* 0x010f280000000200 */
[----:B------:R-:W2:Y:S04]  /*31f0*/  LDSM.16.M88.4 R100, [R172+0x4800] ;  /* 0x00480000ac64783b */ /* 0x000ea80000000200 */
[----:B------:R-:W2:Y:S04]  /*3200*/  LDSM.16.M88.4 R68, [R172+0x4c00] ;  /* 0x004c0000ac44783b */ /* 0x000ea80000000200 */
[----:B------:R-:W-:Y:S04]  /*3210*/  LDSM.16.M88.4 R56, [R171] ;  /* 0x00000000ab38783b */ /* 0x000fe80000000200 */
[----:B------:R-:W2:Y:S04]  /*3220*/  LDSM.16.M88.4 R64, [R169+0x3400] ;  /* 0x00340000a940783b */ /* 0x000ea80000000200 */
[----:B------:R-:W2:Y:S01]  /*3230*/  LDSM.16.M88.4 R72, [R169+0x3800] ;  /* 0x00380000a948783b */ /* 0x000ea20000000200 */
[C---:B-----5:R-:W-:Y:S03]  /*3240*/  HMMA.16816.F32 R44, R92.reuse, R40, RZ ;  /* 0x000000285c2c723c */ /* 0x060fe600000018ff */
[----:B------:R-:W5:Y:S04]  /*3250*/  LDSM.16.M88.4 R76, [R169+0x3000] ;  /* 0x00300000a94c783b */ /* 0x000f680000000200 */
[----:B------:R-:W3:Y:S01]  /*3260*/  LDSM.16.M88.4 R60, [R169+0x3c00] ;  /* 0x003c0000a93c783b */ /* 0x000ee20000000200 */
[C---:B-1----:R-:W-:Y:S03]  /*3270*/  HMMA.16816.F32 R36, R92.reuse, R32, RZ ;  /* 0x000000205c24723c */ /* 0x042fe600000018ff */
[----:B------:R-:W-:Y:S04]  /*3280*/  LDSM.16.M88.4 R80, [R169+0x4c00] ;  /* 0x004c0000a950783b */ /* 0x000fe80000000200 */
[----:B------:R-:W-:Y:S01]  /*3290*/  LDSM.16.M88.4 R84, [R169+0x6800] ;  /* 0x00680000a954783b */ /* 0x000fe20000000200 */
[C---:B------:R-:W-:Y:S03]  /*32a0*/  HMMA.16816.F32 R40, R92.reuse, R42, RZ ;  /* 0x0000002a5c28723c */ /* 0x040fe600000018ff */
[----:B------:R-:W-:Y:S04]  /*32b0*/  LDSM.16.M88.4 R116, [R173+0x2000] ;  /* 0x00200000ad74783b */ /* 0x000fe80000000200 */
[----:B------:R-:W-:Y:S01]  /*32c0*/  LDSM.16.M88.4 R120, [R172+0x8400] ;  /* 0x00840000ac78783b */ /* 0x000fe20000000200 */
[C---:B------:R-:W-:Y:S03]  /*32d0*/  HMMA.16816.F32 R32, R92.reuse, R34, RZ ;  /* 0x000000225c20723c */ /* 0x040fe600000018ff */
[----:B------:R-:W-:Y:S04]  /*32e0*/  LDSM.16.M88.4 R112, [R172+0x8800] ;  /* 0x00880000ac70783b */ /* 0x000fe80000000200 */
[----:B------:R-:W-:Y:S01]  /*32f0*/  LDSM.16.M88.4 R108, [R172+0x8c00] ;  /* 0x008c0000ac6c783b */ /* 0x000fe20000000200 */
[C---:B------:R-:W-:Y:S03]  /*3300*/  HMMA.16816.F32 R52, R92.reuse, R48, RZ ;  /* 0x000000305c34723c */ /* 0x040fe600000018ff */
[----:B------:R-:W-:Y:S04]  /*3310*/  LDSM.16.M88.4 R88, [R171+0x2000] ;  /* 0x00200000ab58783b */ /* 0x000fe80000000200 */
[----:B------:R-:W0:Y:S01]  /*3320*/  LDGDEPBAR ;  /* 0x00000000000079af */ /* 0x000e220000000000 */
[C---:B--2---:R-:W-:Y:S08]  /*3330*/  HMMA.16816.F32 R28, R92.reuse, R24, RZ ;  /* 0x000000185c1c723c */ /* 0x044ff000000018ff */
[C---:B---3--:R-:W-:Y:S08]  /*3340*/  HMMA.16816.F32 R20, R92.reuse, R16, RZ ;  /* 0x000000105c14723c */ /* 0x048ff000000018ff */
[C---:B----4-:R-:W-:Y:S08]  /*3350*/  HMMA.16816.F32 R12, R92.reuse, R8, RZ ;  /* 0x000000085c0c723c */ /* 0x050ff000000018ff */
[C---:B------:R-:W-:Y:S08]  /*3360*/  HMMA.16816.F32 R104, R92.reuse, R100, RZ ;  /* 0x000000645c68723c */ /* 0x040ff000000018ff */
[C---:B------:R-:W-:Y:S08]  /*3370*/  HMMA.16816.F32 R48, R92.reuse, R50, RZ ;  /* 0x000000325c30723c */ /* 0x040ff000000018ff */
[C---:B------:R-:W-:Y:S08]  /*3380*/  HMMA.16816.F32 R24, R92.reuse, R26, RZ ;  /* 0x0000001a5c18723c */ /* 0x040ff000000018ff */
[C---:B------:R-:W-:Y:S08]  /*3390*/  HMMA.16816.F32 R16, R92.reuse, R18, RZ ;  /* 0x000000125c10723c */ /* 0x040ff000000018ff */
[C---:B------:R-:W-:Y:S08]  /*33a0*/  HMMA.16816.F32 R8, R92.reuse, R10, RZ ;  /* 0x0000000a5c08723c */ /* 0x040ff000000018ff */
[C---:B------:R-:W-:Y:S08]  /*33b0*/  HMMA.16816.F32 R100, R92.reuse, R102, RZ ;  /* 0x000000665c64723c */ /* 0x040ff000000018ff */
[C---:B------:R-:W-:Y:S08]  /*33c0*/  HMMA.16816.F32 R96, R92.reuse, R68, RZ ;  /* 0x000000445c60723c */ /* 0x040ff000000018ff */
[----:B------:R-:W-:Y:S01]  /*33d0*/  HMMA.16816.F32 R92, R92, R70, RZ ;  /* 0x000000465c5c723c */ /* 0x000fe200000018ff */
[----:B------:R-:W1:Y:S07]  /*33e0*/  LDSM.16.M88.4 R68, [R169+0x4000] ;  /* 0x00400000a944783b */ /* 0x000e6e0000000200 */
[C---:B------:R-:W-:Y:S08]  /*33f0*/  HMMA.16816.F32 R44, R56.reuse, R64, R44 ;  /* 0x00000040382c723c */ /* 0x040ff0000000182c */
[C---:B------:R-:W-:Y:S01]  /*3400*/  HMMA.16816.F32 R40, R56.reuse, R66, R40 ;  /* 0x000000423828723c */ /* 0x040fe20000001828 */
[----:B------:R-:W2:Y:S07]  /*3410*/  LDSM.16.M88.4 R64, [R169+0x4400] ;  /* 0x00440000a940783b */ /* 0x000eae0000000200 */
[C---:B------:R-:W-:Y:S08]  /*3420*/  HMMA.16816.F32 R36, R56.reuse, R72, R36 ;  /* 0x000000483824723c */ /* 0x040ff00000001824 */
[C---:B------:R-:W-:Y:S01]  /*3430*/  HMMA.16816.F32 R32, R56.reuse, R74, R32 ;  /* 0x0000004a3820723c */ /* 0x040fe20000001820 */
[----:B------:R-:W3:Y:S07]  /*3440*/  LDSM.16.M88.4 R72, [R169+0x4800] ;  /* 0x00480000a948783b */ /* 0x000eee0000000200 */
[C---:B-----5:R-:W-:Y:S08]  /*3450*/  HMMA.16816.F32 R52, R56.reuse, R76, R52 ;  /* 0x0000004c3834723c */ /* 0x060ff00000001834 */
[C---:B------:R-:W-:Y:S01]  /*3460*/  HMMA.16816.F32 R48, R56.reuse, R78, R48 ;  /* 0x0000004e3830723c */ /* 0x040fe20000001830 */
[----:B------:R-:W-:Y:S07]  /*3470*/  LDSM.16.M88.4 R76, [R172+0x5000] ;  /* 0x00500000ac4c783b */ /* 0x000fee0000000200 */
[C---:B------:R-:W-:Y:S08]  /*3480*/  HMMA.16816.F32 R28, R56.reuse, R60, R28 ;  /* 0x0000003c381c723c */ /* 0x040ff0000000181c */
[C---:B------:R-:W-:Y:S01]  /*3490*/  HMMA.16816.F32 R24, R56.reuse, R62, R24 ;  /* 0x0000003e3818723c */ /* 0x040fe20000001818 */
[----:B------:R-:W4:Y:S07]  /*34a0*/  LDSM.16.M88.4 R60, [R173+0x1000] ;  /* 0x00100000ad3c783b */ /* 0x000f2e0000000200 */
[C---:B-1----:R-:W-:Y:S08]  /*34b0*/  HMMA.16816.F32 R20, R56.reuse, R68, R20 ;  /* 0x000000443814723c */ /* 0x042ff00000001814 */
[C---:B------:R-:W-:Y:S01]  /*34c0*/  HMMA.16816.F32 R16, R56.reuse, R70, R16 ;  /* 0x000000463810723c */ /* 0x040fe20000001810 */
[----:B------:R-:W1:Y:S07]  /*34d0*/  LDSM.16.M88.4 R68, [R172+0x5400] ;  /* 0x00540000ac44783b */ /* 0x000e6e0000000200 */
[C---:B--2---:R-:W-:Y:S08]  /*34e0*/  HMMA.16816.F32 R12, R56.reuse, R64, R12 ;  /* 0x00000040380c723c */ /* 0x044ff0000000180c */
[C---:B------:R-:W-:Y:S01]  /*34f0*/  HMMA.16816.F32 R8, R56.reuse, R66, R8 ;  /* 0x000000423808723c */ /* 0x040fe20000001808 */
[----:B------:R-:W2:Y:S07]  /*3500*/  LDSM.16.M88.4 R64, [R172+0x5800] ;  /* 0x00580000ac40783b */ /* 0x000eae0000000200 */
[C---:B---3--:R-:W-:Y:S08]  /*3510*/  HMMA.16816.F32 R104, R56.reuse, R72, R104 ;  /* 0x000000483868723c */ /* 0x048ff00000001868 */
[C---:B------:R-:W-:Y:S01]  /*3520*/  HMMA.16816.F32 R100, R56.reuse, R74, R100 ;  /* 0x0000004a3864723c */ /* 0x040fe20000001864 */
[----:B------:R-:W-:Y:S07]  /*3530*/  LDSM.16.M88.4 R72, [R172+0x5c00] ;  /* 0x005c0000ac48783b */ /* 0x000fee0000000200 */
[C---:B------:R-:W-:Y:S08]  /*3540*/  HMMA.16816.F32 R96, R56.reuse, R80, R96 ;  /* 0x000000503860723c */ /* 0x040ff00000001860 */
[----:B------:R-:W-:Y:S01]  /*3550*/  HMMA.16816.F32 R92, R56, R82, R92 ;  /* 0x00000052385c723c */ /* 0x000fe2000000185c */
[----:B------:R-:W3:Y:S04]  /*3560*/  LDSM.16.M88.4 R56, [R172+0x6000] ;  /* 0x00600000ac38783b */ /* 0x000ee80000000200 */
[----:B------:R-:W-:Y:S03]  /*3570*/  LDSM.16.M88.4 R80, [R172+0x6c00] ;  /* 0x006c0000ac50783b */ /* 0x000fe60000000200 */
[C---:B----4-:R-:W-:Y:S08]  /*3580*/  HMMA.16816.F32 R52, R60.reuse, R76, R52 ;  /* 0x0000004c3c34723c */ /* 0x050ff00000001834 */
[C---:B------:R-:W-:Y:S01]  /*3590*/  HMMA.16816.F32 R48, R60.reuse, R78, R48 ;  /* 0x0000004e3c30723c */ /* 0x040fe20000001830 */
[----:B------:R-:W-:Y:S07]  /*35a0*/  LDSM.16.M88.4 R76, [R171+0x1000] ;  /* 0x00100000ab4c783b */ /* 0x000fee0000000200 */
        /* <DEDUP_REMOVED lines=8> */
[----:B------:R-:W3:Y:S07]  /*3630*/  LDSM.16.M88.4 R56, [R169+0x5400] ;  /* 0x00540000a938783b */ /* 0x000eee0000000200 */
        /* <DEDUP_REMOVED lines=9> */
[C---:B------:R-:W-:Y:S08]  /*36d0*/  HMMA.16816.F32 R96, R60.reuse, R80, R96 ;  /* 0x000000503c60723c */ /* 0x040ff00000001860 */
[----:B------:R-:W-:Y:S01]  /*36e0*/  HMMA.16816.F32 R92, R60, R82, R92 ;  /* 0x000000523c5c723c */ /* 0x000fe2000000185c */
[----:B------:R-:W5:Y:S04]  /*36f0*/  LDSM.16.M88.4 R60, [R169+0x6000] ;  /* 0x00600000a93c783b */ /* 0x000f680000000200 */
[----:B------:R-:W-:Y:S03]  /*3700*/  LDSM.16.M88.4 R80, [R169+0x6c00] ;  /* 0x006c0000a950783b */ /* 0x000fe60000000200 */
[C---:B---3--:R-:W-:Y:S08]  /*3710*/  HMMA.16816.F32 R44, R76.reuse, R56, R44 ;  /* 0x000000384c2c723c */ /* 0x048ff0000000182c */
[C---:B------:R-:W-:Y:S01]  /*3720*/  HMMA.16816.F32 R40, R76.reuse, R58, R40 ;  /* 0x0000003a4c28723c */ /* 0x040fe20000001828 */
[----:B------:R-:W3:Y:S07]  /*3730*/  LDSM.16.M88.4 R56, [R169+0x6400] ;  /* 0x00640000a938783b */ /* 0x000eee0000000200 */
[C---:B----4-:R-:W-:Y:S08]  /*3740*/  HMMA.16816.F32 R52, R76.reuse, R72, R52 ;  /* 0x000000484c34723c */ /* 0x050ff00000001834 */
        /* <DEDUP_REMOVED lines=8> */
[C---:B-----5:R-:W-:Y:S08]  /*37d0*/  HMMA.16816.F32 R20, R76.reuse, R60, R20 ;  /* 0x0000003c4c14723c */ /* 0x060ff00000001814 */
[C---:B------:R-:W-:Y:S01]  /*37e0*/  HMMA.16816.F32 R16, R76.reuse, R62, R16 ;  /* 0x0000003e4c10723c */ /* 0x040fe20000001810 */
[----:B------:R-:W5:Y:S07]  /*37f0*/  LDSM.16.M88.4 R60, [R172+0x7c00] ;  /* 0x007c0000ac3c783b */ /* 0x000f6e0000000200 */
[C---:B---3--:R-:W-:Y:S08]  /*3800*/  HMMA.16816.F32 R12, R76.reuse, R56, R12 ;  /* 0x000000384c0c723c */ /* 0x048ff0000000180c */
[C---:B------:R-:W-:Y:S01]  /*3810*/  HMMA.16816.F32 R8, R76.reuse, R58, R8 ;  /* 0x0000003a4c08723c */ /* 0x040fe20000001808 */
[----:B------:R-:W3:Y:S07]  /*3820*/  LDSM.16.M88.4 R56, [R172+0x8000] ;  /* 0x00800000ac38783b */ /* 0x000eee0000000200 */
[C---:B------:R-:W-:Y:S08]  /*3830*/  HMMA.16816.F32 R104, R76.reuse, R84, R104 ;  /* 0x000000544c68723c */ /* 0x040ff00000001868 */
[C---:B------:R-:W-:Y:S01]  /*3840*/  HMMA.16816.F32 R100, R76.reuse, R86, R100 ;  /* 0x000000564c64723c */ /* 0x040fe20000001864 */
[----:B------:R-:W2:Y:S07]  /*3850*/  LDSM.16.M88.4 R84, [R169+0x7000] ;  /* 0x00700000a954783b */ /* 0x000eae0000000200 */
[C---:B------:R-:W-:Y:S08]  /*3860*/  HMMA.16816.F32 R96, R76.reuse, R80, R96 ;  /* 0x000000504c60723c */ /* 0x040ff00000001860 */
[----:B------:R-:W-:Y:S01]  /*3870*/  HMMA.16816.F32 R92, R76, R82, R92 ;  /* 0x000000524c5c723c */ /* 0x000fe2000000185c */
[----:B------:R-:W3:Y:S04]  /*3880*/  LDSM.16.M88.4 R80, [R169+0x7400] ;  /* 0x00740000a950783b */ /* 0x000ee80000000200 */
[----:B------:R-:W3:Y:S03]  /*3890*/  LDSM.16.M88.4 R76, [R169+0x7800] ;  /* 0x00780000a94c783b */ /* 0x000ee60000000200 */
        /* <DEDUP_REMOVED lines=13> */
[----:B------:R-:W-:Y:S01]  /*3970*/  HMMA.16816.F32 R16, R116, R58, R16 ;  /* 0x0000003a7410723c */ /* 0x000fe20000001810 */
[----:B------:R-:W3:Y:S01]  /*3980*/  LDSM.16.M88.4 R56, [R169+0x8c00] ;  /* 0x008c0000a938783b */ /* 0x000ee20000000200 */
[----:B------:R-:W-:-:S06]  /*3990*/  DEPBAR.LE SB0, 0x0 ;  /* 0x000080000000791a */ /* 0x000fcc0000000000 */
[C---:B------:R-:W-:Y:S08]  /*39a0*/  HMMA.16816.F32 R12, R116.reuse, R120, R12 ;  /* 0x00000078740c723c */ /* 0x040ff0000000180c */
[C---:B------:R-:W-:Y:S08]  /*39b0*/  HMMA.16816.F32 R8, R116.reuse, R122, R8 ;  /* 0x0000007a7408723c */ /* 0x040ff00000001808 */
[C---:B------:R-:W-:Y:S08]  /*39c0*/  HMMA.16816.F32 R104, R116.reuse, R112, R104 ;  /* 0x000000707468723c */ /* 0x040ff00000001868 */
[C---:B------:R-:W-:Y:S08]  /*39d0*/  HMMA.16816.F32 R100, R116.reuse, R114, R100 ;  /* 0x000000727464723c */ /* 0x040ff00000001864 */
[C---:B------:R-:W-:Y:S08]  /*39e0*/  HMMA.16816.F32 R96, R116.reuse, R108, R96 ;  /* 0x0000006c7460723c */ /* 0x040ff00000001860 */
[----:B------:R-:W-:Y:S08]  /*39f0*/  HMMA.16816.F32 R92, R116, R110, R92 ;  /* 0x0000006e745c723c */ /* 0x000ff0000000185c */
[C---:B------:R-:W-:Y:S08]  /*3a00*/  HMMA.16816.F32 R52, R88.reuse, R84, R52 ;  /* 0x000000545834723c */ /* 0x040ff00000001834 */
[C---:B------:R-:W-:Y:S08]  /*3a10*/  HMMA.16816.F32 R48, R88.reuse, R86, R48 ;  /* 0x000000565830723c */ /* 0x040ff00000001830 */
[C---:B------:R-:W-:Y:S08]  /*3a20*/  HMMA.16816.F32 R44, R88.reuse, R80, R44 ;  /* 0x00000050582c723c */ /* 0x040ff0000000182c */
[C---:B------:R-:W-:Y:S08]  /*3a30*/  HMMA.16816.F32 R40, R88.reuse, R82, R40 ;  /* 0x000000525828723c */ /* 0x040ff00000001828 */
[C---:B------:R-:W-:Y:S08]  /*3a40*/  HMMA.16816.F32 R36, R88.reuse, R76, R36 ;  /* 0x0000004c5824723c */ /* 0x040ff00000001824 */
[C---:B------:R-:W-:Y:S08]  /*3a50*/  HMMA.16816.F32 R32, R88.reuse, R78, R32 ;  /* 0x0000004e5820723c */ /* 0x040ff00000001820 */
[C---:B----4-:R-:W-:Y:S08]  /*3a60*/  HMMA.16816.F32 R28, R88.reuse, R72, R28 ;  /* 0x00000048581c723c */ /* 0x050ff0000000181c */
[C---:B------:R-:W-:Y:S08]  /*3a70*/  HMMA.16816.F32 R24, R88.reuse, R74, R24 ;  /* 0x0000004a5818723c */ /* 0x040ff00000001818 */
[C---:B-1----:R-:W-:Y:S08]  /*3a80*/  HMMA.16816.F32 R20, R88.reuse, R68, R20 ;  /* 0x000000445814723c */ /* 0x042ff00000001814 */
[C---:B------:R-:W-:Y:S08]  /*3a90*/  HMMA.16816.F32 R16, R88.reuse, R70, R16 ;  /* 0x000000465810723c */ /* 0x040ff00000001810 */
[C---:B--2---:R-:W-:Y:S08]  /*3aa0*/  HMMA.16816.F32 R12, R88.reuse, R64, R12 ;  /* 0x00000040580c723c */ /* 0x044ff0000000180c */
[C---:B------:R-:W-:Y:S08]  /*3ab0*/  HMMA.16816.F32 R8, R88.reuse, R66, R8 ;  /* 0x000000425808723c */ /* 0x040ff00000001808 */
[C---:B-----5:R-:W-:Y:S08]  /*3ac0*/  HMMA.16816.F32 R104, R88.reuse, R60, R104 ;  /* 0x0000003c5868723c */ /* 0x060ff00000001868 */
[C---:B------:R-:W-:Y:S08]  /*3ad0*/  HMMA.16816.F32 R100, R88.reuse, R62, R100 ;  /* 0x0000003e5864723c */ /* 0x040ff00000001864 */
[C---:B---3--:R-:W-:Y:S08]  /*3ae0*/  HMMA.16816.F32 R96, R88.reuse, R56, R96 ;  /* 0x000000385860723c */ /* 0x048ff00000001860 */
[----:B------:R-:W-:Y:S01]  /*3af0*/  HMMA.16816.F32 R92, R88, R58, R92 ;  /* 0x0000003a585c723c */ /* 0x000fe2000000185c */
[----:B------:R-:W-:Y:S06]  /*3b00*/  BAR.SYNC.DEFER_BLOCKING 0x0 ;  /* 0x0000000000007b1d */ /* 0x000fec0000010000 */
[----:B------:R-:W-:Y:S01]  /*3b10*/  @!UPT UIADD3 URZ, URZ, URZ, URZ ;  /* 0x0000003f3f3ff290 */ /* 0x000fe2000fffe03f */
[----:B------:R-:W-:Y:S11]  /*3b20*/  @!P5 BRA `(.L_x_700) ;  /* 0x00000b900000d947 */ /* 0x000ff60003800000 */
[----:B------:R-:W-:Y:S05]  /*3b30*/  @!P6 BRA `(.L_x_701) ;  /* 0x000003900000e947 */ /* 0x000fea0003800000 */
[----:B------:R-:W1:Y:S01]  /*3b40*/  I2F.RP R57, R130 ;  /* 0x0000008200397306 */ /* 0x000e620000209400 */
[----:B------:R-:W-:-:S02]  /*3b50*/  IADD3 R59, R0, -0x80, RZ ;  /* 0xffffff80003b7810 */ /* 0x000fc40007ffe0ff */
[----:B------:R-:W-:Y:S02]  /*3b60*/  IABS R56, R0 ;  /* 0x0000000000387213 */ /* 0x000fe40000000000 */
[----:B------:R-:W-:Y:S02]  /*3b70*/  IABS R2, R59 ;  /* 0x0000003b00027213 */ /* 0x000fe40000000000 */
[----:B------:R-:W-:Y:S01]  /*3b80*/  LOP3.LUT R59, R59, c[0x0][0x2d0], RZ, 0x3c, !PT ;  /* 0x0000b4003b3b7a12 */ /* 0x000fe200078e3cff */
[----:B-1----:R-:W1:Y:S02]  /*3b90*/  MUFU.RCP R60, R57 ;  /* 0x00000039003c7308 */ /* 0x002e640000001000 */
[----:B-1----:R-:W-:-:S06]  /*3ba0*/  IADD3 R60, R60, 0xffffffe, RZ ;  /* 0x0ffffffe3c3c7810 */ /* 0x002fcc0007ffe0ff */
[----:B------:R-:W1:Y:S02]  /*3bb0*/  F2I.FTZ.U32.TRUNC.NTZ R61, R60 ;  /* 0x0000003c003d7305 */ /* 0x000e64000021f000 */
[----:B-1----:R-:W-:Y:S02]  /*3bc0*/  IMAD.MOV R5, RZ, RZ, -R61 ;  /* 0x000000ffff057224 */ /* 0x002fe400078e0a3d */
[----:B------:R-:W-:Y:S02]  /*3bd0*/  IMAD.MOV.U32 R60, RZ, RZ, RZ ;  /* 0x000000ffff3c7224 */ /* 0x000fe400078e00ff */
[----:B------:R-:W-:-:S04]  /*3be0*/  IMAD R5, R5, R130, RZ ;  /* 0x0000008205057224 */ /* 0x000fc800078e02ff */
[----:B------:R-:W-:-:S06]  /*3bf0*/  IMAD.HI.U32 R5, R61, R5, R60 ;  /* 0x000000053d057227 */ /* 0x000fcc00078e003c */
[----:B------:R-:W-:-:S04]  /*3c00*/  IMAD.HI.U32 R60, R5, R56, RZ ;  /* 0x00000038053c7227 */ /* 0x000fc800078e00ff */
[----:B------:R-:W-:Y:S01]  /*3c10*/  IMAD.HI.U32 R58, R5, R2, RZ ;  /* 0x00000002053a7227 */ /* 0x000fe200078e00ff */
[----:B------:R-:W-:-:S03]  /*3c20*/  IADD3 R57, -R60, RZ, RZ ;  /* 0x000000ff3c397210 */ /* 0x000fc60007ffe1ff */
[----:B------:R-:W-:Y:S02]  /*3c30*/  IMAD.MOV R5, RZ, RZ, -R58 ;  /* 0x000000ffff057224 */ /* 0x000fe400078e0a3a */
[C---:B------:R-:W-:Y:S02]  /*3c40*/  IMAD R57, R130.reuse, R57, R56 ;  /* 0x0000003982397224 */ /* 0x040fe400078e0238 */
[----:B------:R-:W-:Y:S01]  /*3c50*/  IMAD R5, R130, R5, R2 ;  /* 0x0000000582057224 */ /* 0x000fe200078e0202 */
[----:B------:R-:W-:Y:S02]  /*3c60*/  LOP3.LUT R2, R0, c[0x0][0x2d0], RZ, 0x3c, !PT ;  /* 0x0000b40000027a12 */ /* 0x000fe400078e3cff */
[C---:B------:R-:W-:Y:S02]  /*3c70*/  ISETP.GT.U32.AND P0, PT, R130.reuse, R57, PT ;  /* 0x000000398200720c */ /* 0x040fe40003f04070 */
[----:B------:R-:W-:Y:S02]  /*3c80*/  ISETP.GT.U32.AND P1, PT, R130, R5, PT ;  /* 0x000000058200720c */ /* 0x000fe40003f24070 */
[----:B------:R-:W-:-:S02]  /*3c90*/  ISETP.GE.AND P2, PT, R2, RZ, PT ;  /* 0x000000ff0200720c */ /* 0x000fc40003f46270 */
[----:B------:R-:W-:-:S07]  /*3ca0*/  LOP3.LUT R2, RZ, c[0x0][0x2d0], RZ, 0x33, !PT ;  /* 0x0000b400ff027a12 */ /* 0x000fce00078e33ff */
[----:B------:R-:W-:Y:S01]  /*3cb0*/  @!P0 IMAD.IADD R57, R57, 0x1, -R130 ;  /* 0x0000000139398824 */ /* 0x000fe200078e0a82 */
[----:B------:R-:W-:Y:S02]  /*3cc0*/  @!P0 IADD3 R60, R60, 0x1, RZ ;  /* 0x000000013c3c8810 */ /* 0x000fe40007ffe0ff */
[-C--:B------:R-:W-:Y:S02]  /*3cd0*/  @!P1 IADD3 R5, R5, -R130.reuse, RZ ;  /* 0x8000008205059210 */ /* 0x080fe40007ffe0ff */
[-C--:B------:R-:W-:Y:S02]  /*3ce0*/  ISETP.GE.U32.AND P4, PT, R57, R130.reuse, PT ;  /* 0x000000823900720c */ /* 0x080fe40003f86070 */
[----:B------:R-:W-:Y:S02]  /*3cf0*/  ISETP.GE.U32.AND P3, PT, R5, R130, PT ;  /* 0x000000820500720c */ /* 0x000fe40003f66070 */
[----:B------:R-:W-:Y:S02]  /*3d00*/  ISETP.GE.AND P0, PT, R59, RZ, PT ;  /* 0x000000ff3b00720c */ /* 0x000fe40003f06270 */
[----:B------:R-:W-:-:S02]  /*3d10*/  @!P1 IADD3 R58, R58, 0x1, RZ ;  /* 0x000000013a3a9810 */ /* 0x000fc40007ffe0ff */
[----:B------:R-:W-:-:S05]  /*3d20*/  ISETP.NE.AND P1, PT, RZ, c[0x0][0x2d0], PT ;  /* 0x0000b400ff007a0c */ /* 0x000fca0003f25270 */
[----:B------:R-:W-:Y:S02]  /*3d30*/  @P4 IADD3 R60, R60, 0x1, RZ ;  /* 0x000000013c3c4810 */ /* 0x000fe40007ffe0ff */
[----:B------:R-:W-:-:S03]  /*3d40*/  @P3 IADD3 R58, R58, 0x1, RZ ;  /* 0x000000013a3a3810 */ /* 0x000fc60007ffe0ff */
[----:B------:R-:W-:Y:S02]  /*3d50*/  @!P2 IMAD.MOV R60, RZ, RZ, -R60 ;  /* 0x000000ffff3ca224 */ /* 0x000fe400078e0a3c */
[----:B------:R-:W-:-:S03]  /*3d60*/  @!P0 IMAD.MOV R58, RZ, RZ, -R58 ;  /* 0x000000ffff3a8224 */ /* 0x000fc600078e0a3a */
[C---:B------:R-:W-:Y:S02]  /*3d70*/  SEL R57, R2.reuse, R60, !P1 ;  /* 0x0000003c02397207 */ /* 0x040fe40004800000 */
[----:B------:R-:W-:-:S03]  /*3d80*/  SEL R2, R2, R58, !P1 ;  /* 0x0000003a02027207 */ /* 0x000fc60004800000 */
[----:B------:R-:W-:-:S04]  /*3d90*/  IMAD.WIDE R62, R57, 0x4, R190 ;  /* 0x00000004393e7825 */ /* 0x000fc800078e02be */
[----:B------:R-:W-:Y:S01]  /*3da0*/  IMAD.WIDE R60, R2, 0x4, R190 ;  /* 0x00000004023c7825 */ /* 0x000fe200078e02be */
[----:B------:R-:W2:Y:S04]  /*3db0*/  LDG.E R5, [R62.64] ;  /* 0x000000063e057981 */ /* 0x000ea8000c1e1900 */
[----:B------:R-:W2:Y:S01]  /*3dc0*/  LDG.E R56, [R60.64] ;  /* 0x000000063c387981 */ /* 0x000ea2000c1e1900 */
[----:B------:R-:W-:Y:S01]  /*3dd0*/  IADD3 R2, R57, -R2, RZ ;  /* 0x8000000239027210 */ /* 0x000fe20007ffe0ff */
[----:B------:R-:W-:-:S04]  /*3de0*/  IMAD.MOV.U32 R57, RZ, RZ, c[0x0][0x2d0] ;  /* 0x0000b400ff397624 */ /* 0x000fc800078e00ff */
[----:B------:R-:W-:-:S04]  /*3df0*/  IMAD R57, R2, R57, -0x80 ;  /* 0xffffff8002397424 */ /* 0x000fc800078e0239 */
[----:B------:R-:W-:Y:S01]  /*3e00*/  IMAD.WIDE.U32 R58, R57, c[0x0][0x198], RZ ;  /* 0x00006600393a7a25 */ /* 0x000fe200078e00ff */
[----:B------:R-:W-:-:S05]  /*3e10*/  SHF.R.S32.HI R2, RZ, 0x1f, R57 ;  /* 0x0000001fff027819 */ /* 0x000fca0000011439 */
[----:B------:R-:W-:-:S04]  /*3e20*/  IMAD R2, R2, c[0x0][0x198], RZ ;  /* 0x0000660002027a24 */ /* 0x000fc800078e02ff */
[----:B------:R-:W-:-:S05]  /*3e30*/  IMAD R2, R57, c[0x0][0x19c], R2 ;  /* 0x0000670039027a24 */ /* 0x000fca00078e0202 */
[----:B------:R-:W-:Y:S01]  /*3e40*/  IADD3 R59, R59, R2, RZ ;  /* 0x000000023b3b7210 */ /* 0x000fe20007ffe0ff */
[----:B--2---:R-:W-:-:S05]  /*3e50*/  IMAD.IADD R56, R56, 0x1, -R5 ;  /* 0x0000000138387824 */ /* 0x004fca00078e0a05 */
[----:B------:R-:W-:-:S05]  /*3e60*/  SHF.R.S32.HI R5, RZ, 0x1f, R56 ;  /* 0x0000001fff057819 */ /* 0x000fca0000011438 */
[----:B------:R-:W-:-:S04]  /*3e70*/  IMAD R5, R5, c[0x0][0x180], RZ ;  /* 0x0000600005057a24 */ /* 0x000fc800078e02ff */
[C---:B------:R-:W-:Y:S02]  /*3e80*/  IMAD R5, R56.reuse, c[0x0][0x184], R5 ;  /* 0x0000610038057a24 */ /* 0x040fe400078e0205 */
[----:B------:R-:W-:-:S04]  /*3e90*/  IMAD.WIDE.U32 R56, R56, c[0x0][0x180], R58 ;  /* 0x0000600038387a25 */ /* 0x000fc800078e003a */
[----:B------:R-:W-:Y:S01]  /*3ea0*/  IMAD.IADD R60, R57, 0x1, R5 ;  /* 0x00000001393c7824 */ /* 0x000fe200078e0205 */
[----:B------:R-:W-:Y:S01]  /*3eb0*/  MOV R59, R56 ;  /* 0x00000038003b7202 */ /* 0x000fe20000000f00 */
[----:B------:R-:W-:Y:S05]  /*3ec0*/  BRA `(.L_x_702) ;  /* 0x0000002000007947 */ /* 0x000fea0003800000 */
.L_x_701:
[----:B------:R-:W-:-:S04]  /*3ed0*/  LEA R59, -R129, RZ, 0x7 ;  /* 0x000000ff813b7211 */ /* 0x000fc800078e39ff */
[----:B------:R-:W-:Y:S02]  /*3ee0*/  SHF.R.S32.HI R60, RZ, 0x1f, R59 ;  /* 0x0000001fff3c7819 */ /* 0x000fe4000001143b */
.L_x_702:
[----:B------:R-:W-:Y:S01]  /*3ef0*/  ISETP.GE.AND P4, PT, R184, c[0x0][0x220], PT ;  /* 0x00008800b8007a0c */ /* 0x000fe20003f86270 */
[----:B------:R-:W-:Y:S01]  /*3f00*/  BSSY B0, `(.L_x_703) ;  /* 0x0000078000007945 */ /* 0x000fe20003800000 */
[----:B------:R-:W-:Y:S02]  /*3f10*/  ISETP.GE.AND P3, PT, R175, c[0x0][0x220], PT ;  /* 0x00008800af007a0c */ /* 0x000fe40003f66270 */
[----:B------:R-:W-:-:S09]  /*3f20*/  ISETP.GE.AND P2, PT, R174, c[0x0][0x220], PT ;  /* 0x00008800ae007a0c */ /* 0x000fd20003f46270 */
[CC--:B------:R-:W-:Y:S01]  /*3f30*/  @!P4 IADD3 R5, P0, R59.reuse, R132.reuse, RZ ;  /* 0x000000843b05c210 */ /* 0x0c0fe20007f1e0ff */
[----:B------:R1:W-:Y:S01]  /*3f40*/  @P4 STS [R181+0x3000], RZ ;  /* 0x003000ffb5004388 */ /* 0x0003e20000000800 */
[----:B------:R-:W-:-:S03]  /*3f50*/  @!P3 IADD3 R57, P1, R59, R132, RZ ;  /* 0x000000843b39b210 */ /* 0x000fc60007f3e0ff */
[C-C-:B------:R-:W-:Y:S01]  /*3f60*/  @!P4 IMAD.X R2, R60.reuse, 0x1, R131.reuse, P0 ;  /* 0x000000013c02c824 */ /* 0x140fe200000e0683 */
[----:B------:R-:W-:Y:S01]  /*3f70*/  @!P4 LEA R74, P0, R5, c[0x0][0x168], 0x1 ;  /* 0x00005a00054aca11 */ /* 0x000fe200078008ff */
[C-C-:B------:R-:W-:Y:S01]  /*3f80*/  @!P3 IMAD.X R56, R60.reuse, 0x1, R131.reuse, P1 ;  /* 0x000000013c38b824 */ /* 0x140fe200008e0683 */
[----:B------:R-:W-:Y:S01]  /*3f90*/  @!P3 LEA R68, P1, R57, c[0x0][0x168], 0x1 ;  /* 0x00005a003944ba11 */ /* 0x000fe200078208ff */
[----:B------:R1:W-:Y:S01]  /*3fa0*/  @P4 STS [R181+0x3004], RZ ;  /* 0x003004ffb5004388 */ /* 0x0003e20000000800 */
[----:B------:R-:W-:Y:S02]  /*3fb0*/  @!P4 LEA.HI.X R75, R5, c[0x0][0x16c], R2, 0x1, P0 ;  /* 0x00005b00054bca11 */ /* 0x000fe400000f0c02 */
[-C--:B------:R-:W-:Y:S01]  /*3fc0*/  @!P2 IADD3 R5, P0, R59, R132.reuse, RZ ;  /* 0x000000843b05a210 */ /* 0x080fe20007f1e0ff */
[----:B------:R1:W-:Y:S01]  /*3fd0*/  @P4 STS.64 [R181+0x3008], RZ ;  /* 0x003008ffb5004388 */ /* 0x0003e20000000a00 */
[----:B------:R-:W-:Y:S02]  /*3fe0*/  @!P3 LEA.HI.X R69, R57, c[0x0][0x16c], R56, 0x1, P1 ;  /* 0x00005b003945ba11 */ /* 0x000fe400008f0c38 */
[----:B------:R-:W-:Y:S01]  /*3ff0*/  IADD3 R57, P1, R177, R59, RZ ;  /* 0x0000003bb1397210 */ /* 0x000fe20007f3e0ff */
[----:B------:R-:W-:Y:S01]  /*4000*/  @!P2 IMAD.X R2, R60, 0x1, R131, P0 ;  /* 0x000000013c02a824 */ /* 0x000fe200000e0683 */
[C---:B------:R-:W-:Y:S01]  /*4010*/  @!P2 LEA R66, P0, R5.reuse, c[0x0][0x168], 0x1 ;  /* 0x00005a000542aa11 */ /* 0x040fe200078008ff */
[----:B------:R-:W-:Y:S01]  /*4020*/  @!PT LDS RZ, [RZ] ;  /* 0x00000000fffff984 */ /* 0x000fe20000000800 */
[----:B------:R-:W-:Y:S01]  /*4030*/  @!PT LDS RZ, [RZ] ;  /* 0x00000000fffff984 */ /* 0x000fe20000000800 */
[----:B------:R-:W-:Y:S01]  /*4040*/  @!PT LDS RZ, [RZ] ;  /* 0x00000000fffff984 */ /* 0x000fe20000000800 */
[----:B------:R1:W-:Y:S02]  /*4050*/  @!P4 LDGSTS.E.BYPASS.LTC128B.128 [R181+0x3000], [R74.64] ;  /* 0x030000004ab5cfae */ /* 0x0003e4000b901d46 */
[----:B------:R-:W-:Y:S01]  /*4060*/  IMAD.X R58, R176, 0x1, R60, P1 ;  /* 0x00000001b03a7824 */ /* 0x000fe200008e063c */
[----:B------:R-:W-:Y:S01]  /*4070*/  @!P2 LEA.HI.X R67, R5, c[0x0][0x16c], R2, 0x1, P0 ;  /* 0x00005b000543aa11 */ /* 0x000fe200000f0c02 */
[----:B------:R1:W-:Y:S01]  /*4080*/  @P3 STS.128 [R181+0x5000], RZ ;  /* 0x005000ffb5003388 */ /* 0x0003e20000000c00 */
[----:B------:R-:W-:-:S03]  /*4090*/  @!P4 IADD3 R5, P0, R57, R132, RZ ;  /* 0x000000843905c210 */ /* 0x000fc60007f1e0ff */
[----:B------:R-:W-:Y:S01]  /*40a0*/  @!PT LDS RZ, [RZ] ;  /* 0x00000000fffff984 */ /* 0x000fe20000000800 */
[----:B------:R-:W-:Y:S01]  /*40b0*/  @!PT LDS RZ, [RZ] ;  /* 0x00000000fffff984 */ /* 0x000fe20000000800 */
[----:B------:R-:W-:Y:S01]  /*40c0*/  @!PT LDS RZ, [RZ] ;  /* 0x00000000fffff984 */ /* 0x000fe20000000800 */
[----:B------:R1:W-:Y:S01]  /*40d0*/  @!P3 LDGSTS.E.BYPASS.LTC128B.128 [R181+0x5000], [R68.64+0x40] ;  /* 0x0500004044b5bfae */ /* 0x0003e2000b901d46 */
[----:B------:R-:W-:Y:S01]  /*40e0*/  @!P4 LEA R72, P1, R5, c[0x0][0x168], 0x1 ;  /* 0x00005a000548ca11 */ /* 0x000fe200078208ff */
[C-C-:B------:R-:W-:Y:S01]  /*40f0*/  @!P4 IMAD.X R2, R58.reuse, 0x1, R131.reuse, P0 ;  /* 0x000000013a02c824 */ /* 0x140fe200000e0683 */
[-C--:B------:R-:W-:Y:S01]  /*4100*/  @!P3 IADD3 R61, P0, R57, R132.reuse, RZ ;  /* 0x00000084393db210 */ /* 0x080fe20007f1e0ff */
[----:B------:R1:W-:Y:S03]  /*4110*/  @P2 STS.128 [R181+0x7000], RZ ;  /* 0x007000ffb5002388 */ /* 0x0003e60000000c00 */
[----:B------:R-:W-:Y:S01]  /*4120*/  @!P4 LEA.HI.X R73, R5, c[0x0][0x16c], R2, 0x1, P1 ;  /* 0x00005b000549ca11 */ /* 0x000fe200008f0c02 */
[----:B------:R-:W-:Y:S01]  /*4130*/  @!P3 IMAD.X R2, R58, 0x1, R131, P0 ;  /* 0x000000013a02b824 */ /* 0x000fe200000e0683 */
[----:B------:R-:W-:Y:S01]  /*4140*/  @!P3 LEA R64, P1, R61, c[0x0][0x168], 0x1 ;  /* 0x00005a003d40ba11 */ /* 0x000fe200078208ff */
[----:B------:R-:W-:Y:S01]  /*4150*/  @!PT LDS RZ, [RZ] ;  /* 0x00000000fffff984 */ /* 0x000fe20000000800 */
[----:B------:R-:W-:Y:S01]  /*4160*/  @!PT LDS RZ, [RZ] ;  /* 0x00000000fffff984 */ /* 0x000fe20000000800 */
[----:B------:R-:W-:Y:S01]  /*4170*/  @!PT LDS RZ, [RZ] ;  /* 0x00000000fffff984 */ /* 0x000fe20000000800 */
[----:B------:R1:W-:Y:S01]  /*4180*/  @!P2 LDGSTS.E.BYPASS.LTC128B.128 [R181+0x7000], [R66.64+0x80] ;  /* 0x0700008042b5afae */ /* 0x0003e2000b901d46 */
[----:B------:R-:W-:-:S02]  /*4190*/  @!P2 IADD3 R5, P0, R57, R132, RZ ;  /* 0x000000843905a210 */ /* 0x000fc40007f1e0ff */
[----:B------:R-:W-:Y:S01]  /*41a0*/  @!P3 LEA.HI.X R65, R61, c[0x0][0x16c], R2, 0x1, P1 ;  /* 0x00005b003d41ba11 */ /* 0x000fe200008f0c02 */
[----:B------:R1:W-:Y:S01]  /*41b0*/  @P4 STS.128 [R181+0x3800], RZ ;  /* 0x003800ffb5004388 */ /* 0x0003e20000000c00 */
        /* <DEDUP_REMOVED lines=31> */
[----:B------:R-:W-:Y:S01]  /*43b0*/  @!P2 LEA R78, P0, R2, c[0x0][0x168], 0x1 ;  /* 0x00005a00024eaa11 */ /* 0x000fe200078008ff */
        /* <DEDUP_REMOVED lines=13> */
[----:B------:R-:W-:Y:S01]  /*4490*/  @!P4 IMAD.X R5, R58, 0x1, R131, P0 ;  /* 0x000000013a05c824 */ /* 0x000fe200000e0683 */
[----:B------:R-:W-:Y:S01]  /*44a0*/  @!P3 IADD3 R2, P0, R57, R132, RZ ;  /* 0x000000843902b210 */ /* 0x000fe20007f1e0ff */
[----:B------:R1:W-:Y:S03]  /*44b0*/  @P2 STS.128 [R181+0x8000], RZ ;  /* 0x008000ffb5002388 */ /* 0x0003e60000000c00 */
[----:B------:R-:W-:Y:S01]  /*44c0*/  @!P4 LEA.HI.X R81, R56, c[0x0][0x16c], R5, 0x1, P1 ;  /* 0x00005b003851ca11 */ /* 0x000fe200008f0c05 */
[----:B------:R-:W-:Y:S01]  /*44d0*/  @!P3 IMAD.X R5, R58, 0x1, R131, P0 ;  /* 0x000000013a05b824 */ /* 0x000fe200000e0683 */
[C---:B------:R-:W-:Y:S01]  /*44e0*/  @!P3 LEA R82, P0, R2.reuse, c[0x0][0x168], 0x1 ;  /* 0x00005a000252ba11 */ /* 0x040fe200078008ff */
[----:B------:R-:W-:Y:S01]  /*44f0*/  @!PT LDS RZ, [RZ] ;  /* 0x00000000fffff984 */ /* 0x000fe20000000800 */
[----:B------:R-:W-:Y:S01]  /*4500*/  @!PT LDS RZ, [RZ] ;  /* 0x00000000fffff984 */ /* 0x000fe20000000800 */
[----:B------:R-:W-:Y:S01]  /*4510*/  @!PT LDS RZ, [RZ] ;  /* 0x00000000fffff984 */ /* 0x000fe20000000800 */
[----:B------:R1:W-:Y:S03]  /*4520*/  @!P2 LDGSTS.E.BYPASS.LTC128B.128 [R181+0x8000], [R78.64+0x80] ;  /* 0x080000804eb5afae */ /* 0x0003e6000b901d46 */
[----:B------:R-:W-:Y:S01]  /*4530*/  @!P3 LEA.HI.X R83, R2, c[0x0][0x16c], R5, 0x1, P0 ;  /* 0x00005b000253ba11 */ /* 0x000fe200000f0c05 */
[----:B------:R1:W-:Y:S04]  /*4540*/  @P4 STS.128 [R181+0x4800], RZ ;  /* 0x004800ffb5004388 */ /* 0x0003e80000000c00 */
        /* <DEDUP_REMOVED lines=11> */
[----:B------:R-:W-:-:S05]  /*4600*/  IADD3 R57, P0, R57, R132, RZ ;  /* 0x0000008439397210 */ /* 0x000fca0007f1e0ff */
[----:B------:R-:W-:Y:S01]  /*4610*/  IMAD.X R58, R58, 0x1, R131, P0 ;  /* 0x000000013a3a7824 */ /* 0x000fe200000e0683 */
[----:B------:R-:W-:-:S04]  /*4620*/  LEA R56, P0, R57, c[0x0][0x168], 0x1 ;  /* 0x00005a0039387a11 */ /* 0x000fc800078008ff */
[----:B------:R-:W-:-:S05]  /*4630*/  LEA.HI.X R57, R57, c[0x0][0x16c], R58, 0x1, P0 ;  /* 0x00005b0039397a11 */ /* 0x000fca00000f0c3a */
[----:B------:R-:W-:Y:S01]  /*4640*/  @!PT LDS RZ, [RZ] ;  /* 0x00000000fffff984 */ /* 0x000fe20000000800 */
[----:B------:R-:W-:Y:S01]  /*4650*/  @!PT LDS RZ, [RZ] ;  /* 0x00000000fffff984 */ /* 0x000fe20000000800 */
[----:B------:R-:W-:Y:S01]  /*4660*/  @!PT LDS RZ, [RZ] ;  /* 0x00000000fffff984 */ /* 0x000fe20000000800 */
[----:B------:R2:W-:Y:S04]  /*4670*/  LDGSTS.E.BYPASS.LTC128B.128 [R181+0x8800], [R56.64+0x80] ;  /* 0x0880008038b57fae */ /* 0x0005e8000b901d46 */
.L_x_704:
[----:B------:R-:W-:Y:S05]  /*4680*/  BSYNC B0 ;  /* 0x0000000000007941 */ /* 0x000fea0003800000 */
.L_x_703:
[----:B------:R-:W0:Y:S01]  /*4690*/  LDGDEPBAR ;  /* 0x00000000000079af */ /* 0x000e220000000000 */
[----:B------:R-:W-:-:S04]  /*46a0*/  IADD3 R132, P0, R59, R132, RZ ;  /* 0x000000843b847210 */ /* 0x000fc80007f1e0ff */
[----:B------:R-:W-:Y:S02]  /*46b0*/  IADD3.X R131, R60, R131, RZ, P0, !PT ;  /* 0x000000833c837210 */ /* 0x000fe400007fe4ff */
.L_x_700:
[----:B------:R-:W-:Y:S02]  /*46c0*/  IMAD.IADD R2, R0, 0x1, R133 ;  /* 0x0000000100027824 */ /* 0x000fe400078e0285 */
[----:B------:R-:W-:-:S03]  /*46d0*/  IMAD.SHL.U32 R170, R4, 0x2, RZ ;  /* 0x0000000204aa7824 */ /* 0x000fc600078e00ff */
[C---:B------:R-:W-:Y:S01]  /*46e0*/  IADD3 R5, R2.reuse, 0x1, RZ ;  /* 0x0000000102057810 */ /* 0x040fe20007ffe0ff */
[----:B------:R-:W-:Y:S01]  /*46f0*/  IMAD R168, R3, 0x2, R170 ;  /* 0x0000000203a87824 */ /* 0x000fe200078e02aa */
[----:B------:R-:W-:Y:S01]  /*4700*/  IADD3 R0, R2, 0x8, RZ ;  /* 0x0000000802007810 */ /* 0x000fe20007ffe0ff */
[----:B-1----:R-:W-:Y:S01]  /*4710*/  LDSM.16.MT88.4 R68, [R170+0x9000] ;  /* 0x00900000aa44783b */ /* 0x002fe20000004200 */
[CC--:B------:R-:W-:Y:S02]  /*4720*/  ISETP.GE.AND P4, PT, R5.reuse, R135.reuse, PT ;  /* 0x000000870500720c */ /* 0x0c0fe40003f86270 */
[-C--:B------:R-:W-:Y:S01]  /*4730*/  ISETP.GE.AND P2, PT, R5, R134.reuse, PT ;  /* 0x000000860500720c */ /* 0x080fe20003f46270 */
[----:B------:R-:W-:Y:S01]  /*4740*/  LDSM.16.MT88.4 R84, [R170+0xb000] ;  /* 0x00b00000aa54783b */ /* 0x000fe20000004200 */
[----:B------:R-:W-:Y:S02]  /*4750*/  ISETP.GE.AND P0, PT, R0, R135, PT ;  /* 0x000000870000720c */ /* 0x000fe40003f06270 */
[----:B------:R-:W-:Y:S01]  /*4760*/  IADD3 R5, R2, 0x9, RZ ;  /* 0x0000000902057810 */ /* 0x000fe20007ffe0ff */
[----:B------:R-:W-:Y:S01]  /*4770*/  LDSM.16.MT88.4 R108, [R170+0xd000] ;  /* 0x00d00000aa6c783b */ /* 0x000fe20000004200 */
[----:B------:R-:W-:-:S02]  /*4780*/  ISETP.GE.AND P3, PT, R0, R134, PT ;  /* 0x000000860000720c */ /* 0x000fc40003f66270 */
[----:B--2---:R-:W-:Y:S02]  /*4790*/  IADD3 R56, R2, 0x10, RZ ;  /* 0x0000001002387810 */ /* 0x004fe40007ffe0ff */
[----:B------:R-:W-:Y:S02]  /*47a0*/  FSEL R0, R48, -INF , !P0 ;  /* 0xff80000030007808 */ /* 0x000fe40004000000 */
[C---:B------:R-:W-:Y:S02]  /*47b0*/  ISETP.GE.AND P1, PT, R5.reuse, R135, PT ;  /* 0x000000870500720c */ /* 0x040fe40003f26270 */
[----:B------:R-:W-:Y:S02]  /*47c0*/  ISETP.GE.AND P0, PT, R5, R134, PT ;  /* 0x000000860500720c */ /* 0x000fe40003f06270 */
[----:B------:R-:W-:Y:S02]  /*47d0*/  FSEL R79, R50, -INF , !P3 ;  /* 0xff800000324f7808 */ /* 0x000fe40005800000 */
[----:B------:R-:W-:-:S02]  /*47e0*/  IADD3 R5, R2, 0x11, RZ ;  /* 0x0000001102057810 */ /* 0x000fc40007ffe0ff */
[-C--:B------:R-:W-:Y:S02]  /*47f0*/  ISETP.GE.AND P3, PT, R56, R135.reuse, PT ;  /* 0x000000873800720c */ /* 0x080fe40003f66270 */
[----:B------:R-:W-:Y:S02]  /*4800*/  FSEL R77, R51, -INF , !P0 ;  /* 0xff800000334d7808 */ /* 0x000fe40004000000 */
[----:B------:R-:W-:Y:S02]  /*4810*/  FSEL R50, R49, -INF , !P1 ;  /* 0xff80000031327808 */ /* 0x000fe40004800000 */
[----:B------:R-:W-:Y:S02]  /*4820*/  ISETP.GE.AND P0, PT, R5, R135, PT ;  /* 0x000000870500720c */ /* 0x000fe40003f06270 */
[----:B------:R-:W-:Y:S02]  /*4830*/  FSEL R60, R44, -INF , !P3 ;  /* 0xff8000002c3c7808 */ /* 0x000fe40005800000 */
[----:B------:R-:W-:-:S02]  /*4840*/  ISETP.GE.AND P1, PT, R56, R134, PT ;  /* 0x000000863800720c */ /* 0x000fc40003f26270 */
[C---:B------:R-:W-:Y:S02]  /*4850*/  IADD3 R48, R2.reuse, 0x18, RZ ;  /* 0x0000001802307810 */ /* 0x040fe40007ffe0ff */
[-C--:B------:R-:W-:Y:S02]  /*4860*/  ISETP.GE.AND P3, PT, R5, R134.reuse, PT ;  /* 0x000000860500720c */ /* 0x080fe40003f66270 */
[----:B------:R-:W-:Y:S02]  /*4870*/  IADD3 R5, R2, 0x19, RZ ;  /* 0x0000001902057810 */ /* 0x000fe40007ffe0ff */
[----:B------:R-:W-:Y:S02]  /*4880*/  FSEL R64, R45, -INF , !P0 ;  /* 0xff8000002d407808 */ /* 0x000fe40004000000 */
[----:B------:R-:W-:Y:S02]  /*4890*/  FSEL R75, R46, -INF , !P1 ;  /* 0xff8000002e4b7808 */ /* 0x000fe40004800000 */
[----:B------:R-:W-:-:S02]  /*48a0*/  ISETP.GE.AND P0, PT, R48, R134, PT ;  /* 0x000000863000720c */ /* 0x000fc40003f06270 */
[----:B------:R-:W-:Y:S02]  /*48b0*/  FSEL R73, R47, -INF , !P3 ;  /* 0xff8000002f497808 */ /* 0x000fe40005800000 */
[-C--:B------:R-:W-:Y:S02]  /*48c0*/  ISETP.GE.AND P1, PT, R48, R135.reuse, PT ;  /* 0x000000873000720c */ /* 0x080fe40003f26270 */
[----:B------:R-:W-:Y:S02]  /*48d0*/  ISETP.GE.AND P3, PT, R5, R135, PT ;  /* 0x000000870500720c */ /* 0x000fe40003f66270 */
[----:B------:R-:W-:Y:S02]  /*48e0*/  IADD3 R44, R2, 0x20, RZ ;  /* 0x00000020022c7810 */ /* 0x000fe40007ffe0ff */
[----:B------:R-:W-:Y:S02]  /*48f0*/  FSEL R65, R42, -INF , !P0 ;  /* 0xff8000002a417808 */ /* 0x000fe40004000000 */
[----:B------:R-:W-:-:S02]  /*4900*/  FSEL R46, R40, -INF , !P1 ;  /* 0xff800000282e7808 */ /* 0x000fc40004800000 */
[----:B------:R-:W-:Y:S02]  /*4910*/  FSEL R42, R41, -INF , !P3 ;  /* 0xff800000292a7808 */ /* 0x000fe40005800000 */
[-C--:B------:R-:W-:Y:S02]  /*4920*/  ISETP.GE.AND P1, PT, R5, R134.reuse, PT ;  /* 0x000000860500720c */ /* 0x080fe40003f26270 */
[C---:B------:R-:W-:Y:S02]  /*4930*/  ISETP.GE.AND P0, PT, R44.reuse, R135, PT ;  /* 0x000000872c00720c */ /* 0x040fe40003f06270 */
[----:B------:R-:W-:Y:S02]  /*4940*/  ISETP.GE.AND P3, PT, R44, R134, PT ;  /* 0x000000862c00720c */ /* 0x000fe40003f66270 */
[C---:B------:R-:W-:Y:S02]  /*4950*/  IADD3 R5, R2.reuse, 0x21, RZ ;  /* 0x0000002102057810 */ /* 0x040fe40007ffe0ff */
[----:B------:R-:W-:-:S02]  /*4960*/  IADD3 R41, R2, 0x28, RZ ;  /* 0x0000002802297810 */ /* 0x000fc40007ffe0ff */
[----:B------:R-:W-:Y:S02]  /*4970*/  FSEL R43, R43, -INF , !P1 ;  /* 0xff8000002b2b7808 */ /* 0x000fe40004800000 */
[----:B------:R-:W-:Y:S02]  /*4980*/  FSEL R40, R36, -INF , !P0 ;  /* 0xff80000024287808 */ /* 0x000fe40004000000 */
[----:B------:R-:W-:Y:S02]  /*4990*/  FSEL R155, R38, -INF , !P3 ;  /* 0xff800000269b7808 */ /* 0x000fe40005800000 */
[CC--:B------:R-:W-:Y:S02]  /*49a0*/  ISETP.GE.AND P1, PT, R5.reuse, R135.reuse, PT ;  /* 0x000000870500720c */ /* 0x0c0fe40003f26270 */
[----:B------:R-:W-:Y:S02]  /*49b0*/  ISETP.GE.AND P0, PT, R5, R134, PT ;  /* 0x000000860500720c */ /* 0x000fe40003f06270 */
[----:B------:R-:W-:-:S02]  /*49c0*/  ISETP.GE.AND P3, PT, R41, R135, PT ;  /* 0x000000872900720c */ /* 0x000fc40003f66270 */
[----:B------:R-:W-:Y:S02]  /*49d0*/  IADD3 R5, R2, 0x29, RZ ;  /* 0x0000002902057810 */ /* 0x000fe40007ffe0ff */
[----:B------:R-:W-:Y:S02]  /*49e0*/  FSEL R38, R37, -INF , !P1 ;  /* 0xff80000025267808 */ /* 0x000fe40004800000 */
[----:B------:R-:W-:Y:S02]  /*49f0*/  FSEL R44, R32, -INF , !P3 ;  /* 0xff800000202c7808 */ /* 0x000fe40005800000 */
[-C--:B------:R-:W-:Y:S02]  /*4a00*/  ISETP.GE.AND P1, PT, R41, R134.reuse, PT ;  /* 0x000000862900720c */ /* 0x080fe40003f26270 */
[----:B------:R-:W-:Y:S02]  /*4a10*/  ISETP.GE.AND P3, PT, R5, R134, PT ;  /* 0x000000860500720c */ /* 0x000fe40003f66270 */
[----:B------:R-:W-:-:S02]  /*4a20*/  FSEL R39, R39, -INF , !P0 ;  /* 0xff80000027277808 */ /* 0x000fc40004000000 */
[----:B------:R-:W-:Y:S02]  /*4a30*/  IADD3 R36, R2, 0x30, RZ ;  /* 0x0000003002247810 */ /* 0x000fe40007ffe0ff */
[-C--:B------:R-:W-:Y:S02]  /*4a40*/  ISETP.GE.AND P0, PT, R5, R135.reuse, PT ;  /* 0x000000870500720c */ /* 0x080fe40003f06270 */
[----:B------:R-:W-:Y:S02]  /*4a50*/  FSEL R37, R34, -INF , !P1 ;  /* 0xff80000022257808 */ /* 0x000fe40004800000 */
[----:B------:R-:W-:Y:S02]  /*4a60*/  FSEL R153, R35, -INF , !P3 ;  /* 0xff80000023997808 */ /* 0x000fe40005800000 */
[-C--:B------:R-:W-:Y:S02]  /*4a70*/  ISETP.GE.AND P1, PT, R36, R135.reuse, PT ;  /* 0x000000872400720c */ /* 0x080fe40003f26270 */
[----:B------:R-:W-:-:S02]  /*4a80*/  ISETP.GE.AND P3, PT, R2, R135, PT ;  /* 0x000000870200720c */ /* 0x000fc40003f66270 */
[----:B------:R-:W-:Y:S02]  /*4a90*/  FSEL R142, R33, -INF , !P0 ;  /* 0xff800000218e7808 */ /* 0x000fe40004000000 */
[----:B------:R-:W-:Y:S02]  /*4aa0*/  IADD3 R5, R2, 0x31, RZ ;  /* 0x0000003102057810 */ /* 0x000fe40007ffe0ff */
[----:B------:R-:W-:Y:S02]  /*4ab0*/  ISETP.GE.AND P0, PT, R36, R134, PT ;  /* 0x000000862400720c */ /* 0x000fe40003f06270 */
[----:B------:R-:W-:Y:S02]  /*4ac0*/  IADD3 R33, R2, 0x38, RZ ;  /* 0x0000003802217810 */ /* 0x000fe40007ffe0ff */
[----:B------:R-:W-:Y:S02]  /*4ad0*/  FSEL R32, R53, -INF , !P4 ;  /* 0xff80000035207808 */ /* 0x000fe40006000000 */
[----:B------:R-:W-:-:S02]  /*4ae0*/  FSEL R36, R28, -INF , !P1 ;  /* 0xff8000001c247808 */ /* 0x000fc40004800000 */
[----:B------:R-:W-:Y:S02]  /*4af0*/  FSEL R52, R52, -INF , !P3 ;  /* 0xff80000034347808 */ /* 0x000fe40005800000 */
[CC--:B------:R-:W-:Y:S02]  /*4b00*/  ISETP.GE.AND P4, PT, R5.reuse, R135.reuse, PT ;  /* 0x000000870500720c */ /* 0x0c0fe40003f86270 */
[-C--:B------:R-:W-:Y:S02]  /*4b10*/  ISETP.GE.AND P1, PT, R5, R134.reuse, PT ;  /* 0x000000860500720c */ /* 0x080fe40003f26270 */
[----:B------:R-:W-:Y:S02]  /*4b20*/  FSEL R5, R30, -INF , !P0 ;  /* 0xff8000001e057808 */ /* 0x000fe40004000000 */
[C---:B------:R-:W-:Y:S02]  /*4b30*/  ISETP.GE.AND P3, PT, R33.reuse, R135, PT ;  /* 0x000000872100720c */ /* 0x040fe40003f66270 */
[----:B------:R-:W-:-:S02]  /*4b40*/  ISETP.GE.AND P0, PT, R33, R134, PT ;  /* 0x000000862100720c */ /* 0x000fc40003f06270 */
[----:B------:R-:W-:Y:S02]  /*4b50*/  FMNMX.FTZ R33, R52, R32, !PT ;  /* 0x0000002034217209 */ /* 0x000fe40007810000 */
[----:B------:R-:W-:Y:S02]  /*4b60*/  FSEL R136, R29, -INF , !P4 ;  /* 0xff8000001d887808 */ /* 0x000fe40006000000 */
[----:B------:R-:W-:Y:S02]  /*4b70*/  FMNMX.FTZ R29, R0, R33, !PT ;  /* 0x00000021001d7209 */ /* 0x000fe40007810000 */
[----:B------:R-:W-:Y:S02]  /*4b80*/  IADD3 R30, R2, 0x39, RZ ;  /* 0x00000039021e7810 */ /* 0x000fe40007ffe0ff */
[----:B------:R-:W-:Y:S02]  /*4b90*/  FMNMX.FTZ R29, R50, R29, !PT ;  /* 0x0000001d321d7209 */ /* 0x000fe40007810000 */
[----:B------:R-:W-:-:S02]  /*4ba0*/  FSEL R149, R31, -INF , !P1 ;  /* 0xff8000001f957808 */ /* 0x000fc40004800000 */
[----:B------:R-:W-:Y:S02]  /*4bb0*/  IADD3 R28, R2, 0x40, RZ ;  /* 0x00000040021c7810 */ /* 0x000fe40007ffe0ff */
[C---:B------:R-:W-:Y:S02]  /*4bc0*/  ISETP.GE.AND P4, PT, R30.reuse, R135, PT ;  /* 0x000000871e00720c */ /* 0x040fe40003f86270 */
[----:B------:R-:W-:Y:S02]  /*4bd0*/  ISETP.GE.AND P1, PT, R30, R134, PT ;  /* 0x000000861e00720c */ /* 0x000fe40003f26270 */
[----:B------:R-:W-:Y:S02]  /*4be0*/  FSEL R145, R26, -INF , !P0 ;  /* 0xff8000001a917808 */ /* 0x000fe40004000000 */
[----:B------:R-:W-:Y:S02]  /*4bf0*/  FMNMX.FTZ R29, R60, R29, !PT ;  /* 0x0000001d3c1d7209 */ /* 0x000fe40007810000 */
[----:B------:R-:W-:-:S02]  /*4c00*/  IADD3 R26, R2, 0x41, RZ ;  /* 0x00000041021a7810 */ /* 0x000fc40007ffe0ff */
[----:B------:R-:W-:Y:S02]  /*4c10*/  FSEL R138, R24, -INF , !P3 ;  /* 0xff800000188a7808 */ /* 0x000fe40005800000 */
[----:B------:R-:W-:Y:S02]  /*4c20*/  ISETP.GE.AND P3, PT, R28, R135, PT ;  /* 0x000000871c00720c */ /* 0x000fe40003f66270 */
[----:B------:R-:W-:Y:S02]  /*4c30*/  FSEL R140, R25, -INF , !P4 ;  /* 0xff800000198c7808 */ /* 0x000fe40006000000 */
[----:B------:R-:W-:Y:S02]  /*4c40*/  FMNMX.FTZ R25, R64, R29, !PT ;  /* 0x0000001d40197209 */ /* 0x000fe40007810000 */
[----:B------:R-:W-:Y:S02]  /*4c50*/  FSEL R147, R27, -INF , !P1 ;  /* 0xff8000001b937808 */ /* 0x000fe40004800000 */
[----:B------:R-:W-:-:S02]  /*4c60*/  ISETP.GE.AND P1, PT, R26, R134, PT ;  /* 0x000000861a00720c */ /* 0x000fc40003f26270 */
[----:B------:R-:W-:Y:S02]  /*4c70*/  ISETP.GE.AND P4, PT, R26, R135, PT ;  /* 0x000000871a00720c */ /* 0x000fe40003f86270 */
[----:B------:R-:W-:Y:S02]  /*4c80*/  FSEL R118, R20, -INF , !P3 ;  /* 0xff80000014767808 */ /* 0x000fe40005800000 */
[----:B------:R-:W-:Y:S02]  /*4c90*/  IADD3 R24, R2, 0x48, RZ ;  /* 0x0000004802187810 */ /* 0x000fe40007ffe0ff */
[----:B------:R-:W-:Y:S02]  /*4ca0*/  FMNMX.FTZ R25, R46, R25, !PT ;  /* 0x000000192e197209 */ /* 0x000fe40007810000 */
[----:B------:R-:W-:Y:S02]  /*4cb0*/  IADD3 R20, R2, 0x49, RZ ;  /* 0x0000004902147810 */ /* 0x000fe40007ffe0ff */
[----:B------:R-:W-:-:S02]  /*4cc0*/  FSEL R143, R23, -INF , !P1 ;  /* 0xff800000178f7808 */ /* 0x000fc40004800000 */
[----:B------:R-:W-:Y:S02]  /*4cd0*/  ISETP.GE.AND P1, PT, R2, R134, PT ;  /* 0x000000860200720c */ /* 0x000fe40003f26270 */
[----:B------:R-:W-:Y:S02]  /*4ce0*/  FSEL R120, R21, -INF , !P4 ;  /* 0xff80000015787808 */ /* 0x000fe40006000000 */
[----:B------:R-:W-:Y:S02]  /*4cf0*/  FSEL R33, R55, -INF , !P2 ;  /* 0xff80000037217808 */ /* 0x000fe40005000000 */
[----:B------:R-:W-:Y:S02]  /*4d00*/  ISETP.GE.AND P3, PT, R24, R135, PT ;  /* 0x000000871800720c */ /* 0x000fe40003f66270 */
[----:B------:R-:W-:Y:S02]  /*4d10*/  FMNMX.FTZ R25, R42, R25, !PT ;  /* 0x000000192a197209 */ /* 0x000fe40007810000 */
[----:B------:R-:W-:-:S02]  /*4d20*/  ISETP.GE.AND P4, PT, R20, R135, PT ;  /* 0x000000871400720c */ /* 0x000fc40003f86270 */
[----:B------:R-:W-:Y:S02]  /*4d30*/  ISETP.GE.AND P2, PT, R20, R134, PT ;  /* 0x000000861400720c */ /* 0x000fe40003f46270 */
[----:B------:R-:W-:Y:S02]  /*4d40*/  IADD3 R20, R2, 0x50, RZ ;  /* 0x0000005002147810 */ /* 0x000fe40007ffe0ff */
[----:B------:R-:W-:Y:S02]  /*4d50*/  FSEL R54, R54, -INF , !P1 ;  /* 0xff80000036367808 */ /* 0x000fe40004800000 */
[----:B------:R-:W-:Y:S02]  /*4d60*/  FMNMX.FTZ R21, R40, R25, !PT ;  /* 0x0000001928157209 */ /* 0x000fe40007810000 */
[----:B------:R-:W-:Y:S02]  /*4d70*/  FSEL R122, R16, -INF , !P3 ;  /* 0xff800000107a7808 */ /* 0x000fe40005800000 */
[----:B------:R-:W-:-:S02]  /*4d80*/  ISETP.GE.AND P3, PT, R20, R135, PT ;  /* 0x000000871400720c */ /* 0x000fc40003f66270 */
[----:B------:R-:W-:Y:S02]  /*4d90*/  ISETP.GE.AND P1, PT, R20, R134, PT ;  /* 0x000000861400720c */ /* 0x000fe40003f26270 */
[----:B------:R-:W-:Y:S02]  /*4da0*/  FMNMX.FTZ R20, R54, R33, !PT ;  /* 0x0000002136147209 */ /* 0x000fe40007810000 */
[----:B------:R-:W-:Y:S02]  /*4db0*/  FMNMX.FTZ R21, R38, R21, !PT ;  /* 0x0000001526157209 */ /* 0x000fe40007810000 */
[----:B------:R-:W-:Y:S02]  /*4dc0*/  FMNMX.FTZ R20, R79, R20, !PT ;  /* 0x000000144f147209 */ /* 0x000fe40007810000 */
[----:B------:R-:W-:Y:S02]  /*4dd0*/  FMNMX.FTZ R21, R44, R21, !PT ;  /* 0x000000152c157209 */ /* 0x000fe40007810000 */
[----:B------:R-:W-:-:S02]  /*4de0*/  FMNMX.FTZ R20, R77, R20, !PT ;  /* 0x000000144d147209 */ /* 0x000fc40007810000 */
[----:B------:R-:W-:Y:S02]  /*4df0*/  ISETP.GE.AND P0, PT, R28, R134, PT ;  /* 0x000000861c00720c */ /* 0x000fe40003f06270 */
[----:B------:R-:W-:Y:S02]  /*4e00*/  FMNMX.FTZ R25, R142, R21, !PT ;  /* 0x000000158e197209 */ /* 0x000fe40007810000 */
[----:B------:R-:W-:Y:S02]  /*4e10*/  FMNMX.FTZ R20, R75, R20, !PT ;  /* 0x000000144b147209 */ /* 0x000fe40007810000 */
[----:B------:R-:W-:Y:S02]  /*4e20*/  FSEL R139, R22, -INF , !P0 ;  /* 0xff800000168b7808 */ /* 0x000fe40004000000 */
[----:B------:R-:W-:Y:S02]  /*4e30*/  FMNMX.FTZ R25, R36, R25, !PT ;  /* 0x0000001924197209 */ /* 0x000fe40007810000 */
[----:B------:R-:W-:-:S02]  /*4e40*/  ISETP.GE.AND P0, PT, R24, R134, PT ;  /* 0x000000861800720c */ /* 0x000fc40003f06270 */
[----:B------:R-:W-:Y:S02]  /*4e50*/  FMNMX.FTZ R20, R73, R20, !PT ;  /* 0x0000001449147209 */ /* 0x000fe40007810000 */
[----:B------:R-:W-:Y:S02]  /*4e60*/  FMNMX.FTZ R25, R136, R25, !PT ;  /* 0x0000001988197209 */ /* 0x000fe40007810000 */
[----:B------:R-:W-:Y:S02]  /*4e70*/  FSEL R141, R18, -INF , !P0 ;  /* 0xff800000128d7808 */ /* 0x000fe40004000000 */
[----:B------:R-:W-:Y:S02]  /*4e80*/  FMNMX.FTZ R18, R65, R20, !PT ;  /* 0x0000001441127209 */ /* 0x000fe40007810000 */
[----:B------:R-:W-:Y:S02]  /*4e90*/  FMNMX.FTZ R25, R138, R25, !PT ;  /* 0x000000198a197209 */ /* 0x000fe40007810000 */
[----:B------:R-:W-:-:S02]  /*4ea0*/  IADD3 R23, R2, 0x58, RZ ;  /* 0x0000005802177810 */ /* 0x000fc40007ffe0ff */
[----:B------:R-:W-:Y:S02]  /*4eb0*/  FSEL R20, R12, -INF , !P3 ;  /* 0xff8000000c147808 */ /* 0x000fe40005800000 */
[----:B------:R-:W-:Y:S02]  /*4ec0*/  FMNMX.FTZ R12, R43, R18, !PT ;  /* 0x000000122b0c7209 */ /* 0x000fe40007810000 */
[----:B------:R-:W-:Y:S02]  /*4ed0*/  FMNMX.FTZ R25, R140, R25, !PT ;  /* 0x000000198c197209 */ /* 0x000fe40007810000 */
[----:B------:R-:W-:Y:S02]  /*4ee0*/  ISETP.GE.AND P3, PT, R23, R135, PT ;  /* 0x000000871700720c */ /* 0x000fe40003f66270 */
[----:B------:R-:W-:Y:S02]  /*4ef0*/  FMNMX.FTZ R12, R155, R12, !PT ;  /* 0x0000000c9b0c7209 */ /* 0x000fe40007810000 */
[----:B------:R-:W-:-:S02]  /*4f00*/  FMNMX.FTZ R25, R118, R25, !PT ;  /* 0x0000001976197209 */ /* 0x000fc40007810000 */
[----:B------:R-:W-:Y:S02]  /*4f10*/  FSEL R56, R8, -INF , !P3 ;  /* 0xff80000008387808 */ /* 0x000fe40005800000 */
[----:B------:R-:W-:Y:S02]  /*4f20*/  FMNMX.FTZ R8, R39, R12, !PT ;  /* 0x0000000c27087209 */ /* 0x000fe40007810000 */
[----:B------:R-:W-:Y:S02]  /*4f30*/  FMNMX.FTZ R25, R120, R25, !PT ;  /* 0x0000001978197209 */ /* 0x000fe40007810000 */
[----:B------:R-:W-:Y:S02]  /*4f40*/  IADD3 R21, R2, 0x51, RZ ;  /* 0x0000005102157810 */ /* 0x000fe40007ffe0ff */
[----:B------:R-:W-:Y:S02]  /*4f50*/  FMNMX.FTZ R8, R37, R8, !PT ;  /* 0x0000000825087209 */ /* 0x000fe40007810000 */
[----:B------:R-:W-:-:S02]  /*4f60*/  FSEL R126, R17, -INF , !P4 ;  /* 0xff800000117e7808 */ /* 0x000fc40006000000 */
[----:B------:R-:W-:Y:S02]  /*4f70*/  FMNMX.FTZ R17, R122, R25, !PT ;  /* 0x000000197a117209 */ /* 0x000fe40007810000 */
[----:B------:R-:W-:Y:S02]  /*4f80*/  ISETP.GE.AND P0, PT, R21, R135, PT ;  /* 0x000000871500720c */ /* 0x000fe40003f06270 */
[----:B------:R-:W-:Y:S02]  /*4f90*/  FMNMX.FTZ R8, R153, R8, !PT ;  /* 0x0000000899087209 */ /* 0x000fe40007810000 */
[----:B------:R-:W-:Y:S02]  /*4fa0*/  IADD3 R49, R2, 0x59, RZ ;  /* 0x0000005902317810 */ /* 0x000fe40007ffe0ff */
[----:B------:R-:W-:Y:S02]  /*4fb0*/  FMNMX.FTZ R17, R126, R17, !PT ;  /* 0x000000117e117209 */ /* 0x000fe40007810000 */
[----:B------:R-:W-:-:S02]  /*4fc0*/  FSEL R22, R13, -INF , !P0 ;  /* 0xff8000000d167808 */ /* 0x000fc40004000000 */
[----:B------:R-:W-:Y:S02]  /*4fd0*/  FMNMX.FTZ R8, R5, R8, !PT ;  /* 0x0000000805087209 */ /* 0x000fe40007810000 */
[----:B------:R-:W-:Y:S02]  /*4fe0*/  ISETP.GE.AND P0, PT, R49, R135, PT ;  /* 0x000000873100720c */ /* 0x000fe40003f06270 */
[----:B------:R-:W-:Y:S02]  /*4ff0*/  IADD3 R47, R2, 0x61, RZ ;  /* 0x00000061022f7810 */ /* 0x000fe40007ffe0ff */
[----:B------:R-:W-:Y:S02]  /*5000*/  FMNMX.FTZ R13, R20, R17, !PT ;  /* 0x00000011140d7209 */ /* 0x000fe40007810000 */
[----:B------:R-:W-:Y:S02]  /*5010*/  FMNMX.FTZ R8, R149, R8, !PT ;  /* 0x0000000895087209 */ /* 0x000fe40007810000 */
[----:B------:R-:W-:-:S02]  /*5020*/  FSEL R58, R9, -INF , !P0 ;  /* 0xff800000093a7808 */ /* 0x000fc40004000000 */
[----:B------:R-:W-:Y:S02]  /*5030*/  IADD3 R48, R2, 0x60, RZ ;  /* 0x0000006002307810 */ /* 0x000fe40007ffe0ff */
[----:B------:R-:W-:Y:S02]  /*5040*/  FMNMX.FTZ R13, R22, R13, !PT ;  /* 0x0000000d160d7209 */ /* 0x000fe40007810000 */
[-C--:B------:R-:W-:Y:S02]  /*5050*/  ISETP.GE.AND P0, PT, R47, R135.reuse, PT ;  /* 0x000000872f00720c */ /* 0x080fe40003f06270 */
[----:B------:R-:W-:Y:S02]  /*5060*/  IADD3 R41, R2, 0x69, RZ ;  /* 0x0000006902297810 */ /* 0x000fe40007ffe0ff */
[----:B------:R-:W-:Y:S02]  /*5070*/  FMNMX.FTZ R8, R145, R8, !PT ;  /* 0x0000000891087209 */ /* 0x000fe40007810000 */
[----:B------:R-:W-:-:S02]  /*5080*/  ISETP.GE.AND P3, PT, R48, R135, PT ;  /* 0x000000873000720c */ /* 0x000fc40003f66270 */
[----:B------:R-:W-:Y:S02]  /*5090*/  FMNMX.FTZ R9, R56, R13, !PT ;  /* 0x0000000d38097209 */ /* 0x000fe40007810000 */
[----:B------:R-:W-:Y:S02]  /*50a0*/  FSEL R28, R105, -INF , !P0 ;  /* 0xff800000691c7808 */ /* 0x000fe40004000000 */
[----:B------:R-:W-:Y:S02]  /*50b0*/  ISETP.GE.AND P0, PT, R41, R135, PT ;  /* 0x000000872900720c */ /* 0x000fe40003f06270 */
[C---:B------:R-:W-:Y:S02]  /*50c0*/  IADD3 R34, R2.reuse, 0x71, RZ ;  /* 0x0000007102227810 */ /* 0x040fe40007ffe0ff */
[----:B------:R-:W-:Y:S02]  /*50d0*/  FMNMX.FTZ R8, R147, R8, !PT ;  /* 0x0000000893087209 */ /* 0x000fe40007810000 */
[----:B------:R-:W-:-:S02]  /*50e0*/  IADD3 R45, R2, 0x68, RZ ;  /* 0x00000068022d7810 */ /* 0x000fc40007ffe0ff */
[----:B------:R-:W-:Y:S02]  /*50f0*/  FSEL R25, R104, -INF , !P3 ;  /* 0xff80000068197808 */ /* 0x000fe40005800000 */
[----:B------:R-:W-:Y:S02]  /*5100*/  FMNMX.FTZ R12, R58, R9, !PT ;  /* 0x000000093a0c7209 */ /* 0x000fe40007810000 */
[----:B------:R-:W-:Y:S02]  /*5110*/  FSEL R31, R101, -INF , !P0 ;  /* 0xff800000651f7808 */ /* 0x000fe40004000000 */
[C---:B------:R-:W-:Y:S02]  /*5120*/  IADD3 R35, R2.reuse, 0x70, RZ ;  /* 0x0000007002237810 */ /* 0x040fe40007ffe0ff */
[----:B------:R-:W-:Y:S02]  /*5130*/  IADD3 R16, R2, 0x78, RZ ;  /* 0x0000007802107810 */ /* 0x000fe40007ffe0ff */
[----:B------:R-:W-:-:S02]  /*5140*/  ISETP.GE.AND P0, PT, R34, R135, PT ;  /* 0x000000872200720c */ /* 0x000fc40003f06270 */
[----:B------:R-:W-:Y:S02]  /*5150*/  FMNMX.FTZ R8, R139, R8, !PT ;  /* 0x000000088b087209 */ /* 0x000fe40007810000 */
[----:B------:R-:W-:Y:S02]  /*5160*/  IADD3 R2, R2, 0x79, RZ ;  /* 0x0000007902027810 */ /* 0x000fe40007ffe0ff */
[----:B------:R-:W-:Y:S02]  /*5170*/  ISETP.GE.AND P3, PT, R45, R135, PT ;  /* 0x000000872d00720c */ /* 0x000fe40003f66270 */
[----:B------:R-:W-:Y:S02]  /*5180*/  FMNMX.FTZ R9, R25, R12, !PT ;  /* 0x0000000c19097209 */ /* 0x000fe40007810000 */
[----:B------:R-:W-:Y:S02]  /*5190*/  FSEL R27, R97, -INF , !P0 ;  /* 0xff800000611b7808 */ /* 0x000fe40004000000 */
[----:B------:R-:W-:-:S02]  /*51a0*/  FMNMX.FTZ R8, R143, R8, !PT ;  /* 0x000000088f087209 */ /* 0x000fc40007810000 */
[----:B------:R-:W-:Y:S02]  /*51b0*/  ISETP.GE.AND P0, PT, R2, R135, PT ;  /* 0x000000870200720c */ /* 0x000fe40003f06270 */
[----:B------:R-:W-:Y:S02]  /*51c0*/  FSEL R30, R100, -INF , !P3 ;  /* 0xff800000641e7808 */ /* 0x000fe40005800000 */
[----:B------:R-:W-:Y:S02]  /*51d0*/  FMNMX.FTZ R9, R28, R9, !PT ;  /* 0x000000091c097209 */ /* 0x000fe40007810000 */
[----:B------:R-:W-:Y:S02]  /*51e0*/  FSEL R151, R19, -INF , !P2 ;  /* 0xff80000013977808 */ /* 0x000fe40005000000 */
[----:B------:R-:W-:Y:S02]  /*51f0*/  FMNMX.FTZ R8, R141, R8, !PT ;  /* 0x000000088d087209 */ /* 0x000fe40007810000 */
[----:B------:R-:W-:-:S02]  /*5200*/  FSEL R29, R93, -INF , !P0 ;  /* 0xff8000005d1d7808 */ /* 0x000fc40004000000 */
[----:B------:R-:W-:Y:S02]  /*5210*/  ISETP.GE.AND P3, PT, R35, R135, PT ;  /* 0x000000872300720c */ /* 0x000fe40003f66270 */
[----:B------:R-:W-:Y:S02]  /*5220*/  FMNMX.FTZ R12, R30, R9, !PT ;  /* 0x000000091e0c7209 */ /* 0x000fe40007810000 */
[----:B------:R-:W-:Y:S02]  /*5230*/  ISETP.GE.AND P0, PT, R21, R134, PT ;  /* 0x000000861500720c */ /* 0x000fe40003f06270 */
[----:B------:R-:W-:Y:S02]  /*5240*/  FSEL R21, R14, -INF , !P1 ;  /* 0xff8000000e157808 */ /* 0x000fe40004800000 */
[----:B------:R-:W-:Y:S02]  /*5250*/  FMNMX.FTZ R14, R151, R8, !PT ;  /* 0x00000008970e7209 */ /* 0x000fe40007810000 */
[----:B------:R-:W-:-:S02]  /*5260*/  FSEL R24, R96, -INF , !P3 ;  /* 0xff80000060187808 */ /* 0x000fc40005800000 */
[----:B------:R-:W-:Y:S02]  /*5270*/  FMNMX.FTZ R9, R31, R12, !PT ;  /* 0x0000000c1f097209 */ /* 0x000fe40007810000 */
[----:B------:R-:W-:Y:S02]  /*5280*/  ISETP.GE.AND P1, PT, R23, R134, PT ;  /* 0x000000861700720c */ /* 0x000fe40003f26270 */
[----:B------:R-:W-:Y:S02]  /*5290*/  FSEL R23, R15, -INF , !P0 ;  /* 0xff8000000f177808 */ /* 0x000fe40004000000 */
[----:B------:R-:W-:Y:S02]  /*52a0*/  FMNMX.FTZ R14, R21, R14, !PT ;  /* 0x0000000e150e7209 */ /* 0x000fe40007810000 */
[----:B------:R-:W-:Y:S02]  /*52b0*/  ISETP.GE.AND P3, PT, R16, R135, PT ;  /* 0x000000871000720c */ /* 0x000fe40003f66270 */
[----:B------:R-:W-:-:S02]  /*52c0*/  FMNMX.FTZ R12, R24, R9, !PT ;  /* 0x00000009180c7209 */ /* 0x000fc40007810000 */
[----:B------:R-:W-:Y:S02]  /*52d0*/  ISETP.GE.AND P0, PT, R49, R134, PT ;  /* 0x000000863100720c */ /* 0x000fe40003f06270 */
[----:B------:R-:W-:Y:S02]  /*52e0*/  FSEL R119, R10, -INF , !P1 ;  /* 0xff8000000a777808 */ /* 0x000fe40004800000 */
[----:B------:R-:W-:Y:S02]  /*52f0*/  FMNMX.FTZ R14, R23, R14, !PT ;  /* 0x0000000e170e7209 */ /* 0x000fe40007810000 */
[----:B------:R-:W-:Y:S02]  /*5300*/  FSEL R26, R92, -INF , !P3 ;  /* 0xff8000005c1a7808 */ /* 0x000fe40005800000 */
[----:B------:R-:W-:Y:S02]  /*5310*/  FMNMX.FTZ R9, R27, R12, !PT ;  /* 0x0000000c1b097209 */ /* 0x000fe40007810000 */
[----:B------:R-:W-:-:S02]  /*5320*/  ISETP.GE.AND P1, PT, R48, R134, PT ;  /* 0x000000863000720c */ /* 0x000fc40003f26270 */
[----:B------:R-:W-:Y:S02]  /*5330*/  FSEL R67, R11, -INF , !P0 ;  /* 0xff8000000b437808 */ /* 0x000fe40004000000 */
[----:B------:R-:W-:Y:S02]  /*5340*/  FMNMX.FTZ R14, R119, R14, !PT ;  /* 0x0000000e770e7209 */ /* 0x000fe40007810000 */
[----:B------:R-:W-:Y:S02]  /*5350*/  FMNMX.FTZ R12, R26, R9, !PT ;  /* 0x000000091a0c7209 */ /* 0x000fe40007810000 */
[----:B------:R-:W-:Y:S02]  /*5360*/  ISETP.GE.AND P0, PT, R47, R134, PT ;  /* 0x000000862f00720c */ /* 0x000fe40003f06270 */
[----:B------:R-:W-:Y:S02]  /*5370*/  FSEL R49, R106, -INF , !P1 ;  /* 0xff8000006a317808 */ /* 0x000fe40004800000 */
[----:B------:R-:W-:-:S02]  /*5380*/  FMNMX.FTZ R14, R67, R14, !PT ;  /* 0x0000000e430e7209 */ /* 0x000fc40007810000 */
[----:B------:R-:W-:Y:S02]  /*5390*/  FMNMX.FTZ R8, R29, R12, !PT ;  /* 0x0000000c1d087209 */ /* 0x000fe40007810000 */
[----:B------:R-:W-:Y:S02]  /*53a0*/  ISETP.GE.AND P1, PT, R45, R134, PT ;  /* 0x000000862d00720c */ /* 0x000fe40003f26270 */
[----:B------:R-:W-:Y:S01]  /*53b0*/  FSEL R61, R107, -INF , !P0 ;  /* 0xff8000006b3d7808 */ /* 0x000fe20004000000 */
[----:B------:R-:W1:Y:S01]  /*53c0*/  SHFL.BFLY PT, R9, R8, 0x2, 0x1f ;  /* 0x0c401f0008097f89 */ /* 0x000e6200000e0000 */
[----:B------:R-:W-:Y:S02]  /*53d0*/  FMNMX.FTZ R14, R49, R14, !PT ;  /* 0x0000000e310e7209 */ /* 0x000fe40007810000 */
[----:B------:R-:W-:Y:S02]  /*53e0*/  ISETP.GE.AND P0, PT, R41, R134, PT ;  /* 0x000000862900720c */ /* 0x000fe40003f06270 */
[----:B------:R-:W-:-:S02]  /*53f0*/  FSEL R63, R102, -INF , !P1 ;  /* 0xff800000663f7808 */ /* 0x000fc40004800000 */
[----:B------:R-:W-:Y:S02]  /*5400*/  FMNMX.FTZ R10, R61, R14, !PT ;  /* 0x0000000e3d0a7209 */ /* 0x000fe40007810000 */
[----:B------:R-:W-:Y:S01]  /*5410*/  ISETP.GE.AND P1, PT, R35, R134, PT ;  /* 0x000000862300720c */ /* 0x000fe20003f26270 */
[----:B------:R-:W-:Y:S01]  /*5420*/  LDSM.16.MT88.4 R12, [R170+0x9400] ;  /* 0x00940000aa0c783b */ /* 0x000fe20000004200 */
[----:B------:R-:W-:Y:S02]  /*5430*/  FSEL R47, R103, -INF , !P0 ;  /* 0xff800000672f7808 */ /* 0x000fe40004000000 */
[----:B------:R-:W-:Y:S02]  /*5440*/  FMNMX.FTZ R10, R63, R10, !PT ;  /* 0x0000000a3f0a7209 */ /* 0x000fe40007810000 */
[----:B------:R-:W-:Y:S02]  /*5450*/  ISETP.GE.AND P0, PT, R34, R134, PT ;  /* 0x000000862200720c */ /* 0x000fe40003f06270 */
[----:B------:R-:W-:-:S02]  /*5460*/  FSEL R48, R98, -INF , !P1 ;  /* 0xff80000062307808 */ /* 0x000fc40004800000 */
[----:B------:R-:W-:Y:S02]  /*5470*/  FMNMX.FTZ R11, R47, R10, !PT ;  /* 0x0000000a2f0b7209 */ /* 0x000fe40007810000 */
[-C--:B------:R-:W-:Y:S02]  /*5480*/  ISETP.GE.AND P1, PT, R16, R134.reuse, PT ;  /* 0x000000861000720c */ /* 0x080fe40003f26270 */
[----:B------:R-:W-:Y:S01]  /*5490*/  FSEL R59, R99, -INF , !P0 ;  /* 0xff800000633b7808 */ /* 0x000fe20004000000 */
[----:B------:R-:W-:Y:S01]  /*54a0*/  LDSM.16.MT88.4 R16, [R170+0xb400] ;  /* 0x00b40000aa10783b */ /* 0x000fe20000004200 */
[----:B------:R-:W-:Y:S02]  /*54b0*/  FMNMX.FTZ R10, R48, R11, !PT ;  /* 0x0000000b300a7209 */ /* 0x000fe40007810000 */
[----:B------:R-:W-:Y:S02]  /*54c0*/  ISETP.GE.AND P0, PT, R2, R134, PT ;  /* 0x000000860200720c */ /* 0x000fe40003f06270 */
[----:B------:R-:W-:-:S02]  /*54d0*/  FSEL R57, R94, -INF , !P1 ;  /* 0xff8000005e397808 */ /* 0x000fc40004800000 */
[----:B------:R-:W-:Y:S02]  /*54e0*/  FMNMX.FTZ R10, R59, R10, !PT ;  /* 0x0000000a3b0a7209 */ /* 0x000fe40007810000 */
[----:B------:R-:W-:Y:S02]  /*54f0*/  FSEL R55, R95, -INF , !P0 ;  /* 0xff8000005f377808 */ /* 0x000fe40004000000 */
[----:B------:R-:W-:Y:S01]  /*5500*/  FMNMX.FTZ R10, R57, R10, !PT ;  /* 0x0000000a390a7209 */ /* 0x000fe20007810000 */
[----:B------:R-:W-:Y:S01]  /*5510*/  LDSM.16.MT88.4 R92, [R168+0xb000] ;  /* 0x00b00000a85c783b */ /* 0x000fe20000004200 */
[----:B-1----:R-:W-:Y:S02]  /*5520*/  FMNMX.FTZ R9, R8, R9, !PT ;  /* 0x0000000908097209 */ /* 0x002fe40007810000 */
[----:B------:R-:W-:-:S03]  /*5530*/  FMNMX.FTZ R11, R55, R10, !PT ;  /* 0x0000000a370b7209 */ /* 0x000fc60007810000 */
[----:B------:R-:W1:Y:S04]  /*5540*/  SHFL.BFLY PT, R8, R9, 0x1, 0x1f ;  /* 0x0c201f0009087f89 */ /* 0x000e6800000e0000 */
[----:B------:R-:W2:Y:S01]  /*5550*/  SHFL.BFLY PT, R10, R11, 0x2, 0x1f ;  /* 0x0c401f000b0a7f89 */ /* 0x000ea200000e0000 */
[----:B-1----:R-:W-:Y:S02]  /*5560*/  FMNMX.FTZ R2, R9, R8, !PT ;  /* 0x0000000809027209 */ /* 0x002fe40007810000 */
[----:B--2---:R-:W-:-:S03]  /*5570*/  FMNMX.FTZ R8, R11, R10, !PT ;  /* 0x0000000a0b087209 */ /* 0x004fc60007810000 */
[C---:B------:R-:W-:Y:S01]  /*5580*/  FMUL.FTZ R53, R2.reuse, c[0x0][0x23c] ;  /* 0x00008f0002357a20 */ /* 0x040fe20000410000 */
[----:B------:R-:W-:Y:S01]  /*5590*/  FSETP.NEU.FTZ.AND P0, PT, R2, -INF , PT ;  /* 0xff8000000200780b */ /* 0x000fe20003f1d000 */
[----:B------:R-:W1:Y:S03]  /*55a0*/  SHFL.BFLY PT, R9, R8, 0x1, 0x1f ;  /* 0x0c201f0008097f89 */ /* 0x000e6600000e0000 */
[----:B------:R-:W-:-:S05]  /*55b0*/  FSEL R53, R53, RZ, P0 ;  /* 0x000000ff35357208 */ /* 0x000fca0000000000 */
[--C-:B------:R-:W-:Y:S02]  /*55c0*/  FFMA.FTZ R121, R0, c[0x0][0x23c], -R53.reuse ;  /* 0x00008f0000797a23 */ /* 0x100fe40000010835 */
[--C-:B------:R-:W-:Y:S02]  /*55d0*/  FFMA.FTZ R62, R50, c[0x0][0x23c], -R53.reuse ;  /* 0x00008f00323e7a23 */ /* 0x100fe40000010835 */
[--C-:B------:R-:W-:Y:S02]  /*55e0*/  FFMA.FTZ R51, R64, c[0x0][0x23c], -R53.reuse ;  /* 0x00008f0040337a23 */ /* 0x100fe40000010835 */
[--C-:B------:R-:W-:Y:S01]  /*55f0*/  FFMA.FTZ R123, R52, c[0x0][0x23c], -R53.reuse ;  /* 0x00008f00347b7a23 */ /* 0x100fe20000010835 */
[----:B------:R-:W-:Y:S01]  /*5600*/  MUFU.EX2 R121, R121 ;  /* 0x0000007900797308 */ /* 0x000fe20000000800 */
[--C-:B------:R-:W-:Y:S02]  /*5610*/  FFMA.FTZ R66, R32, c[0x0][0x23c], -R53.reuse ;  /* 0x00008f0020427a23 */ /* 0x100fe40000010835 */
[----:B------:R-:W-:-:S02]  /*5620*/  FFMA.FTZ R52, R46, c[0x0][0x23c], -R53 ;  /* 0x00008f002e347a23 */ /* 0x000fc40000010835 */
[--C-:B------:R-:W-:Y:S02]  /*5630*/  FFMA.FTZ R60, R60, c[0x0][0x23c], -R53.reuse ;  /* 0x00008f003c3c7a23 */ /* 0x100fe40000010835 */
[--C-:B------:R-:W-:Y:S01]  /*5640*/  FFMA.FTZ R45, R42, c[0x0][0x23c], -R53.reuse ;  /* 0x00008f002a2d7a23 */ /* 0x100fe20000010835 */
[----:B------:R-:W-:Y:S01]  /*5650*/  MUFU.EX2 R123, R123 ;  /* 0x0000007b007b7308 */ /* 0x000fe20000000800 */
[--C-:B------:R-:W-:Y:S01]  /*5660*/  FFMA.FTZ R42, R38, c[0x0][0x23c], -R53.reuse ;  /* 0x00008f00262a7a23 */ /* 0x100fe20000010835 */
[----:B-1----:R-:W-:Y:S01]  /*5670*/  FMNMX.FTZ R0, R8, R9, !PT ;  /* 0x0000000908007209 */ /* 0x002fe20007810000 */
[--C-:B------:R-:W-:Y:S02]  /*5680*/  FFMA.FTZ R41, R44, c[0x0][0x23c], -R53.reuse ;  /* 0x00008f002c297a23 */ /* 0x100fe40000010835 */
[--C-:B------:R-:W-:Y:S01]  /*5690*/  FFMA.FTZ R38, R142, c[0x0][0x23c], -R53.reuse ;  /* 0x00008f008e267a23 */ /* 0x100fe20000010835 */
[C---:B------:R-:W-:Y:S01]  /*56a0*/  FSETP.NEU.FTZ.AND P0, PT, R0.reuse, -INF , PT ;  /* 0xff8000000000780b */ /* 0x040fe20003f1d000 */
[----:B------:R-:W-:Y:S01]  /*56b0*/  FMUL.FTZ R50, R0, c[0x0][0x23c] ;  /* 0x00008f0000327a20 */ /* 0x000fe20000410000 */
[----:B------:R-:W1:Y:S01]  /*56c0*/  MUFU.EX2 R66, R66 ;  /* 0x0000004200427308 */ /* 0x000e620000000800 */
[----:B------:R-:W-:-:S02]  /*56d0*/  FFMA.FTZ R4, R140, c[0x0][0x23c], -R53 ;  /* 0x00008f008c047a23 */ /* 0x000fc40000010835 */
[----:B------:R-:W-:Y:S01]  /*56e0*/  FFMA.FTZ R56, R56, c[0x0][0x23c], -R53 ;  /* 0x00008f0038387a23 */ /* 0x000fe20000010835 */
[----:B------:R-:W-:Y:S02]  /*56f0*/  FSEL R50, R50, RZ, P0 ;  /* 0x000000ff32327208 */ /* 0x000fe40000000000 */
[----:B------:R-:W-:Y:S02]  /*5700*/  LEA R194, P0, R132, c[0x0][0x168], 0x1 ;  /* 0x00005a0084c27a11 */ /* 0x000fe400078008ff */
[----:B------:R-:W2:Y:S01]  /*5710*/  MUFU.EX2 R62, R62 ;  /* 0x0000003e003e7308 */ /* 0x000ea20000000800 */
[--C-:B------:R-:W-:Y:S01]  /*5720*/  FFMA.FTZ R137, R54, c[0x0][0x23c], -R50.reuse ;  /* 0x00008f0036897a23 */ /* 0x100fe20000010832 */
[----:B------:R-:W-:Y:S01]  /*5730*/  LEA.HI.X R193, R132, c[0x0][0x16c], R131, 0x1, P0 ;  /* 0x00005b0084c17a11 */ /* 0x000fe200000f0c83 */
[--C-:B------:R-:W-:Y:S02]  /*5740*/  FFMA.FTZ R116, R33, c[0x0][0x23c], -R50.reuse ;  /* 0x00008f0021747a23 */ /* 0x100fe40000010832 */
[--C-:B------:R-:W-:Y:S01]  /*5750*/  FFMA.FTZ R127, R79, c[0x0][0x23c], -R50.reuse ;  /* 0x00008f004f7f7a23 */ /* 0x100fe20000010832 */
[----:B------:R-:W-:Y:S01]  /*5760*/  LDSM.16.MT88.4 R32, [R168+0x9400] ;  /* 0x00940000a820783b */ /* 0x000fe20000004200 */
[--C-:B------:R-:W-:Y:S01]  /*5770*/  FFMA.FTZ R64, R77, c[0x0][0x23c], -R50.reuse ;  /* 0x00008f004d407a23 */ /* 0x100fe20000010832 */
[----:B------:R-:W-:Y:S01]  /*5780*/  MUFU.EX2 R137, R137 ;  /* 0x0000008900897308 */ /* 0x000fe20000000800 */
[----:B-1----:R-:W-:Y:S01]  /*5790*/  F2FP.PACK_AB R104, R66, R123 ;  /* 0x0000007b4268723e */ /* 0x002fe200000000ff */
[--C-:B------:R-:W-:Y:S01]  /*57a0*/  FFMA.FTZ R117, R75, c[0x0][0x23c], -R50.reuse ;  /* 0x00008f004b757a23 */ /* 0x100fe20000010832 */
[----:B------:R-:W1:Y:S01]  /*57b0*/  LDSM.16.MT88.4 R76, [R168+0x9000] ;  /* 0x00900000a84c783b */ /* 0x000e620000004200 */
[----:B------:R-:W-:-:S02]  /*57c0*/  FFMA.FTZ R54, R73, c[0x0][0x23c], -R50 ;  /* 0x00008f0049367a23 */ /* 0x000fc40000010832 */
[--C-:B------:R-:W-:Y:S02]  /*57d0*/  FFMA.FTZ R65, R65, c[0x0][0x23c], -R50.reuse ;  /* 0x00008f0041417a23 */ /* 0x100fe40000010832 */
[----:B------:R-:W3:Y:S01]  /*57e0*/  MUFU.EX2 R116, R116 ;  /* 0x0000007400747308 */ /* 0x000ee20000000800 */
[----:B--2---:R-:W-:Y:S01]  /*57f0*/  F2FP.PACK_AB R106, R62, R121 ;  /* 0x000000793e6a723e */ /* 0x004fe200000000ff */
[--C-:B------:R-:W-:Y:S02]  /*5800*/  FFMA.FTZ R46, R43, c[0x0][0x23c], -R50.reuse ;  /* 0x00008f002b2e7a23 */ /* 0x100fe40000010832 */
[----:B------:R-:W-:Y:S02]  /*5810*/  FFMA.FTZ R43, R40, c[0x0][0x23c], -R53 ;  /* 0x00008f00282b7a23 */ /* 0x000fe40000010835 */
[--C-:B------:R-:W-:Y:S02]  /*5820*/  FFMA.FTZ R40, R37, c[0x0][0x23c], -R50.reuse ;  /* 0x00008f0025287a23 */ /* 0x100fe40000010832 */
[----:B------:R-:W-:Y:S01]  /*5830*/  MUFU.EX2 R127, R127 ;  /* 0x0000007f007f7308 */ /* 0x000fe20000000800 */
[----:B------:R-:W-:-:S02]  /*5840*/  FFMA.FTZ R44, R155, c[0x0][0x23c], -R50 ;  /* 0x00008f009b2c7a23 */ /* 0x000fc40000010832 */
[--C-:B------:R-:W-:Y:S02]  /*5850*/  FFMA.FTZ R39, R39, c[0x0][0x23c], -R50.reuse ;  /* 0x00008f0027277a23 */ /* 0x100fe40000010832 */
[--C-:B------:R-:W-:Y:S02]  /*5860*/  FFMA.FTZ R37, R153, c[0x0][0x23c], -R50.reuse ;  /* 0x00008f0099257a23 */ /* 0x100fe40000010832 */
[--C-:B------:R-:W-:Y:S01]  /*5870*/  FFMA.FTZ R3, R147, c[0x0][0x23c], -R50.reuse ;  /* 0x00008f0093037a23 */ /* 0x100fe20000010832 */
[----:B------:R-:W2:Y:S01]  /*5880*/  MUFU.EX2 R64, R64 ;  /* 0x0000004000407308 */ /* 0x000ea20000000800 */
[----:B---3--:R-:W-:Y:S01]  /*5890*/  F2FP.PACK_AB R105, R116, R137 ;  /* 0x000000897469723e */ /* 0x008fe200000000ff */
[--C-:B------:R-:W-:Y:S02]  /*58a0*/  FFMA.FTZ R147, R120, c[0x0][0x23c], -R53.reuse ;  /* 0x00008f0078937a23 */ /* 0x100fe40000010835 */
[----:B------:R-:W-:Y:S02]  /*58b0*/  FFMA.FTZ R120, R122, c[0x0][0x23c], -R53 ;  /* 0x00008f007a787a23 */ /* 0x000fe40000010835 */
[----:B------:R-:W-:-:S02]  /*58c0*/  FFMA.FTZ R122, R143, c[0x0][0x23c], -R50 ;  /* 0x00008f008f7a7a23 */ /* 0x000fc40000010832 */
[----:B------:R-:W-:Y:S01]  /*58d0*/  MUFU.EX2 R60, R60 ;  /* 0x0000003c003c7308 */ /* 0x000fe20000000800 */
[----:B------:R-:W-:Y:S02]  /*58e0*/  FADD.FTZ R66, R123, R66 ;  /* 0x000000427b427221 */ /* 0x000fe40000010000 */
[----:B------:R-:W-:Y:S02]  /*58f0*/  FFMA.FTZ R143, R22, c[0x0][0x23c], -R53 ;  /* 0x00008f00168f7a23 */ /* 0x000fe40000010835 */
[----:B------:R-:W-:Y:S02]  /*5900*/  FADD.FTZ R121, R121, R66 ;  /* 0x0000004279797221 */ /* 0x000fe40000010000 */
[--C-:B------:R-:W-:Y:S01]  /*5910*/  FFMA.FTZ R119, R119, c[0x0][0x23c], -R50.reuse ;  /* 0x00008f0077777a23 */ /* 0x100fe20000010832 */
[----:B--2---:R-:W-:Y:S01]  /*5920*/  F2FP.PACK_AB R107, R64, R127 ;  /* 0x0000007f406b723e */ /* 0x004fe200000000ff */
[----:B------:R-:W2:Y:S01]  /*5930*/  MUFU.EX2 R51, R51 ;  /* 0x0000003300337308 */ /* 0x000ea20000000800 */
[----:B------:R-:W-:-:S02]  /*5940*/  FFMA.FTZ R66, R67, c[0x0][0x23c], -R50 ;  /* 0x00008f0043427a23 */ /* 0x000fc40000010832 */
[----:B------:R-:W-:Y:S02]  /*5950*/  FADD.FTZ R116, R137, R116 ;  /* 0x0000007489747221 */ /* 0x000fe40000010000 */
[----:B------:R-:W-:Y:S01]  /*5960*/  FADD.FTZ R121, R62, R121 ;  /* 0x000000793e797221 */ /* 0x000fe20000010000 */
[C---:B------:R-:W-:Y:S01]  /*5970*/  HMMA.16816.F32 R112, R104.reuse, R68, RZ ;  /* 0x000000446870723c */ /* 0x040fe200000018ff */
[----:B------:R-:W-:Y:S01]  /*5980*/  FADD.FTZ R127, R127, R116 ;  /* 0x000000747f7f7221 */ /* 0x000fe20000010000 */
[----:B------:R-:W-:Y:S01]  /*5990*/  MUFU.EX2 R52, R52 ;  /* 0x0000003400347308 */ /* 0x000fe20000000800 */
[--C-:B------:R-:W-:Y:S02]  /*59a0*/  FFMA.FTZ R116, R49, c[0x0][0x23c], -R50.reuse ;  /* 0x00008f0031747a23 */ /* 0x100fe40000010832 */
[--C-:B------:R-:W-:Y:S02]  /*59b0*/  FFMA.FTZ R62, R25, c[0x0][0x23c], -R53.reuse ;  /* 0x00008f00193e7a23 */ /* 0x100fe40000010835 */
[----:B------:R-:W-:Y:S01]  /*59c0*/  FFMA.FTZ R67, R31, c[0x0][0x23c], -R53 ;  /* 0x00008f001f437a23 */ /* 0x000fe20000010835 */
[----:B------:R-:W-:Y:S01]  /*59d0*/  HMMA.16816.F32 R68, R104, R70, RZ ;  /* 0x000000466844723c */ /* 0x000fe200000018ff */
[--C-:B------:R-:W-:Y:S01]  /*59e0*/  FFMA.FTZ R49, R61, c[0x0][0x23c], -R50.reuse ;  /* 0x00008f003d317a23 */ /* 0x100fe20000010832 */
[----:B------:R-:W3:Y:S01]  /*59f0*/  MUFU.EX2 R45, R45 ;  /* 0x0000002d002d7308 */ /* 0x000ee20000000800 */
[----:B--2---:R-:W-:Y:S01]  /*5a00*/  F2FP.PACK_AB R8, R51, R60 ;  /* 0x0000003c3308723e */ /* 0x004fe200000000ff */
[----:B------:R-:W-:-:S02]  /*5a10*/  FFMA.FTZ R47, R47, c[0x0][0x23c], -R50 ;  /* 0x00008f002f2f7a23 */ /* 0x000fc40000010832 */
[----:B------:R-:W-:Y:S02]  /*5a20*/  FFMA.FTZ R61, R27, c[0x0][0x23c], -R53 ;  /* 0x00008f001b3d7a23 */ /* 0x000fe40000010835 */
[----:B------:R-:W-:Y:S01]  /*5a30*/  HMMA.16816.F32 R88, R104, R92, RZ ;  /* 0x0000005c6858723c */ /* 0x000fe200000018ff */
[--C-:B------:R-:W-:Y:S01]  /*5a40*/  FFMA.FTZ R48, R48, c[0x0][0x23c], -R50.reuse ;  /* 0x00008f0030307a23 */ /* 0x100fe20000010832 */
[----:B------:R-:W-:Y:S01]  /*5a50*/  MUFU.EX2 R117, R117 ;  /* 0x0000007500757308 */ /* 0x000fe20000000800 */
[--C-:B------:R-:W-:Y:S02]  /*5a60*/  FFMA.FTZ R59, R59, c[0x0][0x23c], -R50.reuse ;  /* 0x00008f003b3b7a23 */ /* 0x100fe40000010832 */
[----:B------:R-:W-:-:S03]  /*5a70*/  FFMA.FTZ R57, R57, c[0x0][0x23c], -R50 ;  /* 0x00008f0039397a23 */ /* 0x000fc60000010832 */
[----:B------:R-:W-:Y:S02]  /*5a80*/  HMMA.16816.F32 R92, R104, R94, RZ ;  /* 0x0000005e685c723c */ /* 0x000fe400000018ff */
[----:B------:R-:W2:Y:S01]  /*5a90*/  MUFU.EX2 R54, R54 ;  /* 0x0000003600367308 */ /* 0x000ea20000000800 */
[----:B---3--:R-:W-:-:S05]  /*5aa0*/  F2FP.PACK_AB R10, R45, R52 ;  /* 0x000000342d0a723e */ /* 0x008fca00000000ff */
[C---:B------:R-:W-:Y:S02]  /*5ab0*/  HMMA.16816.F32 R80, R104.reuse, R84, RZ ;  /* 0x000000546850723c */ /* 0x040fe400000018ff */
[----:B------:R-:W-:Y:S06]  /*5ac0*/  MUFU.EX2 R65, R65 ;  /* 0x0000004100417308 */ /* 0x000fec0000000800 */
[----:B------:R-:W-:Y:S02]  /*5ad0*/  HMMA.16816.F32 R84, R104, R86, RZ ;  /* 0x000000566854723c */ /* 0x000fe400000018ff */
[----:B------:R-:W3:Y:S01]  /*5ae0*/  MUFU.EX2 R46, R46 ;  /* 0x0000002e002e7308 */ /* 0x000ee20000000800 */
[----:B--2---:R-:W-:-:S05]  /*5af0*/  F2FP.PACK_AB R9, R54, R117 ;  /* 0x000000753609723e */ /* 0x004fca00000000ff */
[C---:B------:R-:W-:Y:S02]  /*5b00*/  HMMA.16816.F32 R96, R104.reuse, R108, RZ ;  /* 0x0000006c6860723c */ /* 0x040fe400000018ff */
[----:B------:R-:W-:Y:S06]  /*5b10*/  MUFU.EX2 R43, R43 ;  /* 0x0000002b002b7308 */ /* 0x000fec0000000800 */
[C---:B------:R-:W-:Y:S01]  /*5b20*/  HMMA.16816.F32 R108, R104.reuse, R110, RZ ;  /* 0x0000006e686c723c */ /* 0x040fe200000018ff */
[----:B---3--:R-:W-:Y:S01]  /*5b30*/  F2FP.PACK_AB R11, R46, R65 ;  /* 0x000000412e0b723e */ /* 0x008fe200000000ff */
[----:B------:R-:W2:Y:S06]  /*5b40*/  MUFU.EX2 R42, R42 ;  /* 0x0000002a002a7308 */ /* 0x000eac0000000800 */
[----:B-1----:R-:W-:Y:S02]  /*5b50*/  HMMA.16816.F32 R72, R104, R76, RZ ;  /* 0x0000004c6848723c */ /* 0x002fe400000018ff */
[----:B------:R-:W-:Y:S06]  /*5b60*/  MUFU.EX2 R41, R41 ;  /* 0x0000002900297308 */ /* 0x000fec0000000800 */
[C---:B------:R-:W-:Y:S02]  /*5b70*/  HMMA.16816.F32 R112, R8.reuse, R12, R112 ;  /* 0x0000000c0870723c */ /* 0x040fe40000001870 */
[----:B------:R-:W1:Y:S06]  /*5b80*/  MUFU.EX2 R38, R38 ;  /* 0x0000002600267308 */ /* 0x000e6c0000000800 */
[C---:B------:R-:W-:Y:S01]  /*5b90*/  HMMA.16816.F32 R68, R8.reuse, R14, R68 ;  /* 0x0000000e0844723c */ /* 0x040fe20000001844 */
[----:B------:R-:W3:Y:S01]  /*5ba0*/  LDSM.16.MT88.4 R12, [R168+0xb400] ;  /* 0x00b40000a80c783b */ /* 0x000ee20000004200 */
[----:B------:R-:W-:Y:S06]  /*5bb0*/  MUFU.EX2 R44, R44 ;  /* 0x0000002c002c7308 */ /* 0x000fec0000000800 */
[C---:B------:R-:W-:Y:S02]  /*5bc0*/  HMMA.16816.F32 R80, R8.reuse, R16, R80 ;  /* 0x000000100850723c */ /* 0x040fe40000001850 */
[----:B------:R-:W4:Y:S06]  /*5bd0*/  MUFU.EX2 R39, R39 ;  /* 0x0000002700277308 */ /* 0x000f2c0000000800 */
[----:B------:R-:W-:Y:S01]  /*5be0*/  HMMA.16816.F32 R84, R8, R18, R84 ;  /* 0x000000120854723c */ /* 0x000fe20000001854 */
[----:B------:R-:W5:Y:S01]  /*5bf0*/  LDSM.16.MT88.4 R16, [R168+0xd000] ;  /* 0x00d00000a810783b */ /* 0x000f620000004200 */
[----:B------:R-:W-:Y:S06]  /*5c00*/  MUFU.EX2 R40, R40 ;  /* 0x0000002800287308 */ /* 0x000fec0000000800 */
[----:B------:R-:W-:Y:S02]  /*5c10*/  HMMA.16816.F32 R76, R104, R78, RZ ;  /* 0x0000004e684c723c */ /* 0x000fe400000018ff */
[----:B------:R-:W1:Y:S06]  /*5c20*/  MUFU.EX2 R37, R37 ;  /* 0x0000002500257308 */ /* 0x000e6c0000000800 */
[C---:B------:R-:W-:Y:S02]  /*5c30*/  HMMA.16816.F32 R72, R8.reuse, R32, R72 ;  /* 0x000000200848723c */ /* 0x040fe40000001848 */
[----:B------:R-:W-:Y:S05]  /*5c40*/  MUFU.EX2 R4, R4 ;  /* 0x0000000400047308 */ /* 0x000fea0000000800 */
[--C-:B------:R-:W-:Y:S01]  /*5c50*/  FFMA.FTZ R33, R138, c[0x0][0x23c], -R53.reuse ;  /* 0x00008f008a217a23 */ /* 0x100fe20000010835 */
[----:B---3--:R-:W-:Y:S01]  /*5c60*/  HMMA.16816.F32 R88, R8, R12, R88 ;  /* 0x0000000c0858723c */ /* 0x008fe20000001858 */
[----:B------:R-:W-:Y:S01]  /*5c70*/  FFMA.FTZ R32, R145, c[0x0][0x23c], -R50 ;  /* 0x00008f0091207a23 */ /* 0x000fe20000010832 */
[----:B------:R-:W-:Y:S01]  /*5c80*/  MUFU.EX2 R3, R3 ;  /* 0x0000000300037308 */ /* 0x000fe20000000800 */
[----:B------:R-:W-:-:S02]  /*5c90*/  FFMA.FTZ R145, R126, c[0x0][0x23c], -R53 ;  /* 0x00008f007e917a23 */ /* 0x000fc40000010835 */
[----:B------:R-:W-:-:S03]  /*5ca0*/  FFMA.FTZ R126, R20, c[0x0][0x23c], -R53 ;  /* 0x00008f00147e7a23 */ /* 0x000fc60000010835 */
[----:B------:R-:W-:Y:S01]  /*5cb0*/  HMMA.16816.F32 R92, R8, R14, R92 ;  /* 0x0000000e085c723c */ /* 0x000fe2000000185c */
[----:B------:R-:W3:Y:S01]  /*5cc0*/  LDSM.16.MT88.4 R12, [R170+0xd400] ;  /* 0x00d40000aa0c783b */ /* 0x000ee20000004200 */
[----:B------:R-:W-:Y:S06]  /*5cd0*/  MUFU.EX2 R33, R33 ;  /* 0x0000002100217308 */ /* 0x000fec0000000800 */
[C---:B-----5:R-:W-:Y:S02]  /*5ce0*/  HMMA.16816.F32 R100, R104.reuse, R16, RZ ;  /* 0x000000106864723c */ /* 0x060fe400000018ff */
[----:B------:R-:W-:Y:S06]  /*5cf0*/  MUFU.EX2 R32, R32 ;  /* 0x0000002000207308 */ /* 0x000fec0000000800 */
[----:B------:R-:W-:Y:S01]  /*5d00*/  HMMA.16816.F32 R104, R104, R18, RZ ;  /* 0x000000126868723c */ /* 0x000fe200000018ff */
[----:B------:R-:W-:Y:S01]  /*5d10*/  LDSM.16.MT88.4 R16, [R168+0xa400] ;  /* 0x00a40000a810783b */ /* 0x000fe20000004200 */
[----:B------:R-:W-:Y:S06]  /*5d20*/  MUFU.EX2 R147, R147 ;  /* 0x0000009300937308 */ /* 0x000fec0000000800 */
[----:B------:R-:W-:Y:S02]  /*5d30*/  HMMA.16816.F32 R76, R8, R34, R76 ;  /* 0x00000022084c723c */ /* 0x000fe4000000184c */
[----:B------:R-:W-:Y:S05]  /*5d40*/  MUFU.EX2 R120, R120 ;  /* 0x0000007800787308 */ /* 0x000fea0000000800 */
[----:B------:R-:W-:-:S02]  /*5d50*/  FFMA.FTZ R35, R36, c[0x0][0x23c], -R53 ;  /* 0x00008f0024237a23 */ /* 0x000fc40000010835 */
[--C-:B------:R-:W-:Y:S01]  /*5d60*/  FFMA.FTZ R36, R5, c[0x0][0x23c], -R50.reuse ;  /* 0x00008f0005247a23 */ /* 0x100fe20000010832 */
[----:B------:R-:W-:Y:S01]  /*5d70*/  MUFU.EX2 R145, R145 ;  /* 0x0000009100917308 */ /* 0x000fe20000000800 */
[--C-:B------:R-:W-:Y:S02]  /*5d80*/  FFMA.FTZ R34, R136, c[0x0][0x23c], -R53.reuse ;  /* 0x00008f0088227a23 */ /* 0x100fe40000010835 */
[--C-:B------:R-:W-:Y:S02]  /*5d90*/  FFMA.FTZ R5, R149, c[0x0][0x23c], -R50.reuse ;  /* 0x00008f0095057a23 */ /* 0x100fe40000010832 */
[----:B------:R-:W-:Y:S01]  /*5da0*/  FFMA.FTZ R136, R118, c[0x0][0x23c], -R53 ;  /* 0x00008f0076887a23 */ /* 0x000fe20000010835 */
[----:B---3--:R-:W-:Y:S02]  /*5db0*/  HMMA.16816.F32 R96, R8, R12, R96 ;  /* 0x0000000c0860723c */ /* 0x008fe40000001860 */
[----:B------:R-:W-:Y:S01]  /*5dc0*/  MUFU.EX2 R35, R35 ;  /* 0x0000002300237308 */ /* 0x000fe20000000800 */
[----:B------:R-:W-:-:S02]  /*5dd0*/  FFMA.FTZ R149, R139, c[0x0][0x23c], -R50 ;  /* 0x00008f008b957a23 */ /* 0x000fc40000010832 */
[--C-:B------:R-:W-:Y:S02]  /*5de0*/  FFMA.FTZ R139, R141, c[0x0][0x23c], -R50.reuse ;  /* 0x00008f008d8b7a23 */ /* 0x100fe40000010832 */
[--C-:B------:R-:W-:Y:S01]  /*5df0*/  FFMA.FTZ R118, R151, c[0x0][0x23c], -R50.reuse ;  /* 0x00008f0097767a23 */ /* 0x100fe20000010832 */
[----:B------:R-:W-:Y:S01]  /*5e00*/  HMMA.16816.F32 R108, R8, R14, R108 ;  /* 0x0000000e086c723c */ /* 0x000fe2000000186c */
[----:B------:R-:W3:Y:S01]  /*5e10*/  LDSM.16.MT88.4 R12, [R168+0xd400] ;  /* 0x00d40000a80c783b */ /* 0x000ee20000004200 */
[----:B------:R-:W5:Y:S01]  /*5e20*/  MUFU.EX2 R34, R34 ;  /* 0x0000002200227308 */ /* 0x000f620000000800 */
[----:B------:R-:W-:Y:S02]  /*5e30*/  FFMA.FTZ R141, R58, c[0x0][0x23c], -R53 ;  /* 0x00008f003a8d7a23 */ /* 0x000fe40000010835 */
[--C-:B------:R-:W-:Y:S02]  /*5e40*/  FFMA.FTZ R151, R21, c[0x0][0x23c], -R50.reuse ;  /* 0x00008f0015977a23 */ /* 0x100fe40000010832 */
[----:B------:R-:W-:-:S02]  /*5e50*/  FFMA.FTZ R58, R23, c[0x0][0x23c], -R50 ;  /* 0x00008f00173a7a23 */ /* 0x000fc40000010832 */
[----:B------:R-:W-:Y:S01]  /*5e60*/  LDSM.16.MT88.4 R20, [R170+0xa400] ;  /* 0x00a40000aa14783b */ /* 0x000fe20000004200 */
[----:B------:R-:W-:Y:S08]  /*5e70*/  MUFU.EX2 R36, R36 ;  /* 0x0000002400247308 */ /* 0x000ff00000000800 */
[----:B------:R-:W1:Y:S08]  /*5e80*/  MUFU.EX2 R5, R5 ;  /* 0x0000000500057308 */ /* 0x000e700000000800 */
[----:B------:R-:W1:Y:S08]  /*5e90*/  MUFU.EX2 R136, R136 ;  /* 0x0000008800887308 */ /* 0x000e700000000800 */
[----:B------:R-:W-:Y:S01]  /*5ea0*/  MUFU.EX2 R149, R149 ;  /* 0x0000009500957308 */ /* 0x000fe20000000800 */
[C---:B---3--:R-:W-:Y:S07]  /*5eb0*/  HMMA.16816.F32 R100, R8.reuse, R12, R100 ;  /* 0x0000000c0864723c */ /* 0x048fee0000001864 */
[----:B------:R-:W3:Y:S01]  /*5ec0*/  MUFU.EX2 R122, R122 ;  /* 0x0000007a007a7308 */ /* 0x000ee20000000800 */
[----:B------:R-:W-:Y:S01]  /*5ed0*/  HMMA.16816.F32 R104, R8, R14, R104 ;  /* 0x0000000e0868723c */ /* 0x000fe20000001868 */
[----:B------:R-:W3:Y:S06]  /*5ee0*/  LDSM.16.MT88.4 R12, [R170+0x9800] ;  /* 0x00980000aa0c783b */ /* 0x000eec0000004200 */
[----:B------:R-:W-:Y:S01]  /*5ef0*/  MUFU.EX2 R139, R139 ;  /* 0x0000008b008b7308 */ /* 0x000fe20000000800 */
[----:B--2---:R-:W-:-:S02]  /*5f00*/  F2FP.PACK_AB R8, R42, R43 ;  /* 0x0000002b2a08723e */ /* 0x004fc400000000ff */
[----:B-1----:R-:W-:-:S05]  /*5f10*/  F2FP.PACK_AB R10, R38, R41 ;  /* 0x00000029260a723e */ /* 0x002fca00000000ff */
[----:B------:R-:W1:Y:S01]  /*5f20*/  MUFU.EX2 R118, R118 ;  /* 0x0000007600767308 */ /* 0x000e620000000800 */
[----:B----4-:R-:W-:Y:S02]  /*5f30*/  F2FP.PACK_AB R9, R39, R44 ;  /* 0x0000002c2709723e */ /* 0x010fe400000000ff */
[----:B------:R-:W-:-:S05]  /*5f40*/  F2FP.PACK_AB R11, R37, R40 ;  /* 0x00000028250b723e */ /* 0x000fca00000000ff */
[----:B------:R-:W-:Y:S08]  /*5f50*/  MUFU.EX2 R126, R126 ;  /* 0x0000007e007e7308 */ /* 0x000ff00000000800 */
[----:B------:R-:W-:Y:S08]  /*5f60*/  MUFU.EX2 R143, R143 ;  /* 0x0000008f008f7308 */ /* 0x000ff00000000800 */
[----:B------:R-:W-:Y:S01]  /*5f70*/  MUFU.EX2 R56, R56 ;  /* 0x0000003800387308 */ /* 0x000fe20000000800 */
[C---:B---3--:R-:W-:Y:S07]  /*5f80*/  HMMA.16816.F32 R112, R8.reuse, R12, R112 ;  /* 0x0000000c0870723c */ /* 0x048fee0000001870 */
[----:B------:R-:W2:Y:S01]  /*5f90*/  MUFU.EX2 R141, R141 ;  /* 0x0000008d008d7308 */ /* 0x000ea20000000800 */
[C---:B------:R-:W-:Y:S01]  /*5fa0*/  HMMA.16816.F32 R68, R8.reuse, R14, R68 ;  /* 0x0000000e0844723c */ /* 0x040fe20000001844 */
[----:B------:R-:W3:Y:S06]  /*5fb0*/  LDSM.16.MT88.4 R12, [R168+0x9800] ;  /* 0x00980000a80c783b */ /* 0x000eec0000004200 */
[----:B------:R-:W-:Y:S08]  /*5fc0*/  MUFU.EX2 R151, R151 ;  /* 0x0000009700977308 */ /* 0x000ff00000000800 */
[----:B------:R-:W4:Y:S08]  /*5fd0*/  MUFU.EX2 R58, R58 ;  /* 0x0000003a003a7308 */ /* 0x000f300000000800 */
[----:B------:R-:W-:Y:S08]  /*5fe0*/  MUFU.EX2 R119, R119 ;  /* 0x0000007700777308 */ /* 0x000ff00000000800 */
[----:B------:R-:W1:Y:S08]  /*5ff0*/  MUFU.EX2 R66, R66 ;  /* 0x0000004200427308 */ /* 0x000e700000000800 */
[----:B------:R-:W-:Y:S01]  /*6000*/  MUFU.EX2 R62, R62 ;  /* 0x0000003e003e7308 */ /* 0x000fe20000000800 */
[C---:B---3--:R-:W-:Y:S07]  /*6010*/  HMMA.16816.F32 R72, R8.reuse, R12, R72 ;  /* 0x0000000c0848723c */ /* 0x048fee0000001848 */
[----:B------:R-:W-:Y:S01]  /*6020*/  MUFU.EX2 R67, R67 ;  /* 0x0000004300437308 */ /* 0x000fe20000000800 */
[C---:B------:R-:W-:Y:S01]  /*6030*/  HMMA.16816.F32 R76, R8.reuse, R14, R76 ;  /* 0x0000000e084c723c */ /* 0x040fe2000000184c */
[----:B------:R-:W3:Y:S06]  /*6040*/  LDSM.16.MT88.4 R12, [R170+0xb800] ;  /* 0x00b80000aa0c783b */ /* 0x000eec0000004200 */
[----:B------:R-:W-:Y:S08]  /*6050*/  MUFU.EX2 R116, R116 ;  /* 0x0000007400747308 */ /* 0x000ff00000000800 */
[----:B------:R-:W-:Y:S08]  /*6060*/  MUFU.EX2 R49, R49 ;  /* 0x0000003100317308 */ /* 0x000ff00000000800 */
[----:B------:R-:W-:Y:S08]  /*6070*/  MUFU.EX2 R47, R47 ;  /* 0x0000002f002f7308 */ /* 0x000ff00000000800 */
[----:B------:R-:W-:Y:S01]  /*6080*/  MUFU.EX2 R57, R57 ;  /* 0x0000003900397308 */ /* 0x000fe20000000800 */
[C---:B---3--:R-:W-:Y:S08]  /*6090*/  HMMA.16816.F32 R80, R8.reuse, R12, R80 ;  /* 0x0000000c0850723c */ /* 0x048ff00000001850 */
[C---:B------:R-:W-:Y:S01]  /*60a0*/  HMMA.16816.F32 R84, R8.reuse, R14, R84 ;  /* 0x0000000e0854723c */ /* 0x040fe20000001854 */
[----:B------:R-:W3:Y:S07]  /*60b0*/  LDSM.16.MT88.4 R12, [R168+0xb800] ;  /* 0x00b80000a80c783b */ /* 0x000eee0000004200 */
[C---:B---3--:R-:W-:Y:S08]  /*60c0*/  HMMA.16816.F32 R88, R8.reuse, R12, R88 ;  /* 0x0000000c0858723c */ /* 0x048ff00000001858 */
[C---:B------:R-:W-:Y:S01]  /*60d0*/  HMMA.16816.F32 R92, R8.reuse, R14, R92 ;  /* 0x0000000e085c723c */ /* 0x040fe2000000185c */
[----:B------:R-:W3:Y:S07]  /*60e0*/  LDSM.16.MT88.4 R12, [R170+0xd800] ;  /* 0x00d80000aa0c783b */ /* 0x000eee0000004200 */
[C---:B---3--:R-:W-:Y:S08]  /*60f0*/  HMMA.16816.F32 R96, R8.reuse, R12, R96 ;  /* 0x0000000c0860723c */ /* 0x048ff00000001860 */
[C---:B------:R-:W-:Y:S01]  /*6100*/  HMMA.16816.F32 R108, R8.reuse, R14, R108 ;  /* 0x0000000e086c723c */ /* 0x040fe2000000186c */
[----:B------:R-:W3:Y:S07]  /*6110*/  LDSM.16.MT88.4 R12, [R168+0xd800] ;  /* 0x00d80000a80c783b */ /* 0x000eee0000004200 */
[C---:B---3--:R-:W-:Y:S08]  /*6120*/  HMMA.16816.F32 R100, R8.reuse, R12, R100 ;  /* 0x0000000c0864723c */ /* 0x048ff00000001864 */
[----:B------:R-:W-:Y:S01]  /*6130*/  HMMA.16816.F32 R104, R8, R14, R104 ;  /* 0x0000000e0868723c */ /* 0x000fe20000001868 */
[----:B------:R-:W3:Y:S06]  /*6140*/  LDSM.16.MT88.4 R12, [R170+0x9c00] ;  /* 0x009c0000aa0c783b */ /* 0x000eec0000004200 */
[----:B-----5:R-:W-:-:S02]  /*6150*/  F2FP.PACK_AB R8, R34, R35 ;  /* 0x000000232208723e */ /* 0x020fc400000000ff */
[----:B------:R-:W-:Y:S02]  /*6160*/  F2FP.PACK_AB R10, R4, R33 ;  /* 0x00000021040a723e */ /* 0x000fe400000000ff */
[----:B------:R-:W-:Y:S02]  /*6170*/  F2FP.PACK_AB R9, R5, R36 ;  /* 0x000000240509723e */ /* 0x000fe400000000ff */
[----:B------:R-:W-:-:S07]  /*6180*/  F2FP.PACK_AB R11, R3, R32 ;  /* 0x00000020030b723e */ /* 0x000fce00000000ff */
        /* <DEDUP_REMOVED lines=18> */
[----:B------:R-:W-:-:S02]  /*62b0*/  F2FP.PACK_AB R8, R147, R136 ;  /* 0x000000889308723e */ /* 0x000fc400000000ff */
[----:B------:R-:W-:Y:S02]  /*62c0*/  F2FP.PACK_AB R10, R145, R120 ;  /* 0x00000078910a723e */ /* 0x000fe400000000ff */
[----:B------:R-:W-:Y:S02]  /*62d0*/  F2FP.PACK_AB R9, R122, R149 ;  /* 0x000000957a09723e */ /* 0x000fe400000000ff */
[----:B-1----:R-:W-:-:S07]  /*62e0*/  F2FP.PACK_AB R11, R118, R139 ;  /* 0x0000008b760b723e */ /* 0x002fce00000000ff */
[C---:B---3--:R-:W-:Y:S08]  /*62f0*/  HMMA.16816.F32 R112, R8.reuse, R12, R112 ;  /* 0x0000000c0870723c */ /* 0x048ff00000001870 */
[C---:B------:R-:W-:Y:S01]  /*6300*/  HMMA.16816.F32 R68, R8.reuse, R14, R68 ;  /* 0x0000000e0844723c */ /* 0x040fe20000001844 */
[----:B------:R-:W1:Y:S07]  /*6310*/  LDSM.16.MT88.4 R12, [R168+0xa000] ;  /* 0x00a00000a80c783b */ /* 0x000e6e0000004200 */
[C---:B-1----:R-:W-:Y:S08]  /*6320*/  HMMA.16816.F32 R72, R8.reuse, R12, R72 ;  /* 0x0000000c0848723c */ /* 0x042ff00000001848 */
        /* <DEDUP_REMOVED lines=12> */
[----:B------:R-:W-:Y:S01]  /*63f0*/  HMMA.16816.F32 R104, R8, R14, R104 ;  /* 0x0000000e0868723c */ /* 0x000fe20000001868 */
[----:B------:R-:W1:Y:S06]  /*6400*/  LDSM.16.MT88.4 R12, [R170+0xc400] ;  /* 0x00c40000aa0c783b */ /* 0x000e6c0000004200 */
[----:B------:R-:W-:Y:S01]  /*6410*/  FADD.FTZ R8, R64, R127 ;  /* 0x0000007f40087221 */ /* 0x000fe20000010000 */
[----:B--2---:R-:W-:Y:S01]  /*6420*/  F2FP.PACK_AB R10, R141, R56 ;  /* 0x000000388d0a723e */ /* 0x004fe200000000ff */
[----:B------:R-:W-:Y:S01]  /*6430*/  FADD.FTZ R64, R60, R121 ;  /* 0x000000793c407221 */ /* 0x000fe20000010000 */
[----:B----4-:R-:W-:Y:S01]  /*6440*/  F2FP.PACK_AB R9, R58, R151 ;  /* 0x000000973a09723e */ /* 0x010fe200000000ff */
[----:B------:R-:W-:Y:S01]  /*6450*/  FADD.FTZ R121, R117, R8 ;  /* 0x0000000875797221 */ /* 0x000fe20000010000 */
[----:B------:R-:W-:Y:S01]  /*6460*/  F2FP.PACK_AB R8, R143, R126 ;  /* 0x0000007e8f08723e */ /* 0x000fe200000000ff */
[--C-:B------:R-:W-:Y:S01]  /*6470*/  FFMA.FTZ R117, R28, c[0x0][0x23c], -R53.reuse ;  /* 0x00008f001c757a23 */ /* 0x100fe20000010835 */
[----:B------:R-:W-:Y:S01]  /*6480*/  F2FP.PACK_AB R11, R66, R119 ;  /* 0x00000077420b723e */ /* 0x000fe200000000ff */
[----:B------:R-:W-:-:S02]  /*6490*/  FFMA.FTZ R60, R30, c[0x0][0x23c], -R53 ;  /* 0x00008f001e3c7a23 */ /* 0x000fc40000010835 */
[----:B------:R-:W-:Y:S02]  /*64a0*/  FADD.FTZ R51, R51, R64 ;  /* 0x0000004033337221 */ /* 0x000fe40000010000 */
[----:B------:R-:W2:Y:S02]  /*64b0*/  MUFU.EX2 R117, R117 ;  /* 0x0000007500757308 */ /* 0x000ea40000000800 */
[----:B------:R-:W-:Y:S01]  /*64c0*/  HMMA.16816.F32 R72, R8, R16, R72 ;  /* 0x000000100848723c */ /* 0x000fe20000001848 */
[----:B------:R-:W-:-:S04]  /*64d0*/  FADD.FTZ R52, R52, R51 ;  /* 0x0000003334347221 */ /* 0x000fc80000010000 */
[----:B------:R-:W-:Y:S01]  /*64e0*/  FADD.FTZ R52, R45, R52 ;  /* 0x000000342d347221 */ /* 0x000fe20000010000 */
[----:B------:R-:W3:Y:S02]  /*64f0*/  MUFU.EX2 R60, R60 ;  /* 0x0000003c003c7308 */ /* 0x000ee40000000800 */
[----:B------:R-:W-:Y:S01]  /*6500*/  HMMA.16816.F32 R76, R8, R18, R76 ;  /* 0x00000012084c723c */ /* 0x000fe2000000184c */
[----:B------:R-:W4:Y:S01]  /*6510*/  LDSM.16.MT88.4 R16, [R168+0xe400] ;  /* 0x00e40000a810783b */ /* 0x000f220000004200 */
[----:B------:R-:W-:-:S04]  /*6520*/  FADD.FTZ R43, R43, R52 ;  /* 0x000000342b2b7221 */ /* 0x000fc80000010000 */
[----:B------:R-:W-:Y:S01]  /*6530*/  FADD.FTZ R42, R42, R43 ;  /* 0x0000002b2a2a7221 */ /* 0x000fe20000010000 */
[----:B------:R-:W-:Y:S01]  /*6540*/  MUFU.EX2 R45, R48 ;  /* 0x00000030002d7308 */ /* 0x000fe20000000800 */
[----:B------:R-:W-:Y:S02]  /*6550*/  HMMA.16816.F32 R112, R8, R20, R112 ;  /* 0x000000140870723c */ /* 0x000fe40000001870 */
[----:B------:R-:W-:-:S04]  /*6560*/  FADD.FTZ R41, R41, R42 ;  /* 0x0000002a29297221 */ /* 0x000fc80000010000 */
[----:B------:R-:W-:Y:S02]  /*6570*/  FADD.FTZ R38, R38, R41 ;  /* 0x0000002926267221 */ /* 0x000fe40000010000 */
[----:B-1----:R-:W-:Y:S02]  /*6580*/  HMMA.16816.F32 R80, R8, R12, R80 ;  /* 0x0000000c0850723c */ /* 0x002fe40000001850 */
[----:B------:R-:W-:-:S04]  /*6590*/  FADD.FTZ R35, R35, R38 ;  /* 0x0000002623237221 */ /* 0x000fc80000010000 */
[----:B------:R-:W-:Y:S02]  /*65a0*/  FADD.FTZ R34, R34, R35 ;  /* 0x0000002322227221 */ /* 0x000fe40000010000 */
[----:B------:R-:W-:Y:S01]  /*65b0*/  HMMA.16816.F32 R84, R8, R14, R84 ;  /* 0x0000000e0854723c */ /* 0x000fe20000001854 */
[----:B------:R-:W1:Y:S01]  /*65c0*/  LDSM.16.MT88.4 R12, [R170+0xe400] ;  /* 0x00e40000aa0c783b */ /* 0x000e620000004200 */
[----:B------:R-:W-:-:S04]  /*65d0*/  FADD.FTZ R33, R33, R34 ;  /* 0x0000002221217221 */ /* 0x000fc80000010000 */
[----:B------:R-:W-:Y:S02]  /*65e0*/  FADD.FTZ R33, R4, R33 ;  /* 0x0000002104217221 */ /* 0x000fe40000010000 */
[----:B------:R-:W-:Y:S01]  /*65f0*/  HMMA.16816.F32 R68, R8, R22, R68 ;  /* 0x000000160844723c */ /* 0x000fe20000001844 */
[----:B------:R-:W5:Y:S01]  /*6600*/  LDSM.16.MT88.4 R20, [R168+0xc400] ;  /* 0x00c40000a814783b */ /* 0x000f620000004200 */
[----:B------:R-:W-:-:S04]  /*6610*/  FADD.FTZ R136, R136, R33 ;  /* 0x0000002188887221 */ /* 0x000fc80000010000 */
[----:B------:R-:W-:Y:S02]  /*6620*/  FADD.FTZ R147, R147, R136 ;  /* 0x0000008893937221 */ /* 0x000fe40000010000 */
[----:B----4-:R-:W-:Y:S02]  /*6630*/  HMMA.16816.F32 R100, R8, R16, R100 ;  /* 0x000000100864723c */ /* 0x010fe40000001864 */
[----:B------:R-:W-:-:S04]  /*6640*/  FADD.FTZ R120, R120, R147 ;  /* 0x0000009378787221 */ /* 0x000fc80000010000 */
[----:B------:R-:W-:Y:S02]  /*6650*/  FADD.FTZ R145, R145, R120 ;  /* 0x0000007891917221 */ /* 0x000fe40000010000 */
[----:B------:R-:W-:Y:S01]  /*6660*/  FFMA.FTZ R17, R63, c[0x0][0x23c], -R50 ;  /* 0x00008f003f117a23 */ /* 0x000fe20000010832 */
[----:B------:R-:W-:Y:S01]  /*6670*/  HMMA.16816.F32 R104, R8, R18, R104 ;  /* 0x000000120868723c */ /* 0x000fe20000001868 */
[----:B------:R-:W-:Y:S02]  /*6680*/  FADD.FTZ R16, R54, R121 ;  /* 0x0000007936107221 */ /* 0x000fe40000010000 */
[----:B------:R4:W2:Y:S01]  /*6690*/  MUFU.EX2 R64, R17 ;  /* 0x0000001100407308 */ /* 0x0008a20000000800 */
[--C-:B------:R-:W-:Y:S02]  /*66a0*/  FFMA.FTZ R63, R24, c[0x0][0x23c], -R53.reuse ;  /* 0x00008f00183f7a23 */ /* 0x100fe40000010835 */
[----:B------:R-:W-:Y:S02]  /*66b0*/  FADD.FTZ R51, R65, R16 ;  /* 0x0000001041337221 */ /* 0x000fe40000010000 */
[----:B------:R-:W-:-:S02]  /*66c0*/  FFMA.FTZ R54, R26, c[0x0][0x23c], -R53 ;  /* 0x00008f001a367a23 */ /* 0x000fc40000010835 */
[----:B------:R-:W-:Y:S01]  /*66d0*/  FFMA.FTZ R53, R29, c[0x0][0x23c], -R53 ;  /* 0x00008f001d357a23 */ /* 0x000fe20000010835 */
[----:B------:R-:W-:Y:S01]  /*66e0*/  LDSM.16.MT88.4 R24, [R170+0xc800] ;  /* 0x00c80000aa18783b */ /* 0x000fe20000004200 */
[----:B------:R-:W-:Y:S02]  /*66f0*/  FADD.FTZ R51, R46, R51 ;  /* 0x000000332e337221 */ /* 0x000fe40000010000 */
[----:B------:R-:W-:Y:S01]  /*6700*/  FFMA.FTZ R50, R55, c[0x0][0x23c], -R50 ;  /* 0x00008f0037327a23 */ /* 0x000fe20000010832 */
[----:B------:R-:W-:Y:S01]  /*6710*/  LDSM.16.MT88.4 R28, [R168+0xa800] ;  /* 0x00a80000a81c783b */ /* 0x000fe20000004200 */
[----:B-1----:R-:W-:Y:S01]  /*6720*/  HMMA.16816.F32 R96, R8, R12, R96 ;  /* 0x0000000c0860723c */ /* 0x002fe20000001860 */
[----:B------:R-:W-:Y:S01]  /*6730*/  FADD.FTZ R44, R44, R51 ;  /* 0x000000332c2c7221 */ /* 0x000fe20000010000 */
[----:B------:R-:W-:Y:S01]  /*6740*/  MUFU.EX2 R46, R59 ;  /* 0x0000003b002e7308 */ /* 0x000fe20000000800 */
[----:B----4-:R-:W1:Y:S01]  /*6750*/  LDSM.16.MT88.4 R16, [R168+0xc800] ;  /* 0x00c80000a810783b */ /* 0x010e620000004200 */
[----:B------:R-:W-:-:S02]  /*6760*/  FADD.FTZ R126, R126, R145 ;  /* 0x000000917e7e7221 */ /* 0x000fc40000010000 */
[----:B------:R-:W-:Y:S02]  /*6770*/  FADD.FTZ R39, R39, R44 ;  /* 0x0000002c27277221 */ /* 0x000fe40000010000 */
[C---:B------:R-:W-:Y:S01]  /*6780*/  HMMA.16816.F32 R108, R8.reuse, R14, R108 ;  /* 0x0000000e086c723c */ /* 0x040fe2000000186c */
[----:B------:R-:W4:Y:S01]  /*6790*/  LDSM.16.MT88.4 R12, [R170+0xa800] ;  /* 0x00a80000aa0c783b */ /* 0x000f220000004200 */
[----:B------:R-:W-:Y:S01]  /*67a0*/  FADD.FTZ R40, R40, R39 ;  /* 0x0000002728287221 */ /* 0x000fe20000010000 */
[----:B------:R-:W-:Y:S01]  /*67b0*/  MUFU.EX2 R50, R50 ;  /* 0x0000003200327308 */ /* 0x000fe20000000800 */
[----:B------:R-:W-:Y:S02]  /*67c0*/  FADD.FTZ R143, R143, R126 ;  /* 0x0000007e8f8f7221 */ /* 0x000fe40000010000 */
[----:B------:R-:W-:Y:S02]  /*67d0*/  FADD.FTZ R37, R37, R40 ;  /* 0x0000002825257221 */ /* 0x000fe40000010000 */
[----:B-----5:R-:W-:Y:S01]  /*67e0*/  HMMA.16816.F32 R88, R8, R20, R88 ;  /* 0x000000140858723c */ /* 0x020fe20000001858 */
[----:B------:R-:W-:-:S02]  /*67f0*/  FADD.FTZ R56, R56, R143 ;  /* 0x0000008f38387221 */ /* 0x000fc40000010000 */
[----:B------:R-:W-:Y:S02]  /*6800*/  FADD.FTZ R36, R36, R37 ;  /* 0x0000002524247221 */ /* 0x000fe40000010000 */
[----:B------:R-:W-:Y:S02]  /*6810*/  FADD.FTZ R141, R141, R56 ;  /* 0x000000388d8d7221 */ /* 0x000fe40000010000 */
[----:B------:R-:W-:Y:S01]  /*6820*/  FADD.FTZ R5, R5, R36 ;  /* 0x0000002405057221 */ /* 0x000fe20000010000 */
[----:B------:R-:W-:Y:S01]  /*6830*/  HMMA.16816.F32 R92, R8, R22, R92 ;  /* 0x00000016085c723c */ /* 0x000fe2000000185c */
[----:B------:R-:W-:Y:S02]  /*6840*/  LDSM.16.MT88.4 R20, [R168+0xe800] ;  /* 0x00e80000a814783b */ /* 0x000fe40000004200 */
[----:B------:R-:W-:-:S04]  /*6850*/  FADD.FTZ R32, R32, R5 ;  /* 0x0000000520207221 */ /* 0x000fc80000010000 */
[----:B--2---:R-:W-:Y:S01]  /*6860*/  F2FP.PACK_AB R8, R117, R62 ;  /* 0x0000003e7508723e */ /* 0x004fe200000000ff */
[----:B------:R-:W-:Y:S01]  /*6870*/  FADD.FTZ R32, R3, R32 ;  /* 0x0000002003207221 */ /* 0x000fe20000010000 */
[----:B---3--:R-:W-:Y:S01]  /*6880*/  F2FP.PACK_AB R10, R67, R60 ;  /* 0x0000003c430a723e */ /* 0x008fe200000000ff */
[----:B------:R-:W-:Y:S01]  /*6890*/  FADD.FTZ R62, R62, R141 ;  /* 0x0000008d3e3e7221 */ /* 0x000fe20000010000 */
[----:B------:R-:W-:Y:S01]  /*68a0*/  F2FP.PACK_AB R9, R49, R116 ;  /* 0x000000743109723e */ /* 0x000fe200000000ff */
[----:B------:R-:W-:Y:S01]  /*68b0*/  FADD.FTZ R149, R149, R32 ;  /* 0x0000002095957221 */ /* 0x000fe20000010000 */
[----:B------:R-:W-:Y:S01]  /*68c0*/  F2FP.PACK_AB R11, R47, R64 ;  /* 0x000000402f0b723e */ /* 0x000fe200000000ff */
[----:B------:R-:W-:Y:S02]  /*68d0*/  FADD.FTZ R117, R117, R62 ;  /* 0x0000003e75757221 */ /* 0x000fe40000010000 */
[----:B------:R-:W-:Y:S02]  /*68e0*/  FADD.FTZ R122, R122, R149 ;  /* 0x000000957a7a7221 */ /* 0x000fe40000010000 */
[----:B------:R-:W-:-:S02]  /*68f0*/  FADD.FTZ R60, R60, R117 ;  /* 0x000000753c3c7221 */ /* 0x000fc40000010000 */
[----:B-1----:R-:W-:Y:S01]  /*6900*/  HMMA.16816.F32 R88, R8, R16, R88 ;  /* 0x000000100858723c */ /* 0x002fe20000001858 */
[----:B------:R-:W-:Y:S02]  /*6910*/  FADD.FTZ R139, R139, R122 ;  /* 0x0000007a8b8b7221 */ /* 0x000fe40000010000 */
[----:B------:R-:W-:Y:S02]  /*6920*/  FADD.FTZ R67, R67, R60 ;  /* 0x0000003c43437221 */ /* 0x000fe40000010000 */
[----:B------:R-:W-:-:S03]  /*6930*/  FADD.FTZ R118, R118, R139 ;  /* 0x0000008b76767221 */ /* 0x000fc60000010000 */
[----:B----4-:R-:W-:Y:S01]  /*6940*/  HMMA.16816.F32 R112, R8, R12, R112 ;  /* 0x0000000c0870723c */ /* 0x010fe20000001870 */
[----:B------:R-:W-:-:S04]  /*6950*/  FADD.FTZ R151, R151, R118 ;  /* 0x0000007697977221 */ /* 0x000fc80000010000 */
[----:B------:R-:W-:-:S03]  /*6960*/  FADD.FTZ R58, R58, R151 ;  /* 0x000000973a3a7221 */ /* 0x000fc60000010000 */
[----:B------:R-:W-:Y:S01]  /*6970*/  HMMA.16816.F32 R68, R8, R14, R68 ;  /* 0x0000000e0844723c */ /* 0x000fe20000001844 */
[----:B------:R-:W1:Y:S01]  /*6980*/  LDSM.16.MT88.4 R12, [R170+0xe800] ;  /* 0x00e80000aa0c783b */ /* 0x000e620000004200 */
[----:B------:R-:W-:-:S04]  /*6990*/  FADD.FTZ R119, R119, R58 ;  /* 0x0000003a77777221 */ /* 0x000fc80000010000 */
[----:B------:R-:W-:Y:S02]  /*69a0*/  FADD.FTZ R119, R66, R119 ;  /* 0x0000007742777221 */ /* 0x000fe40000010000 */
[----:B------:R-:W-:Y:S01]  /*69b0*/  HMMA.16816.F32 R92, R8, R18, R92 ;  /* 0x00000012085c723c */ /* 0x000fe2000000185c */
[----:B------:R-:W2:Y:S01]  /*69c0*/  LDSM.16.MT88.4 R16, [R168+0xac00] ;  /* 0x00ac0000a810783b */ /* 0x000ea20000004200 */
[----:B------:R-:W-:-:S04]  /*69d0*/  FADD.FTZ R116, R116, R119 ;  /* 0x0000007774747221 */ /* 0x000fc80000010000 */
[----:B------:R-:W-:Y:S02]  /*69e0*/  FADD.FTZ R49, R49, R116 ;  /* 0x0000007431317221 */ /* 0x000fe40000010000 */
[----:B------:R-:W-:Y:S01]  /*69f0*/  HMMA.16816.F32 R72, R8, R28, R72 ;  /* 0x0000001c0848723c */ /* 0x000fe20000001848 */
[----:B------:R-:W-:Y:S01]  /*6a00*/  MUFU.EX2 R28, R63 ;  /* 0x0000003f001c7308 */ /* 0x000fe20000000800 */
[----:B------:R-:W-:-:S04]  /*6a10*/  FADD.FTZ R64, R64, R49 ;  /* 0x0000003140407221 */ /* 0x000fc80000010000 */
[----:B------:R-:W-:Y:S02]  /*6a20*/  FADD.FTZ R64, R47, R64 ;  /* 0x000000402f407221 */ /* 0x000fe40000010000 */
[C---:B------:R-:W-:Y:S01]  /*6a30*/  HMMA.16816.F32 R76, R8.reuse, R30, R76 ;  /* 0x0000001e084c723c */ /* 0x040fe2000000184c */
[----:B------:R-:W3:Y:S07]  /*6a40*/  MUFU.EX2 R31, R61 ;  /* 0x0000003d001f7308 */ /* 0x000eee0000000800 */
[C---:B------:R-:W-:Y:S01]  /*6a50*/  HMMA.16816.F32 R80, R8.reuse, R24, R80 ;  /* 0x000000180850723c */ /* 0x040fe20000001850 */
[----:B------:R-:W-:Y:S07]  /*6a60*/  MUFU.EX2 R29, R54 ;  /* 0x00000036001d7308 */ /* 0x000fee0000000800 */
[C---:B------:R-:W-:Y:S01]  /*6a70*/  HMMA.16816.F32 R84, R8.reuse, R26, R84 ;  /* 0x0000001a0854723c */ /* 0x040fe20000001854 */
[----:B------:R-:W4:Y:S01]  /*6a80*/  MUFU.EX2 R30, R53 ;  /* 0x00000035001e7308 */ /* 0x000f220000000800 */
[----:B------:R-:W-:Y:S06]  /*6a90*/  LDSM.16.MT88.4 R24, [R170+0xac00] ;  /* 0x00ac0000aa18783b */ /* 0x000fec0000004200 */
[C---:B-1----:R-:W-:Y:S08]  /*6aa0*/  HMMA.16816.F32 R96, R8.reuse, R12, R96 ;  /* 0x0000000c0860723c */ /* 0x042ff00000001860 */
[C---:B------:R-:W-:Y:S01]  /*6ab0*/  HMMA.16816.F32 R108, R8.reuse, R14, R108 ;  /* 0x0000000e086c723c */ /* 0x040fe2000000186c */
[----:B------:R-:W1:Y:S07]  /*6ac0*/  LDSM.16.MT88.4 R12, [R170+0xcc00] ;  /* 0x00cc0000aa0c783b */ /* 0x000e6e0000004200 */
[C---:B------:R-:W-:Y:S08]  /*6ad0*/  HMMA.16816.F32 R100, R8.reuse, R20, R100 ;  /* 0x000000140864723c */ /* 0x040ff00000001864 */
[----:B------:R-:W-:Y:S01]  /*6ae0*/  HMMA.16816.F32 R104, R8, R22, R104 ;  /* 0x000000160868723c */ /* 0x000fe20000001868 */
[----:B------:R-:W5:Y:S06]  /*6af0*/  LDSM.16.MT88.4 R20, [R168+0xcc00] ;  /* 0x00cc0000a814783b */ /* 0x000f6c0000004200 */
[----:B---3--:R-:W-:Y:S01]  /*6b00*/  F2FP.PACK_AB R8, R31, R28 ;  /* 0x0000001c1f08723e */ /* 0x008fe200000000ff */
[----:B------:R-:W-:Y:S01]  /*6b10*/  FADD.FTZ R28, R28, R67 ;  /* 0x000000431c1c7221 */ /* 0x000fe20000010000 */
[----:B----4-:R-:W-:-:S02]  /*6b20*/  F2FP.PACK_AB R10, R30, R29 ;  /* 0x0000001d1e0a723e */ /* 0x010fc400000000ff */
[----:B------:R-:W-:Y:S01]  /*6b30*/  F2FP.PACK_AB R9, R46, R45 ;  /* 0x0000002d2e09723e */ /* 0x000fe200000000ff */
[----:B------:R-:W-:Y:S01]  /*6b40*/  FADD.FTZ R45, R45, R64 ;  /* 0x000000402d2d7221 */ /* 0x000fe20000010000 */
[----:B------:R-:W-:Y:S01]  /*6b50*/  F2FP.PACK_AB R11, R50, R57 ;  /* 0x00000039320b723e */ /* 0x000fe200000000ff */
[----:B------:R-:W-:Y:S02]  /*6b60*/  FADD.FTZ R28, R31, R28 ;  /* 0x0000001c1f1c7221 */ /* 0x000fe40000010000 */
[----:B------:R-:W-:Y:S02]  /*6b70*/  FADD.FTZ R46, R46, R45 ;  /* 0x0000002d2e2e7221 */ /* 0x000fe40000010000 */
[----:B------:R-:W-:Y:S02]  /*6b80*/  FADD.FTZ R29, R29, R28 ;  /* 0x0000001c1d1d7221 */ /* 0x000fe40000010000 */
[----:B--2---:R-:W-:Y:S01]  /*6b90*/  HMMA.16816.F32 R72, R8, R16, R72 ;  /* 0x000000100848723c */ /* 0x004fe20000001848 */
[----:B------:R-:W-:-:S02]  /*6ba0*/  FADD.FTZ R57, R57, R46 ;  /* 0x0000002e39397221 */ /* 0x000fc40000010000 */
[----:B------:R-:W-:Y:S02]  /*6bb0*/  FADD.FTZ R195, R30, R29 ;  /* 0x0000001d1ec37221 */ /* 0x000fe40000010000 */
[----:B------:R-:W-:-:S03]  /*6bc0*/  FADD.FTZ R196, R50, R57 ;  /* 0x0000003932c47221 */ /* 0x000fc60000010000 */
[C---:B------:R-:W-:Y:S01]  /*6bd0*/  HMMA.16816.F32 R76, R8.reuse, R18, R76 ;  /* 0x00000012084c723c */ /* 0x040fe2000000184c */
[----:B------:R-:W2:Y:S07]  /*6be0*/  LDSM.16.MT88.4 R16, [R170+0xec00] ;  /* 0x00ec0000aa10783b */ /* 0x000eae0000004200 */
[C---:B-1----:R-:W-:Y:S08]  /*6bf0*/  HMMA.16816.F32 R80, R8.reuse, R12, R80 ;  /* 0x0000000c0850723c */ /* 0x042ff00000001850 */
[C---:B------:R-:W-:Y:S01]  /*6c00*/  HMMA.16816.F32 R84, R8.reuse, R14, R84 ;  /* 0x0000000e0854723c */ /* 0x040fe20000001854 */
[----:B------:R-:W1:Y:S07]  /*6c10*/  LDSM.16.MT88.4 R12, [R168+0xec00] ;  /* 0x00ec0000a80c783b */ /* 0x000e6e0000004200 */
[C---:B------:R-:W-:Y:S08]  /*6c20*/  HMMA.16816.F32 R112, R8.reuse, R24, R112 ;  /* 0x000000180870723c */ /* 0x040ff00000001870 */
[C---:B------:R-:W-:Y:S08]  /*6c30*/  HMMA.16816.F32 R68, R8.reuse, R26, R68 ;  /* 0x0000001a0844723c */ /* 0x040ff00000001844 */
[C---:B-----5:R-:W-:Y:S08]  /*6c40*/  HMMA.16816.F32 R88, R8.reuse, R20, R88 ;  /* 0x000000140858723c */ /* 0x060ff00000001858 */
[C---:B------:R-:W-:Y:S08]  /*6c50*/  HMMA.16816.F32 R92, R8.reuse, R22, R92 ;  /* 0x00000016085c723c */ /* 0x040ff0000000185c */
[C---:B--2---:R-:W-:Y:S08]  /*6c60*/  HMMA.16816.F32 R96, R8.reuse, R16, R96 ;  /* 0x000000100860723c */ /* 0x044ff00000001860 */
[C---:B------:R-:W-:Y:S08]  /*6c70*/  HMMA.16816.F32 R108, R8.reuse, R18, R108 ;  /* 0x00000012086c723c */ /* 0x040ff0000000186c */
[C---:B-1----:R-:W-:Y:S08]  /*6c80*/  HMMA.16816.F32 R100, R8.reuse, R12, R100 ;  /* 0x0000000c0864723c */ /* 0x042ff00000001864 */
[----:B------:R-:W-:Y:S01]  /*6c90*/  HMMA.16816.F32 R104, R8, R14, R104 ;  /* 0x0000000e0868723c */ /* 0x000fe20000001868 */
[----:B------:R-:W-:Y:S07]  /*6ca0*/  @!P5 BRA `(.L_x_705) ;  /* 0x000049400000d947 */ /* 0x000fee0003800000 */
[----:B------:R-:W-:-:S04]  /*6cb0*/  DEPBAR.LE SB0, 0x0 ;  /* 0x000080000000791a */ /* 0x000fc80000000000 */
[----:B------:R-:W-:Y:S01]  /*6cc0*/  IADD3 R180, R128, -0x2, RZ ;  /* 0xfffffffe80b47810 */ /* 0x000fe20007ffe0ff */
[----:B------:R-:W-:Y:S06]  /*6cd0*/  BAR.SYNC.DEFER_BLOCKING 0x0 ;  /* 0x0000000000007b1d */ /* 0x000fec0000010000 */
[----:B------:R-:W-:Y:S05]  /*6ce0*/  @!P6 BRA `(.L_x_706) ;  /* 0x000003a00000e947 */ /* 0x000fea0003800000 */
[----:B------:R-:W1:Y:S01]  /*6cf0*/  I2F.RP R5, R130 ;  /* 0x0000008200057306 */ /* 0x000e620000209400 */
[----:B------:R-:W-:-:S05]  /*6d00*/  IMAD.SHL.U32 R3, R180, 0x80, RZ ;  /* 0x00000080b4037824 */ /* 0x000fca00078e00ff */
[----:B------:R-:W-:Y:S02]  /*6d10*/  IADD3 R11, R3, 0x80, RZ ;  /* 0x00000080030b7810 */ /* 0x000fe40007ffe0ff */
[----:B------:R-:W-:Y:S02]  /*6d20*/  IABS R4, R3 ;  /* 0x0000000300047213 */ /* 0x000fe40000000000 */
[----:B------:R-:W-:Y:S02]  /*6d30*/  IABS R8, R11 ;  /* 0x0000000b00087213 */ /* 0x000fe40000000000 */
[----:B------:R-:W-:Y:S02]  /*6d40*/  LOP3.LUT R11, R11, c[0x0][0x2d0], RZ, 0x3c, !PT ;  /* 0x0000b4000b0b7a12 */ /* 0x000fe400078e3cff */
[----:B------:R-:W-:Y:S01]  /*6d50*/  LOP3.LUT R3, R3, c[0x0][0x2d0], RZ, 0x3c, !PT ;  /* 0x0000b40003037a12 */ /* 0x000fe200078e3cff */
[----:B-1----:R-:W1:Y:S01]  /*6d60*/  MUFU.RCP R12, R5 ;  /* 0x00000005000c7308 */ /* 0x002e620000001000 */
[----:B------:R-:W-:-:S02]  /*6d70*/  ISETP.GE.AND P2, PT, R11, RZ, PT ;  /* 0x000000ff0b00720c */ /* 0x000fc40003f46270 */
[----:B------:R-:W-:Y:S02]  /*6d80*/  ISETP.GE.AND P0, PT, R3, RZ, PT ;  /* 0x000000ff0300720c */ /* 0x000fe40003f06270 */
[----:B-1----:R-:W-:-:S04]  /*6d90*/  IADD3 R12, R12, 0xffffffe, RZ ;  /* 0x0ffffffe0c0c7810 */ /* 0x002fc80007ffe0ff */
        /* <DEDUP_REMOVED lines=10> */
[----:B------:R-:W-:-:S03]  /*6e40*/  IMAD R5, R130, R5, R4 ;  /* 0x0000000582057224 */ /* 0x000fc600078e0204 */
[C---:B------:R-:W-:Y:S02]  /*6e50*/  ISETP.GT.U32.AND P3, PT, R130.reuse, R7, PT ;  /* 0x000000078200720c */ /* 0x040fe40003f64070 */
[----:B------:R-:W-:-:S11]  /*6e60*/  ISETP.GT.U32.AND P1, PT, R130, R5, PT ;  /* 0x000000058200720c */ /* 0x000fd60003f24070 */
[----:B------:R-:W-:Y:S01]  /*6e70*/  @!P3 IMAD.IADD R7, R7, 0x1, -R130 ;  /* 0x000000010707b824 */ /* 0x000fe200078e0a82 */
[----:B------:R-:W-:Y:S02]  /*6e80*/  @!P3 IADD3 R10, R10, 0x1, RZ ;  /* 0x000000010a0ab810 */ /* 0x000fe40007ffe0ff */
[-C--:B------:R-:W-:Y:S02]  /*6e90*/  @!P1 IADD3 R5, R5, -R130.reuse, RZ ;  /* 0x8000008205059210 */ /* 0x080fe40007ffe0ff */
[-C--:B------:R-:W-:Y:S02]  /*6ea0*/  ISETP.GE.U32.AND P5, PT, R7, R130.reuse, PT ;  /* 0x000000820700720c */ /* 0x080fe40003fa6070 */
[----:B------:R-:W-:Y:S02]  /*6eb0*/  ISETP.GE.U32.AND P4, PT, R5, R130, PT ;  /* 0x000000820500720c */ /* 0x000fe40003f86070 */
[----:B------:R-:W-:Y:S02]  /*6ec0*/  @!P1 IADD3 R9, R9, 0x1, RZ ;  /* 0x0000000109099810 */ /* 0x000fe40007ffe0ff */
[----:B------:R-:W-:-:S02]  /*6ed0*/  ISETP.NE.AND P1, PT, RZ, c[0x0][0x2d0], PT ;  /* 0x0000b400ff007a0c */ /* 0x000fc40003f25270 */
[----:B------:R-:W-:-:S05]  /*6ee0*/  LOP3.LUT R7, RZ, c[0x0][0x2d0], RZ, 0x33, !PT ;  /* 0x0000b400ff077a12 */ /* 0x000fca00078e33ff */
        /* <DEDUP_REMOVED lines=18> */
[----:B--2---:R-:W-:-:S04]  /*7010*/  IMAD.IADD R5, R5, 0x1, -R4 ;  /* 0x0000000105057824 */ /* 0x004fc800078e0a04 */
[----:B------:R-:W-:Y:S01]  /*7020*/  IMAD.WIDE.U32 R10, R5, c[0x0][0x188], R10 ;  /* 0x00006200050a7a25 */ /* 0x000fe200078e000a */
[----:B------:R-:W-:-:S04]  /*7030*/  SHF.R.S32.HI R4, RZ, 0x1f, R5 ;  /* 0x0000001fff047819 */ /* 0x000fc80000011405 */
[----:B------:R-:W-:Y:S01]  /*7040*/  MOV R9, R10 ;  /* 0x0000000a00097202 */ /* 0x000fe20000000f00 */
[----:B------:R-:W-:-:S04]  /*7050*/  IMAD R4, R4, c[0x0][0x188], RZ ;  /* 0x0000620004047a24 */ /* 0x000fc800078e02ff */
[----:B------:R-:W-:-:S04]  /*7060*/  IMAD R4, R5, c[0x0][0x18c], R4 ;  /* 0x0000630005047a24 */ /* 0x000fc800078e0204 */
[----:B------:R-:W-:Y:S01]  /*7070*/  IMAD.IADD R5, R11, 0x1, R4 ;  /* 0x000000010b057824 */ /* 0x000fe200078e0204 */
[----:B------:R-:W-:Y:S05]  /*7080*/  BRA `(.L_x_707) ;  /* 0x0000002000007947 */ /* 0x000fea0003800000 */
.L_x_706:
[----:B------:R-:W-:-:S04]  /*7090*/  LEA R9, -R7, RZ, 0x7 ;  /* 0x000000ff07097211 */ /* 0x000fc800078e39ff */
[----:B------:R-:W-:Y:S02]  /*70a0*/  SHF.R.S32.HI R5, RZ, 0x1f, R9 ;  /* 0x0000001fff057819 */ /* 0x000fe40000011409 */
.L_x_707:
[----:B------:R-:W-:Y:S01]  /*70b0*/  ISETP.GE.AND P3, PT, R175, c[0x0][0x220], PT ;  /* 0x00008800af007a0c */ /* 0x000fe20003f66270 */
[----:B------:R-:W-:Y:S01]  /*70c0*/  IMAD.SHL.U32 R162, R180, 0x80, RZ ;  /* 0x00000080b4a27824 */ /* 0x000fe200078e00ff */
[----:B------:R-:W-:Y:S02]  /*70d0*/  ISETP.GE.AND P2, PT, R174, c[0x0][0x220], PT ;  /* 0x00008800ae007a0c */ /* 0x000fe40003f46270 */
[----:B------:R-:W-:Y:S02]  /*70e0*/  ISETP.GE.AND P4, PT, R184, c[0x0][0x220], PT ;  /* 0x00008800b8007a0c */ /* 0x000fe40003f86270 */
[----:B------:R-:W-:-:S04]  /*70f0*/  LEA R136, P5, R9, R198, 0x1 ;  /* 0x000000c609887211 */ /* 0x000fc800078a08ff */
[----:B------:R-:W-:-:S03]  /*7100*/  LEA.HI.X R137, R9, R197, R5, 0x1, P5 ;  /* 0x000000c509897211 */ /* 0x000fc600028f0c05 */
[CC--:B------:R-:W-:Y:S02]  /*7110*/  @!P3 IADD3 R8, P1, R9.reuse, R124.reuse, RZ ;  /* 0x0000007c0908b210 */ /* 0x0c0fe40007f3e0ff */
[----:B------:R-:W-:Y:S02]  /*7120*/  @!P2 IADD3 R4, P0, R9, R124, RZ ;  /* 0x0000007c0904a210 */ /* 0x000fe40007f1e0ff */
[----:B------:R-:W-:Y:S01]  /*7130*/  @P4 STS [R181+0x9000], RZ ;  /* 0x009000ffb5004388 */ /* 0x000fe20000000800 */
[C-C-:B------:R-:W-:Y:S01]  /*7140*/  @!P3 IMAD.X R7, R5.reuse, 0x1, R6.reuse, P1 ;  /* 0x000000010507b824 */ /* 0x140fe200008e0606 */
[----:B------:R-:W-:Y:S01]  /*7150*/  @!P3 LEA R16, P1, R8, c[0x0][0x170], 0x1 ;  /* 0x00005c000810ba11 */ /* 0x000fe200078208ff */
[----:B------:R-:W-:Y:S01]  /*7160*/  @!P2 IMAD.X R3, R5, 0x1, R6, P0 ;  /* 0x000000010503a824 */ /* 0x000fe200000e0606 */
[----:B------:R-:W-:Y:S01]  /*7170*/  @!P2 LEA R10, P0, R4, c[0x0][0x170], 0x1 ;  /* 0x00005c00040aaa11 */ /* 0x000fe200078008ff */
[----:B------:R-:W-:Y:S01]  /*7180*/  @P4 STS [R181+0x9004], RZ ;  /* 0x009004ffb5004388 */ /* 0x000fe20000000800 */
[----:B------:R-:W-:-:S02]  /*7190*/  @!P3 LEA.HI.X R17, R8, c[0x0][0x174], R7, 0x1, P1 ;  /* 0x00005d000811ba11 */ /* 0x000fc400008f0c07 */
[----:B------:R-:W-:Y:S01]  /*71a0*/  IADD3 R7, P1, R186, R9, RZ ;  /* 0x00000009ba077210 */ /* 0x000fe20007f3e0ff */
[----:B------:R-:W-:Y:S01]  /*71b0*/  @P4 STS.64 [R181+0x9008], RZ ;  /* 0x009008ffb5004388 */ /* 0x000fe20000000a00 */
[----:B------:R-:W-:Y:S02]  /*71c0*/  @!P2 LEA.HI.X R11, R4, c[0x0][0x174], R3, 0x1, P0 ;  /* 0x00005d00040baa11 */ /* 0x000fe400000f0c03 */
[----:B------:R-:W-:Y:S01]  /*71d0*/  @!P3 IADD3 R8, P0, R7, R124, RZ ;  /* 0x0000007c0708b210 */ /* 0x000fe20007f1e0ff */
[----:B------:R-:W-:Y:S01]  /*71e0*/  IMAD.X R5, R183, 0x1, R5, P1 ;  /* 0x00000001b7057824 */ /* 0x000fe200008e0605 */
[----:B------:R-:W-:Y:S01]  /*71f0*/  @!P4 LEA R14, P1, R7, R198, 0x1 ;  /* 0x000000c6070ec211 */ /* 0x000fe200078208ff */
[----:B------:R-:W-:Y:S01]  /*7200*/  @!PT LDS RZ, [RZ] ;  /* 0x00000000fffff984 */ /* 0x000fe20000000800 */
[----:B------:R-:W-:Y:S01]  /*7210*/  @!PT LDS RZ, [RZ] ;  /* 0x00000000fffff984 */ /* 0x000fe20000000800 */
[----:B------:R-:W-:Y:S01]  /*7220*/  @!PT LDS RZ, [RZ] ;  /* 0x00000000fffff984 */ /* 0x000fe20000000800 */
[----:B------:R1:W-:Y:S01]  /*7230*/  @!P4 LDGSTS.E.BYPASS.LTC128B.128 [R181+0x9000], [R136.64] ;  /* 0x0900000088b5cfae */ /* 0x0003e2000b901d46 */
[----:B------:R-:W-:Y:S01]  /*7240*/  @!P3 LEA R12, P5, R8, c[0x0][0x170], 0x1 ;  /* 0x00005c00080cba11 */ /* 0x000fe200078a08ff */
[----:B------:R-:W-:Y:S01]  /*7250*/  @!P3 IMAD.X R3, R5, 0x1, R6, P0 ;  /* 0x000000010503b824 */ /* 0x000fe200000e0606 */
[C---:B------:R-:W-:Y:S01]  /*7260*/  @!P4 LEA.HI.X R15, R7.reuse, R197, R5, 0x1, P1 ;  /* 0x000000c5070fc211 */ /* 0x040fe200008f0c05 */
[----:B------:R-:W-:Y:S01]  /*7270*/  @P3 STS.128 [R181+0xb000], RZ ;  /* 0x00b000ffb5003388 */ /* 0x000fe20000000c00 */
[----:B------:R-:W-:-:S02]  /*7280*/  @!P2 IADD3 R4, P0, R7, R124, RZ ;  /* 0x0000007c0704a210 */ /* 0x000fc40007f1e0ff */
[----:B------:R-:W-:Y:S01]  /*7290*/  IADD3 R7, P1, R186, R7, RZ ;  /* 0x00000007ba077210 */ /* 0x000fe20007f3e0ff */
[----:B------:R-:W-:Y:S01]  /*72a0*/  @!PT LDS RZ, [RZ] ;  /* 0x00000000fffff984 */ /* 0x000fe20000000800 */
[----:B------:R-:W-:Y:S01]  /*72b0*/  @!PT LDS RZ, [RZ] ;  /* 0x00000000fffff984 */ /* 0x000fe20000000800 */
[----:B------:R-:W-:Y:S01]  /*72c0*/  @!PT LDS RZ, [RZ] ;  /* 0x00000000fffff984 */ /* 0x000fe20000000800 */
[----:B------:R2:W-:Y:S01]  /*72d0*/  @!P3 LDGSTS.E.BYPASS.LTC128B.128 [R181+0xb000], [R16.64+0x40] ;  /* 0x0b00004010b5bfae */ /* 0x0005e2000b901d46 */
[----:B------:R-:W-:Y:S01]  /*72e0*/  @!P3 LEA.HI.X R13, R8, c[0x0][0x174], R3, 0x1, P5 ;  /* 0x00005d00080dba11 */ /* 0x000fe200028f0c03 */
[--C-:B------:R-:W-:Y:S01]  /*72f0*/  @!P2 IMAD.X R3, R5, 0x1, R6.reuse, P0 ;  /* 0x000000010503a824 */ /* 0x100fe200000e0606 */
[C---:B------:R-:W-:Y:S01]  /*7300*/  @!P2 LEA R18, P0, R4.reuse, c[0x0][0x170], 0x1 ;  /* 0x00005c000412aa11 */ /* 0x040fe200078008ff */
[----:B------:R-:W-:Y:S01]  /*7310*/  IMAD.X R5, R183, 0x1, R5, P1 ;  /* 0x00000001b7057824 */ /* 0x000fe200008e0605 */
[CC--:B------:R-:W-:Y:S01]  /*7320*/  @!P3 IADD3 R8, P1, R7.reuse, R124.reuse, RZ ;  /* 0x0000007c0708b210 */ /* 0x0c0fe20007f3e0ff */
[----:B------:R-:W-:Y:S01]  /*7330*/  @P2 STS.128 [R181+0xd000], RZ ;  /* 0x00d000ffb5002388 */ /* 0x000fe20000000c00 */
[----:B------:R-:W-:Y:S02]  /*7340*/  @!P2 LEA.HI.X R19, R4, c[0x0][0x174], R3, 0x1, P0 ;  /* 0x00005d000413aa11 */ /* 0x000fe400000f0c03 */
[----:B------:R-:W-:Y:S01]  /*7350*/  @!P2 IADD3 R3, P0, R7, R124, RZ ;  /* 0x0000007c0703a210 */ /* 0x000fe20007f1e0ff */
[C-C-:B------:R-:W-:Y:S01]  /*7360*/  @!P3 IMAD.X R9, R5.reuse, 0x1, R6.reuse, P1 ;  /* 0x000000010509b824 */ /* 0x140fe200008e0606 */
[C---:B------:R-:W-:Y:S01]  /*7370*/  @!P3 LEA R20, P1, R8.reuse, c[0x0][0x170], 0x1 ;  /* 0x00005c000814ba11 */ /* 0x040fe200078208ff */
[----:B------:R-:W-:Y:S01]  /*7380*/  @!PT LDS RZ, [RZ] ;  /* 0x00000000fffff984 */ /* 0x000fe20000000800 */
[----:B------:R-:W-:Y:S01]  /*7390*/  @!PT LDS RZ, [RZ] ;  /* 0x00000000fffff984 */ /* 0x000fe20000000800 */
[----:B------:R-:W-:Y:S01]  /*73a0*/  @!PT LDS RZ, [RZ] ;  /* 0x00000000fffff984 */ /* 0x000fe20000000800 */
[----:B------:R3:W-:Y:S02]  /*73b0*/  @!P2 LDGSTS.E.BYPASS.LTC128B.128 [R181+0xd000], [R10.64+0x80] ;  /* 0x0d0000800ab5afae */ /* 0x0007e4000b901d46 */
[----:B------:R-:W-:Y:S01]  /*73c0*/  @!P2 IMAD.X R4, R5, 0x1, R6, P0 ;  /* 0x000000010504a824 */ /* 0x000fe200000e0606 */
[----:B------:R-:W-:Y:S01]  /*73d0*/  @!P3 LEA.HI.X R21, R8, c[0x0][0x174], R9, 0x1, P1 ;  /* 0x00005d000815ba11 */ /* 0x000fe200008f0c09 */
[----:B------:R-:W-:Y:S01]  /*73e0*/  @P4 STS.128 [R181+0x9800], RZ ;  /* 0x009800ffb5004388 */ /* 0x000fe20000000c00 */
[----:B------:R-:W-:-:S02]  /*73f0*/  @!P2 LEA R22, P0, R3, c[0x0][0x170], 0x1 ;  /* 0x00005c000316aa11 */ /* 0x000fc400078008ff */
[----:B------:R-:W-:Y:S01]  /*7400*/  @!P4 LEA R24, P1, R7, R198, 0x1 ;  /* 0x000000c60718c211 */ /* 0x000fe200078208ff */
[----:B------:R-:W-:Y:S01]  /*7410*/  @!PT LDS RZ, [RZ] ;  /* 0x00000000fffff984 */ /* 0x000fe20000000800 */
[----:B------:R-:W-:Y:S01]  /*7420*/  @!PT LDS RZ, [RZ] ;  /* 0x00000000fffff984 */ /* 0x000fe20000000800 */
[----:B------:R-:W-:Y:S01]  /*7430*/  @!PT LDS RZ, [RZ] ;  /* 0x00000000fffff984 */ /* 0x000fe20000000800 */
[----:B------:R4:W-:Y:S01]  /*7440*/  @!P4 LDGSTS.E.BYPASS.LTC128B.128 [R181+0x9800], [R14.64] ;  /* 0x098000000eb5cfae */ /* 0x0009e2000b901d46 */
[----:B------:R-:W-:Y:S02]  /*7450*/  IADD3 R9, P5, R186, R7, RZ ;  /* 0x00000007ba097210 */ /* 0x000fe40007fbe0ff */
[----:B------:R-:W-:Y:S01]  /*7460*/  @!P2 LEA.HI.X R23, R3, c[0x0][0x174], R4, 0x1, P0 ;  /* 0x00005d000317aa11 */ /* 0x000fe200000f0c04 */
[----:B------:R-:W-:Y:S01]  /*7470*/  @P3 STS.128 [R181+0xb800], RZ ;  /* 0x00b800ffb5003388 */ /* 0x000fe20000000c00 */
[--C-:B------:R-:W-:Y:S01]  /*7480*/  @!P4 LEA.HI.X R25, R7, R197, R5.reuse, 0x1, P1 ;  /* 0x000000c50719c211 */ /* 0x100fe200008f0c05 */
[----:B------:R-:W-:Y:S01]  /*7490*/  IMAD.X R5, R183, 0x1, R5, P5 ;  /* 0x00000001b7057824 */ /* 0x000fe200028e0605 */
[CC--:B------:R-:W-:Y:S01]  /*74a0*/  @!P3 IADD3 R3, P1, R9.reuse, R124.reuse, RZ ;  /* 0x0000007c0903b210 */ /* 0x0c0fe20007f3e0ff */
[----:B------:R-:W-:Y:S01]  /*74b0*/  @!PT LDS RZ, [RZ] ;  /* 0x00000000fffff984 */ /* 0x000fe20000000800 */
[----:B------:R-:W-:Y:S01]  /*74c0*/  @!PT LDS RZ, [RZ] ;  /* 0x00000000fffff984 */ /* 0x000fe20000000800 */
[----:B------:R-:W-:Y:S01]  /*74d0*/  @!PT LDS RZ, [RZ] ;  /* 0x00000000fffff984 */ /* 0x000fe20000000800 */
[----:B------:R4:W-:Y:S01]  /*74e0*/  @!P3 LDGSTS.E.BYPASS.LTC128B.128 [R181+0xb800], [R12.64+0x40] ;  /* 0x0b8000400cb5bfae */ /* 0x0009e2000b901d46 */
[----:B------:R-:W-:-:S02]  /*74f0*/  @!P2 IADD3 R124, P0, R9, R124, RZ ;  /* 0x0000007c097ca210 */ /* 0x000fc40007f1e0ff */
[----:B------:R-:W-:Y:S01]  /*7500*/  @!P4 LEA R8, P5, R9, R198, 0x1 ;  /* 0x000000c60908c211 */ /* 0x000fe200078a08ff */
[----:B------:R-:W-:Y:S01]  /*7510*/  @P2 STS.128 [R181+0xd800], RZ ;  /* 0x00d800ffb5002388 */ /* 0x000fe20000000c00 */
[----:B------:R-:W-:Y:S01]  /*7520*/  @!P3 IMAD.X R4, R5, 0x1, R6, P1 ;  /* 0x000000010504b824 */ /* 0x000fe200008e0606 */
[----:B------:R-:W-:Y:S01]  /*7530*/  @!P3 LEA R28, P1, R3, c[0x0][0x170], 0x1 ;  /* 0x00005c00031cba11 */ /* 0x000fe200078208ff */
[----:B------:R-:W-:Y:S01]  /*7540*/  IMAD.MOV.U32 R198, RZ, RZ, R136 ;  /* 0x000000ffffc67224 */ /* 0x000fe200078e0088 */
[----:B------:R-:W-:Y:S01]  /*7550*/  @!PT LDS RZ, [RZ] ;  /* 0x00000000fffff984 */ /* 0x000fe20000000800 */
[----:B------:R-:W-:Y:S01]  /*7560*/  @!PT LDS RZ, [RZ] ;  /* 0x00000000fffff984 */ /* 0x000fe20000000800 */
[----:B------:R-:W-:Y:S01]  /*7570*/  @!PT LDS RZ, [RZ] ;  /* 0x00000000fffff984 */ /* 0x000fe20000000800 */
[----:B------:R2:W-:Y:S01]  /*7580*/  @!P2 LDGSTS.E.BYPASS.LTC128B.128 [R181+0xd800], [R18.64+0x80] ;  /* 0x0d80008012b5afae */ /* 0x0005e2000b901d46 */
[----:B------:R-:W-:Y:S01]  /*7590*/  @!P4 LEA.HI.X R9, R9, R197, R5, 0x1, P5 ;  /* 0x000000c50909c211 */ /* 0x000fe200028f0c05 */
[----:B------:R-:W-:Y:S01]  /*75a0*/  @!P2 IMAD.X R5, R5, 0x1, R6, P0 ;  /* 0x000000010505a824 */ /* 0x000fe200000e0606 */
[C---:B------:R-:W-:Y:S01]  /*75b0*/  @!P2 LEA R26, P0, R124.reuse, c[0x0][0x170], 0x1 ;  /* 0x00005c007c1aaa11 */ /* 0x040fe200078008ff */
[----:B------:R-:W-:Y:S01]  /*75c0*/  @P4 STS.128 [R181+0xa000], RZ ;  /* 0x00a000ffb5004388 */ /* 0x000fe20000000c00 */
[----:B------:R-:W-:Y:S01]  /*75d0*/  @!P3 LEA.HI.X R29, R3, c[0x0][0x174], R4, 0x1, P1 ;  /* 0x00005d00031dba11 */ /* 0x000fe200008f0c04 */
[----:B------:R-:W-:Y:S01]  /*75e0*/  IMAD.MOV.U32 R197, RZ, RZ, R137 ;  /* 0x000000ffffc57224 */ /* 0x000fe200078e0089 */
[----:B------:R-:W-:Y:S01]  /*75f0*/  @!P2 LEA.HI.X R27, R124, c[0x0][0x174], R5, 0x1, P0 ;  /* 0x00005d007c1baa11 */ /* 0x000fe200000f0c05 */
[----:B------:R-:W-:Y:S01]  /*7600*/  @!PT LDS RZ, [RZ] ;  /* 0x00000000fffff984 */ /* 0x000fe20000000800 */
[----:B------:R-:W-:Y:S01]  /*7610*/  @!PT LDS RZ, [RZ] ;  /* 0x00000000fffff984 */ /* 0x000fe20000000800 */
[----:B------:R-:W-:Y:S01]  /*7620*/  @!PT LDS RZ, [RZ] ;  /* 0x00000000fffff984 */ /* 0x000fe20000000800 */
[----:B------:R5:W-:Y:S01]  /*7630*/  @!P4 LDGSTS.E.BYPASS.LTC128B.128 [R181+0xa000], [R24.64] ;  /* 0x0a00000018b5cfae */ /* 0x000be2000b901d46 */
[----:B------:R-:W-:-:S03]  /*7640*/  LOP3.LUT R3, R162, 0x8, R133, 0xfe, !PT ;  /* 0x00000008a2037812 */ /* 0x000fc600078efe85 */
[----:B------:R-:W-:Y:S01]  /*7650*/  @P3 STS.128 [R181+0xc000], RZ ;  /* 0x00c000ffb5003388 */ /* 0x000fe20000000c00 */
[C---:B------:R-:W-:Y:S02]  /*7660*/  ISETP.GE.AND P5, PT, R3.reuse, R135, PT ;  /* 0x000000870300720c */ /* 0x040fe40003fa6270 */
[----:B------:R-:W-:Y:S01]  /*7670*/  ISETP.GE.AND P1, PT, R3, R134, PT ;  /* 0x000000860300720c */ /* 0x000fe20003f26270 */
[----:B------:R-:W-:Y:S01]  /*7680*/  @!PT LDS RZ, [RZ] ;  /* 0x00000000fffff984 */ /* 0x000fe20000000800 */
[----:B------:R-:W-:Y:S01]  /*7690*/  @!PT LDS RZ, [RZ] ;  /* 0x00000000fffff984 */ /* 0x000fe20000000800 */
[----:B------:R-:W-:Y:S01]  /*76a0*/  @!PT LDS RZ, [RZ] ;  /* 0x00000000fffff984 */ /* 0x000fe20000000800 */
[----:B------:R1:W-:Y:S01]  /*76b0*/  @!P3 LDGSTS.E.BYPASS.LTC128B.128 [R181+0xc000], [R20.64+0x40] ;  /* 0x0c00004014b5bfae */ /* 0x0003e2000b901d46 */
[----:B------:R-:W-:-:S03]  /*76c0*/  LOP3.LUT R3, R162, 0x10, R133, 0xfe, !PT ;  /* 0x00000010a2037812 */ /* 0x000fc600078efe85 */
[----:B------:R-:W-:Y:S01]  /*76d0*/  @P2 STS.128 [R181+0xe000], RZ ;  /* 0x00e000ffb5002388 */ /* 0x000fe20000000c00 */
[----:B------:R-:W-:-:S03]  /*76e0*/  ISETP.GE.AND P0, PT, R3, R135, PT ;  /* 0x000000870300720c */ /* 0x000fc60003f06270 */
[----:B------:R-:W-:Y:S01]  /*76f0*/  @!PT LDS RZ, [RZ] ;  /* 0x00000000fffff984 */ /* 0x000fe20000000800 */
[----:B------:R-:W-:Y:S01]  /*7700*/  @!PT LDS RZ, [RZ] ;  /* 0x00000000fffff984 */ /* 0x000fe20000000800 */
[----:B------:R-:W-:Y:S01]  /*7710*/  @!PT LDS RZ, [RZ] ;  /* 0x00000000fffff984 */ /* 0x000fe20000000800 */
[----:B------:R1:W-:Y:S04]  /*7720*/  @!P2 LDGSTS.E.BYPASS.LTC128B.128 [R181+0xe000], [R22.64+0x80] ;  /* 0x0e00008016b5afae */ /* 0x0003e8000b901d46 */
[----:B------:R-:W-:Y:S04]  /*7730*/  @P4 STS.128 [R181+0xa800], RZ ;  /* 0x00a800ffb5004388 */ /* 0x000fe80000000c00 */
[----:B------:R-:W-:Y:S01]  /*7740*/  @!PT LDS RZ, [RZ] ;  /* 0x00000000fffff984 */ /* 0x000fe20000000800 */
[----:B------:R-:W-:Y:S01]  /*7750*/  @!PT LDS RZ, [RZ] ;  /* 0x00000000fffff984 */ /* 0x000fe20000000800 */
[----:B------:R-:W-:Y:S01]  /*7760*/  @!PT LDS RZ, [RZ] ;  /* 0x00000000fffff984 */ /* 0x000fe20000000800 */
[----:B------:R3:W-:Y:S04]  /*7770*/  @!P4 LDGSTS.E.BYPASS.LTC128B.128 [R181+0xa800], [R8.64] ;  /* 0x0a80000008b5cfae */ /* 0x0007e8000b901d46 */
[----:B------:R-:W-:Y:S04]  /*7780*/  @P3 STS.128 [R181+0xc800], RZ ;  /* 0x00c800ffb5003388 */ /* 0x000fe80000000c00 */
        /* <DEDUP_REMOVED lines=8> */
[----:B------:R5:W-:Y:S04]  /*7810*/  @!P2 LDGSTS.E.BYPASS.LTC128B.128 [R181+0xe800], [R26.64+0x80] ;  /* 0x0e8000801ab5afae */ /* 0x000be8000b901d46 */
[----:B------:R-:W-:Y:S04]  /*7820*/  LDSM.16.M88.4 R4, [R173] ;  /* 0x00000000ad04783b */ /* 0x000fe80000000200 */
[----:B------:R-:W2:Y:S04]  /*7830*/  LDSM.16.M88.4 R60, [R172+0x3000] ;  /* 0x00300000ac3c783b */ /* 0x000ea80000000200 */
[----:B------:R-:W2:Y:S04]  /*7840*/  LDSM.16.M88.4 R52, [R172+0x3400] ;  /* 0x00340000ac34783b */ /* 0x000ea80000000200 */
[----:B------:R-:W-:Y:S04]  /*7850*/  LDSM.16.M88.4 R116, [R171] ;  /* 0x00000000ab74783b */ /* 0x000fe80000000200 */
[----:B-1----:R-:W1:Y:S04]  /*7860*/  LDSM.16.M88.4 R20, [R169+0x3000] ;  /* 0x00300000a914783b */ /* 0x002e680000000200 */
[----:B------:R-:W1:Y:S04]  /*7870*/  LDSM.16.M88.4 R36, [R172+0x3c00] ;  /* 0x003c0000ac24783b */ /* 0x000e680000000200 */
[----:B------:R-:W1:Y:S04]  /*7880*/  LDSM.16.M88.4 R44, [R172+0x3800] ;  /* 0x00380000ac2c783b */ /* 0x000e680000000200 */
[----:B----4-:R-:W4:Y:S04]  /*7890*/  LDSM.16.M88.4 R12, [R169+0x3400] ;  /* 0x00340000a90c783b */ /* 0x010f280000000200 */
[----:B---3--:R-:W3:Y:S04]  /*78a0*/  LDSM.16.M88.4 R8, [R169+0x3c00] ;  /* 0x003c0000a908783b */ /* 0x008ee80000000200 */
[----:B------:R-:W3:Y:S04]  /*78b0*/  LDSM.16.M88.4 R28, [R172+0x4000] ;  /* 0x00400000ac1c783b */ /* 0x000ee80000000200 */
[----:B-----5:R-:W5:Y:S01]  /*78c0*/  LDSM.16.M88.4 R24, [R169+0x3800] ;  /* 0x00380000a918783b */ /* 0x020f620000000200 */
[C---:B--2---:R-:W-:Y:S03]  /*78d0*/  HMMA.16816.F32 R64, R4.reuse, R60, RZ ;  /* 0x0000003c0440723c */ /* 0x044fe600000018ff */
[----:B------:R-:W-:Y:S04]  /*78e0*/  LDSM.16.M88.4 R16, [R169+0x4000] ;  /* 0x00400000a910783b */ /* 0x000fe80000000200 */
[----:B------:R-:W-:Y:S01]  /*78f0*/  LDSM.16.M88.4 R120, [R172+0x4c00] ;  /* 0x004c0000ac78783b */ /* 0x000fe20000000200 */
[C---:B------:R-:W-:Y:S03]  /*7900*/  HMMA.16816.F32 R60, R4.reuse, R62, RZ ;  /* 0x0000003e043c723c */ /* 0x040fe600000018ff */
[----:B------:R-:W-:Y:S04]  /*7910*/  LDSM.16.M88.4 R124, [R169+0x4800] ;  /* 0x00480000a97c783b */ /* 0x000fe80000000200 */
[----:B------:R-:W0:Y:S01]  /*7920*/  LDGDEPBAR ;  /* 0x00000000000079af */ /* 0x000e220000000000 */
[----:B------:R-:W-:Y:S08]  /*7930*/  HMMA.16816.F32 R56, R4, R52, RZ ;  /* 0x000000340438723c */ /* 0x000ff000000018ff */
[C---:B-1----:R-:W-:Y:S08]  /*7940*/  HMMA.16816.F32 R64, R116.reuse, R20, R64 ;  /* 0x000000147440723c */ /* 0x042ff00000001840 */
[----:B------:R-:W-:Y:S01]  /*7950*/  HMMA.16816.F32 R60, R116, R22, R60 ;  /* 0x00000016743c723c */ /* 0x000fe2000000183c */
[----:B------:R-:W1:Y:S07]  /*7960*/  LDSM.16.M88.4 R20, [R172+0x4400] ;  /* 0x00440000ac14783b */ /* 0x000e6e0000000200 */
[C---:B------:R-:W-:Y:S08]  /*7970*/  HMMA.16816.F32 R40, R4.reuse, R36, RZ ;  /* 0x000000240428723c */ /* 0x040ff000000018ff */
[C---:B------:R-:W-:Y:S08]  /*7980*/  HMMA.16816.F32 R52, R4.reuse, R54, RZ ;  /* 0x000000360434723c */ /* 0x040ff000000018ff */
[C---:B------:R-:W-:Y:S08]  /*7990*/  HMMA.16816.F32 R36, R4.reuse, R38, RZ ;  /* 0x000000260424723c */ /* 0x040ff000000018ff */
[C---:B------:R-:W-:Y:S08]  /*79a0*/  HMMA.16816.F32 R48, R4.reuse, R44, RZ ;  /* 0x0000002c0430723c */ /* 0x040ff000000018ff */
[----:B------:R-:W-:Y:S08]  /*79b0*/  HMMA.16816.F32 R44, R4, R46, RZ ;  /* 0x0000002e042c723c */ /* 0x000ff000000018ff */
[C---:B----4-:R-:W-:Y:S08]  /*79c0*/  HMMA.16816.F32 R56, R116.reuse, R12, R56 ;  /* 0x0000000c7438723c */ /* 0x050ff00000001838 */
[C---:B------:R-:W-:Y:S01]  /*79d0*/  HMMA.16816.F32 R52, R116.reuse, R14, R52 ;  /* 0x0000000e7434723c */ /* 0x040fe20000001834 */
[----:B------:R-:W2:Y:S07]  /*79e0*/  LDSM.16.M88.4 R12, [R172+0x4800] ;  /* 0x00480000ac0c783b */ /* 0x000eae0000000200 */
[C---:B---3--:R-:W-:Y:S08]  /*79f0*/  HMMA.16816.F32 R40, R116.reuse, R8, R40 ;  /* 0x000000087428723c */ /* 0x048ff00000001828 */
[----:B------:R-:W-:Y:S01]  /*7a00*/  HMMA.16816.F32 R36, R116, R10, R36 ;  /* 0x0000000a7424723c */ /* 0x000fe20000001824 */
[----:B------:R-:W3:Y:S07]  /*7a10*/  LDSM.16.M88.4 R8, [R169+0x4400] ;  /* 0x00440000a908783b */ /* 0x000eee0000000200 */
[----:B------:R-:W-:Y:S08]  /*7a20*/  HMMA.16816.F32 R32, R4, R28, RZ ;  /* 0x0000001c0420723c */ /* 0x000ff000000018ff */
[C---:B-----5:R-:W-:Y:S08]  /*7a30*/  HMMA.16816.F32 R48, R116.reuse, R24, R48 ;  /* 0x000000187430723c */ /* 0x060ff00000001830 */
[----:B------:R-:W-:Y:S08]  /*7a40*/  HMMA.16816.F32 R44, R116, R26, R44 ;  /* 0x0000001a742c723c */ /* 0x000ff0000000182c */
[C---:B------:R-:W-:Y:S08]  /*7a50*/  HMMA.16816.F32 R28, R4.reuse, R30, RZ ;  /* 0x0000001e041c723c */ /* 0x040ff000000018ff */
[C---:B-1----:R-:W-:Y:S08]  /*7a60*/  HMMA.16816.F32 R24, R4.reuse, R20, RZ ;  /* 0x000000140418723c */ /* 0x042ff000000018ff */
[----:B------:R-:W-:Y:S08]  /*7a70*/  HMMA.16816.F32 R20, R4, R22, RZ ;  /* 0x000000160414723c */ /* 0x000ff000000018ff */
[C---:B------:R-:W-:Y:S08]  /*7a80*/  HMMA.16816.F32 R32, R116.reuse, R16, R32 ;  /* 0x000000107420723c */ /* 0x040ff00000001820 */
[----:B------:R-:W-:Y:S08]  /*7a90*/  HMMA.16816.F32 R28, R116, R18, R28 ;  /* 0x00000012741c723c */ /* 0x000ff0000000181c */
[----:B--2---:R-:W-:Y:S08]  /*7aa0*/  HMMA.16816.F32 R16, R4, R12, RZ ;  /* 0x0000000c0410723c */ /* 0x004ff000000018ff */
[C---:B---3--:R-:W-:Y:S08]  /*7ab0*/  HMMA.16816.F32 R24, R116.reuse, R8, R24 ;  /* 0x000000087418723c */ /* 0x048ff00000001818 */
[----:B------:R-:W-:Y:S08]  /*7ac0*/  HMMA.16816.F32 R20, R116, R10, R20 ;  /* 0x0000000a7414723c */ /* 0x000ff00000001814 */
[C---:B------:R-:W-:Y:S08]  /*7ad0*/  HMMA.16816.F32 R12, R4.reuse, R14, RZ ;  /* 0x0000000e040c723c */ /* 0x040ff000000018ff */
[C---:B------:R-:W-:Y:S08]  /*7ae0*/  HMMA.16816.F32 R8, R4.reuse, R120, RZ ;  /* 0x000000780408723c */ /* 0x040ff000000018ff */
[----:B------:R-:W-:Y:S01]  /*7af0*/  HMMA.16816.F32 R4, R4, R122, RZ ;  /* 0x0000007a0404723c */ /* 0x000fe200000018ff */
[----:B------:R-:W1:Y:S07]  /*7b00*/  LDSM.16.M88.4 R120, [R169+0x4c00] ;  /* 0x004c0000a978783b */ /* 0x000e6e0000000200 */
[C---:B------:R-:W-:Y:S08]  /*7b10*/  HMMA.16816.F32 R16, R116.reuse, R124, R16 ;  /* 0x0000007c7410723c */ /* 0x040ff00000001810 */
[C---:B------:R-:W-:Y:S01]  /*7b20*/  HMMA.16816.F32 R12, R116.reuse, R126, R12 ;  /* 0x0000007e740c723c */ /* 0x040fe2000000180c */
[----:B------:R-:W-:Y:S07]  /*7b30*/  LDSM.16.M88.4 R124, [R172+0x5000] ;  /* 0x00500000ac7c783b */ /* 0x000fee0000000200 */
[C---:B-1----:R-:W-:Y:S08]  /*7b40*/  HMMA.16816.F32 R8, R116.reuse, R120, R8 ;  /* 0x000000787408723c */ /* 0x042ff00000001808 */
[----:B------:R-:W-:Y:S01]  /*7b50*/  HMMA.16816.F32 R4, R116, R122, R4 ;  /* 0x0000007a7404723c */ /* 0x000fe20000001804 */
[----:B------:R-:W1:Y:S04]  /*7b60*/  LDSM.16.M88.4 R116, [R173+0x1000] ;  /* 0x00100000ad74783b */ /* 0x000e680000000200 */
[----:B------:R-:W2:Y:S03]  /*7b70*/  LDSM.16.M88.4 R120, [R172+0x5400] ;  /* 0x00540000ac78783b */ /* 0x000ea60000000200 */
[C---:B-1----:R-:W-:Y:S08]  /*7b80*/  HMMA.16816.F32 R64, R116.reuse, R124, R64 ;  /* 0x0000007c7440723c */ /* 0x042ff00000001840 */
[C---:B------:R-:W-:Y:S01]  /*7b90*/  HMMA.16816.F32 R60, R116.reuse, R126, R60 ;  /* 0x0000007e743c723c */ /* 0x040fe2000000183c */
[----:B------:R-:W1:Y:S07]  /*7ba0*/  LDSM.16.M88.4 R124, [R172+0x5800] ;  /* 0x00580000ac7c783b */ /* 0x000e6e0000000200 */
[C---:B--2---:R-:W-:Y:S08]  /*7bb0*/  HMMA.16816.F32 R56, R116.reuse, R120, R56 ;  /* 0x000000787438723c */ /* 0x044ff00000001838 */
[C---:B------:R-:W-:Y:S01]  /*7bc0*/  HMMA.16816.F32 R52, R116.reuse, R122, R52 ;  /* 0x0000007a7434723c */ /* 0x040fe20000001834 */
[----:B------:R-:W2:Y:S07]  /*7bd0*/  LDSM.16.M88.4 R120, [R172+0x5c00] ;  /* 0x005c0000ac78783b */ /* 0x000eae0000000200 */
        /* <DEDUP_REMOVED lines=14> */
[----:B------:R-:W-:Y:S07]  /*7cc0*/  LDSM.16.M88.4 R124, [R169+0x5000] ;  /* 0x00500000a97c783b */ /* 0x000fee0000000200 */
[C---:B--2---:R-:W-:Y:S08]  /*7cd0*/  HMMA.16816.F32 R8, R116.reuse, R120, R8 ;  /* 0x000000787408723c */ /* 0x044ff00000001808 */
        /* <DEDUP_REMOVED lines=69> */
[----:B------:R-:W-:Y:S01]  /*8130*/  HMMA.16816.F32 R20, R124, R118, R20 ;  /* 0x000000767c14723c */ /* 0x000fe20000001814 */
[----:B------:R-:W2:Y:S01]  /*8140*/  LDSM.16.M88.4 R116, [R169+0x8c00] ;  /* 0x008c0000a974783b */ /* 0x000ea20000000200 */
[----:B------:R-:W-:-:S06]  /*8150*/  DEPBAR.LE SB0, 0x0 ;  /* 0x000080000000791a */ /* 0x000fcc0000000000 */
[C---:B-1----:R-:W-:Y:S07]  /*8160*/  HMMA.16816.F32 R16, R124.reuse, R120, R16 ;  /* 0x000000787c10723c */ /* 0x042fee0000001810 */
[----:B------:R-:W-:Y:S01]  /*8170*/  FSEL R121, R60, -INF , !P5 ;  /* 0xff8000003c797808 */ /* 0x000fe20006800000 */
[----:B------:R-:W-:Y:S01]  /*8180*/  HMMA.16816.F32 R12, R124, R122, R12 ;  /* 0x0000007a7c0c723c */ /* 0x000fe2000000180c */
[----:B------:R-:W-:Y:S01]  /*8190*/  BAR.SYNC.DEFER_BLOCKING 0x0 ;  /* 0x0000000000007b1d */ /* 0x000fe20000010000 */
[----:B------:R-:W-:-:S02]  /*81a0*/  ISETP.GE.AND P5, PT, R3, R134, PT ;  /* 0x000000860300720c */ /* 0x000fc40003fa6270 */
[----:B------:R-:W-:Y:S02]  /*81b0*/  LOP3.LUT R3, R162, 0x18, R133, 0xfe, !PT ;  /* 0x00000018a2037812 */ /* 0x000fe400078efe85 */
[----:B------:R-:W-:Y:S02]  /*81c0*/  FSEL R212, R58, -INF , !P5 ;  /* 0xff8000003ad47808 */ /* 0x000fe40006800000 */
[C---:B--2---:R-:W-:Y:S07]  /*81d0*/  HMMA.16816.F32 R8, R124.reuse, R116, R8 ;  /* 0x000000747c08723c */ /* 0x044fee0000001808 */
[----:B------:R-:W-:Y:S01]  /*81e0*/  FSEL R117, R56, -INF , !P0 ;  /* 0xff80000038757808 */ /* 0x000fe20004000000 */
[----:B------:R-:W-:Y:S01]  /*81f0*/  HMMA.16816.F32 R4, R124, R118, R4 ;  /* 0x000000767c04723c */ /* 0x000fe20000001804 */
[----:B------:R-:W-:-:S06]  /*8200*/  ISETP.GE.AND P0, PT, R3, R134, PT ;  /* 0x000000860300720c */ /* 0x000fcc0003f06270 */
[----:B------:R-:W-:Y:S02]  /*8210*/  FSEL R124, R62, -INF , !P1 ;  /* 0xff8000003e7c7808 */ /* 0x000fe40004800000 */
[-C--:B------:R-:W-:Y:S02]  /*8220*/  ISETP.GE.AND P1, PT, R3, R135.reuse, PT ;  /* 0x000000870300720c */ /* 0x080fe40003f26270 */
[----:B------:R-:W-:Y:S02]  /*8230*/  LOP3.LUT R3, R162, 0x20, R133, 0xfe, !PT ;  /* 0x00000020a2037812 */ /* 0x000fe400078efe85 */
[----:B------:R-:W-:Y:S02]  /*8240*/  FSEL R205, R52, -INF , !P1 ;  /* 0xff80000034cd7808 */ /* 0x000fe40004800000 */
[C---:B------:R-:W-:Y:S02]  /*8250*/  ISETP.GE.AND P5, PT, R3.reuse, R135, PT ;  /* 0x000000870300720c */ /* 0x040fe40003fa6270 */
[----:B------:R-:W-:-:S02]  /*8260*/  ISETP.GE.AND P1, PT, R3, R134, PT ;  /* 0x000000860300720c */ /* 0x000fc40003f26270 */
[--C-:B------:R-:W-:Y:S02]  /*8270*/  LOP3.LUT R3, R162, 0x28, R133.reuse, 0xfe, !PT ;  /* 0x00000028a2037812 */ /* 0x100fe400078efe85 */
[----:B------:R-:W-:Y:S02]  /*8280*/  FSEL R126, R54, -INF , !P0 ;  /* 0xff800000367e7808 */ /* 0x000fe40004000000 */
[----:B------:R-:W-:Y:S02]  /*8290*/  FSEL R125, R48, -INF , !P5 ;  /* 0xff800000307d7808 */ /* 0x000fe40006800000 */
[C---:B------:R-:W-:Y:S02]  /*82a0*/  ISETP.GE.AND P0, PT, R3.reuse, R135, PT ;  /* 0x000000870300720c */ /* 0x040fe40003f06270 */
[----:B------:R-:W-:Y:S02]  /*82b0*/  ISETP.GE.AND P5, PT, R3, R134, PT ;  /* 0x000000860300720c */ /* 0x000fe40003fa6270 */
[----:B------:R-:W-:-:S02]  /*82c0*/  LOP3.LUT R3, R162, 0x30, R133, 0xfe, !PT ;  /* 0x00000030a2037812 */ /* 0x000fc400078efe85 */
[----:B------:R-:W-:Y:S02]  /*82d0*/  FSEL R192, R50, -INF , !P1 ;  /* 0xff80000032c07808 */ /* 0x000fe40004800000 */
[----:B------:R-:W-:Y:S02]  /*82e0*/  FSEL R123, R44, -INF , !P0 ;  /* 0xff8000002c7b7808 */ /* 0x000fe40004000000 */
[C---:B------:R-:W-:Y:S02]  /*82f0*/  ISETP.GE.AND P1, PT, R3.reuse, R135, PT ;  /* 0x000000870300720c */ /* 0x040fe40003f26270 */
[----:B------:R-:W-:Y:S02]  /*8300*/  ISETP.GE.AND P0, PT, R3, R134, PT ;  /* 0x000000860300720c */ /* 0x000fe40003f06270 */
[----:B------:R-:W-:Y:S02]  /*8310*/  LOP3.LUT R3, R162, 0x38, R133, 0xfe, !PT ;  /* 0x00000038a2037812 */ /* 0x000fe400078efe85 */
[----:B------:R-:W-:-:S02]  /*8320*/  FSEL R122, R46, -INF , !P5 ;  /* 0xff8000002e7a7808 */ /* 0x000fc40006800000 */
[----:B------:R-:W-:Y:S02]  /*8330*/  FSEL R167, R40, -INF , !P1 ;  /* 0xff80000028a77808 */ /* 0x000fe40004800000 */
[C---:B------:R-:W-:Y:S02]  /*8340*/  ISETP.GE.AND P5, PT, R3.reuse, R135, PT ;  /* 0x000000870300720c */ /* 0x040fe40003fa6270 */
[----:B------:R-:W-:Y:S02]  /*8350*/  ISETP.GE.AND P1, PT, R3, R134, PT ;  /* 0x000000860300720c */ /* 0x000fe40003f26270 */
[----:B------:R-:W-:Y:S02]  /*8360*/  LOP3.LUT R3, R162, 0x40, R133, 0xfe, !PT ;  /* 0x00000040a2037812 */ /* 0x000fe400078efe85 */
[----:B------:R-:W-:Y:S02]  /*8370*/  FSEL R200, R42, -INF , !P0 ;  /* 0xff8000002ac87808 */ /* 0x000fe40004000000 */
[----:B------:R-:W-:-:S02]  /*8380*/  FSEL R165, R36, -INF , !P5 ;  /* 0xff80000024a57808 */ /* 0x000fc40006800000 */
[CC--:B------:R-:W-:Y:S02]  /*8390*/  ISETP.GE.AND P0, PT, R3.reuse, R135.reuse, PT ;  /* 0x000000870300720c */ /* 0x0c0fe40003f06270 */
[----:B------:R-:W-:Y:S02]  /*83a0*/  ISETP.GE.AND P5, PT, R3, R134, PT ;  /* 0x000000860300720c */ /* 0x000fe40003fa6270 */
[----:B------:R-:W-:Y:S02]  /*83b0*/  LOP3.LUT R3, R162, 0x48, R133, 0xfe, !PT ;  /* 0x00000048a2037812 */ /* 0x000fe400078efe85 */
[----:B------:R-:W-:Y:S02]  /*83c0*/  FSEL R166, R38, -INF , !P1 ;  /* 0xff80000026a67808 */ /* 0x000fe40004800000 */
[----:B------:R-:W-:Y:S02]  /*83d0*/  FSEL R147, R32, -INF , !P0 ;  /* 0xff80000020937808 */ /* 0x000fe40004000000 */
[----:B------:R-:W-:-:S02]  /*83e0*/  ISETP.GE.AND P1, PT, R3, R135, PT ;  /* 0x000000870300720c */ /* 0x000fc40003f26270 */
[-C--:B------:R-:W-:Y:S02]  /*83f0*/  ISETP.GE.AND P0, PT, R3, R134.reuse, PT ;  /* 0x000000860300720c */ /* 0x080fe40003f06270 */
[----:B------:R-:W-:Y:S02]  /*8400*/  LOP3.LUT R3, R162, 0x50, R133, 0xfe, !PT ;  /* 0x00000050a2037812 */ /* 0x000fe400078efe85 */
[----:B------:R-:W-:Y:S02]  /*8410*/  FSEL R148, R34, -INF , !P5 ;  /* 0xff80000022947808 */ /* 0x000fe40006800000 */
        /* <DEDUP_REMOVED lines=21> */
[C---:B------:R-:W-:Y:S02]  /*8570*/  ISETP.GE.AND P0, PT, R3.reuse, R135, PT ;  /* 0x000000870300720c */ /* 0x040fe40003f06270 */
[----:B------:R-:W-:Y:S02]  /*8580*/  ISETP.GE.AND P5, PT, R3, R134, PT ;  /* 0x000000860300720c */ /* 0x000fe40003fa6270 */
[C---:B------:R-:W-:Y:S02]  /*8590*/  LOP3.LUT R3, R162.reuse, 0x78, R133, 0xfe, !PT ;  /* 0x00000078a2037812 */ /* 0x040fe400078efe85 */
[----:B------:R-:W-:Y:S02]  /*85a0*/  LOP3.LUT R133, R162, R133, RZ, 0xfc, !PT ;  /* 0x00000085a2857212 */ /* 0x000fe400078efcff */
[----:B------:R-:W-:Y:S02]  /*85b0*/  FSEL R62, R14, -INF , !P1 ;  /* 0xff8000000e3e7808 */ /* 0x000fe40004800000 */
[----:B------:R-:W-:-:S02]  /*85c0*/  FSEL R149, R8, -INF , !P0 ;  /* 0xff80000008957808 */ /* 0x000fc40004000000 */
[CC--:B------:R-:W-:Y:S02]  /*85d0*/  ISETP.GE.AND P1, PT, R3.reuse, R135.reuse, PT ;  /* 0x000000870300720c */ /* 0x0c0fe40003f26270 */
[----:B------:R-:W-:Y:S02]  /*85e0*/  ISETP.GE.AND P0, PT, R3, R134, PT ;  /* 0x000000860300720c */ /* 0x000fe40003f06270 */
[----:B------:R-:W-:Y:S02]  /*85f0*/  IADD3 R3, R133, 0x1, RZ ;  /* 0x0000000185037810 */ /* 0x000fe40007ffe0ff */
[----:B------:R-:W-:Y:S02]  /*8600*/  FSEL R58, R10, -INF , !P5 ;  /* 0xff8000000a3a7808 */ /* 0x000fe40006800000 */
[----:B------:R-:W-:Y:S02]  /*8610*/  ISETP.GE.AND P5, PT, R3, R135, PT ;  /* 0x000000870300720c */ /* 0x000fe40003fa6270 */
[----:B------:R-:W-:-:S02]  /*8620*/  FSEL R151, R4, -INF , !P1 ;  /* 0xff80000004977808 */ /* 0x000fc40004800000 */
[----:B------:R-:W-:Y:S02]  /*8630*/  IADD3 R4, R133, 0x9, RZ ;  /* 0x0000000985047810 */ /* 0x000fe40007ffe0ff */
[-C--:B------:R-:W-:Y:S02]  /*8640*/  ISETP.GE.AND P1, PT, R3, R134.reuse, PT ;  /* 0x000000860300720c */ /* 0x080fe40003f26270 */
[----:B------:R-:W-:Y:S02]  /*8650*/  FSEL R60, R6, -INF , !P0 ;  /* 0xff800000063c7808 */ /* 0x000fe40004000000 */
[----:B------:R-:W-:Y:S02]  /*8660*/  FSEL R3, R65, -INF , !P5 ;  /* 0xff80000041037808 */ /* 0x000fe40006800000 */
[C---:B------:R-:W-:Y:S02]  /*8670*/  ISETP.GE.AND P0, PT, R4.reuse, R135, PT ;  /* 0x000000870400720c */ /* 0x040fe40003f06270 */
[----:B------:R-:W-:-:S02]  /*8680*/  ISETP.GE.AND P5, PT, R4, R134, PT ;  /* 0x000000860400720c */ /* 0x000fc40003fa6270 */
[----:B------:R-:W-:Y:S02]  /*8690*/  IADD3 R4, R133, 0x11, RZ ;  /* 0x0000001185047810 */ /* 0x000fe40007ffe0ff */
[----:B------:R-:W-:Y:S02]  /*86a0*/  FSEL R6, R67, -INF , !P1 ;  /* 0xff80000043067808 */ /* 0x000fe40004800000 */
[C---:B------:R-:W-:Y:S02]  /*86b0*/  ISETP.GE.AND P1, PT, R4.reuse, R135, PT ;  /* 0x000000870400720c */ /* 0x040fe40003f26270 */
[----:B------:R-:W-:Y:S02]  /*86c0*/  FSEL R65, R61, -INF , !P0 ;  /* 0xff8000003d417808 */ /* 0x000fe40004000000 */
[----:B------:R-:W-:Y:S02]  /*86d0*/  IADD3 R8, R133, 0x19, RZ ;  /* 0x0000001985087810 */ /* 0x000fe40007ffe0ff */
[----:B------:R-:W-:-:S02]  /*86e0*/  ISETP.GE.AND P0, PT, R4, R134, PT ;  /* 0x000000860400720c */ /* 0x000fc40003f06270 */
[----:B------:R-:W-:Y:S02]  /*86f0*/  FSEL R4, R63, -INF , !P5 ;  /* 0xff8000003f047808 */ /* 0x000fe40006800000 */
[----:B------:R-:W-:Y:S02]  /*8700*/  FSEL R63, R57, -INF , !P1 ;  /* 0xff800000393f7808 */ /* 0x000fe40004800000 */
[C---:B------:R-:W-:Y:S02]  /*8710*/  ISETP.GE.AND P5, PT, R8.reuse, R135, PT ;  /* 0x000000870800720c */ /* 0x040fe40003fa6270 */
[----:B------:R-:W-:Y:S02]  /*8720*/  ISETP.GE.AND P1, PT, R8, R134, PT ;  /* 0x000000860800720c */ /* 0x000fe40003f26270 */
[----:B------:R-:W-:Y:S02]  /*8730*/  IADD3 R8, R133, 0x21, RZ ;  /* 0x0000002185087810 */ /* 0x000fe40007ffe0ff */
[----:B------:R-:W-:-:S02]  /*8740*/  FSEL R216, R59, -INF , !P0 ;  /* 0xff8000003bd87808 */ /* 0x000fc40004000000 */
[----:B------:R-:W-:Y:S02]  /*8750*/  FSEL R57, R53, -INF , !P5 ;  /* 0xff80000035397808 */ /* 0x000fe40006800000 */
[C---:B------:R-:W-:Y:S02]  /*8760*/  ISETP.GE.AND P0, PT, R8.reuse, R135, PT ;  /* 0x000000870800720c */ /* 0x040fe40003f06270 */
[----:B------:R-:W-:Y:S02]  /*8770*/  ISETP.GE.AND P5, PT, R8, R134, PT ;  /* 0x000000860800720c */ /* 0x000fe40003fa6270 */
[----:B------:R-:W-:Y:S02]  /*8780*/  IADD3 R8, R133, 0x29, RZ ;  /* 0x0000002985087810 */ /* 0x000fe40007ffe0ff */
[----:B------:R-:W-:Y:S02]  /*8790*/  FSEL R214, R55, -INF , !P1 ;  /* 0xff80000037d67808 */ /* 0x000fe40004800000 */
[----:B------:R-:W-:-:S02]  /*87a0*/  FSEL R203, R49, -INF , !P0 ;  /* 0xff80000031cb7808 */ /* 0x000fc40004000000 */
[CC--:B------:R-:W-:Y:S02]  /*87b0*/  ISETP.GE.AND P1, PT, R8.reuse, R135.reuse, PT ;  /* 0x000000870800720c */ /* 0x0c0fe40003f26270 */
[----:B------:R-:W-:Y:S02]  /*87c0*/  ISETP.GE.AND P0, PT, R8, R134, PT ;  /* 0x000000860800720c */ /* 0x000fe40003f06270 */
[----:B------:R-:W-:Y:S02]  /*87d0*/  IADD3 R8, R133, 0x31, RZ ;  /* 0x0000003185087810 */ /* 0x000fe40007ffe0ff */
[----:B------:R-:W-:Y:S02]  /*87e0*/  FSEL R210, R51, -INF , !P5 ;  /* 0xff80000033d27808 */ /* 0x000fe40006800000 */
[----:B------:R-:W-:Y:S02]  /*87f0*/  FSEL R127, R45, -INF , !P1 ;  /* 0xff8000002d7f7808 */ /* 0x000fe40004800000 */
[----:B------:R-:W-:-:S02]  /*8800*/  ISETP.GE.AND P5, PT, R8, R135, PT ;  /* 0x000000870800720c */ /* 0x000fc40003fa6270 */
[-C--:B------:R-:W-:Y:S02]  /*8810*/  ISETP.GE.AND P1, PT, R8, R134.reuse, PT ;  /* 0x000000860800720c */ /* 0x080fe40003f26270 */
[----:B------:R-:W-:Y:S02]  /*8820*/  IADD3 R8, R133, 0x39, RZ ;  /* 0x0000003985087810 */ /* 0x000fe40007ffe0ff */
[----:B------:R-:W-:Y:S02]  /*8830*/  FSEL R202, R47, -INF , !P0 ;  /* 0xff8000002fca7808 */ /* 0x000fe40004000000 */
[----:B------:R-:W-:Y:S02]  /*8840*/  FSEL R199, R41, -INF , !P5 ;  /* 0xff80000029c77808 */ /* 0x000fe40006800000 */
[C---:B------:R-:W-:Y:S02]  /*8850*/  ISETP.GE.AND P0, PT, R8.reuse, R135, PT ;  /* 0x000000870800720c */ /* 0x040fe40003f06270 */
[----:B------:R-:W-:-:S02]  /*8860*/  ISETP.GE.AND P5, PT, R8, R134, PT ;  /* 0x000000860800720c */ /* 0x000fc40003fa6270 */
[----:B------:R-:W-:Y:S02]  /*8870*/  IADD3 R8, R133, 0x41, RZ ;  /* 0x0000004185087810 */ /* 0x000fe40007ffe0ff */
[----:B------:R-:W-:Y:S02]  /*8880*/  FSEL R206, R43, -INF , !P1 ;  /* 0xff8000002bce7808 */ /* 0x000fe40004800000 */
[----:B------:R-:W-:Y:S02]  /*8890*/  FSEL R187, R37, -INF , !P0 ;  /* 0xff80000025bb7808 */ /* 0x000fe40004000000 */
[C---:B------:R-:W-:Y:S02]  /*88a0*/  ISETP.GE.AND P1, PT, R8.reuse, R135, PT ;  /* 0x000000870800720c */ /* 0x040fe40003f26270 */
[----:B------:R-:W-:Y:S02]  /*88b0*/  ISETP.GE.AND P0, PT, R8, R134, PT ;  /* 0x000000860800720c */ /* 0x000fe40003f06270 */
[----:B------:R-:W-:-:S02]  /*88c0*/  IADD3 R8, R133, 0x49, RZ ;  /* 0x0000004985087810 */ /* 0x000fc40007ffe0ff */
        /* <DEDUP_REMOVED lines=26> */
[----:B------:R-:W-:Y:S02]  /*8a70*/  ISETP.GE.AND P0, PT, R8, R134, PT ;  /* 0x000000860800720c */ /* 0x000fe40003f06270 */
[----:B------:R-:W-:Y:S02]  /*8a80*/  FSEL R120, R19, -INF , !P1 ;  /* 0xff80000013787808 */ /* 0x000fe40004800000 */
[----:B------:R-:W-:Y:S02]  /*8a90*/  FSEL R61, R11, -INF , !P0 ;  /* 0xff8000000b3d7808 */ /* 0x000fe40004000000 */
[----:B------:R-:W-:-:S02]  /*8aa0*/  ISETP.GE.AND P0, PT, R128, 0x3, PT ;  /* 0x000000038000780c */ /* 0x000fc40003f06270 */
[-C--:B------:R-:W-:Y:S02]  /*8ab0*/  ISETP.GE.AND P1, PT, R8, R135.reuse, PT ;  /* 0x000000870800720c */ /* 0x080fe40003f26270 */
[----:B------:R-:W-:Y:S02]  /*8ac0*/  IADD3 R8, R133, 0x79, RZ ;  /* 0x0000007985087810 */ /* 0x000fe40007ffe0ff */
[----:B------:R-:W-:Y:S02]  /*8ad0*/  FSEL R119, R15, -INF , !P5 ;  /* 0xff8000000f777808 */ /* 0x000fe40006800000 */
[----:B------:R-:W-:Y:S02]  /*8ae0*/  FSEL R158, R9, -INF , !P1 ;  /* 0xff800000099e7808 */ /* 0x000fe40004800000 */
[-C--:B------:R-:W-:Y:S02]  /*8af0*/  ISETP.GE.AND P5, PT, R133, R135.reuse, PT ;  /* 0x000000878500720c */ /* 0x080fe40003fa6270 */
[----:B------:R-:W-:-:S02]  /*8b00*/  ISETP.GE.AND P1, PT, R8, R135, PT ;  /* 0x000000870800720c */ /* 0x000fc40003f26270 */
[----:B------:R-:W-:Y:S02]  /*8b10*/  FSEL R9, R64, -INF , !P5 ;  /* 0xff80000040097808 */ /* 0x000fe40006800000 */
[----:B------:R-:W-:Y:S02]  /*8b20*/  FSEL R161, R5, -INF , !P1 ;  /* 0xff80000005a17808 */ /* 0x000fe40004800000 */
[-C--:B------:R-:W-:Y:S02]  /*8b30*/  ISETP.GE.AND P5, PT, R133, R134.reuse, PT ;  /* 0x000000868500720c */ /* 0x080fe40003fa6270 */
[----:B------:R-:W-:Y:S02]  /*8b40*/  ISETP.GE.AND P1, PT, R8, R134, PT ;  /* 0x000000860800720c */ /* 0x000fe40003f26270 */
[----:B------:R-:W-:Y:S02]  /*8b50*/  FSEL R66, R66, -INF , !P5 ;  /* 0xff80000042427808 */ /* 0x000fe40006800000 */
[----:B------:R-:W-:Y:S01]  /*8b60*/  FSEL R118, R7, -INF , !P1 ;  /* 0xff80000007767808 */ /* 0x000fe20004800000 */
[----:B------:R-:W-:Y:S05]  /*8b70*/  @!P0 BRA `(.L_x_708) ;  /* 0x00000af000008947 */ /* 0x000fea0003800000 */
[----:B------:R-:W-:Y:S05]  /*8b80*/  @!P6 BRA `(.L_x_709) ;  /* 0x000003a00000e947 */ /* 0x000fea0003800000 */
[----:B------:R-:W1:Y:S01]  /*8b90*/  I2F.RP R7, R130 ;  /* 0x0000008200077306 */ /* 0x000e620000209400 */
[----:B------:R-:W-:Y:S01]  /*8ba0*/  IMAD.MOV.U32 R10, RZ, RZ, RZ ;  /* 0x000000ffff0a7224 */ /* 0x000fe200078e00ff */
[----:B------:R-:W-:-:S06]  /*8bb0*/  IABS R8, R162 ;  /* 0x000000a200087213 */ /* 0x000fcc0000000000 */
[----:B-1----:R-:W1:Y:S02]  /*8bc0*/  MUFU.RCP R11, R7 ;  /* 0x00000007000b7308 */ /* 0x002e640000001000 */
[----:B-1----:R-:W-:-:S06]  /*8bd0*/  IADD3 R11, R11, 0xffffffe, RZ ;  /* 0x0ffffffe0b0b7810 */ /* 0x002fcc0007ffe0ff */
[----:B------:R-:W1:Y:S02]  /*8be0*/  F2I.FTZ.U32.TRUNC.NTZ R11, R11 ;  /* 0x0000000b000b7305 */ /* 0x000e64000021f000 */
[----:B-1----:R-:W-:-:S04]  /*8bf0*/  IMAD.MOV R5, RZ, RZ, -R11 ;  /* 0x000000ffff057224 */ /* 0x002fc800078e0a0b */
[----:B------:R-:W-:-:S04]  /*8c00*/  IMAD R5, R5, R130, RZ ;  /* 0x0000008205057224 */ /* 0x000fc800078e02ff */
[----:B------:R-:W-:Y:S01]  /*8c10*/  IMAD.HI.U32 R5, R11, R5, R10 ;  /* 0x000000050b057227 */ /* 0x000fe200078e000a */
[C---:B------:R-:W-:Y:S02]  /*8c20*/  IADD3 R10, R162.reuse, -0x80, RZ ;  /* 0xffffff80a20a7810 */ /* 0x040fe40007ffe0ff */
[----:B------:R-:W-:Y:S02]  /*8c30*/  LOP3.LUT R162, R162, c[0x0][0x2d0], RZ, 0x3c, !PT ;  /* 0x0000b400a2a27a12 */ /* 0x000fe400078e3cff */
[----:B------:R-:W-:Y:S01]  /*8c40*/  IABS R7, R10 ;  /* 0x0000000a00077213 */ /* 0x000fe20000000000 */
[----:B------:R-:W-:Y:S01]  /*8c50*/  IMAD.HI.U32 R12, R5, R8, RZ ;  /* 0x00000008050c7227 */ /* 0x000fe200078e00ff */
[----:B------:R-:W-:-:S03]  /*8c60*/  LOP3.LUT R10, R10, c[0x0][0x2d0], RZ, 0x3c, !PT ;  /* 0x0000b4000a0a7a12 */ /* 0x000fc600078e3cff */
[----:B------:R-:W-:Y:S02]  /*8c70*/  IMAD.MOV R11, RZ, RZ, -R12 ;  /* 0x000000ffff0b7224 */ /* 0x000fe400078e0a0c */
[----:B------:R-:W-:-:S04]  /*8c80*/  IMAD.HI.U32 R5, R5, R7, RZ ;  /* 0x0000000705057227 */ /* 0x000fc800078e00ff */
[----:B------:R-:W-:Y:S01]  /*8c90*/  IMAD R11, R130, R11, R8 ;  /* 0x0000000b820b7224 */ /* 0x000fe200078e0208 */
[----:B------:R-:W-:-:S04]  /*8ca0*/  IADD3 R8, -R5, RZ, RZ ;  /* 0x000000ff05087210 */ /* 0x000fc80007ffe1ff */
[C---:B------:R-:W-:Y:S01]  /*8cb0*/  ISETP.GT.U32.AND P0, PT, R130.reuse, R11, PT ;  /* 0x0000000b8200720c */ /* 0x040fe20003f04070 */
[----:B------:R-:W-:Y:S01]  /*8cc0*/  IMAD R7, R130, R8, R7 ;  /* 0x0000000882077224 */ /* 0x000fe200078e0207 */
[----:B------:R-:W-:-:S04]  /*8cd0*/  LOP3.LUT R8, RZ, c[0x0][0x2d0], RZ, 0x33, !PT ;  /* 0x0000b400ff087a12 */ /* 0x000fc800078e33ff */
[----:B------:R-:W-:-:S07]  /*8ce0*/  ISETP.GT.U32.AND P1, PT, R130, R7, PT ;  /* 0x000000078200720c */ /* 0x000fce0003f24070 */
[----:B------:R-:W-:Y:S01]  /*8cf0*/  @!P0 IMAD.IADD R11, R11, 0x1, -R130 ;  /* 0x000000010b0b8824 */ /* 0x000fe200078e0a82 */
[----:B------:R-:W-:-:S04]  /*8d00*/  @!P0 IADD3 R12, R12, 0x1, RZ ;  /* 0x000000010c0c8810 */ /* 0x000fc80007ffe0ff */
[-C--:B------:R-:W-:Y:S01]  /*8d10*/  ISETP.GE.U32.AND P5, PT, R11, R130.reuse, PT ;  /* 0x000000820b00720c */ /* 0x080fe20003fa6070 */
[----:B------:R-:W-:Y:S01]  /*8d20*/  @!P1 IMAD.IADD R7, R7, 0x1, -R130 ;  /* 0x0000000107079824 */ /* 0x000fe200078e0a82 */
[----:B------:R-:W-:Y:S02]  /*8d30*/  @!P1 IADD3 R5, R5, 0x1, RZ ;  /* 0x0000000105059810 */ /* 0x000fe40007ffe0ff */
[----:B------:R-:W-:Y:S02]  /*8d40*/  ISETP.GE.AND P1, PT, R10, RZ, PT ;  /* 0x000000ff0a00720c */ /* 0x000fe40003f26270 */
[----:B------:R-:W-:-:S07]  /*8d50*/  ISETP.GE.U32.AND P0, PT, R7, R130, PT ;  /* 0x000000820700720c */ /* 0x000fce0003f06070 */
[----:B------:R-:W-:Y:S02]  /*8d60*/  @P5 IADD3 R12, R12, 0x1, RZ ;  /* 0x000000010c0c5810 */ /* 0x000fe40007ffe0ff */
[----:B------:R-:W-:-:S04]  /*8d70*/  ISETP.GE.AND P5, PT, R162, RZ, PT ;  /* 0x000000ffa200720c */ /* 0x000fc80003fa6270 */
[----:B------:R-:W-:Y:S02]  /*8d80*/  @P0 IADD3 R5, R5, 0x1, RZ ;  /* 0x0000000105050810 */ /* 0x000fe40007ffe0ff */
[----:B------:R-:W-:Y:S02]  /*8d90*/  ISETP.NE.AND P0, PT, RZ, c[0x0][0x2d0], PT ;  /* 0x0000b400ff007a0c */ /* 0x000fe40003f05270 */
[----:B------:R-:W-:-:S05]  /*8da0*/  MOV R7, R5 ;  /* 0x0000000500077202 */ /* 0x000fca0000000f00 */
        /* <DEDUP_REMOVED lines=24> */
.L_x_709:
[----:B------:R-:W-:-:S04]  /*8f30*/  LEA R129, -R129, RZ, 0x7 ;  /* 0x000000ff81817211 */ /* 0x000fc800078e39ff */
[----:B------:R-:W-:Y:S02]  /*8f40*/  SHF.R.S32.HI R12, RZ, 0x1f, R129 ;  /* 0x0000001fff0c7819 */ /* 0x000fe40000011481 */
.L_x_710:
[----:B------:R-:W-:Y:S01]  /*8f50*/  @!P3 IADD3 R8, P0, R132, R129, RZ ;  /* 0x000000818408b210 */ /* 0x000fe20007f1e0ff */
[----:B------:R1:W-:Y:S01]  /*8f60*/  @P4 STS [R181+0x3004], RZ ;  /* 0x003004ffb5004388 */ /* 0x0003e20000000800 */
[----:B------:R-:W-:Y:S01]  /*8f70*/  @!P4 LEA R16, P1, R129, R194, 0x1 ;  /* 0x000000c28110c211 */ /* 0x000fe200078208ff */
[----:B------:R-:W-:Y:S02]  /*8f80*/  BSSY B0, `(.L_x_711) ;  /* 0x000006b000007945 */ /* 0x000fe40003800000 */
[--C-:B------:R-:W-:Y:S01]  /*8f90*/  @!P3 IMAD.X R5, R131, 0x1, R12.reuse, P0 ;  /* 0x000000018305b824 */ /* 0x100fe200000e060c */
[C---:B------:R-:W-:Y:S01]  /*8fa0*/  @!P3 LEA R14, P0, R8.reuse, c[0x0][0x168], 0x1 ;  /* 0x00005a00080eba11 */ /* 0x040fe200078008ff */
[----:B------:R1:W-:Y:S01]  /*8fb0*/  @P4 STS.64 [R181+0x3008], RZ ;  /* 0x003008ffb5004388 */ /* 0x0003e20000000a00 */
[----:B------:R-:W-:Y:S02]  /*8fc0*/  @!P4 LEA.HI.X R17, R129, R193, R12, 0x1, P1 ;  /* 0x000000c18111c211 */ /* 0x000fe400008f0c0c */
[----:B------:R-:W-:Y:S01]  /*8fd0*/  @!P3 LEA.HI.X R15, R8, c[0x0][0x16c], R5, 0x1, P0 ;  /* 0x00005b00080fba11 */ /* 0x000fe200000f0c05 */
[----:B------:R1:W-:Y:S01]  /*8fe0*/  @P4 STS [R181+0x3000], RZ ;  /* 0x003000ffb5004388 */ /* 0x0003e20000000800 */
[----:B------:R-:W-:-:S02]  /*8ff0*/  @!P2 IADD3 R8, P0, R132, R129, RZ ;  /* 0x000000818408a210 */ /* 0x000fc40007f1e0ff */
[----:B------:R-:W-:Y:S01]  /*9000*/  @!P4 IADD3 R7, P1, R177, R129, RZ ;  /* 0x00000081b107c210 */ /* 0x000fe20007f3e0ff */
[----:B------:R-:W-:Y:S01]  /*9010*/  @!PT LDS RZ, [RZ] ;  /* 0x00000000fffff984 */ /* 0x000fe20000000800 */
[----:B------:R-:W-:Y:S01]  /*9020*/  @!PT LDS RZ, [RZ] ;  /* 0x00000000fffff984 */ /* 0x000fe20000000800 */
[----:B------:R-:W-:Y:S01]  /*9030*/  @!PT LDS RZ, [RZ] ;  /* 0x00000000fffff984 */ /* 0x000fe20000000800 */
[----:B------:R2:W-:Y:S02]  /*9040*/  @!P4 LDGSTS.E.BYPASS.LTC128B.128 [R181+0x3000], [R16.64] ;  /* 0x0300000010b5cfae */ /* 0x0005e4000b901d46 */
[--C-:B------:R-:W-:Y:S01]  /*9050*/  @!P2 IMAD.X R5, R131, 0x1, R12.reuse, P0 ;  /* 0x000000018305a824 */ /* 0x100fe200000e060c */
[C---:B------:R-:W-:Y:S01]  /*9060*/  @!P2 LEA R10, P0, R8.reuse, c[0x0][0x168], 0x1 ;  /* 0x00005a00080aaa11 */ /* 0x040fe200078008ff */
[----:B------:R1:W-:Y:S03]  /*9070*/  @P3 STS.128 [R181+0x5000], RZ ;  /* 0x005000ffb5003388 */ /* 0x0003e60000000c00 */
[----:B------:R-:W-:Y:S01]  /*9080*/  @!P2 LEA.HI.X R11, R8, c[0x0][0x16c], R5, 0x1, P0 ;  /* 0x00005b00080baa11 */ /* 0x000fe200000f0c05 */
[----:B------:R-:W-:Y:S01]  /*9090*/  @!P4 IMAD.X R8, R176, 0x1, R12, P1 ;  /* 0x00000001b008c824 */ /* 0x000fe200008e060c */
[C---:B------:R-:W-:Y:S01]  /*90a0*/  @!P4 LEA R18, P0, R7.reuse, R194, 0x1 ;  /* 0x000000c20712c211 */ /* 0x040fe200078008ff */
[----:B------:R-:W-:Y:S01]  /*90b0*/  @!PT LDS RZ, [RZ] ;  /* 0x00000000fffff984 */ /* 0x000fe20000000800 */
[----:B------:R-:W-:Y:S01]  /*90c0*/  @!PT LDS RZ, [RZ] ;  /* 0x00000000fffff984 */ /* 0x000fe20000000800 */
[----:B------:R-:W-:Y:S01]  /*90d0*/  @!PT LDS RZ, [RZ] ;  /* 0x00000000fffff984 */ /* 0x000fe20000000800 */
[----:B------:R3:W-:Y:S03]  /*90e0*/  @!P3 LDGSTS.E.BYPASS.LTC128B.128 [R181+0x5000], [R14.64+0x40] ;  /* 0x050000400eb5bfae */ /* 0x0007e6000b901d46 */
[----:B------:R-:W-:Y:S01]  /*90f0*/  @!P4 LEA.HI.X R19, R7, R193, R8, 0x1, P0 ;  /* 0x000000c10713c211 */ /* 0x000fe200000f0c08 */
[----:B------:R1:W-:Y:S01]  /*9100*/  @P2 STS.128 [R181+0x7000], RZ ;  /* 0x007000ffb5002388 */ /* 0x0003e20000000c00 */
[----:B------:R-:W-:-:S03]  /*9110*/  @!P3 IADD3 R8, P1, P0, R132, R129, R177 ;  /* 0x000000818408b210 */ /* 0x000fc6000783e0b1 */
[----:B------:R-:W-:Y:S01]  /*9120*/  @!PT LDS RZ, [RZ] ;  /* 0x00000000fffff984 */ /* 0x000fe20000000800 */
[----:B------:R-:W-:Y:S01]  /*9130*/  @!PT LDS RZ, [RZ] ;  /* 0x00000000fffff984 */ /* 0x000fe20000000800 */
[----:B------:R-:W-:Y:S01]  /*9140*/  @!PT LDS RZ, [RZ] ;  /* 0x00000000fffff984 */ /* 0x000fe20000000800 */
[----:B------:R4:W-:Y:S01]  /*9150*/  @!P2 LDGSTS.E.BYPASS.LTC128B.128 [R181+0x7000], [R10.64+0x80] ;  /* 0x070000800ab5afae */ /* 0x0009e2000b901d46 */
[----:B------:R-:W-:Y:S02]  /*9160*/  @!P3 IADD3.X R7, R131, R12, R176, P1, P0 ;  /* 0x0000000c8307b210 */ /* 0x000fe40000fe04b0 */
[----:B------:R-:W-:Y:S01]  /*9170*/  @!P2 IADD3 R5, P1, P0, R132, R129, R177 ;  /* 0x000000818405a210 */ /* 0x000fe2000783e0b1 */
[----:B------:R1:W-:Y:S04]  /*9180*/  @P4 STS.128 [R181+0x3800], RZ ;  /* 0x003800ffb5004388 */ /* 0x0003e80000000c00 */
[----:B------:R-:W-:Y:S01]  /*9190*/  @!PT LDS RZ, [RZ] ;  /* 0x00000000fffff984 */ /* 0x000fe20000000800 */
[----:B------:R-:W-:Y:S01]  /*91a0*/  @!PT LDS RZ, [RZ] ;  /* 0x00000000fffff984 */ /* 0x000fe20000000800 */
[----:B------:R-:W-:Y:S01]  /*91b0*/  @!PT LDS RZ, [RZ] ;  /* 0x00000000fffff984 */ /* 0x000fe20000000800 */
[----:B------:R5:W-:Y:S04]  /*91c0*/  @!P4 LDGSTS.E.BYPASS.LTC128B.128 [R181+0x3800], [R18.64] ;  /* 0x0380000012b5cfae */ /* 0x000be8000b901d46 */
[----:B------:R1:W-:Y:S01]  /*91d0*/  @P3 STS.128 [R181+0x5800], RZ ;  /* 0x005800ffb5003388 */ /* 0x0003e20000000c00 */
[----:B---3--:R-:W-:-:S04]  /*91e0*/  @!P3 LEA R14, P5, R8, c[0x0][0x168], 0x1 ;  /* 0x00005a00080eba11 */ /* 0x008fc800078a08ff */
[----:B------:R-:W-:Y:S02]  /*91f0*/  @!P3 LEA.HI.X R15, R8, c[0x0][0x16c], R7, 0x1, P5 ;  /* 0x00005b00080fba11 */ /* 0x000fe400028f0c07 */
[----:B------:R-:W-:Y:S02]  /*9200*/  @!P2 IADD3.X R8, R131, R12, R176, P1, P0 ;  /* 0x0000000c8308a210 */ /* 0x000fe40000fe04b0 */
[C---:B--2---:R-:W-:Y:S01]  /*9210*/  @!P2 LEA R16, P0, R5.reuse, c[0x0][0x168], 0x1 ;  /* 0x00005a000510aa11 */ /* 0x044fe200078008ff */
[----:B------:R-:W-:Y:S01]  /*9220*/  @!PT LDS RZ, [RZ] ;  /* 0x00000000fffff984 */ /* 0x000fe20000000800 */
[----:B------:R-:W-:Y:S01]  /*9230*/  @!PT LDS RZ, [RZ] ;  /* 0x00000000fffff984 */ /* 0x000fe20000000800 */
[----:B------:R-:W-:Y:S01]  /*9240*/  @!PT LDS RZ, [RZ] ;  /* 0x00000000fffff984 */ /* 0x000fe20000000800 */
[----:B------:R2:W-:Y:S03]  /*9250*/  @!P3 LDGSTS.E.BYPASS.LTC128B.128 [R181+0x5800], [R14.64+0x40] ;  /* 0x058000400eb5bfae */ /* 0x0005e6000b901d46 */
[----:B------:R-:W-:Y:S01]  /*9260*/  @!P2 LEA.HI.X R17, R5, c[0x0][0x16c], R8, 0x1, P0 ;  /* 0x00005b000511aa11 */ /* 0x000fe200000f0c08 */
[----:B------:R1:W-:Y:S01]  /*9270*/  @P2 STS.128 [R181+0x7800], RZ ;  /* 0x007800ffb5002388 */ /* 0x0003e20000000c00 */
[----:B------:R-:W-:-:S03]  /*9280*/  IADD3 R7, P1, P0, R177, R129, R177 ;  /* 0x00000081b1077210 */ /* 0x000fc6000783e0b1 */
[----:B------:R-:W-:Y:S01]  /*9290*/  @!PT LDS RZ, [RZ] ;  /* 0x00000000fffff984 */ /* 0x000fe20000000800 */
[----:B------:R-:W-:Y:S01]  /*92a0*/  @!PT LDS RZ, [RZ] ;  /* 0x00000000fffff984 */ /* 0x000fe20000000800 */
[----:B------:R-:W-:Y:S01]  /*92b0*/  @!PT LDS RZ, [RZ] ;  /* 0x00000000fffff984 */ /* 0x000fe20000000800 */
[----:B------:R3:W-:Y:S01]  /*92c0*/  @!P2 LDGSTS.E.BYPASS.LTC128B.128 [R181+0x7800], [R16.64+0x80] ;  /* 0x0780008010b5afae */ /* 0x0007e2000b901d46 */
[----:B----4-:R-:W-:Y:S02]  /*92d0*/  IADD3.X R10, R176, R12, R176, P1, P0 ;  /* 0x0000000cb00a7210 */ /* 0x010fe40000fe04b0 */
[C---:B-----5:R-:W-:Y:S01]  /*92e0*/  @!P4 LEA R18, P0, R7.reuse, R194, 0x1 ;  /* 0x000000c20712c211 */ /* 0x060fe200078008ff */
[----:B------:R1:W-:Y:S03]  /*92f0*/  @P4 STS.128 [R181+0x4000], RZ ;  /* 0x004000ffb5004388 */ /* 0x0003e60000000c00 */
[----:B------:R-:W-:Y:S02]  /*9300*/  @!P4 LEA.HI.X R19, R7, R193, R10, 0x1, P0 ;  /* 0x000000c10713c211 */ /* 0x000fe400000f0c0a */
[----:B------:R-:W-:-:S03]  /*9310*/  @!P3 IADD3 R8, P0, R132, R7, RZ ;  /* 0x000000078408b210 */ /* 0x000fc60007f1e0ff */
[----:B------:R-:W-:Y:S01]  /*9320*/  @!PT LDS RZ, [RZ] ;  /* 0x00000000fffff984 */ /* 0x000fe20000000800 */
[----:B------:R-:W-:Y:S01]  /*9330*/  @!PT LDS RZ, [RZ] ;  /* 0x00000000fffff984 */ /* 0x000fe20000000800 */
[----:B------:R-:W-:Y:S01]  /*9340*/  @!PT LDS RZ, [RZ] ;  /* 0x00000000fffff984 */ /* 0x000fe20000000800 */
[----:B------:R4:W-:Y:S02]  /*9350*/  @!P4 LDGSTS.E.BYPASS.LTC128B.128 [R181+0x4000], [R18.64] ;  /* 0x0400000012b5cfae */ /* 0x0009e4000b901d46 */
[----:B------:R-:W-:Y:S02]  /*9360*/  @!P3 IMAD.X R5, R131, 0x1, R10, P0 ;  /* 0x000000018305b824 */ /* 0x000fe400000e060a */
[----:B------:R1:W-:Y:S01]  /*9370*/  @P3 STS.128 [R181+0x6000], RZ ;  /* 0x006000ffb5003388 */ /* 0x0003e20000000c00 */
[----:B--2---:R-:W-:-:S04]  /*9380*/  @!P3 LEA R14, P0, R8, c[0x0][0x168], 0x1 ;  /* 0x00005a00080eba11 */ /* 0x004fc800078008ff */
[----:B------:R-:W-:Y:S02]  /*9390*/  @!P3 LEA.HI.X R15, R8, c[0x0][0x16c], R5, 0x1, P0 ;  /* 0x00005b00080fba11 */ /* 0x000fe400000f0c05 */
[----:B------:R-:W-:-:S03]  /*93a0*/  @!P2 IADD3 R8, P0, R132, R7, RZ ;  /* 0x000000078408a210 */ /* 0x000fc60007f1e0ff */
[----:B------:R-:W-:Y:S01]  /*93b0*/  @!PT LDS RZ, [RZ] ;  /* 0x00000000fffff984 */ /* 0x000fe20000000800 */
[----:B------:R-:W-:Y:S01]  /*93c0*/  @!PT LDS RZ, [RZ] ;  /* 0x00000000fffff984 */ /* 0x000fe20000000800 */
[----:B------:R-:W-:Y:S01]  /*93d0*/  @!PT LDS RZ, [RZ] ;  /* 0x00000000fffff984 */ /* 0x000fe20000000800 */
[----:B------:R1:W-:Y:S02]  /*93e0*/  @!P3 LDGSTS.E.BYPASS.LTC128B.128 [R181+0x6000], [R14.64+0x40] ;  /* 0x060000400eb5bfae */ /* 0x0003e4000b901d46 */
[----:B------:R-:W-:Y:S01]  /*93f0*/  @!P2 IMAD.X R5, R131, 0x1, R10, P0 ;  /* 0x000000018305a824 */ /* 0x000fe200000e060a */
[C---:B---3--:R-:W-:Y:S01]  /*9400*/  @!P2 LEA R16, P0, R8.reuse, c[0x0][0x168], 0x1 ;  /* 0x00005a000810aa11 */ /* 0x048fe200078008ff */
[----:B------:R1:W-:Y:S03]  /*9410*/  @P2 STS.128 [R181+0x8000], RZ ;  /* 0x008000ffb5002388 */ /* 0x0003e60000000c00 */
[----:B------:R-:W-:Y:S02]  /*9420*/  @!P2 LEA.HI.X R17, R8, c[0x0][0x16c], R5, 0x1, P0 ;  /* 0x00005b000811aa11 */ /* 0x000fe400000f0c05 */
[----:B------:R-:W-:-:S03]  /*9430*/  IADD3 R7, P0, R177, R7, RZ ;  /* 0x00000007b1077210 */ /* 0x000fc60007f1e0ff */
[----:B------:R-:W-:Y:S01]  /*9440*/  @!PT LDS RZ, [RZ] ;  /* 0x00000000fffff984 */ /* 0x000fe20000000800 */
[----:B------:R-:W-:Y:S01]  /*9450*/  @!PT LDS RZ, [RZ] ;  /* 0x00000000fffff984 */ /* 0x000fe20000000800 */
[----:B------:R-:W-:Y:S01]  /*9460*/  @!PT LDS RZ, [RZ] ;  /* 0x00000000fffff984 */ /* 0x000fe20000000800 */
[----:B------:R1:W-:Y:S02]  /*9470*/  @!P2 LDGSTS.E.BYPASS.LTC128B.128 [R181+0x8000], [R16.64+0x80] ;  /* 0x0800008010b5afae */ /* 0x0003e4000b901d46 */
[----:B------:R-:W-:Y:S01]  /*9480*/  IMAD.X R10, R176, 0x1, R10, P0 ;  /* 0x00000001b00a7824 */ /* 0x000fe200000e060a */
[----:B------:R-:W-:Y:S01]  /*9490*/  @!P3 IADD3 R8, P0, R132, R7, RZ ;  /* 0x000000078408b210 */ /* 0x000fe20007f1e0ff */
[----:B------:R1:W-:Y:S04]  /*94a0*/  @P4 STS.128 [R181+0x4800], RZ ;  /* 0x004800ffb5004388 */ /* 0x0003e80000000c00 */
[----:B------:R-:W-:Y:S01]  /*94b0*/  @!P3 IMAD.X R5, R131, 0x1, R10, P0 ;  /* 0x000000018305b824 */ /* 0x000fe200000e060a */
[----:B----4-:R-:W-:-:S04]  /*94c0*/  @!P3 LEA R18, P0, R8, c[0x0][0x168], 0x1 ;  /* 0x00005a000812ba11 */ /* 0x010fc800078008ff */
[----:B------:R-:W-:Y:S02]  /*94d0*/  @!P3 LEA.HI.X R19, R8, c[0x0][0x16c], R5, 0x1, P0 ;  /* 0x00005b000813ba11 */ /* 0x000fe400000f0c05 */
[----:B------:R-:W-:-:S04]  /*94e0*/  @!P4 LEA R20, P0, R7, R194, 0x1 ;  /* 0x000000c20714c211 */ /* 0x000fc800078008ff */
[----:B------:R-:W-:-:S05]  /*94f0*/  @!P4 LEA.HI.X R21, R7, R193, R10, 0x1, P0 ;  /* 0x000000c10715c211 */ /* 0x000fca00000f0c0a */
        /* <DEDUP_REMOVED lines=13> */
[----:B-1----:R-:W-:-:S04]  /*95d0*/  LEA R14, P0, R7, c[0x0][0x168], 0x1 ;  /* 0x00005a00070e7a11 */ /* 0x002fc800078008ff */
[----:B------:R-:W-:-:S05]  /*95e0*/  LEA.HI.X R15, R7, c[0x0][0x16c], R10, 0x1, P0 ;  /* 0x00005b00070f7a11 */ /* 0x000fca00000f0c0a */
[----:B------:R-:W-:Y:S01]  /*95f0*/  @!PT LDS RZ, [RZ] ;  /* 0x00000000fffff984 */ /* 0x000fe20000000800 */
[----:B------:R-:W-:Y:S01]  /*9600*/  @!PT LDS RZ, [RZ] ;  /* 0x00000000fffff984 */ /* 0x000fe20000000800 */
[----:B------:R-:W-:Y:S01]  /*9610*/  @!PT LDS RZ, [RZ] ;  /* 0x00000000fffff984 */ /* 0x000fe20000000800 */
[----:B------:R1:W-:Y:S04]  /*9620*/  LDGSTS.E.BYPASS.LTC128B.128 [R181+0x8800], [R14.64+0x80] ;  /* 0x088000800eb57fae */ /* 0x0003e8000b901d46 */
.L_x_712:
[----:B------:R-:W-:Y:S05]  /*9630*/  BSYNC B0 ;  /* 0x0000000000007941 */ /* 0x000fea0003800000 */
.L_x_711:
[----:B------:R-:W0:Y:S01]  /*9640*/  LDGDEPBAR ;  /* 0x00000000000079af */ /* 0x000e220000000000 */
[----:B------:R-:W-:-:S04]  /*9650*/  LEA R194, P0, R129, R194, 0x1 ;  /* 0x000000c281c27211 */ /* 0x000fc800078008ff */
[----:B------:R-:W-:Y:S02]  /*9660*/  LEA.HI.X R193, R129, R193, R12, 0x1, P0 ;  /* 0x000000c181c17211 */ /* 0x000fe400000f0c0c */
.L_x_708:
[----:B------:R-:W-:Y:S01]  /*9670*/  FMNMX.FTZ R8, R2, R9, !PT ;  /* 0x0000000902087209 */ /* 0x000fe20007810000 */
[----:B-1----:R-:W-:Y:S01]  /*9680*/  LDSM.16.MT88.4 R16, [R168+0x9000] ;  /* 0x00900000a810783b */ /* 0x002fe20000004200 */
[----:B------:R-:W-:Y:S02]  /*9690*/  FMNMX.FTZ R5, R0, R66, !PT ;  /* 0x0000004200057209 */ /* 0x000fe40007810000 */
[----:B------:R-:W-:Y:S01]  /*96a0*/  FMNMX.FTZ R8, R3, R8, !PT ;  /* 0x0000000803087209 */ /* 0x000fe20007810000 */
[----:B------:R-:W-:Y:S01]  /*96b0*/  LDSM.16.MT88.4 R24, [R170+0xb000] ;  /* 0x00b00000aa18783b */ /* 0x000fe20000004200 */
[----:B------:R-:W-:Y:S02]  /*96c0*/  FMNMX.FTZ R5, R6, R5, !PT ;  /* 0x0000000506057209 */ /* 0x000fe40007810000 */
[----:B------:R-:W-:Y:S01]  /*96d0*/  FMNMX.FTZ R8, R121, R8, !PT ;  /* 0x0000000879087209 */ /* 0x000fe20007810000 */
[----:B------:R-:W-:Y:S01]  /*96e0*/  LDSM.16.MT88.4 R32, [R168+0xb000] ;  /* 0x00b00000a820783b */ /* 0x000fe20000004200 */
[----:B------:R-:W-:-:S02]  /*96f0*/  FMNMX.FTZ R5, R124, R5, !PT ;  /* 0x000000057c057209 */ /* 0x000fc40007810000 */
[----:B------:R-:W-:Y:S01]  /*9700*/  FMNMX.FTZ R8, R65, R8, !PT ;  /* 0x0000000841087209 */ /* 0x000fe20007810000 */
[----:B------:R-:W-:Y:S01]  /*9710*/  LDSM.16.MT88.4 R40, [R170+0xd000] ;  /* 0x00d00000aa28783b */ /* 0x000fe20000004200 */
[----:B------:R-:W-:Y:S02]  /*9720*/  FMNMX.FTZ R5, R4, R5, !PT ;  /* 0x0000000504057209 */ /* 0x000fe40007810000 */
[----:B------:R-:W-:Y:S01]  /*9730*/  FMNMX.FTZ R8, R117, R8, !PT ;  /* 0x0000000875087209 */ /* 0x000fe20007810000 */
[----:B------:R-:W-:Y:S01]  /*9740*/  LDSM.16.MT88.4 R52, [R168+0xd000] ;  /* 0x00d00000a834783b */ /* 0x000fe20000004200 */
[----:B------:R-:W-:Y:S02]  /*9750*/  FMNMX.FTZ R5, R212, R5, !PT ;  /* 0x00000005d4057209 */ /* 0x000fe40007810000 */
[----:B------:R-:W-:Y:S02]  /*9760*/  FMNMX.FTZ R8, R63, R8, !PT ;  /* 0x000000083f087209 */ /* 0x000fe40007810000 */
[----:B------:R-:W-:-:S02]  /*9770*/  FMNMX.FTZ R5, R216, R5, !PT ;  /* 0x00000005d8057209 */ /* 0x000fc40007810000 */
[----:B------:R-:W-:Y:S02]  /*9780*/  FMNMX.FTZ R8, R205, R8, !PT ;  /* 0x00000008cd087209 */ /* 0x000fe40007810000 */
[----:B------:R-:W-:Y:S02]  /*9790*/  FMNMX.FTZ R5, R126, R5, !PT ;  /* 0x000000057e057209 */ /* 0x000fe40007810000 */
[----:B------:R-:W-:Y:S02]  /*97a0*/  FMNMX.FTZ R8, R57, R8, !PT ;  /* 0x0000000839087209 */ /* 0x000fe40007810000 */
        /* <DEDUP_REMOVED lines=37> */
[----:B------:R-:W-:-:S04]  /*9a00*/  FMNMX.FTZ R8, R145, R8, !PT ;  /* 0x0000000891087209 */ /* 0x000fc80007810000 */
[----:B------:R-:W-:-:S04]  /*9a10*/  FMNMX.FTZ R8, R157, R8, !PT ;  /* 0x000000089d087209 */ /* 0x000fc80007810000 */
[----:B------:R-:W-:Y:S02]  /*9a20*/  FMNMX.FTZ R7, R149, R8, !PT ;  /* 0x0000000895077209 */ /* 0x000fe40007810000 */
[----:B------:R-:W-:Y:S02]  /*9a30*/  FMNMX.FTZ R8, R62, R5, !PT ;  /* 0x000000053e087209 */ /* 0x000fe40007810000 */
[----:B------:R-:W-:Y:S02]  /*9a40*/  FMNMX.FTZ R10, R158, R7, !PT ;  /* 0x000000079e0a7209 */ /* 0x000fe40007810000 */
[----:B------:R-:W-:Y:S02]  /*9a50*/  FMNMX.FTZ R5, R119, R8, !PT ;  /* 0x0000000877057209 */ /* 0x000fe40007810000 */
[----:B------:R-:W-:Y:S02]  /*9a60*/  FMNMX.FTZ R10, R151, R10, !PT ;  /* 0x0000000a970a7209 */ /* 0x000fe40007810000 */
[----:B------:R-:W-:-:S02]  /*9a70*/  FMNMX.FTZ R8, R58, R5, !PT ;  /* 0x000000053a087209 */ /* 0x000fc40007810000 */
[----:B------:R-:W-:Y:S02]  /*9a80*/  FMNMX.FTZ R10, R161, R10, !PT ;  /* 0x0000000aa10a7209 */ /* 0x000fe40007810000 */
[----:B------:R-:W-:-:S03]  /*9a90*/  FMNMX.FTZ R11, R61, R8, !PT ;  /* 0x000000083d0b7209 */ /* 0x000fc60007810000 */
[----:B------:R-:W1:Y:S01]  /*9aa0*/  SHFL.BFLY PT, R7, R10, 0x2, 0x1f ;  /* 0x0c401f000a077f89 */ /* 0x000e6200000e0000 */
[----:B------:R-:W-:-:S04]  /*9ab0*/  FMNMX.FTZ R11, R60, R11, !PT ;  /* 0x0000000b3c0b7209 */ /* 0x000fc80007810000 */
[----:B------:R-:W-:-:S05]  /*9ac0*/  FMNMX.FTZ R11, R118, R11, !PT ;  /* 0x0000000b760b7209 */ /* 0x000fca0007810000 */
[----:B------:R-:W2:Y:S01]  /*9ad0*/  SHFL.BFLY PT, R8, R11, 0x2, 0x1f ;  /* 0x0c401f000b087f89 */ /* 0x000ea200000e0000 */
[----:B-1----:R-:W-:-:S05]  /*9ae0*/  FMNMX.FTZ R7, R10, R7, !PT ;  /* 0x000000070a077209 */ /* 0x002fca0007810000 */
[----:B------:R-:W1:Y:S01]  /*9af0*/  SHFL.BFLY PT, R56, R7, 0x1, 0x1f ;  /* 0x0c201f0007387f89 */ /* 0x000e6200000e0000 */
[----:B--2---:R-:W-:-:S05]  /*9b00*/  FMNMX.FTZ R8, R11, R8, !PT ;  /* 0x000000080b087209 */ /* 0x004fca0007810000 */
[----:B------:R-:W2:Y:S01]  /*9b10*/  SHFL.BFLY PT, R5, R8, 0x1, 0x1f ;  /* 0x0c201f0008057f89 */ /* 0x000ea200000e0000 */
[----:B-1----:R-:W-:-:S04]  /*9b20*/  FMNMX.FTZ R56, R7, R56, !PT ;  /* 0x0000003807387209 */ /* 0x002fc80007810000 */
[C---:B------:R-:W-:Y:S01]  /*9b30*/  FSETP.NEU.FTZ.AND P1, PT, R56.reuse, -INF , PT ;  /* 0xff8000003800780b */ /* 0x040fe20003f3d000 */
[----:B------:R-:W-:-:S05]  /*9b40*/  FMUL.FTZ R162, R56, c[0x0][0x23c] ;  /* 0x00008f0038a27a20 */ /* 0x000fca0000410000 */
[----:B------:R-:W-:-:S05]  /*9b50*/  FSEL R162, R162, RZ, P1 ;  /* 0x000000ffa2a27208 */ /* 0x000fca0000800000 */
[--C-:B------:R-:W-:Y:S01]  /*9b60*/  FFMA.FTZ R137, R3, c[0x0][0x23c], -R162.reuse ;  /* 0x00008f0003897a23 */ /* 0x100fe200000108a2 */
[----:B--2---:R-:W-:Y:S01]  /*9b70*/  FMNMX.FTZ R3, R8, R5, !PT ;  /* 0x0000000508037209 */ /* 0x004fe20007810000 */
[--C-:B------:R-:W-:Y:S01]  /*9b80*/  FFMA.FTZ R208, R9, c[0x0][0x23c], -R162.reuse ;  /* 0x00008f0009d07a23 */ /* 0x100fe200000108a2 */
[----:B------:R-:W-:Y:S01]  /*9b90*/  FSEL R5, R56, RZ, P1 ;  /* 0x000000ff38057208 */ /* 0x000fe20000800000 */
[--C-:B------:R-:W-:Y:S01]  /*9ba0*/  FFMA.FTZ R136, R121, c[0x0][0x23c], -R162.reuse ;  /* 0x00008f0079887a23 */ /* 0x100fe200000108a2 */
[C---:B------:R-:W-:Y:S01]  /*9bb0*/  FSETP.NEU.FTZ.AND P0, PT, R3.reuse, -INF , PT ;  /* 0xff8000000300780b */ /* 0x040fe20003f1d000 */
[C---:B------:R-:W-:Y:S01]  /*9bc0*/  FMUL.FTZ R121, R3.reuse, c[0x0][0x23c] ;  /* 0x00008f0003797a20 */ /* 0x040fe20000410000 */
[----:B------:R-:W1:Y:S01]  /*9bd0*/  LDSM.16.MT88.4 R8, [R170+0x9000] ;  /* 0x00900000aa08783b */ /* 0x000e620000004200 */
[----:B------:R-:W-:Y:S01]  /*9be0*/  FADD.FTZ R5, R2, -R5 ;  /* 0x8000000502057221 */ /* 0x000fe20000010000 */
[----:B------:R-:W-:Y:S01]  /*9bf0*/  FSEL R7, R3, RZ, P0 ;  /* 0x000000ff03077208 */ /* 0x000fe20000000000 */
[----:B------:R-:W-:Y:S01]  /*9c00*/  FFMA.FTZ R131, R65, c[0x0][0x23c], -R162 ;  /* 0x00008f0041837a23 */ /* 0x000fe200000108a2 */
[----:B------:R-:W-:Y:S01]  /*9c10*/  FSEL R121, R121, RZ, P0 ;  /* 0x000000ff79797208 */ /* 0x000fe20000000000 */
[----:B------:R-:W-:Y:S01]  /*9c20*/  FMUL.FTZ R201, R5, c[0x0][0x23c] ;  /* 0x00008f0005c97a20 */ /* 0x000fe20000410000 */
[----:B------:R-:W-:Y:S01]  /*9c30*/  MUFU.EX2 R208, R208 ;  /* 0x000000d000d07308 */ /* 0x000fe20000000800 */
[----:B------:R-:W-:-:S02]  /*9c40*/  FADD.FTZ R7, R0, -R7 ;  /* 0x8000000700077221 */ /* 0x000fc40000010000 */
[--C-:B------:R-:W-:Y:S02]  /*9c50*/  FFMA.FTZ R133, R124, c[0x0][0x23c], -R121.reuse ;  /* 0x00008f007c857a23 */ /* 0x100fe40000010879 */
[--C-:B------:R-:W-:Y:S02]  /*9c60*/  FFMA.FTZ R163, R66, c[0x0][0x23c], -R121.reuse ;  /* 0x00008f0042a37a23 */ /* 0x100fe40000010879 */
[--C-:B------:R-:W-:Y:S01]  /*9c70*/  FFMA.FTZ R135, R6, c[0x0][0x23c], -R121.reuse ;  /* 0x00008f0006877a23 */ /* 0x100fe20000010879 */
[----:B------:R-:W2:Y:S01]  /*9c80*/  MUFU.EX2 R137, R137 ;  /* 0x0000008900897308 */ /* 0x000ea20000000800 */
[----:B------:R-:W-:Y:S01]  /*9c90*/  FMUL.FTZ R164, R7, c[0x0][0x23c] ;  /* 0x00008f0007a47a20 */ /* 0x000fe20000410000 */
[----:B------:R-:W-:Y:S01]  /*9ca0*/  LDSM.16.MT88.4 R64, [R168+0x9400] ;  /* 0x00940000a840783b */ /* 0x000fe20000004200 */
[----:B------:R-:W-:Y:S02]  /*9cb0*/  FFMA.FTZ R124, R4, c[0x0][0x23c], -R121 ;  /* 0x00008f00047c7a23 */ /* 0x000fe40000010879 */
[----:B------:R-:W-:-:S02]  /*9cc0*/  FFMA.FTZ R134, R117, c[0x0][0x23c], -R162 ;  /* 0x00008f0075867a23 */ /* 0x000fc400000108a2 */
[--C-:B------:R-:W-:Y:S01]  /*9cd0*/  FFMA.FTZ R117, R63, c[0x0][0x23c], -R162.reuse ;  /* 0x00008f003f757a23 */ /* 0x100fe200000108a2 */
[----:B------:R-:W-:Y:S01]  /*9ce0*/  MUFU.EX2 R136, R136 ;  /* 0x0000008800887308 */ /* 0x000fe20000000800 */
[--C-:B------:R-:W-:Y:S02]  /*9cf0*/  FFMA.FTZ R2, R57, c[0x0][0x23c], -R162.reuse ;  /* 0x00008f0039027a23 */ /* 0x100fe400000108a2 */
[----:B------:R-:W-:Y:S02]  /*9d00*/  FFMA.FTZ R59, R205, c[0x0][0x23c], -R162 ;  /* 0x00008f00cd3b7a23 */ /* 0x000fe400000108a2 */
[--C-:B------:R-:W-:Y:S02]  /*9d10*/  FFMA.FTZ R132, R212, c[0x0][0x23c], -R121.reuse ;  /* 0x00008f00d4847a23 */ /* 0x100fe40000010879 */
[--C-:B------:R-:W-:Y:S01]  /*9d20*/  FFMA.FTZ R63, R216, c[0x0][0x23c], -R121.reuse ;  /* 0x00008f00d83f7a23 */ /* 0x100fe20000010879 */
[----:B------:R-:W3:Y:S01]  /*9d30*/  MUFU.EX2 R131, R131 ;  /* 0x0000008300837308 */ /* 0x000ee20000000800 */
[----:B--2---:R-:W-:Y:S01]  /*9d40*/  F2FP.PACK_AB R48, R137, R208 ;  /* 0x000000d08930723e */ /* 0x004fe200000000ff */
[----:B------:R-:W-:-:S02]  /*9d50*/  FFMA.FTZ R57, R126, c[0x0][0x23c], -R121 ;  /* 0x00008f007e397a23 */ /* 0x000fc40000010879 */
[--C-:B------:R-:W-:Y:S02]  /*9d60*/  FFMA.FTZ R0, R214, c[0x0][0x23c], -R121.reuse ;  /* 0x00008f00d6007a23 */ /* 0x100fe40000010879 */
[--C-:B------:R-:W-:Y:S02]  /*9d70*/  FFMA.FTZ R129, R125, c[0x0][0x23c], -R162.reuse ;  /* 0x00008f007d817a23 */ /* 0x100fe400000108a2 */
[----:B------:R-:W-:Y:S01]  /*9d80*/  MUFU.EX2 R163, R163 ;  /* 0x000000a300a37308 */ /* 0x000fe20000000800 */
[--C-:B------:R-:W-:Y:S02]  /*9d90*/  FFMA.FTZ R126, R123, c[0x0][0x23c], -R162.reuse ;  /* 0x00008f007b7e7a23 */ /* 0x100fe400000108a2 */
[--C-:B------:R-:W-:Y:S02]  /*9da0*/  FFMA.FTZ R125, R127, c[0x0][0x23c], -R162.reuse ;  /* 0x00008f007f7d7a23 */ /* 0x100fe400000108a2 */
[--C-:B------:R-:W-:Y:S02]  /*9db0*/  FFMA.FTZ R123, R122, c[0x0][0x23c], -R121.reuse ;  /* 0x00008f007a7b7a23 */ /* 0x100fe40000010879 */
[----:B------:R-:W-:Y:S01]  /*9dc0*/  FFMA.FTZ R128, R203, c[0x0][0x23c], -R162 ;  /* 0x00008f00cb807a23 */ /* 0x000fe200000108a2 */
[----:B------:R-:W2:Y:S01]  /*9dd0*/  MUFU.EX2 R135, R135 ;  /* 0x0000008700877308 */ /* 0x000ea20000000800 */
[----:B---3--:R-:W-:Y:S01]  /*9de0*/  F2FP.PACK_AB R50, R131, R136 ;  /* 0x000000888332723e */ /* 0x008fe200000000ff */
[----:B------:R-:W-:-:S02]  /*9df0*/  FFMA.FTZ R130, R192, c[0x0][0x23c], -R121 ;  /* 0x00008f00c0827a23 */ /* 0x000fc40000010879 */
[--C-:B------:R-:W-:Y:S02]  /*9e00*/  FFMA.FTZ R127, R210, c[0x0][0x23c], -R121.reuse ;  /* 0x00008f00d27f7a23 */ /* 0x100fe40000010879 */
[--C-:B------:R-:W-:Y:S02]  /*9e10*/  FFMA.FTZ R122, R202, c[0x0][0x23c], -R121.reuse ;  /* 0x00008f00ca7a7a23 */ /* 0x100fe40000010879 */
[----:B------:R-:W3:Y:S01]  /*9e20*/  MUFU.EX2 R201, R201 ;  /* 0x000000c900c97308 */ /* 0x000ee20000000800 */
[--C-:B------:R-:W-:Y:S02]  /*9e30*/  FFMA.FTZ R202, R167, c[0x0][0x23c], -R162.reuse ;  /* 0x00008f00a7ca7a23 */ /* 0x100fe400000108a2 */
[--C-:B------:R-:W-:Y:S02]  /*9e40*/  FFMA.FTZ R192, R165, c[0x0][0x23c], -R162.reuse ;  /* 0x00008f00a5c07a23 */ /* 0x100fe400000108a2 */
[--C-:B------:R-:W-:Y:S02]  /*9e50*/  FFMA.FTZ R167, R187, c[0x0][0x23c], -R162.reuse ;  /* 0x00008f00bba77a23 */ /* 0x100fe400000108a2 */
[----:B------:R-:W-:Y:S01]  /*9e60*/  FFMA.FTZ R199, R199, c[0x0][0x23c], -R162 ;  /* 0x00008f00c7c77a23 */ /* 0x000fe200000108a2 */
[----:B------:R-:W4:Y:S01]  /*9e70*/  MUFU.EX2 R164, R164 ;  /* 0x000000a400a47308 */ /* 0x000f220000000800 */
[----:B--2---:R-:W-:Y:S01]  /*9e80*/  F2FP.PACK_AB R49, R135, R163 ;  /* 0x000000a38731723e */ /* 0x004fe200000000ff */
[----:B------:R-:W-:-:S02]  /*9e90*/  FFMA.FTZ R200, R200, c[0x0][0x23c], -R121 ;  /* 0x00008f00c8c87a23 */ /* 0x000fc40000010879 */
[--C-:B------:R-:W-:Y:S02]  /*9ea0*/  FFMA.FTZ R187, R206, c[0x0][0x23c], -R121.reuse ;  /* 0x00008f00cebb7a23 */ /* 0x100fe40000010879 */
[----:B------:R-:W-:Y:S02]  /*9eb0*/  FFMA.FTZ R166, R166, c[0x0][0x23c], -R121 ;  /* 0x00008f00a6a67a23 */ /* 0x000fe40000010879 */
[----:B------:R-:W-:Y:S01]  /*9ec0*/  MUFU.EX2 R133, R133 ;  /* 0x0000008500857308 */ /* 0x000fe20000000800 */
[-C--:B---3--:R-:W-:Y:S02]  /*9ed0*/  FMUL.FTZ R4, R112, R201.reuse ;  /* 0x000000c970047220 */ /* 0x088fe40000410000 */
[-C--:B------:R-:W-:Y:S02]  /*9ee0*/  FMUL.FTZ R5, R113, R201.reuse ;  /* 0x000000c971057220 */ /* 0x080fe40000410000 */
[-C--:B------:R-:W-:Y:S02]  /*9ef0*/  FMUL.FTZ R68, R68, R201.reuse ;  /* 0x000000c944447220 */ /* 0x080fe40000410000 */
[----:B------:R-:W-:Y:S01]  /*9f00*/  FMUL.FTZ R69, R69, R201 ;  /* 0x000000c945457220 */ /* 0x000fe20000410000 */
[----:B------:R-:W2:Y:S01]  /*9f10*/  MUFU.EX2 R124, R124 ;  /* 0x0000007c007c7308 */ /* 0x000ea20000000800 */
[----:B----4-:R-:W-:-:S02]  /*9f20*/  FMUL.FTZ R6, R114, R164 ;  /* 0x000000a472067220 */ /* 0x010fc40000410000 */
[-C--:B------:R-:W-:Y:S02]  /*9f30*/  FMUL.FTZ R7, R115, R164.reuse ;  /* 0x000000a473077220 */ /* 0x080fe40000410000 */
[-C--:B------:R-:W-:Y:S02]  /*9f40*/  FMUL.FTZ R70, R70, R164.reuse ;  /* 0x000000a446467220 */ /* 0x080fe40000410000 */
[-C--:B------:R-:W-:Y:S01]  /*9f50*/  FMUL.FTZ R71, R71, R164.reuse ;  /* 0x000000a447477220 */ /* 0x080fe20000410000 */
[----:B------:R-:W-:Y:S01]  /*9f60*/  MUFU.EX2 R134, R134 ;  /* 0x0000008600867308 */ /* 0x000fe20000000800 */
[-C--:B------:R-:W-:Y:S02]  /*9f70*/  FMUL.FTZ R12, R72, R201.reuse ;  /* 0x000000c9480c7220 */ /* 0x080fe40000410000 */
[----:B------:R-:W-:Y:S02]  /*9f80*/  FMUL.FTZ R13, R73, R201 ;  /* 0x000000c9490d7220 */ /* 0x000fe40000410000 */
[----:B------:R-:W-:-:S02]  /*9f90*/  FMUL.FTZ R14, R74, R164 ;  /* 0x000000a44a0e7220 */ /* 0x000fc40000410000 */
[-C--:B------:R-:W-:Y:S01]  /*9fa0*/  FMUL.FTZ R15, R75, R164.reuse ;  /* 0x000000a44b0f7220 */ /* 0x080fe20000410000 */
[----:B--2---:R-:W-:Y:S01]  /*9fb0*/  F2FP.PACK_AB R51, R124, R133 ;  /* 0x000000857c33723e */ /* 0x004fe200000000ff */
[----:B------:R-:W-:Y:S01]  /*9fc0*/  LDSM.16.MT88.4 R72, [R170+0xb400] ;  /* 0x00b40000aa48783b */ /* 0x000fe20000004200 */
[-C--:B------:R-:W-:Y:S01]  /*9fd0*/  FMUL.FTZ R20, R80, R201.reuse ;  /* 0x000000c950147220 */ /* 0x080fe20000410000 */
[----:B------:R-:W2:Y:S01]  /*9fe0*/  MUFU.EX2 R117, R117 ;  /* 0x0000007500757308 */ /* 0x000ea20000000800 */
[-C--:B------:R-:W-:Y:S02]  /*9ff0*/  FMUL.FTZ R21, R81, R201.reuse ;  /* 0x000000c951157220 */ /* 0x080fe40000410000 */
[-C--:B------:R-:W-:Y:S01]  /*a000*/  FMUL.FTZ R22, R82, R164.reuse ;  /* 0x000000a452167220 */ /* 0x080fe20000410000 */
[----:B-1----:R-:W-:Y:S01]  /*a010*/  HMMA.16816.F32 R4, R48, R8, R4 ;  /* 0x000000083004723c */ /* 0x002fe20000001804 */
[----:B------:R-:W-:Y:S02]  /*a020*/  FMUL.FTZ R23, R83, R164 ;  /* 0x000000a453177220 */ /* 0x000fe40000410000 */
[-C--:B------:R-:W-:Y:S01]  /*a030*/  FMUL.FTZ R76, R76, R201.reuse ;  /* 0x000000c94c4c7220 */ /* 0x080fe20000410000 */
[----:B------:R-:W-:Y:S01]  /*a040*/  MUFU.EX2 R59, R59 ;  /* 0x0000003b003b7308 */ /* 0x000fe20000000800 */
[----:B------:R-:W-:-:S02]  /*a050*/  FMUL.FTZ R77, R77, R201 ;  /* 0x000000c94d4d7220 */ /* 0x000fc40000410000 */
[-C--:B------:R-:W-:Y:S01]  /*a060*/  FMUL.FTZ R78, R78, R164.reuse ;  /* 0x000000a44e4e7220 */ /* 0x080fe20000410000 */
[C---:B------:R-:W-:Y:S01]  /*a070*/  HMMA.16816.F32 R8, R48.reuse, R10, R68 ;  /* 0x0000000a3008723c */ /* 0x040fe20000001844 */
[----:B------:R-:W1:Y:S01]  /*a080*/  LDSM.16.MT88.4 R68, [R170+0x9400] ;  /* 0x00940000aa44783b */ /* 0x000e620000004200 */
[-C--:B------:R-:W-:Y:S02]  /*a090*/  FMUL.FTZ R79, R79, R164.reuse ;  /* 0x000000a44f4f7220 */ /* 0x080fe40000410000 */
[-C--:B------:R-:W-:Y:S01]  /*a0a0*/  FMUL.FTZ R84, R84, R201.reuse ;  /* 0x000000c954547220 */ /* 0x080fe20000410000 */
[----:B------:R-:W-:Y:S01]  /*a0b0*/  MUFU.EX2 R2, R2 ;  /* 0x0000000200027308 */ /* 0x000fe20000000800 */
[----:B------:R-:W-:Y:S02]  /*a0c0*/  FMUL.FTZ R85, R85, R201 ;  /* 0x000000c955557220 */ /* 0x000fe40000410000 */
[-C--:B------:R-:W-:Y:S01]  /*a0d0*/  FMUL.FTZ R86, R86, R164.reuse ;  /* 0x000000a456567220 */ /* 0x080fe20000410000 */
[----:B------:R-:W-:Y:S01]  /*a0e0*/  HMMA.16816.F32 R12, R48, R16, R12 ;  /* 0x00000010300c723c */ /* 0x000fe2000000180c */
[----:B------:R-:W-:-:S02]  /*a0f0*/  FMUL.FTZ R87, R87, R164 ;  /* 0x000000a457577220 */ /* 0x000fc40000410000 */
[-C--:B------:R-:W-:Y:S01]  /*a100*/  FMUL.FTZ R28, R88, R201.reuse ;  /* 0x000000c9581c7220 */ /* 0x080fe20000410000 */
[----:B------:R-:W-:Y:S01]  /*a110*/  MUFU.EX2 R132, R132 ;  /* 0x0000008400847308 */ /* 0x000fe20000000800 */
[-C--:B------:R-:W-:Y:S02]  /*a120*/  FMUL.FTZ R29, R89, R201.reuse ;  /* 0x000000c9591d7220 */ /* 0x080fe40000410000 */
[-C--:B------:R-:W-:Y:S01]  /*a130*/  FMUL.FTZ R30, R90, R164.reuse ;  /* 0x000000a45a1e7220 */ /* 0x080fe20000410000 */
[----:B------:R-:W-:Y:S01]  /*a140*/  HMMA.16816.F32 R20, R48, R24, R20 ;  /* 0x000000183014723c */ /* 0x000fe20000001814 */
[----:B------:R-:W-:Y:S02]  /*a150*/  FMUL.FTZ R31, R91, R164 ;  /* 0x000000a45b1f7220 */ /* 0x000fe40000410000 */
[-C--:B------:R-:W-:Y:S01]  /*a160*/  FMUL.FTZ R36, R96, R201.reuse ;  /* 0x000000c960247220 */ /* 0x080fe20000410000 */
[----:B------:R-:W3:Y:S01]  /*a170*/  MUFU.EX2 R63, R63 ;  /* 0x0000003f003f7308 */ /* 0x000ee20000000800 */
[----:B------:R-:W-:-:S02]  /*a180*/  FMUL.FTZ R37, R97, R201 ;  /* 0x000000c961257220 */ /* 0x000fc40000410000 */
[-C--:B------:R-:W-:Y:S01]  /*a190*/  FMUL.FTZ R38, R98, R164.reuse ;  /* 0x000000a462267220 */ /* 0x080fe20000410000 */
[C---:B------:R-:W-:Y:S01]  /*a1a0*/  HMMA.16816.F32 R16, R48.reuse, R18, R76 ;  /* 0x000000123010723c */ /* 0x040fe2000000184c */
[-C--:B------:R-:W-:Y:S01]  /*a1b0*/  FMUL.FTZ R39, R99, R164.reuse ;  /* 0x000000a463277220 */ /* 0x080fe20000410000 */
[----:B------:R-:W-:Y:S01]  /*a1c0*/  LDSM.16.MT88.4 R76, [R168+0xa400] ;  /* 0x00a40000a84c783b */ /* 0x000fe20000004200 */
[-C--:B------:R-:W-:Y:S01]  /*a1d0*/  FMUL.FTZ R92, R92, R201.reuse ;  /* 0x000000c95c5c7220 */ /* 0x080fe20000410000 */
[----:B------:R-:W-:Y:S01]  /*a1e0*/  MUFU.EX2 R57, R57 ;  /* 0x0000003900397308 */ /* 0x000fe20000000800 */
[-C--:B------:R-:W-:Y:S02]  /*a1f0*/  FMUL.FTZ R93, R93, R201.reuse ;  /* 0x000000c95d5d7220 */ /* 0x080fe40000410000 */
[-C--:B------:R-:W-:Y:S01]  /*a200*/  FMUL.FTZ R94, R94, R164.reuse ;  /* 0x000000a45e5e7220 */ /* 0x080fe20000410000 */
[----:B------:R-:W-:Y:S01]  /*a210*/  HMMA.16816.F32 R24, R48, R26, R84 ;  /* 0x0000001a3018723c */ /* 0x000fe20000001854 */
[----:B------:R-:W-:Y:S01]  /*a220*/  FMUL.FTZ R95, R95, R164 ;  /* 0x000000a45f5f7220 */ /* 0x000fe20000410000 */
[----:B------:R-:W-:Y:S01]  /*a230*/  LDSM.16.MT88.4 R84, [R170+0xc400] ;  /* 0x00c40000aa54783b */ /* 0x000fe20000004200 */
[-C--:B------:R-:W-:Y:S01]  /*a240*/  FMUL.FTZ R108, R108, R201.reuse ;  /* 0x000000c96c6c7220 */ /* 0x080fe20000410000 */
[----:B------:R-:W4:Y:S01]  /*a250*/  MUFU.EX2 R0, R0 ;  /* 0x0000000000007308 */ /* 0x000f220000000800 */
[----:B------:R-:W-:-:S02]  /*a260*/  FMUL.FTZ R109, R109, R201 ;  /* 0x000000c96d6d7220 */ /* 0x000fc40000410000 */
[-C--:B------:R-:W-:Y:S01]  /*a270*/  FMUL.FTZ R110, R110, R164.reuse ;  /* 0x000000a46e6e7220 */ /* 0x080fe20000410000 */
[C---:B------:R-:W-:Y:S01]  /*a280*/  HMMA.16816.F32 R28, R48.reuse, R32, R28 ;  /* 0x00000020301c723c */ /* 0x040fe2000000181c */
        /* <DEDUP_REMOVED lines=8> */
[----:B------:R-:W5:Y:S01]  /*a310*/  MUFU.EX2 R128, R128 ;  /* 0x0000008000807308 */ /* 0x000f620000000800 */
[-C--:B------:R-:W-:Y:S02]  /*a320*/  FMUL.FTZ R105, R105, R201.reuse ;  /* 0x000000c969697220 */ /* 0x080fe40000410000 */
[-C--:B------:R-:W-:Y:S01]  /*a330*/  FMUL.FTZ R106, R106, R164.reuse ;  /* 0x000000a46a6a7220 */ /* 0x080fe20000410000 */
[----:B------:R-:W-:Y:S01]  /*a340*/  HMMA.16816.F32 R32, R48, R34, R92 ;  /* 0x000000223020723c */ /* 0x000fe2000000185c */
[----:B------:R-:W-:Y:S01]  /*a350*/  FMUL.FTZ R107, R107, R164 ;  /* 0x000000a46b6b7220 */ /* 0x000fe20000410000 */
[----:B------:R-:W-:Y:S01]  /*a360*/  LDSM.16.MT88.4 R92, [R168+0xc400] ;  /* 0x00c40000a85c783b */ /* 0x000fe20000004200 */
[----:B------:R-:W-:Y:S01]  /*a370*/  FFMA.FTZ R165, R204, c[0x0][0x23c], -R121 ;  /* 0x00008f00cca57a23 */ /* 0x000fe20000010879 */
[----:B------:R-:W-:Y:S01]  /*a380*/  MUFU.EX2 R126, R126 ;  /* 0x0000007e007e7308 */ /* 0x000fe20000000800 */
[----:B------:R-:W-:-:S02]  /*a390*/  FFMA.FTZ R208, R195, R201, R208 ;  /* 0x000000c9c3d07223 */ /* 0x000fc400000100d0 */
[--C-:B------:R-:W-:Y:S01]  /*a3a0*/  FFMA.FTZ R195, R147, c[0x0][0x23c], -R162.reuse ;  /* 0x00008f0093c37a23 */ /* 0x100fe200000108a2 */
[C---:B------:R-:W-:Y:S01]  /*a3b0*/  HMMA.16816.F32 R40, R48.reuse, R42, R108 ;  /* 0x0000002a3028723c */ /* 0x040fe2000000186c */
[--C-:B------:R-:W-:Y:S01]  /*a3c0*/  FFMA.FTZ R204, R159, c[0x0][0x23c], -R162.reuse ;  /* 0x00008f009fcc7a23 */ /* 0x100fe200000108a2 */
[----:B------:R-:W-:Y:S01]  /*a3d0*/  LDSM.16.MT88.4 R108, [R170+0xe400] ;  /* 0x00e40000aa6c783b */ /* 0x000fe20000004200 */
[--C-:B------:R-:W-:Y:S01]  /*a3e0*/  FFMA.FTZ R147, R150, c[0x0][0x23c], -R162.reuse ;  /* 0x00008f0096937a23 */ /* 0x100fe200000108a2 */
[----:B------:R-:W-:Y:S01]  /*a3f0*/  MUFU.EX2 R125, R125 ;  /* 0x0000007d007d7308 */ /* 0x000fe20000000800 */
[----:B------:R-:W-:Y:S02]  /*a400*/  FFMA.FTZ R150, R160, c[0x0][0x23c], -R162 ;  /* 0x00008f00a0967a23 */ /* 0x000fe400000108a2 */
[--C-:B------:R-:W-:Y:S01]  /*a410*/  FFMA.FTZ R148, R148, c[0x0][0x23c], -R121.reuse ;  /* 0x00008f0094947a23 */ /* 0x100fe20000010879 */
[----:B------:R-:W-:Y:S01]  /*a420*/  HMMA.16816.F32 R44, R48, R52, R44 ;  /* 0x00000034302c723c */ /* 0x000fe2000000182c */
[----:B------:R-:W-:-:S02]  /*a430*/  FFMA.FTZ R159, R152, c[0x0][0x23c], -R121 ;  /* 0x00008f00989f7a23 */ /* 0x000fc40000010879 */
[--C-:B------:R-:W-:Y:S01]  /*a440*/  FFMA.FTZ R146, R146, c[0x0][0x23c], -R121.reuse ;  /* 0x00008f0092927a23 */ /* 0x100fe20000010879 */
[----:B------:R-:W-:Y:S01]  /*a450*/  MUFU.EX2 R130, R130 ;  /* 0x0000008200827308 */ /* 0x000fe20000000800 */
[----:B------:R-:W-:Y:S02]  /*a460*/  FFMA.FTZ R154, R154, c[0x0][0x23c], -R121 ;  /* 0x00008f009a9a7a23 */ /* 0x000fe40000010879 */
[----:B--2---:R-:W-:Y:S01]  /*a470*/  F2FP.PACK_AB R52, R117, R134 ;  /* 0x000000867534723e */ /* 0x004fe200000000ff */
[----:B------:R-:W-:Y:S01]  /*a480*/  HMMA.16816.F32 R48, R48, R54, R104 ;  /* 0x000000363030723c */ /* 0x000fe20000001868 */
[----:B---3--:R-:W-:Y:S01]  /*a490*/  F2FP.PACK_AB R53, R63, R132 ;  /* 0x000000843f35723e */ /* 0x008fe200000000ff */
[--C-:B------:R-:W-:Y:S02]  /*a4a0*/  FFMA.FTZ R153, R153, c[0x0][0x23c], -R162.reuse ;  /* 0x00008f0099997a23 */ /* 0x100fe400000108a2 */
[----:B------:R-:W2:Y:S01]  /*a4b0*/  MUFU.EX2 R127, R127 ;  /* 0x0000007f007f7308 */ /* 0x000ea20000000800 */
[----:B------:R-:W-:-:S02]  /*a4c0*/  FFMA.FTZ R141, R141, c[0x0][0x23c], -R162 ;  /* 0x00008f008d8d7a23 */ /* 0x000fc400000108a2 */
[----:B------:R-:W-:Y:S01]  /*a4d0*/  F2FP.PACK_AB R54, R2, R59 ;  /* 0x0000003b0236723e */ /* 0x000fe200000000ff */
[--C-:B------:R-:W-:Y:S01]  /*a4e0*/  FFMA.FTZ R155, R155, c[0x0][0x23c], -R162.reuse ;  /* 0x00008f009b9b7a23 */ /* 0x100fe200000108a2 */
[----:B----4-:R-:W-:Y:S01]  /*a4f0*/  F2FP.PACK_AB R55, R0, R57 ;  /* 0x000000390037723e */ /* 0x010fe200000000ff */
[----:B------:R-:W-:Y:S02]  /*a500*/  FFMA.FTZ R140, R140, c[0x0][0x23c], -R121 ;  /* 0x00008f008c8c7a23 */ /* 0x000fe40000010879 */
[----:B------:R-:W-:Y:S01]  /*a510*/  MUFU.EX2 R123, R123 ;  /* 0x0000007b007b7308 */ /* 0x000fe20000000800 */
[--C-:B------:R-:W-:Y:S02]  /*a520*/  FFMA.FTZ R143, R143, c[0x0][0x23c], -R162.reuse ;  /* 0x00008f008f8f7a23 */ /* 0x100fe400000108a2 */
[--C-:B------:R-:W-:Y:S01]  /*a530*/  FFMA.FTZ R156, R156, c[0x0][0x23c], -R162.reuse ;  /* 0x00008f009c9c7a23 */ /* 0x100fe200000108a2 */
[----:B-1----:R-:W-:Y:S01]  /*a540*/  HMMA.16816.F32 R4, R52, R68, R4 ;  /* 0x000000443404723c */ /* 0x002fe20000001804 */
[----:B------:R-:W-:-:S02]  /*a550*/  FFMA.FTZ R145, R145, c[0x0][0x23c], -R162 ;  /* 0x00008f0091917a23 */ /* 0x000fc400000108a2 */
[----:B------:R-:W-:Y:S01]  /*a560*/  FFMA.FTZ R157, R157, c[0x0][0x23c], -R162 ;  /* 0x00008f009d9d7a23 */ /* 0x000fe200000108a2 */
[----:B------:R-:W1:Y:S01]  /*a570*/  MUFU.EX2 R122, R122 ;  /* 0x0000007a007a7308 */ /* 0x000e620000000800 */
[----:B------:R-:W-:Y:S02]  /*a580*/  FFMA.FTZ R164, R196, R164, R163 ;  /* 0x000000a4c4a47223 */ /* 0x000fe400000100a3 */
[----:B------:R-:W-:Y:S01]  /*a590*/  FADD.FTZ R137, R137, R208 ;  /* 0x000000d089897221 */ /* 0x000fe20000010000 */
[----:B------:R-:W-:Y:S01]  /*a5a0*/  HMMA.16816.F32 R8, R52, R70, R8 ;  /* 0x000000463408723c */ /* 0x000fe20000001808 */
[----:B------:R-:W3:Y:S01]  /*a5b0*/  LDSM.16.MT88.4 R68, [R168+0xb400] ;  /* 0x00b40000a844783b */ /* 0x000ee20000004200 */
[----:B------:R-:W-:Y:S02]  /*a5c0*/  FADD.FTZ R164, R135, R164 ;  /* 0x000000a487a47221 */ /* 0x000fe40000010000 */
[----:B------:R-:W-:Y:S01]  /*a5d0*/  MUFU.EX2 R202, R202 ;  /* 0x000000ca00ca7308 */ /* 0x000fe20000000800 */
[----:B------:R-:W-:-:S02]  /*a5e0*/  FADD.FTZ R136, R136, R137 ;  /* 0x0000008988887221 */ /* 0x000fc40000010000 */
[----:B------:R-:W-:Y:S01]  /*a5f0*/  FADD.FTZ R133, R133, R164 ;  /* 0x000000a485857221 */ /* 0x000fe20000010000 */
[C---:B------:R-:W-:Y:S01]  /*a600*/  HMMA.16816.F32 R12, R52.reuse, R64, R12 ;  /* 0x00000040340c723c */ /* 0x040fe2000000180c */
[--C-:B------:R-:W-:Y:S02]  /*a610*/  FFMA.FTZ R149, R149, c[0x0][0x23c], -R162.reuse ;  /* 0x00008f0095957a23 */ /* 0x100fe400000108a2 */
[----:B------:R-:W-:Y:S01]  /*a620*/  FADD.FTZ R133, R124, R133 ;  /* 0x000000857c857221 */ /* 0x000fe20000010000 */
[----:B------:R-:W-:Y:S01]  /*a630*/  MUFU.EX2 R199, R199 ;  /* 0x000000c700c77308 */ /* 0x000fe20000000800 */
[--C-:B------:R-:W-:Y:S02]  /*a640*/  FFMA.FTZ R158, R158, c[0x0][0x23c], -R162.reuse ;  /* 0x00008f009e9e7a23 */ /* 0x100fe400000108a2 */
[----:B------:R-:W-:Y:S01]  /*a650*/  FFMA.FTZ R151, R151, c[0x0][0x23c], -R162 ;  /* 0x00008f0097977a23 */ /* 0x000fe200000108a2 */
[----:B------:R-:W-:Y:S01]  /*a660*/  HMMA.16816.F32 R16, R52, R66, R16 ;  /* 0x000000423410723c */ /* 0x000fe20000001810 */
[----:B------:R-:W4:Y:S01]  /*a670*/  LDSM.16.MT88.4 R64, [R168+0xd400] ;  /* 0x00d40000a840783b */ /* 0x000f220000004200 */
[----:B------:R-:W-:-:S02]  /*a680*/  FFMA.FTZ R196, R118, c[0x0][0x23c], -R121 ;  /* 0x00008f0076c47a23 */ /* 0x000fc40000010879 */
[----:B------:R-:W-:Y:S01]  /*a690*/  MUFU.EX2 R192, R192 ;  /* 0x000000c000c07308 */ /* 0x000fe20000000800 */
[----:B------:R-:W-:Y:S02]  /*a6a0*/  FFMA.FTZ R161, R161, c[0x0][0x23c], -R162 ;  /* 0x00008f00a1a17a23 */ /* 0x000fe400000108a2 */
[----:B------:R-:W-:Y:S01]  /*a6b0*/  FADD.FTZ R131, R131, R136 ;  /* 0x0000008883837221 */ /* 0x000fe20000010000 */
[C---:B------:R-:W-:Y:S01]  /*a6c0*/  HMMA.16816.F32 R20, R52.reuse, R72, R20 ;  /* 0x000000483414723c */ /* 0x040fe20000001814 */
[--C-:B------:R-:W-:Y:S02]  /*a6d0*/  FFMA.FTZ R58, R58, c[0x0][0x23c], -R121.reuse ;  /* 0x00008f003a3a7a23 */ /* 0x100fe40000010879 */
[--C-:B------:R-:W-:Y:S01]  /*a6e0*/  FFMA.FTZ R61, R61, c[0x0][0x23c], -R121.reuse ;  /* 0x00008f003d3d7a23 */ /* 0x100fe20000010879 */
[----:B------:R-:W-:Y:S01]  /*a6f0*/  MUFU.EX2 R167, R167 ;  /* 0x000000a700a77308 */ /* 0x000fe20000000800 */
[----:B------:R-:W-:Y:S02]  /*a700*/  FFMA.FTZ R60, R60, c[0x0][0x23c], -R121 ;  /* 0x00008f003c3c7a23 */ /* 0x000fe40000010879 */
[----:B------:R-:W-:Y:S01]  /*a710*/  FADD.FTZ R132, R132, R133 ;  /* 0x0000008584847221 */ /* 0x000fe20000010000 */
[----:B------:R-:W-:Y:S01]  /*a720*/  HMMA.16816.F32 R24, R52, R74, R24 ;  /* 0x0000004a3418723c */ /* 0x000fe20000001818 */
[----:B------:R-:W1:Y:S01]  /*a730*/  LDSM.16.MT88.4 R72, [R170+0xd400] ;  /* 0x00d40000aa48783b */ /* 0x000e620000004200 */
[----:B------:R-:W-:-:S02]  /*a740*/  FADD.FTZ R134, R134, R131 ;  /* 0x0000008386867221 */ /* 0x000fc40000010000 */
[----:B------:R-:W-:Y:S01]  /*a750*/  MUFU.EX2 R200, R200 ;  /* 0x000000c800c87308 */ /* 0x000fe20000000800 */
[----:B------:R-:W-:Y:S02]  /*a760*/  FADD.FTZ R132, R63, R132 ;  /* 0x000000843f847221 */ /* 0x000fe40000010000 */
[----:B------:R-:W-:Y:S01]  /*a770*/  FADD.FTZ R134, R117, R134 ;  /* 0x0000008675867221 */ /* 0x000fe20000010000 */
[C---:B---3--:R-:W-:Y:S03]  /*a780*/  HMMA.16816.F32 R28, R52.reuse, R68, R28 ;  /* 0x00000044341c723c */ /* 0x048fe6000000181c */
[----:B------:R-:W-:Y:S01]  /*a790*/  FADD.FTZ R59, R59, R134 ;  /* 0x000000863b3b7221 */ /* 0x000fe20000010000 */
[----:B------:R-:W-:Y:S03]  /*a7a0*/  MUFU.EX2 R187, R187 ;  /* 0x000000bb00bb7308 */ /* 0x000fe60000000800 */
[----:B------:R-:W-:Y:S01]  /*a7b0*/  FADD.FTZ R2, R2, R59 ;  /* 0x0000003b02027221 */ /* 0x000fe20000010000 */
[C---:B------:R-:W-:Y:S01]  /*a7c0*/  HMMA.16816.F32 R32, R52.reuse, R70, R32 ;  /* 0x000000463420723c */ /* 0x040fe20000001820 */
[----:B------:R-:W3:Y:S03]  /*a7d0*/  LDSM.16.MT88.4 R68, [R170+0x9800] ;  /* 0x00980000aa44783b */ /* 0x000ee60000004200 */
[----:B------:R-:W-:Y:S04]  /*a7e0*/  MUFU.EX2 R166, R166 ;  /* 0x000000a600a67308 */ /* 0x000fe80000000800 */
[C---:B----4-:R-:W-:Y:S04]  /*a7f0*/  HMMA.16816.F32 R44, R52.reuse, R64, R44 ;  /* 0x00000040342c723c */ /* 0x050fe8000000182c */
[----:B------:R-:W-:Y:S04]  /*a800*/  MUFU.EX2 R165, R165 ;  /* 0x000000a500a57308 */ /* 0x000fe80000000800 */
[C---:B------:R-:W-:Y:S01]  /*a810*/  HMMA.16816.F32 R48, R52.reuse, R66, R48 ;  /* 0x000000423430723c */ /* 0x040fe20000001830 */
[----:B------:R-:W4:Y:S03]  /*a820*/  LDSM.16.MT88.4 R64, [R168+0x9800] ;  /* 0x00980000a840783b */ /* 0x000f260000004200 */
[----:B------:R-:W-:Y:S04]  /*a830*/  MUFU.EX2 R195, R195 ;  /* 0x000000c300c37308 */ /* 0x000fe80000000800 */
[C---:B-1----:R-:W-:Y:S04]  /*a840*/  HMMA.16816.F32 R36, R52.reuse, R72, R36 ;  /* 0x000000483424723c */ /* 0x042fe80000001824 */
[----:B------:R-:W1:Y:S04]  /*a850*/  MUFU.EX2 R204, R204 ;  /* 0x000000cc00cc7308 */ /* 0x000e680000000800 */
[----:B------:R-:W-:Y:S01]  /*a860*/  HMMA.16816.F32 R40, R52, R74, R40 ;  /* 0x0000004a3428723c */ /* 0x000fe20000001828 */
[----:B------:R-:W4:Y:S03]  /*a870*/  LDSM.16.MT88.4 R72, [R170+0xb800] ;  /* 0x00b80000aa48783b */ /* 0x000f260000004200 */
[----:B------:R-:W-:Y:S03]  /*a880*/  MUFU.EX2 R147, R147 ;  /* 0x0000009300937308 */ /* 0x000fe60000000800 */
[----:B-----5:R-:W-:Y:S01]  /*a890*/  F2FP.PACK_AB R52, R128, R129 ;  /* 0x000000818034723e */ /* 0x020fe200000000ff */
[----:B------:R-:W-:Y:S01]  /*a8a0*/  FADD.FTZ R129, R129, R2 ;  /* 0x0000000281817221 */ /* 0x000fe20000010000 */
[----:B--2---:R-:W-:-:S02]  /*a8b0*/  F2FP.PACK_AB R53, R127, R130 ;  /* 0x000000827f35723e */ /* 0x004fc400000000ff */
[C---:B------:R-:W-:Y:S01]  /*a8c0*/  F2FP.PACK_AB R54, R125.reuse, R126 ;  /* 0x0000007e7d36723e */ /* 0x040fe200000000ff */
[----:B------:R-:W2:Y:S01]  /*a8d0*/  MUFU.EX2 R150, R150 ;  /* 0x0000009600967308 */ /* 0x000ea20000000800 */
[----:B------:R-:W-:Y:S01]  /*a8e0*/  F2FP.PACK_AB R55, R122, R123 ;  /* 0x0000007b7a37723e */ /* 0x000fe200000000ff */
[----:B------:R-:W-:Y:S01]  /*a8f0*/  FADD.FTZ R129, R128, R129 ;  /* 0x0000008180817221 */ /* 0x000fe20000010000 */
[----:B-1----:R-:W-:Y:S02]  /*a900*/  F2FP.PACK_AB R104, R204, R195 ;  /* 0x000000c3cc68723e */ /* 0x002fe400000000ff */
[----:B------:R-:W-:Y:S01]  /*a910*/  MOV R2, R56 ;  /* 0x0000003800027202 */ /* 0x000fe20000000f00 */
[----:B------:R-:W-:Y:S02]  /*a920*/  FADD.FTZ R126, R126, R129 ;  /* 0x000000817e7e7221 */ /* 0x000fe40000010000 */
[----:B---3--:R-:W-:Y:S01]  /*a930*/  HMMA.16816.F32 R4, R52, R68, R4 ;  /* 0x000000443404723c */ /* 0x008fe20000001804 */
[----:B------:R-:W-:Y:S01]  /*a940*/  MUFU.EX2 R148, R148 ;  /* 0x0000009400947308 */ /* 0x000fe20000000800 */
[----:B------:R-:W-:-:S06]  /*a950*/  FADD.FTZ R125, R125, R126 ;  /* 0x0000007e7d7d7221 */ /* 0x000fcc0000010000 */
[----:B------:R-:W-:Y:S01]  /*a960*/  HMMA.16816.F32 R8, R52, R70, R8 ;  /* 0x000000463408723c */ /* 0x000fe20000001808 */
[----:B------:R-:W1:Y:S01]  /*a970*/  LDSM.16.MT88.4 R68, [R168+0xb800] ;  /* 0x00b80000a844783b */ /* 0x000e620000004200 */
[----:B------:R-:W3:Y:S01]  /*a980*/  MUFU.EX2 R159, R159 ;  /* 0x0000009f009f7308 */ /* 0x000ee20000000800 */
[----:B--2---:R-:W-:-:S05]  /*a990*/  F2FP.PACK_AB R106, R150, R147 ;  /* 0x00000093966a723e */ /* 0x004fca00000000ff */
[C---:B----4-:R-:W-:Y:S02]  /*a9a0*/  HMMA.16816.F32 R12, R52.reuse, R64, R12 ;  /* 0x00000040340c723c */ /* 0x050fe4000000180c */
[----:B------:R-:W-:Y:S06]  /*a9b0*/  MUFU.EX2 R146, R146 ;  /* 0x0000009200927308 */ /* 0x000fec0000000800 */
[C---:B------:R-:W-:Y:S01]  /*a9c0*/  HMMA.16816.F32 R16, R52.reuse, R66, R16 ;  /* 0x000000423410723c */ /* 0x040fe20000001810 */
[----:B------:R-:W2:Y:S01]  /*a9d0*/  LDSM.16.MT88.4 R64, [R168+0xd800] ;  /* 0x00d80000a840783b */ /* 0x000ea20000004200 */
[----:B---3--:R-:W-:Y:S01]  /*a9e0*/  F2FP.PACK_AB R105, R159, R148 ;  /* 0x000000949f69723e */ /* 0x008fe200000000ff */
[----:B------:R-:W-:Y:S05]  /*a9f0*/  MUFU.EX2 R149, R149 ;  /* 0x0000009500957308 */ /* 0x000fea0000000800 */
[C---:B------:R-:W-:Y:S03]  /*aa00*/  HMMA.16816.F32 R20, R52.reuse, R72, R20 ;  /* 0x000000483414723c */ /* 0x040fe60000001814 */
[----:B------:R-:W-:Y:S05]  /*aa10*/  MUFU.EX2 R158, R158 ;  /* 0x0000009e009e7308 */ /* 0x000fea0000000800 */
[C---:B------:R-:W-:Y:S01]  /*aa20*/  HMMA.16816.F32 R24, R52.reuse, R74, R24 ;  /* 0x0000004a3418723c */ /* 0x040fe20000001818 */
[----:B------:R-:W3:Y:S02]  /*aa30*/  LDSM.16.MT88.4 R72, [R170+0xd800] ;  /* 0x00d80000aa48783b */ /* 0x000ee40000004200 */
[----:B------:R-:W-:Y:S05]  /*aa40*/  MUFU.EX2 R151, R151 ;  /* 0x0000009700977308 */ /* 0x000fea0000000800 */
[C---:B-1----:R-:W-:Y:S03]  /*aa50*/  HMMA.16816.F32 R28, R52.reuse, R68, R28 ;  /* 0x00000044341c723c */ /* 0x042fe6000000181c */
[----:B------:R-:W-:Y:S05]  /*aa60*/  MUFU.EX2 R196, R196 ;  /* 0x000000c400c47308 */ /* 0x000fea0000000800 */
[C---:B------:R-:W-:Y:S01]  /*aa70*/  HMMA.16816.F32 R32, R52.reuse, R70, R32 ;  /* 0x000000463420723c */ /* 0x040fe20000001820 */
[----:B------:R-:W1:Y:S07]  /*aa80*/  LDSM.16.MT88.4 R68, [R168+0x9c00] ;  /* 0x009c0000a844783b */ /* 0x000e6e0000004200 */
[C---:B--2---:R-:W-:Y:S08]  /*aa90*/  HMMA.16816.F32 R44, R52.reuse, R64, R44 ;  /* 0x00000040342c723c */ /* 0x044ff0000000182c */
[C---:B------:R-:W-:Y:S01]  /*aaa0*/  HMMA.16816.F32 R48, R52.reuse, R66, R48 ;  /* 0x000000423430723c */ /* 0x040fe20000001830 */
[----:B------:R-:W2:Y:S07]  /*aab0*/  LDSM.16.MT88.4 R64, [R170+0xbc00] ;  /* 0x00bc0000aa40783b */ /* 0x000eae0000004200 */
[C---:B---3--:R-:W-:Y:S08]  /*aac0*/  HMMA.16816.F32 R36, R52.reuse, R72, R36 ;  /* 0x000000483424723c */ /* 0x048ff00000001824 */
[----:B------:R-:W-:Y:S01]  /*aad0*/  HMMA.16816.F32 R40, R52, R74, R40 ;  /* 0x0000004a3428723c */ /* 0x000fe20000001828 */
[----:B------:R-:W3:Y:S06]  /*aae0*/  LDSM.16.MT88.4 R72, [R170+0x9c00] ;  /* 0x009c0000aa48783b */ /* 0x000eec0000004200 */
[----:B------:R-:W-:Y:S01]  /*aaf0*/  F2FP.PACK_AB R52, R199, R202 ;  /* 0x000000cac734723e */ /* 0x000fe200000000ff */
[----:B------:R-:W-:Y:S01]  /*ab00*/  FADD.FTZ R202, R202, R125 ;  /* 0x0000007dcaca7221 */ /* 0x000fe20000010000 */
[----:B------:R-:W-:-:S02]  /*ab10*/  F2FP.PACK_AB R53, R187, R200 ;  /* 0x000000c8bb35723e */ /* 0x000fc400000000ff */
[----:B------:R-:W-:Y:S01]  /*ab20*/  F2FP.PACK_AB R54, R167, R192 ;  /* 0x000000c0a736723e */ /* 0x000fe200000000ff */
[----:B------:R-:W-:Y:S01]  /*ab30*/  FADD.FTZ R199, R199, R202 ;  /* 0x000000cac7c77221 */ /* 0x000fe20000010000 */
[----:B------:R-:W-:-:S07]  /*ab40*/  F2FP.PACK_AB R55, R165, R166 ;  /* 0x000000a6a537723e */ /* 0x000fce00000000ff */
[C---:B-1----:R-:W-:Y:S08]  /*ab50*/  HMMA.16816.F32 R12, R52.reuse, R68, R12 ;  /* 0x00000044340c723c */ /* 0x042ff0000000180c */
[C---:B------:R-:W-:Y:S01]  /*ab60*/  HMMA.16816.F32 R16, R52.reuse, R70, R16 ;  /* 0x000000463410723c */ /* 0x040fe20000001810 */
[----:B------:R-:W1:Y:S07]  /*ab70*/  LDSM.16.MT88.4 R68, [R170+0xdc00] ;  /* 0x00dc0000aa44783b */ /* 0x000e6e0000004200 */
[C---:B--2---:R-:W-:Y:S08]  /*ab80*/  HMMA.16816.F32 R20, R52.reuse, R64, R20 ;  /* 0x000000403414723c */ /* 0x044ff00000001814 */
[C---:B---3--:R-:W-:Y:S08]  /*ab90*/  HMMA.16816.F32 R4, R52.reuse, R72, R4 ;  /* 0x000000483404723c */ /* 0x048ff00000001804 */
[C---:B------:R-:W-:Y:S01]  /*aba0*/  HMMA.16816.F32 R8, R52.reuse, R74, R8 ;  /* 0x0000004a3408723c */ /* 0x040fe20000001808 */
[----:B------:R-:W2:Y:S07]  /*abb0*/  LDSM.16.MT88.4 R72, [R168+0xbc00] ;  /* 0x00bc0000a848783b */ /* 0x000eae0000004200 */
[C---:B------:R-:W-:Y:S01]  /*abc0*/  HMMA.16816.F32 R24, R52.reuse, R66, R24 ;  /* 0x000000423418723c */ /* 0x040fe20000001818 */
[----:B------:R-:W3:Y:S07]  /*abd0*/  LDSM.16.MT88.4 R64, [R168+0xdc00] ;  /* 0x00dc0000a840783b */ /* 0x000eee0000004200 */
[C---:B-1----:R-:W-:Y:S08]  /*abe0*/  HMMA.16816.F32 R36, R52.reuse, R68, R36 ;  /* 0x000000443424723c */ /* 0x042ff00000001824 */
[C---:B------:R-:W-:Y:S01]  /*abf0*/  HMMA.16816.F32 R40, R52.reuse, R70, R40 ;  /* 0x000000463428723c */ /* 0x040fe20000001828 */
[----:B------:R-:W1:Y:S07]  /*ac00*/  LDSM.16.MT88.4 R68, [R170+0xc000] ;  /* 0x00c00000aa44783b */ /* 0x000e6e0000004200 */
[C---:B--2---:R-:W-:Y:S07]  /*ac10*/  HMMA.16816.F32 R28, R52.reuse, R72, R28 ;  /* 0x00000048341c723c */ /* 0x044fee000000181c */
[----:B------:R-:W-:Y:S01]  /*ac20*/  FFMA.FTZ R72, R139, c[0x0][0x23c], -R162 ;  /* 0x00008f008b487a23 */ /* 0x000fe200000108a2 */
[C---:B------:R-:W-:Y:S01]  /*ac30*/  HMMA.16816.F32 R32, R52.reuse, R74, R32 ;  /* 0x0000004a3420723c */ /* 0x040fe20000001820 */
[----:B------:R-:W2:Y:S07]  /*ac40*/  MUFU.EX2 R139, R154 ;  /* 0x0000009a008b7308 */ /* 0x000eae0000000800 */
[C---:B---3--:R-:W-:Y:S08]  /*ac50*/  HMMA.16816.F32 R44, R52.reuse, R64, R44 ;  /* 0x00000040342c723c */ /* 0x048ff0000000182c */
[----:B------:R-:W-:Y:S01]  /*ac60*/  HMMA.16816.F32 R48, R52, R66, R48 ;  /* 0x000000423430723c */ /* 0x000fe20000001830 */
[----:B------:R-:W3:Y:S01]  /*ac70*/  LDSM.16.MT88.4 R64, [R170+0xa000] ;  /* 0x00a00000aa40783b */ /* 0x000ee20000004200 */
[----:B--2---:R-:W-:-:S03]  /*ac80*/  F2FP.PACK_AB R107, R139, R146 ;  /* 0x000000928b6b723e */ /* 0x004fc600000000ff */
[----:B------:R-:W2:Y:S04]  /*ac90*/  LDSM.16.MT88.4 R52, [R168+0xa000] ;  /* 0x00a00000a834783b */ /* 0x000ea80000004200 */
[C---:B-1----:R-:W-:Y:S08]  /*aca0*/  HMMA.16816.F32 R20, R104.reuse, R68, R20 ;  /* 0x000000446814723c */ /* 0x042ff00000001814 */
[C---:B------:R-:W-:Y:S01]  /*acb0*/  HMMA.16816.F32 R24, R104.reuse, R70, R24 ;  /* 0x000000466818723c */ /* 0x040fe20000001818 */
[----:B------:R-:W-:Y:S07]  /*acc0*/  LDSM.16.MT88.4 R68, [R170+0xa400] ;  /* 0x00a40000aa44783b */ /* 0x000fee0000004200 */
[C---:B---3--:R-:W-:Y:S01]  /*acd0*/  HMMA.16816.F32 R112, R104.reuse, R64, R4 ;  /* 0x000000406870723c */ /* 0x048fe20000001804 */
[----:B------:R-:W1:Y:S07]  /*ace0*/  LDSM.16.MT88.4 R4, [R168+0xe000] ;  /* 0x00e00000a804783b */ /* 0x000e6e0000004200 */
[C---:B------:R-:W-:Y:S01]  /*acf0*/  HMMA.16816.F32 R8, R104.reuse, R66, R8 ;  /* 0x000000426808723c */ /* 0x040fe20000001808 */
[----:B------:R-:W3:Y:S07]  /*ad00*/  LDSM.16.MT88.4 R64, [R168+0xc000] ;  /* 0x00c00000a840783b */ /* 0x000eee0000004200 */
[C---:B--2---:R-:W-:Y:S08]  /*ad10*/  HMMA.16816.F32 R12, R104.reuse, R52, R12 ;  /* 0x00000034680c723c */ /* 0x044ff0000000180c */
[C---:B------:R-:W-:Y:S01]  /*ad20*/  HMMA.16816.F32 R16, R104.reuse, R54, R16 ;  /* 0x000000366810723c */ /* 0x040fe20000001810 */
[----:B------:R-:W2:Y:S07]  /*ad30*/  LDSM.16.MT88.4 R52, [R170+0xe000] ;  /* 0x00e00000aa34783b */ /* 0x000eae0000004200 */
[C---:B-1----:R-:W-:Y:S08]  /*ad40*/  HMMA.16816.F32 R44, R104.reuse, R4, R44 ;  /* 0x00000004682c723c */ /* 0x042ff0000000182c */
[C---:B---3--:R-:W-:Y:S08]  /*ad50*/  HMMA.16816.F32 R28, R104.reuse, R64, R28 ;  /* 0x00000040681c723c */ /* 0x048ff0000000181c */
[C---:B------:R-:W-:Y:S08]  /*ad60*/  HMMA.16816.F32 R32, R104.reuse, R66, R32 ;  /* 0x000000426820723c */ /* 0x040ff00000001820 */
[C---:B--2---:R-:W-:Y:S01]  /*ad70*/  HMMA.16816.F32 R36, R104.reuse, R52, R36 ;  /* 0x000000346824723c */ /* 0x044fe20000001824 */
[----:B------:R-:W-:Y:S07]  /*ad80*/  MUFU.EX2 R52, R72 ;  /* 0x0000004800347308 */ /* 0x000fee0000000800 */
[C---:B------:R-:W-:Y:S01]  /*ad90*/  HMMA.16816.F32 R40, R104.reuse, R54, R40 ;  /* 0x000000366828723c */ /* 0x040fe20000001828 */
[----:B------:R-:W1:Y:S07]  /*ada0*/  MUFU.EX2 R55, R153 ;  /* 0x0000009900377308 */ /* 0x000e6e0000000800 */
[----:B------:R-:W-:Y:S01]  /*adb0*/  HMMA.16816.F32 R104, R104, R6, R48 ;  /* 0x000000066868723c */ /* 0x000fe20000001830 */
[----:B------:R-:W-:Y:S06]  /*adc0*/  MUFU.EX2 R53, R141 ;  /* 0x0000008d00357308 */ /* 0x000fec0000000800 */
[----:B------:R-:W-:-:S02]  /*add0*/  FFMA.FTZ R51, R142, c[0x0][0x23c], -R121 ;  /* 0x00008f008e337a23 */ /* 0x000fc40000010879 */
[--C-:B------:R-:W-:Y:S01]  /*ade0*/  FFMA.FTZ R48, R138, c[0x0][0x23c], -R121.reuse ;  /* 0x00008f008a307a23 */ /* 0x100fe20000010879 */
[----:B------:R-:W2:Y:S01]  /*adf0*/  MUFU.EX2 R54, R155 ;  /* 0x0000009b00367308 */ /* 0x000ea20000000800 */
[----:B------:R-:W-:Y:S01]  /*ae00*/  FFMA.FTZ R49, R144, c[0x0][0x23c], -R121 ;  /* 0x00008f0090317a23 */ /* 0x000fe20000010879 */
[----:B-1----:R-:W-:-:S06]  /*ae10*/  F2FP.PACK_AB R4, R55, R52 ;  /* 0x000000343704723e */ /* 0x002fcc00000000ff */
[----:B------:R-:W-:Y:S08]  /*ae20*/  MUFU.EX2 R50, R140 ;  /* 0x0000008c00327308 */ /* 0x000ff00000000800 */
[----:B------:R-:W1:Y:S01]  /*ae30*/  MUFU.EX2 R51, R51 ;  /* 0x0000003300337308 */ /* 0x000e620000000800 */
[----:B--2---:R-:W-:-:S07]  /*ae40*/  F2FP.PACK_AB R6, R54, R53 ;  /* 0x000000353606723e */ /* 0x004fce00000000ff */
[----:B------:R-:W-:Y:S08]  /*ae50*/  MUFU.EX2 R48, R48 ;  /* 0x0000003000307308 */ /* 0x000ff00000000800 */
[----:B------:R-:W2:Y:S01]  /*ae60*/  MUFU.EX2 R49, R49 ;  /* 0x0000003100317308 */ /* 0x000ea20000000800 */
[----:B-1----:R-:W-:Y:S02]  /*ae70*/  F2FP.PACK_AB R5, R51, R50 ;  /* 0x000000323305723e */ /* 0x002fe400000000ff */
[----:B--2---:R-:W-:-:S07]  /*ae80*/  F2FP.PACK_AB R7, R49, R48 ;  /* 0x000000303107723e */ /* 0x004fce00000000ff */
[C---:B------:R-:W-:Y:S08]  /*ae90*/  HMMA.16816.F32 R112, R4.reuse, R68, R112 ;  /* 0x000000440470723c */ /* 0x040ff00000001870 */
[C---:B------:R-:W-:Y:S01]  /*aea0*/  HMMA.16816.F32 R68, R4.reuse, R70, R8 ;  /* 0x000000460444723c */ /* 0x040fe20000001808 */
[----:B------:R-:W1:Y:S07]  /*aeb0*/  LDSM.16.MT88.4 R8, [R168+0xe400] ;  /* 0x00e40000a808783b */ /* 0x000e6e0000004200 */
[C---:B------:R-:W-:Y:S01]  /*aec0*/  HMMA.16816.F32 R72, R4.reuse, R76, R12 ;  /* 0x0000004c0448723c */ /* 0x040fe2000000180c */
[----:B------:R-:W2:Y:S07]  /*aed0*/  LDSM.16.MT88.4 R12, [R170+0xa800] ;  /* 0x00a80000aa0c783b */ /* 0x000eae0000004200 */
[C---:B------:R-:W-:Y:S01]  /*aee0*/  HMMA.16816.F32 R88, R4.reuse, R92, R28 ;  /* 0x0000005c0458723c */ /* 0x040fe2000000181c */
[----:B------:R-:W-:Y:S07]  /*aef0*/  MUFU.EX2 R30, R143 ;  /* 0x0000008f001e7308 */ /* 0x000fee0000000800 */
[C---:B------:R-:W-:Y:S01]  /*af00*/  HMMA.16816.F32 R92, R4.reuse, R94, R32 ;  /* 0x0000005e045c723c */ /* 0x040fe20000001820 */
[----:B------:R-:W3:Y:S06]  /*af10*/  MUFU.EX2 R29, R156 ;  /* 0x0000009c001d7308 */ /* 0x000eec0000000800 */
[--C-:B------:R-:W-:Y:S01]  /*af20*/  FFMA.FTZ R32, R116, c[0x0][0x23c], -R121.reuse ;  /* 0x00008f0074207a23 */ /* 0x100fe20000010879 */
[----:B------:R-:W-:Y:S01]  /*af30*/  HMMA.16816.F32 R80, R4, R84, R20 ;  /* 0x000000540450723c */ /* 0x000fe20000001814 */
[--C-:B------:R-:W-:Y:S01]  /*af40*/  FFMA.FTZ R35, R120, c[0x0][0x23c], -R121.reuse ;  /* 0x00008f0078237a23 */ /* 0x100fe20000010879 */
[----:B------:R-:W-:Y:S01]  /*af50*/  MUFU.EX2 R28, R145 ;  /* 0x00000091001c7308 */ /* 0x000fe20000000800 */
[--C-:B------:R-:W-:Y:S01]  /*af60*/  FFMA.FTZ R33, R62, c[0x0][0x23c], -R121.reuse ;  /* 0x00008f003e217a23 */ /* 0x100fe20000010879 */
[----:B------:R-:W4:Y:S01]  /*af70*/  LDSM.16.MT88.4 R20, [R170+0xc800] ;  /* 0x00c80000aa14783b */ /* 0x000f220000004200 */
[----:B------:R-:W-:-:S03]  /*af80*/  FFMA.FTZ R34, R119, c[0x0][0x23c], -R121 ;  /* 0x00008f0077227a23 */ /* 0x000fc60000010879 */
[C---:B------:R-:W-:Y:S02]  /*af90*/  HMMA.16816.F32 R96, R4.reuse, R108, R36 ;  /* 0x0000006c0460723c */ /* 0x040fe40000001824 */
[----:B------:R-:W-:Y:S06]  /*afa0*/  MUFU.EX2 R31, R157 ;  /* 0x0000009d001f7308 */ /* 0x000fec0000000800 */
[C---:B------:R-:W-:Y:S01]  /*afb0*/  HMMA.16816.F32 R76, R4.reuse, R78, R16 ;  /* 0x0000004e044c723c */ /* 0x040fe20000001810 */
[----:B------:R-:W-:Y:S01]  /*afc0*/  LDSM.16.MT88.4 R16, [R168+0xc800] ;  /* 0x00c80000a810783b */ /* 0x000fe20000004200 */
[----:B------:R-:W-:Y:S06]  /*afd0*/  MUFU.EX2 R32, R32 ;  /* 0x0000002000207308 */ /* 0x000fec0000000800 */
[C---:B------:R-:W-:Y:S01]  /*afe0*/  HMMA.16816.F32 R84, R4.reuse, R86, R24 ;  /* 0x000000560454723c */ /* 0x040fe20000001818 */
[----:B------:R-:W5:Y:S01]  /*aff0*/  LDSM.16.MT88.4 R24, [R168+0xa800] ;  /* 0x00a80000a818783b */ /* 0x000f620000004200 */
[----:B------:R-:W2:Y:S06]  /*b000*/  MUFU.EX2 R35, R35 ;  /* 0x0000002300237308 */ /* 0x000eac0000000800 */
[C---:B------:R-:W-:Y:S02]  /*b010*/  HMMA.16816.F32 R108, R4.reuse, R110, R40 ;  /* 0x0000006e046c723c */ /* 0x040fe40000001828 */
[----:B------:R-:W-:Y:S06]  /*b020*/  MUFU.EX2 R33, R33 ;  /* 0x0000002100217308 */ /* 0x000fec0000000800 */
[C---:B-1----:R-:W-:Y:S02]  /*b030*/  HMMA.16816.F32 R100, R4.reuse, R8, R44 ;  /* 0x000000080464723c */ /* 0x042fe4000000182c */
[----:B------:R-:W1:Y:S06]  /*b040*/  MUFU.EX2 R34, R34 ;  /* 0x0000002200227308 */ /* 0x000e6c0000000800 */
[----:B------:R-:W-:Y:S01]  /*b050*/  HMMA.16816.F32 R104, R4, R10, R104 ;  /* 0x0000000a0468723c */ /* 0x000fe20000001868 */
[----:B------:R-:W5:Y:S06]  /*b060*/  LDSM.16.MT88.4 R8, [R170+0xe800] ;  /* 0x00e80000aa08783b */ /* 0x000f6c0000004200 */
[----:B---3--:R-:W-:-:S02]  /*b070*/  F2FP.PACK_AB R4, R29, R30 ;  /* 0x0000001e1d04723e */ /* 0x008fc400000000ff */
[----:B--2---:R-:W-:Y:S02]  /*b080*/  F2FP.PACK_AB R5, R35, R32 ;  /* 0x000000202305723e */ /* 0x004fe400000000ff */
[----:B------:R-:W-:Y:S02]  /*b090*/  F2FP.PACK_AB R6, R31, R28 ;  /* 0x0000001c1f06723e */ /* 0x000fe400000000ff */
[----:B-1----:R-:W-:-:S07]  /*b0a0*/  F2FP.PACK_AB R7, R34, R33 ;  /* 0x000000212207723e */ /* 0x002fce00000000ff */
[C---:B------:R-:W-:Y:S08]  /*b0b0*/  HMMA.16816.F32 R112, R4.reuse, R12, R112 ;  /* 0x0000000c0470723c */ /* 0x040ff00000001870 */
[C---:B------:R-:W-:Y:S01]  /*b0c0*/  HMMA.16816.F32 R68, R4.reuse, R14, R68 ;  /* 0x0000000e0444723c */ /* 0x040fe20000001844 */
[----:B------:R-:W1:Y:S07]  /*b0d0*/  LDSM.16.MT88.4 R12, [R168+0xe800] ;  /* 0x00e80000a80c783b */ /* 0x000e6e0000004200 */
[C---:B----4-:R-:W-:Y:S08]  /*b0e0*/  HMMA.16816.F32 R80, R4.reuse, R20, R80 ;  /* 0x000000140450723c */ /* 0x050ff00000001850 */
[C---:B------:R-:W-:Y:S01]  /*b0f0*/  HMMA.16816.F32 R84, R4.reuse, R22, R84 ;  /* 0x000000160454723c */ /* 0x040fe20000001854 */
[----:B------:R-:W2:Y:S07]  /*b100*/  LDSM.16.MT88.4 R20, [R170+0xac00] ;  /* 0x00ac0000aa14783b */ /* 0x000eae0000004200 */
[C---:B-----5:R-:W-:Y:S01]  /*b110*/  HMMA.16816.F32 R72, R4.reuse, R24, R72 ;  /* 0x000000180448723c */ /* 0x060fe20000001848 */
[----:B------:R-:W-:Y:S07]  /*b120*/  MUFU.EX2 R24, R161 ;  /* 0x000000a100187308 */ /* 0x000fee0000000800 */
[C---:B------:R-:W-:Y:S01]  /*b130*/  HMMA.16816.F32 R76, R4.reuse, R26, R76 ;  /* 0x0000001a044c723c */ /* 0x040fe2000000184c */
[----:B------:R-:W-:Y:S07]  /*b140*/  MUFU.EX2 R26, R58 ;  /* 0x0000003a001a7308 */ /* 0x000fee0000000800 */
[C---:B------:R-:W-:Y:S01]  /*b150*/  HMMA.16816.F32 R96, R4.reuse, R8, R96 ;  /* 0x000000080460723c */ /* 0x040fe20000001860 */
[----:B------:R-:W3:Y:S07]  /*b160*/  MUFU.EX2 R25, R61 ;  /* 0x0000003d00197308 */ /* 0x000eee0000000800 */
[C---:B-1----:R-:W-:Y:S01]  /*b170*/  HMMA.16816.F32 R100, R4.reuse, R12, R100 ;  /* 0x0000000c0464723c */ /* 0x042fe20000001864 */
[----:B------:R-:W1:Y:S06]  /*b180*/  MUFU.EX2 R27, R60 ;  /* 0x0000003c001b7308 */ /* 0x000e6c0000000800 */
[----:B------:R-:W-:Y:S01]  /*b190*/  FADD.FTZ R13, R57, R132 ;  /* 0x00000084390d7221 */ /* 0x000fe20000010000 */
[----:B------:R-:W-:Y:S01]  /*b1a0*/  HMMA.16816.F32 R108, R4, R10, R108 ;  /* 0x0000000a046c723c */ /* 0x000fe2000000186c */
[----:B------:R-:W4:Y:S02]  /*b1b0*/  LDSM.16.MT88.4 R8, [R170+0xcc00] ;  /* 0x00cc0000aa08783b */ /* 0x000f240000004200 */
[----:B------:R-:W-:-:S02]  /*b1c0*/  FADD.FTZ R13, R0, R13 ;  /* 0x0000000d000d7221 */ /* 0x000fc40000010000 */
[----:B------:R-:W-:Y:S02]  /*b1d0*/  FADD.FTZ R0, R192, R199 ;  /* 0x000000c7c0007221 */ /* 0x000fe40000010000 */
[----:B------:R-:W-:Y:S01]  /*b1e0*/  FADD.FTZ R130, R130, R13 ;  /* 0x0000000d82827221 */ /* 0x000fe20000010000 */
[----:B------:R-:W-:Y:S01]  /*b1f0*/  HMMA.16816.F32 R88, R4, R16, R88 ;  /* 0x000000100458723c */ /* 0x000fe20000001858 */
[----:B------:R-:W-:Y:S02]  /*b200*/  FADD.FTZ R0, R167, R0 ;  /* 0x00000000a7007221 */ /* 0x000fe40000010000 */
[----:B------:R-:W-:Y:S02]  /*b210*/  FADD.FTZ R130, R127, R130 ;  /* 0x000000827f827221 */ /* 0x000fe40000010000 */
[----:B------:R-:W-:-:S03]  /*b220*/  FADD.FTZ R195, R195, R0 ;  /* 0x00000000c3c37221 */ /* 0x000fc60000010000 */
[----:B------:R-:W-:Y:S01]  /*b230*/  HMMA.16816.F32 R92, R4, R18, R92 ;  /* 0x00000012045c723c */ /* 0x000fe2000000185c */
[----:B------:R-:W5:Y:S01]  /*b240*/  LDSM.16.MT88.4 R16, [R168+0xac00] ;  /* 0x00ac0000a810783b */ /* 0x000f620000004200 */
[----:B------:R-:W-:-:S06]  /*b250*/  FADD.FTZ R204, R204, R195 ;  /* 0x000000c3cccc7221 */ /* 0x000fcc0000010000 */
[----:B------:R-:W-:Y:S01]  /*b260*/  HMMA.16816.F32 R104, R4, R14, R104 ;  /* 0x0000000e0468723c */ /* 0x000fe20000001868 */
[----:B------:R-:W5:Y:S06]  /*b270*/  LDSM.16.MT88.4 R12, [R168+0xcc00] ;  /* 0x00cc0000a80c783b */ /* 0x000f6c0000004200 */
[----:B------:R-:W-:Y:S02]  /*b280*/  F2FP.PACK_AB R4, R158, R149 ;  /* 0x000000959e04723e */ /* 0x000fe400000000ff */
[----:B---3--:R-:W-:Y:S02]  /*b290*/  F2FP.PACK_AB R5, R25, R26 ;  /* 0x0000001a1905723e */ /* 0x008fe400000000ff */
[----:B------:R-:W-:-:S02]  /*b2a0*/  F2FP.PACK_AB R6, R24, R151 ;  /* 0x000000971806723e */ /* 0x000fc400000000ff */
[----:B-1----:R-:W-:-:S07]  /*b2b0*/  F2FP.PACK_AB R7, R196, R27 ;  /* 0x0000001bc407723e */ /* 0x002fce00000000ff */
[C---:B--2---:R-:W-:Y:S07]  /*b2c0*/  HMMA.16816.F32 R112, R4.reuse, R20, R112 ;  /* 0x000000140470723c */ /* 0x044fee0000001870 */
[----:B------:R-:W-:Y:S01]  /*b2d0*/  FADD.FTZ R21, R123, R130 ;  /* 0x000000827b157221 */ /* 0x000fe20000010000 */
[----:B----4-:R-:W-:Y:S03]  /*b2e0*/  HMMA.16816.F32 R80, R4, R8, R80 ;  /* 0x000000080450723c */ /* 0x010fe60000001850 */
[----:B------:R-:W-:-:S04]  /*b2f0*/  FADD.FTZ R21, R122, R21 ;  /* 0x000000157a157221 */ /* 0x000fc80000010000 */
[----:B------:R-:W-:Y:S01]  /*b300*/  FADD.FTZ R200, R200, R21 ;  /* 0x00000015c8c87221 */ /* 0x000fe20000010000 */
[----:B------:R-:W-:Y:S01]  /*b310*/  HMMA.16816.F32 R84, R4, R10, R84 ;  /* 0x0000000a0454723c */ /* 0x000fe20000001854 */
[----:B------:R-:W1:Y:S02]  /*b320*/  LDSM.16.MT88.4 R8, [R168+0xec00] ;  /* 0x00ec0000a808783b */ /* 0x000e640000004200 */
[----:B------:R-:W-:-:S04]  /*b330*/  FADD.FTZ R187, R187, R200 ;  /* 0x000000c8bbbb7221 */ /* 0x000fc80000010000 */
[----:B------:R-:W-:Y:S01]  /*b340*/  FADD.FTZ R166, R166, R187 ;  /* 0x000000bba6a67221 */ /* 0x000fe20000010000 */
[----:B-----5:R-:W-:Y:S03]  /*b350*/  HMMA.16816.F32 R72, R4, R16, R72 ;  /* 0x000000100448723c */ /* 0x020fe60000001848 */
[----:B------:R-:W-:-:S04]  /*b360*/  FADD.FTZ R165, R165, R166 ;  /* 0x000000a6a5a57221 */ /* 0x000fc80000010000 */
[----:B------:R-:W-:Y:S01]  /*b370*/  FADD.FTZ R148, R148, R165 ;  /* 0x000000a594947221 */ /* 0x000fe20000010000 */
[----:B------:R-:W-:Y:S01]  /*b380*/  HMMA.16816.F32 R76, R4, R18, R76 ;  /* 0x00000012044c723c */ /* 0x000fe2000000184c */
[----:B------:R-:W2:Y:S02]  /*b390*/  LDSM.16.MT88.4 R16, [R170+0xec00] ;  /* 0x00ec0000aa10783b */ /* 0x000ea40000004200 */
[----:B------:R-:W-:-:S04]  /*b3a0*/  FADD.FTZ R159, R159, R148 ;  /* 0x000000949f9f7221 */ /* 0x000fc80000010000 */
[----:B------:R-:W-:Y:S01]  /*b3b0*/  FADD.FTZ R146, R146, R159 ;  /* 0x0000009f92927221 */ /* 0x000fe20000010000 */
[----:B------:R-:W-:Y:S03]  /*b3c0*/  HMMA.16816.F32 R88, R4, R12, R88 ;  /* 0x0000000c0458723c */ /* 0x000fe60000001858 */
[----:B------:R-:W-:-:S04]  /*b3d0*/  FADD.FTZ R139, R139, R146 ;  /* 0x000000928b8b7221 */ /* 0x000fc80000010000 */
[----:B------:R-:W-:Y:S01]  /*b3e0*/  FADD.FTZ R13, R147, R204 ;  /* 0x000000cc930d7221 */ /* 0x000fe20000010000 */
[C---:B------:R-:W-:Y:S01]  /*b3f0*/  HMMA.16816.F32 R68, R4.reuse, R22, R68 ;  /* 0x000000160444723c */ /* 0x040fe20000001844 */
[----:B------:R-:W-:Y:S02]  /*b400*/  FADD.FTZ R50, R50, R139 ;  /* 0x0000008b32327221 */ /* 0x000fe40000010000 */
[----:B------:R-:W-:Y:S02]  /*b410*/  FADD.FTZ R13, R150, R13 ;  /* 0x0000000d960d7221 */ /* 0x000fe40000010000 */
[----:B------:R-:W-:Y:S02]  /*b420*/  FADD.FTZ R51, R51, R50 ;  /* 0x0000003233337221 */ /* 0x000fe40000010000 */
[----:B------:R-:W-:Y:S01]  /*b430*/  FADD.FTZ R0, R52, R13 ;  /* 0x0000000d34007221 */ /* 0x000fe20000010000 */
[----:B------:R-:W-:Y:S01]  /*b440*/  HMMA.16816.F32 R92, R4, R14, R92 ;  /* 0x0000000e045c723c */ /* 0x000fe2000000185c */
[----:B------:R-:W-:-:S02]  /*b450*/  FADD.FTZ R48, R48, R51 ;  /* 0x0000003330307221 */ /* 0x000fc40000010000 */
[----:B------:R-:W-:Y:S02]  /*b460*/  FADD.FTZ R0, R55, R0 ;  /* 0x0000000037007221 */ /* 0x000fe40000010000 */
[----:B------:R-:W-:Y:S02]  /*b470*/  FADD.FTZ R49, R49, R48 ;  /* 0x0000003031317221 */ /* 0x000fe40000010000 */
[----:B------:R-:W-:Y:S01]  /*b480*/  FADD.FTZ R13, R53, R0 ;  /* 0x00000000350d7221 */ /* 0x000fe20000010000 */
[----:B-1----:R-:W-:Y:S01]  /*b490*/  HMMA.16816.F32 R100, R4, R8, R100 ;  /* 0x000000080464723c */ /* 0x002fe20000001864 */
[----:B------:R-:W-:Y:S02]  /*b4a0*/  FADD.FTZ R0, R32, R49 ;  /* 0x0000003120007221 */ /* 0x000fe40000010000 */
[----:B------:R-:W-:Y:S02]  /*b4b0*/  FADD.FTZ R13, R54, R13 ;  /* 0x0000000d360d7221 */ /* 0x000fe40000010000 */
[----:B------:R-:W-:-:S02]  /*b4c0*/  FADD.FTZ R0, R35, R0 ;  /* 0x0000000023007221 */ /* 0x000fc40000010000 */
[----:B------:R-:W-:Y:S01]  /*b4d0*/  FADD.FTZ R30, R30, R13 ;  /* 0x0000000d1e1e7221 */ /* 0x000fe20000010000 */
[C---:B------:R-:W-:Y:S01]  /*b4e0*/  HMMA.16816.F32 R104, R4.reuse, R10, R104 ;  /* 0x0000000a0468723c */ /* 0x040fe20000001868 */
[----:B------:R-:W-:Y:S02]  /*b4f0*/  FADD.FTZ R9, R33, R0 ;  /* 0x0000000021097221 */ /* 0x000fe40000010000 */
[----:B------:R-:W-:Y:S02]  /*b500*/  FADD.FTZ R29, R29, R30 ;  /* 0x0000001e1d1d7221 */ /* 0x000fe40000010000 */
[----:B------:R-:W-:Y:S02]  /*b510*/  FADD.FTZ R9, R34, R9 ;  /* 0x0000000922097221 */ /* 0x000fe40000010000 */
[----:B------:R-:W-:Y:S01]  /*b520*/  FADD.FTZ R28, R28, R29 ;  /* 0x0000001d1c1c7221 */ /* 0x000fe20000010000 */
[----:B--2---:R-:W-:Y:S01]  /*b530*/  HMMA.16816.F32 R96, R4, R16, R96 ;  /* 0x000000100460723c */ /* 0x004fe20000001860 */
[----:B------:R-:W-:-:S02]  /*b540*/  FADD.FTZ R26, R26, R9 ;  /* 0x000000091a1a7221 */ /* 0x000fc40000010000 */
[----:B------:R-:W-:Y:S02]  /*b550*/  FADD.FTZ R0, R31, R28 ;  /* 0x0000001c1f007221 */ /* 0x000fe40000010000 */
[----:B------:R-:W-:Y:S02]  /*b560*/  FADD.FTZ R26, R25, R26 ;  /* 0x0000001a191a7221 */ /* 0x000fe40000010000 */
[----:B------:R-:W-:Y:S01]  /*b570*/  FADD.FTZ R149, R149, R0 ;  /* 0x0000000095957221 */ /* 0x000fe20000010000 */
[----:B------:R-:W-:Y:S01]  /*b580*/  HMMA.16816.F32 R108, R4, R18, R108 ;  /* 0x00000012046c723c */ /* 0x000fe2000000186c */
[----:B------:R-:W-:Y:S01]  /*b590*/  FADD.FTZ R27, R27, R26 ;  /* 0x0000001a1b1b7221 */ /* 0x000fe20000010000 */
[----:B------:R-:W-:Y:S01]  /*b5a0*/  MOV R0, R3 ;  /* 0x0000000300007202 */ /* 0x000fe20000000f00 */
[----:B------:R-:W-:Y:S02]  /*b5b0*/  FADD.FTZ R158, R158, R149 ;  /* 0x000000959e9e7221 */ /* 0x000fe40000010000 */
[----:B------:R-:W-:-:S02]  /*b5c0*/  FADD.FTZ R196, R196, R27 ;  /* 0x0000001bc4c47221 */ /* 0x000fc40000010000 */
[----:B------:R-:W-:-:S04]  /*b5d0*/  FADD.FTZ R151, R151, R158 ;  /* 0x0000009e97977221 */ /* 0x000fc80000010000 */
[----:B------:R-:W-:Y:S02]  /*b5e0*/  FADD.FTZ R195, R24, R151 ;  /* 0x0000009718c37221 */ /* 0x000fe40000010000 */
.L_x_705:
[----:B------:R-:W-:-:S13]  /*b5f0*/  ISETP.GE.AND P0, PT, R180, 0x1, PT ;  /* 0x00000001b400780c */ /* 0x000fda0003f06270 */
[----:B------:R-:W-:Y:S05]  /*b600*/  @!P0 BRA `(.L_x_713) ;  /* 0x00003d8000008947 */ /* 0x000fea0003800000 */
[----:B------:R-:W-:Y:S01]  /*b610*/  ULDC UR5, c[0x0][0x1a0] ;  /* 0x0000680000057ab9 */ /* 0x000fe20000000800 */
[----:B------:R-:W-:Y:S01]  /*b620*/  IMAD.MOV.U32 R3, RZ, RZ, R0 ;  /* 0x000000ffff037224 */ /* 0x000fe200078e0000 */
[----:B------:R-:W-:Y:S01]  /*b630*/  ULEA UR5, -UR5, URZ, 0x7 ;  /* 0x0000003f05057291 */ /* 0x000fe2000f8e393f */
[----:B------:R-:W-:-:S03]  /*b640*/  IMAD.MOV.U32 R117, RZ, RZ, R2 ;  /* 0x000000ffff757224 */ /* 0x000fc600078e0002 */
[----:B------:R-:W-:Y:S02]  /*b650*/  USHF.R.S32.HI UR4, URZ, 0x1f, UR5 ;  /* 0x0000001f3f047899 */ /* 0x000fe40008011405 */
[----:B------:R-:W-:-:S04]  /*b660*/  MOV R192, UR5 ;  /* 0x0000000500c07c02 */ /* 0x000fc80008000f00 */
[----:B------:R-:W-:Y:S02]  /*b670*/  MOV R187, UR4 ;  /* 0x0000000400bb7c02 */ /* 0x000fe40008000f00 */
.L_x_717:
[----:B------:R-:W-:Y:S01]  /*b680*/  MOV R119, R192 ;  /* 0x000000c000777202 */ /* 0x000fe20000000f00 */
[----:B------:R-:W-:Y:S04]  /*b690*/  DEPBAR.LE SB0, 0x0 ;  /* 0x000080000000791a */ /* 0x000fe80000000000 */
[----:B------:R-:W-:Y:S01]  /*b6a0*/  BAR.SYNC.DEFER_BLOCKING 0x0 ;  /* 0x0000000000007b1d */ /* 0x000fe20000010000 */
[----:B------:R-:W-:Y:S05]  /*b6b0*/  MOV R0, R187 ;  /* 0x000000bb00007202 */ /* 0x000fea0000000f00 */
[----:B------:R-:W-:-:S05]  /*b6c0*/  @!P6 BRA `(.L_x_714) ;  /* 0x000003c00000e947 */ /* 0x000fca0003800000 */
[----:B------:R-:W-:Y:S01]  /*b6d0*/  IMAD.SHL.U32 R10, R180, 0x80, RZ ;  /* 0x00000080b40a7824 */ /* 0x000fe200078e00ff */
[----:B------:R-:W-:Y:S04]  /*b6e0*/  IABS R0, c[0x0][0x2d0] ;  /* 0x0000b40000007a13 */ /* 0x000fe80000000000 */
[----:B------:R-:W1:Y:S01]  /*b6f0*/  I2F.RP R7, R0 ;  /* 0x0000000000077306 */ /* 0x000e620000209400 */
[----:B------:R-:W-:Y:S09]  /*b700*/  IABS R6, R10 ;  /* 0x0000000a00067213 */ /* 0x000ff20000000000 */
[----:B-1----:R-:W1:Y:S02]  /*b710*/  MUFU.RCP R2, R7 ;  /* 0x0000000700027308 */ /* 0x002e640000001000 */
[----:B-1----:R-:W-:Y:S02]  /*b720*/  IADD3 R8, R2, 0xffffffe, RZ ;  /* 0x0ffffffe02087810 */ /* 0x002fe40007ffe0ff */
[C---:B------:R-:W-:Y:S06]  /*b730*/  IADD3 R2, R10.reuse, -0x80, RZ ;  /* 0xffffff800a027810 */ /* 0x040fec0007ffe0ff */
[----:B------:R-:W1:Y:S01]  /*b740*/  F2I.FTZ.U32.TRUNC.NTZ R9, R8 ;  /* 0x0000000800097305 */ /* 0x000e62000021f000 */
[----:B------:R-:W-:Y:S02]  /*b750*/  LOP3.LUT R10, R10, c[0x0][0x2d0], RZ, 0x3c, !PT ;  /* 0x0000b4000a0a7a12 */ /* 0x000fe400078e3cff */
[----:B------:R-:W-:Y:S02]  /*b760*/  IABS R4, R2 ;  /* 0x0000000200047213 */ /* 0x000fe40000000000 */
[----:B------:R-:W-:Y:S02]  /*b770*/  LOP3.LUT R2, R2, c[0x0][0x2d0], RZ, 0x3c, !PT ;  /* 0x0000b40002027a12 */ /* 0x000fe400078e3cff */
[----:B------:R-:W-:Y:S02]  /*b780*/  ISETP.GE.AND P2, PT, R10, RZ, PT ;  /* 0x000000ff0a00720c */ /* 0x000fe40003f46270 */
[----:B------:R-:W-:Y:S01]  /*b790*/  ISETP.GE.AND P0, PT, R2, RZ, PT ;  /* 0x000000ff0200720c */ /* 0x000fe20003f06270 */
[--C-:B-1----:R-:W-:Y:S02]  /*b7a0*/  IMAD.MOV R5, RZ, RZ, -R9.reuse ;  /* 0x000000ffff057224 */ /* 0x102fe400078e0a09 */
[----:B------:R-:W-:Y:S02]  /*b7b0*/  IMAD.MOV.U32 R8, RZ, RZ, RZ ;  /* 0x000000ffff087224 */ /* 0x000fe400078e00ff */
[----:B------:R-:W-:Y:S04]  /*b7c0*/  IMAD R5, R5, R0, RZ ;  /* 0x0000000005057224 */ /* 0x000fe800078e02ff */
[----:B------:R-:W-:Y:S06]  /*b7d0*/  IMAD.HI.U32 R9, R9, R5, R8 ;  /* 0x0000000509097227 */ /* 0x000fec00078e0008 */
[C---:B------:R-:W-:Y:S04]  /*b7e0*/  IMAD.HI.U32 R8, R9.reuse, R4, RZ ;  /* 0x0000000409087227 */ /* 0x040fe800078e00ff */
[----:B------:R-:W-:Y:S04]  /*b7f0*/  IMAD.HI.U32 R9, R9, R6, RZ ;  /* 0x0000000609097227 */ /* 0x000fe800078e00ff */
[----:B------:R-:W-:Y:S02]  /*b800*/  IMAD.MOV R7, RZ, RZ, -R9 ;  /* 0x000000ffff077224 */ /* 0x000fe400078e0a09 */
[----:B------:R-:W-:Y:S02]  /*b810*/  IMAD.MOV R5, RZ, RZ, -R8 ;  /* 0x000000ffff057224 */ /* 0x000fe400078e0a08 */
[C---:B------:R-:W-:Y:S02]  /*b820*/  IMAD R6, R0.reuse, R7, R6 ;  /* 0x0000000700067224 */ /* 0x040fe400078e0206 */
[C---:B------:R-:W-:Y:S03]  /*b830*/  IMAD R4, R0.reuse, R5, R4 ;  /* 0x0000000500047224 */ /* 0x040fe600078e0204 */
[C---:B------:R-:W-:Y:S02]  /*b840*/  ISETP.GT.U32.AND P3, PT, R0.reuse, R6, PT ;  /* 0x000000060000720c */ /* 0x040fe40003f64070 */
[----:B------:R-:W-:Y:S11]  /*b850*/  ISETP.GT.U32.AND P1, PT, R0, R4, PT ;  /* 0x000000040000720c */ /* 0x000ff60003f24070 */
[----:B------:R-:W-:Y:S01]  /*b860*/  @!P3 IADD3 R9, R9, 0x1, RZ ;  /* 0x000000010909b810 */ /* 0x000fe20007ffe0ff */
[--C-:B------:R-:W-:Y:S01]  /*b870*/  @!P3 IMAD.IADD R6, R6, 0x1, -R0.reuse ;  /* 0x000000010606b824 */ /* 0x100fe200078e0a00 */
[----:B------:R-:W-:Y:S01]  /*b880*/  @!P1 IADD3 R8, R8, 0x1, RZ ;  /* 0x0000000108089810 */ /* 0x000fe20007ffe0ff */
[----:B------:R-:W-:Y:S01]  /*b890*/  @!P1 IMAD.IADD R4, R4, 0x1, -R0 ;  /* 0x0000000104049824 */ /* 0x000fe200078e0a00 */
[----:B------:R-:W-:Y:S02]  /*b8a0*/  ISETP.NE.AND P1, PT, RZ, c[0x0][0x2d0], PT ;  /* 0x0000b400ff007a0c */ /* 0x000fe40003f25270 */
[-C--:B------:R-:W-:Y:S02]  /*b8b0*/  ISETP.GE.U32.AND P5, PT, R6, R0.reuse, PT ;  /* 0x000000000600720c */ /* 0x080fe40003fa6070 */
[----:B------:R-:W-:Y:S02]  /*b8c0*/  ISETP.GE.U32.AND P4, PT, R4, R0, PT ;  /* 0x000000000400720c */ /* 0x000fe40003f86070 */
[----:B------:R-:W-:Y:S09]  /*b8d0*/  LOP3.LUT R0, RZ, c[0x0][0x2d0], RZ, 0x33, !PT ;  /* 0x0000b400ff007a12 */ /* 0x000ff200078e33ff */
[----:B------:R-:W-:Y:S02]  /*b8e0*/  @P5 IADD3 R9, R9, 0x1, RZ ;  /* 0x0000000109095810 */ /* 0x000fe40007ffe0ff */
[----:B------:R-:W-:Y:S03]  /*b8f0*/  @P4 IADD3 R8, R8, 0x1, RZ ;  /* 0x0000000108084810 */ /* 0x000fe60007ffe0ff */
[----:B------:R-:W-:Y:S01]  /*b900*/  @!P2 IMAD.MOV R9, RZ, RZ, -R9 ;  /* 0x000000ffff09a224 */ /* 0x000fe200078e0a09 */
[----:B------:R-:W-:Y:S04]  /*b910*/  @!P0 IADD3 R8, -R8, RZ, RZ ;  /* 0x000000ff08088210 */ /* 0x000fe80007ffe1ff */
[C---:B------:R-:W-:Y:S02]  /*b920*/  SEL R9, R0.reuse, R9, !P1 ;  /* 0x0000000900097207 */ /* 0x040fe40004800000 */
[----:B------:R-:W-:Y:S02]  /*b930*/  SEL R5, R0, R8, !P1 ;  /* 0x0000000800057207 */ /* 0x000fe40004800000 */
[-C--:B------:R-:W-:Y:S02]  /*b940*/  LEA R6, P0, R9, R190.reuse, 0x2 ;  /* 0x000000be09067211 */ /* 0x080fe400078010ff */
[----:B------:R-:W-:Y:S01]  /*b950*/  LEA R10, P1, R5, R190, 0x2 ;  /* 0x000000be050a7211 */ /* 0x000fe200078210ff */
[C---:B------:R-:W-:Y:S01]  /*b960*/  IMAD.IADD R0, R9.reuse, 0x1, -R5 ;  /* 0x0000000109007824 */ /* 0x040fe200078e0a05 */
[-C--:B------:R-:W-:Y:S02]  /*b970*/  LEA.HI.X.SX32 R7, R9, R191.reuse, 0x2, P0 ;  /* 0x000000bf09077211 */ /* 0x080fe400000f16ff */
[----:B------:R-:W-:Y:S01]  /*b980*/  LEA.HI.X.SX32 R11, R5, R191, 0x2, P1 ;  /* 0x000000bf050b7211 */ /* 0x000fe200008f16ff */
[----:B------:R-:W-:Y:S03]  /*b990*/  IMAD.MOV.U32 R5, RZ, RZ, c[0x0][0x2d0] ;  /* 0x0000b400ff057624 */ /* 0x000fe600078e00ff */
[----:B------:R-:W2:Y:S01]  /*b9a0*/  LDG.E R7, [R6.64] ;  /* 0x0000000606077981 */ /* 0x000ea2000c1e1900 */
[----:B------:R-:W-:Y:S03]  /*b9b0*/  IMAD R5, R0, R5, -0x80 ;  /* 0xffffff8000057424 */ /* 0x000fe600078e0205 */
[----:B------:R-:W2:Y:S01]  /*b9c0*/  LDG.E R2, [R10.64] ;  /* 0x000000060a027981 */ /* 0x000ea2000c1e1900 */
[C---:B------:R-:W-:Y:S01]  /*b9d0*/  IMAD.WIDE.U32 R8, R5.reuse, c[0x0][0x1a0], RZ ;  /* 0x0000680005087a25 */ /* 0x040fe200078e00ff */
[----:B------:R-:W-:Y:S05]  /*b9e0*/  SHF.R.S32.HI R0, RZ, 0x1f, R5 ;  /* 0x0000001fff007819 */ /* 0x000fea0000011405 */
[----:B------:R-:W-:Y:S04]  /*b9f0*/  IMAD R0, R0, c[0x0][0x1a0], RZ ;  /* 0x0000680000007a24 */ /* 0x000fe800078e02ff */
[----:B------:R-:W-:Y:S05]  /*ba00*/  IMAD R0, R5, c[0x0][0x1a4], R0 ;  /* 0x0000690005007a24 */ /* 0x000fea00078e0200 */
[----:B------:R-:W-:Y:S01]  /*ba10*/  IADD3 R9, R9, R0, RZ ;  /* 0x0000000009097210 */ /* 0x000fe20007ffe0ff */
[----:B--2---:R-:W-:Y:S04]  /*ba20*/  IMAD.IADD R2, R2, 0x1, -R7 ;  /* 0x0000000102027824 */ /* 0x004fe800078e0a07 */
[----:B------:R-:W-:Y:S01]  /*ba30*/  IMAD.WIDE.U32 R8, R2, c[0x0][0x188], R8 ;  /* 0x0000620002087a25 */ /* 0x000fe200078e0008 */
[----:B------:R-:W-:Y:S03]  /*ba40*/  SHF.R.S32.HI R4, RZ, 0x1f, R2 ;  /* 0x0000001fff047819 */ /* 0x000fe60000011402 */
[----:B------:R-:W-:Y:S02]  /*ba50*/  IMAD.MOV.U32 R119, RZ, RZ, R8 ;  /* 0x000000ffff777224 */ /* 0x000fe400078e0008 */
[----:B------:R-:W-:Y:S04]  /*ba60*/  IMAD R5, R4, c[0x0][0x188], RZ ;  /* 0x0000620004057a24 */ /* 0x000fe800078e02ff */
[----:B------:R-:W-:Y:S04]  /*ba70*/  IMAD R5, R2, c[0x0][0x18c], R5 ;  /* 0x0000630002057a24 */ /* 0x000fe800078e0205 */
[----:B------:R-:W-:Y:S02]  /*ba80*/  IMAD.IADD R0, R9, 0x1, R5 ;  /* 0x0000000109007824 */ /* 0x000fe400078e0205 */
.L_x_714:
[----:B------:R-:W-:Y:S02]  /*ba90*/  ISETP.GE.AND P4, PT, R184, c[0x0][0x220], PT ;  /* 0x00008800b8007a0c */ /* 0x000fe40003f86270 */
[----:B------:R-:W-:Y:S02]  /*baa0*/  ISETP.GE.AND P3, PT, R175, c[0x0][0x220], PT ;  /* 0x00008800af007a0c */ /* 0x000fe40003f66270 */
[CC--:B------:R-:W-:Y:S02]  /*bab0*/  LEA R118, P1, R119.reuse, R198.reuse, 0x1 ;  /* 0x000000c677767211 */ /* 0x0c0fe400078208ff */
[----:B------:R-:W-:Y:S02]  /*bac0*/  IADD3 R201, P0, R186, R119, RZ ;  /* 0x00000077bac97210 */ /* 0x000fe40007f1e0ff */
[-CC-:B------:R-:W-:Y:S02]  /*bad0*/  LEA.HI.X R119, R119, R197.reuse, R0.reuse, 0x1, P1 ;  /* 0x000000c577777211 */ /* 0x180fe400008f0c00 */
[----:B------:R-:W-:Y:S01]  /*bae0*/  ISETP.GE.AND P2, PT, R174, c[0x0][0x220], PT ;  /* 0x00008800ae007a0c */ /* 0x000fe20003f46270 */
[----:B------:R-:W-:Y:S02]  /*baf0*/  IMAD.X R2, R183, 0x1, R0, P0 ;  /* 0x00000001b7027824 */ /* 0x000fe400000e0600 */
[----:B------:R-:W-:Y:S01]  /*bb00*/  @P4 STS [R181+0x9000], RZ ;  /* 0x009000ffb5004388 */ /* 0x000fe20000000800 */
[CC--:B------:R-:W-:Y:S02]  /*bb10*/  @!P4 LEA R204, P5, R201.reuse, R198.reuse, 0x1 ;  /* 0x000000c6c9ccc211 */ /* 0x0c0fe400078a08ff */
[CC--:B------:R-:W-:Y:S01]  /*bb20*/  @!P3 LEA R202, P1, R201.reuse, R198.reuse, 0x1 ;  /* 0x000000c6c9cab211 */ /* 0x0c0fe200078208ff */
[----:B------:R-:W-:Y:S01]  /*bb30*/  @P4 STS [R181+0x9004], RZ ;  /* 0x009004ffb5004388 */ /* 0x000fe20000000800 */
[CCC-:B------:R-:W-:Y:S02]  /*bb40*/  @!P4 LEA.HI.X R205, R201.reuse, R197.reuse, R2.reuse, 0x1, P5 ;  /* 0x000000c5c9cdc211 */ /* 0x1c0fe400028f0c02 */
[C-C-:B------:R-:W-:Y:S01]  /*bb50*/  @!P3 LEA.HI.X R203, R201.reuse, R197, R2.reuse, 0x1, P1 ;  /* 0x000000c5c9cbb211 */ /* 0x140fe200008f0c02 */
[----:B------:R-:W-:Y:S01]  /*bb60*/  @P4 STS.64 [R181+0x9008], RZ ;  /* 0x009008ffb5004388 */ /* 0x000fe20000000a00 */
[C---:B------:R-:W-:Y:S02]  /*bb70*/  IADD3 R199, P5, R186.reuse, R201, RZ ;  /* 0x000000c9bac77210 */ /* 0x040fe40007fbe0ff */
[-C--:B------:R-:W-:Y:S01]  /*bb80*/  @!P2 LEA R200, P0, R201, R198.reuse, 0x1 ;  /* 0x000000c6c9c8a211 */ /* 0x080fe200078008ff */
[----:B------:R-:W-:Y:S01]  /*bb90*/  @!PT LDS RZ, [RZ] ;  /* 0x00000000fffff984 */ /* 0x000fe20000000800 */
[----:B------:R-:W-:Y:S01]  /*bba0*/  @!PT LDS RZ, [RZ] ;  /* 0x00000000fffff984 */ /* 0x000fe20000000800 */
[----:B------:R-:W-:Y:S01]  /*bbb0*/  @!PT LDS RZ, [RZ] ;  /* 0x00000000fffff984 */ /* 0x000fe20000000800 */
[----:B------:R1:W-:Y:S01]  /*bbc0*/  @!P4 LDGSTS.E.BYPASS.LTC128B.128 [R181+0x9000], [R118.64] ;  /* 0x0900000076b5cfae */ /* 0x0003e2000b901d46 */
[-C--:B------:R-:W-:Y:S02]  /*bbd0*/  @!P3 LEA R208, P1, R199, R198.reuse, 0x1 ;  /* 0x000000c6c7d0b211 */ /* 0x080fe400078208ff */
[-CC-:B------:R-:W-:Y:S01]  /*bbe0*/  @!P2 LEA.HI.X R201, R201, R197.reuse, R2.reuse, 0x1, P0 ;  /* 0x000000c5c9c9a211 */ /* 0x180fe200000f0c02 */
[----:B------:R-:W-:Y:S01]  /*bbf0*/  @P3 STS.128 [R181+0xb000], RZ ;  /* 0x00b000ffb5003388 */ /* 0x000fe20000000c00 */
[----:B------:R-:W-:Y:S01]  /*bc00*/  IMAD.X R2, R183, 0x1, R2, P5 ;  /* 0x00000001b7027824 */ /* 0x000fe200028e0602 */
[CC--:B------:R-:W-:Y:S02]  /*bc10*/  @!P4 LEA R210, P5, R199.reuse, R198.reuse, 0x1 ;  /* 0x000000c6c7d2c211 */ /* 0x0c0fe400078a08ff */
[----:B------:R-:W-:Y:S01]  /*bc20*/  @!PT LDS RZ, [RZ] ;  /* 0x00000000fffff984 */ /* 0x000fe20000000800 */
[----:B------:R-:W-:Y:S01]  /*bc30*/  @!PT LDS RZ, [RZ] ;  /* 0x00000000fffff984 */ /* 0x000fe20000000800 */
[----:B------:R-:W-:Y:S01]  /*bc40*/  @!PT LDS RZ, [RZ] ;  /* 0x00000000fffff984 */ /* 0x000fe20000000800 */
[----:B------:R1:W-:Y:S01]  /*bc50*/  @!P3 LDGSTS.E.BYPASS.LTC128B.128 [R181+0xb000], [R118.64+0x40] ;  /* 0x0b00004076b5bfae */ /* 0x0003e2000b901d46 */
[CC--:B------:R-:W-:Y:S02]  /*bc60*/  @!P2 LEA R206, P0, R199.reuse, R198.reuse, 0x1 ;  /* 0x000000c6c7cea211 */ /* 0x0c0fe400078008ff */
[CCC-:B------:R-:W-:Y:S01]  /*bc70*/  @!P4 LEA.HI.X R211, R199.reuse, R197.reuse, R2.reuse, 0x1, P5 ;  /* 0x000000c5c7d3c211 */ /* 0x1c0fe200028f0c02 */
[----:B------:R-:W-:Y:S01]  /*bc80*/  @P2 STS.128 [R181+0xd000], RZ ;  /* 0x00d000ffb5002388 */ /* 0x000fe20000000c00 */
[C-C-:B------:R-:W-:Y:S02]  /*bc90*/  @!P3 LEA.HI.X R209, R199.reuse, R197, R2.reuse, 0x1, P1 ;  /* 0x000000c5c7d1b211 */ /* 0x140fe400008f0c02 */
[----:B------:R-:W-:Y:S01]  /*bca0*/  IADD3 R0, P5, R186, R199, RZ ;  /* 0x000000c7ba007210 */ /* 0x000fe20007fbe0ff */
[----:B------:R-:W-:Y:S01]  /*bcb0*/  @!PT LDS RZ, [RZ] ;  /* 0x00000000fffff984 */ /* 0x000fe20000000800 */
[----:B------:R-:W-:Y:S01]  /*bcc0*/  @!PT LDS RZ, [RZ] ;  /* 0x00000000fffff984 */ /* 0x000fe20000000800 */
[----:B------:R-:W-:Y:S01]  /*bcd0*/  @!PT LDS RZ, [RZ] ;  /* 0x00000000fffff984 */ /* 0x000fe20000000800 */
[----:B------:R1:W-:Y:S01]  /*bce0*/  @!P2 LDGSTS.E.BYPASS.LTC128B.128 [R181+0xd000], [R118.64+0x80] ;  /* 0x0d00008076b5afae */ /* 0x0003e2000b901d46 */
[-CC-:B------:R-:W-:Y:S02]  /*bcf0*/  @!P2 LEA.HI.X R207, R199, R197.reuse, R2.reuse, 0x1, P0 ;  /* 0x000000c5c7cfa211 */ /* 0x180fe400000f0c02 */
[CC--:B------:R-:W-:Y:S01]  /*bd00*/  @!P3 LEA R212, P1, R0.reuse, R198.reuse, 0x1 ;  /* 0x000000c600d4b211 */ /* 0x0c0fe200078208ff */
[----:B------:R-:W-:Y:S01]  /*bd10*/  @P4 STS.128 [R181+0x9800], RZ ;  /* 0x009800ffb5004388 */ /* 0x000fe20000000c00 */
[----:B------:R-:W-:Y:S01]  /*bd20*/  IMAD.X R2, R183, 0x1, R2, P5 ;  /* 0x00000001b7027824 */ /* 0x000fe200028e0602 */
[CC--:B------:R-:W-:Y:S02]  /*bd30*/  @!P4 LEA R214, P5, R0.reuse, R198.reuse, 0x1 ;  /* 0x000000c600d6c211 */ /* 0x0c0fe400078a08ff */
[----:B------:R-:W-:Y:S01]  /*bd40*/  @!PT LDS RZ, [RZ] ;  /* 0x00000000fffff984 */ /* 0x000fe20000000800 */
[----:B------:R-:W-:Y:S01]  /*bd50*/  @!PT LDS RZ, [RZ] ;  /* 0x00000000fffff984 */ /* 0x000fe20000000800 */
[----:B------:R-:W-:Y:S01]  /*bd60*/  @!PT LDS RZ, [RZ] ;  /* 0x00000000fffff984 */ /* 0x000fe20000000800 */
[----:B------:R1:W-:Y:S01]  /*bd70*/  @!P4 LDGSTS.E.BYPASS.LTC128B.128 [R181+0x9800], [R204.64] ;  /* 0x09800000ccb5cfae */ /* 0x0003e2000b901d46 */
[C---:B------:R-:W-:Y:S02]  /*bd80*/  @!P2 LEA R198, P0, R0.reuse, R198, 0x1 ;  /* 0x000000c600c6a211 */ /* 0x040fe400078008ff */
[CCC-:B------:R-:W-:Y:S01]  /*bd90*/  @!P4 LEA.HI.X R215, R0.reuse, R197.reuse, R2.reuse, 0x1, P5 ;  /* 0x000000c500d7c211 */ /* 0x1c0fe200028f0c02 */
[----:B------:R-:W-:Y:S01]  /*bda0*/  @P3 STS.128 [R181+0xb800], RZ ;  /* 0x00b800ffb5003388 */ /* 0x000fe20000000c00 */
[CCC-:B------:R-:W-:Y:S02]  /*bdb0*/  @!P3 LEA.HI.X R213, R0.reuse, R197.reuse, R2.reuse, 0x1, P1 ;  /* 0x000000c500d5b211 */ /* 0x1c0fe400008f0c02 */
[----:B------:R-:W-:Y:S01]  /*bdc0*/  @!P2 LEA.HI.X R199, R0, R197, R2, 0x1, P0 ;  /* 0x000000c500c7a211 */ /* 0x000fe200000f0c02 */
[----:B------:R-:W-:Y:S01]  /*bdd0*/  @!PT LDS RZ, [RZ] ;  /* 0x00000000fffff984 */ /* 0x000fe20000000800 */
[----:B------:R-:W-:Y:S01]  /*bde0*/  @!PT LDS RZ, [RZ] ;  /* 0x00000000fffff984 */ /* 0x000fe20000000800 */
[----:B------:R-:W-:Y:S01]  /*bdf0*/  @!PT LDS RZ, [RZ] ;  /* 0x00000000fffff984 */ /* 0x000fe20000000800 */
[----:B------:R1:W-:Y:S01]  /*be00*/  @!P3 LDGSTS.E.BYPASS.LTC128B.128 [R181+0xb800], [R202.64+0x40] ;  /* 0x0b800040cab5bfae */ /* 0x0003e2000b901d46 */
[----:B------:R-:W-:Y:S01]  /*be10*/  ISETP.GE.AND P0, PT, R180, 0x2, PT ;  /* 0x00000002b400780c */ /* 0x000fe20003f06270 */
[----:B------:R-:W-:Y:S02]  /*be20*/  IMAD.MOV.U32 R197, RZ, RZ, R119 ;  /* 0x000000ffffc57224 */ /* 0x000fe400078e0077 */
        /* <DEDUP_REMOVED lines=36> */
[----:B------:R-:W3:Y:S04]  /*c070*/  LDSM.16.M88.4 R124, [R172+0x3000] ;  /* 0x00300000ac7c783b */ /* 0x000ee80000000200 */
[----:B------:R-:W4:Y:S04]  /*c080*/  LDSM.16.M88.4 R128, [R172+0x3400] ;  /* 0x00340000ac80783b */ /* 0x000f280000000200 */
[----:B------:R-:W5:Y:S04]  /*c090*/  LDSM.16.M88.4 R132, [R172+0x3800] ;  /* 0x00380000ac84783b */ /* 0x000f680000000200 */
[----:B------:R-:W0:Y:S04]  /*c0a0*/  LDGDEPBAR ;  /* 0x00000000000079af */ /* 0x000e280000000000 */
[----:B------:R-:W1:Y:S01]  /*c0b0*/  LDSM.16.M88.4 R136, [R172+0x3c00] ;  /* 0x003c0000ac88783b */ /* 0x000e620000000200 */
[----:B--2---:R-:W-:Y:S03]  /*c0c0*/  IMAD.MOV.U32 R198, RZ, RZ, R118 ;  /* 0x000000ffffc67224 */ /* 0x004fe600078e0076 */
[----:B------:R-:W2:Y:S04]  /*c0d0*/  LDSM.16.M88.4 R140, [R172+0x4000] ;  /* 0x00400000ac8c783b */ /* 0x000ea80000000200 */
[----:B------:R-:W1:Y:S04]  /*c0e0*/  LDSM.16.M88.4 R144, [R172+0x4400] ;  /* 0x00440000ac90783b */ /* 0x000e680000000200 */
[----:B------:R-:W1:Y:S04]  /*c0f0*/  LDSM.16.M88.4 R148, [R172+0x4800] ;  /* 0x00480000ac94783b */ /* 0x000e680000000200 */
[----:B------:R-:W1:Y:S04]  /*c100*/  LDSM.16.M88.4 R152, [R172+0x4c00] ;  /* 0x004c0000ac98783b */ /* 0x000e680000000200 */
[----:B------:R-:W-:Y:S01]  /*c110*/  LDSM.16.M88.4 R156, [R171] ;  /* 0x00000000ab9c783b */ /* 0x000fe20000000200 */
[C---:B---3--:R-:W-:Y:S03]  /*c120*/  HMMA.16816.F32 R4, R120.reuse, R124, RZ ;  /* 0x0000007c7804723c */ /* 0x048fe600000018ff */
[----:B------:R-:W3:Y:S04]  /*c130*/  LDSM.16.M88.4 R160, [R169+0x3000] ;  /* 0x00300000a9a0783b */ /* 0x000ee80000000200 */
[----:B------:R-:W1:Y:S01]  /*c140*/  LDSM.16.M88.4 R164, [R169+0x3400] ;  /* 0x00340000a9a4783b */ /* 0x000e620000000200 */
[C---:B------:R-:W-:Y:S03]  /*c150*/  HMMA.16816.F32 R8, R120.reuse, R126, RZ ;  /* 0x0000007e7808723c */ /* 0x040fe600000018ff */
[----:B------:R-:W-:Y:S05]  /*c160*/  LDSM.16.M88.4 R124, [R169+0x3c00] ;  /* 0x003c0000a97c783b */ /* 0x000fea0000000200 */
[C---:B----4-:R-:W-:Y:S08]  /*c170*/  HMMA.16816.F32 R12, R120.reuse, R128, RZ ;  /* 0x00000080780c723c */ /* 0x050ff000000018ff */
[C---:B------:R-:W-:Y:S01]  /*c180*/  HMMA.16816.F32 R16, R120.reuse, R130, RZ ;  /* 0x000000827810723c */ /* 0x040fe200000018ff */
[----:B------:R-:W-:Y:S07]  /*c190*/  LDSM.16.M88.4 R128, [R169+0x4000] ;  /* 0x00400000a980783b */ /* 0x000fee0000000200 */
[C---:B-----5:R-:W-:Y:S08]  /*c1a0*/  HMMA.16816.F32 R20, R120.reuse, R132, RZ ;  /* 0x000000847814723c */ /* 0x060ff000000018ff */
[C---:B------:R-:W-:Y:S01]  /*c1b0*/  HMMA.16816.F32 R24, R120.reuse, R134, RZ ;  /* 0x000000867818723c */ /* 0x040fe200000018ff */
[----:B------:R-:W-:Y:S07]  /*c1c0*/  LDSM.16.M88.4 R132, [R172+0x5c00] ;  /* 0x005c0000ac84783b */ /* 0x000fee0000000200 */
[C---:B-1----:R-:W-:Y:S08]  /*c1d0*/  HMMA.16816.F32 R28, R120.reuse, R136, RZ ;  /* 0x00000088781c723c */ /* 0x042ff000000018ff */
[C---:B------:R-:W-:Y:S08]  /*c1e0*/  HMMA.16816.F32 R32, R120.reuse, R138, RZ ;  /* 0x0000008a7820723c */ /* 0x040ff000000018ff */
[C---:B--2---:R-:W-:Y:S08]  /*c1f0*/  HMMA.16816.F32 R36, R120.reuse, R140, RZ ;  /* 0x0000008c7824723c */ /* 0x044ff000000018ff */
        /* <DEDUP_REMOVED lines=8> */
[C---:B---3--:R-:W-:Y:S08]  /*c280*/  HMMA.16816.F32 R4, R156.reuse, R160, R4 ;  /* 0x000000a09c04723c */ /* 0x048ff00000001804 */
[C---:B------:R-:W-:Y:S08]  /*c290*/  HMMA.16816.F32 R8, R156.reuse, R162, R8 ;  /* 0x000000a29c08723c */ /* 0x040ff00000001808 */
[C---:B------:R-:W-:Y:S08]  /*c2a0*/  HMMA.16816.F32 R12, R156.reuse, R164, R12 ;  /* 0x000000a49c0c723c */ /* 0x040ff0000000180c */
[C---:B------:R-:W-:Y:S08]  /*c2b0*/  HMMA.16816.F32 R16, R156.reuse, R166, R16 ;  /* 0x000000a69c10723c */ /* 0x040ff00000001810 */
[C---:B-1----:R-:W-:Y:S08]  /*c2c0*/  HMMA.16816.F32 R20, R156.reuse, R120, R20 ;  /* 0x000000789c14723c */ /* 0x042ff00000001814 */
[C---:B------:R-:W-:Y:S01]  /*c2d0*/  HMMA.16816.F32 R24, R156.reuse, R122, R24 ;  /* 0x0000007a9c18723c */ /* 0x040fe20000001818 */
[----:B------:R-:W1:Y:S07]  /*c2e0*/  LDSM.16.M88.4 R120, [R169+0x4400] ;  /* 0x00440000a978783b */ /* 0x000e6e0000000200 */
[C---:B------:R-:W-:Y:S08]  /*c2f0*/  HMMA.16816.F32 R28, R156.reuse, R124, R28 ;  /* 0x0000007c9c1c723c */ /* 0x040ff0000000181c */
[C---:B------:R-:W-:Y:S01]  /*c300*/  HMMA.16816.F32 R32, R156.reuse, R126, R32 ;  /* 0x0000007e9c20723c */ /* 0x040fe20000001820 */
[----:B------:R-:W2:Y:S07]  /*c310*/  LDSM.16.M88.4 R124, [R169+0x4800] ;  /* 0x00480000a97c783b */ /* 0x000eae0000000200 */
[C---:B------:R-:W-:Y:S08]  /*c320*/  HMMA.16816.F32 R36, R156.reuse, R128, R36 ;  /* 0x000000809c24723c */ /* 0x040ff00000001824 */
[C---:B------:R-:W-:Y:S01]  /*c330*/  HMMA.16816.F32 R40, R156.reuse, R130, R40 ;  /* 0x000000829c28723c */ /* 0x040fe20000001828 */
[----:B------:R-:W3:Y:S07]  /*c340*/  LDSM.16.M88.4 R128, [R169+0x4c00] ;  /* 0x004c0000a980783b */ /* 0x000eee0000000200 */
[C---:B-1----:R-:W-:Y:S08]  /*c350*/  HMMA.16816.F32 R44, R156.reuse, R120, R44 ;  /* 0x000000789c2c723c */ /* 0x042ff0000000182c */
[C---:B------:R-:W-:Y:S01]  /*c360*/  HMMA.16816.F32 R48, R156.reuse, R122, R48 ;  /* 0x0000007a9c30723c */ /* 0x040fe20000001830 */
[----:B------:R-:W-:Y:S07]  /*c370*/  LDSM.16.M88.4 R120, [R173+0x1000] ;  /* 0x00100000ad78783b */ /* 0x000fee0000000200 */
[C---:B--2---:R-:W-:Y:S08]  /*c380*/  HMMA.16816.F32 R52, R156.reuse, R124, R52 ;  /* 0x0000007c9c34723c */ /* 0x044ff00000001834 */
[C---:B------:R-:W-:Y:S01]  /*c390*/  HMMA.16816.F32 R56, R156.reuse, R126, R56 ;  /* 0x0000007e9c38723c */ /* 0x040fe20000001838 */
[----:B------:R-:W1:Y:S07]  /*c3a0*/  LDSM.16.M88.4 R124, [R172+0x5000] ;  /* 0x00500000ac7c783b */ /* 0x000e6e0000000200 */
[C---:B---3--:R-:W-:Y:S08]  /*c3b0*/  HMMA.16816.F32 R60, R156.reuse, R128, R60 ;  /* 0x000000809c3c723c */ /* 0x048ff0000000183c */
[----:B------:R-:W-:Y:S01]  /*c3c0*/  HMMA.16816.F32 R64, R156, R130, R64 ;  /* 0x000000829c40723c */ /* 0x000fe20000001840 */
        /* <DEDUP_REMOVED lines=10> */
[C---:B------:R-:W-:Y:S08]  /*c470*/  HMMA.16816.F32 R28, R120.reuse, R132, R28 ;  /* 0x00000084781c723c */ /* 0x040ff0000000181c */
[C---:B------:R-:W-:Y:S01]  /*c480*/  HMMA.16816.F32 R32, R120.reuse, R134, R32 ;  /* 0x000000867820723c */ /* 0x040fe20000001820 */
[----:B------:R-:W3:Y:S07]  /*c490*/  LDSM.16.M88.4 R132, [R172+0x6800] ;  /* 0x00680000ac84783b */ /* 0x000eee0000000200 */
[C---:B--2---:R-:W-:Y:S08]  /*c4a0*/  HMMA.16816.F32 R36, R120.reuse, R128, R36 ;  /* 0x000000807824723c */ /* 0x044ff00000001824 */
[C---:B------:R-:W-:Y:S01]  /*c4b0*/  HMMA.16816.F32 R40, R120.reuse, R130, R40 ;  /* 0x000000827828723c */ /* 0x040fe20000001828 */
[----:B------:R-:W2:Y:S07]  /*c4c0*/  LDSM.16.M88.4 R128, [R172+0x6c00] ;  /* 0x006c0000ac80783b */ /* 0x000eae0000000200 */
[C---:B-1----:R-:W-:Y:S08]  /*c4d0*/  HMMA.16816.F32 R44, R120.reuse, R124, R44 ;  /* 0x0000007c782c723c */ /* 0x042ff0000000182c */
[C---:B------:R-:W-:Y:S01]  /*c4e0*/  HMMA.16816.F32 R48, R120.reuse, R126, R48 ;  /* 0x0000007e7830723c */ /* 0x040fe20000001830 */
[----:B------:R-:W-:Y:S07]  /*c4f0*/  LDSM.16.M88.4 R124, [R171+0x1000] ;  /* 0x00100000ab7c783b */ /* 0x000fee0000000200 */
[C---:B---3--:R-:W-:Y:S08]  /*c500*/  HMMA.16816.F32 R52, R120.reuse, R132, R52 ;  /* 0x000000847834723c */ /* 0x048ff00000001834 */
[C---:B------:R-:W-:Y:S01]  /*c510*/  HMMA.16816.F32 R56, R120.reuse, R134, R56 ;  /* 0x000000867838723c */ /* 0x040fe20000001838 */
[----:B------:R-:W1:Y:S07]  /*c520*/  LDSM.16.M88.4 R132, [R169+0x5000] ;  /* 0x00500000a984783b */ /* 0x000e6e0000000200 */
[C---:B--2---:R-:W-:Y:S08]  /*c530*/  HMMA.16816.F32 R60, R120.reuse, R128, R60 ;  /* 0x00000080783c723c */ /* 0x044ff0000000183c */
[----:B------:R-:W-:Y:S01]  /*c540*/  HMMA.16816.F32 R64, R120, R130, R64 ;  /* 0x000000827840723c */ /* 0x000fe20000001840 */
[----:B------:R-:W2:Y:S04]  /*c550*/  LDSM.16.M88.4 R120, [R169+0x5400] ;  /* 0x00540000a978783b */ /* 0x000ea80000000200 */
[----:B------:R-:W3:Y:S03]  /*c560*/  LDSM.16.M88.4 R128, [R169+0x5800] ;  /* 0x00580000a980783b */ /* 0x000ee60000000200 */
        /* <DEDUP_REMOVED lines=18> */
[C---:B-1----:R-:W-:Y:S08]  /*c690*/  HMMA.16816.F32 R52, R124.reuse, R132, R52 ;  /* 0x000000847c34723c */ /* 0x042ff00000001834 */
        /* <DEDUP_REMOVED lines=45> */
[----:B------:R-:W2:Y:S01]  /*c970*/  LDSM.16.M88.4 R120, [R169+0x8c00] ;  /* 0x008c0000a978783b */ /* 0x000ea20000000200 */
[----:B------:R-:W-:Y:S04]  /*c980*/  DEPBAR.LE SB0, 0x0 ;  /* 0x000080000000791a */ /* 0x000fe80000000000 */
[----:B------:R-:W-:Y:S02]  /*c990*/  BAR.SYNC.DEFER_BLOCKING 0x0 ;  /* 0x0000000000007b1d */ /* 0x000fe40000010000 */
[C---:B---3--:R-:W-:Y:S08]  /*c9a0*/  HMMA.16816.F32 R44, R124.reuse, R128, R44 ;  /* 0x000000807c2c723c */ /* 0x048ff0000000182c */
[C---:B------:R-:W-:Y:S08]  /*c9b0*/  HMMA.16816.F32 R48, R124.reuse, R130, R48 ;  /* 0x000000827c30723c */ /* 0x040ff00000001830 */
[C---:B-1----:R-:W-:Y:S08]  /*c9c0*/  HMMA.16816.F32 R52, R124.reuse, R132, R52 ;  /* 0x000000847c34723c */ /* 0x042ff00000001834 */
[C---:B------:R-:W-:Y:S08]  /*c9d0*/  HMMA.16816.F32 R56, R124.reuse, R134, R56 ;  /* 0x000000867c38723c */ /* 0x040ff00000001838 */
[C---:B--2---:R-:W-:Y:S08]  /*c9e0*/  HMMA.16816.F32 R60, R124.reuse, R120, R60 ;  /* 0x000000787c3c723c */ /* 0x044ff0000000183c */
[----:B------:R-:W-:Y:S01]  /*c9f0*/  HMMA.16816.F32 R64, R124, R122, R64 ;  /* 0x0000007a7c40723c */ /* 0x000fe20000001840 */
[----:B------:R-:W-:-:S07]  /*ca00*/  @!P0 BRA `(.L_x_715) ;  /* 0x000009e000008947 */ /* 0x000fce0003800000 */
[----:B------:R-:W-:Y:S02]  /*ca10*/  ULDC UR5, c[0x0][0x198] ;  /* 0x0000660000057ab9 */ /* 0x000fe40000000800 */
[----:B------:R-:W-:Y:S04]  /*ca20*/  ULEA UR5, -UR5, URZ, 0x7 ;  /* 0x0000003f05057291 */ /* 0x000fe8000f8e393f */
[----:B------:R-:W-:Y:S02]  /*ca30*/  USHF.R.S32.HI UR4, URZ, 0x1f, UR5 ;  /* 0x0000001f3f047899 */ /* 0x000fe40008011405 */
[----:B------:R-:W-:Y:S04]  /*ca40*/  MOV R0, UR5 ;  /* 0x0000000500007c02 */ /* 0x000fe80008000f00 */
[----:B------:R-:W-:Y:S01]  /*ca50*/  MOV R2, UR4 ;  /* 0x0000000400027c02 */ /* 0x000fe20008000f00 */
[----:B------:R-:W-:-:S05]  /*ca60*/  @!P6 BRA `(.L_x_716) ;  /* 0x000003d00000e947 */ /* 0x000fca0003800000 */
[----:B------:R-:W-:Y:S01]  /*ca70*/  IMAD.SHL.U32 R120, R180, 0x80, RZ ;  /* 0x00000080b4787824 */ /* 0x000fe200078e00ff */
[----:B------:R-:W-:Y:S04]  /*ca80*/  IABS R2, c[0x0][0x2d0] ;  /* 0x0000b40000027a13 */ /* 0x000fe80000000000 */
[----:B------:R-:W1:Y:S01]  /*ca90*/  I2F.RP R116, R2 ;  /* 0x0000000200747306 */ /* 0x000e620000209400 */
[C---:B------:R-:W-:Y:S02]  /*caa0*/  IADD3 R118, R120.reuse, -0x100, RZ ;  /* 0xffffff0078767810 */ /* 0x040fe40007ffe0ff */
[----:B------:R-:W-:Y:S02]  /*cab0*/  IADD3 R120, R120, -0x80, RZ ;  /* 0xffffff8078787810 */ /* 0x000fe40007ffe0ff */
[----:B------:R-:W-:Y:S02]  /*cac0*/  IABS R121, R118 ;  /* 0x0000007600797213 */ /* 0x000fe40000000000 */
[----:B------:R-:W-:Y:S03]  /*cad0*/  LOP3.LUT R118, R118, c[0x0][0x2d0], RZ, 0x3c, !PT ;  /* 0x0000b40076767a12 */ /* 0x000fe600078e3cff */
[----:B-1----:R-:W1:Y:S02]  /*cae0*/  MUFU.RCP R0, R116 ;  /* 0x0000007400007308 */ /* 0x002e640000001000 */
[----:B-1----:R-:W-:Y:S08]  /*caf0*/  IADD3 R122, R0, 0xffffffe, RZ ;  /* 0x0ffffffe007a7810 */ /* 0x002ff00007ffe0ff */
[----:B------:R-:W1:Y:S02]  /*cb00*/  F2I.FTZ.U32.TRUNC.NTZ R123, R122 ;  /* 0x0000007a007b7305 */ /* 0x000e64000021f000 */
[--C-:B-1----:R-:W-:Y:S02]  /*cb10*/  IMAD.MOV R119, RZ, RZ, -R123.reuse ;  /* 0x000000ffff777224 */ /* 0x102fe400078e0a7b */
[----:B------:R-:W-:Y:S02]  /*cb20*/  IMAD.MOV.U32 R122, RZ, RZ, RZ ;  /* 0x000000ffff7a7224 */ /* 0x000fe400078e00ff */
[----:B------:R-:W-:Y:S04]  /*cb30*/  IMAD R0, R119, R2, RZ ;  /* 0x0000000277007224 */ /* 0x000fe800078e02ff */
[----:B------:R-:W-:Y:S01]  /*cb40*/  IMAD.HI.U32 R0, R123, R0, R122 ;  /* 0x000000007b007227 */ /* 0x000fe200078e007a */
[----:B------:R-:W-:Y:S02]  /*cb50*/  IABS R123, R120 ;  /* 0x00000078007b7213 */ /* 0x000fe40000000000 */
[----:B------:R-:W-:Y:S03]  /*cb60*/  LOP3.LUT R120, R120, c[0x0][0x2d0], RZ, 0x3c, !PT ;  /* 0x0000b40078787a12 */ /* 0x000fe600078e3cff */
[C---:B------:R-:W-:Y:S04]  /*cb70*/  IMAD.HI.U32 R116, R0.reuse, R121, RZ ;  /* 0x0000007900747227 */ /* 0x040fe800078e00ff */
[----:B------:R-:W-:Y:S02]  /*cb80*/  IMAD.MOV R119, RZ, RZ, -R116 ;  /* 0x000000ffff777224 */ /* 0x000fe400078e0a74 */
[----:B------:R-:W-:Y:S04]  /*cb90*/  IMAD.HI.U32 R0, R0, R123, RZ ;  /* 0x0000007b00007227 */ /* 0x000fe800078e00ff */
[C---:B------:R-:W-:Y:S02]  /*cba0*/  IMAD R121, R2.reuse, R119, R121 ;  /* 0x0000007702797224 */ /* 0x040fe400078e0279 */
[----:B------:R-:W-:Y:S03]  /*cbb0*/  IMAD.MOV R119, RZ, RZ, -R0 ;  /* 0x000000ffff777224 */ /* 0x000fe600078e0a00 */
[C---:B------:R-:W-:Y:S01]  /*cbc0*/  ISETP.GT.U32.AND P0, PT, R2.reuse, R121, PT ;  /* 0x000000790200720c */ /* 0x040fe20003f04070 */
[C---:B------:R-:W-:Y:S01]  /*cbd0*/  IMAD R123, R2.reuse, R119, R123 ;  /* 0x00000077027b7224 */ /* 0x040fe200078e027b */
[----:B------:R-:W-:Y:S04]  /*cbe0*/  LOP3.LUT R119, RZ, c[0x0][0x2d0], RZ, 0x33, !PT ;  /* 0x0000b400ff777a12 */ /* 0x000fe800078e33ff */
[----:B------:R-:W-:Y:S07]  /*cbf0*/  ISETP.GT.U32.AND P1, PT, R2, R123, PT ;  /* 0x0000007b0200720c */ /* 0x000fee0003f24070 */
[--C-:B------:R-:W-:Y:S01]  /*cc00*/  @!P0 IMAD.IADD R121, R121, 0x1, -R2.reuse ;  /* 0x0000000179798824 */ /* 0x100fe200078e0a02 */
[----:B------:R-:W-:Y:S04]  /*cc10*/  @!P0 IADD3 R116, R116, 0x1, RZ ;  /* 0x0000000174748810 */ /* 0x000fe80007ffe0ff */
[-C--:B------:R-:W-:Y:S01]  /*cc20*/  ISETP.GE.U32.AND P5, PT, R121, R2.reuse, PT ;  /* 0x000000027900720c */ /* 0x080fe20003fa6070 */
[----:B------:R-:W-:Y:S01]  /*cc30*/  @!P1 IMAD.IADD R123, R123, 0x1, -R2 ;  /* 0x000000017b7b9824 */ /* 0x000fe200078e0a02 */
[----:B------:R-:W-:Y:S02]  /*cc40*/  @!P1 IADD3 R0, R0, 0x1, RZ ;  /* 0x0000000100009810 */ /* 0x000fe40007ffe0ff */
[----:B------:R-:W-:Y:S02]  /*cc50*/  ISETP.GE.AND P1, PT, R118, RZ, PT ;  /* 0x000000ff7600720c */ /* 0x000fe40003f26270 */
[----:B------:R-:W-:Y:S07]  /*cc60*/  ISETP.GE.U32.AND P0, PT, R123, R2, PT ;  /* 0x000000027b00720c */ /* 0x000fee0003f06070 */
[----:B------:R-:W-:Y:S02]  /*cc70*/  @P5 IADD3 R116, R116, 0x1, RZ ;  /* 0x0000000174745810 */ /* 0x000fe40007ffe0ff */
[----:B------:R-:W-:Y:S03]  /*cc80*/  ISETP.GE.AND P5, PT, R120, RZ, PT ;  /* 0x000000ff7800720c */ /* 0x000fe60003fa6270 */
[----:B------:R-:W-:Y:S01]  /*cc90*/  @!P1 IMAD.MOV R116, RZ, RZ, -R116 ;  /* 0x000000ffff749224 */ /* 0x000fe200078e0a74 */
[----:B------:R-:W-:Y:S02]  /*cca0*/  @P0 IADD3 R0, R0, 0x1, RZ ;  /* 0x0000000100000810 */ /* 0x000fe40007ffe0ff */
[----:B------:R-:W-:Y:S04]  /*ccb0*/  ISETP.NE.AND P0, PT, RZ, c[0x0][0x2d0], PT ;  /* 0x0000b400ff007a0c */ /* 0x000fe80003f05270 */
[----:B------:R-:W-:Y:S03]  /*ccc0*/  SEL R123, R119, R116, !P0 ;  /* 0x00000074777b7207 */ /* 0x000fe60004000000 */
[----:B------:R-:W-:Y:S01]  /*ccd0*/  @!P5 IMAD.MOV R0, RZ, RZ, -R0 ;  /* 0x000000ffff00d224 */ /* 0x000fe200078e0a00 */
[----:B------:R-:W-:Y:S04]  /*cce0*/  LEA R124, P1, R123, R190, 0x2 ;  /* 0x000000be7b7c7211 */ /* 0x000fe800078210ff */
[----:B------:R-:W-:Y:S02]  /*ccf0*/  SEL R119, R119, R0, !P0 ;  /* 0x0000000077777207 */ /* 0x000fe40004000000 */
[-C--:B------:R-:W-:Y:S02]  /*cd00*/  LEA.HI.X.SX32 R125, R123, R191.reuse, 0x2, P1 ;  /* 0x000000bf7b7d7211 */ /* 0x080fe400008f16ff */
[C---:B------:R-:W-:Y:S01]  /*cd10*/  LEA R120, P0, R119.reuse, R190, 0x2 ;  /* 0x000000be77787211 */ /* 0x040fe200078010ff */
[C---:B------:R-:W-:Y:S02]  /*cd20*/  IMAD.IADD R0, R119.reuse, 0x1, -R123 ;  /* 0x0000000177007824 */ /* 0x040fe400078e0a7b */
[----:B------:R-:W2:Y:S01]  /*cd30*/  LDG.E R2, [R124.64] ;  /* 0x000000067c027981 */ /* 0x000ea2000c1e1900 */
[----:B------:R-:W-:Y:S01]  /*cd40*/  LEA.HI.X.SX32 R121, R119, R191, 0x2, P0 ;  /* 0x000000bf77797211 */ /* 0x000fe200000f16ff */
[----:B------:R-:W-:Y:S04]  /*cd50*/  IMAD.MOV.U32 R119, RZ, RZ, c[0x0][0x2d0] ;  /* 0x0000b400ff777624 */ /* 0x000fe800078e00ff */
[----:B------:R-:W-:Y:S01]  /*cd60*/  IMAD R119, R0, R119, -0x80 ;  /* 0xffffff8000777424 */ /* 0x000fe200078e0277 */
[----:B------:R-:W2:Y:S03]  /*cd70*/  LDG.E R121, [R120.64] ;  /* 0x0000000678797981 */ /* 0x000ea6000c1e1900 */
[C---:B------:R-:W-:Y:S01]  /*cd80*/  IMAD.WIDE.U32 R122, R119.reuse, c[0x0][0x198], RZ ;  /* 0x00006600777a7a25 */ /* 0x040fe200078e00ff */
[----:B------:R-:W-:Y:S05]  /*cd90*/  SHF.R.S32.HI R0, RZ, 0x1f, R119 ;  /* 0x0000001fff007819 */ /* 0x000fea0000011477 */
[----:B------:R-:W-:Y:S04]  /*cda0*/  IMAD R0, R0, c[0x0][0x198], RZ ;  /* 0x0000660000007a24 */ /* 0x000fe800078e02ff */
[----:B------:R-:W-:Y:S04]  /*cdb0*/  IMAD R0, R119, c[0x0][0x19c], R0 ;  /* 0x0000670077007a24 */ /* 0x000fe800078e0200 */
[----:B------:R-:W-:Y:S02]  /*cdc0*/  IMAD.IADD R123, R123, 0x1, R0 ;  /* 0x000000017b7b7824 */ /* 0x000fe400078e0200 */
[----:B--2---:R-:W-:Y:S04]  /*cdd0*/  IMAD.IADD R2, R2, 0x1, -R121 ;  /* 0x0000000102027824 */ /* 0x004fe800078e0a79 */
[----:B------:R-:W-:Y:S01]  /*cde0*/  IMAD.WIDE.U32 R122, R2, c[0x0][0x180], R122 ;  /* 0x00006000027a7a25 */ /* 0x000fe200078e007a */
[----:B------:R-:W-:Y:S03]  /*cdf0*/  SHF.R.S32.HI R116, RZ, 0x1f, R2 ;  /* 0x0000001fff747819 */ /* 0x000fe60000011402 */
[----:B------:R-:W-:Y:S02]  /*ce00*/  IMAD.MOV.U32 R0, RZ, RZ, R122 ;  /* 0x000000ffff007224 */ /* 0x000fe400078e007a */
[----:B------:R-:W-:Y:S04]  /*ce10*/  IMAD R119, R116, c[0x0][0x180], RZ ;  /* 0x0000600074777a24 */ /* 0x000fe800078e02ff */
[----:B------:R-:W-:Y:S04]  /*ce20*/  IMAD R119, R2, c[0x0][0x184], R119 ;  /* 0x0000610002777a24 */ /* 0x000fe800078e0277 */
[----:B------:R-:W-:Y:S02]  /*ce30*/  IMAD.IADD R2, R123, 0x1, R119 ;  /* 0x000000017b027824 */ /* 0x000fe400078e0277 */
.L_x_716:
[----:B------:R1:W-:Y:S01]  /*ce40*/  @P4 STS [R181+0x3004], RZ ;  /* 0x003004ffb5004388 */ /* 0x0003e20000000800 */
[C---:B------:R-:W-:Y:S02]  /*ce50*/  LEA R124, P1, R0.reuse, R194, 0x1 ;  /* 0x000000c2007c7211 */ /* 0x040fe400078208ff */
[----:B------:R-:W-:Y:S01]  /*ce60*/  IADD3 R121, P0, R177, R0, RZ ;  /* 0x00000000b1797210 */ /* 0x000fe20007f1e0ff */
[----:B------:R1:W-:Y:S01]  /*ce70*/  @P4 STS.64 [R181+0x3008], RZ ;  /* 0x003008ffb5004388 */ /* 0x0003e20000000a00 */
[-CC-:B------:R-:W-:Y:S02]  /*ce80*/  LEA.HI.X R125, R0, R193.reuse, R2.reuse, 0x1, P1 ;  /* 0x000000c1007d7211 */ /* 0x180fe400008f0c02 */
[CC--:B------:R-:W-:Y:S01]  /*ce90*/  @!P4 LEA R136, P5, R121.reuse, R194.reuse, 0x1 ;  /* 0x000000c27988c211 */ /* 0x0c0fe200078a08ff */
[----:B------:R1:W-:Y:S01]  /*cea0*/  @P4 STS [R181+0x3000], RZ ;  /* 0x003000ffb5004388 */ /* 0x0003e20000000800 */
[CC--:B------:R-:W-:Y:S01]  /*ceb0*/  @!P3 LEA R122, P1, R121.reuse, R194.reuse, 0x1 ;  /* 0x000000c2797ab211 */ /* 0x0c0fe200078208ff */
[C---:B------:R-:W-:Y:S01]  /*cec0*/  IMAD.X R2, R176.reuse, 0x1, R2, P0 ;  /* 0x00000001b0027824 */ /* 0x040fe200000e0602 */
[CC--:B------:R-:W-:Y:S01]  /*ced0*/  @!P2 LEA R120, P0, R121.reuse, R194.reuse, 0x1 ;  /* 0x000000c27978a211 */ /* 0x0c0fe200078008ff */
[----:B------:R-:W-:Y:S01]  /*cee0*/  @!PT LDS RZ, [RZ] ;  /* 0x00000000fffff984 */ /* 0x000fe20000000800 */
[----:B------:R-:W-:Y:S01]  /*cef0*/  @!PT LDS RZ, [RZ] ;  /* 0x00000000fffff984 */ /* 0x000fe20000000800 */
[----:B------:R-:W-:Y:S01]  /*cf00*/  @!PT LDS RZ, [RZ] ;  /* 0x00000000fffff984 */ /* 0x000fe20000000800 */
[----:B------:R1:W-:Y:S03]  /*cf10*/  @!P4 LDGSTS.E.BYPASS.LTC128B.128 [R181+0x3000], [R124.64] ;  /* 0x030000007cb5cfae */ /* 0x0003e6000b901d46 */
[CCC-:B------:R-:W-:Y:S01]  /*cf20*/  @!P4 LEA.HI.X R137, R121.reuse, R193.reuse, R2.reuse, 0x1, P5 ;  /* 0x000000c17989c211 */ /* 0x1c0fe200028f0c02 */
[----:B------:R1:W-:Y:S01]  /*cf30*/  @P3 STS.128 [R181+0x5000], RZ ;  /* 0x005000ffb5003388 */ /* 0x0003e20000000c00 */
[--C-:B------:R-:W-:Y:S02]  /*cf40*/  @!P3 LEA.HI.X R123, R121, R193, R2.reuse, 0x1, P1 ;  /* 0x000000c1797bb211 */ /* 0x100fe400008f0c02 */
[----:B------:R-:W-:Y:S01]  /*cf50*/  IADD3 R119, P5, R177, R121, RZ ;  /* 0x00000079b1777210 */ /* 0x000fe20007fbe0ff */
[----:B------:R-:W-:Y:S01]  /*cf60*/  @!PT LDS RZ, [RZ] ;  /* 0x00000000fffff984 */ /* 0x000fe20000000800 */
[----:B------:R-:W-:Y:S01]  /*cf70*/  @!PT LDS RZ, [RZ] ;  /* 0x00000000fffff984 */ /* 0x000fe20000000800 */
[----:B------:R-:W-:Y:S01]  /*cf80*/  @!PT LDS RZ, [RZ] ;  /* 0x00000000fffff984 */ /* 0x000fe20000000800 */
[----:B------:R1:W-:Y:S01]  /*cf90*/  @!P3 LDGSTS.E.BYPASS.LTC128B.128 [R181+0x5000], [R124.64+0x40] ;  /* 0x050000407cb5bfae */ /* 0x0003e2000b901d46 */
[-CC-:B------:R-:W-:Y:S02]  /*cfa0*/  @!P2 LEA.HI.X R121, R121, R193.reuse, R2.reuse, 0x1, P0 ;  /* 0x000000c17979a211 */ /* 0x180fe400000f0c02 */
[CC--:B------:R-:W-:Y:S01]  /*cfb0*/  @!P3 LEA R126, P1, R119.reuse, R194.reuse, 0x1 ;  /* 0x000000c2777eb211 */ /* 0x0c0fe200078208ff */
[----:B------:R1:W-:Y:S01]  /*cfc0*/  @P2 STS.128 [R181+0x7000], RZ ;  /* 0x007000ffb5002388 */ /* 0x0003e20000000c00 */
[CC--:B------:R-:W-:Y:S01]  /*cfd0*/  @!P2 LEA R118, P0, R119.reuse, R194.reuse, 0x1 ;  /* 0x000000c27776a211 */ /* 0x0c0fe200078008ff */
[----:B------:R-:W-:Y:S01]  /*cfe0*/  IMAD.X R2, R176, 0x1, R2, P5 ;  /* 0x00000001b0027824 */ /* 0x000fe200028e0602 */
[CC--:B------:R-:W-:Y:S01]  /*cff0*/  @!P4 LEA R128, P5, R119.reuse, R194.reuse, 0x1 ;  /* 0x000000c27780c211 */ /* 0x0c0fe200078a08ff */
[----:B------:R-:W-:Y:S01]  /*d000*/  @!PT LDS RZ, [RZ] ;  /* 0x00000000fffff984 */ /* 0x000fe20000000800 */
[----:B------:R-:W-:Y:S01]  /*d010*/  @!PT LDS RZ, [RZ] ;  /* 0x00000000fffff984 */ /* 0x000fe20000000800 */
[----:B------:R-:W-:Y:S01]  /*d020*/  @!PT LDS RZ, [RZ] ;  /* 0x00000000fffff984 */ /* 0x000fe20000000800 */
[----:B------:R1:W-:Y:S03]  /*d030*/  @!P2 LDGSTS.E.BYPASS.LTC128B.128 [R181+0x7000], [R124.64+0x80] ;  /* 0x070000807cb5afae */ /* 0x0003e6000b901d46 */
[CCC-:B------:R-:W-:Y:S01]  /*d040*/  @!P4 LEA.HI.X R129, R119.reuse, R193.reuse, R2.reuse, 0x1, P5 ;  /* 0x000000c17781c211 */ /* 0x1c0fe200028f0c02 */
[----:B------:R1:W-:Y:S01]  /*d050*/  @P4 STS.128 [R181+0x3800], RZ ;  /* 0x003800ffb5004388 */ /* 0x0003e20000000c00 */
[--C-:B------:R-:W-:Y:S02]  /*d060*/  @!P3 LEA.HI.X R127, R119, R193, R2.reuse, 0x1, P1 ;  /* 0x000000c1777fb211 */ /* 0x100fe400008f0c02 */
[----:B------:R-:W-:Y:S01]  /*d070*/  IADD3 R0, P5, R177, R119, RZ ;  /* 0x00000077b1007210 */ /* 0x000fe20007fbe0ff */
[----:B------:R-:W-:Y:S01]  /*d080*/  @!PT LDS RZ, [RZ] ;  /* 0x00000000fffff984 */ /* 0x000fe20000000800 */
[----:B------:R-:W-:Y:S01]  /*d090*/  @!PT LDS RZ, [RZ] ;  /* 0x00000000fffff984 */ /* 0x000fe20000000800 */
[----:B------:R-:W-:Y:S01]  /*d0a0*/  @!PT LDS RZ, [RZ] ;  /* 0x00000000fffff984 */ /* 0x000fe20000000800 */
[----:B------:R1:W-:Y:S01]  /*d0b0*/  @!P4 LDGSTS.E.BYPASS.LTC128B.128 [R181+0x3800], [R136.64] ;  /* 0x0380000088b5cfae */ /* 0x0003e2000b901d46 */
[-CC-:B------:R-:W-:Y:S02]  /*d0c0*/  @!P2 LEA.HI.X R119, R119, R193.reuse, R2.reuse, 0x1, P0 ;  /* 0x000000c17777a211 */ /* 0x180fe400000f0c02 */
[CC--:B------:R-:W-:Y:S01]  /*d0d0*/  @!P3 LEA R130, P1, R0.reuse, R194.reuse, 0x1 ;  /* 0x000000c20082b211 */ /* 0x0c0fe200078208ff */
[----:B------:R1:W-:Y:S01]  /*d0e0*/  @P3 STS.128 [R181+0x5800], RZ ;  /* 0x005800ffb5003388 */ /* 0x0003e20000000c00 */
[-C--:B------:R-:W-:Y:S01]  /*d0f0*/  @!P2 LEA R134, P0, R0, R194.reuse, 0x1 ;  /* 0x000000c20086a211 */ /* 0x080fe200078008ff */
[----:B------:R-:W-:Y:S01]  /*d100*/  IMAD.X R2, R176, 0x1, R2, P5 ;  /* 0x00000001b0027824 */ /* 0x000fe200028e0602 */
[C---:B------:R-:W-:Y:S01]  /*d110*/  @!P4 LEA R132, P5, R0.reuse, R194, 0x1 ;  /* 0x000000c20084c211 */ /* 0x040fe200078a08ff */
[----:B------:R-:W-:Y:S01]  /*d120*/  @!PT LDS RZ, [RZ] ;  /* 0x00000000fffff984 */ /* 0x000fe20000000800 */
[----:B------:R-:W-:Y:S01]  /*d130*/  @!PT LDS RZ, [RZ] ;  /* 0x00000000fffff984 */ /* 0x000fe20000000800 */
[----:B------:R-:W-:Y:S01]  /*d140*/  @!PT LDS RZ, [RZ] ;  /* 0x00000000fffff984 */ /* 0x000fe20000000800 */
[----:B------:R1:W-:Y:S01]  /*d150*/  @!P3 LDGSTS.E.BYPASS.LTC128B.128 [R181+0x5800], [R122.64+0x40] ;  /* 0x058000407ab5bfae */ /* 0x0003e2000b901d46 */
[----:B------:R-:W-:Y:S02]  /*d160*/  IMAD.MOV.U32 R194, RZ, RZ, R124 ;  /* 0x000000ffffc27224 */ /* 0x000fe400078e007c */
[CCC-:B------:R-:W-:Y:S01]  /*d170*/  @!P4 LEA.HI.X R133, R0.reuse, R193.reuse, R2.reuse, 0x1, P5 ;  /* 0x000000c10085c211 */ /* 0x1c0fe200028f0c02 */
[----:B------:R1:W-:Y:S01]  /*d180*/  @P2 STS.128 [R181+0x7800], RZ ;  /* 0x007800ffb5002388 */ /* 0x0003e20000000c00 */
[CCC-:B------:R-:W-:Y:S02]  /*d190*/  @!P3 LEA.HI.X R131, R0.reuse, R193.reuse, R2.reuse, 0x1, P1 ;  /* 0x000000c10083b211 */ /* 0x1c0fe400008f0c02 */
[----:B------:R-:W-:Y:S01]  /*d1a0*/  @!P2 LEA.HI.X R135, R0, R193, R2, 0x1, P0 ;  /* 0x000000c10087a211 */ /* 0x000fe200000f0c02 */
[----:B------:R-:W-:Y:S01]  /*d1b0*/  @!PT LDS RZ, [RZ] ;  /* 0x00000000fffff984 */ /* 0x000fe20000000800 */
[----:B------:R-:W-:Y:S01]  /*d1c0*/  @!PT LDS RZ, [RZ] ;  /* 0x00000000fffff984 */ /* 0x000fe20000000800 */
[----:B------:R-:W-:Y:S01]  /*d1d0*/  @!PT LDS RZ, [RZ] ;  /* 0x00000000fffff984 */ /* 0x000fe20000000800 */
[----:B------:R1:W-:Y:S01]  /*d1e0*/  @!P2 LDGSTS.E.BYPASS.LTC128B.128 [R181+0x7800], [R120.64+0x80] ;  /* 0x0780008078b5afae */ /* 0x0003e2000b901d46 */
[----:B------:R-:W-:Y:S03]  /*d1f0*/  IMAD.MOV.U32 R193, RZ, RZ, R125 ;  /* 0x000000ffffc17224 */ /* 0x000fe600078e007d */
        /* <DEDUP_REMOVED lines=30> */
[----:B------:R-:W0:Y:S02]  /*d3e0*/  LDGDEPBAR ;  /* 0x00000000000079af */ /* 0x000e240000000000 */
.L_x_715:
[----:B------:R-:W-:Y:S02]  /*d3f0*/  FMNMX.FTZ R0, R4, R117, !PT ;  /* 0x0000007504007209 */ /* 0x000fe40007810000 */
[----:B------:R-:W-:Y:S02]  /*d400*/  FMNMX.FTZ R2, R6, R3, !PT ;  /* 0x0000000306027209 */ /* 0x000fe40007810000 */
[----:B-1----:R-:W-:Y:S02]  /*d410*/  FMNMX.FTZ R119, R5, R0, !PT ;  /* 0x0000000005777209 */ /* 0x002fe40007810000 */
[----:B------:R-:W-:Y:S02]  /*d420*/  FMNMX.FTZ R121, R7, R2, !PT ;  /* 0x0000000207797209 */ /* 0x000fe40007810000 */
        /* <DEDUP_REMOVED lines=56> */
[----:B------:R-:W-:Y:S04]  /*d7b0*/  FMNMX.FTZ R0, R64, R119, !PT ;  /* 0x0000007740007209 */ /* 0x000fe80007810000 */
[----:B------:R-:W-:Y:S02]  /*d7c0*/  FMNMX.FTZ R120, R65, R0, !PT ;  /* 0x0000000041787209 */ /* 0x000fe40007810000 */
[----:B------:R-:W-:Y:S03]  /*d7d0*/  FMNMX.FTZ R0, R66, R123, !PT ;  /* 0x0000007b42007209 */ /* 0x000fe60007810000 */
[----:B------:R-:W-:Y:S01]  /*d7e0*/  SHFL.BFLY PT, R123, R120, 0x2, 0x1f ;  /* 0x0c401f00787b7f89 */ /* 0x000fe200000e0000 */
[----:B------:R-:W-:Y:S07]  /*d7f0*/  FMNMX.FTZ R121, R67, R0, !PT ;  /* 0x0000000043797209 */ /* 0x000fee0007810000 */
[----:B------:R-:W1:Y:S02]  /*d800*/  SHFL.BFLY PT, R0, R121, 0x2, 0x1f ;  /* 0x0c401f0079007f89 */ /* 0x000e6400000e0000 */
[----:B-1----:R-:W-:Y:S02]  /*d810*/  FMNMX.FTZ R119, R121, R0, !PT ;  /* 0x0000000079777209 */ /* 0x002fe40007810000 */
[----:B------:R-:W-:Y:S04]  /*d820*/  FMNMX.FTZ R125, R120, R123, !PT ;  /* 0x0000007b787d7209 */ /* 0x000fe80007810000 */
[----:B------:R-:W-:Y:S08]  /*d830*/  LDSM.16.MT88.4 R120, [R170+0x9000] ;  /* 0x00900000aa78783b */ /* 0x000ff00000004200 */
[----:B------:R-:W1:Y:S08]  /*d840*/  SHFL.BFLY PT, R2, R125, 0x1, 0x1f ;  /* 0x0c201f007d027f89 */ /* 0x000e7000000e0000 */
[----:B------:R-:W2:Y:S01]  /*d850*/  SHFL.BFLY PT, R0, R119, 0x1, 0x1f ;  /* 0x0c201f0077007f89 */ /* 0x000ea200000e0000 */
[----:B-1----:R-:W-:Y:S07]  /*d860*/  FMNMX.FTZ R2, R125, R2, !PT ;  /* 0x000000027d027209 */ /* 0x002fee0007810000 */
[----:B------:R-:W1:Y:S01]  /*d870*/  LDSM.16.MT88.4 R124, [R168+0x9000] ;  /* 0x00900000a87c783b */ /* 0x000e620000004200 */
[C---:B------:R-:W-:Y:S01]  /*d880*/  FSETP.NEU.FTZ.AND P0, PT, R2.reuse, -INF , PT ;  /* 0xff8000000200780b */ /* 0x040fe20003f1d000 */
[C---:B------:R-:W-:Y:S02]  /*d890*/  FMUL.FTZ R134, R2.reuse, c[0x0][0x23c] ;  /* 0x00008f0002867a20 */ /* 0x040fe40000410000 */
[----:B------:R-:W-:Y:S01]  /*d8a0*/  FADD.FTZ R116, -R2, R117 ;  /* 0x0000007502747221 */ /* 0x000fe20000010100 */
[----:B--2---:R-:W-:Y:S02]  /*d8b0*/  FMNMX.FTZ R0, R119, R0, !PT ;  /* 0x0000000077007209 */ /* 0x004fe40007810000 */
[----:B------:R-:W-:Y:S01]  /*d8c0*/  FSEL R134, R134, RZ, P0 ;  /* 0x000000ff86867208 */ /* 0x000fe20000000000 */
[----:B------:R-:W-:Y:S01]  /*d8d0*/  FMUL.FTZ R118, R116, c[0x0][0x23c] ;  /* 0x00008f0074767a20 */ /* 0x000fe20000410000 */
[C---:B------:R-:W-:Y:S01]  /*d8e0*/  FSETP.NEU.FTZ.AND P0, PT, R0.reuse, -INF , PT ;  /* 0xff8000000000780b */ /* 0x040fe20003f1d000 */
[C---:B------:R-:W-:Y:S02]  /*d8f0*/  FMUL.FTZ R119, R0.reuse, c[0x0][0x23c] ;  /* 0x00008f0000777a20 */ /* 0x040fe40000410000 */
[--C-:B------:R-:W-:Y:S01]  /*d900*/  FFMA.FTZ R137, R5, c[0x0][0x23c], -R134.reuse ;  /* 0x00008f0005897a23 */ /* 0x100fe20000010886 */
[----:B------:R-:W2:Y:S01]  /*d910*/  MUFU.EX2 R116, R118 ;  /* 0x0000007600747308 */ /* 0x000ea20000000800 */
[----:B------:R-:W-:Y:S01]  /*d920*/  FADD.FTZ R117, -R0, R3 ;  /* 0x0000000300757221 */ /* 0x000fe20000010100 */
[----:B------:R-:W-:Y:S01]  /*d930*/  FSEL R5, R119, RZ, P0 ;  /* 0x000000ff77057208 */ /* 0x000fe20000000000 */
[--C-:B------:R-:W-:Y:S01]  /*d940*/  FFMA.FTZ R144, R4, c[0x0][0x23c], -R134.reuse ;  /* 0x00008f0004907a23 */ /* 0x100fe20000010886 */
[----:B------:R-:W-:Y:S01]  /*d950*/  ISETP.GT.AND P0, PT, R180, 0x1, PT ;  /* 0x00000001b400780c */ /* 0x000fe20003f04270 */
[----:B------:R-:W-:Y:S01]  /*d960*/  FMUL.FTZ R3, R117, c[0x0][0x23c] ;  /* 0x00008f0075037a20 */ /* 0x000fe20000410000 */
[----:B------:R-:W-:Y:S01]  /*d970*/  MOV R117, R2 ;  /* 0x0000000200757202 */ /* 0x000fe20000000f00 */
[--C-:B------:R-:W-:Y:S02]  /*d980*/  FFMA.FTZ R146, R6, c[0x0][0x23c], -R5.reuse ;  /* 0x00008f0006927a23 */ /* 0x100fe40000010805 */
[--C-:B------:R-:W-:Y:S01]  /*d990*/  FFMA.FTZ R135, R7, c[0x0][0x23c], -R5.reuse ;  /* 0x00008f0007877a23 */ /* 0x100fe20000010805 */
[----:B------:R-:W-:Y:S01]  /*d9a0*/  MUFU.EX2 R144, R144 ;  /* 0x0000009000907308 */ /* 0x000fe20000000800 */
[--C-:B------:R-:W-:Y:S02]  /*d9b0*/  FFMA.FTZ R136, R8, c[0x0][0x23c], -R134.reuse ;  /* 0x00008f0008887a23 */ /* 0x100fe40000010886 */
[--C-:B------:R-:W-:Y:S02]  /*d9c0*/  FFMA.FTZ R129, R9, c[0x0][0x23c], -R134.reuse ;  /* 0x00008f0009817a23 */ /* 0x100fe40000010886 */
[--C-:B------:R-:W-:Y:S02]  /*d9d0*/  FFMA.FTZ R131, R10, c[0x0][0x23c], -R5.reuse ;  /* 0x00008f000a837a23 */ /* 0x100fe40000010805 */
[--C-:B------:R-:W-:Y:S02]  /*d9e0*/  FFMA.FTZ R128, R11, c[0x0][0x23c], -R5.reuse ;  /* 0x00008f000b807a23 */ /* 0x100fe40000010805 */
[--C-:B------:R-:W-:Y:S01]  /*d9f0*/  FFMA.FTZ R133, R12, c[0x0][0x23c], -R134.reuse ;  /* 0x00008f000c857a23 */ /* 0x100fe20000010886 */
[----:B------:R-:W3:Y:S01]  /*da00*/  MUFU.EX2 R3, R3 ;  /* 0x0000000300037308 */ /* 0x000ee20000000800 */
[--C-:B------:R-:W-:Y:S02]  /*da10*/  FFMA.FTZ R130, R13, c[0x0][0x23c], -R134.reuse ;  /* 0x00008f000d827a23 */ /* 0x100fe40000010886 */
[--C-:B------:R-:W-:Y:S02]  /*da20*/  FFMA.FTZ R132, R14, c[0x0][0x23c], -R5.reuse ;  /* 0x00008f000e847a23 */ /* 0x100fe40000010805 */
[C---:B--2---:R-:W-:Y:S02]  /*da30*/  FMUL.FTZ R8, R116.reuse, R112 ;  /* 0x0000007074087220 */ /* 0x044fe40000410000 */
[C---:B------:R-:W-:Y:S02]  /*da40*/  FMUL.FTZ R9, R116.reuse, R113 ;  /* 0x0000007174097220 */ /* 0x040fe40000410000 */
[C---:B------:R-:W-:Y:S01]  /*da50*/  FMUL.FTZ R68, R116.reuse, R68 ;  /* 0x0000004474447220 */ /* 0x040fe20000410000 */
[----:B------:R-:W2:Y:S01]  /*da60*/  MUFU.EX2 R137, R137 ;  /* 0x0000008900897308 */ /* 0x000ea20000000800 */
[C---:B------:R-:W-:Y:S02]  /*da70*/  FMUL.FTZ R69, R116.reuse, R69 ;  /* 0x0000004574457220 */ /* 0x040fe40000410000 */
[C---:B------:R-:W-:Y:S02]  /*da80*/  FMUL.FTZ R72, R116.reuse, R72 ;  /* 0x0000004874487220 */ /* 0x040fe40000410000 */
[C---:B------:R-:W-:Y:S02]  /*da90*/  FMUL.FTZ R73, R116.reuse, R73 ;  /* 0x0000004974497220 */ /* 0x040fe40000410000 */
[C---:B------:R-:W-:Y:S02]  /*daa0*/  FMUL.FTZ R76, R116.reuse, R76 ;  /* 0x0000004c744c7220 */ /* 0x040fe40000410000 */
[C---:B------:R-:W-:Y:S01]  /*dab0*/  FMUL.FTZ R77, R116.reuse, R77 ;  /* 0x0000004d744d7220 */ /* 0x040fe20000410000 */
[----:B------:R-:W-:Y:S01]  /*dac0*/  MUFU.EX2 R146, R146 ;  /* 0x0000009200927308 */ /* 0x000fe20000000800 */
[C---:B------:R-:W-:Y:S02]  /*dad0*/  FMUL.FTZ R80, R116.reuse, R80 ;  /* 0x0000005074507220 */ /* 0x040fe40000410000 */
[C---:B------:R-:W-:Y:S02]  /*dae0*/  FMUL.FTZ R81, R116.reuse, R81 ;  /* 0x0000005174517220 */ /* 0x040fe40000410000 */
[C---:B---3--:R-:W-:Y:S02]  /*daf0*/  FMUL.FTZ R10, R3.reuse, R114 ;  /* 0x00000072030a7220 */ /* 0x048fe40000410000 */
[C---:B------:R-:W-:Y:S02]  /*db00*/  FMUL.FTZ R11, R3.reuse, R115 ;  /* 0x00000073030b7220 */ /* 0x040fe40000410000 */
[C---:B------:R-:W-:Y:S01]  /*db10*/  FMUL.FTZ R70, R3.reuse, R70 ;  /* 0x0000004603467220 */ /* 0x040fe20000410000 */
[----:B------:R-:W3:Y:S01]  /*db20*/  MUFU.EX2 R135, R135 ;  /* 0x0000008700877308 */ /* 0x000ee20000000800 */
[C---:B------:R-:W-:Y:S02]  /*db30*/  FMUL.FTZ R71, R3.reuse, R71 ;  /* 0x0000004703477220 */ /* 0x040fe40000410000 */
[----:B------:R-:W-:Y:S01]  /*db40*/  FMUL.FTZ R74, R3, R74 ;  /* 0x0000004a034a7220 */ /* 0x000fe20000410000 */
[----:B--2---:R-:W-:Y:S01]  /*db50*/  F2FP.PACK_AB R112, R137, R144 ;  /* 0x000000908970723e */ /* 0x004fe200000000ff */
[C---:B------:R-:W-:Y:S02]  /*db60*/  FMUL.FTZ R75, R3.reuse, R75 ;  /* 0x0000004b034b7220 */ /* 0x040fe40000410000 */
[C---:B------:R-:W-:Y:S02]  /*db70*/  FMUL.FTZ R78, R3.reuse, R78 ;  /* 0x0000004e034e7220 */ /* 0x040fe40000410000 */
[C---:B------:R-:W-:Y:S01]  /*db80*/  FMUL.FTZ R79, R3.reuse, R79 ;  /* 0x0000004f034f7220 */ /* 0x040fe20000410000 */
[----:B------:R-:W-:Y:S01]  /*db90*/  MUFU.EX2 R136, R136 ;  /* 0x0000008800887308 */ /* 0x000fe20000000800 */
[C---:B------:R-:W-:Y:S02]  /*dba0*/  FMUL.FTZ R82, R3.reuse, R82 ;  /* 0x0000005203527220 */ /* 0x040fe40000410000 */
[C---:B------:R-:W-:Y:S02]  /*dbb0*/  FMUL.FTZ R83, R3.reuse, R83 ;  /* 0x0000005303537220 */ /* 0x040fe40000410000 */
[C---:B------:R-:W-:Y:S02]  /*dbc0*/  FMUL.FTZ R84, R116.reuse, R84 ;  /* 0x0000005474547220 */ /* 0x040fe40000410000 */
[C---:B------:R-:W-:Y:S02]  /*dbd0*/  FMUL.FTZ R85, R116.reuse, R85 ;  /* 0x0000005574557220 */ /* 0x040fe40000410000 */
[C---:B------:R-:W-:Y:S01]  /*dbe0*/  FMUL.FTZ R86, R3.reuse, R86 ;  /* 0x0000005603567220 */ /* 0x040fe20000410000 */
[----:B------:R-:W2:Y:S01]  /*dbf0*/  MUFU.EX2 R129, R129 ;  /* 0x0000008100817308 */ /* 0x000ea20000000800 */
[----:B------:R-:W-:Y:S02]  /*dc00*/  FMUL.FTZ R87, R3, R87 ;  /* 0x0000005703577220 */ /* 0x000fe40000410000 */
[C---:B------:R-:W-:Y:S01]  /*dc10*/  FMUL.FTZ R88, R116.reuse, R88 ;  /* 0x0000005874587220 */ /* 0x040fe20000410000 */
[----:B---3--:R-:W-:Y:S01]  /*dc20*/  F2FP.PACK_AB R113, R135, R146 ;  /* 0x000000928771723e */ /* 0x008fe200000000ff */
        /* <DEDUP_REMOVED lines=9> */
[----:B------:R-:W3:Y:S01]  /*dcc0*/  MUFU.EX2 R128, R128 ;  /* 0x0000008000807308 */ /* 0x000ee20000000800 */
[C---:B------:R-:W-:Y:S02]  /*dcd0*/  FMUL.FTZ R13, R116.reuse, R109 ;  /* 0x0000006d740d7220 */ /* 0x040fe40000410000 */
[----:B------:R-:W-:Y:S01]  /*dce0*/  FMUL.FTZ R14, R3, R110 ;  /* 0x0000006e030e7220 */ /* 0x000fe20000410000 */
[----:B--2---:R-:W-:Y:S01]  /*dcf0*/  F2FP.PACK_AB R114, R129, R136 ;  /* 0x000000888172723e */ /* 0x004fe200000000ff */
[--C-:B------:R-:W-:Y:S02]  /*dd00*/  FFMA.FTZ R7, R15, c[0x0][0x23c], -R5.reuse ;  /* 0x00008f000f077a23 */ /* 0x100fe40000010805 */
[C---:B------:R-:W-:Y:S02]  /*dd10*/  FMUL.FTZ R15, R3.reuse, R111 ;  /* 0x0000006f030f7220 */ /* 0x040fe40000410000 */
[C---:B------:R-:W-:Y:S01]  /*dd20*/  FMUL.FTZ R96, R116.reuse, R96 ;  /* 0x0000006074607220 */ /* 0x040fe20000410000 */
[----:B------:R-:W-:Y:S01]  /*dd30*/  LDSM.16.MT88.4 R108, [R170+0x9400] ;  /* 0x00940000aa6c783b */ /* 0x000fe20000004200 */
[----:B------:R-:W-:Y:S01]  /*dd40*/  FMUL.FTZ R97, R116, R97 ;  /* 0x0000006174617220 */ /* 0x000fe20000410000 */
[----:B------:R-:W-:Y:S01]  /*dd50*/  MUFU.EX2 R132, R132 ;  /* 0x0000008400847308 */ /* 0x000fe20000000800 */
[C---:B------:R-:W-:Y:S02]  /*dd60*/  FMUL.FTZ R98, R3.reuse, R98 ;  /* 0x0000006203627220 */ /* 0x040fe40000410000 */
[----:B------:R-:W-:Y:S02]  /*dd70*/  FMUL.FTZ R99, R3, R99 ;  /* 0x0000006303637220 */ /* 0x000fe40000410000 */
[--C-:B------:R-:W-:Y:S02]  /*dd80*/  FFMA.FTZ R6, R16, c[0x0][0x23c], -R134.reuse ;  /* 0x00008f0010067a23 */ /* 0x100fe40000010886 */
[--C-:B------:R-:W-:Y:S02]  /*dd90*/  FFMA.FTZ R118, R18, c[0x0][0x23c], -R5.reuse ;  /* 0x00008f0012767a23 */ /* 0x100fe40000010805 */
[--C-:B------:R-:W-:Y:S01]  /*dda0*/  FFMA.FTZ R119, R19, c[0x0][0x23c], -R5.reuse ;  /* 0x00008f0013777a23 */ /* 0x100fe20000010805 */
[----:B------:R-:W-:Y:S01]  /*ddb0*/  MUFU.EX2 R133, R133 ;  /* 0x0000008500857308 */ /* 0x000fe20000000800 */
[--C-:B------:R-:W-:Y:S01]  /*ddc0*/  FFMA.FTZ R17, R17, c[0x0][0x23c], -R134.reuse ;  /* 0x00008f0011117a23 */ /* 0x100fe20000010886 */
[----:B---3--:R-:W-:Y:S01]  /*ddd0*/  F2FP.PACK_AB R115, R128, R131 ;  /* 0x000000838073723e */ /* 0x008fe200000000ff */
[--C-:B------:R-:W-:Y:S02]  /*dde0*/  FFMA.FTZ R141, R28, c[0x0][0x23c], -R134.reuse ;  /* 0x00008f001c8d7a23 */ /* 0x100fe40000010886 */
[--C-:B------:R-:W-:Y:S02]  /*ddf0*/  FFMA.FTZ R138, R31, c[0x0][0x23c], -R5.reuse ;  /* 0x00008f001f8a7a23 */ /* 0x100fe40000010805 */
[--C-:B------:R-:W-:Y:S02]  /*de00*/  FFMA.FTZ R139, R32, c[0x0][0x23c], -R134.reuse ;  /* 0x00008f00208b7a23 */ /* 0x100fe40000010886 */
[C---:B------:R-:W-:Y:S01]  /*de10*/  HMMA.16816.F32 R8, R112.reuse, R120, R8 ;  /* 0x000000787008723c */ /* 0x040fe20000001808 */
[----:B------:R-:W2:Y:S04]  /*de20*/  MUFU.EX2 R130, R130 ;  /* 0x0000008200827308 */ /* 0x000ea80000000800 */
[----:B------:R-:W-:Y:S02]  /*de30*/  FFMA.FTZ R140, R33, c[0x0][0x23c], -R134 ;  /* 0x00008f00218c7a23 */ /* 0x000fe40000010886 */
[--C-:B------:R-:W-:Y:S01]  /*de40*/  FFMA.FTZ R142, R34, c[0x0][0x23c], -R5.reuse ;  /* 0x00008f00228e7a23 */ /* 0x100fe20000010805 */
[C---:B------:R-:W-:Y:S01]  /*de50*/  HMMA.16816.F32 R68, R112.reuse, R122, R68 ;  /* 0x0000007a7044723c */ /* 0x040fe20000001844 */
[----:B------:R-:W3:Y:S02]  /*de60*/  LDSM.16.MT88.4 R120, [R170+0xb000] ;  /* 0x00b00000aa78783b */ /* 0x000ee40000004200 */
[----:B------:R-:W-:Y:S01]  /*de70*/  MUFU.EX2 R6, R6 ;  /* 0x0000000600067308 */ /* 0x000fe20000000800 */
[--C-:B------:R-:W-:Y:S02]  /*de80*/  FFMA.FTZ R143, R35, c[0x0][0x23c], -R5.reuse ;  /* 0x00008f00238f7a23 */ /* 0x100fe40000010805 */
[--C-:B------:R-:W-:Y:S02]  /*de90*/  FFMA.FTZ R145, R38, c[0x0][0x23c], -R5.reuse ;  /* 0x00008f0026917a23 */ /* 0x100fe40000010805 */
[C---:B-1----:R-:W-:Y:S01]  /*dea0*/  HMMA.16816.F32 R72, R112.reuse, R124, R72 ;  /* 0x0000007c7048723c */ /* 0x042fe20000001848 */
[----:B------:R-:W-:Y:S03]  /*deb0*/  LDSM.16.MT88.4 R32, [R168+0xc000] ;  /* 0x00c00000a820783b */ /* 0x000fe60000004200 */
[--C-:B------:R-:W-:Y:S01]  /*dec0*/  FFMA.FTZ R148, R39, c[0x0][0x23c], -R5.reuse ;  /* 0x00008f0027947a23 */ /* 0x100fe20000010805 */
[----:B------:R-:W-:Y:S01]  /*ded0*/  MUFU.EX2 R118, R118 ;  /* 0x0000007600767308 */ /* 0x000fe20000000800 */
[--C-:B------:R-:W-:Y:S02]  /*dee0*/  FFMA.FTZ R149, R42, c[0x0][0x23c], -R5.reuse ;  /* 0x00008f002a957a23 */ /* 0x100fe40000010805 */
[C---:B------:R-:W-:Y:S01]  /*def0*/  HMMA.16816.F32 R76, R112.reuse, R126, R76 ;  /* 0x0000007e704c723c */ /* 0x040fe2000000184c */
[----:B------:R-:W1:Y:S03]  /*df00*/  LDSM.16.MT88.4 R124, [R168+0xb000] ;  /* 0x00b00000a87c783b */ /* 0x000e660000004200 */
[----:B------:R-:W-:Y:S01]  /*df10*/  FFMA.FTZ R152, R43, c[0x0][0x23c], -R5 ;  /* 0x00008f002b987a23 */ /* 0x000fe20000010805 */
[----:B--2---:R-:W-:Y:S01]  /*df20*/  F2FP.PACK_AB R16, R130, R133 ;  /* 0x000000858210723e */ /* 0x004fe200000000ff */
[C---:B------:R-:W-:Y:S01]  /*df30*/  FMUL.FTZ R100, R116.reuse, R100 ;  /* 0x0000006474647220 */ /* 0x040fe20000410000 */
[----:B------:R-:W2:Y:S01]  /*df40*/  MUFU.EX2 R119, R119 ;  /* 0x0000007700777308 */ /* 0x000ea20000000800 */
[C---:B------:R-:W-:Y:S04]  /*df50*/  FMUL.FTZ R101, R116.reuse, R101 ;  /* 0x0000006574657220 */ /* 0x040fe80000410000 */
[C---:B------:R-:W-:Y:S02]  /*df60*/  FMUL.FTZ R102, R3.reuse, R102 ;  /* 0x0000006603667220 */ /* 0x040fe40000410000 */
[C---:B------:R-:W-:Y:S02]  /*df70*/  FMUL.FTZ R103, R3.reuse, R103 ;  /* 0x0000006703677220 */ /* 0x040fe40000410000 */
[C---:B------:R-:W-:Y:S01]  /*df80*/  FMUL.FTZ R104, R116.reuse, R104 ;  /* 0x0000006874687220 */ /* 0x040fe20000410000 */
[----:B------:R-:W-:Y:S01]  /*df90*/  MUFU.EX2 R141, R141 ;  /* 0x0000008d008d7308 */ /* 0x000fe20000000800 */
[C---:B------:R-:W-:Y:S02]  /*dfa0*/  FMUL.FTZ R105, R116.reuse, R105 ;  /* 0x0000006974697220 */ /* 0x040fe40000410000 */
[C---:B------:R-:W-:Y:S02]  /*dfb0*/  FMUL.FTZ R106, R3.reuse, R106 ;  /* 0x0000006a036a7220 */ /* 0x040fe40000410000 */
[C---:B------:R-:W-:Y:S02]  /*dfc0*/  FMUL.FTZ R107, R3.reuse, R107 ;  /* 0x0000006b036b7220 */ /* 0x040fe40000410000 */
[----:B------:R-:W-:Y:S01]  /*dfd0*/  FFMA.FTZ R144, R116, R195, R144 ;  /* 0x000000c374907223 */ /* 0x000fe20000010090 */
[C---:B---3--:R-:W-:Y:S02]  /*dfe0*/  HMMA.16816.F32 R80, R112.reuse, R120, R80 ;  /* 0x000000787050723c */ /* 0x048fe40000001850 */
[----:B------:R-:W-:Y:S01]  /*dff0*/  MUFU.EX2 R138, R138 ;  /* 0x0000008a008a7308 */ /* 0x000fe20000000800 */
[----:B------:R-:W-:Y:S02]  /*e000*/  FFMA.FTZ R116, R36, c[0x0][0x23c], -R134 ;  /* 0x00008f0024747a23 */ /* 0x000fe40000010886 */
[----:B------:R-:W-:Y:S01]  /*e010*/  FFMA.FTZ R146, R3, R196, R146 ;  /* 0x000000c403927223 */ /* 0x000fe20000010092 */
[----:B--2---:R-:W-:Y:S01]  /*e020*/  F2FP.PACK_AB R19, R119, R118 ;  /* 0x000000767713723e */ /* 0x004fe200000000ff */
[--C-:B------:R-:W-:Y:S01]  /*e030*/  FFMA.FTZ R3, R37, c[0x0][0x23c], -R134.reuse ;  /* 0x00008f0025037a23 */ /* 0x100fe20000010886 */
[C---:B------:R-:W-:Y:S01]  /*e040*/  HMMA.16816.F32 R84, R112.reuse, R122, R84 ;  /* 0x0000007a7054723c */ /* 0x040fe20000001854 */
[----:B------:R-:W2:Y:S03]  /*e050*/  LDSM.16.MT88.4 R120, [R170+0xd000] ;  /* 0x00d00000aa78783b */ /* 0x000ea60000004200 */
[--C-:B------:R-:W-:Y:S01]  /*e060*/  FFMA.FTZ R147, R40, c[0x0][0x23c], -R134.reuse ;  /* 0x00008f0028937a23 */ /* 0x100fe20000010886 */
[----:B------:R-:W-:Y:S01]  /*e070*/  MUFU.EX2 R139, R139 ;  /* 0x0000008b008b7308 */ /* 0x000fe20000000800 */
[--C-:B------:R-:W-:Y:S02]  /*e080*/  FFMA.FTZ R40, R52, c[0x0][0x23c], -R134.reuse ;  /* 0x00008f0034287a23 */ /* 0x100fe40000010886 */
[C---:B-1----:R-:W-:Y:S01]  /*e090*/  HMMA.16816.F32 R88, R112.reuse, R124, R88 ;  /* 0x0000007c7058723c */ /* 0x042fe20000001858 */
[----:B------:R-:W-:Y:S03]  /*e0a0*/  LDSM.16.MT88.4 R36, [R168+0xc400] ;  /* 0x00c40000a824783b */ /* 0x000fe60000004200 */
[--C-:B------:R-:W-:Y:S02]  /*e0b0*/  FFMA.FTZ R52, R53, c[0x0][0x23c], -R134.reuse ;  /* 0x00008f0035347a23 */ /* 0x100fe40000010886 */
[----:B------:R-:W-:Y:S01]  /*e0c0*/  FFMA.FTZ R150, R41, c[0x0][0x23c], -R134 ;  /* 0x00008f0029967a23 */ /* 0x000fe20000010886 */
[----:B------:R-:W-:Y:S01]  /*e0d0*/  MUFU.EX2 R53, R40 ;  /* 0x0000002800357308 */ /* 0x000fe20000000800 */
[C---:B------:R-:W-:Y:S01]  /*e0e0*/  HMMA.16816.F32 R92, R112.reuse, R126, R92 ;  /* 0x0000007e705c723c */ /* 0x040fe2000000185c */
[----:B------:R-:W1:Y:S03]  /*e0f0*/  LDSM.16.MT88.4 R124, [R168+0xd000] ;  /* 0x00d00000a87c783b */ /* 0x000e660000004200 */
[----:B------:R-:W-:Y:S02]  /*e100*/  FADD.FTZ R146, R135, R146 ;  /* 0x0000009287927221 */ /* 0x000fe40000010000 */
[----:B------:R-:W-:Y:S02]  /*e110*/  FFMA.FTZ R44, R44, c[0x0][0x23c], -R134 ;  /* 0x00008f002c2c7a23 */ /* 0x000fe40000010886 */
[----:B------:R-:W-:Y:S01]  /*e120*/  FADD.FTZ R41, R131, R146 ;  /* 0x0000009283297221 */ /* 0x000fe20000010000 */
[----:B------:R-:W-:Y:S03]  /*e130*/  MUFU.EX2 R140, R140 ;  /* 0x0000008c008c7308 */ /* 0x000fe60000000800 */
[----:B------:R-:W-:Y:S02]  /*e140*/  FADD.FTZ R41, R128, R41 ;  /* 0x0000002980297221 */ /* 0x000fe40000010000 */
[--C-:B------:R-:W-:Y:S02]  /*e150*/  FFMA.FTZ R45, R45, c[0x0][0x23c], -R134.reuse ;  /* 0x00008f002d2d7a23 */ /* 0x100fe40000010886 */
[--C-:B------:R-:W-:Y:S02]  /*e160*/  FFMA.FTZ R48, R48, c[0x0][0x23c], -R134.reuse ;  /* 0x00008f0030307a23 */ /* 0x100fe40000010886 */
[--C-:B------:R-:W-:Y:S01]  /*e170*/  FFMA.FTZ R49, R49, c[0x0][0x23c], -R134.reuse ;  /* 0x00008f0031317a23 */ /* 0x100fe20000010886 */
[----:B------:R-:W-:Y:S01]  /*e180*/  MUFU.EX2 R142, R142 ;  /* 0x0000008e008e7308 */ /* 0x000fe20000000800 */
[--C-:B------:R-:W-:Y:S02]  /*e190*/  FFMA.FTZ R46, R46, c[0x0][0x23c], -R5.reuse ;  /* 0x00008f002e2e7a23 */ /* 0x100fe40000010805 */
[--C-:B------:R-:W-:Y:S02]  /*e1a0*/  FFMA.FTZ R47, R47, c[0x0][0x23c], -R5.reuse ;  /* 0x00008f002f2f7a23 */ /* 0x100fe40000010805 */
[--C-:B------:R-:W-:Y:S01]  /*e1b0*/  FFMA.FTZ R50, R50, c[0x0][0x23c], -R5.reuse ;  /* 0x00008f0032327a23 */ /* 0x100fe20000010805 */
[C---:B--2---:R-:W-:Y:S03]  /*e1c0*/  HMMA.16816.F32 R96, R112.reuse, R120, R96 ;  /* 0x000000787060723c */ /* 0x044fe60000001860 */
[--C-:B------:R-:W-:Y:S01]  /*e1d0*/  FFMA.FTZ R51, R51, c[0x0][0x23c], -R5.reuse ;  /* 0x00008f0033337a23 */ /* 0x100fe20000010805 */
[----:B------:R-:W2:Y:S01]  /*e1e0*/  MUFU.EX2 R121, R7 ;  /* 0x0000000700797308 */ /* 0x000ea20000000800 */
[--C-:B------:R-:W-:Y:S02]  /*e1f0*/  FFMA.FTZ R56, R56, c[0x0][0x23c], -R134.reuse ;  /* 0x00008f0038387a23 */ /* 0x100fe40000010886 */
[--C-:B------:R-:W-:Y:S01]  /*e200*/  FFMA.FTZ R120, R24, c[0x0][0x23c], -R134.reuse ;  /* 0x00008f0018787a23 */ /* 0x100fe20000010886 */
[C---:B------:R-:W-:Y:S04]  /*e210*/  HMMA.16816.F32 R12, R112.reuse, R122, R12 ;  /* 0x0000007a700c723c */ /* 0x040fe8000000180c */
[--C-:B------:R-:W-:Y:S02]  /*e220*/  FFMA.FTZ R57, R57, c[0x0][0x23c], -R134.reuse ;  /* 0x00008f0039397a23 */ /* 0x100fe40000010886 */
[----:B------:R2:W3:Y:S01]  /*e230*/  MUFU.EX2 R7, R17 ;  /* 0x0000001100077308 */ /* 0x0004e20000000800 */
[--C-:B------:R-:W-:Y:S01]  /*e240*/  FFMA.FTZ R122, R21, c[0x0][0x23c], -R134.reuse ;  /* 0x00008f00157a7a23 */ /* 0x100fe20000010886 */
[C---:B-1----:R-:W-:Y:S04]  /*e250*/  HMMA.16816.F32 R100, R112.reuse, R124, R100 ;  /* 0x0000007c7064723c */ /* 0x042fe80000001864 */
[--C-:B------:R-:W-:Y:S02]  /*e260*/  FFMA.FTZ R123, R23, c[0x0][0x23c], -R5.reuse ;  /* 0x00008f00177b7a23 */ /* 0x100fe40000010805 */
[--C-:B------:R-:W-:Y:S02]  /*e270*/  FFMA.FTZ R54, R54, c[0x0][0x23c], -R5.reuse ;  /* 0x00008f0036367a23 */ /* 0x100fe40000010805 */
[----:B------:R-:W-:Y:S01]  /*e280*/  HMMA.16816.F32 R104, R112, R126, R104 ;  /* 0x0000007e7068723c */ /* 0x000fe20000001868 */
[----:B------:R-:W1:Y:S01]  /*e290*/  LDSM.16.MT88.4 R112, [R168+0x9400] ;  /* 0x00940000a870783b */ /* 0x000e620000004200 */
[----:B------:R-:W-:Y:S02]  /*e2a0*/  MUFU.EX2 R120, R120 ;  /* 0x0000007800787308 */ /* 0x000fe40000000800 */
[--C-:B------:R-:W-:Y:S02]  /*e2b0*/  FFMA.FTZ R125, R20, c[0x0][0x23c], -R134.reuse ;  /* 0x00008f00147d7a23 */ /* 0x100fe40000010886 */
[--C-:B------:R-:W-:Y:S02]  /*e2c0*/  FFMA.FTZ R124, R22, c[0x0][0x23c], -R5.reuse ;  /* 0x00008f00167c7a23 */ /* 0x100fe40000010805 */
[--C-:B------:R-:W-:Y:S01]  /*e2d0*/  FFMA.FTZ R126, R29, c[0x0][0x23c], -R134.reuse ;  /* 0x00008f001d7e7a23 */ /* 0x100fe20000010886 */
[----:B------:R-:W-:Y:S03]  /*e2e0*/  LDSM.16.MT88.4 R20, [R170+0x9800] ;  /* 0x00980000aa14783b */ /* 0x000fe60000004200 */
[----:B------:R-:W4:Y:S01]  /*e2f0*/  MUFU.EX2 R125, R125 ;  /* 0x0000007d007d7308 */ /* 0x000f220000000800 */
[----:B------:R-:W-:Y:S01]  /*e300*/  FFMA.FTZ R127, R30, c[0x0][0x23c], -R5 ;  /* 0x00008f001e7f7a23 */ /* 0x000fe20000010805 */
[----:B--2---:R-:W-:Y:S01]  /*e310*/  F2FP.PACK_AB R17, R121, R132 ;  /* 0x000000847911723e */ /* 0x004fe200000000ff */
[----:B------:R-:W-:Y:S01]  /*e320*/  FADD.FTZ R132, R132, R41 ;  /* 0x0000002984847221 */ /* 0x000fe20000010000 */
[----:B---3--:R-:W-:Y:S01]  /*e330*/  F2FP.PACK_AB R18, R7, R6 ;  /* 0x000000060712723e */ /* 0x008fe200000000ff */
[----:B------:R-:W-:Y:S01]  /*e340*/  LDSM.16.MT88.4 R28, [R170+0xbc00] ;  /* 0x00bc0000aa1c783b */ /* 0x000fe20000004200 */
[--C-:B------:R-:W-:Y:S02]  /*e350*/  FFMA.FTZ R55, R55, c[0x0][0x23c], -R5.reuse ;  /* 0x00008f0037377a23 */ /* 0x100fe40000010805 */
[--C-:B------:R-:W-:Y:S02]  /*e360*/  FFMA.FTZ R58, R58, c[0x0][0x23c], -R5.reuse ;  /* 0x00008f003a3a7a23 */ /* 0x100fe40000010805 */
[----:B------:R-:W2:Y:S01]  /*e370*/  MUFU.EX2 R122, R122 ;  /* 0x0000007a007a7308 */ /* 0x000ea20000000800 */
[C---:B------:R-:W-:Y:S02]  /*e380*/  HMMA.16816.F32 R8, R16.reuse, R108, R8 ;  /* 0x0000006c1008723c */ /* 0x040fe40000001808 */
[----:B------:R-:W-:Y:S03]  /*e390*/  LDSM.16.MT88.4 R40, [R170+0xe800] ;  /* 0x00e80000aa28783b */ /* 0x000fe60000004200 */
[--C-:B------:R-:W-:Y:S02]  /*e3a0*/  FFMA.FTZ R59, R59, c[0x0][0x23c], -R5.reuse ;  /* 0x00008f003b3b7a23 */ /* 0x100fe40000010805 */
[--C-:B------:R-:W-:Y:S01]  /*e3b0*/  FFMA.FTZ R60, R60, c[0x0][0x23c], -R134.reuse ;  /* 0x00008f003c3c7a23 */ /* 0x100fe20000010886 */
[C---:B------:R-:W-:Y:S01]  /*e3c0*/  HMMA.16816.F32 R68, R16.reuse, R110, R68 ;  /* 0x0000006e1044723c */ /* 0x040fe20000001844 */
[----:B------:R-:W-:Y:S01]  /*e3d0*/  MUFU.EX2 R124, R124 ;  /* 0x0000007c007c7308 */ /* 0x000fe20000000800 */
[----:B------:R-:W3:Y:S02]  /*e3e0*/  LDSM.16.MT88.4 R108, [R170+0xb400] ;  /* 0x00b40000aa6c783b */ /* 0x000ee40000004200 */
[--C-:B------:R-:W-:Y:S02]  /*e3f0*/  FFMA.FTZ R61, R61, c[0x0][0x23c], -R134.reuse ;  /* 0x00008f003d3d7a23 */ /* 0x100fe40000010886 */
[----:B------:R-:W-:Y:S02]  /*e400*/  FFMA.FTZ R64, R64, c[0x0][0x23c], -R134 ;  /* 0x00008f0040407a23 */ /* 0x000fe40000010886 */
[--C-:B------:R-:W-:Y:S01]  /*e410*/  FFMA.FTZ R62, R62, c[0x0][0x23c], -R5.reuse ;  /* 0x00008f003e3e7a23 */ /* 0x100fe20000010805 */
[C---:B-1----:R-:W-:Y:S02]  /*e420*/  HMMA.16816.F32 R72, R16.reuse, R112, R72 ;  /* 0x000000701048723c */ /* 0x042fe40000001848 */
[----:B------:R-:W1:Y:S01]  /*e430*/  MUFU.EX2 R123, R123 ;  /* 0x0000007b007b7308 */ /* 0x000e620000000800 */
[--C-:B------:R-:W-:Y:S02]  /*e440*/  FFMA.FTZ R63, R63, c[0x0][0x23c], -R5.reuse ;  /* 0x00008f003f3f7a23 */ /* 0x100fe40000010805 */
[----:B------:R-:W-:Y:S02]  /*e450*/  FFMA.FTZ R66, R66, c[0x0][0x23c], -R5 ;  /* 0x00008f0042427a23 */ /* 0x000fe40000010805 */
[----:B------:R-:W-:Y:S01]  /*e460*/  FADD.FTZ R121, R121, R132 ;  /* 0x0000008479797221 */ /* 0x000fe20000010000 */
[C---:B------:R-:W-:Y:S01]  /*e470*/  HMMA.16816.F32 R76, R16.reuse, R114, R76 ;  /* 0x00000072104c723c */ /* 0x040fe2000000184c */
[----:B------:R-:W5:Y:S03]  /*e480*/  LDSM.16.MT88.4 R112, [R168+0xb400] ;  /* 0x00b40000a870783b */ /* 0x000f660000004200 */
[----:B------:R-:W-:Y:S01]  /*e490*/  MUFU.EX2 R126, R126 ;  /* 0x0000007e007e7308 */ /* 0x000fe20000000800 */
[----:B------:R-:W-:Y:S02]  /*e4a0*/  FADD.FTZ R118, R118, R121 ;  /* 0x0000007976767221 */ /* 0x000fe40000010000 */
[----:B------:R-:W-:Y:S02]  /*e4b0*/  FADD.FTZ R137, R137, R144 ;  /* 0x0000009089897221 */ /* 0x000fe40000010000 */
[----:B------:R-:W-:Y:S03]  /*e4c0*/  FADD.FTZ R119, R119, R118 ;  /* 0x0000007677777221 */ /* 0x000fe60000010000 */
[----:B------:R-:W-:Y:S02]  /*e4d0*/  FADD.FTZ R136, R136, R137 ;  /* 0x0000008988887221 */ /* 0x000fe40000010000 */
[----:B------:R-:W-:Y:S02]  /*e4e0*/  MUFU.EX2 R127, R127 ;  /* 0x0000007f007f7308 */ /* 0x000fe40000000800 */
[----:B------:R-:W-:Y:S04]  /*e4f0*/  FADD.FTZ R136, R129, R136 ;  /* 0x0000008881887221 */ /* 0x000fe80000010000 */
[----:B------:R-:W-:Y:S04]  /*e500*/  FADD.FTZ R133, R133, R136 ;  /* 0x0000008885857221 */ /* 0x000fe80000010000 */
[----:B------:R-:W-:Y:S01]  /*e510*/  MUFU.EX2 R143, R143 ;  /* 0x0000008f008f7308 */ /* 0x000fe20000000800 */
[C---:B---3--:R-:W-:Y:S03]  /*e520*/  HMMA.16816.F32 R80, R16.reuse, R108, R80 ;  /* 0x0000006c1050723c */ /* 0x048fe60000001850 */
[----:B------:R-:W-:Y:S04]  /*e530*/  FADD.FTZ R133, R130, R133 ;  /* 0x0000008582857221 */ /* 0x000fe80000010000 */
[----:B------:R-:W-:Y:S01]  /*e540*/  FADD.FTZ R6, R6, R133 ;  /* 0x0000008506067221 */ /* 0x000fe20000010000 */
[C---:B------:R-:W-:Y:S01]  /*e550*/  HMMA.16816.F32 R84, R16.reuse, R110, R84 ;  /* 0x0000006e1054723c */ /* 0x040fe20000001854 */
[----:B------:R-:W3:Y:S01]  /*e560*/  LDSM.16.MT88.4 R108, [R170+0xd400] ;  /* 0x00d40000aa6c783b */ /* 0x000ee20000004200 */
[----:B------:R-:W-:Y:S02]  /*e570*/  MUFU.EX2 R116, R116 ;  /* 0x0000007400747308 */ /* 0x000fe40000000800 */
[----:B------:R-:W-:Y:S04]  /*e580*/  FADD.FTZ R6, R7, R6 ;  /* 0x0000000607067221 */ /* 0x000fe80000010000 */
[----:B----4-:R-:W-:Y:S01]  /*e590*/  FADD.FTZ R7, R125, R6 ;  /* 0x000000067d077221 */ /* 0x010fe20000010000 */
[C---:B-----5:R-:W-:Y:S03]  /*e5a0*/  HMMA.16816.F32 R88, R16.reuse, R112, R88 ;  /* 0x000000701058723c */ /* 0x060fe60000001858 */
[----:B------:R-:W-:Y:S01]  /*e5b0*/  MUFU.EX2 R3, R3 ;  /* 0x0000000300037308 */ /* 0x000fe20000000800 */
[----:B--2---:R-:W-:Y:S04]  /*e5c0*/  FADD.FTZ R7, R122, R7 ;  /* 0x000000077a077221 */ /* 0x004fe80000010000 */
[C---:B------:R-:W-:Y:S01]  /*e5d0*/  HMMA.16816.F32 R92, R16.reuse, R114, R92 ;  /* 0x00000072105c723c */ /* 0x040fe2000000185c */
[----:B------:R-:W2:Y:S04]  /*e5e0*/  LDSM.16.MT88.4 R112, [R168+0xd400] ;  /* 0x00d40000a870783b */ /* 0x000ea80000004200 */
[----:B------:R-:W-:Y:S10]  /*e5f0*/  MUFU.EX2 R145, R145 ;  /* 0x0000009100917308 */ /* 0x000ff40000000800 */
[----:B------:R-:W-:Y:S01]  /*e600*/  MUFU.EX2 R148, R148 ;  /* 0x0000009400947308 */ /* 0x000fe20000000800 */
[C---:B---3--:R-:W-:Y:S09]  /*e610*/  HMMA.16816.F32 R96, R16.reuse, R108, R96 ;  /* 0x0000006c1060723c */ /* 0x048ff20000001860 */
[----:B------:R-:W-:Y:S03]  /*e620*/  MUFU.EX2 R147, R147 ;  /* 0x0000009300937308 */ /* 0x000fe60000000800 */
[--C-:B------:R-:W-:Y:S01]  /*e630*/  FFMA.FTZ R109, R25, c[0x0][0x23c], -R134.reuse ;  /* 0x00008f00196d7a23 */ /* 0x100fe20000010886 */
[C---:B------:R-:W-:Y:S06]  /*e640*/  HMMA.16816.F32 R12, R16.reuse, R110, R12 ;  /* 0x0000006e100c723c */ /* 0x040fec000000180c */
[----:B------:R-:W-:Y:S01]  /*e650*/  MUFU.EX2 R150, R150 ;  /* 0x0000009600967308 */ /* 0x000fe20000000800 */
[--C-:B------:R-:W-:Y:S02]  /*e660*/  FFMA.FTZ R108, R26, c[0x0][0x23c], -R5.reuse ;  /* 0x00008f001a6c7a23 */ /* 0x100fe40000010805 */
[----:B------:R-:W-:Y:S03]  /*e670*/  FFMA.FTZ R134, R65, c[0x0][0x23c], -R134 ;  /* 0x00008f0041867a23 */ /* 0x000fe60000010886 */
[--C-:B------:R-:W-:Y:S01]  /*e680*/  FFMA.FTZ R111, R27, c[0x0][0x23c], -R5.reuse ;  /* 0x00008f001b6f7a23 */ /* 0x100fe20000010805 */
[C---:B--2---:R-:W-:Y:S01]  /*e690*/  HMMA.16816.F32 R100, R16.reuse, R112, R100 ;  /* 0x000000701064723c */ /* 0x044fe20000001864 */
[----:B------:R-:W2:Y:S02]  /*e6a0*/  LDSM.16.MT88.4 R24, [R168+0x9800] ;  /* 0x00980000a818783b */ /* 0x000ea40000004200 */
[----:B------:R-:W-:Y:S01]  /*e6b0*/  FFMA.FTZ R5, R67, c[0x0][0x23c], -R5 ;  /* 0x00008f0043057a23 */ /* 0x000fe20000010805 */
[----:B------:R-:W3:Y:S04]  /*e6c0*/  MUFU.EX2 R109, R109 ;  /* 0x0000006d006d7308 */ /* 0x000ee80000000800 */
[----:B------:R-:W-:Y:S06]  /*e6d0*/  HMMA.16816.F32 R104, R16, R114, R104 ;  /* 0x000000721068723c */ /* 0x000fec0000001868 */
[----:B------:R-:W4:Y:S01]  /*e6e0*/  MUFU.EX2 R108, R108 ;  /* 0x0000006c006c7308 */ /* 0x000f220000000800 */
[----:B------:R-:W-:Y:S02]  /*e6f0*/  F2FP.PACK_AB R16, R122, R125 ;  /* 0x0000007d7a10723e */ /* 0x000fe400000000ff */
[C---:B-1----:R-:W-:Y:S03]  /*e700*/  F2FP.PACK_AB R17, R123.reuse, R124 ;  /* 0x0000007c7b11723e */ /* 0x042fe600000000ff */
[----:B------:R-:W-:Y:S04]  /*e710*/  FADD.FTZ R124, R124, R119 ;  /* 0x000000777c7c7221 */ /* 0x000fe80000010000 */
[----:B------:R-:W1:Y:S01]  /*e720*/  MUFU.EX2 R111, R111 ;  /* 0x0000006f006f7308 */ /* 0x000e620000000800 */
[----:B------:R-:W-:Y:S01]  /*e730*/  FADD.FTZ R123, R123, R124 ;  /* 0x0000007c7b7b7221 */ /* 0x000fe20000010000 */
[C---:B---3--:R-:W-:Y:S01]  /*e740*/  F2FP.PACK_AB R18, R109.reuse, R120 ;  /* 0x000000786d12723e */ /* 0x048fe200000000ff */
[----:B------:R-:W-:Y:S04]  /*e750*/  FADD.FTZ R120, R120, R7 ;  /* 0x0000000778787221 */ /* 0x000fe80000010000 */
[----:B------:R-:W-:Y:S03]  /*e760*/  FADD.FTZ R120, R109, R120 ;  /* 0x000000786d787221 */ /* 0x000fe60000010000 */
[----:B------:R-:W-:Y:S01]  /*e770*/  MUFU.EX2 R149, R149 ;  /* 0x0000009500957308 */ /* 0x000fe20000000800 */
[----:B----4-:R-:W-:Y:S09]  /*e780*/  FADD.FTZ R6, R108, R123 ;  /* 0x0000007b6c067221 */ /* 0x010ff20000010000 */
[----:B------:R-:W3:Y:S01]  /*e790*/  MUFU.EX2 R152, R152 ;  /* 0x0000009800987308 */ /* 0x000ee20000000800 */
[C---:B-1----:R-:W-:Y:S01]  /*e7a0*/  F2FP.PACK_AB R19, R111.reuse, R108 ;  /* 0x0000006c6f13723e */ /* 0x042fe200000000ff */
[----:B------:R-:W-:Y:S02]  /*e7b0*/  FADD.FTZ R6, R111, R6 ;  /* 0x000000066f067221 */ /* 0x000fe40000010000 */
[----:B------:R-:W-:Y:S02]  /*e7c0*/  LDSM.16.MT88.4 R108, [R170+0xec00] ;  /* 0x00ec0000aa6c783b */ /* 0x000fe40000004200 */
[----:B------:R-:W-:Y:S04]  /*e7d0*/  FADD.FTZ R7, R127, R6 ;  /* 0x000000067f077221 */ /* 0x000fe80000010000 */
[----:B------:R-:W-:Y:S01]  /*e7e0*/  MUFU.EX2 R44, R44 ;  /* 0x0000002c002c7308 */ /* 0x000fe20000000800 */
[C---:B------:R-:W-:Y:S03]  /*e7f0*/  HMMA.16816.F32 R8, R16.reuse, R20, R8 ;  /* 0x000000141008723c */ /* 0x040fe60000001808 */
[----:B------:R-:W-:Y:S04]  /*e800*/  FADD.FTZ R7, R138, R7 ;  /* 0x000000078a077221 */ /* 0x000fe80000010000 */
[----:B------:R-:W-:Y:S01]  /*e810*/  FADD.FTZ R6, R142, R7 ;  /* 0x000000078e067221 */ /* 0x000fe20000010000 */
[C---:B------:R-:W-:Y:S01]  /*e820*/  HMMA.16816.F32 R68, R16.reuse, R22, R68 ;  /* 0x000000161044723c */ /* 0x040fe20000001844 */
[----:B------:R-:W1:Y:S01]  /*e830*/  LDSM.16.MT88.4 R20, [R170+0xb800] ;  /* 0x00b80000aa14783b */ /* 0x000e620000004200 */
[----:B------:R-:W4:Y:S02]  /*e840*/  MUFU.EX2 R45, R45 ;  /* 0x0000002d002d7308 */ /* 0x000f240000000800 */
[----:B------:R-:W-:Y:S04]  /*e850*/  FADD.FTZ R6, R143, R6 ;  /* 0x000000068f067221 */ /* 0x000fe80000010000 */
[C---:B--2---:R-:W-:Y:S04]  /*e860*/  HMMA.16816.F32 R72, R16.reuse, R24, R72 ;  /* 0x000000181048723c */ /* 0x044fe80000001848 */
[----:B------:R-:W-:Y:S04]  /*e870*/  MUFU.EX2 R46, R46 ;  /* 0x0000002e002e7308 */ /* 0x000fe80000000800 */
[C---:B------:R-:W-:Y:S01]  /*e880*/  HMMA.16816.F32 R76, R16.reuse, R26, R76 ;  /* 0x0000001a104c723c */ /* 0x040fe2000000184c */
[----:B------:R-:W2:Y:S05]  /*e890*/  LDSM.16.MT88.4 R24, [R168+0xb800] ;  /* 0x00b80000a818783b */ /* 0x000eaa0000004200 */
[----:B------:R-:W5:Y:S10]  /*e8a0*/  MUFU.EX2 R47, R47 ;  /* 0x0000002f002f7308 */ /* 0x000f740000000800 */
[----:B------:R-:W-:Y:S01]  /*e8b0*/  MUFU.EX2 R48, R48 ;  /* 0x0000003000307308 */ /* 0x000fe20000000800 */
[C---:B-1----:R-:W-:Y:S09]  /*e8c0*/  HMMA.16816.F32 R80, R16.reuse, R20, R80 ;  /* 0x000000141050723c */ /* 0x042ff20000001850 */
[----:B------:R-:W1:Y:S01]  /*e8d0*/  MUFU.EX2 R49, R49 ;  /* 0x0000003100317308 */ /* 0x000e620000000800 */
[C---:B------:R-:W-:Y:S01]  /*e8e0*/  HMMA.16816.F32 R84, R16.reuse, R22, R84 ;  /* 0x000000161054723c */ /* 0x040fe20000001854 */
[----:B------:R-:W1:Y:S08]  /*e8f0*/  LDSM.16.MT88.4 R20, [R170+0xd800] ;  /* 0x00d80000aa14783b */ /* 0x000e700000004200 */
[----:B------:R-:W-:Y:S01]  /*e900*/  MUFU.EX2 R50, R50 ;  /* 0x0000003200327308 */ /* 0x000fe20000000800 */
[C---:B--2---:R-:W-:Y:S09]  /*e910*/  HMMA.16816.F32 R88, R16.reuse, R24, R88 ;  /* 0x000000181058723c */ /* 0x044ff20000001858 */
[----:B------:R-:W2:Y:S01]  /*e920*/  MUFU.EX2 R51, R51 ;  /* 0x0000003300337308 */ /* 0x000ea20000000800 */
[C---:B------:R-:W-:Y:S01]  /*e930*/  HMMA.16816.F32 R92, R16.reuse, R26, R92 ;  /* 0x0000001a105c723c */ /* 0x040fe2000000185c */
[----:B------:R-:W2:Y:S08]  /*e940*/  LDSM.16.MT88.4 R24, [R168+0xd800] ;  /* 0x00d80000a818783b */ /* 0x000eb00000004200 */
[----:B------:R-:W2:Y:S10]  /*e950*/  MUFU.EX2 R52, R52 ;  /* 0x0000003400347308 */ /* 0x000eb40000000800 */
        /* <DEDUP_REMOVED lines=8> */
[----:B------:R-:W-:Y:S01]  /*e9e0*/  HMMA.16816.F32 R104, R16, R26, R104 ;  /* 0x0000001a1068723c */ /* 0x000fe20000001868 */
[----:B------:R-:W2:Y:S06]  /*e9f0*/  LDSM.16.MT88.4 R24, [R168+0x9c00] ;  /* 0x009c0000a818783b */ /* 0x000eac0000004200 */
[----:B------:R-:W-:Y:S02]  /*ea00*/  F2FP.PACK_AB R16, R126, R141 ;  /* 0x0000008d7e10723e */ /* 0x000fe400000000ff */
[----:B------:R-:W-:Y:S03]  /*ea10*/  MUFU.EX2 R58, R58 ;  /* 0x0000003a003a7308 */ /* 0x000fe60000000800 */
[----:B------:R-:W-:Y:S02]  /*ea20*/  F2FP.PACK_AB R17, R138, R127 ;  /* 0x0000007f8a11723e */ /* 0x000fe400000000ff */
[----:B------:R-:W-:Y:S01]  /*ea30*/  F2FP.PACK_AB R18, R140, R139 ;  /* 0x0000008b8c12723e */ /* 0x000fe200000000ff */
[----:B------:R-:W-:Y:S01]  /*ea40*/  FADD.FTZ R141, R141, R120 ;  /* 0x000000788d8d7221 */ /* 0x000fe20000010000 */
[----:B------:R-:W-:Y:S03]  /*ea50*/  F2FP.PACK_AB R19, R143, R142 ;  /* 0x0000008e8f13723e */ /* 0x000fe600000000ff */
[----:B------:R-:W-:Y:S01]  /*ea60*/  FADD.FTZ R126, R126, R141 ;  /* 0x0000008d7e7e7221 */ /* 0x000fe20000010000 */
[----:B------:R-:W3:Y:S03]  /*ea70*/  MUFU.EX2 R59, R59 ;  /* 0x0000003b003b7308 */ /* 0x000ee60000000800 */
[----:B------:R-:W-:Y:S01]  /*ea80*/  FADD.FTZ R139, R139, R126 ;  /* 0x0000007e8b8b7221 */ /* 0x000fe20000010000 */
[C---:B-1----:R-:W-:Y:S06]  /*ea90*/  HMMA.16816.F32 R8, R16.reuse, R20, R8 ;  /* 0x000000141008723c */ /* 0x042fec0000001808 */
[----:B------:R-:W-:Y:S01]  /*eaa0*/  MUFU.EX2 R60, R60 ;  /* 0x0000003c003c7308 */ /* 0x000fe20000000800 */
[----:B------:R-:W-:Y:S01]  /*eab0*/  FADD.FTZ R139, R140, R139 ;  /* 0x0000008b8c8b7221 */ /* 0x000fe20000010000 */
[C---:B------:R-:W-:Y:S01]  /*eac0*/  HMMA.16816.F32 R68, R16.reuse, R22, R68 ;  /* 0x000000161044723c */ /* 0x040fe20000001844 */
[----:B------:R-:W1:Y:S07]  /*ead0*/  LDSM.16.MT88.4 R20, [R168+0xbc00] ;  /* 0x00bc0000a814783b */ /* 0x000e6e0000004200 */
[----:B------:R-:W1:Y:S01]  /*eae0*/  MUFU.EX2 R61, R61 ;  /* 0x0000003d003d7308 */ /* 0x000e620000000800 */
[C---:B--2---:R-:W-:Y:S09]  /*eaf0*/  HMMA.16816.F32 R72, R16.reuse, R24, R72 ;  /* 0x000000181048723c */ /* 0x044ff20000001848 */
[----:B------:R-:W-:Y:S01]  /*eb00*/  MUFU.EX2 R62, R62 ;  /* 0x0000003e003e7308 */ /* 0x000fe20000000800 */
[C---:B------:R-:W-:Y:S01]  /*eb10*/  HMMA.16816.F32 R76, R16.reuse, R26, R76 ;  /* 0x0000001a104c723c */ /* 0x040fe2000000184c */
[----:B------:R-:W2:Y:S07]  /*eb20*/  LDSM.16.MT88.4 R24, [R170+0xdc00] ;  /* 0x00dc0000aa18783b */ /* 0x000eae0000004200 */
[C---:B------:R-:W-:Y:S01]  /*eb30*/  HMMA.16816.F32 R80, R16.reuse, R28, R80 ;  /* 0x0000001c1050723c */ /* 0x040fe20000001850 */
[----:B------:R-:W2:Y:S07]  /*eb40*/  MUFU.EX2 R63, R63 ;  /* 0x0000003f003f7308 */ /* 0x000eae0000000800 */
[C---:B------:R-:W-:Y:S01]  /*eb50*/  HMMA.16816.F32 R84, R16.reuse, R30, R84 ;  /* 0x0000001e1054723c */ /* 0x040fe20000001854 */
[----:B------:R-:W3:Y:S02]  /*eb60*/  LDSM.16.MT88.4 R28, [R168+0xdc00] ;  /* 0x00dc0000a81c783b */ /* 0x000ee40000004200 */
[----:B------:R-:W-:Y:S05]  /*eb70*/  MUFU.EX2 R64, R64 ;  /* 0x0000004000407308 */ /* 0x000fea0000000800 */
[C---:B-1----:R-:W-:Y:S05]  /*eb80*/  HMMA.16816.F32 R88, R16.reuse, R20, R88 ;  /* 0x000000141058723c */ /* 0x042fea0000001858 */
[----:B------:R-:W1:Y:S03]  /*eb90*/  MUFU.EX2 R195, R134 ;  /* 0x0000008600c37308 */ /* 0x000e660000000800 */
[C---:B------:R-:W-:Y:S01]  /*eba0*/  HMMA.16816.F32 R92, R16.reuse, R22, R92 ;  /* 0x00000016105c723c */ /* 0x040fe2000000185c */
[----:B------:R-:W1:Y:S06]  /*ebb0*/  LDSM.16.MT88.4 R20, [R170+0xa000] ;  /* 0x00a00000aa14783b */ /* 0x000e6c0000004200 */
[----:B------:R-:W-:Y:S01]  /*ebc0*/  MUFU.EX2 R5, R5 ;  /* 0x0000000500057308 */ /* 0x000fe20000000800 */
        /* <DEDUP_REMOVED lines=8> */
[----:B------:R-:W-:Y:S03]  /*ec50*/  F2FP.PACK_AB R17, R148, R145 ;  /* 0x000000919411723e */ /* 0x000fe600000000ff */
[----:B------:R-:W-:Y:S01]  /*ec60*/  F2FP.PACK_AB R18, R150, R147 ;  /* 0x000000939612723e */ /* 0x000fe200000000ff */
[----:B------:R-:W-:Y:S01]  /*ec70*/  FADD.FTZ R145, R145, R6 ;  /* 0x0000000691917221 */ /* 0x000fe20000010000 */
[----:B------:R-:W-:Y:S01]  /*ec80*/  F2FP.PACK_AB R19, R152, R149 ;  /* 0x000000959813723e */ /* 0x000fe200000000ff */
[----:B------:R-:W-:Y:S02]  /*ec90*/  FADD.FTZ R116, R3, R116 ;  /* 0x0000007403747221 */ /* 0x000fe40000010000 */
[----:B------:R-:W-:Y:S02]  /*eca0*/  FADD.FTZ R148, R148, R145 ;  /* 0x0000009194947221 */ /* 0x000fe40000010000 */
[----:B------:R-:W-:Y:S02]  /*ecb0*/  FADD.FTZ R147, R147, R116 ;  /* 0x0000007493937221 */ /* 0x000fe40000010000 */
[C---:B-1----:R-:W-:Y:S03]  /*ecc0*/  HMMA.16816.F32 R8, R16.reuse, R20, R8 ;  /* 0x000000141008723c */ /* 0x042fe60000001808 */
[----:B------:R-:W-:Y:S02]  /*ecd0*/  FADD.FTZ R3, R149, R148 ;  /* 0x0000009495037221 */ /* 0x000fe40000010000 */
[----:B------:R-:W-:Y:S02]  /*ece0*/  FADD.FTZ R147, R150, R147 ;  /* 0x0000009396937221 */ /* 0x000fe40000010000 */
[----:B------:R-:W-:Y:S01]  /*ecf0*/  FADD.FTZ R3, R152, R3 ;  /* 0x0000000398037221 */ /* 0x000fe20000010000 */
[C---:B------:R-:W-:Y:S01]  /*ed00*/  HMMA.16816.F32 R68, R16.reuse, R22, R68 ;  /* 0x000000161044723c */ /* 0x040fe20000001844 */
[----:B------:R-:W1:Y:S07]  /*ed10*/  LDSM.16.MT88.4 R20, [R170+0xe000] ;  /* 0x00e00000aa14783b */ /* 0x000e6e0000004200 */
[C---:B--2---:R-:W-:Y:S08]  /*ed20*/  HMMA.16816.F32 R72, R16.reuse, R24, R72 ;  /* 0x000000181048723c */ /* 0x044ff00000001848 */
[C---:B------:R-:W-:Y:S01]  /*ed30*/  HMMA.16816.F32 R76, R16.reuse, R26, R76 ;  /* 0x0000001a104c723c */ /* 0x040fe2000000184c */
[----:B------:R-:W2:Y:S07]  /*ed40*/  LDSM.16.MT88.4 R24, [R168+0xe000] ;  /* 0x00e00000a818783b */ /* 0x000eae0000004200 */
[C---:B---3--:R-:W-:Y:S08]  /*ed50*/  HMMA.16816.F32 R80, R16.reuse, R28, R80 ;  /* 0x0000001c1050723c */ /* 0x048ff00000001850 */
[C---:B------:R-:W-:Y:S01]  /*ed60*/  HMMA.16816.F32 R84, R16.reuse, R30, R84 ;  /* 0x0000001e1054723c */ /* 0x040fe20000001854 */
[----:B------:R-:W3:Y:S07]  /*ed70*/  LDSM.16.MT88.4 R28, [R170+0xa400] ;  /* 0x00a40000aa1c783b */ /* 0x000eee0000004200 */
[C---:B------:R-:W-:Y:S08]  /*ed80*/  HMMA.16816.F32 R88, R16.reuse, R32, R88 ;  /* 0x000000201058723c */ /* 0x040ff00000001858 */
[C---:B------:R-:W-:Y:S01]  /*ed90*/  HMMA.16816.F32 R92, R16.reuse, R34, R92 ;  /* 0x00000022105c723c */ /* 0x040fe2000000185c */
[----:B------:R-:W-:Y:S07]  /*eda0*/  LDSM.16.MT88.4 R32, [R170+0xc400] ;  /* 0x00c40000aa20783b */ /* 0x000fee0000004200 */
[C---:B-1----:R-:W-:Y:S08]  /*edb0*/  HMMA.16816.F32 R96, R16.reuse, R20, R96 ;  /* 0x000000141060723c */ /* 0x042ff00000001860 */
[C---:B------:R-:W-:Y:S01]  /*edc0*/  HMMA.16816.F32 R12, R16.reuse, R22, R12 ;  /* 0x00000016100c723c */ /* 0x040fe2000000180c */
[----:B------:R-:W1:Y:S07]  /*edd0*/  LDSM.16.MT88.4 R20, [R168+0xa400] ;  /* 0x00a40000a814783b */ /* 0x000e6e0000004200 */
[C---:B--2---:R-:W-:Y:S08]  /*ede0*/  HMMA.16816.F32 R100, R16.reuse, R24, R100 ;  /* 0x000000181064723c */ /* 0x044ff00000001864 */
[----:B------:R-:W-:Y:S01]  /*edf0*/  HMMA.16816.F32 R104, R16, R26, R104 ;  /* 0x0000001a1068723c */ /* 0x000fe20000001868 */
[----:B------:R-:W2:Y:S06]  /*ee00*/  LDSM.16.MT88.4 R24, [R170+0xe400] ;  /* 0x00e40000aa18783b */ /* 0x000eac0000004200 */
[----:B----4-:R-:W-:Y:S01]  /*ee10*/  F2FP.PACK_AB R16, R45, R44 ;  /* 0x0000002c2d10723e */ /* 0x010fe200000000ff */
[----:B------:R-:W-:Y:S01]  /*ee20*/  FADD.FTZ R44, R44, R147 ;  /* 0x000000932c2c7221 */ /* 0x000fe20000010000 */
[----:B-----5:R-:W-:Y:S03]  /*ee30*/  F2FP.PACK_AB R17, R47, R46 ;  /* 0x0000002e2f11723e */ /* 0x020fe600000000ff */
[----:B------:R-:W-:Y:S01]  /*ee40*/  F2FP.PACK_AB R18, R49, R48 ;  /* 0x000000303112723e */ /* 0x000fe200000000ff */
[----:B------:R-:W-:Y:S01]  /*ee50*/  FADD.FTZ R46, R46, R3 ;  /* 0x000000032e2e7221 */ /* 0x000fe20000010000 */
[----:B------:R-:W-:Y:S01]  /*ee60*/  F2FP.PACK_AB R19, R51, R50 ;  /* 0x000000323313723e */ /* 0x000fe200000000ff */
[----:B------:R-:W-:Y:S01]  /*ee70*/  FADD.FTZ R45, R45, R44 ;  /* 0x0000002c2d2d7221 */ /* 0x000fe20000010000 */
[----:B------:R-:W-:Y:S01]  /*ee80*/  IADD3 R3, R180, -0x1, RZ ;  /* 0xffffffffb4037810 */ /* 0x000fe20007ffe0ff */
[----:B------:R-:W-:Y:S02]  /*ee90*/  FADD.FTZ R47, R47, R46 ;  /* 0x0000002e2f2f7221 */ /* 0x000fe40000010000 */
[----:B------:R-:W-:Y:S01]  /*eea0*/  FADD.FTZ R48, R48, R45 ;  /* 0x0000002d30307221 */ /* 0x000fe20000010000 */
[----:B------:R-:W-:Y:S01]  /*eeb0*/  MOV R180, R3 ;  /* 0x0000000300b47202 */ /* 0x000fe20000000f00 */
[C---:B---3--:R-:W-:Y:S03]  /*eec0*/  HMMA.16816.F32 R8, R16.reuse, R28, R8 ;  /* 0x0000001c1008723c */ /* 0x048fe60000001808 */
[----:B------:R-:W-:Y:S01]  /*eed0*/  FADD.FTZ R50, R50, R47 ;  /* 0x0000002f32327221 */ /* 0x000fe20000010000 */
[----:B------:R-:W-:Y:S01]  /*eee0*/  MOV R3, R0 ;  /* 0x0000000000037202 */ /* 0x000fe20000000f00 */
[----:B------:R-:W-:Y:S02]  /*eef0*/  FADD.FTZ R48, R49, R48 ;  /* 0x0000003031307221 */ /* 0x000fe40000010000 */
[----:B------:R-:W-:Y:S01]  /*ef00*/  FADD.FTZ R51, R51, R50 ;  /* 0x0000003233337221 */ /* 0x000fe20000010000 */
[C---:B------:R-:W-:Y:S01]  /*ef10*/  HMMA.16816.F32 R68, R16.reuse, R30, R68 ;  /* 0x0000001e1044723c */ /* 0x040fe20000001844 */
[----:B------:R-:W3:Y:S07]  /*ef20*/  LDSM.16.MT88.4 R28, [R168+0xe400] ;  /* 0x00e40000a81c783b */ /* 0x000eee0000004200 */
[C---:B-1----:R-:W-:Y:S08]  /*ef30*/  HMMA.16816.F32 R72, R16.reuse, R20, R72 ;  /* 0x000000141048723c */ /* 0x042ff00000001848 */
[C---:B------:R-:W-:Y:S01]  /*ef40*/  HMMA.16816.F32 R76, R16.reuse, R22, R76 ;  /* 0x00000016104c723c */ /* 0x040fe2000000184c */
[----:B------:R-:W1:Y:S07]  /*ef50*/  LDSM.16.MT88.4 R20, [R170+0xa800] ;  /* 0x00a80000aa14783b */ /* 0x000e6e0000004200 */
[C---:B------:R-:W-:Y:S08]  /*ef60*/  HMMA.16816.F32 R80, R16.reuse, R32, R80 ;  /* 0x000000201050723c */ /* 0x040ff00000001850 */
[C---:B------:R-:W-:Y:S01]  /*ef70*/  HMMA.16816.F32 R84, R16.reuse, R34, R84 ;  /* 0x000000221054723c */ /* 0x040fe20000001854 */
[----:B------:R-:W-:Y:S07]  /*ef80*/  LDSM.16.MT88.4 R32, [R170+0xc800] ;  /* 0x00c80000aa20783b */ /* 0x000fee0000004200 */
[C---:B------:R-:W-:Y:S08]  /*ef90*/  HMMA.16816.F32 R88, R16.reuse, R36, R88 ;  /* 0x000000241058723c */ /* 0x040ff00000001858 */
[C---:B------:R-:W-:Y:S01]  /*efa0*/  HMMA.16816.F32 R92, R16.reuse, R38, R92 ;  /* 0x00000026105c723c */ /* 0x040fe2000000185c */
[----:B------:R-:W-:Y:S07]  /*efb0*/  LDSM.16.MT88.4 R36, [R168+0xc800] ;  /* 0x00c80000a824783b */ /* 0x000fee0000004200 */
        /* <DEDUP_REMOVED lines=24> */
[C---:B------:R-:W-:Y:S08]  /*f140*/  HMMA.16816.F32 R80, R16.reuse, R32, R80 ;  /* 0x000000201050723c */ /* 0x040ff00000001850 */
[C---:B------:R-:W-:Y:S01]  /*f150*/  HMMA.16816.F32 R84, R16.reuse, R34, R84 ;  /* 0x000000221054723c */ /* 0x040fe20000001854 */
[----:B------:R-:W4:Y:S07]  /*f160*/  LDSM.16.MT88.4 R32, [R170+0xcc00] ;  /* 0x00cc0000aa20783b */ /* 0x000f2e0000004200 */
[C---:B------:R-:W-:Y:S01]  /*f170*/  HMMA.16816.F32 R88, R16.reuse, R36, R88 ;  /* 0x000000241058723c */ /* 0x040fe20000001858 */
[----:B------:R-:W5:Y:S07]  /*f180*/  MUFU.EX2 R36, R66 ;  /* 0x0000004200247308 */ /* 0x000f6e0000000800 */
[C---:B------:R-:W-:Y:S08]  /*f190*/  HMMA.16816.F32 R92, R16.reuse, R38, R92 ;  /* 0x00000026105c723c */ /* 0x040ff0000000185c */
[C---:B------:R-:W-:Y:S08]  /*f1a0*/  HMMA.16816.F32 R96, R16.reuse, R40, R96 ;  /* 0x000000281060723c */ /* 0x040ff00000001860 */
[C---:B------:R-:W-:Y:S08]  /*f1b0*/  HMMA.16816.F32 R12, R16.reuse, R42, R12 ;  /* 0x0000002a100c723c */ /* 0x040ff0000000180c */
[C---:B---3--:R-:W-:Y:S08]  /*f1c0*/  HMMA.16816.F32 R100, R16.reuse, R28, R100 ;  /* 0x0000001c1064723c */ /* 0x048ff00000001864 */
[----:B------:R-:W-:Y:S07]  /*f1d0*/  HMMA.16816.F32 R104, R16, R30, R104 ;  /* 0x0000001e1068723c */ /* 0x000fee0000001868 */
[----:B------:R-:W-:Y:S01]  /*f1e0*/  F2FP.PACK_AB R16, R61, R60 ;  /* 0x0000003c3d10723e */ /* 0x000fe200000000ff */
[----:B------:R-:W-:Y:S01]  /*f1f0*/  FADD.FTZ R60, R60, R57 ;  /* 0x000000393c3c7221 */ /* 0x000fe20000010000 */
[----:B------:R-:W-:Y:S03]  /*f200*/  F2FP.PACK_AB R17, R63, R62 ;  /* 0x0000003e3f11723e */ /* 0x000fe600000000ff */
[----:B------:R-:W-:Y:S01]  /*f210*/  F2FP.PACK_AB R18, R195, R64 ;  /* 0x00000040c312723e */ /* 0x000fe200000000ff */
[----:B------:R-:W-:Y:S01]  /*f220*/  FADD.FTZ R62, R62, R59 ;  /* 0x0000003b3e3e7221 */ /* 0x000fe20000010000 */
[----:B-----5:R-:W-:Y:S01]  /*f230*/  F2FP.PACK_AB R19, R5, R36 ;  /* 0x000000240513723e */ /* 0x020fe200000000ff */
[----:B------:R-:W-:Y:S02]  /*f240*/  FADD.FTZ R61, R61, R60 ;  /* 0x0000003c3d3d7221 */ /* 0x000fe40000010000 */
[----:B------:R-:W-:Y:S02]  /*f250*/  FADD.FTZ R63, R63, R62 ;  /* 0x0000003e3f3f7221 */ /* 0x000fe40000010000 */
[----:B------:R-:W-:Y:S02]  /*f260*/  FADD.FTZ R64, R64, R61 ;  /* 0x0000003d40407221 */ /* 0x000fe40000010000 */
[C---:B-1----:R-:W-:Y:S01]  /*f270*/  HMMA.16816.F32 R112, R16.reuse, R20, R8 ;  /* 0x000000141070723c */ /* 0x042fe20000001808 */
[----:B------:R-:W1:Y:S02]  /*f280*/  LDSM.16.MT88.4 R8, [R168+0xcc00] ;  /* 0x00cc0000a808783b */ /* 0x000e640000004200 */
[----:B------:R-:W-:Y:S02]  /*f290*/  FADD.FTZ R36, R36, R63 ;  /* 0x0000003f24247221 */ /* 0x000fe40000010000 */
[----:B------:R-:W-:Y:S02]  /*f2a0*/  FADD.FTZ R195, R195, R64 ;  /* 0x00000040c3c37221 */ /* 0x000fe40000010000 */
[----:B------:R-:W-:Y:S01]  /*f2b0*/  FADD.FTZ R196, R5, R36 ;  /* 0x0000002405c47221 */ /* 0x000fe20000010000 */
[C---:B------:R-:W-:Y:S01]  /*f2c0*/  HMMA.16816.F32 R68, R16.reuse, R22, R68 ;  /* 0x000000161044723c */ /* 0x040fe20000001844 */
[----:B------:R-:W3:Y:S07]  /*f2d0*/  LDSM.16.MT88.4 R20, [R168+0xec00] ;  /* 0x00ec0000a814783b */ /* 0x000eee0000004200 */
[C---:B--2---:R-:W-:Y:S08]  /*f2e0*/  HMMA.16816.F32 R72, R16.reuse, R24, R72 ;  /* 0x000000181048723c */ /* 0x044ff00000001848 */
[C---:B------:R-:W-:Y:S08]  /*f2f0*/  HMMA.16816.F32 R76, R16.reuse, R26, R76 ;  /* 0x0000001a104c723c */ /* 0x040ff0000000184c */
[C---:B----4-:R-:W-:Y:S08]  /*f300*/  HMMA.16816.F32 R80, R16.reuse, R32, R80 ;  /* 0x000000201050723c */ /* 0x050ff00000001850 */
[C---:B------:R-:W-:Y:S08]  /*f310*/  HMMA.16816.F32 R84, R16.reuse, R34, R84 ;  /* 0x000000221054723c */ /* 0x040ff00000001854 */
[C---:B-1----:R-:W-:Y:S08]  /*f320*/  HMMA.16816.F32 R88, R16.reuse, R8, R88 ;  /* 0x000000081058723c */ /* 0x042ff00000001858 */
[C---:B------:R-:W-:Y:S08]  /*f330*/  HMMA.16816.F32 R92, R16.reuse, R10, R92 ;  /* 0x0000000a105c723c */ /* 0x040ff0000000185c */
[C---:B------:R-:W-:Y:S08]  /*f340*/  HMMA.16816.F32 R96, R16.reuse, R108, R96 ;  /* 0x0000006c1060723c */ /* 0x040ff00000001860 */
[C---:B------:R-:W-:Y:S08]  /*f350*/  HMMA.16816.F32 R108, R16.reuse, R110, R12 ;  /* 0x0000006e106c723c */ /* 0x040ff0000000180c */
[C---:B---3--:R-:W-:Y:S08]  /*f360*/  HMMA.16816.F32 R100, R16.reuse, R20, R100 ;  /* 0x000000141064723c */ /* 0x048ff00000001864 */
[----:B------:R-:W-:Y:S01]  /*f370*/  HMMA.16816.F32 R104, R16, R22, R104 ;  /* 0x000000161068723c */ /* 0x000fe20000001868 */
[----:B------:R-:W-:-:S07]  /*f380*/  @P0 BRA `(.L_x_717) ;  /* 0xffffc2f000000947 */ /* 0x000fce000383ffff */
.L_x_713:
[----:B------:R-:W1:Y:S01]  /*f390*/  SHFL.BFLY PT, R8, R195, 0x2, 0x1f ;  /* 0x0c401f00c3087f89 */ /* 0x000e6200000e0000 */
[----:B------:R-:W-:Y:S01]  /*f3a0*/  MOV R6, 0x3f800000 ;  /* 0x3f80000000067802 */ /* 0x000fe20000000f00 */
[----:B------:R-:W-:Y:S01]  /*f3b0*/  BSSY B0, `(.L_x_718) ;  /* 0x00000c4000007945 */ /* 0x000fe20003800000 */
[----:B------:R-:W-:Y:S01]  /*f3c0*/  MOV R7, 0x3f800000 ;  /* 0x3f80000000077802 */ /* 0x000fe20000000f00 */
[----:B------:R-:W2:Y:S04]  /*f3d0*/  SHFL.BFLY PT, R9, R196, 0x2, 0x1f ;  /* 0x0c401f00c4097f89 */ /* 0x000ea800000e0000 */
[----:B------:R-:W3:Y:S01]  /*f3e0*/  S2R R3, SR_TID.X ;  /* 0x0000000000037919 */ /* 0x000ee20000002100 */
[----:B-1----:R-:W-:-:S02]  /*f3f0*/  FADD.FTZ R8, R8, R195 ;  /* 0x000000c308087221 */ /* 0x002fc40000010000 */
[----:B--2---:R-:W-:-:S03]  /*f400*/  FADD.FTZ R9, R9, R196 ;  /* 0x000000c409097221 */ /* 0x004fc60000010000 */
[----:B------:R-:W1:Y:S04]  /*f410*/  SHFL.BFLY PT, R5, R8, 0x1, 0x1f ;  /* 0x0c201f0008057f89 */ /* 0x000e6800000e0000 */
[----:B------:R-:W2:Y:S01]  /*f420*/  SHFL.BFLY PT, R4, R9, 0x1, 0x1f ;  /* 0x0c201f0009047f89 */ /* 0x000ea200000e0000 */
[----:B-1----:R-:W-:Y:S02]  /*f430*/  FADD.FTZ R5, R8, R5 ;  /* 0x0000000508057221 */ /* 0x002fe40000010000 */
[----:B--2---:R-:W-:-:S03]  /*f440*/  FADD.FTZ R4, R9, R4 ;  /* 0x0000000409047221 */ /* 0x004fc60000010000 */
[----:B------:R-:W-:Y:S02]  /*f450*/  FSETP.NE.FTZ.AND P4, PT, R5, RZ, PT ;  /* 0x000000ff0500720b */ /* 0x000fe40003f95000 */
[----:B------:R-:W-:-:S11]  /*f460*/  FSETP.NE.FTZ.AND P3, PT, R4, RZ, PT ;  /* 0x000000ff0400720b */ /* 0x000fd60003f75000 */
[----:B------:R-:W1:Y:S08]  /*f470*/  @P4 MUFU.RCP R6, R5 ;  /* 0x0000000500064308 */ /* 0x000e700000001000 */
[----:B------:R-:W2:Y:S01]  /*f480*/  @P3 MUFU.RCP R7, R4 ;  /* 0x0000000400073308 */ /* 0x000ea20000001000 */
[----:B-1----:R-:W-:-:S07]  /*f490*/  FMUL.FTZ R112, R6, R112 ;  /* 0x0000007006707220 */ /* 0x002fce0000410000 */
[----:B------:R-:W1:Y:S01]  /*f4a0*/  @P4 MUFU.LG2 R5, R5 ;  /* 0x0000000500054308 */ /* 0x000e620000000c00 */
[C---:B------:R-:W-:Y:S02]  /*f4b0*/  FMUL.FTZ R113, R6.reuse, R113 ;  /* 0x0000007106717220 */ /* 0x040fe40000410000 */
[C---:B------:R-:W-:Y:S02]  /*f4c0*/  FMUL.FTZ R68, R6.reuse, R68 ;  /* 0x0000004406447220 */ /* 0x040fe40000410000 */
[C---:B------:R-:W-:Y:S01]  /*f4d0*/  FMUL.FTZ R69, R6.reuse, R69 ;  /* 0x0000004506457220 */ /* 0x040fe20000410000 */
[----:B------:R-:W-:Y:S01]  /*f4e0*/  F2FP.PACK_AB R112, R113, R112 ;  /* 0x000000707170723e */ /* 0x000fe200000000ff */
[C---:B------:R-:W-:Y:S01]  /*f4f0*/  FMUL.FTZ R72, R6.reuse, R72 ;  /* 0x0000004806487220 */ /* 0x040fe20000410000 */
[----:B------:R-:W4:Y:S01]  /*f500*/  @P3 MUFU.LG2 R4, R4 ;  /* 0x0000000400043308 */ /* 0x000f220000000c00 */
[C---:B------:R-:W-:Y:S01]  /*f510*/  FMUL.FTZ R73, R6.reuse, R73 ;  /* 0x0000004906497220 */ /* 0x040fe20000410000 */
[----:B------:R-:W-:Y:S01]  /*f520*/  F2FP.PACK_AB R68, R69, R68 ;  /* 0x000000444544723e */ /* 0x000fe200000000ff */
[----:B------:R-:W-:-:S02]  /*f530*/  FMUL.FTZ R76, R6, R76 ;  /* 0x0000004c064c7220 */ /* 0x000fc40000410000 */
[C---:B------:R-:W-:Y:S01]  /*f540*/  FMUL.FTZ R77, R6.reuse, R77 ;  /* 0x0000004d064d7220 */ /* 0x040fe20000410000 */
[----:B------:R-:W-:Y:S01]  /*f550*/  F2FP.PACK_AB R72, R73, R72 ;  /* 0x000000484948723e */ /* 0x000fe200000000ff */
[C---:B------:R-:W-:Y:S02]  /*f560*/  FMUL.FTZ R80, R6.reuse, R80 ;  /* 0x0000005006507220 */ /* 0x040fe40000410000 */
[C---:B------:R-:W-:Y:S01]  /*f570*/  FMUL.FTZ R81, R6.reuse, R81 ;  /* 0x0000005106517220 */ /* 0x040fe20000410000 */
[----:B------:R-:W-:Y:S01]  /*f580*/  F2FP.PACK_AB R76, R77, R76 ;  /* 0x0000004c4d4c723e */ /* 0x000fe200000000ff */
[C---:B------:R-:W-:Y:S02]  /*f590*/  FMUL.FTZ R84, R6.reuse, R84 ;  /* 0x0000005406547220 */ /* 0x040fe40000410000 */
        /* <DEDUP_REMOVED lines=18> */
[----:B------:R-:W-:Y:S01]  /*f6c0*/  FMUL.FTZ R105, R6, R105 ;  /* 0x0000006906697220 */ /* 0x000fe20000410000 */
[----:B---3--:R-:W-:Y:S01]  /*f6d0*/  SHF.R.S32.HI R6, RZ, 0x1f, R3 ;  /* 0x0000001fff067819 */ /* 0x008fe20000011403 */
[----:B--2---:R-:W-:Y:S01]  /*f6e0*/  FMUL.FTZ R115, R7, R115 ;  /* 0x0000007307737220 */ /* 0x004fe20000410000 */
[----:B------:R-:W-:Y:S01]  /*f6f0*/  F2FP.PACK_AB R100, R101, R100 ;  /* 0x000000646564723e */ /* 0x000fe200000000ff */
[C---:B------:R-:W-:Y:S01]  /*f700*/  FMUL.FTZ R114, R7.reuse, R114 ;  /* 0x0000007207727220 */ /* 0x040fe20000410000 */
[C---:B------:R-:W-:Y:S01]  /*f710*/  LEA.HI R8, R6.reuse, R3, RZ, 0x2 ;  /* 0x0000000306087211 */ /* 0x040fe200078f10ff */
[C---:B------:R-:W-:Y:S01]  /*f720*/  FMUL.FTZ R71, R7.reuse, R71 ;  /* 0x0000004707477220 */ /* 0x040fe20000410000 */
[----:B------:R-:W-:Y:S01]  /*f730*/  LEA.HI R6, R6, R3, RZ, 0x5 ;  /* 0x0000000306067211 */ /* 0x000fe200078f28ff */
[C---:B------:R-:W-:Y:S01]  /*f740*/  FMUL.FTZ R70, R7.reuse, R70 ;  /* 0x0000004607467220 */ /* 0x040fe20000410000 */
[----:B------:R-:W-:Y:S01]  /*f750*/  SHF.R.S32.HI R9, RZ, 0x2, R8 ;  /* 0x00000002ff097819 */ /* 0x000fe20000011408 */
[C---:B------:R-:W-:Y:S01]  /*f760*/  FMUL.FTZ R75, R7.reuse, R75 ;  /* 0x0000004b074b7220 */ /* 0x040fe20000410000 */
[----:B------:R-:W-:Y:S01]  /*f770*/  LOP3.LUT R12, R8, 0xfffffffc, RZ, 0xc0, !PT ;  /* 0xfffffffc080c7812 */ /* 0x000fe200078ec0ff */
[C---:B------:R-:W-:Y:S01]  /*f780*/  FMUL.FTZ R74, R7.reuse, R74 ;  /* 0x0000004a074a7220 */ /* 0x040fe20000410000 */
[----:B------:R-:W-:Y:S01]  /*f790*/  SHF.R.S32.HI R10, RZ, 0x1f, R9 ;  /* 0x0000001fff0a7819 */ /* 0x000fe20000011409 */
[C---:B------:R-:W-:Y:S01]  /*f7a0*/  FMUL.FTZ R79, R7.reuse, R79 ;  /* 0x0000004f074f7220 */ /* 0x040fe20000410000 */
[----:B------:R-:W-:Y:S01]  /*f7b0*/  SHF.R.S32.HI R11, RZ, 0x5, R6 ;  /* 0x00000005ff0b7819 */ /* 0x000fe20000011406 */
[C---:B------:R-:W-:Y:S01]  /*f7c0*/  FMUL.FTZ R78, R7.reuse, R78 ;  /* 0x0000004e074e7220 */ /* 0x040fe20000410000 */
[----:B------:R-:W-:Y:S01]  /*f7d0*/  LEA.HI R10, R10, R9, RZ, 0x3 ;  /* 0x000000090a0a7211 */ /* 0x000fe200078f18ff */
[----:B------:R-:W-:Y:S01]  /*f7e0*/  FMUL.FTZ R83, R7, R83 ;  /* 0x0000005307537220 */ /* 0x000fe20000410000 */
[----:B------:R-:W-:Y:S01]  /*f7f0*/  F2FP.PACK_AB R114, R115, R114 ;  /* 0x000000727372723e */ /* 0x000fe200000000ff */
[C---:B------:R-:W-:Y:S01]  /*f800*/  FMUL.FTZ R82, R7.reuse, R82 ;  /* 0x0000005207527220 */ /* 0x040fe20000410000 */
[----:B------:R-:W-:Y:S01]  /*f810*/  LOP3.LUT R10, R10, 0xfffffff8, RZ, 0xc0, !PT ;  /* 0xfffffff80a0a7812 */ /* 0x000fe200078ec0ff */
[----:B------:R-:W-:Y:S01]  /*f820*/  FMUL.FTZ R87, R7, R87 ;  /* 0x0000005707577220 */ /* 0x000fe20000410000 */
[----:B------:R-:W-:Y:S01]  /*f830*/  F2FP.PACK_AB R70, R71, R70 ;  /* 0x000000464746723e */ /* 0x000fe200000000ff */
[----:B------:R-:W-:Y:S01]  /*f840*/  FMUL.FTZ R86, R7, R86 ;  /* 0x0000005607567220 */ /* 0x000fe20000410000 */
[----:B------:R-:W-:Y:S01]  /*f850*/  IADD3 R10, R9, -R10, RZ ;  /* 0x8000000a090a7210 */ /* 0x000fe20007ffe0ff */
[----:B------:R-:W-:Y:S01]  /*f860*/  FMUL.FTZ R91, R7, R91 ;  /* 0x0000005b075b7220 */ /* 0x000fe20000410000 */
[----:B------:R-:W-:Y:S01]  /*f870*/  F2FP.PACK_AB R74, R75, R74 ;  /* 0x0000004a4b4a723e */ /* 0x000fe200000000ff */
        /* <DEDUP_REMOVED lines=14> */
[C---:B------:R-:W-:Y:S01]  /*f960*/  FMUL.FTZ R103, R7.reuse, R103 ;  /* 0x0000006707677220 */ /* 0x040fe20000410000 */
[----:B------:R-:W-:Y:S01]  /*f970*/  LOP3.LUT R6, R6, 0xffffffe0, RZ, 0xc0, !PT ;  /* 0xffffffe006067812 */ /* 0x000fe200078ec0ff */
[----:B------:R-:W-:Y:S01]  /*f980*/  FMUL.FTZ R102, R7, R102 ;  /* 0x0000006607667220 */ /* 0x000fe20000410000 */
[----:B------:R-:W-:Y:S01]  /*f990*/  F2FP.PACK_AB R110, R111, R110 ;  /* 0x0000006e6f6e723e */ /* 0x000fe200000000ff */
[C---:B------:R-:W-:Y:S01]  /*f9a0*/  FMUL.FTZ R107, R7.reuse, R107 ;  /* 0x0000006b076b7220 */ /* 0x040fe20000410000 */
[----:B------:R-:W-:Y:S01]  /*f9b0*/  IADD3 R6, -R6, R3, RZ ;  /* 0x0000000306067210 */ /* 0x000fe20007ffe1ff */
[----:B------:R-:W-:Y:S01]  /*f9c0*/  FMUL.FTZ R106, R7, R106 ;  /* 0x0000006a076a7220 */ /* 0x000fe20000410000 */
[----:B------:R-:W-:Y:S01]  /*f9d0*/  LEA.HI R7, R10, R10, RZ, 0x1 ;  /* 0x0000000a0a077211 */ /* 0x000fe200078f08ff */
[----:B------:R-:W-:Y:S01]  /*f9e0*/  IMAD.IADD R12, R3, 0x1, -R12 ;  /* 0x00000001030c7824 */ /* 0x000fe200078e0a0c */
[----:B------:R-:W-:Y:S01]  /*f9f0*/  F2FP.PACK_AB R102, R103, R102 ;  /* 0x000000666766723e */ /* 0x000fe200000000ff */
[----:B-1----:R-:W-:Y:S01]  /*fa00*/  @P4 FMUL.FTZ R5, R5, 0.69314718246459960938 ;  /* 0x3f31721805054820 */ /* 0x002fe20000410000 */
[----:B------:R-:W-:Y:S01]  /*fa10*/  SHF.R.S32.HI R13, RZ, 0x1, R7 ;  /* 0x00000001ff0d7819 */ /* 0x000fe20000011407 */
[----:B------:R-:W-:Y:S01]  /*fa20*/  IMAD R12, R11, 0x100, R12 ;  /* 0x000001000b0c7824 */ /* 0x000fe200078e020c */
[----:B------:R-:W-:Y:S01]  /*fa30*/  LOP3.LUT R7, R7, 0x3fffffe, RZ, 0xc0, !PT ;  /* 0x03fffffe07077812 */ /* 0x000fe200078ec0ff */
[----:B------:R-:W-:Y:S01]  /*fa40*/  IMAD.MOV.U32 R3, RZ, RZ, 0x7f800000 ;  /* 0x7f800000ff037424 */ /* 0x000fe200078e00ff */
[----:B------:R-:W-:Y:S01]  /*fa50*/  SHF.L.U32 R14, R13, 0x6, RZ ;  /* 0x000000060d0e7819 */ /* 0x000fe200000006ff */
[----:B------:R-:W-:Y:S01]  /*fa60*/  @P4 FFMA.FTZ R3, R2, c[0x0][0x238], R5 ;  /* 0x00008e0002034a23 */ /* 0x000fe20000010005 */
[----:B------:R-:W-:-:S02]  /*fa70*/  IADD3 R7, R10, -R7, RZ ;  /* 0x800000070a077210 */ /* 0x000fc40007ffe0ff */
[----:B------:R-:W-:Y:S02]  /*fa80*/  LOP3.LUT R14, R14, 0xc0, RZ, 0xc0, !PT ;  /* 0x000000c00e0e7812 */ /* 0x000fe400078ec0ff */
[----:B------:R-:W-:Y:S02]  /*fa90*/  LOP3.LUT R10, R13, 0x1, RZ, 0xc0, !PT ;  /* 0x000000010d0a7812 */ /* 0x000fe400078ec0ff */
[----:B------:R-:W-:Y:S02]  /*faa0*/  LEA R7, R7, R12, 0x4 ;  /* 0x0000000c07077211 */ /* 0x000fe400078e20ff */
[----:B------:R-:W-:Y:S01]  /*fab0*/  LEA.HI R14, R14, R14, RZ, 0x1d ;  /* 0x0000000e0e0e7211 */ /* 0x000fe200078fe8ff */
[----:B------:R-:W1:Y:S01]  /*fac0*/  LDC.U8 R12, c[0x0][0x328] ;  /* 0x0000ca00ff0c7b82 */ /* 0x000e620000000000 */
[----:B------:R-:W-:Y:S02]  /*fad0*/  ISETP.NE.U32.AND P1, PT, R10, 0x1, PT ;  /* 0x000000010a00780c */ /* 0x000fe40003f25070 */
[----:B------:R-:W-:-:S02]  /*fae0*/  LEA R7, R7, R14, 0x1 ;  /* 0x0000000e07077211 */ /* 0x000fc400078e08ff */
[----:B------:R-:W-:Y:S02]  /*faf0*/  LOP3.LUT P0, RZ, R13, 0x2, RZ, 0xc0, !PT ;  /* 0x000000020dff7812 */ /* 0x000fe4000780c0ff */
[----:B------:R-:W-:Y:S01]  /*fb00*/  F2FP.PACK_AB R106, R107, R106 ;  /* 0x0000006a6b6a723e */ /* 0x000fe200000000ff */
[----:B------:R-:W-:Y:S01]  /*fb10*/  IMAD.SHL.U32 R15, R7, 0x2, RZ ;  /* 0x00000002070f7824 */ /* 0x000fe200078e00ff */
[----:B------:R-:W-:-:S04]  /*fb20*/  MOV R7, 0x20 ;  /* 0x0000002000077802 */ /* 0x000fc80000000f00 */
[----:B------:R-:W-:Y:S01]  /*fb30*/  IADD3 R13, R15, -0x10, RZ ;  /* 0xfffffff00f0d7810 */ /* 0x000fe20007ffe0ff */
[----:B------:R-:W-:Y:S01]  /*fb40*/  STS [R15], R112 ;  /* 0x000000700f007388 */ /* 0x000fe20000000800 */
[----:B------:R-:W-:Y:S02]  /*fb50*/  SEL R10, R7, 0xffffffe0, !P0 ;  /* 0xffffffe0070a7807 */ /* 0x000fe40004000000 */
[C---:B------:R-:W-:Y:S01]  /*fb60*/  @P1 IADD3 R13, R15.reuse, 0x10, RZ ;  /* 0x000000100f0d1810 */ /* 0x040fe20007ffe0ff */
[----:B------:R-:W-:Y:S01]  /*fb70*/  STS [R15+0x200], R114 ;  /* 0x000200720f007388 */ /* 0x000fe20000000800 */
[----:B------:R-:W-:Y:S02]  /*fb80*/  IADD3 R33, R15, R10, RZ ;  /* 0x0000000a0f217210 */ /* 0x000fe40007ffe0ff */
[----:B------:R-:W-:Y:S01]  /*fb90*/  ISETP.NE.AND P1, PT, R178, -0x1, PT ;  /* 0xffffffffb200780c */ /* 0x000fe20003f25270 */
[----:B------:R-:W-:Y:S01]  /*fba0*/  IMAD.IADD R37, R10, 0x1, R13 ;  /* 0x000000010a257824 */ /* 0x000fe200078e020d */
[----:B------:R-:W-:Y:S01]  /*fbb0*/  STS [R13], R68 ;  /* 0x000000440d007388 */ /* 0x000fe20000000800 */
[----:B-1----:R-:W-:-:S03]  /*fbc0*/  ISETP.NE.AND P2, PT, R12, RZ, PT ;  /* 0x000000ff0c00720c */ /* 0x002fc60003f45270 */
[----:B------:R-:W-:Y:S01]  /*fbd0*/  STS [R13+0x200], R70 ;  /* 0x000200460d007388 */ /* 0x000fe20000000800 */
[----:B------:R-:W-:-:S03]  /*fbe0*/  ISETP.NE.OR P0, PT, R178, -0x1, !P2 ;  /* 0xffffffffb200780c */ /* 0x000fc60005705670 */
[----:B------:R-:W-:Y:S03]  /*fbf0*/  STS [R33], R72 ;  /* 0x0000004821007388 */ /* 0x000fe60000000800 */
[C---:B------:R-:W-:Y:S01]  /*fc00*/  @P1 IMAD.WIDE.U32 R38, R178.reuse, c[0x0][0x1e8], RZ ;  /* 0x00007a00b2261a25 */ /* 0x040fe200078e00ff */
[----:B------:R-:W-:Y:S04]  /*fc10*/  STS [R33+0x200], R74 ;  /* 0x0002004a21007388 */ /* 0x000fe80000000800 */
[----:B------:R-:W-:Y:S04]  /*fc20*/  STS [R37], R76 ;  /* 0x0000004c25007388 */ /* 0x000fe80000000800 */
[----:B------:R-:W-:Y:S04]  /*fc30*/  STS [R37+0x200], R78 ;  /* 0x0002004e25007388 */ /* 0x000fe80000000800 */
        /* <DEDUP_REMOVED lines=15> */
[----:B------:R1:W-:Y:S04]  /*fd30*/  STS [R37+0x2200], R106 ;  /* 0x0022006a25007388 */ /* 0x0003e80000000800 */
[----:B------:R-:W-:Y:S06]  /*fd40*/  BAR.SYNC.DEFER_BLOCKING 0x0 ;  /* 0x0000000000007b1d */ /* 0x000fec0000010000 */
[----:B------:R-:W2:Y:S04]  /*fd50*/  S2R R7, SR_CTAID.Y ;  /* 0x0000000000077919 */ /* 0x000ea80000002600 */
[----:B------:R-:W3:Y:S01]  /*fd60*/  S2R R10, SR_CTAID.Z ;  /* 0x00000000000a7919 */ /* 0x000ee20000002700 */
[----:B-1----:R-:W-:-:S02]  /*fd70*/  @P1 IMAD R37, R178, c[0x0][0x1ec], R39 ;  /* 0x00007b00b2251a24 */ /* 0x002fc400078e0227 */
[----:B----4-:R-:W-:Y:S01]  /*fd80*/  @P3 FMUL.FTZ R39, R4, 0.69314718246459960938 ;  /* 0x3f31721804273820 */ /* 0x010fe20000410000 */
[----:B------:R1:W4:Y:S04]  /*fd90*/  LDS.128 R28, [R181] ;  /* 0x00000000b51c7984 */ /* 0x0003280000000c00 */
[----:B------:R1:W1:Y:S01]  /*fda0*/  LDS.128 R24, [R181+0x800] ;  /* 0x00080000b5187984 */ /* 0x0002620000000c00 */
[C---:B--2---:R-:W-:Y:S01]  /*fdb0*/  @!P1 IMAD.WIDE.U32 R40, R7.reuse, c[0x0][0x1e0], RZ ;  /* 0x0000780007289a25 */ /* 0x044fe200078e00ff */
[----:B------:R-:W-:Y:S02]  /*fdc0*/  @!P1 SHF.R.S32.HI R36, RZ, 0x1f, R7 ;  /* 0x0000001fff249819 */ /* 0x000fe40000011407 */
[----:B------:R2:W1:Y:S01]  /*fdd0*/  LDS.128 R20, [R181+0x1000] ;  /* 0x00100000b5147984 */ /* 0x0004620000000c00 */
[----:B------:R-:W-:Y:S01]  /*fde0*/  @!P0 IMAD R178, R7, c[0x0][0x214], RZ ;  /* 0x0000850007b28a24 */ /* 0x000fe200078e02ff */
[----:B------:R-:W-:-:S02]  /*fdf0*/  @!P1 MOV R38, R40 ;  /* 0x0000002800269202 */ /* 0x000fc40000000f00 */
[----:B------:R2:W1:Y:S01]  /*fe00*/  LDS.128 R16, [R181+0x1800] ;  /* 0x00180000b5107984 */ /* 0x0004620000000c00 */
[----:B------:R-:W-:Y:S01]  /*fe10*/  SHF.R.S32.HI R40, RZ, 0x1f, R11 ;  /* 0x0000001fff287819 */ /* 0x000fe2000001140b */
[----:B------:R-:W-:Y:S01]  /*fe20*/  @!P1 IMAD R36, R36, c[0x0][0x1e0], RZ ;  /* 0x0000780024249a24 */ /* 0x000fe200078e02ff */
[----:B------:R-:W-:Y:S01]  /*fe30*/  LOP3.LUT P0, RZ, R6, 0x3, RZ, 0xc0, !PT ;  /* 0x0000000306ff7812 */ /* 0x000fe2000780c0ff */
[----:B------:R2:W1:Y:S01]  /*fe40*/  LDS.128 R12, [R181+0x2000] ;  /* 0x00200000b50c7984 */ /* 0x0004620000000c00 */
[----:B------:R-:W-:Y:S01]  /*fe50*/  LEA.HI R40, R40, R11, RZ, 0x2 ;  /* 0x0000000b28287211 */ /* 0x000fe200078f10ff */
[C---:B------:R-:W-:Y:S01]  /*fe60*/  @!P1 IMAD R36, R7.reuse, c[0x0][0x1e4], R36 ;  /* 0x0000790007249a24 */ /* 0x040fe200078e0224 */
[----:B------:R-:W-:Y:S01]  /*fe70*/  MOV R6, 0x7f800000 ;  /* 0x7f80000000067802 */ /* 0x000fe20000000f00 */
[----:B------:R2:W1:Y:S01]  /*fe80*/  LDS.128 R32, [R181+0x2800] ;  /* 0x00280000b5207984 */ /* 0x0004620000000c00 */
[----:B------:R-:W-:Y:S01]  /*fe90*/  LOP3.LUT R40, R40, 0xffffffc, RZ, 0xc0, !PT ;  /* 0x0ffffffc28287812 */ /* 0x000fe200078ec0ff */
[----:B---3--:R-:W-:Y:S01]  /*fea0*/  @!P2 IMAD R7, R7, c[0x0][0x1c0], R10 ;  /* 0x000070000707aa24 */ /* 0x008fe200078e020a */
[----:B------:R-:W-:Y:S01]  /*feb0*/  @!P1 IADD3 R37, R41, R36, RZ ;  /* 0x0000002429259210 */ /* 0x000fe20007ffe0ff */
[----:B------:R-:W-:Y:S01]  /*fec0*/  @P2 IMAD R178, R10, c[0x0][0x234], R178 ;  /* 0x00008d000ab22a24 */ /* 0x000fe200078e02b2 */
[----:B------:R-:W-:Y:S01]  /*fed0*/  IADD3 R40, R11, -R40, RZ ;  /* 0x800000280b287210 */ /* 0x000fe20007ffe0ff */
[----:B------:R-:W-:-:S02]  /*fee0*/  @P3 FFMA.FTZ R6, R0, c[0x0][0x238], R39 ;  /* 0x00008e0000063a23 */ /* 0x000fc40000010027 */
[----:B------:R-:W-:Y:S01]  /*fef0*/  @!P2 IMAD R178, R7, c[0x0][0x214], RZ ;  /* 0x0000850007b2aa24 */ /* 0x000fe200078e02ff */
[----:B------:R-:W-:Y:S01]  /*ff00*/  LEA R40, R40, R179, 0x4 ;  /* 0x000000b328287211 */ /* 0x000fe200078e20ff */
[----:B------:R-:W-:Y:S05]  /*ff10*/  @P0 BRA `(.L_x_719) ;  /* 0x000000d000000947 */ /* 0x000fea0003800000 */
[----:B------:R-:W3:Y:S01]  /*ff20*/  S2R R7, SR_CTAID.X ;  /* 0x0000000000077919 */ /* 0x000ee20000002500 */
[----:B------:R-:W-:Y:S01]  /*ff30*/  IADD3 R2, R40, 0x8, RZ ;  /* 0x0000000828027810 */ /* 0x000fe20007ffe0ff */
[C---:B---3--:R-:W-:Y:S02]  /*ff40*/  IMAD R11, R7.reuse, 0x40, R178 ;  /* 0x00000040070b7824 */ /* 0x048fe400078e02b2 */
[----:B------:R-:W-:-:S03]  /*ff50*/  IMAD R7, R7, -0x40, R182 ;  /* 0xffffffc007077824 */ /* 0x000fc600078e02b6 */
[----:B------:R-:W-:Y:S02]  /*ff60*/  SHF.R.S32.HI R5, RZ, 0x1f, R11 ;  /* 0x0000001fff057819 */ /* 0x000fe4000001140b */
[C---:B------:R-:W-:Y:S02]  /*ff70*/  IADD3 R0, P0, R40.reuse, R11, RZ ;  /* 0x0000000b28007210 */ /* 0x040fe40007f1e0ff */
[-C--:B------:R-:W-:Y:S02]  /*ff80*/  ISETP.GE.AND P2, PT, R40, R7.reuse, PT ;  /* 0x000000072800720c */ /* 0x080fe40003f46270 */
[----:B------:R-:W-:Y:S02]  /*ff90*/  ISETP.GE.AND P1, PT, R2, R7, PT ;  /* 0x000000070200720c */ /* 0x000fe40003f26270 */
[----:B------:R-:W-:Y:S02]  /*ffa0*/  LEA.HI.X.SX32 R5, R40, R5, 0x1, P0 ;  /* 0x0000000528057211 */ /* 0x000fe400000f0eff */
[----:B------:R-:W-:-:S04]  /*ffb0*/  LEA R4, P0, R0, c[0x0][0x200], 0x2 ;  /* 0x0000800000047a11 */ /* 0x000fc800078010ff */
[----:B------:R-:W-:-:S05]  /*ffc0*/  LEA.HI.X R5, R0, c[0x0][0x204], R5, 0x2, P0 ;  /* 0x0000810000057a11 */ /* 0x000fca00000f1405 */
[----:B------:R3:W-:Y:S04]  /*ffd0*/  @!P2 STG.E [R4.64], R3 ;  /* 0x000000030400a986 */ /* 0x0007e8000c101906 */
[----:B------:R3:W-:Y:S02]  /*ffe0*/  @!P1 STG.E [R4.64+0x20], R6 ;  /* 0x0000200604009986 */ /* 0x0007e4000c101906 */
.L_x_719:
[----:B------:R-:W-:Y:S05]  /*fff0*/  BSYNC B0 ;  /* 0x0000000000007941 */ /* 0x000fea0003800000 */
.L_x_718:
[----:B---3--:R-:W3:Y:S01]  /*10000*/  S2R R5, SR_CTAID.X ;  /* 0x0000000000057919 */ /* 0x008ee20000002500 */
[----:B------:R-:W-:Y:S01]  /*10010*/  SHF.R.S32.HI R2, RZ, 0x1f, R10 ;  /* 0x0000001fff027819 */ /* 0x000fe2000001140a */
[----:B------:R-:W-:Y:S04]  /*10020*/  BSSY B0, `(.L_x_720) ;  /* 0x000001c000007945 */ /* 0x000fe80003800000 */
[----:B------:R-:W-:-:S04]  /*10030*/  IMAD R7, R2, c[0x0][0x1f0], RZ ;  /* 0x00007c0002077a24 */ /* 0x000fc800078e02ff */
[----:B------:R-:W-:Y:S01]  /*10040*/  IMAD R7, R10, c[0x0][0x1f4], R7 ;  /* 0x00007d000a077a24 */ /* 0x000fe200078e0207 */
[----:B---3--:R-:W-:-:S04]  /*10050*/  SHF.L.U32 R3, R5, 0x6, RZ ;  /* 0x0000000605037819 */ /* 0x008fc800000006ff */
[----:B------:R-:W-:Y:S01]  /*10060*/  SHF.R.S32.HI R0, RZ, 0x1f, R3 ;  /* 0x0000001fff007819 */ /* 0x000fe20000011403 */
[C---:B------:R-:W-:Y:S01]  /*10070*/  IMAD.WIDE.U32 R40, R3.reuse, c[0x0][0x1e8], R184 ;  /* 0x00007a0003287a25 */ /* 0x040fe200078e00b8 */
[----:B------:R-:W-:-:S03]  /*10080*/  IADD3 R2, -R3, R182, RZ ;  /* 0x000000b603027210 */ /* 0x000fc60007ffe1ff */
[----:B------:R-:W-:Y:S01]  /*10090*/  IMAD R0, R0, c[0x0][0x1e8], RZ ;  /* 0x00007a0000007a24 */ /* 0x000fe200078e02ff */
[----:B------:R-:W-:-:S03]  /*100a0*/  IADD3 R38, P0, R38, R40, RZ ;  /* 0x0000002826267210 */ /* 0x000fc60007f1e0ff */
[----:B------:R-:W-:-:S05]  /*100b0*/  IMAD R0, R3, c[0x0][0x1ec], R0 ;  /* 0x00007b0003007a24 */ /* 0x000fca00078e0200 */
[----:B------:R-:W-:Y:S02]  /*100c0*/  IADD3.X R39, R37, R41, R0, P0, !PT ;  /* 0x0000002925277210 */ /* 0x000fe400007fe400 */
[----:B------:R-:W-:-:S03]  /*100d0*/  ISETP.GE.AND P0, PT, R9, R2, PT ;  /* 0x000000020900720c */ /* 0x000fc60003f06270 */
[----:B------:R-:W-:-:S05]  /*100e0*/  IMAD.WIDE.U32 R38, R10, c[0x0][0x1f0], R38 ;  /* 0x00007c000a267a25 */ /* 0x000fca00078e0026 */
[----:B------:R-:W-:-:S05]  /*100f0*/  IADD3 R3, R7, R39, RZ ;  /* 0x0000002707037210 */ /* 0x000fca0007ffe0ff */
        /* <DEDUP_REMOVED lines=11> */
[----:B----4-:R3:W-:Y:S04]  /*101b0*/  @!P2 STG.E.128 [R10.64], R28 ;  /* 0x0000001c0a00a986 */ /* 0x0107e8000c101d06 */
[----:B-1----:R3:W-:Y:S04]  /*101c0*/  @!P1 STG.E.128 [R10.64+0x40], R20 ;  /* 0x000040140a009986 */ /* 0x0027e8000c101d06 */
[----:B------:R3:W-:Y:S02]  /*101d0*/  @!P0 STG.E.128 [R10.64+0x80], R12 ;  /* 0x0000800c0a008986 */ /* 0x0007e4000c101d06 */
.L_x_721:
[----:B------:R-:W-:Y:S05]  /*101e0*/  BSYNC B0 ;  /* 0x0000000000007941 */ /* 0x000fea0003800000 */
.L_x_720:
[----:B------:R-:W-:Y:S01]  /*101f0*/  IMAD R5, R5, -0x40, R182 ;  /* 0xffffffc005057824 */ /* 0x000fe200078e02b6 */
[----:B------:R-:W-:-:S04]  /*10200*/  LEA.HI.SX32 R8, R8, 0x20, 0x1e ;  /* 0x0000002008087811 */ /* 0x000fc800078ff2ff */
[----:B------:R-:W-:-:S13]  /*10210*/  ISETP.GE.AND P0, PT, R8, R5, PT ;  /* 0x000000050800720c */ /* 0x000fda0003f06270 */
[----:B------:R-:W-:Y:S05]  /*10220*/  @P0 EXIT ;  /* 0x000000000000094d */ /* 0x000fea0003800000 */
[----:B------:R-:W-:Y:S01]  /*10230*/  IADD3 R9, P0, R9, 0x20, RZ ;  /* 0x0000002009097810 */ /* 0x000fe20007f1e0ff */
[----:B------:R-:W-:Y:S01]  /*10240*/  IMAD.MOV.U32 R2, RZ, RZ, R38 ;  /* 0x000000ffff027224 */ /* 0x000fe200078e0026 */
[----:B------:R-:W-:-:S03]  /*10250*/  ISETP.GE.AND P1, PT, R184, c[0x0][0x220], PT ;  /* 0x00008800b8007a0c */ /* 0x000fc60003f26270 */
        /* <DEDUP_REMOVED lines=8> */
[----:B-1----:R1:W-:Y:S01]  /*102e0*/  @!P0 STG.E.128 [R4.64+0x40], R16 ;  /* 0x0000401004008986 */ /* 0x0023e2000c101d06 */
[----:B------:R-:W-:-:S03]  /*102f0*/  ISETP.GE.AND P0, PT, R174, c[0x0][0x220], PT ;  /* 0x00008800ae007a0c */ /* 0x000fc60003f06270 */
[----:B------:R1:W-:Y:S10]  /*10300*/  @!P1 STG.E.128 [R4.64], R24 ;  /* 0x0000001804009986 */ /* 0x0003f4000c101d06 */
[----:B------:R-:W-:Y:S05]  /*10310*/  @P0 EXIT ;  /* 0x000000000000094d */ /* 0x000fea0003800000 */
[----:B------:R-:W-:Y:S01]  /*10320*/  STG.E.128 [R4.64+0x80], R32 ;  /* 0x0000802004007986 */ /* 0x000fe2000c101d06 */
[----:B------:R-:W-:Y:S05]  /*10330*/  EXIT ;  /* 0x000000000000794d */ /* 0x000fea0003800000 */
.L_x_722:
        /* <DEDUP_REMOVED lines=12> */
.L_x_6106:


//--------------------- .text._ZN5flash24flash_fwd_splitkv_kernelI23Flash_fwd_kernel_traitsILi96ELi64ELi128ELi4ELb0ELb0EN7cutlass6half_tE19Flash_kernel_traitsILi96ELi64ELi128ELi4ES3_EELb1ELb0ELb0ELb0ELb0ELb1ELb0ELb0EEEvNS_16Flash_fwd_paramsE --------------------------
	.section	.text._ZN5flash24flash_fwd_splitkv_kernelI23Flash_fwd_kernel_traitsILi96ELi64ELi128ELi4ELb0ELb0EN7cutlass6half_tE19Flash_kernel_traitsILi96ELi64ELi128ELi4ES3_EELb1ELb0ELb0ELb0ELb0ELb1ELb0ELb0EEEvNS_16Flash_fwd_paramsE,"ax",@progbits
	.sectioninfo	@"SHI_REGISTERS=255"
	.align	128
        .global         _ZN5flash24flash_fwd_splitkv_kernelI23Flash_fwd_kernel_traitsILi96ELi64ELi128ELi4ELb0ELb0EN7cutlass6half_tE19Flash_kernel_traitsILi96ELi64ELi128ELi4ES3_EELb1ELb0ELb0ELb0ELb0ELb1ELb0ELb0EEEvNS_16Flash_fwd_paramsE
        .type           _ZN5flash24flash_fwd_splitkv_kernelI23Flash_fwd_kernel_traitsILi96ELi64ELi128ELi4ELb0ELb0EN7cutlass6half_tE19Flash_kernel_traitsILi96ELi64ELi128ELi4ES3_EELb1ELb0ELb0ELb0ELb0ELb1ELb0ELb0EEEvNS_16Flash_fwd_paramsE,@function
        .size           _ZN5flash24flash_fwd_splitkv_kernelI23Flash_fwd_kernel_traitsILi96ELi64ELi128ELi4ELb0ELb0EN7cutlass6half_tE19Flash_kernel_traitsILi96ELi64ELi128ELi4ES3_EELb1ELb0ELb0ELb0ELb0ELb1ELb0ELb0EEEvNS_16Flash_fwd_paramsE,(.L_x_6107 - _ZN5flash24flash_fwd_splitkv_kernelI23Flash_fwd_kernel_traitsILi96ELi64ELi128ELi4ELb0ELb0EN7cutlass6half_tE19Flash_kernel_traitsILi96ELi64ELi128ELi4ES3_EELb1ELb0ELb0ELb0ELb0ELb1ELb0ELb0EEEvNS_16Flash_fwd_paramsE)
        .other          _ZN5flash24flash_fwd_splitkv_kernelI23Flash_fwd_kernel_traitsILi96ELi64ELi128ELi4ELb0ELb0EN7cutlass6half_tE19Flash_kernel_traitsILi96ELi64ELi128ELi4ES3_EELb1ELb0ELb0ELb0ELb0ELb1ELb0ELb0EEEvNS_16Flash_fwd_paramsE,@"STO_CUDA_ENTRY STV_DEFAULT"
_ZN5flash24flash_fwd_splitkv_kernelI23Flash_fwd_kernel_traitsILi96ELi64ELi128ELi4ELb0ELb0EN7cutlass6half_tE19Flash_kernel_traitsILi96ELi64ELi128ELi4ES3_EELb1ELb0ELb0ELb0ELb0ELb1ELb0ELb0EEEvNS_16Flash_fwd_paramsE:
.text._ZN5flash24flash_fwd_splitkv_kernelI23Flash_fwd_kernel_traitsILi96ELi64ELi128ELi4ELb0ELb0EN7cutlass6half_tE19Flash_kernel_traitsILi96ELi64ELi128ELi4ES3_EELb1ELb0ELb0ELb0ELb0ELb1ELb0ELb0EEEvNS_16Flash_fwd_paramsE:
        /* <DEDUP_REMOVED lines=33> */
.L_x_723:
[----:B-1-34-:R-:W-:Y:S02]  /*0210*/  MOV R0, c[0x0][0x218] ;  /* 0x0000860000007a02 */ /* 0x01afe40000000f00 */
.L_x_724:
        /* <DEDUP_REMOVED lines=80> */
.L_x_727:
[----:B------:R-:W-:Y:S05]  /*0720*/  BSYNC B0 ;  /* 0x0000000000007941 */ /* 0x000fea0003800000 */
.L_x_726:
        /* <DEDUP_REMOVED lines=19> */
.L_x_729:
[----:B------:R-:W-:Y:S05]  /*0860*/  BSYNC B0 ;  /* 0x0000000000007941 */ /* 0x000fea0003800000 */
.L_x_728:
        /* <DEDUP_REMOVED lines=13> */
.L_x_725:
        /* <DEDUP_REMOVED lines=92> */
.L_x_730:
        /* <DEDUP_REMOVED lines=15> */
.L_x_732:
        /* <DEDUP_REMOVED lines=49> */
.L_x_731:
        /* <DEDUP_REMOVED lines=110> */
.L_x_734:
[----:B------:R-:W-:Y:S05]  /*19e0*/  BSYNC B0 ;  /* 0x0000000000007941 */ /* 0x000fea0003800000 */
.L_x_733:
        /* <DEDUP_REMOVED lines=36> */
.L_x_736:
[----:B------:R-:W-:Y:S05]  /*1c30*/  BSYNC B0 ;  /* 0x0000000000007941 */ /* 0x000fea0003800000 */
.L_x_735:
        /* <DEDUP_REMOVED lines=33> */
.L_x_738:
[----:B------:R-:W-:Y:S05]  /*1e50*/  BSYNC B0 ;  /* 0x0000000000007941 */ /* 0x000fea0003800000 */
.L_x_737:
        /* <DEDUP_REMOVED lines=34> */
.L_x_740:
[----:B------:R-:W-:Y:S05]  /*2080*/  BSYNC B0 ;  /* 0x0000000000007941 */ /* 0x000fea0003800000 */
.L_x_739:
        /* <DEDUP_REMOVED lines=32> */
.L_x_742:
[----:B------:R-:W-:Y:S05]  /*2290*/  BSYNC B0 ;  /* 0x0000000000007941 */ /* 0x000fea0003800000 */
.L_x_741:
        /* <DEDUP_REMOVED lines=34> */
.L_x_744:
[----:B------:R-:W-:Y:S05]  /*24c0*/  BSYNC B0 ;  /* 0x0000000000007941 */ /* 0x000fea0003800000 */
.L_x_743:
        /* <DEDUP_REMOVED lines=84> */
.L_x_746:
[----:B------:R-:W-:Y:S05]  /*2a10*/  BSYNC B0 ;  /* 0x0000000000007941 */ /* 0x000fea0003800000 */
.L_x_745:
        /* <DEDUP_REMOVED lines=34> */
.L_x_748:
[----:B------:R-:W-:Y:S05]  /*2c40*/  BSYNC B0 ;  /* 0x0000000000007941 */ /* 0x000fea0003800000 */
.L_x_747:
        /* <DEDUP_REMOVED lines=34> */
.L_x_750:
[----:B------:R-:W-:Y:S05]  /*2e70*/  BSYNC B0 ;  /* 0x0000000000007941 */ /* 0x000fea0003800000 */
.L_x_749:
        /* <DEDUP_REMOVED lines=40> */
.L_x_752:
[----:B------:R-:W-:Y:S05]  /*3100*/  BSYNC B0 ;  /* 0x0000000000007941 */ /* 0x000fea0003800000 */
.L_x_751:
[----:B------:R-:W-:Y:S01]  /*3110*/  SHF.L.U32 R166, R166, 0x1, RZ ;  /* 0x00000001a6a67819 */ /* 0x000fe200000006ff */
[----:B------:R-:W-:Y:S01]  /*3120*/  LDSM.16.M88.4 R108, [R167] ;  /* 0x00000000a76c783b */ /* 0x000fe20000000200 */
[----:B------:R-:W-:Y:S02]  /*3130*/  LEA R165, R3, R167, 0x1 ;  /* 0x000000a703a57211 */ /* 0x000fe400078e08ff */
[----:B------:R-:W-:Y:S01]  /*3140*/  LEA R118, R5, R166, 0x1 ;  /* 0x000000a605767211 */ /* 0x000fe200078e08ff */
[----:B------:R-:W5:Y:S01]  /*3150*/  LDSM.16.M88.4 R16, [R166+0x3000] ;  /* 0x00300000a610783b */ /* 0x000f620000000200 */
[----:B------:R-:W-:Y:S02]  /*3160*/  ISETP.GE.AND P5, PT, R117, 0x2, PT ;  /* 0x000000027500780c */ /* 0x000fe40003fa6270 */
[C---:B------:R-:W-:Y:S01]  /*3170*/  IADD3 R136, R2.reuse, 0x8, RZ ;  /* 0x0000000802887810 */ /* 0x040fe20007ffe0ff */
[----:B------:R-:W1:Y:S01]  /*3180*/  LDSM.16.M88.4 R76, [R166+0x3800] ;  /* 0x00380000a64c783b */ /* 0x000e620000000200 */
[----:B------:R-:W-:-:S02]  /*3190*/  IMNMX R137, R2, R127, PT ;  /* 0x0000007f02897217 */ /* 0x000fc40003800200 */
[----:B------:R-:W-:Y:S01]  /*31a0*/  IMNMX R136, R136, R127, PT ;  /* 0x0000007f88887217 */ /* 0x000fe20003800200 */
[----:B------:R-:W2:Y:S04]  /*31b0*/  LDSM.16.M88.4 R68, [R166+0x3c00] ;  /* 0x003c0000a644783b */ /* 0x000ea80000000200 */
[----:B------:R-:W-:Y:S04]  /*31c0*/  LDSM.16.M88.4 R112, [R165] ;  /* 0x00000000a570783b */ /* 0x000fe80000000200 */
[----:B------:R-:W3:Y:S04]  /*31d0*/  LDSM.16.M88.4 R96, [R118+0x3000] ;  /* 0x003000007660783b */ /* 0x000ee80000000200 */
[----:B------:R-:W4:Y:S04]  /*31e0*/  LDSM.16.M88.4 R60, [R166+0x4000] ;  /* 0x00400000a63c783b */ /* 0x000f280000000200 */
[----:B------:R-:W2:Y:S04]  /*31f0*/  LDSM.16.M88.4 R52, [R166+0x4400] ;  /* 0x00440000a634783b */ /* 0x000ea80000000200 */
[----:B------:R-:W3:Y:S04]  /*3200*/  LDSM.16.M88.4 R36, [R118+0x3800] ;  /* 0x003800007624783b */ /* 0x000ee80000000200 */
[----:B-1----:R-:W1:Y:S04]  /*3210*/  LDSM.16.M88.4 R32, [R118+0x3c00] ;  /* 0x003c00007620783b */ /* 0x002e680000000200 */
[----:B------:R-:W1:Y:S01]  /*3220*/  LDSM.16.M88.4 R84, [R166+0x3400] ;  /* 0x00340000a654783b */ /* 0x000e620000000200 */
[C---:B-----5:R-:W-:Y:S03]  /*3230*/  HMMA.16816.F32 R20, R108.reuse, R16, RZ ;  /* 0x000000106c14723c */ /* 0x060fe600000018ff */
[----:B------:R-:W5:Y:S04]  /*3240*/  LDSM.16.M88.4 R44, [R166+0x4800] ;  /* 0x00480000a62c783b */ /* 0x000f680000000200 */
[----:B------:R-:W1:Y:S01]  /*3250*/  LDSM.16.M88.4 R100, [R166+0x4c00] ;  /* 0x004c0000a664783b */ /* 0x000e620000000200 */
[C---:B------:R-:W-:Y:S03]  /*3260*/  HMMA.16816.F32 R16, R108.reuse, R18, RZ ;  /* 0x000000126c10723c */ /* 0x040fe600000018ff */
[----:B------:R-:W-:Y:S04]  /*3270*/  LDSM.16.M88.4 R104, [R167+0x1000] ;  /* 0x00100000a768783b */ /* 0x000fe80000000200 */
[----:B----4-:R-:W4:Y:S01]  /*3280*/  LDSM.16.M88.4 R8, [R166+0x5000] ;  /* 0x00500000a608783b */ /* 0x010f220000000200 */
[C---:B------:R-:W-:Y:S03]  /*3290*/  HMMA.16816.F32 R80, R108.reuse, R76, RZ ;  /* 0x0000004c6c50723c */ /* 0x040fe600000018ff */
[----:B--2---:R-:W2:Y:S04]  /*32a0*/  LDSM.16.M88.4 R28, [R118+0x4000] ;  /* 0x00400000761c783b */ /* 0x004ea80000000200 */
[----:B------:R-:W1:Y:S01]  /*32b0*/  LDSM.16.M88.4 R24, [R118+0x4400] ;  /* 0x004400007618783b */ /* 0x000e620000000200 */
[C---:B------:R-:W-:Y:S03]  /*32c0*/  HMMA.16816.F32 R72, R108.reuse, R68, RZ ;  /* 0x000000446c48723c */ /* 0x040fe600000018ff */
[----:B------:R-:W1:Y:S04]  /*32d0*/  LDSM.16.M88.4 R92, [R118+0x3400] ;  /* 0x00340000765c783b */ /* 0x000e680000000200 */
[----:B------:R-:W-:Y:S01]  /*32e0*/  LDSM.16.M88.4 R12, [R118+0x4800] ;  /* 0x00480000760c783b */ /* 0x000fe20000000200 */
[C---:B------:R-:W-:Y:S03]  /*32f0*/  HMMA.16816.F32 R76, R108.reuse, R78, RZ ;  /* 0x0000004e6c4c723c */ /* 0x040fe600000018ff */
[----:B------:R-:W-:Y:S04]  /*3300*/  LDSM.16.M88.4 R120, [R118+0x4c00] ;  /* 0x004c00007678783b */ /* 0x000fe80000000200 */
[----:B------:R-:W0:Y:S01]  /*3310*/  LDGDEPBAR ;  /* 0x00000000000079af */ /* 0x000e220000000000 */
[----:B------:R-:W-:Y:S08]  /*3320*/  HMMA.16816.F32 R68, R108, R70, RZ ;  /* 0x000000466c44723c */ /* 0x000ff000000018ff */
[C---:B---3--:R-:W-:Y:S08]  /*3330*/  HMMA.16816.F32 R20, R112.reuse, R96, R20 ;  /* 0x000000607014723c */ /* 0x048ff00000001814 */
[----:B------:R-:W-:Y:S01]  /*3340*/  HMMA.16816.F32 R16, R112, R98, R16 ;  /* 0x000000627010723c */ /* 0x000fe20000001810 */
[----:B------:R-:W-:Y:S07]  /*3350*/  LDSM.16.M88.4 R96, [R166+0x5800] ;  /* 0x00580000a660783b */ /* 0x000fee0000000200 */
[C---:B------:R-:W-:Y:S08]  /*3360*/  HMMA.16816.F32 R64, R108.reuse, R60, RZ ;  /* 0x0000003c6c40723c */ /* 0x040ff000000018ff */
[C---:B------:R-:W-:Y:S08]  /*3370*/  HMMA.16816.F32 R56, R108.reuse, R52, RZ ;  /* 0x000000346c38723c */ /* 0x040ff000000018ff */
[C---:B------:R-:W-:Y:S08]  /*3380*/  HMMA.16816.F32 R60, R108.reuse, R62, RZ ;  /* 0x0000003e6c3c723c */ /* 0x040ff000000018ff */
[----:B------:R-:W-:Y:S08]  /*3390*/  HMMA.16816.F32 R52, R108, R54, RZ ;  /* 0x000000366c34723c */ /* 0x000ff000000018ff */
[C---:B------:R-:W-:Y:S08]  /*33a0*/  HMMA.16816.F32 R80, R112.reuse, R36, R80 ;  /* 0x000000247050723c */ /* 0x040ff00000001850 */
[C---:B------:R-:W-:Y:S01]  /*33b0*/  HMMA.16816.F32 R76, R112.reuse, R38, R76 ;  /* 0x00000026704c723c */ /* 0x040fe2000000184c */
[----:B------:R-:W-:Y:S07]  /*33c0*/  LDSM.16.M88.4 R36, [R165+0x1000] ;  /* 0x00100000a524783b */ /* 0x000fee0000000200 */
[C---:B-1----:R-:W-:Y:S08]  /*33d0*/  HMMA.16816.F32 R72, R112.reuse, R32, R72 ;  /* 0x000000207048723c */ /* 0x042ff00000001848 */
[----:B------:R-:W-:Y:S01]  /*33e0*/  HMMA.16816.F32 R68, R112, R34, R68 ;  /* 0x000000227044723c */ /* 0x000fe20000001844 */
[----:B------:R-:W1:Y:S07]  /*33f0*/  LDSM.16.M88.4 R32, [R118+0x5000] ;  /* 0x005000007620783b */ /* 0x000e6e0000000200 */
[C---:B------:R-:W-:Y:S08]  /*3400*/  HMMA.16816.F32 R88, R108.reuse, R84, RZ ;  /* 0x000000546c58723c */ /* 0x040ff000000018ff */
[C---:B-----5:R-:W-:Y:S08]  /*3410*/  HMMA.16816.F32 R48, R108.reuse, R44, RZ ;  /* 0x0000002c6c30723c */ /* 0x060ff000000018ff */
[C---:B------:R-:W-:Y:S08]  /*3420*/  HMMA.16816.F32 R84, R108.reuse, R86, RZ ;  /* 0x000000566c54723c */ /* 0x040ff000000018ff */
[C---:B------:R-:W-:Y:S08]  /*3430*/  HMMA.16816.F32 R44, R108.reuse, R46, RZ ;  /* 0x0000002e6c2c723c */ /* 0x040ff000000018ff */
[C---:B------:R-:W-:Y:S08]  /*3440*/  HMMA.16816.F32 R40, R108.reuse, R100, RZ ;  /* 0x000000646c28723c */ /* 0x040ff000000018ff */
[----:B------:R-:W-:Y:S01]  /*3450*/  HMMA.16816.F32 R108, R108, R102, RZ ;  /* 0x000000666c6c723c */ /* 0x000fe200000018ff */
[----:B------:R-:W3:Y:S07]  /*3460*/  LDSM.16.M88.4 R100, [R166+0x5400] ;  /* 0x00540000a664783b */ /* 0x000eee0000000200 */
[C---:B----4-:R-:W-:Y:S08]  /*3470*/  HMMA.16816.F32 R20, R104.reuse, R8, R20 ;  /* 0x000000086814723c */ /* 0x050ff00000001814 */
[----:B------:R-:W-:Y:S01]  /*3480*/  HMMA.16816.F32 R16, R104, R10, R16 ;  /* 0x0000000a6810723c */ /* 0x000fe20000001810 */
[----:B------:R-:W-:Y:S07]  /*3490*/  LDSM.16.M88.4 R8, [R118+0x7000] ;  /* 0x007000007608783b */ /* 0x000fee0000000200 */
[C---:B--2---:R-:W-:Y:S08]  /*34a0*/  HMMA.16816.F32 R64, R112.reuse, R28, R64 ;  /* 0x0000001c7040723c */ /* 0x044ff00000001840 */
[C---:B------:R-:W-:Y:S01]  /*34b0*/  HMMA.16816.F32 R60, R112.reuse, R30, R60 ;  /* 0x0000001e703c723c */ /* 0x040fe2000000183c */
[----:B------:R-:W-:Y:S07]  /*34c0*/  LDSM.16.M88.4 R28, [R167+0x2000] ;  /* 0x00200000a71c783b */ /* 0x000fee0000000200 */
[C---:B------:R-:W-:Y:S08]  /*34d0*/  HMMA.16816.F32 R56, R112.reuse, R24, R56 ;  /* 0x000000187038723c */ /* 0x040ff00000001838 */
[C---:B------:R-:W-:Y:S01]  /*34e0*/  HMMA.16816.F32 R52, R112.reuse, R26, R52 ;  /* 0x0000001a7034723c */ /* 0x040fe20000001834 */
[----:B------:R-:W2:Y:S07]  /*34f0*/  LDSM.16.M88.4 R24, [R166+0x7000] ;  /* 0x00700000a618783b */ /* 0x000eae0000000200 */
[C---:B------:R-:W-:Y:S08]  /*3500*/  HMMA.16816.F32 R88, R112.reuse, R92, R88 ;  /* 0x0000005c7058723c */ /* 0x040ff00000001858 */
[----:B------:R-:W-:Y:S01]  /*3510*/  HMMA.16816.F32 R84, R112, R94, R84 ;  /* 0x0000005e7054723c */ /* 0x000fe20000001854 */
[----:B------:R-:W-:Y:S07]  /*3520*/  LDSM.16.M88.4 R92, [R166+0x5c00] ;  /* 0x005c0000a65c783b */ /* 0x000fee0000000200 */
[C---:B-1----:R-:W-:Y:S08]  /*3530*/  HMMA.16816.F32 R20, R36.reuse, R32, R20 ;  /* 0x000000202414723c */ /* 0x042ff00000001814 */
[----:B------:R-:W-:Y:S01]  /*3540*/  HMMA.16816.F32 R16, R36, R34, R16 ;  /* 0x000000222410723c */ /* 0x000fe20000001810 */
[----:B------:R-:W1:Y:S07]  /*3550*/  LDSM.16.M88.4 R32, [R118+0x5400] ;  /* 0x005400007620783b */ /* 0x000e6e0000000200 */
[C---:B------:R-:W-:Y:S08]  /*3560*/  HMMA.16816.F32 R48, R112.reuse, R12, R48 ;  /* 0x0000000c7030723c */ /* 0x040ff00000001830 */
[----:B------:R-:W-:Y:S01]  /*3570*/  HMMA.16816.F32 R44, R112, R14, R44 ;  /* 0x0000000e702c723c */ /* 0x000fe2000000182c */
[----:B------:R-:W4:Y:S07]  /*3580*/  LDSM.16.M88.4 R12, [R165+0x2000] ;  /* 0x00200000a50c783b */ /* 0x000f2e0000000200 */
[----:B---3--:R-:W-:Y:S08]  /*3590*/  HMMA.16816.F32 R88, R104, R100, R88 ;  /* 0x000000646858723c */ /* 0x008ff00000001858 */
[----:B--2---:R-:W-:Y:S08]  /*35a0*/  HMMA.16816.F32 R20, R28, R24, R20 ;  /* 0x000000181c14723c */ /* 0x004ff00000001814 */
[----:B------:R-:W-:Y:S01]  /*35b0*/  HMMA.16816.F32 R84, R104, R102, R84 ;  /* 0x000000666854723c */ /* 0x000fe20000001854 */
[----:B------:R-:W-:Y:S07]  /*35c0*/  LDSM.16.M88.4 R100, [R166+0x6000] ;  /* 0x00600000a664783b */ /* 0x000fee0000000200 */
[----:B------:R-:W-:Y:S01]  /*35d0*/  HMMA.16816.F32 R16, R28, R26, R16 ;  /* 0x0000001a1c10723c */ /* 0x000fe20000001810 */
[----:B------:R-:W2:Y:S07]  /*35e0*/  LDSM.16.M88.4 R24, [R166+0x7400] ;  /* 0x00740000a618783b */ /* 0x000eae0000000200 */
[C---:B------:R-:W-:Y:S08]  /*35f0*/  HMMA.16816.F32 R80, R104.reuse, R96, R80 ;  /* 0x000000606850723c */ /* 0x040ff00000001850 */
[----:B------:R-:W-:Y:S01]  /*3600*/  HMMA.16816.F32 R76, R104, R98, R76 ;  /* 0x00000062684c723c */ /* 0x000fe2000000184c */
[----:B------:R-:W3:Y:S07]  /*3610*/  LDSM.16.M88.4 R96, [R118+0x5800] ;  /* 0x005800007660783b */ /* 0x000eee0000000200 */
[C---:B-1----:R-:W-:Y:S08]  /*3620*/  HMMA.16816.F32 R88, R36.reuse, R32, R88 ;  /* 0x000000202458723c */ /* 0x042ff00000001858 */
[----:B------:R-:W-:Y:S01]  /*3630*/  HMMA.16816.F32 R84, R36, R34, R84 ;  /* 0x000000222454723c */ /* 0x000fe20000001854 */
[----:B------:R-:W1:Y:S07]  /*3640*/  LDSM.16.M88.4 R32, [R118+0x7400] ;  /* 0x007400007620783b */ /* 0x000e6e0000000200 */
[C---:B----4-:R-:W-:Y:S08]  /*3650*/  HMMA.16816.F32 R16, R12.reuse, R10, R16 ;  /* 0x0000000a0c10723c */ /* 0x050ff00000001810 */
[----:B------:R-:W-:Y:S01]  /*3660*/  HMMA.16816.F32 R20, R12, R8, R20 ;  /* 0x000000080c14723c */ /* 0x000fe20000001814 */
[----:B------:R-:W4:Y:S07]  /*3670*/  LDSM.16.M88.4 R8, [R166+0x7800] ;  /* 0x00780000a608783b */ /* 0x000f2e0000000200 */
[----:B--2---:R-:W-:Y:S08]  /*3680*/  HMMA.16816.F32 R88, R28, R24, R88 ;  /* 0x000000181c58723c */ /* 0x004ff00000001858 */
[----:B---3--:R-:W-:Y:S01]  /*3690*/  HMMA.16816.F32 R80, R36, R96, R80 ;  /* 0x000000602450723c */ /* 0x008fe20000001850 */
[----:B------:R-:W-:-:S06]  /*36a0*/  FMUL.FTZ R16, R16, c[0x0][0x2ec] ;  /* 0x0000bb0010107a20 */ /* 0x000fcc0000410000 */
[----:B------:R-:W-:Y:S01]  /*36b0*/  FMUL.FTZ R96, R17, c[0x0][0x2ec] ;  /* 0x0000bb0011607a20 */ /* 0x000fe20000410000 */
[----:B------:R-:W-:Y:S01]  /*36c0*/  HMMA.16816.F32 R76, R36, R98, R76 ;  /* 0x00000062244c723c */ /* 0x000fe2000000184c */
[----:B------:R-:W-:Y:S02]  /*36d0*/  FMUL.FTZ R97, R18, c[0x0][0x2ec] ;  /* 0x0000bb0012617a20 */ /* 0x000fe40000410000 */
[----:B------:R-:W-:Y:S02]  /*36e0*/  FMUL.FTZ R21, R21, c[0x0][0x2ec] ;  /* 0x0000bb0015157a20 */ /* 0x000fe40000410000 */
[----:B------:R-:W-:Y:S01]  /*36f0*/  FMUL.FTZ R5, R20, c[0x0][0x2ec] ;  /* 0x0000bb0014057a20 */ /* 0x000fe20000410000 */
[----:B------:R-:W2:Y:S01]  /*3700*/  MUFU.TANH R96, R96 ;  /* 0x0000006000607308 */ /* 0x000ea20000002400 */
[----:B------:R-:W-:Y:S01]  /*3710*/  FMUL.FTZ R98, R19, c[0x0][0x2ec] ;  /* 0x0000bb0013627a20 */ /* 0x000fe20000410000 */
[----:B------:R-:W-:Y:S06]  /*3720*/  HMMA.16816.F32 R68, R104, R94, R68 ;  /* 0x0000005e6844723c */ /* 0x000fec0000001844 */
[----:B------:R3:W1:Y:S01]  /*3730*/  MUFU.TANH R95, R16 ;  /* 0x00000010005f7308 */ /* 0x0006620000002400 */
[----:B------:R-:W-:Y:S01]  /*3740*/  FMUL.FTZ R94, R23, c[0x0][0x2ec] ;  /* 0x0000bb00175e7a20 */ /* 0x000fe20000410000 */
[----:B------:R-:W-:Y:S01]  /*3750*/  HMMA.16816.F32 R84, R28, R26, R84 ;  /* 0x0000001a1c54723c */ /* 0x000fe20000001854 */
[----:B------:R-:W5:Y:S05]  /*3760*/  LDSM.16.M88.4 R24, [R118+0x7800] ;  /* 0x007800007618783b */ /* 0x000f6a0000000200 */
[----:B------:R-:W2:Y:S02]  /*3770*/  MUFU.TANH R5, R5 ;  /* 0x0000000500057308 */ /* 0x000ea40000002400 */
[----:B------:R-:W-:Y:S01]  /*3780*/  HMMA.16816.F32 R72, R104, R92, R72 ;  /* 0x0000005c6848723c */ /* 0x000fe20000001848 */
[----:B---3--:R-:W3:Y:S05]  /*3790*/  LDSM.16.M88.4 R16, [R166+0x6400] ;  /* 0x00640000a610783b */ /* 0x008eea0000000200 */
[----:B------:R2:W2:Y:S01]  /*37a0*/  MUFU.TANH R92, R21 ;  /* 0x00000015005c7308 */ /* 0x0004a20000002400 */
[----:B------:R-:W-:Y:S01]  /*37b0*/  FMUL.FTZ R93, R22, c[0x0][0x2ec] ;  /* 0x0000bb00165d7a20 */ /* 0x000fe20000410000 */
[----:B-1----:R-:W-:Y:S06]  /*37c0*/  HMMA.16816.F32 R88, R12, R32, R88 ;  /* 0x000000200c58723c */ /* 0x002fec0000001858 */
[----:B------:R-:W1:Y:S02]  /*37d0*/  MUFU.TANH R93, R93 ;  /* 0x0000005d005d7308 */ /* 0x000e640000002400 */
[C---:B----4-:R-:W-:Y:S01]  /*37e0*/  HMMA.16816.F32 R80, R28.reuse, R8, R80 ;  /* 0x000000081c50723c */ /* 0x050fe20000001850 */
[----:B--2---:R-:W2:Y:S05]  /*37f0*/  LDSM.16.M88.4 R20, [R118+0x5c00] ;  /* 0x005c00007614783b */ /* 0x004eaa0000000200 */
[----:B------:R-:W4:Y:S02]  /*3800*/  MUFU.TANH R94, R94 ;  /* 0x0000005e005e7308 */ /* 0x000f240000002400 */
[----:B------:R-:W-:Y:S01]  /*3810*/  HMMA.16816.F32 R76, R28, R10, R76 ;  /* 0x0000000a1c4c723c */ /* 0x000fe2000000184c */
[----:B------:R-:W1:Y:S05]  /*3820*/  LDSM.16.M88.4 R8, [R118+0x6000] ;  /* 0x006000007608783b */ /* 0x000e6a0000000200 */
[----:B------:R-:W1:Y:S02]  /*3830*/  MUFU.TANH R97, R97 ;  /* 0x0000006100617308 */ /* 0x000e640000002400 */
[----:B------:R-:W-:Y:S01]  /*3840*/  HMMA.16816.F32 R64, R104, R100, R64 ;  /* 0x000000646840723c */ /* 0x000fe20000001840 */
[----:B------:R-:W-:-:S02]  /*3850*/  FMUL.FTZ R88, R88, c[0x0][0x2ec] ;  /* 0x0000bb0058587a20 */ /* 0x000fc40000410000 */
[----:B------:R-:W-:Y:S02]  /*3860*/  FMUL.FTZ R89, R89, c[0x0][0x2ec] ;  /* 0x0000bb0059597a20 */ /* 0x000fe40000410000 */
[----:B------:R-:W-:Y:S01]  /*3870*/  FMUL.FTZ R90, R90, c[0x0][0x2ec] ;  /* 0x0000bb005a5a7a20 */ /* 0x000fe20000410000 */
[----:B------:R-:W1:Y:S02]  /*3880*/  MUFU.TANH R99, R88 ;  /* 0x0000005800637308 */ /* 0x000e640000002400 */
[----:B------:R-:W-:Y:S06]  /*3890*/  HMMA.16816.F32 R60, R104, R102, R60 ;  /* 0x00000066683c723c */ /* 0x000fec000000183c */
[----:B------:R-:W1:Y:S02]  /*38a0*/  MUFU.TANH R100, R89 ;  /* 0x0000005900647308 */ /* 0x000e640000002400 */
[----:B------:R-:W-:Y:S01]  /*38b0*/  HMMA.16816.F32 R84, R12, R34, R84 ;  /* 0x000000220c54723c */ /* 0x000fe20000001854 */
[----:B------:R-:W1:Y:S01]  /*38c0*/  LDSM.16.M88.4 R32, [R166+0x7c00] ;  /* 0x007c0000a620783b */ /* 0x000e620000000200 */
[----:B------:R-:W-:-:S04]  /*38d0*/  FMUL.FTZ R102, R91, c[0x0][0x2ec] ;  /* 0x0000bb005b667a20 */ /* 0x000fc80000410000 */
[----:B------:R3:W1:Y:S02]  /*38e0*/  MUFU.TANH R101, R90 ;  /* 0x0000005a00657308 */ /* 0x0006640000002400 */
[C---:B-----5:R-:W-:Y:S06]  /*38f0*/  HMMA.16816.F32 R80, R12.reuse, R24, R80 ;  /* 0x000000180c50723c */ /* 0x060fec0000001850 */
[----:B------:R-:W1:Y:S02]  /*3900*/  MUFU.TANH R98, R98 ;  /* 0x0000006200627308 */ /* 0x000e640000002400 */
[----:B------:R-:W-:Y:S01]  /*3910*/  HMMA.16816.F32 R76, R12, R26, R76 ;  /* 0x0000001a0c4c723c */ /* 0x000fe2000000184c */
[----:B------:R-:W-:Y:S05]  /*3920*/  LDSM.16.M88.4 R24, [R118+0x6400] ;  /* 0x006400007618783b */ /* 0x000fea0000000200 */
[----:B------:R-:W1:Y:S02]  /*3930*/  MUFU.TANH R102, R102 ;  /* 0x0000006600667308 */ /* 0x000e640000002400 */
[----:B---3--:R-:W-:Y:S01]  /*3940*/  HMMA.16816.F32 R88, R104, R16, R56 ;  /* 0x000000106858723c */ /* 0x008fe20000001838 */
[----:B------:R-:W-:Y:S01]  /*3950*/  LDSM.16.M88.4 R56, [R118+0x7c00] ;  /* 0x007c00007638783b */ /* 0x000fe20000000200 */
[----:B------:R-:W-:-:S02]  /*3960*/  FMUL.FTZ R84, R84, c[0x0][0x2ec] ;  /* 0x0000bb0054547a20 */ /* 0x000fc40000410000 */
[----:B------:R-:W-:Y:S02]  /*3970*/  FMUL.FTZ R85, R85, c[0x0][0x2ec] ;  /* 0x0000bb0055557a20 */ /* 0x000fe40000410000 */
[----:B------:R-:W-:Y:S02]  /*3980*/  FMUL.FTZ R86, R86, c[0x0][0x2ec] ;  /* 0x0000bb0056567a20 */ /* 0x000fe40000410000 */
[----:B------:R-:W-:Y:S01]  /*3990*/  HMMA.16816.F32 R52, R104, R18, R52 ;  /* 0x000000126834723c */ /* 0x000fe20000001834 */
[----:B------:R-:W3:Y:S01]  /*39a0*/  LDSM.16.M88.4 R16, [R166+0x8000] ;  /* 0x00800000a610783b */ /* 0x000ee20000000200 */
[----:B------:R-:W-:Y:S01]  /*39b0*/  FMUL.FTZ R87, R87, c[0x0][0x2ec] ;  /* 0x0000bb0057577a20 */ /* 0x000fe20000410000 */
[----:B------:R-:W1:Y:S01]  /*39c0*/  MUFU.TANH R84, R84 ;  /* 0x0000005400547308 */ /* 0x000e620000002400 */
[----:B------:R-:W-:Y:S02]  /*39d0*/  FMUL.FTZ R80, R80, c[0x0][0x2ec] ;  /* 0x0000bb0050507a20 */ /* 0x000fe40000410000 */
[----:B------:R-:W-:-:S02]  /*39e0*/  FMUL.FTZ R81, R81, c[0x0][0x2ec] ;  /* 0x0000bb0051517a20 */ /* 0x000fc40000410000 */
[C---:B--2---:R-:W-:Y:S01]  /*39f0*/  HMMA.16816.F32 R72, R36.reuse, R20, R72 ;  /* 0x000000142448723c */ /* 0x044fe20000001848 */
[----:B------:R-:W-:Y:S02]  /*3a00*/  FMUL.FTZ R82, R82, c[0x0][0x2ec] ;  /* 0x0000bb0052527a20 */ /* 0x000fe40000410000 */
[----:B------:R-:W-:Y:S01]  /*3a10*/  FMUL.FTZ R83, R83, c[0x0][0x2ec] ;  /* 0x0000bb0053537a20 */ /* 0x000fe20000410000 */
[----:B------:R-:W2:Y:S01]  /*3a20*/  MUFU.TANH R85, R85 ;  /* 0x0000005500557308 */ /* 0x000ea20000002400 */
[----:B------:R-:W-:Y:S02]  /*3a30*/  FMUL.FTZ R76, R76, c[0x0][0x2ec] ;  /* 0x0000bb004c4c7a20 */ /* 0x000fe40000410000 */
[----:B------:R-:W-:Y:S01]  /*3a40*/  FMUL.FTZ R77, R77, c[0x0][0x2ec] ;  /* 0x0000bb004d4d7a20 */ /* 0x000fe20000410000 */
[----:B------:R-:W-:Y:S01]  /*3a50*/  HMMA.16816.F32 R68, R36, R22, R68 ;  /* 0x000000162444723c */ /* 0x000fe20000001844 */
[----:B------:R-:W5:Y:S01]  /*3a60*/  LDSM.16.M88.4 R20, [R166+0x6800] ;  /* 0x00680000a614783b */ /* 0x000f620000000200 */
[----:B------:R-:W-:-:S02]  /*3a70*/  FMUL.FTZ R78, R78, c[0x0][0x2ec] ;  /* 0x0000bb004e4e7a20 */ /* 0x000fc40000410000 */
[----:B------:R-:W-:Y:S01]  /*3a80*/  FMUL.FTZ R79, R79, c[0x0][0x2ec] ;  /* 0x0000bb004f4f7a20 */ /* 0x000fe20000410000 */
[----:B------:R-:W2:Y:S03]  /*3a90*/  MUFU.TANH R86, R86 ;  /* 0x0000005600567308 */ /* 0x000ea60000002400 */
[C---:B-1----:R-:W-:Y:S05]  /*3aa0*/  HMMA.16816.F32 R64, R36.reuse, R8, R64 ;  /* 0x000000082440723c */ /* 0x042fea0000001840 */
[----:B------:R-:W1:Y:S03]  /*3ab0*/  MUFU.TANH R87, R87 ;  /* 0x0000005700577308 */ /* 0x000e660000002400 */
[----:B------:R-:W-:Y:S01]  /*3ac0*/  HMMA.16816.F32 R60, R36, R10, R60 ;  /* 0x0000000a243c723c */ /* 0x000fe2000000183c */
[----:B------:R-:W1:Y:S04]  /*3ad0*/  LDSM.16.M88.4 R8, [R166+0x8400] ;  /* 0x00840000a608783b */ /* 0x000e680000000200 */
[----:B------:R-:W1:Y:S03]  /*3ae0*/  MUFU.TANH R80, R80 ;  /* 0x0000005000507308 */ /* 0x000e660000002400 */
[C---:B------:R-:W-:Y:S05]  /*3af0*/  HMMA.16816.F32 R72, R28.reuse, R32, R72 ;  /* 0x000000201c48723c */ /* 0x040fea0000001848 */
[----:B------:R-:W1:Y:S03]  /*3b00*/  MUFU.TANH R81, R81 ;  /* 0x0000005100517308 */ /* 0x000e660000002400 */
[C---:B------:R-:W-:Y:S01]  /*3b10*/  HMMA.16816.F32 R68, R28.reuse, R34, R68 ;  /* 0x000000221c44723c */ /* 0x040fe20000001844 */
[----:B------:R-:W-:Y:S04]  /*3b20*/  LDSM.16.M88.4 R32, [R118+0x8000] ;  /* 0x008000007620783b */ /* 0x000fe80000000200 */
[----:B------:R-:W1:Y:S03]  /*3b30*/  MUFU.TANH R82, R82 ;  /* 0x0000005200527308 */ /* 0x000e660000002400 */
[----:B---3--:R-:W-:Y:S05]  /*3b40*/  HMMA.16816.F32 R64, R28, R16, R64 ;  /* 0x000000101c40723c */ /* 0x008fea0000001840 */
[----:B------:R-:W3:Y:S03]  /*3b50*/  MUFU.TANH R83, R83 ;  /* 0x0000005300537308 */ /* 0x000ee60000002400 */
[----:B------:R-:W-:Y:S05]  /*3b60*/  HMMA.16816.F32 R88, R36, R24, R88 ;  /* 0x000000182458723c */ /* 0x000fea0000001858 */
[----:B------:R-:W1:Y:S03]  /*3b70*/  MUFU.TANH R76, R76 ;  /* 0x0000004c004c7308 */ /* 0x000e660000002400 */
[----:B------:R-:W-:Y:S01]  /*3b80*/  HMMA.16816.F32 R60, R28, R18, R60 ;  /* 0x000000121c3c723c */ /* 0x000fe2000000183c */
[----:B------:R-:W1:Y:S04]  /*3b90*/  LDSM.16.M88.4 R16, [R166+0x6c00] ;  /* 0x006c0000a610783b */ /* 0x000e680000000200 */
[----:B------:R-:W1:Y:S03]  /*3ba0*/  MUFU.TANH R77, R77 ;  /* 0x0000004d004d7308 */ /* 0x000e660000002400 */
[----:B------:R-:W-:Y:S01]  /*3bb0*/  HMMA.16816.F32 R52, R36, R26, R52 ;  /* 0x0000001a2434723c */ /* 0x000fe20000001834 */
[----:B------:R-:W-:Y:S04]  /*3bc0*/  LDSM.16.M88.4 R24, [R166+0x8800] ;  /* 0x00880000a618783b */ /* 0x000fe80000000200 */
[----:B------:R-:W1:Y:S03]  /*3bd0*/  MUFU.TANH R78, R78 ;  /* 0x0000004e004e7308 */ /* 0x000e660000002400 */
[C---:B-----5:R-:W-:Y:S05]  /*3be0*/  HMMA.16816.F32 R48, R104.reuse, R20, R48 ;  /* 0x000000146830723c */ /* 0x060fea0000001830 */
[----:B------:R-:W1:Y:S03]  /*3bf0*/  MUFU.TANH R79, R79 ;  /* 0x0000004f004f7308 */ /* 0x000e660000002400 */
[----:B------:R-:W-:Y:S01]  /*3c00*/  HMMA.16816.F32 R44, R104, R22, R44 ;  /* 0x00000016682c723c */ /* 0x000fe2000000182c */
[----:B------:R-:W5:Y:S07]  /*3c10*/  LDSM.16.M88.4 R20, [R118+0x8400] ;  /* 0x008400007614783b */ /* 0x000f6e0000000200 */
[C---:B------:R-:W-:Y:S08]  /*3c20*/  HMMA.16816.F32 R108, R112.reuse, R122, R108 ;  /* 0x0000007a706c723c */ /* 0x040ff0000000186c */
[----:B------:R-:W-:Y:S08]  /*3c30*/  HMMA.16816.F32 R40, R112, R120, R40 ;  /* 0x000000787028723c */ /* 0x000ff00000001828 */
[C---:B------:R-:W-:Y:S08]  /*3c40*/  HMMA.16816.F32 R72, R12.reuse, R56, R72 ;  /* 0x000000380c48723c */ /* 0x040ff00000001848 */
[----:B------:R-:W-:Y:S01]  /*3c50*/  HMMA.16816.F32 R68, R12, R58, R68 ;  /* 0x0000003a0c44723c */ /* 0x000fe20000001844 */
[----:B------:R-:W2:Y:S07]  /*3c60*/  LDSM.16.M88.4 R56, [R118+0x6800] ;  /* 0x006800007638783b */ /* 0x000eae0000000200 */
[C---:B-1----:R-:W-:Y:S08]  /*3c70*/  HMMA.16816.F32 R88, R28.reuse, R8, R88 ;  /* 0x000000081c58723c */ /* 0x042ff00000001858 */
[----:B------:R-:W-:Y:S01]  /*3c80*/  HMMA.16816.F32 R52, R28, R10, R52 ;  /* 0x0000000a1c34723c */ /* 0x000fe20000001834 */
[----:B------:R-:W1:Y:S01]  /*3c90*/  LDSM.16.M88.4 R8, [R118+0x6c00] ;  /* 0x006c00007608783b */ /* 0x000e620000000200 */
[----:B------:R-:W-:-:S02]  /*3ca0*/  FMUL.FTZ R148, R72, c[0x0][0x2ec] ;  /* 0x0000bb0048947a20 */ /* 0x000fc40000410000 */
[----:B------:R-:W-:Y:S02]  /*3cb0*/  FMUL.FTZ R72, R73, c[0x0][0x2ec] ;  /* 0x0000bb0049487a20 */ /* 0x000fe40000410000 */
[----:B------:R-:W-:Y:S02]  /*3cc0*/  FMUL.FTZ R73, R75, c[0x0][0x2ec] ;  /* 0x0000bb004b497a20 */ /* 0x000fe40000410000 */
[C---:B------:R-:W-:Y:S01]  /*3cd0*/  HMMA.16816.F32 R108, R104.reuse, R18, R108 ;  /* 0x00000012686c723c */ /* 0x040fe2000000186c */
[----:B------:R-:W-:Y:S01]  /*3ce0*/  FMUL.FTZ R68, R68, c[0x0][0x2ec] ;  /* 0x0000bb0044447a20 */ /* 0x000fe20000410000 */
[----:B------:R-:W1:Y:S01]  /*3cf0*/  MUFU.TANH R148, R148 ;  /* 0x0000009400947308 */ /* 0x000e620000002400 */
[----:B------:R-:W-:Y:S02]  /*3d00*/  FMUL.FTZ R69, R69, c[0x0][0x2ec] ;  /* 0x0000bb0045457a20 */ /* 0x000fe40000410000 */
[----:B------:R-:W-:Y:S02]  /*3d10*/  FMUL.FTZ R74, R74, c[0x0][0x2ec] ;  /* 0x0000bb004a4a7a20 */ /* 0x000fe40000410000 */
[----:B------:R-:W-:Y:S01]  /*3d20*/  FMUL.FTZ R70, R70, c[0x0][0x2ec] ;  /* 0x0000bb0046467a20 */ /* 0x000fe20000410000 */
[----:B------:R-:W-:Y:S01]  /*3d30*/  HMMA.16816.F32 R40, R104, R16, R40 ;  /* 0x000000106828723c */ /* 0x000fe20000001828 */
[----:B------:R-:W-:Y:S01]  /*3d40*/  LDSM.16.M88.4 R16, [R118+0x8c00] ;  /* 0x008c00007610783b */ /* 0x000fe20000000200 */
[----:B------:R-:W-:Y:S01]  /*3d50*/  FMUL.FTZ R71, R71, c[0x0][0x2ec] ;  /* 0x0000bb0047477a20 */ /* 0x000fe20000410000 */
[----:B------:R-:W1:Y:S05]  /*3d60*/  MUFU.TANH R72, R72 ;  /* 0x0000004800487308 */ /* 0x000e6a0000002400 */
[C---:B-----5:R-:W-:Y:S03]  /*3d70*/  HMMA.16816.F32 R88, R12.reuse, R20, R88 ;  /* 0x000000140c58723c */ /* 0x060fe60000001858 */
[----:B------:R-:W1:Y:S05]  /*3d80*/  MUFU.TANH R151, R74 ;  /* 0x0000004a00977308 */ /* 0x000e6a0000002400 */
[----:B------:R-:W-:Y:S01]  /*3d90*/  HMMA.16816.F32 R52, R12, R22, R52 ;  /* 0x000000160c34723c */ /* 0x000fe20000001834 */
[----:B------:R-:W5:Y:S02]  /*3da0*/  LDSM.16.M88.4 R20, [R166+0x8c00] ;  /* 0x008c0000a614783b */ /* 0x000f640000000200 */
[----:B------:R-:W1:Y:S05]  /*3db0*/  MUFU.TANH R73, R73 ;  /* 0x0000004900497308 */ /* 0x000e6a0000002400 */
[C---:B--2---:R-:W-:Y:S03]  /*3dc0*/  HMMA.16816.F32 R44, R36.reuse, R58, R44 ;  /* 0x0000003a242c723c */ /* 0x044fe6000000182c */
[----:B------:R-:W2:Y:S05]  /*3dd0*/  MUFU.TANH R68, R68 ;  /* 0x0000004400447308 */ /* 0x000eaa0000002400 */
[----:B------:R-:W-:Y:S01]  /*3de0*/  HMMA.16816.F32 R48, R36, R56, R48 ;  /* 0x000000382430723c */ /* 0x000fe20000001830 */
[----:B------:R-:W-:-:S02]  /*3df0*/  FMUL.FTZ R88, R88, c[0x0][0x2ec] ;  /* 0x0000bb0058587a20 */ /* 0x000fc40000410000 */
[----:B------:R-:W-:Y:S01]  /*3e00*/  FMUL.FTZ R89, R89, c[0x0][0x2ec] ;  /* 0x0000bb0059597a20 */ /* 0x000fe20000410000 */
[----:B------:R-:W2:Y:S01]  /*3e10*/  MUFU.TANH R69, R69 ;  /* 0x0000004500457308 */ /* 0x000ea20000002400 */
[----:B------:R-:W-:-:S03]  /*3e20*/  FMUL.FTZ R90, R90, c[0x0][0x2ec] ;  /* 0x0000bb005a5a7a20 */ /* 0x000fc60000410000 */
[----:B-1----:R-:W-:Y:S01]  /*3e30*/  HMMA.16816.F32 R108, R36, R10, R108 ;  /* 0x0000000a246c723c */ /* 0x002fe2000000186c */
[----:B------:R-:W-:Y:S02]  /*3e40*/  FMUL.FTZ R54, R54, c[0x0][0x2ec] ;  /* 0x0000bb0036367a20 */ /* 0x000fe40000410000 */
[----:B------:R-:W-:Y:S01]  /*3e50*/  FMUL.FTZ R55, R55, c[0x0][0x2ec] ;  /* 0x0000bb0037377a20 */ /* 0x000fe20000410000 */
[----:B------:R-:W1:Y:S01]  /*3e60*/  MUFU.TANH R145, R70 ;  /* 0x0000004600917308 */ /* 0x000e620000002400 */
[----:B------:R-:W-:Y:S02]  /*3e70*/  FMUL.FTZ R52, R52, c[0x0][0x2ec] ;  /* 0x0000bb0034347a20 */ /* 0x000fe40000410000 */
[----:B------:R-:W-:Y:S01]  /*3e80*/  FMUL.FTZ R53, R53, c[0x0][0x2ec] ;  /* 0x0000bb0035357a20 */ /* 0x000fe20000410000 */
[C---:B------:R-:W-:Y:S04]  /*3e90*/  HMMA.16816.F32 R64, R12.reuse, R32, R64 ;  /* 0x000000200c40723c */ /* 0x040fe80000001840 */
[----:B------:R-:W1:Y:S04]  /*3ea0*/  MUFU.TANH R123, R54 ;  /* 0x00000036007b7308 */ /* 0x000e680000002400 */
[----:B------:R-:W-:Y:S01]  /*3eb0*/  HMMA.16816.F32 R60, R12, R34, R60 ;  /* 0x000000220c3c723c */ /* 0x000fe2000000183c */
[----:B------:R-:W1:Y:S01]  /*3ec0*/  LDSM.16.M88.4 R32, [R118+0x8800] ;  /* 0x008800007620783b */ /* 0x000e620000000200 */
[----:B------:R-:W-:-:S04]  /*3ed0*/  DEPBAR.LE SB0, 0x0 ;  /* 0x000080000000791a */ /* 0x000fc80000000000 */
[----:B------:R-:W1:Y:S02]  /*3ee0*/  MUFU.TANH R143, R71 ;  /* 0x00000047008f7308 */ /* 0x000e640000002400 */
[----:B------:R-:W-:Y:S06]  /*3ef0*/  HMMA.16816.F32 R40, R36, R8, R40 ;  /* 0x000000082428723c */ /* 0x000fec0000001828 */
[----:B------:R-:W1:Y:S01]  /*3f00*/  MUFU.TANH R128, R88 ;  /* 0x0000005800807308 */ /* 0x000e620000002400 */
[----:B------:R-:W-:Y:S01]  /*3f10*/  FMUL.FTZ R8, R91, c[0x0][0x2ec] ;  /* 0x0000bb005b087a20 */ /* 0x000fe20000410000 */
[----:B------:R-:W-:Y:S01]  /*3f20*/  HMMA.16816.F32 R44, R28, R26, R44 ;  /* 0x0000001a1c2c723c */ /* 0x000fe2000000182c */
[----:B------:R-:W-:-:S02]  /*3f30*/  FMUL.FTZ R64, R64, c[0x0][0x2ec] ;  /* 0x0000bb0040407a20 */ /* 0x000fc40000410000 */
[----:B------:R-:W-:Y:S02]  /*3f40*/  FMUL.FTZ R65, R65, c[0x0][0x2ec] ;  /* 0x0000bb0041417a20 */ /* 0x000fe40000410000 */
[----:B------:R-:W-:Y:S01]  /*3f50*/  FMUL.FTZ R66, R66, c[0x0][0x2ec] ;  /* 0x0000bb0042427a20 */ /* 0x000fe20000410000 */
[----:B------:R-:W1:Y:S01]  /*3f60*/  MUFU.TANH R146, R64 ;  /* 0x0000004000927308 */ /* 0x000e620000002400 */
[----:B------:R-:W-:Y:S01]  /*3f70*/  FMUL.FTZ R67, R67, c[0x0][0x2ec] ;  /* 0x0000bb0043437a20 */ /* 0x000fe20000410000 */
[C---:B------:R-:W-:Y:S01]  /*3f80*/  HMMA.16816.F32 R48, R28.reuse, R24, R48 ;  /* 0x000000181c30723c */ /* 0x040fe20000001830 */
[----:B------:R-:W-:Y:S02]  /*3f90*/  FMUL.FTZ R63, R63, c[0x0][0x2ec] ;  /* 0x0000bb003f3f7a20 */ /* 0x000fe40000410000 */
[----:B------:R-:W-:Y:S02]  /*3fa0*/  FMUL.FTZ R60, R60, c[0x0][0x2ec] ;  /* 0x0000bb003c3c7a20 */ /* 0x000fe40000410000 */
[----:B------:R-:W-:Y:S01]  /*3fb0*/  FMUL.FTZ R61, R61, c[0x0][0x2ec] ;  /* 0x0000bb003d3d7a20 */ /* 0x000fe20000410000 */
[----:B------:R-:W1:Y:S01]  /*3fc0*/  MUFU.TANH R139, R63 ;  /* 0x0000003f008b7308 */ /* 0x000e620000002400 */
[----:B------:R-:W-:Y:S01]  /*3fd0*/  FMUL.FTZ R62, R62, c[0x0][0x2ec] ;  /* 0x0000bb003e3e7a20 */ /* 0x000fe20000410000 */
[C---:B-----5:R-:W-:Y:S06]  /*3fe0*/  HMMA.16816.F32 R108, R28.reuse, R22, R108 ;  /* 0x000000161c6c723c */ /* 0x060fec000000186c */
[----:B------:R-:W2:Y:S02]  /*3ff0*/  MUFU.TANH R63, R55 ;  /* 0x00000037003f7308 */ /* 0x000ea40000002400 */
[----:B------:R-:W-:Y:S06]  /*4000*/  HMMA.16816.F32 R40, R28, R20, R40 ;  /* 0x000000141c28723c */ /* 0x000fec0000001828 */
[----:B------:R-:W2:Y:S02]  /*4010*/  MUFU.TANH R142, R60 ;  /* 0x0000003c008e7308 */ /* 0x000ea40000002400 */
[C---:B-1----:R-:W-:Y:S06]  /*4020*/  HMMA.16816.F32 R44, R12.reuse, R34, R44 ;  /* 0x000000220c2c723c */ /* 0x042fec000000182c */
[----:B------:R-:W1:Y:S02]  /*4030*/  MUFU.TANH R144, R65 ;  /* 0x0000004100907308 */ /* 0x000e640000002400 */
[C---:B------:R-:W-:Y:S06]  /*4040*/  HMMA.16816.F32 R48, R12.reuse, R32, R48 ;  /* 0x000000200c30723c */ /* 0x040fec0000001830 */
[----:B------:R-:W1:Y:S02]  /*4050*/  MUFU.TANH R149, R66 ;  /* 0x0000004200957308 */ /* 0x000e640000002400 */
[C---:B------:R-:W-:Y:S06]  /*4060*/  HMMA.16816.F32 R108, R12.reuse, R18, R108 ;  /* 0x000000120c6c723c */ /* 0x040fec000000186c */
[----:B------:R-:W1:Y:S02]  /*4070*/  MUFU.TANH R141, R67 ;  /* 0x00000043008d7308 */ /* 0x000e640000002400 */
[----:B------:R-:W-:Y:S01]  /*4080*/  HMMA.16816.F32 R40, R12, R16, R40 ;  /* 0x000000100c28723c */ /* 0x000fe20000001828 */
[----:B------:R-:W-:-:S02]  /*4090*/  FMUL.FTZ R45, R45, c[0x0][0x2ec] ;  /* 0x0000bb002d2d7a20 */ /* 0x000fc40000410000 */
[----:B------:R-:W-:Y:S02]  /*40a0*/  FMUL.FTZ R46, R46, c[0x0][0x2ec] ;  /* 0x0000bb002e2e7a20 */ /* 0x000fe40000410000 */
[----:B------:R-:W-:Y:S01]  /*40b0*/  FMUL.FTZ R44, R44, c[0x0][0x2ec] ;  /* 0x0000bb002c2c7a20 */ /* 0x000fe20000410000 */
[----:B------:R5:W1:Y:S02]  /*40c0*/  MUFU.TANH R54, R45 ;  /* 0x0000002d00367308 */ /* 0x000a640000002400 */
[----:B------:R-:W-:Y:S02]  /*40d0*/  FMUL.FTZ R57, R51, c[0x0][0x2ec] ;  /* 0x0000bb0033397a20 */ /* 0x000fe40000410000 */
[----:B------:R-:W-:Y:S02]  /*40e0*/  FMUL.FTZ R48, R48, c[0x0][0x2ec] ;  /* 0x0000bb0030307a20 */ /* 0x000fe40000410000 */
[----:B------:R-:W-:Y:S02]  /*40f0*/  FMUL.FTZ R49, R49, c[0x0][0x2ec] ;  /* 0x0000bb0031317a20 */ /* 0x000fe40000410000 */
[----:B------:R1:W1:Y:S01]  /*4100*/  MUFU.TANH R55, R46 ;  /* 0x0000002e00377308 */ /* 0x0002620000002400 */
[----:B------:R-:W-:-:S02]  /*4110*/  FMUL.FTZ R50, R50, c[0x0][0x2ec] ;  /* 0x0000bb0032327a20 */ /* 0x000fc40000410000 */
[----:B------:R-:W-:Y:S02]  /*4120*/  FMUL.FTZ R51, R47, c[0x0][0x2ec] ;  /* 0x0000bb002f337a20 */ /* 0x000fe40000410000 */
[----:B------:R-:W-:Y:S02]  /*4130*/  FMUL.FTZ R30, R109, c[0x0][0x2ec] ;  /* 0x0000bb006d1e7a20 */ /* 0x000fe40000410000 */
[----:B------:R-:W-:Y:S01]  /*4140*/  FMUL.FTZ R31, R111, c[0x0][0x2ec] ;  /* 0x0000bb006f1f7a20 */ /* 0x000fe20000410000 */
[----:B------:R2:W2:Y:S01]  /*4150*/  MUFU.TANH R60, R48 ;  /* 0x00000030003c7308 */ /* 0x0004a20000002400 */
[----:B-----5:R-:W-:Y:S02]  /*4160*/  FMUL.FTZ R45, R110, c[0x0][0x2ec] ;  /* 0x0000bb006e2d7a20 */ /* 0x020fe40000410000 */
[----:B------:R-:W-:Y:S02]  /*4170*/  FMUL.FTZ R40, R40, c[0x0][0x2ec] ;  /* 0x0000bb0028287a20 */ /* 0x000fe40000410000 */
[----:B------:R-:W-:-:S02]  /*4180*/  FMUL.FTZ R41, R41, c[0x0][0x2ec] ;  /* 0x0000bb0029297a20 */ /* 0x000fc40000410000 */
[----:B------:R-:W-:Y:S01]  /*4190*/  FMUL.FTZ R42, R42, c[0x0][0x2ec] ;  /* 0x0000bb002a2a7a20 */ /* 0x000fe20000410000 */
[----:B------:R2:W2:Y:S01]  /*41a0*/  MUFU.TANH R58, R49 ;  /* 0x00000031003a7308 */ /* 0x0004a20000002400 */
[----:B-1----:R-:W-:Y:S02]  /*41b0*/  FMUL.FTZ R46, R108, c[0x0][0x2ec] ;  /* 0x0000bb006c2e7a20 */ /* 0x002fe40000410000 */
[----:B------:R-:W-:-:S05]  /*41c0*/  FMUL.FTZ R43, R43, c[0x0][0x2ec] ;  /* 0x0000bb002b2b7a20 */ /* 0x000fca0000410000 */
[----:B------:R1:W1:Y:S08]  /*41d0*/  MUFU.TANH R59, R50 ;  /* 0x00000032003b7308 */ /* 0x0002700000002400 */
[----:B------:R1:W1:Y:S08]  /*41e0*/  MUFU.TANH R140, R61 ;  /* 0x0000003d008c7308 */ /* 0x0002700000002400 */
[----:B------:R1:W1:Y:S08]  /*41f0*/  MUFU.TANH R147, R62 ;  /* 0x0000003e00937308 */ /* 0x0002700000002400 */
[----:B------:R1:W1:Y:S08]  /*4200*/  MUFU.TANH R126, R89 ;  /* 0x00000059007e7308 */ /* 0x0002700000002400 */
[----:B------:R1:W1:Y:S08]  /*4210*/  MUFU.TANH R129, R90 ;  /* 0x0000005a00817308 */ /* 0x0002700000002400 */
[----:B------:R-:W1:Y:S08]  /*4220*/  MUFU.TANH R8, R8 ;  /* 0x0000000800087308 */ /* 0x000e700000002400 */
[----:B------:R1:W1:Y:S08]  /*4230*/  MUFU.TANH R122, R52 ;  /* 0x00000034007a7308 */ /* 0x0002700000002400 */
[----:B------:R1:W1:Y:S08]  /*4240*/  MUFU.TANH R120, R53 ;  /* 0x0000003500787308 */ /* 0x0002700000002400 */
[----:B------:R-:W1:Y:S08]  /*4250*/  MUFU.TANH R57, R57 ;  /* 0x0000003900397308 */ /* 0x000e700000002400 */
[----:B------:R1:W1:Y:S08]  /*4260*/  MUFU.TANH R56, R44 ;  /* 0x0000002c00387308 */ /* 0x0002700000002400 */
[----:B------:R-:W1:Y:S08]  /*4270*/  MUFU.TANH R51, R51 ;  /* 0x0000003300337308 */ /* 0x000e700000002400 */
[----:B------:R1:W1:Y:S08]  /*4280*/  MUFU.TANH R50, R40 ;  /* 0x0000002800327308 */ /* 0x0002700000002400 */
[----:B------:R1:W1:Y:S08]  /*4290*/  MUFU.TANH R48, R41 ;  /* 0x0000002900307308 */ /* 0x0002700000002400 */
[----:B------:R1:W1:Y:S08]  /*42a0*/  MUFU.TANH R49, R42 ;  /* 0x0000002a00317308 */ /* 0x0002700000002400 */
[----:B------:R1:W1:Y:S08]  /*42b0*/  MUFU.TANH R47, R43 ;  /* 0x0000002b002f7308 */ /* 0x0002700000002400 */
[----:B------:R-:W1:Y:S08]  /*42c0*/  MUFU.TANH R46, R46 ;  /* 0x0000002e002e7308 */ /* 0x000e700000002400 */
[----:B------:R-:W1:Y:S08]  /*42d0*/  MUFU.TANH R30, R30 ;  /* 0x0000001e001e7308 */ /* 0x000e700000002400 */
[----:B------:R-:W1:Y:S08]  /*42e0*/  MUFU.TANH R45, R45 ;  /* 0x0000002d002d7308 */ /* 0x000e700000002400 */
[----:B------:R-:W1:Y:S01]  /*42f0*/  MUFU.TANH R31, R31 ;  /* 0x0000001f001f7308 */ /* 0x000e620000002400 */
[----:B------:R-:W-:Y:S06]  /*4300*/  BAR.SYNC.DEFER_BLOCKING 0x0 ;  /* 0x0000000000007b1d */ /* 0x000fec0000010000 */
[----:B------:R-:W-:Y:S05]  /*4310*/  @!P5 BRA `(.L_x_753) ;  /* 0x00000b900000d947 */ /* 0x000fea0003800000 */
[----:B--234-:R-:W-:Y:S05]  /*4320*/  @!P6 BRA `(.L_x_754) ;  /* 0x000003900000e947 */ /* 0x01cfea0003800000 */
[----:B------:R-:W2:Y:S01]  /*4330*/  I2F.RP R11, R132 ;  /* 0x00000084000b7306 */ /* 0x000ea20000209400 */
[----:B------:R-:W-:-:S02]  /*4340*/  IADD3 R13, R0, -0x80, RZ ;  /* 0xffffff80000d7810 */ /* 0x000fc40007ffe0ff */
[----:B------:R-:W-:Y:S02]  /*4350*/  IABS R10, R0 ;  /* 0x00000000000a7213 */ /* 0x000fe40000000000 */
[----:B------:R-:W-:Y:S02]  /*4360*/  IABS R2, R13 ;  /* 0x0000000d00027213 */ /* 0x000fe40000000000 */
[----:B------:R-:W-:Y:S01]  /*4370*/  LOP3.LUT R13, R13, c[0x0][0x2d0], RZ, 0x3c, !PT ;  /* 0x0000b4000d0d7a12 */ /* 0x000fe200078e3cff */
[----:B--2---:R-:W2:Y:S02]  /*4380*/  MUFU.RCP R14, R11 ;  /* 0x0000000b000e7308 */ /* 0x004ea40000001000 */
[----:B--2---:R-:W-:-:S06]  /*4390*/  IADD3 R14, R14, 0xffffffe, RZ ;  /* 0x0ffffffe0e0e7810 */ /* 0x004fcc0007ffe0ff */
[----:B------:R-:W2:Y:S02]  /*43a0*/  F2I.FTZ.U32.TRUNC.NTZ R15, R14 ;  /* 0x0000000e000f7305 */ /* 0x000ea4000021f000 */
[----:B--2---:R-:W-:Y:S02]  /*43b0*/  IMAD.MOV R9, RZ, RZ, -R15 ;  /* 0x000000ffff097224 */ /* 0x004fe400078e0a0f */
        /* <DEDUP_REMOVED lines=48> */
.L_x_754:
[----:B------:R-:W-:-:S04]  /*46c0*/  LEA R13, -R119, RZ, 0x7 ;  /* 0x000000ff770d7211 */ /* 0x000fc800078e39ff */
[----:B------:R-:W-:Y:S02]  /*46d0*/  SHF.R.S32.HI R14, RZ, 0x1f, R13 ;  /* 0x0000001fff0e7819 */ /* 0x000fe4000001140d */
.L_x_755:
        /* <DEDUP_REMOVED lines=121> */
.L_x_757:
[----:B------:R-:W-:Y:S05]  /*4e70*/  BSYNC B0 ;  /* 0x0000000000007941 */ /* 0x000fea0003800000 */
.L_x_756:
[----:B------:R-:W0:Y:S01]  /*4e80*/  LDGDEPBAR ;  /* 0x00000000000079af */ /* 0x000e220000000000 */
[----:B------:R-:W-:-:S04]  /*4e90*/  IADD3 R134, P0, R13, R134, RZ ;  /* 0x000000860d867210 */ /* 0x000fc80007f1e0ff */
[----:B------:R-:W-:Y:S02]  /*4ea0*/  IADD3.X R133, R14, R133, RZ, P0, !PT ;  /* 0x000000850e857210 */ /* 0x000fe400007fe4ff */
.L_x_753:
[----:B--234-:R-:W-:Y:S02]  /*4eb0*/  IMAD.IADD R2, R0, 0x1, R135 ;  /* 0x0000000100027824 */ /* 0x01cfe400078e0287 */
[----:B------:R-:W-:-:S03]  /*4ec0*/  IMAD.SHL.U32 R164, R4, 0x2, RZ ;  /* 0x0000000204a47824 */ /* 0x000fc600078e00ff */
[C---:B------:R-:W-:Y:S01]  /*4ed0*/  IADD3 R0, R2.reuse, 0x1, RZ ;  /* 0x0000000102007810 */ /* 0x040fe20007ffe0ff */
[----:B------:R-:W-:Y:S01]  /*4ee0*/  IMAD R116, R3, 0x2, R164 ;  /* 0x0000000203747824 */ /* 0x000fe200078e02a4 */
[----:B------:R-:W-:Y:S01]  /*4ef0*/  IADD3 R9, R2, 0x8, RZ ;  /* 0x0000000802097810 */ /* 0x000fe20007ffe0ff */
[----:B------:R-:W-:Y:S01]  /*4f00*/  LDSM.16.MT88.4 R108, [R164+0x9000] ;  /* 0x00900000a46c783b */ /* 0x000fe20000004200 */
[CC--:B------:R-:W-:Y:S02]  /*4f10*/  ISETP.GE.AND P3, PT, R0.reuse, R137.reuse, PT ;  /* 0x000000890000720c */ /* 0x0c0fe40003f66270 */
[----:B------:R-:W-:Y:S02]  /*4f20*/  ISETP.GE.AND P2, PT, R0, R136, PT ;  /* 0x000000880000720c */ /* 0x000fe40003f46270 */
[----:B------:R-:W-:Y:S02]  /*4f30*/  IADD3 R0, R2, 0x9, RZ ;  /* 0x0000000902007810 */ /* 0x000fe40007ffe0ff */
[----:B------:R-:W-:-:S02]  /*4f40*/  ISETP.GE.AND P1, PT, R9, R137, PT ;  /* 0x000000890900720c */ /* 0x000fc40003f26270 */
[-C--:B------:R-:W-:Y:S02]  /*4f50*/  ISETP.GE.AND P0, PT, R9, R136.reuse, PT ;  /* 0x000000880900720c */ /* 0x080fe40003f06270 */
[----:B------:R-:W-:Y:S02]  /*4f60*/  IADD3 R9, R2, 0x10, RZ ;  /* 0x0000001002097810 */ /* 0x000fe40007ffe0ff */
        /* <DEDUP_REMOVED lines=22> */
[----:B------:R-:W-:Y:S02]  /*50d0*/  ISETP.GE.AND P0, PT, R11, R136, PT ;  /* 0x000000880b00720c */ /* 0x000fe40003f06270 */
[----:B------:R-:W-:Y:S02]  /*50e0*/  FSEL R11, R102, -INF , !P4 ;  /* 0xff800000660b7808 */ /* 0x000fe40006000000 */
[----:B------:R-:W-:Y:S02]  /*50f0*/  ISETP.GE.AND P4, PT, R9, R137, PT ;  /* 0x000000890900720c */ /* 0x000fe40003f86270 */
[C---:B------:R-:W-:Y:S02]  /*5100*/  IADD3 R16, R2.reuse, 0x21, RZ ;  /* 0x0000002102107810 */ /* 0x040fe40007ffe0ff */
[----:B------:R-:W-:Y:S02]  /*5110*/  IADD3 R14, R2, 0x28, RZ ;  /* 0x00000028020e7810 */ /* 0x000fe40007ffe0ff */
[----:B------:R-:W-:-:S02]  /*5120*/  FSEL R84, R84, -INF , !P3 ;  /* 0xff80000054547808 */ /* 0x000fc40005800000 */
[----:B------:R-:W-:Y:S02]  /*5130*/  ISETP.GE.AND P3, PT, R9, R136, PT ;  /* 0x000000880900720c */ /* 0x000fe40003f66270 */
[----:B------:R-:W-:Y:S02]  /*5140*/  FSEL R9, R86, -INF , !P2 ;  /* 0xff80000056097808 */ /* 0x000fe40005000000 */
[----:B------:R-:W-:Y:S02]  /*5150*/  FSEL R12, R85, -INF , !P1 ;  /* 0xff800000550c7808 */ /* 0x000fe40004800000 */
[----:B------:R-:W-:Y:S02]  /*5160*/  FSEL R87, R87, -INF , !P0 ;  /* 0xff80000057577808 */ /* 0x000fe40004000000 */
[----:B------:R-:W-:Y:S02]  /*5170*/  FSEL R38, R80, -INF , !P4 ;  /* 0xff80000050267808 */ /* 0x000fe40006000000 */
[----:B------:R-:W-:-:S02]  /*5180*/  ISETP.GE.AND P2, PT, R16, R137, PT ;  /* 0x000000891000720c */ /* 0x000fc40003f46270 */
[-C--:B------:R-:W-:Y:S02]  /*5190*/  ISETP.GE.AND P1, PT, R16, R136.reuse, PT ;  /* 0x000000881000720c */ /* 0x080fe40003f26270 */
[C---:B------:R-:W-:Y:S02]  /*51a0*/  ISETP.GE.AND P0, PT, R14.reuse, R137, PT ;  /* 0x000000890e00720c */ /* 0x040fe40003f06270 */
[----:B------:R-:W-:Y:S02]  /*51b0*/  ISETP.GE.AND P4, PT, R14, R136, PT ;  /* 0x000000880e00720c */ /* 0x000fe40003f86270 */
[C---:B------:R-:W-:Y:S02]  /*51c0*/  IADD3 R16, R2.reuse, 0x29, RZ ;  /* 0x0000002902107810 */ /* 0x040fe40007ffe0ff */
[----:B------:R-:W-:Y:S02]  /*51d0*/  IADD3 R14, R2, 0x30, RZ ;  /* 0x00000030020e7810 */ /* 0x000fe40007ffe0ff */
[----:B------:R-:W-:-:S02]  /*51e0*/  FSEL R37, R82, -INF , !P3 ;  /* 0xff80000052257808 */ /* 0x000fc40005800000 */
[----:B-1----:R-:W-:Y:S02]  /*51f0*/  FSEL R40, R81, -INF , !P2 ;  /* 0xff80000051287808 */ /* 0x002fe40005000000 */
[----:B------:R-:W-:Y:S02]  /*5200*/  FSEL R39, R83, -INF , !P1 ;  /* 0xff80000053277808 */ /* 0x000fe40004800000 */
[----:B------:R-:W-:Y:S02]  /*5210*/  FSEL R44, R76, -INF , !P0 ;  /* 0xff8000004c2c7808 */ /* 0x000fe40004000000 */
[CC--:B------:R-:W-:Y:S02]  /*5220*/  ISETP.GE.AND P3, PT, R16.reuse, R137.reuse, PT ;  /* 0x000000891000720c */ /* 0x0c0fe40003f66270 */
[----:B------:R-:W-:Y:S02]  /*5230*/  ISETP.GE.AND P2, PT, R16, R136, PT ;  /* 0x000000881000720c */ /* 0x000fe40003f46270 */
[----:B------:R-:W-:-:S02]  /*5240*/  ISETP.GE.AND P1, PT, R14, R137, PT ;  /* 0x000000890e00720c */ /* 0x000fc40003f26270 */
[----:B------:R-:W-:Y:S02]  /*5250*/  ISETP.GE.AND P0, PT, R14, R136, PT ;  /* 0x000000880e00720c */ /* 0x000fe40003f06270 */
[----:B------:R-:W-:Y:S02]  /*5260*/  IADD3 R14, R2, 0x31, RZ ;  /* 0x00000031020e7810 */ /* 0x000fe40007ffe0ff */
[----:B------:R-:W-:Y:S02]  /*5270*/  FSEL R33, R78, -INF , !P4 ;  /* 0xff8000004e217808 */ /* 0x000fe40006000000 */
[----:B------:R-:W-:Y:S02]  /*5280*/  ISETP.GE.AND P4, PT, R2, R137, PT ;  /* 0x000000890200720c */ /* 0x000fe40003f86270 */
[----:B------:R-:W-:Y:S02]  /*5290*/  FSEL R150, R77, -INF , !P3 ;  /* 0xff8000004d967808 */ /* 0x000fe40005800000 */
[----:B------:R-:W-:-:S02]  /*52a0*/  FSEL R35, R79, -INF , !P2 ;  /* 0xff8000004f237808 */ /* 0x000fc40005000000 */
[C---:B------:R-:W-:Y:S01]  /*52b0*/  ISETP.GE.AND P3, PT, R14.reuse, R137, PT ;  /* 0x000000890e00720c */ /* 0x040fe20003f66270 */
[----:B------:R-:W-:Y:S01]  /*52c0*/  LDSM.16.MT88.4 R76, [R164+0xd000] ;  /* 0x00d00000a44c783b */ /* 0x000fe20000004200 */
[----:B------:R-:W-:Y:S02]  /*52d0*/  ISETP.GE.AND P2, PT, R14, R136, PT ;  /* 0x000000880e00720c */ /* 0x000fe40003f46270 */
[----:B------:R-:W-:Y:S02]  /*52e0*/  FSEL R14, R5, -INF , !P4 ;  /* 0xff800000050e7808 */ /* 0x000fe40006000000 */
[----:B------:R-:W-:Y:S02]  /*52f0*/  IADD3 R16, R2, 0x38, RZ ;  /* 0x0000003802107810 */ /* 0x000fe40007ffe0ff */
[----:B------:R-:W-:Y:S02]  /*5300*/  FMNMX.FTZ R19, R14, R92, !PT ;  /* 0x0000005c0e137209 */ /* 0x000fe40007810000 */
[----:B------:R-:W-:-:S02]  /*5310*/  IADD3 R5, R2, 0x39, RZ ;  /* 0x0000003902057810 */ /* 0x000fc40007ffe0ff */
[----:B------:R-:W-:Y:S02]  /*5320*/  FMNMX.FTZ R19, R0, R19, !PT ;  /* 0x0000001300137209 */ /* 0x000fe40007810000 */
[----:B------:R-:W-:Y:S02]  /*5330*/  FSEL R148, R148, -INF , !P1 ;  /* 0xff80000094947808 */ /* 0x000fe40004800000 */
[----:B------:R-:W-:Y:S02]  /*5340*/  FMNMX.FTZ R19, R96, R19, !PT ;  /* 0x0000001360137209 */ /* 0x000fe40007810000 */
[----:B------:R-:W-:Y:S02]  /*5350*/  FSEL R151, R151, -INF , !P0 ;  /* 0xff80000097977808 */ /* 0x000fe40004000000 */
[C---:B------:R-:W-:Y:S02]  /*5360*/  ISETP.GE.AND P4, PT, R16.reuse, R137, PT ;  /* 0x000000891000720c */ /* 0x040fe40003f86270 */
[----:B------:R-:W-:-:S02]  /*5370*/  ISETP.GE.AND P1, PT, R16, R136, PT ;  /* 0x000000881000720c */ /* 0x000fc40003f26270 */
[----:B------:R-:W-:Y:S02]  /*5380*/  ISETP.GE.AND P0, PT, R5, R137, PT ;  /* 0x000000890500720c */ /* 0x000fe40003f06270 */
[----:B------:R-:W-:Y:S02]  /*5390*/  FMNMX.FTZ R19, R10, R19, !PT ;  /* 0x000000130a137209 */ /* 0x000fe40007810000 */
[----:B------:R-:W-:Y:S02]  /*53a0*/  IADD3 R16, R2, 0x41, RZ ;  /* 0x0000004102107810 */ /* 0x000fe40007ffe0ff */
[----:B------:R-:W-:Y:S02]  /*53b0*/  FMNMX.FTZ R19, R100, R19, !PT ;  /* 0x0000001364137209 */ /* 0x000fe40007810000 */
[----:B------:R-:W-:Y:S02]  /*53c0*/  FSEL R32, R69, -INF , !P0 ;  /* 0xff80000045207808 */ /* 0x000fe40004000000 */
[----:B------:R-:W-:-:S02]  /*53d0*/  ISETP.GE.AND P0, PT, R16, R136, PT ;  /* 0x000000881000720c */ /* 0x000fc40003f06270 */
[----:B------:R-:W-:Y:S02]  /*53e0*/  FMNMX.FTZ R19, R84, R19, !PT ;  /* 0x0000001354137209 */ /* 0x000fe40007810000 */
[----:B------:R-:W-:Y:S02]  /*53f0*/  FSEL R141, R141, -INF , !P0 ;  /* 0xff8000008d8d7808 */ /* 0x000fe40004000000 */
[----:B------:R-:W-:Y:S02]  /*5400*/  ISETP.GE.AND P0, PT, R2, R136, PT ;  /* 0x000000880200720c */ /* 0x000fe40003f06270 */
[----:B------:R-:W-:Y:S02]  /*5410*/  FMNMX.FTZ R19, R12, R19, !PT ;  /* 0x000000130c137209 */ /* 0x000fe40007810000 */
[----:B------:R-:W-:Y:S02]  /*5420*/  FSEL R93, R93, -INF , !P0 ;  /* 0xff8000005d5d7808 */ /* 0x000fe40004000000 */
        /* <DEDUP_REMOVED lines=8> */
[----:B------:R-:W-:Y:S02]  /*54b0*/  FSEL R34, R72, -INF , !P3 ;  /* 0xff80000048227808 */ /* 0x000fe40005800000 */
[----:B------:R-:W-:Y:S02]  /*54c0*/  FMNMX.FTZ R27, R148, R27, !PT ;  /* 0x0000001b941b7209 */ /* 0x000fe40007810000 */
[----:B------:R-:W-:Y:S02]  /*54d0*/  FMNMX.FTZ R28, R11, R28, !PT ;  /* 0x0000001c0b1c7209 */ /* 0x000fe40007810000 */
[----:B------:R-:W-:Y:S02]  /*54e0*/  IADD3 R18, R2, 0x40, RZ ;  /* 0x0000004002127810 */ /* 0x000fe40007ffe0ff */
[----:B------:R-:W-:-:S02]  /*54f0*/  FSEL R36, R68, -INF , !P4 ;  /* 0xff80000044247808 */ /* 0x000fc40006000000 */
[----:B------:R-:W-:Y:S02]  /*5500*/  FMNMX.FTZ R27, R34, R27, !PT ;  /* 0x0000001b221b7209 */ /* 0x000fe40007810000 */
[----:B------:R-:W-:Y:S02]  /*5510*/  ISETP.GE.AND P3, PT, R5, R136, PT ;  /* 0x000000880500720c */ /* 0x000fe40003f66270 */
[----:B------:R-:W-:Y:S02]  /*5520*/  FMNMX.FTZ R28, R9, R28, !PT ;  /* 0x0000001c091c7209 */ /* 0x000fe40007810000 */
[----:B------:R-:W-:Y:S02]  /*5530*/  FSEL R5, R73, -INF , !P2 ;  /* 0xff80000049057808 */ /* 0x000fe40005000000 */
[----:B------:R-:W-:Y:S02]  /*5540*/  ISETP.GE.AND P2, PT, R18, R137, PT ;  /* 0x000000891200720c */ /* 0x000fe40003f46270 */
[----:B------:R-:W-:-:S02]  /*5550*/  FMNMX.FTZ R27, R36, R27, !PT ;  /* 0x0000001b241b7209 */ /* 0x000fc40007810000 */
[----:B------:R-:W-:Y:S02]  /*5560*/  FMNMX.FTZ R28, R87, R28, !PT ;  /* 0x0000001c571c7209 */ /* 0x000fe40007810000 */
[----:B------:R-:W-:Y:S02]  /*5570*/  ISETP.GE.AND P4, PT, R18, R136, PT ;  /* 0x000000881200720c */ /* 0x000fe40003f86270 */
[----:B------:R-:W-:Y:S02]  /*5580*/  FSEL R145, R145, -INF , !P1 ;  /* 0xff80000091917808 */ /* 0x000fe40004800000 */
[----:B------:R-:W-:Y:S02]  /*5590*/  ISETP.GE.AND P1, PT, R16, R137, PT ;  /* 0x000000891000720c */ /* 0x000fe40003f26270 */
[----:B------:R-:W-:Y:S02]  /*55a0*/  IADD3 R18, R2, 0x48, RZ ;  /* 0x0000004802127810 */ /* 0x000fe40007ffe0ff */
[----:B------:R-:W-:-:S02]  /*55b0*/  FSEL R146, R146, -INF , !P2 ;  /* 0xff80000092927808 */ /* 0x000fc40005000000 */
[----:B------:R-:W-:Y:S02]  /*55c0*/  FMNMX.FTZ R27, R32, R27, !PT ;  /* 0x0000001b201b7209 */ /* 0x000fe40007810000 */
[----:B------:R-:W-:Y:S02]  /*55d0*/  FMNMX.FTZ R28, R37, R28, !PT ;  /* 0x0000001c251c7209 */ /* 0x000fe40007810000 */
[----:B------:R-:W-:Y:S02]  /*55e0*/  IADD3 R16, R2, 0x49, RZ ;  /* 0x0000004902107810 */ /* 0x000fe40007ffe0ff */
[----:B------:R-:W-:Y:S02]  /*55f0*/  FSEL R143, R143, -INF , !P3 ;  /* 0xff8000008f8f7808 */ /* 0x000fe40005800000 */
[----:B------:R-:W-:Y:S02]  /*5600*/  ISETP.GE.AND P3, PT, R18, R137, PT ;  /* 0x000000891200720c */ /* 0x000fe40003f66270 */
[----:B------:R-:W-:-:S02]  /*5610*/  FSEL R144, R144, -INF , !P1 ;  /* 0xff80000090907808 */ /* 0x000fc40004800000 */
[----:B------:R-:W-:Y:S02]  /*5620*/  FMNMX.FTZ R27, R146, R27, !PT ;  /* 0x0000001b921b7209 */ /* 0x000fe40007810000 */
[----:B------:R-:W-:Y:S02]  /*5630*/  FSEL R149, R149, -INF , !P4 ;  /* 0xff80000095957808 */ /* 0x000fe40006000000 */
[----:B------:R-:W-:Y:S02]  /*5640*/  FMNMX.FTZ R28, R39, R28, !PT ;  /* 0x0000001c271c7209 */ /* 0x000fe40007810000 */
[C---:B------:R-:W-:Y:S02]  /*5650*/  ISETP.GE.AND P4, PT, R16.reuse, R137, PT ;  /* 0x000000891000720c */ /* 0x040fe40003f86270 */
[----:B------:R-:W-:Y:S02]  /*5660*/  ISETP.GE.AND P1, PT, R16, R136, PT ;  /* 0x000000881000720c */ /* 0x000fe40003f26270 */
[----:B------:R-:W-:-:S02]  /*5670*/  IADD3 R16, R2, 0x50, RZ ;  /* 0x0000005002107810 */ /* 0x000fc40007ffe0ff */
[----:B------:R-:W-:Y:S02]  /*5680*/  FSEL R142, R142, -INF , !P3 ;  /* 0xff8000008e8e7808 */ /* 0x000fe40005800000 */
[----:B------:R-:W-:Y:S02]  /*5690*/  FMNMX.FTZ R27, R144, R27, !PT ;  /* 0x0000001b901b7209 */ /* 0x000fe40007810000 */
[----:B------:R-:W-:Y:S02]  /*56a0*/  FMNMX.FTZ R28, R33, R28, !PT ;  /* 0x0000001c211c7209 */ /* 0x000fe40007810000 */
[----:B------:R-:W-:Y:S02]  /*56b0*/  ISETP.GE.AND P2, PT, R18, R136, PT ;  /* 0x000000881200720c */ /* 0x000fe40003f46270 */
[----:B------:R-:W-:Y:S02]  /*56c0*/  ISETP.GE.AND P3, PT, R16, R137, PT ;  /* 0x000000891000720c */ /* 0x000fe40003f66270 */
[----:B------:R-:W-:-:S02]  /*56d0*/  IADD3 R26, R2, 0x51, RZ ;  /* 0x00000051021a7810 */ /* 0x000fc40007ffe0ff */
[----:B------:R-:W-:Y:S02]  /*56e0*/  FSEL R140, R140, -INF , !P4 ;  /* 0xff8000008c8c7808 */ /* 0x000fe40006000000 */
[----:B------:R-:W-:Y:S02]  /*56f0*/  FMNMX.FTZ R27, R142, R27, !PT ;  /* 0x0000001b8e1b7209 */ /* 0x000fe40007810000 */
[----:B------:R-:W-:Y:S02]  /*5700*/  FMNMX.FTZ R28, R35, R28, !PT ;  /* 0x0000001c231c7209 */ /* 0x000fe40007810000 */
[----:B------:R-:W-:Y:S02]  /*5710*/  FSEL R147, R147, -INF , !P2 ;  /* 0xff80000093937808 */ /* 0x000fe40005000000 */
[----:B------:R-:W-:Y:S02]  /*5720*/  IADD3 R25, R2, 0x58, RZ ;  /* 0x0000005802197810 */ /* 0x000fe40007ffe0ff */
[----:B------:R-:W-:-:S02]  /*5730*/  ISETP.GE.AND P2, PT, R26, R137, PT ;  /* 0x000000891a00720c */ /* 0x000fc40003f46270 */
[----:B------:R-:W-:Y:S02]  /*5740*/  FSEL R128, R128, -INF , !P3 ;  /* 0xff80000080807808 */ /* 0x000fe40005800000 */
[----:B------:R-:W-:Y:S02]  /*5750*/  FMNMX.FTZ R27, R140, R27, !PT ;  /* 0x0000001b8c1b7209 */ /* 0x000fe40007810000 */
[----:B------:R-:W-:Y:S02]  /*5760*/  FMNMX.FTZ R28, R151, R28, !PT ;  /* 0x0000001c971c7209 */ /* 0x000fe40007810000 */
[----:B------:R-:W-:Y:S02]  /*5770*/  IADD3 R24, R2, 0x59, RZ ;  /* 0x0000005902187810 */ /* 0x000fe40007ffe0ff */
[----:B------:R-:W-:Y:S02]  /*5780*/  ISETP.GE.AND P3, PT, R25, R137, PT ;  /* 0x000000891900720c */ /* 0x000fe40003f66270 */
[----:B------:R-:W-:-:S02]  /*5790*/  FSEL R126, R126, -INF , !P2 ;  /* 0xff8000007e7e7808 */ /* 0x000fc40005000000 */
[----:B------:R-:W-:Y:S02]  /*57a0*/  FMNMX.FTZ R27, R128, R27, !PT ;  /* 0x0000001b801b7209 */ /* 0x000fe40007810000 */
[----:B------:R-:W-:Y:S02]  /*57b0*/  FMNMX.FTZ R28, R5, R28, !PT ;  /* 0x0000001c051c7209 */ /* 0x000fe40007810000 */
[----:B------:R-:W-:Y:S02]  /*57c0*/  IADD3 R23, R2, 0x60, RZ ;  /* 0x0000006002177810 */ /* 0x000fe40007ffe0ff */
[----:B------:R-:W-:Y:S02]  /*57d0*/  ISETP.GE.AND P2, PT, R24, R137, PT ;  /* 0x000000891800720c */ /* 0x000fe40003f46270 */
[----:B------:R-:W-:Y:S02]  /*57e0*/  FSEL R122, R122, -INF , !P3 ;  /* 0xff8000007a7a7808 */ /* 0x000fe40005800000 */
[----:B------:R-:W-:-:S02]  /*57f0*/  FMNMX.FTZ R27, R126, R27, !PT ;  /* 0x0000001b7e1b7209 */ /* 0x000fc40007810000 */
[----:B------:R-:W-:Y:S02]  /*5800*/  FMNMX.FTZ R28, R145, R28, !PT ;  /* 0x0000001c911c7209 */ /* 0x000fe40007810000 */
[----:B------:R-:W-:Y:S02]  /*5810*/  IADD3 R22, R2, 0x61, RZ ;  /* 0x0000006102167810 */ /* 0x000fe40007ffe0ff */
[----:B------:R-:W-:Y:S02]  /*5820*/  ISETP.GE.AND P3, PT, R23, R137, PT ;  /* 0x000000891700720c */ /* 0x000fe40003f66270 */
[----:B------:R-:W-:Y:S02]  /*5830*/  FSEL R120, R120, -INF , !P2 ;  /* 0xff80000078787808 */ /* 0x000fe40005000000 */
[----:B------:R-:W-:Y:S02]  /*5840*/  FMNMX.FTZ R27, R122, R27, !PT ;  /* 0x0000001b7a1b7209 */ /* 0x000fe40007810000 */
[----:B------:R-:W-:-:S02]  /*5850*/  FMNMX.FTZ R28, R143, R28, !PT ;  /* 0x0000001c8f1c7209 */ /* 0x000fc40007810000 */
[----:B------:R-:W-:Y:S02]  /*5860*/  IADD3 R21, R2, 0x68, RZ ;  /* 0x0000006802157810 */ /* 0x000fe40007ffe0ff */
[----:B------:R-:W-:Y:S02]  /*5870*/  ISETP.GE.AND P2, PT, R22, R137, PT ;  /* 0x000000891600720c */ /* 0x000fe40003f46270 */
[----:B------:R-:W-:Y:S02]  /*5880*/  FSEL R60, R60, -INF , !P3 ;  /* 0xff8000003c3c7808 */ /* 0x000fe40005800000 */
[----:B------:R-:W-:Y:S02]  /*5890*/  FMNMX.FTZ R27, R120, R27, !PT ;  /* 0x0000001b781b7209 */ /* 0x000fe40007810000 */
[----:B------:R-:W-:Y:S02]  /*58a0*/  FMNMX.FTZ R28, R149, R28, !PT ;  /* 0x0000001c951c7209 */ /* 0x000fe40007810000 */
[----:B------:R-:W-:-:S02]  /*58b0*/  IADD3 R20, R2, 0x69, RZ ;  /* 0x0000006902147810 */ /* 0x000fc40007ffe0ff */
[----:B------:R-:W-:Y:S02]  /*58c0*/  ISETP.GE.AND P3, PT, R21, R137, PT ;  /* 0x000000891500720c */ /* 0x000fe40003f66270 */
[----:B------:R-:W-:Y:S02]  /*58d0*/  FSEL R58, R58, -INF , !P2 ;  /* 0xff8000003a3a7808 */ /* 0x000fe40005000000 */
[----:B------:R-:W-:Y:S02]  /*58e0*/  FMNMX.FTZ R27, R60, R27, !PT ;  /* 0x0000001b3c1b7209 */ /* 0x000fe40007810000 */
[----:B------:R-:W-:Y:S02]  /*58f0*/  FMNMX.FTZ R28, R141, R28, !PT ;  /* 0x0000001c8d1c7209 */ /* 0x000fe40007810000 */
[----:B------:R-:W-:Y:S02]  /*5900*/  IADD3 R19, R2, 0x70, RZ ;  /* 0x0000007002137810 */ /* 0x000fe40007ffe0ff */
[----:B------:R-:W-:-:S02]  /*5910*/  ISETP.GE.AND P2, PT, R20, R137, PT ;  /* 0x000000891400720c */ /* 0x000fc40003f46270 */
[----:B------:R-:W-:Y:S02]  /*5920*/  FSEL R56, R56, -INF , !P3 ;  /* 0xff80000038387808 */ /* 0x000fe40005800000 */
[----:B------:R-:W-:Y:S02]  /*5930*/  FMNMX.FTZ R27, R58, R27, !PT ;  /* 0x0000001b3a1b7209 */ /* 0x000fe40007810000 */
[----:B------:R-:W-:Y:S02]  /*5940*/  ISETP.GE.AND P0, PT, R16, R136, PT ;  /* 0x000000881000720c */ /* 0x000fe40003f06270 */
[----:B------:R-:W-:Y:S02]  /*5950*/  FSEL R139, R139, -INF , !P1 ;  /* 0xff8000008b8b7808 */ /* 0x000fe40004800000 */
[----:B------:R-:W-:Y:S02]  /*5960*/  FMNMX.FTZ R28, R147, R28, !PT ;  /* 0x0000001c931c7209 */ /* 0x000fe40007810000 */
[----:B------:R-:W-:-:S02]  /*5970*/  IADD3 R18, R2, 0x71, RZ ;  /* 0x0000007102127810 */ /* 0x000fc40007ffe0ff */
[----:B------:R-:W-:Y:S02]  /*5980*/  ISETP.GE.AND P3, PT, R19, R137, PT ;  /* 0x000000891300720c */ /* 0x000fe40003f66270 */
[----:B------:R-:W-:Y:S02]  /*5990*/  FSEL R54, R54, -INF , !P2 ;  /* 0xff80000036367808 */ /* 0x000fe40005000000 */
[----:B------:R-:W-:Y:S02]  /*59a0*/  FMNMX.FTZ R27, R56, R27, !PT ;  /* 0x0000001b381b7209 */ /* 0x000fe40007810000 */
[----:B------:R-:W-:Y:S02]  /*59b0*/  ISETP.GE.AND P1, PT, R26, R136, PT ;  /* 0x000000881a00720c */ /* 0x000fe40003f26270 */
[----:B------:R-:W-:Y:S02]  /*59c0*/  FSEL R129, R129, -INF , !P0 ;  /* 0xff80000081817808 */ /* 0x000fe40004000000 */
[----:B------:R-:W-:-:S02]  /*59d0*/  FMNMX.FTZ R28, R139, R28, !PT ;  /* 0x0000001c8b1c7209 */ /* 0x000fc40007810000 */
[----:B------:R-:W-:Y:S02]  /*59e0*/  IADD3 R16, R2, 0x78, RZ ;  /* 0x0000007802107810 */ /* 0x000fe40007ffe0ff */
[----:B------:R-:W-:Y:S02]  /*59f0*/  ISETP.GE.AND P2, PT, R18, R137, PT ;  /* 0x000000891200720c */ /* 0x000fe40003f46270 */
[----:B------:R-:W-:Y:S02]  /*5a00*/  FSEL R50, R50, -INF , !P3 ;  /* 0xff80000032327808 */ /* 0x000fe40005800000 */
[----:B------:R-:W-:Y:S02]  /*5a10*/  FMNMX.FTZ R27, R54, R27, !PT ;  /* 0x0000001b361b7209 */ /* 0x000fe40007810000 */
[----:B------:R-:W-:Y:S02]  /*5a20*/  ISETP.GE.AND P0, PT, R25, R136, PT ;  /* 0x000000881900720c */ /* 0x000fe40003f06270 */
[----:B------:R-:W-:-:S02]  /*5a30*/  FSEL R127, R8, -INF , !P1 ;  /* 0xff800000087f7808 */ /* 0x000fc40004800000 */
[----:B------:R-:W-:Y:S02]  /*5a40*/  FMNMX.FTZ R28, R129, R28, !PT ;  /* 0x0000001c811c7209 */ /* 0x000fe40007810000 */
[----:B------:R-:W-:Y:S02]  /*5a50*/  IADD3 R2, R2, 0x79, RZ ;  /* 0x0000007902027810 */ /* 0x000fe40007ffe0ff */
[----:B------:R-:W-:Y:S02]  /*5a60*/  ISETP.GE.AND P3, PT, R16, R137, PT ;  /* 0x000000891000720c */ /* 0x000fe40003f66270 */
[----:B------:R-:W-:Y:S02]  /*5a70*/  FSEL R48, R48, -INF , !P2 ;  /* 0xff80000030307808 */ /* 0x000fe40005000000 */
[----:B------:R-:W-:Y:S02]  /*5a80*/  FMNMX.FTZ R27, R50, R27, !PT ;  /* 0x0000001b321b7209 */ /* 0x000fe40007810000 */
[----:B------:R-:W-:-:S02]  /*5a90*/  ISETP.GE.AND P1, PT, R24, R136, PT ;  /* 0x000000881800720c */ /* 0x000fc40003f26270 */
[----:B------:R-:W-:Y:S02]  /*5aa0*/  FSEL R123, R123, -INF , !P0 ;  /* 0xff8000007b7b7808 */ /* 0x000fe40004000000 */
[----:B------:R-:W-:Y:S02]  /*5ab0*/  FMNMX.FTZ R28, R127, R28, !PT ;  /* 0x0000001c7f1c7209 */ /* 0x000fe40007810000 */
[----:B------:R-:W-:Y:S02]  /*5ac0*/  ISETP.GE.AND P2, PT, R2, R137, PT ;  /* 0x000000890200720c */ /* 0x000fe40003f46270 */
[----:B------:R-:W-:Y:S02]  /*5ad0*/  FSEL R46, R46, -INF , !P3 ;  /* 0xff8000002e2e7808 */ /* 0x000fe40005800000 */
[----:B------:R-:W-:Y:S02]  /*5ae0*/  FMNMX.FTZ R27, R48, R27, !PT ;  /* 0x0000001b301b7209 */ /* 0x000fe40007810000 */
[----:B------:R-:W-:-:S02]  /*5af0*/  ISETP.GE.AND P0, PT, R23, R136, PT ;  /* 0x000000881700720c */ /* 0x000fc40003f06270 */
[----:B------:R-:W-:Y:S02]  /*5b00*/  FSEL R63, R63, -INF , !P1 ;  /* 0xff8000003f3f7808 */ /* 0x000fe40004800000 */
[----:B------:R-:W-:Y:S02]  /*5b10*/  FMNMX.FTZ R28, R123, R28, !PT ;  /* 0x0000001c7b1c7209 */ /* 0x000fe40007810000 */
[----:B------:R-:W-:Y:S02]  /*5b20*/  FSEL R30, R30, -INF , !P2 ;  /* 0xff8000001e1e7808 */ /* 0x000fe40005000000 */
[----:B------:R-:W-:Y:S02]  /*5b30*/  FMNMX.FTZ R27, R46, R27, !PT ;  /* 0x0000001b2e1b7209 */ /* 0x000fe40007810000 */
[----:B------:R-:W-:Y:S02]  /*5b40*/  ISETP.GE.AND P1, PT, R22, R136, PT ;  /* 0x000000881600720c */ /* 0x000fe40003f26270 */
[----:B------:R-:W-:-:S02]  /*5b50*/  FSEL R59, R59, -INF , !P0 ;  /* 0xff8000003b3b7808 */ /* 0x000fc40004000000 */
[----:B------:R-:W-:Y:S02]  /*5b60*/  FMNMX.FTZ R28, R63, R28, !PT ;  /* 0x0000001c3f1c7209 */ /* 0x000fe40007810000 */
[----:B------:R-:W-:Y:S02]  /*5b70*/  FMNMX.FTZ R26, R30, R27, !PT ;  /* 0x0000001b1e1a7209 */ /* 0x000fe40007810000 */
[----:B------:R-:W-:Y:S02]  /*5b80*/  ISETP.GE.AND P0, PT, R21, R136, PT ;  /* 0x000000881500720c */ /* 0x000fe40003f06270 */
[----:B------:R-:W-:Y:S01]  /*5b90*/  FSEL R57, R57, -INF , !P1 ;  /* 0xff80000039397808 */ /* 0x000fe20004800000 */
[----:B------:R-:W1:Y:S01]  /*5ba0*/  SHFL.BFLY PT, R25, R26, 0x2, 0x1f ;  /* 0x0c401f001a197f89 */ /* 0x000e6200000e0000 */
        /* <DEDUP_REMOVED lines=26> */
[----:B------:R-:W-:Y:S03]  /*5d50*/  LDSM.16.MT88.4 R20, [R116+0x9400] ;  /* 0x009400007414783b */ /* 0x000fe60000004200 */
[----:B------:R-:W-:Y:S01]  /*5d60*/  FSEL R29, R29, RZ, P0 ;  /* 0x000000ff1d1d7208 */ /* 0x000fe20000000000 */
[----:B------:R-:W1:Y:S04]  /*5d70*/  SHFL.BFLY PT, R19, R8, 0x1, 0x1f ;  /* 0x0c201f0008137f89 */ /* 0x000e6800000e0000 */
[----:B------:R-:W-:-:S02]  /*5d80*/  FFMA.FTZ R67, R0, c[0x0][0x23c], -R29 ;  /* 0x00008f0000437a23 */ /* 0x000fc4000001081d */
[--C-:B------:R-:W-:Y:S02]  /*5d90*/  FFMA.FTZ R121, R14, c[0x0][0x23c], -R29.reuse ;  /* 0x00008f000e797a23 */ /* 0x100fe4000001081d */
[--C-:B------:R-:W-:Y:S02]  /*5da0*/  FFMA.FTZ R66, R92, c[0x0][0x23c], -R29.reuse ;  /* 0x00008f005c427a23 */ /* 0x100fe4000001081d */
[--C-:B------:R-:W-:Y:S01]  /*5db0*/  FFMA.FTZ R62, R96, c[0x0][0x23c], -R29.reuse ;  /* 0x00008f00603e7a23 */ /* 0x100fe2000001081d */
[----:B------:R-:W-:Y:S01]  /*5dc0*/  MUFU.EX2 R67, R67 ;  /* 0x0000004300437308 */ /* 0x000fe20000000800 */
[--C-:B------:R-:W-:Y:S02]  /*5dd0*/  FFMA.FTZ R24, R12, c[0x0][0x23c], -R29.reuse ;  /* 0x00008f000c187a23 */ /* 0x100fe4000001081d */
[--C-:B------:R-:W-:Y:S02]  /*5de0*/  FFMA.FTZ R61, R10, c[0x0][0x23c], -R29.reuse ;  /* 0x00008f000a3d7a23 */ /* 0x100fe4000001081d */
[----:B------:R-:W-:-:S02]  /*5df0*/  FFMA.FTZ R28, R100, c[0x0][0x23c], -R29 ;  /* 0x00008f00641c7a23 */ /* 0x000fc4000001081d */
[--C-:B------:R-:W-:Y:S01]  /*5e00*/  FFMA.FTZ R27, R84, c[0x0][0x23c], -R29.reuse ;  /* 0x00008f00541b7a23 */ /* 0x100fe2000001081d */
[----:B------:R-:W-:Y:S01]  /*5e10*/  MUFU.EX2 R121, R121 ;  /* 0x0000007900797308 */ /* 0x000fe20000000800 */
[----:B------:R-:W-:Y:S01]  /*5e20*/  LDSM.16.MT88.4 R100, [R116+0x9000] ;  /* 0x009000007464783b */ /* 0x000fe20000004200 */
[--C-:B------:R-:W-:Y:S02]  /*5e30*/  FFMA.FTZ R41, R44, c[0x0][0x23c], -R29.reuse ;  /* 0x00008f002c297a23 */ /* 0x100fe4000001081d */
[--C-:B------:R-:W-:Y:S01]  /*5e40*/  FFMA.FTZ R43, R38, c[0x0][0x23c], -R29.reuse ;  /* 0x00008f00262b7a23 */ /* 0x100fe2000001081d */
[----:B-1----:R-:W-:Y:S01]  /*5e50*/  FMNMX.FTZ R0, R8, R19, !PT ;  /* 0x0000001308007209 */ /* 0x002fe20007810000 */
[----:B------:R-:W-:Y:S02]  /*5e60*/  FFMA.FTZ R42, R40, c[0x0][0x23c], -R29 ;  /* 0x00008f00282a7a23 */ /* 0x000fe4000001081d */
[----:B------:R-:W1:Y:S01]  /*5e70*/  MUFU.EX2 R66, R66 ;  /* 0x0000004200427308 */ /* 0x000e620000000800 */
[C---:B------:R-:W-:Y:S01]  /*5e80*/  FSETP.NEU.FTZ.AND P0, PT, R0.reuse, -INF , PT ;  /* 0xff8000000000780b */ /* 0x040fe20003f1d000 */
[----:B------:R-:W-:-:S02]  /*5e90*/  FMUL.FTZ R26, R0, c[0x0][0x23c] ;  /* 0x00008f00001a7a20 */ /* 0x000fc40000410000 */
[--C-:B------:R-:W-:Y:S02]  /*5ea0*/  FFMA.FTZ R38, R150, c[0x0][0x23c], -R29.reuse ;  /* 0x00008f0096267a23 */ /* 0x100fe4000001081d */
[--C-:B------:R-:W-:Y:S01]  /*5eb0*/  FFMA.FTZ R4, R32, c[0x0][0x23c], -R29.reuse ;  /* 0x00008f0020047a23 */ /* 0x100fe2000001081d */
[----:B------:R-:W-:Y:S01]  /*5ec0*/  FSEL R26, R26, RZ, P0 ;  /* 0x000000ff1a1a7208 */ /* 0x000fe20000000000 */
[----:B------:R-:W2:Y:S01]  /*5ed0*/  MUFU.EX2 R62, R62 ;  /* 0x0000003e003e7308 */ /* 0x000ea20000000800 */
[--C-:B------:R-:W-:Y:S01]  /*5ee0*/  FFMA.FTZ R34, R34, c[0x0][0x23c], -R29.reuse ;  /* 0x00008f0022227a23 */ /* 0x100fe2000001081d */
[----:B------:R-:W-:Y:S01]  /*5ef0*/  LEA R188, P0, R134, c[0x0][0x168], 0x1 ;  /* 0x00005a0086bc7a11 */ /* 0x000fe200078008ff */
[----:B------:R-:W-:Y:S02]  /*5f00*/  FFMA.FTZ R146, R146, c[0x0][0x23c], -R29 ;  /* 0x00008f0092927a23 */ /* 0x000fe4000001081d */
[--C-:B------:R-:W-:Y:S01]  /*5f10*/  FFMA.FTZ R138, R93, c[0x0][0x23c], -R26.reuse ;  /* 0x00008f005d8a7a23 */ /* 0x100fe2000001081a */
[----:B------:R-:W-:Y:S01]  /*5f20*/  LEA.HI.X R187, R134, c[0x0][0x16c], R133, 0x1, P0 ;  /* 0x00005b0086bb7a11 */ /* 0x000fe200000f0c85 */
[--C-:B------:R-:W-:Y:S01]  /*5f30*/  FFMA.FTZ R131, R15, c[0x0][0x23c], -R26.reuse ;  /* 0x00008f000f837a23 */ /* 0x100fe2000001081a */
[----:B-1----:R-:W-:Y:S01]  /*5f40*/  F2FP.PACK_AB R68, R66, R121 ;  /* 0x000000794244723e */ /* 0x002fe200000000ff */
[--C-:B------:R-:W-:Y:S01]  /*5f50*/  FFMA.FTZ R130, R97, c[0x0][0x23c], -R26.reuse ;  /* 0x00008f0061827a23 */ /* 0x100fe2000001081a */
[----:B------:R-:W-:Y:S01]  /*5f60*/  MUFU.EX2 R61, R61 ;  /* 0x0000003d003d7308 */ /* 0x000fe20000000800 */
[--C-:B------:R-:W-:Y:S01]  /*5f70*/  FFMA.FTZ R65, R17, c[0x0][0x23c], -R26.reuse ;  /* 0x00008f0011417a23 */ /* 0x100fe2000001081a */
[----:B------:R-:W-:Y:S01]  /*5f80*/  LDSM.16.MT88.4 R92, [R164+0xb000] ;  /* 0x00b00000a45c783b */ /* 0x000fe20000004200 */
[----:B------:R-:W-:-:S02]  /*5f90*/  FFMA.FTZ R64, R13, c[0x0][0x23c], -R26 ;  /* 0x00008f000d407a23 */ /* 0x000fc4000001081a */
[--C-:B------:R-:W-:Y:S01]  /*5fa0*/  FFMA.FTZ R53, R11, c[0x0][0x23c], -R26.reuse ;  /* 0x00008f000b357a23 */ /* 0x100fe2000001081a */
[----:B------:R-:W-:Y:S01]  /*5fb0*/  LDSM.16.MT88.4 R12, [R164+0x9400] ;  /* 0x00940000a40c783b */ /* 0x000fe20000004200 */
[----:B--2---:R-:W-:Y:S01]  /*5fc0*/  F2FP.PACK_AB R70, R62, R67 ;  /* 0x000000433e46723e */ /* 0x004fe200000000ff */
[----:B------:R-:W-:Y:S01]  /*5fd0*/  MUFU.EX2 R138, R138 ;  /* 0x0000008a008a7308 */ /* 0x000fe20000000800 */
[--C-:B------:R-:W-:Y:S01]  /*5fe0*/  FFMA.FTZ R52, R9, c[0x0][0x23c], -R26.reuse ;  /* 0x00008f0009347a23 */ /* 0x100fe2000001081a */
[----:B------:R-:W-:Y:S01]  /*5ff0*/  LDSM.16.MT88.4 R16, [R164+0xb400] ;  /* 0x00b40000a410783b */ /* 0x000fe20000004200 */
[--C-:B------:R-:W-:Y:S02]  /*6000*/  FFMA.FTZ R25, R87, c[0x0][0x23c], -R26.reuse ;  /* 0x00008f0057197a23 */ /* 0x100fe4000001081a */
[--C-:B------:R-:W-:Y:S01]  /*6010*/  FFMA.FTZ R44, R37, c[0x0][0x23c], -R26.reuse ;  /* 0x00008f00252c7a23 */ /* 0x100fe2000001081a */
[----:B------:R-:W1:Y:S01]  /*6020*/  LDSM.16.MT88.4 R84, [R116+0xb000] ;  /* 0x00b000007454783b */ /* 0x000e620000004200 */
[--C-:B------:R-:W-:Y:S01]  /*6030*/  FFMA.FTZ R39, R39, c[0x0][0x23c], -R26.reuse ;  /* 0x00008f0027277a23 */ /* 0x100fe2000001081a */
[----:B------:R-:W2:Y:S01]  /*6040*/  MUFU.EX2 R131, R131 ;  /* 0x0000008300837308 */ /* 0x000ea20000000800 */
[----:B------:R-:W-:-:S02]  /*6050*/  FFMA.FTZ R40, R33, c[0x0][0x23c], -R26 ;  /* 0x00008f0021287a23 */ /* 0x000fc4000001081a */
[--C-:B------:R-:W-:Y:S02]  /*6060*/  FFMA.FTZ R37, R35, c[0x0][0x23c], -R26.reuse ;  /* 0x00008f0023257a23 */ /* 0x100fe4000001081a */
[--C-:B------:R-:W-:Y:S02]  /*6070*/  FFMA.FTZ R33, R36, c[0x0][0x23c], -R29.reuse ;  /* 0x00008f0024217a23 */ /* 0x100fe4000001081d */
[----:B------:R-:W-:Y:S01]  /*6080*/  FFMA.FTZ R35, R148, c[0x0][0x23c], -R29 ;  /* 0x00008f0094237a23 */ /* 0x000fe2000001081d */
[----:B------:R-:W-:Y:S01]  /*6090*/  MUFU.EX2 R130, R130 ;  /* 0x0000008200827308 */ /* 0x000fe20000000800 */
[--C-:B------:R-:W-:Y:S02]  /*60a0*/  FFMA.FTZ R36, R151, c[0x0][0x23c], -R26.reuse ;  /* 0x00008f0097247a23 */ /* 0x100fe4000001081a */
[--C-:B------:R-:W-:Y:S02]  /*60b0*/  FFMA.FTZ R5, R5, c[0x0][0x23c], -R26.reuse ;  /* 0x00008f0005057a23 */ /* 0x100fe4000001081a */
[----:B------:R-:W-:-:S02]  /*60c0*/  FFMA.FTZ R32, R145, c[0x0][0x23c], -R26 ;  /* 0x00008f0091207a23 */ /* 0x000fc4000001081a */
[--C-:B------:R-:W-:Y:S01]  /*60d0*/  FFMA.FTZ R3, R143, c[0x0][0x23c], -R26.reuse ;  /* 0x00008f008f037a23 */ /* 0x100fe2000001081a */
[----:B------:R-:W3:Y:S01]  /*60e0*/  MUFU.EX2 R65, R65 ;  /* 0x0000004100417308 */ /* 0x000ee20000000800 */
[----:B--2---:R-:W-:Y:S01]  /*60f0*/  F2FP.PACK_AB R69, R131, R138 ;  /* 0x0000008a8345723e */ /* 0x004fe200000000ff */
[--C-:B------:R-:W-:Y:S02]  /*6100*/  FFMA.FTZ R143, R142, c[0x0][0x23c], -R29.reuse ;  /* 0x00008f008e8f7a23 */ /* 0x100fe4000001081d */
[--C-:B------:R-:W-:Y:S02]  /*6110*/  FFMA.FTZ R145, R144, c[0x0][0x23c], -R29.reuse ;  /* 0x00008f0090917a23 */ /* 0x100fe4000001081d */
[----:B------:R-:W-:Y:S02]  /*6120*/  FFMA.FTZ R142, R140, c[0x0][0x23c], -R29 ;  /* 0x00008f008c8e7a23 */ /* 0x000fe4000001081d */
[----:B------:R-:W2:Y:S01]  /*6130*/  MUFU.EX2 R28, R28 ;  /* 0x0000001c001c7308 */ /* 0x000ea20000000800 */
[----:B------:R-:W-:-:S02]  /*6140*/  FFMA.FTZ R144, R149, c[0x0][0x23c], -R26 ;  /* 0x00008f0095907a23 */ /* 0x000fc4000001081a */
[--C-:B------:R-:W-:Y:S02]  /*6150*/  FFMA.FTZ R141, R141, c[0x0][0x23c], -R26.reuse ;  /* 0x00008f008d8d7a23 */ /* 0x100fe4000001081a */
[--C-:B------:R-:W-:Y:S02]  /*6160*/  FFMA.FTZ R140, R147, c[0x0][0x23c], -R26.reuse ;  /* 0x00008f00938c7a23 */ /* 0x100fe4000001081a */
[----:B------:R-:W-:Y:S01]  /*6170*/  FFMA.FTZ R139, R139, c[0x0][0x23c], -R26 ;  /* 0x00008f008b8b7a23 */ /* 0x000fe2000001081a */
[----:B---3--:R-:W-:Y:S01]  /*6180*/  F2FP.PACK_AB R71, R65, R130 ;  /* 0x000000824147723e */ /* 0x008fe200000000ff */
[----:B------:R-:W-:Y:S01]  /*6190*/  MUFU.EX2 R27, R27 ;  /* 0x0000001b001b7308 */ /* 0x000fe20000000800 */
[--C-:B------:R-:W-:Y:S02]  /*61a0*/  FFMA.FTZ R147, R120, c[0x0][0x23c], -R29.reuse ;  /* 0x00008f0078937a23 */ /* 0x100fe4000001081d */
[--C-:B------:R-:W-:Y:S02]  /*61b0*/  FFMA.FTZ R128, R128, c[0x0][0x23c], -R29.reuse ;  /* 0x00008f0080807a23 */ /* 0x100fe4000001081d */
[--C-:B------:R-:W-:Y:S01]  /*61c0*/  FFMA.FTZ R149, R126, c[0x0][0x23c], -R29.reuse ;  /* 0x00008f007e957a23 */ /* 0x100fe2000001081d */
[----:B------:R-:W-:Y:S01]  /*61d0*/  HMMA.16816.F32 R112, R68, R108, RZ ;  /* 0x0000006c4470723c */ /* 0x000fe200000018ff */
[----:B--2---:R-:W-:Y:S01]  /*61e0*/  F2FP.PACK_AB R8, R28, R61 ;  /* 0x0000003d1c08723e */ /* 0x004fe200000000ff */
[----:B------:R-:W2:Y:S01]  /*61f0*/  MUFU.EX2 R24, R24 ;  /* 0x0000001800187308 */ /* 0x000ea20000000800 */
[----:B------:R-:W-:-:S02]  /*6200*/  FFMA.FTZ R122, R122, c[0x0][0x23c], -R29 ;  /* 0x00008f007a7a7a23 */ /* 0x000fc4000001081d */
[--C-:B------:R-:W-:Y:S02]  /*6210*/  FFMA.FTZ R129, R129, c[0x0][0x23c], -R26.reuse ;  /* 0x00008f0081817a23 */ /* 0x100fe4000001081a */
[--C-:B------:R-:W-:Y:S01]  /*6220*/  FFMA.FTZ R120, R123, c[0x0][0x23c], -R26.reuse ;  /* 0x00008f007b787a23 */ /* 0x100fe2000001081a */
[C---:B------:R-:W-:Y:S01]  /*6230*/  HMMA.16816.F32 R108, R68.reuse, R110, RZ ;  /* 0x0000006e446c723c */ /* 0x040fe200000018ff */
[--C-:B------:R-:W-:Y:S01]  /*6240*/  FFMA.FTZ R63, R63, c[0x0][0x23c], -R26.reuse ;  /* 0x00008f003f3f7a23 */ /* 0x100fe2000001081a */
[----:B------:R-:W-:Y:S01]  /*6250*/  MUFU.EX2 R64, R64 ;  /* 0x0000004000407308 */ /* 0x000fe20000000800 */
[----:B------:R-:W-:Y:S02]  /*6260*/  FFMA.FTZ R127, R127, c[0x0][0x23c], -R26 ;  /* 0x00008f007f7f7a23 */ /* 0x000fe4000001081a */
[----:B------:R-:W-:Y:S02]  /*6270*/  FADD.FTZ R131, R138, R131 ;  /* 0x000000838a837221 */ /* 0x000fe40000010000 */
[----:B------:R-:W-:Y:S01]  /*6280*/  FFMA.FTZ R60, R60, c[0x0][0x23c], -R29 ;  /* 0x00008f003c3c7a23 */ /* 0x000fe2000001081d */
[----:B-1----:R-:W-:Y:S01]  /*6290*/  HMMA.16816.F32 R88, R68, R84, RZ ;  /* 0x000000544458723c */ /* 0x002fe200000018ff */
[----:B------:R-:W-:Y:S01]  /*62a0*/  FADD.FTZ R130, R130, R131 ;  /* 0x0000008382827221 */ /* 0x000fe20000010000 */
[----:B------:R-:W1:Y:S01]  /*62b0*/  MUFU.EX2 R53, R53 ;  /* 0x0000003500357308 */ /* 0x000e620000000800 */
[----:B--2---:R-:W-:Y:S01]  /*62c0*/  F2FP.PACK_AB R10, R24, R27 ;  /* 0x0000001b180a723e */ /* 0x004fe200000000ff */
[----:B------:R-:W-:-:S02]  /*62d0*/  FFMA.FTZ R56, R56, c[0x0][0x23c], -R29 ;  /* 0x00008f0038387a23 */ /* 0x000fc4000001081d */
[----:B------:R-:W-:Y:S02]  /*62e0*/  FADD.FTZ R65, R65, R130 ;  /* 0x0000008241417221 */ /* 0x000fe40000010000 */
[C---:B------:R-:W-:Y:S01]  /*62f0*/  HMMA.16816.F32 R84, R68.reuse, R86, RZ ;  /* 0x000000564454723c */ /* 0x040fe200000018ff */
[--C-:B------:R-:W-:Y:S01]  /*6300*/  FFMA.FTZ R59, R59, c[0x0][0x23c], -R26.reuse ;  /* 0x00008f003b3b7a23 */ /* 0x100fe2000001081a */
[----:B------:R-:W-:Y:S01]  /*6310*/  MUFU.EX2 R52, R52 ;  /* 0x0000003400347308 */ /* 0x000fe20000000800 */
[--C-:B------:R-:W-:Y:S02]  /*6320*/  FFMA.FTZ R55, R55, c[0x0][0x23c], -R26.reuse ;  /* 0x00008f0037377a23 */ /* 0x100fe4000001081a */
[--C-:B------:R-:W-:Y:S02]  /*6330*/  FFMA.FTZ R51, R51, c[0x0][0x23c], -R26.reuse ;  /* 0x00008f0033337a23 */ /* 0x100fe4000001081a */
[----:B------:R-:W-:Y:S01]  /*6340*/  FFMA.FTZ R190, R30, c[0x0][0x23c], -R29 ;  /* 0x00008f001ebe7a23 */ /* 0x000fe2000001081d */
[----:B------:R-:W-:Y:S01]  /*6350*/  HMMA.16816.F32 R96, R68, R92, RZ ;  /* 0x0000005c4460723c */ /* 0x000fe200000018ff */
[----:B------:R-:W-:Y:S01]  /*6360*/  FFMA.FTZ R49, R49, c[0x0][0x23c], -R26 ;  /* 0x00008f0031317a23 */ /* 0x000fe2000001081a */
[----:B------:R-:W2:Y:S01]  /*6370*/  MUFU.EX2 R25, R25 ;  /* 0x0000001900197308 */ /* 0x000ea20000000800 */
[----:B-1----:R-:W-:Y:S01]  /*6380*/  F2FP.PACK_AB R9, R53, R64 ;  /* 0x000000403509723e */ /* 0x002fe200000000ff */
[----:B------:R-:W-:-:S02]  /*6390*/  FADD.FTZ R64, R64, R65 ;  /* 0x0000004140407221 */ /* 0x000fc40000010000 */
[--C-:B------:R-:W-:Y:S02]  /*63a0*/  FFMA.FTZ R65, R58, c[0x0][0x23c], -R29.reuse ;  /* 0x00008f003a417a23 */ /* 0x100fe4000001081d */
[----:B------:R-:W-:Y:S01]  /*63b0*/  HMMA.16816.F32 R92, R68, R94, RZ ;  /* 0x0000005e445c723c */ /* 0x000fe200000018ff */
[----:B------:R-:W-:Y:S01]  /*63c0*/  FFMA.FTZ R58, R50, c[0x0][0x23c], -R29 ;  /* 0x00008f00323a7a23 */ /* 0x000fe2000001081d */
[----:B------:R-:W-:Y:S01]  /*63d0*/  MUFU.EX2 R43, R43 ;  /* 0x0000002b002b7308 */ /* 0x000fe20000000800 */
[----:B------:R-:W-:-:S05]  /*63e0*/  FFMA.FTZ R47, R47, c[0x0][0x23c], -R26 ;  /* 0x00008f002f2f7a23 */ /* 0x000fca000001081a */
[C---:B------:R-:W-:Y:S01]  /*63f0*/  HMMA.16816.F32 R80, R68.reuse, R76, RZ ;  /* 0x0000004c4450723c */ /* 0x040fe200000018ff */
[----:B--2---:R-:W-:Y:S01]  /*6400*/  F2FP.PACK_AB R11, R25, R52 ;  /* 0x00000034190b723e */ /* 0x004fe200000000ff */
[----:B------:R-:W1:Y:S06]  /*6410*/  MUFU.EX2 R42, R42 ;  /* 0x0000002a002a7308 */ /* 0x000e6c0000000800 */
[----:B------:R-:W-:Y:S02]  /*6420*/  HMMA.16816.F32 R76, R68, R78, RZ ;  /* 0x0000004e444c723c */ /* 0x000fe400000018ff */
[----:B------:R-:W-:Y:S06]  /*6430*/  MUFU.EX2 R41, R41 ;  /* 0x0000002900297308 */ /* 0x000fec0000000800 */
[C---:B------:R-:W-:Y:S02]  /*6440*/  HMMA.16816.F32 R112, R8.reuse, R12, R112 ;  /* 0x0000000c0870723c */ /* 0x040fe40000001870 */
[----:B------:R-:W2:Y:S06]  /*6450*/  MUFU.EX2 R38, R38 ;  /* 0x0000002600267308 */ /* 0x000eac0000000800 */
        /* <DEDUP_REMOVED lines=8> */
[C---:B------:R-:W-:Y:S02]  /*64e0*/  HMMA.16816.F32 R104, R68.reuse, R100, RZ ;  /* 0x000000644468723c */ /* 0x040fe400000018ff */
[----:B------:R-:W1:Y:S06]  /*64f0*/  MUFU.EX2 R37, R37 ;  /* 0x0000002500257308 */ /* 0x000e6c0000000800 */
[----:B------:R-:W-:Y:S02]  /*6500*/  HMMA.16816.F32 R100, R68, R102, RZ ;  /* 0x000000664464723c */ /* 0x000fe400000018ff */
[----:B------:R-:W-:Y:S06]  /*6510*/  MUFU.EX2 R35, R35 ;  /* 0x0000002300237308 */ /* 0x000fec0000000800 */
[C---:B---3--:R-:W-:Y:S02]  /*6520*/  HMMA.16816.F32 R88, R8.reuse, R12, R88 ;  /* 0x0000000c0858723c */ /* 0x048fe40000001858 */
[----:B------:R-:W3:Y:S06]  /*6530*/  MUFU.EX2 R34, R34 ;  /* 0x0000002200227308 */ /* 0x000eec0000000800 */
[----:B------:R-:W-:Y:S01]  /*6540*/  HMMA.16816.F32 R84, R8, R14, R84 ;  /* 0x0000000e0854723c */ /* 0x000fe20000001854 */
[----:B------:R-:W1:Y:S01]  /*6550*/  LDSM.16.MT88.4 R12, [R164+0xd400] ;  /* 0x00d40000a40c783b */ /* 0x000e620000004200 */
[----:B------:R-:W-:Y:S06]  /*6560*/  MUFU.EX2 R33, R33 ;  /* 0x0000002100217308 */ /* 0x000fec0000000800 */
[C---:B-----5:R-:W-:Y:S02]  /*6570*/  HMMA.16816.F32 R72, R68.reuse, R16, RZ ;  /* 0x000000104448723c */ /* 0x060fe400000018ff */
[----:B------:R-:W5:Y:S06]  /*6580*/  MUFU.EX2 R4, R4 ;  /* 0x0000000400047308 */ /* 0x000f6c0000000800 */
[----:B------:R-:W-:Y:S01]  /*6590*/  HMMA.16816.F32 R68, R68, R18, RZ ;  /* 0x000000124444723c */ /* 0x000fe200000018ff */
[----:B------:R-:W-:Y:S01]  /*65a0*/  LDSM.16.MT88.4 R16, [R116+0xa400] ;  /* 0x00a400007410783b */ /* 0x000fe20000004200 */
[----:B------:R-:W-:Y:S06]  /*65b0*/  MUFU.EX2 R36, R36 ;  /* 0x0000002400247308 */ /* 0x000fec0000000800 */
[C---:B------:R-:W-:Y:S02]  /*65c0*/  HMMA.16816.F32 R104, R8.reuse, R20, R104 ;  /* 0x000000140868723c */ /* 0x040fe40000001868 */
[----:B------:R-:W2:Y:S06]  /*65d0*/  MUFU.EX2 R5, R5 ;  /* 0x0000000500057308 */ /* 0x000eac0000000800 */
[C---:B------:R-:W-:Y:S01]  /*65e0*/  HMMA.16816.F32 R100, R8.reuse, R22, R100 ;  /* 0x000000160864723c */ /* 0x040fe20000001864 */
[----:B------:R-:W-:Y:S01]  /*65f0*/  LDSM.16.MT88.4 R20, [R164+0xa400] ;  /* 0x00a40000a414783b */ /* 0x000fe20000004200 */
[----:B------:R-:W-:Y:S06]  /*6600*/  MUFU.EX2 R32, R32 ;  /* 0x0000002000207308 */ /* 0x000fec0000000800 */
[C---:B-1----:R-:W-:Y:S02]  /*6610*/  HMMA.16816.F32 R80, R8.reuse, R12, R80 ;  /* 0x0000000c0850723c */ /* 0x042fe40000001850 */
[----:B------:R-:W1:Y:S06]  /*6620*/  MUFU.EX2 R3, R3 ;  /* 0x0000000300037308 */ /* 0x000e6c0000000800 */
[C---:B------:R-:W-:Y:S01]  /*6630*/  HMMA.16816.F32 R76, R8.reuse, R14, R76 ;  /* 0x0000000e084c723c */ /* 0x040fe2000000184c */
[----:B------:R-:W1:Y:S01]  /*6640*/  LDSM.16.MT88.4 R12, [R116+0xd400] ;  /* 0x00d40000740c783b */ /* 0x000e620000004200 */
[----:B------:R-:W-:Y:S08]  /*6650*/  MUFU.EX2 R146, R146 ;  /* 0x0000009200927308 */ /* 0x000ff00000000800 */
[----:B------:R-:W1:Y:S08]  /*6660*/  MUFU.EX2 R145, R145 ;  /* 0x0000009100917308 */ /* 0x000e700000000800 */
[----:B------:R-:W-:Y:S08]  /*6670*/  MUFU.EX2 R143, R143 ;  /* 0x0000008f008f7308 */ /* 0x000ff00000000800 */
[----:B------:R-:W2:Y:S08]  /*6680*/  MUFU.EX2 R142, R142 ;  /* 0x0000008e008e7308 */ /* 0x000eb00000000800 */
[----:B------:R-:W-:Y:S01]  /*6690*/  MUFU.EX2 R144, R144 ;  /* 0x0000009000907308 */ /* 0x000fe20000000800 */
[C---:B-1----:R-:W-:Y:S07]  /*66a0*/  HMMA.16816.F32 R72, R8.reuse, R12, R72 ;  /* 0x0000000c0848723c */ /* 0x042fee0000001848 */
[----:B------:R-:W1:Y:S01]  /*66b0*/  MUFU.EX2 R141, R141 ;  /* 0x0000008d008d7308 */ /* 0x000e620000000800 */
[----:B------:R-:W-:Y:S01]  /*66c0*/  HMMA.16816.F32 R68, R8, R14, R68 ;  /* 0x0000000e0844723c */ /* 0x000fe20000001844 */
[----:B------:R-:W1:Y:S06]  /*66d0*/  LDSM.16.MT88.4 R12, [R164+0x9800] ;  /* 0x00980000a40c783b */ /* 0x000e6c0000004200 */
[----:B------:R-:W-:Y:S01]  /*66e0*/  MUFU.EX2 R140, R140 ;  /* 0x0000008c008c7308 */ /* 0x000fe20000000800 */
[----:B------:R-:W-:-:S02]  /*66f0*/  F2FP.PACK_AB R8, R42, R43 ;  /* 0x0000002b2a08723e */ /* 0x000fc400000000ff */
[----:B--2---:R-:W-:-:S05]  /*6700*/  F2FP.PACK_AB R10, R38, R41 ;  /* 0x00000029260a723e */ /* 0x004fca00000000ff */
[----:B------:R-:W2:Y:S01]  /*6710*/  MUFU.EX2 R139, R139 ;  /* 0x0000008b008b7308 */ /* 0x000ea20000000800 */
[----:B----4-:R-:W-:Y:S02]  /*6720*/  F2FP.PACK_AB R9, R39, R44 ;  /* 0x0000002c2709723e */ /* 0x010fe400000000ff */
[----:B------:R-:W-:-:S05]  /*6730*/  F2FP.PACK_AB R11, R37, R40 ;  /* 0x00000028250b723e */ /* 0x000fca00000000ff */
[----:B------:R-:W-:Y:S08]  /*6740*/  MUFU.EX2 R128, R128 ;  /* 0x0000008000807308 */ /* 0x000ff00000000800 */
[----:B------:R-:W-:Y:S08]  /*6750*/  MUFU.EX2 R149, R149 ;  /* 0x0000009500957308 */ /* 0x000ff00000000800 */
[----:B------:R-:W-:Y:S01]  /*6760*/  MUFU.EX2 R122, R122 ;  /* 0x0000007a007a7308 */ /* 0x000fe20000000800 */
[C---:B-1----:R-:W-:Y:S07]  /*6770*/  HMMA.16816.F32 R112, R8.reuse, R12, R112 ;  /* 0x0000000c0870723c */ /* 0x042fee0000001870 */
[----:B------:R-:W1:Y:S01]  /*6780*/  MUFU.EX2 R147, R147 ;  /* 0x0000009300937308 */ /* 0x000e620000000800 */
[C---:B------:R-:W-:Y:S01]  /*6790*/  HMMA.16816.F32 R108, R8.reuse, R14, R108 ;  /* 0x0000000e086c723c */ /* 0x040fe2000000186c */
[----:B------:R-:W4:Y:S06]  /*67a0*/  LDSM.16.MT88.4 R12, [R116+0x9800] ;  /* 0x00980000740c783b */ /* 0x000f2c0000004200 */
[----:B------:R-:W-:Y:S08]  /*67b0*/  MUFU.EX2 R129, R129 ;  /* 0x0000008100817308 */ /* 0x000ff00000000800 */
[----:B------:R-:W-:Y:S08]  /*67c0*/  MUFU.EX2 R120, R120 ;  /* 0x0000007800787308 */ /* 0x000ff00000000800 */
[----:B------:R-:W1:Y:S08]  /*67d0*/  MUFU.EX2 R63, R63 ;  /* 0x0000003f003f7308 */ /* 0x000e700000000800 */
[----:B------:R-:W-:Y:S08]  /*67e0*/  MUFU.EX2 R60, R60 ;  /* 0x0000003c003c7308 */ /* 0x000ff00000000800 */
[----:B------:R-:W-:Y:S01]  /*67f0*/  MUFU.EX2 R65, R65 ;  /* 0x0000004100417308 */ /* 0x000fe20000000800 */
[C---:B----4-:R-:W-:Y:S07]  /*6800*/  HMMA.16816.F32 R104, R8.reuse, R12, R104 ;  /* 0x0000000c0868723c */ /* 0x050fee0000001868 */
[----:B------:R-:W-:Y:S01]  /*6810*/  MUFU.EX2 R56, R56 ;  /* 0x0000003800387308 */ /* 0x000fe20000000800 */
[C---:B------:R-:W-:Y:S01]  /*6820*/  HMMA.16816.F32 R100, R8.reuse, R14, R100 ;  /* 0x0000000e0864723c */ /* 0x040fe20000001864 */
[----:B------:R-:W4:Y:S06]  /*6830*/  LDSM.16.MT88.4 R12, [R164+0xb800] ;  /* 0x00b80000a40c783b */ /* 0x000f2c0000004200 */
[----:B------:R-:W-:Y:S08]  /*6840*/  MUFU.EX2 R59, R59 ;  /* 0x0000003b003b7308 */ /* 0x000ff00000000800 */
[----:B------:R-:W-:Y:S08]  /*6850*/  MUFU.EX2 R55, R55 ;  /* 0x0000003700377308 */ /* 0x000ff00000000800 */
[----:B------:R-:W-:Y:S08]  /*6860*/  MUFU.EX2 R50, R51 ;  /* 0x0000003300327308 */ /* 0x000ff00000000800 */
[----:B------:R-:W-:Y:S08]  /*6870*/  MUFU.EX2 R190, R190 ;  /* 0x000000be00be7308 */ /* 0x000ff00000000800 */
[----:B------:R-:W-:Y:S01]  /*6880*/  MUFU.EX2 R47, R47 ;  /* 0x0000002f002f7308 */ /* 0x000fe20000000800 */
[C---:B----4-:R-:W-:Y:S08]  /*6890*/  HMMA.16816.F32 R96, R8.reuse, R12, R96 ;  /* 0x0000000c0860723c */ /* 0x050ff00000001860 */
[C---:B------:R-:W-:Y:S01]  /*68a0*/  HMMA.16816.F32 R92, R8.reuse, R14, R92 ;  /* 0x0000000e085c723c */ /* 0x040fe2000000185c */
[----:B------:R-:W4:Y:S07]  /*68b0*/  LDSM.16.MT88.4 R12, [R116+0xb800] ;  /* 0x00b80000740c783b */ /* 0x000f2e0000004200 */
[C---:B----4-:R-:W-:Y:S08]  /*68c0*/  HMMA.16816.F32 R88, R8.reuse, R12, R88 ;  /* 0x0000000c0858723c */ /* 0x050ff00000001858 */
[C---:B------:R-:W-:Y:S01]  /*68d0*/  HMMA.16816.F32 R84, R8.reuse, R14, R84 ;  /* 0x0000000e0854723c */ /* 0x040fe20000001854 */
[----:B------:R-:W4:Y:S07]  /*68e0*/  LDSM.16.MT88.4 R12, [R164+0xd800] ;  /* 0x00d80000a40c783b */ /* 0x000f2e0000004200 */
[C---:B----4-:R-:W-:Y:S08]  /*68f0*/  HMMA.16816.F32 R80, R8.reuse, R12, R80 ;  /* 0x0000000c0850723c */ /* 0x050ff00000001850 */
[C---:B------:R-:W-:Y:S01]  /*6900*/  HMMA.16816.F32 R76, R8.reuse, R14, R76 ;  /* 0x0000000e084c723c */ /* 0x040fe2000000184c */
[----:B------:R-:W4:Y:S07]  /*6910*/  LDSM.16.MT88.4 R12, [R116+0xd800] ;  /* 0x00d80000740c783b */ /* 0x000f2e0000004200 */
[C---:B----4-:R-:W-:Y:S08]  /*6920*/  HMMA.16816.F32 R72, R8.reuse, R12, R72 ;  /* 0x0000000c0848723c */ /* 0x050ff00000001848 */
[----:B------:R-:W-:Y:S01]  /*6930*/  HMMA.16816.F32 R68, R8, R14, R68 ;  /* 0x0000000e0844723c */ /* 0x000fe20000001844 */
[----:B------:R-:W4:Y:S06]  /*6940*/  LDSM.16.MT88.4 R12, [R164+0x9c00] ;  /* 0x009c0000a40c783b */ /* 0x000f2c0000004200 */
[----:B---3--:R-:W-:-:S02]  /*6950*/  F2FP.PACK_AB R8, R34, R35 ;  /* 0x000000232208723e */ /* 0x008fc400000000ff */
[----:B-----5:R-:W-:Y:S02]  /*6960*/  F2FP.PACK_AB R10, R4, R33 ;  /* 0x00000021040a723e */ /* 0x020fe400000000ff */
[----:B------:R-:W-:Y:S02]  /*6970*/  F2FP.PACK_AB R9, R5, R36 ;  /* 0x000000240509723e */ /* 0x000fe400000000ff */
[----:B------:R-:W-:-:S07]  /*6980*/  F2FP.PACK_AB R11, R3, R32 ;  /* 0x00000020030b723e */ /* 0x000fce00000000ff */
[C---:B----4-:R-:W-:Y:S08]  /*6990*/  HMMA.16816.F32 R112, R8.reuse, R12, R112 ;  /* 0x0000000c0870723c */ /* 0x050ff00000001870 */
        /* <DEDUP_REMOVED lines=20> */
[----:B--2---:R-:W-:-:S07]  /*6ae0*/  F2FP.PACK_AB R11, R139, R140 ;  /* 0x0000008c8b0b723e */ /* 0x004fce00000000ff */
[C---:B---3--:R-:W-:Y:S08]  /*6af0*/  HMMA.16816.F32 R112, R8.reuse, R12, R112 ;  /* 0x0000000c0870723c */ /* 0x048ff00000001870 */
[C---:B------:R-:W-:Y:S01]  /*6b00*/  HMMA.16816.F32 R108, R8.reuse, R14, R108 ;  /* 0x0000000e086c723c */ /* 0x040fe2000000186c */
[----:B------:R-:W2:Y:S07]  /*6b10*/  LDSM.16.MT88.4 R12, [R116+0xa000] ;  /* 0x00a00000740c783b */ /* 0x000eae0000004200 */
[C---:B--2---:R-:W-:Y:S08]  /*6b20*/  HMMA.16816.F32 R104, R8.reuse, R12, R104 ;  /* 0x0000000c0868723c */ /* 0x044ff00000001868 */
        /* <DEDUP_REMOVED lines=12> */
[----:B------:R-:W-:Y:S01]  /*6bf0*/  HMMA.16816.F32 R68, R8, R14, R68 ;  /* 0x0000000e0844723c */ /* 0x000fe20000001844 */
[----:B------:R-:W2:Y:S06]  /*6c00*/  LDSM.16.MT88.4 R12, [R164+0xc400] ;  /* 0x00c40000a40c783b */ /* 0x000eac0000004200 */
[----:B------:R-:W-:Y:S01]  /*6c10*/  FADD.FTZ R8, R121, R66 ;  /* 0x0000004279087221 */ /* 0x000fe20000010000 */
[----:B-1----:R-:W-:Y:S01]  /*6c20*/  F2FP.PACK_AB R10, R147, R122 ;  /* 0x0000007a930a723e */ /* 0x002fe200000000ff */
[----:B------:R-:W1:Y:S01]  /*6c30*/  MUFU.EX2 R66, R127 ;  /* 0x0000007f00427308 */ /* 0x000e620000000800 */
[----:B------:R-:W-:Y:S01]  /*6c40*/  F2FP.PACK_AB R11, R63, R120 ;  /* 0x000000783f0b723e */ /* 0x000fe200000000ff */
[----:B------:R-:W-:Y:S01]  /*6c50*/  FADD.FTZ R67, R67, R8 ;  /* 0x0000000843437221 */ /* 0x000fe20000010000 */
[----:B------:R-:W-:-:S03]  /*6c60*/  F2FP.PACK_AB R8, R149, R128 ;  /* 0x000000809508723e */ /* 0x000fc600000000ff */
[----:B------:R-:W-:-:S04]  /*6c70*/  FADD.FTZ R62, R62, R67 ;  /* 0x000000433e3e7221 */ /* 0x000fc80000010000 */
[----:B------:R-:W-:Y:S02]  /*6c80*/  FADD.FTZ R67, R61, R62 ;  /* 0x0000003e3d437221 */ /* 0x000fe40000010000 */
[----:B------:R-:W-:Y:S02]  /*6c90*/  FFMA.FTZ R61, R54, c[0x0][0x23c], -R29 ;  /* 0x00008f00363d7a23 */ /* 0x000fe4000001081d */
[----:B------:R-:W-:Y:S01]  /*6ca0*/  FFMA.FTZ R54, R57, c[0x0][0x23c], -R26 ;  /* 0x00008f0039367a23 */ /* 0x000fe2000001081a */
[----:B-1----:R-:W-:Y:S01]  /*6cb0*/  F2FP.PACK_AB R9, R66, R129 ;  /* 0x000000814209723e */ /* 0x002fe200000000ff */
[----:B------:R-:W-:Y:S02]  /*6cc0*/  FADD.FTZ R28, R28, R67 ;  /* 0x000000431c1c7221 */ /* 0x000fe40000010000 */
[----:B------:R-:W1:Y:S01]  /*6cd0*/  MUFU.EX2 R61, R61 ;  /* 0x0000003d003d7308 */ /* 0x000e620000000800 */
[----:B------:R-:W-:Y:S02]  /*6ce0*/  FFMA.FTZ R57, R48, c[0x0][0x23c], -R29 ;  /* 0x00008f0030397a23 */ /* 0x000fe4000001081d */
[----:B------:R-:W-:Y:S01]  /*6cf0*/  FADD.FTZ R27, R27, R28 ;  /* 0x0000001c1b1b7221 */ /* 0x000fe20000010000 */
[C---:B------:R-:W-:Y:S03]  /*6d00*/  HMMA.16816.F32 R112, R8.reuse, R20, R112 ;  /* 0x000000140870723c */ /* 0x040fe60000001870 */
[----:B------:R-:W-:Y:S01]  /*6d10*/  FADD.FTZ R48, R24, R27 ;  /* 0x0000001b18307221 */ /* 0x000fe20000010000 */
[----:B------:R-:W3:Y:S03]  /*6d20*/  MUFU.EX2 R54, R54 ;  /* 0x0000003600367308 */ /* 0x000ee60000000800 */
[----:B------:R-:W-:Y:S01]  /*6d30*/  FADD.FTZ R43, R43, R48 ;  /* 0x000000302b2b7221 */ /* 0x000fe20000010000 */
[----:B------:R-:W-:Y:S01]  /*6d40*/  HMMA.16816.F32 R108, R8, R22, R108 ;  /* 0x00000016086c723c */ /* 0x000fe2000000186c */
[----:B------:R-:W4:Y:S02]  /*6d50*/  LDSM.16.MT88.4 R20, [R116+0xc400] ;  /* 0x00c400007414783b */ /* 0x000f240000004200 */
[----:B------:R-:W-:-:S04]  /*6d60*/  FADD.FTZ R42, R42, R43 ;  /* 0x0000002b2a2a7221 */ /* 0x000fc80000010000 */
[----:B------:R-:W-:Y:S01]  /*6d70*/  FADD.FTZ R41, R41, R42 ;  /* 0x0000002a29297221 */ /* 0x000fe20000010000 */
[----:B--2---:R-:W-:Y:S03]  /*6d80*/  HMMA.16816.F32 R96, R8, R12, R96 ;  /* 0x0000000c0860723c */ /* 0x004fe60000001860 */
        /* <DEDUP_REMOVED lines=9> */
[----:B------:R-:W-:Y:S01]  /*6e20*/  HMMA.16816.F32 R100, R8, R18, R100 ;  /* 0x000000120864723c */ /* 0x000fe20000001864 */
[----:B------:R-:W5:Y:S02]  /*6e30*/  LDSM.16.MT88.4 R16, [R116+0xe400] ;  /* 0x00e400007410783b */ /* 0x000f640000004200 */
[----:B------:R-:W-:-:S05]  /*6e40*/  FADD.FTZ R4, R145, R4 ;  /* 0x0000000491047221 */ /* 0x000fca0000010000 */
[C---:B----4-:R-:W-:Y:S08]  /*6e50*/  HMMA.16816.F32 R88, R8.reuse, R20, R88 ;  /* 0x000000140858723c */ /* 0x050ff00000001858 */
[C---:B------:R-:W-:Y:S01]  /*6e60*/  HMMA.16816.F32 R84, R8.reuse, R22, R84 ;  /* 0x000000160854723c */ /* 0x040fe20000001854 */
[----:B------:R-:W4:Y:S07]  /*6e70*/  LDSM.16.MT88.4 R20, [R116+0xe800] ;  /* 0x00e800007414783b */ /* 0x000f2e0000004200 */
[C---:B--2---:R-:W-:Y:S08]  /*6e80*/  HMMA.16816.F32 R80, R8.reuse, R12, R80 ;  /* 0x0000000c0850723c */ /* 0x044ff00000001850 */
[C---:B------:R-:W-:Y:S01]  /*6e90*/  HMMA.16816.F32 R76, R8.reuse, R14, R76 ;  /* 0x0000000e084c723c */ /* 0x040fe2000000184c */
[----:B------:R-:W2:Y:S07]  /*6ea0*/  LDSM.16.MT88.4 R12, [R164+0xa800] ;  /* 0x00a80000a40c783b */ /* 0x000eae0000004200 */
[C---:B-----5:R-:W-:Y:S07]  /*6eb0*/  HMMA.16816.F32 R72, R8.reuse, R16, R72 ;  /* 0x000000100848723c */ /* 0x060fee0000001848 */
[----:B------:R-:W-:Y:S01]  /*6ec0*/  FADD.FTZ R17, R53, R64 ;  /* 0x0000004035117221 */ /* 0x000fe20000010000 */
[----:B------:R-:W-:Y:S01]  /*6ed0*/  HMMA.16816.F32 R68, R8, R18, R68 ;  /* 0x000000120844723c */ /* 0x000fe20000001844 */
[----:B------:R-:W-:-:S02]  /*6ee0*/  FFMA.FTZ R53, R46, c[0x0][0x23c], -R29 ;  /* 0x00008f002e357a23 */ /* 0x000fc4000001081d */
[----:B------:R-:W-:Y:S02]  /*6ef0*/  FADD.FTZ R52, R52, R17 ;  /* 0x0000001134347221 */ /* 0x000fe40000010000 */
[----:B------:R-:W5:Y:S01]  /*6f00*/  LDSM.16.MT88.4 R16, [R116+0xc800] ;  /* 0x00c800007410783b */ /* 0x000f620000004200 */
[--C-:B------:R-:W-:Y:S01]  /*6f10*/  FFMA.FTZ R46, R45, c[0x0][0x23c], -R26.reuse ;  /* 0x00008f002d2e7a23 */ /* 0x100fe2000001081a */
[----:B------:R-:W-:Y:S01]  /*6f20*/  F2FP.PACK_AB R8, R65, R60 ;  /* 0x0000003c4108723e */ /* 0x000fe200000000ff */
[----:B------:R-:W-:Y:S01]  /*6f30*/  FFMA.FTZ R45, R31, c[0x0][0x23c], -R26 ;  /* 0x00008f001f2d7a23 */ /* 0x000fe2000001081a */
[----:B-1----:R-:W-:Y:S01]  /*6f40*/  F2FP.PACK_AB R10, R61, R56 ;  /* 0x000000383d0a723e */ /* 0x002fe200000000ff */
[----:B------:R-:W-:Y:S01]  /*6f50*/  FADD.FTZ R51, R25, R52 ;  /* 0x0000003419337221 */ /* 0x000fe20000010000 */
[----:B---3--:R-:W-:Y:S01]  /*6f60*/  F2FP.PACK_AB R9, R54, R59 ;  /* 0x0000003b3609723e */ /* 0x008fe200000000ff */
[----:B------:R-:W1:Y:S01]  /*6f70*/  LDSM.16.MT88.4 R28, [R116+0xa800] ;  /* 0x00a80000741c783b */ /* 0x000e620000004200 */
[----:B------:R-:W-:Y:S01]  /*6f80*/  F2FP.PACK_AB R11, R50, R55 ;  /* 0x00000037320b723e */ /* 0x000fe200000000ff */
[----:B------:R-:W-:Y:S01]  /*6f90*/  FADD.FTZ R44, R44, R51 ;  /* 0x000000332c2c7221 */ /* 0x000fe20000010000 */
[----:B------:R-:W-:Y:S01]  /*6fa0*/  MUFU.EX2 R46, R46 ;  /* 0x0000002e002e7308 */ /* 0x000fe20000000800 */
[----:B------:R-:W-:Y:S02]  /*6fb0*/  LDSM.16.MT88.4 R24, [R164+0xc800] ;  /* 0x00c80000a418783b */ /* 0x000fe40000004200 */
[----:B------:R-:W-:-:S02]  /*6fc0*/  FADD.FTZ R39, R39, R44 ;  /* 0x0000002c27277221 */ /* 0x000fc40000010000 */
[C---:B----4-:R-:W-:Y:S02]  /*6fd0*/  HMMA.16816.F32 R72, R8.reuse, R20, R72 ;  /* 0x000000140848723c */ /* 0x050fe40000001848 */
[----:B------:R-:W-:Y:S01]  /*6fe0*/  FADD.FTZ R40, R40, R39 ;  /* 0x0000002728287221 */ /* 0x000fe20000010000 */
[----:B------:R-:W-:Y:S03]  /*6ff0*/  MUFU.EX2 R45, R45 ;  /* 0x0000002d002d7308 */ /* 0x000fe60000000800 */
[----:B------:R-:W-:Y:S02]  /*7000*/  FADD.FTZ R37, R37, R40 ;  /* 0x0000002825257221 */ /* 0x000fe40000010000 */
[----:B--2---:R-:W-:Y:S02]  /*7010*/  HMMA.16816.F32 R112, R8, R12, R112 ;  /* 0x0000000c0870723c */ /* 0x004fe40000001870 */
[----:B------:R-:W-:-:S04]  /*7020*/  FADD.FTZ R36, R36, R37 ;  /* 0x0000002524247221 */ /* 0x000fc80000010000 */
[----:B------:R-:W-:Y:S02]  /*7030*/  FADD.FTZ R5, R5, R36 ;  /* 0x0000002405057221 */ /* 0x000fe40000010000 */
[----:B------:R-:W-:Y:S01]  /*7040*/  HMMA.16816.F32 R108, R8, R14, R108 ;  /* 0x0000000e086c723c */ /* 0x000fe2000000186c */
[----:B------:R-:W2:Y:S01]  /*7050*/  LDSM.16.MT88.4 R12, [R164+0xe800] ;  /* 0x00e80000a40c783b */ /* 0x000ea20000004200 */
[----:B------:R-:W-:-:S04]  /*7060*/  FADD.FTZ R32, R32, R5 ;  /* 0x0000000520207221 */ /* 0x000fc80000010000 */
[----:B------:R-:W-:Y:S02]  /*7070*/  FADD.FTZ R3, R3, R32 ;  /* 0x0000002003037221 */ /* 0x000fe40000010000 */
[C---:B------:R-:W-:Y:S01]  /*7080*/  HMMA.16816.F32 R68, R8.reuse, R22, R68 ;  /* 0x000000160844723c */ /* 0x040fe20000001844 */
[----:B------:R-:W-:Y:S01]  /*7090*/  LDSM.16.MT88.4 R20, [R116+0xcc00] ;  /* 0x00cc00007414783b */ /* 0x000fe20000004200 */
[----:B------:R-:W-:Y:S02]  /*70a0*/  FADD.FTZ R144, R144, R3 ;  /* 0x0000000390907221 */ /* 0x000fe40000010000 */
        /* <DEDUP_REMOVED lines=8> */
[----:B------:R-:W3:Y:S01]  /*7130*/  LDSM.16.MT88.4 R16, [R116+0xac00] ;  /* 0x00ac00007410783b */ /* 0x000ee20000004200 */
[----:B------:R-:W-:Y:S02]  /*7140*/  FADD.FTZ R149, R149, R128 ;  /* 0x0000008095957221 */ /* 0x000fe40000010000 */
[----:B------:R-:W-:Y:S02]  /*7150*/  FADD.FTZ R129, R129, R140 ;  /* 0x0000008c81817221 */ /* 0x000fe40000010000 */
[----:B------:R-:W-:-:S02]  /*7160*/  FADD.FTZ R122, R122, R149 ;  /* 0x000000957a7a7221 */ /* 0x000fc40000010000 */
[C---:B-1----:R-:W-:Y:S01]  /*7170*/  HMMA.16816.F32 R104, R8.reuse, R28, R104 ;  /* 0x0000001c0868723c */ /* 0x042fe20000001868 */
[----:B------:R-:W-:Y:S01]  /*7180*/  MUFU.EX2 R28, R58 ;  /* 0x0000003a001c7308 */ /* 0x000fe20000000800 */
[----:B------:R-:W-:Y:S02]  /*7190*/  FADD.FTZ R129, R66, R129 ;  /* 0x0000008142817221 */ /* 0x000fe40000010000 */
[----:B------:R-:W-:Y:S02]  /*71a0*/  FADD.FTZ R147, R147, R122 ;  /* 0x0000007a93937221 */ /* 0x000fe40000010000 */
[----:B------:R-:W-:Y:S02]  /*71b0*/  FADD.FTZ R120, R120, R129 ;  /* 0x0000008178787221 */ /* 0x000fe40000010000 */
[----:B------:R-:W-:Y:S01]  /*71c0*/  HMMA.16816.F32 R100, R8, R30, R100 ;  /* 0x0000001e0864723c */ /* 0x000fe20000001864 */
[----:B------:R-:W1:Y:S01]  /*71d0*/  MUFU.EX2 R31, R57 ;  /* 0x00000039001f7308 */ /* 0x000e620000000800 */
[----:B------:R-:W-:-:S02]  /*71e0*/  FADD.FTZ R120, R63, R120 ;  /* 0x000000783f787221 */ /* 0x000fc40000010000 */
[----:B------:R-:W-:Y:S02]  /*71f0*/  FADD.FTZ R60, R60, R147 ;  /* 0x000000933c3c7221 */ /* 0x000fe40000010000 */
[----:B------:R-:W-:Y:S02]  /*7200*/  FADD.FTZ R59, R59, R120 ;  /* 0x000000783b3b7221 */ /* 0x000fe40000010000 */
[----:B--2---:R-:W-:Y:S01]  /*7210*/  HMMA.16816.F32 R80, R8, R12, R80 ;  /* 0x0000000c0850723c */ /* 0x004fe20000001850 */
[----:B------:R-:W2:Y:S01]  /*7220*/  MUFU.EX2 R29, R53 ;  /* 0x00000035001d7308 */ /* 0x000ea20000000800 */
[----:B------:R-:W-:Y:S02]  /*7230*/  FADD.FTZ R65, R65, R60 ;  /* 0x0000003c41417221 */ /* 0x000fe40000010000 */
[----:B------:R-:W-:Y:S02]  /*7240*/  FADD.FTZ R54, R54, R59 ;  /* 0x0000003b36367221 */ /* 0x000fe40000010000 */
[----:B------:R-:W-:-:S02]  /*7250*/  FADD.FTZ R56, R56, R65 ;  /* 0x0000004138387221 */ /* 0x000fc40000010000 */
[C---:B------:R-:W-:Y:S01]  /*7260*/  HMMA.16816.F32 R76, R8.reuse, R14, R76 ;  /* 0x0000000e084c723c */ /* 0x040fe2000000184c */
[----:B------:R-:W4:Y:S01]  /*7270*/  LDSM.16.MT88.4 R12, [R164+0xcc00] ;  /* 0x00cc0000a40c783b */ /* 0x000f220000004200 */
[----:B------:R-:W5:Y:S01]  /*7280*/  MUFU.EX2 R30, R49 ;  /* 0x00000031001e7308 */ /* 0x000f620000000800 */
[----:B------:R-:W-:Y:S02]  /*7290*/  FADD.FTZ R55, R55, R54 ;  /* 0x0000003637377221 */ /* 0x000fe40000010000 */
[----:B------:R-:W-:Y:S02]  /*72a0*/  FADD.FTZ R61, R61, R56 ;  /* 0x000000383d3d7221 */ /* 0x000fe40000010000 */
[----:B------:R-:W-:Y:S01]  /*72b0*/  FADD.FTZ R55, R50, R55 ;  /* 0x0000003732377221 */ /* 0x000fe20000010000 */
[C---:B------:R-:W-:Y:S08]  /*72c0*/  HMMA.16816.F32 R96, R8.reuse, R24, R96 ;  /* 0x000000180860723c */ /* 0x040ff00000001860 */
[----:B------:R-:W-:Y:S01]  /*72d0*/  HMMA.16816.F32 R92, R8, R26, R92 ;  /* 0x0000001a085c723c */ /* 0x000fe2000000185c */
[----:B------:R-:W4:Y:S06]  /*72e0*/  LDSM.16.MT88.4 R24, [R164+0xac00] ;  /* 0x00ac0000a418783b */ /* 0x000f2c0000004200 */
[----:B-1----:R-:W-:Y:S01]  /*72f0*/  F2FP.PACK_AB R8, R31, R28 ;  /* 0x0000001c1f08723e */ /* 0x002fe200000000ff */
[----:B------:R-:W-:Y:S01]  /*7300*/  FADD.FTZ R28, R28, R61 ;  /* 0x0000003d1c1c7221 */ /* 0x000fe20000010000 */
[----:B--2---:R-:W-:-:S02]  /*7310*/  F2FP.PACK_AB R10, R190, R29 ;  /* 0x0000001dbe0a723e */ /* 0x004fc400000000ff */
[----:B-----5:R-:W-:Y:S01]  /*7320*/  F2FP.PACK_AB R9, R47, R30 ;  /* 0x0000001e2f09723e */ /* 0x020fe200000000ff */
[----:B------:R-:W-:Y:S01]  /*7330*/  FADD.FTZ R30, R30, R55 ;  /* 0x000000371e1e7221 */ /* 0x000fe20000010000 */
[----:B------:R-:W-:Y:S01]  /*7340*/  F2FP.PACK_AB R11, R45, R46 ;  /* 0x0000002e2d0b723e */ /* 0x000fe200000000ff */
[----:B------:R-:W-:Y:S02]  /*7350*/  FADD.FTZ R28, R31, R28 ;  /* 0x0000001c1f1c7221 */ /* 0x000fe40000010000 */
[----:B------:R-:W-:Y:S02]  /*7360*/  FADD.FTZ R47, R47, R30 ;  /* 0x0000001e2f2f7221 */ /* 0x000fe40000010000 */
[----:B------:R-:W-:Y:S02]  /*7370*/  FADD.FTZ R29, R29, R28 ;  /* 0x0000001c1d1d7221 */ /* 0x000fe40000010000 */
[----:B---3--:R-:W-:Y:S01]  /*7380*/  HMMA.16816.F32 R104, R8, R16, R104 ;  /* 0x000000100868723c */ /* 0x008fe20000001868 */
[----:B------:R-:W-:-:S02]  /*7390*/  FADD.FTZ R46, R46, R47 ;  /* 0x0000002f2e2e7221 */ /* 0x000fc40000010000 */
[----:B------:R-:W-:Y:S02]  /*73a0*/  FADD.FTZ R190, R190, R29 ;  /* 0x0000001dbebe7221 */ /* 0x000fe40000010000 */
[----:B------:R-:W-:-:S03]  /*73b0*/  FADD.FTZ R189, R45, R46 ;  /* 0x0000002e2dbd7221 */ /* 0x000fc60000010000 */
[C---:B------:R-:W-:Y:S01]  /*73c0*/  HMMA.16816.F32 R100, R8.reuse, R18, R100 ;  /* 0x000000120864723c */ /* 0x040fe20000001864 */
[----:B------:R-:W1:Y:S07]  /*73d0*/  LDSM.16.MT88.4 R16, [R164+0xec00] ;  /* 0x00ec0000a410783b */ /* 0x000e6e0000004200 */
[C---:B----4-:R-:W-:Y:S08]  /*73e0*/  HMMA.16816.F32 R96, R8.reuse, R12, R96 ;  /* 0x0000000c0860723c */ /* 0x050ff00000001860 */
[C---:B------:R-:W-:Y:S01]  /*73f0*/  HMMA.16816.F32 R92, R8.reuse, R14, R92 ;  /* 0x0000000e085c723c */ /* 0x040fe2000000185c */
[----:B------:R-:W2:Y:S07]  /*7400*/  LDSM.16.MT88.4 R12, [R116+0xec00] ;  /* 0x00ec0000740c783b */ /* 0x000eae0000004200 */
[C---:B------:R-:W-:Y:S08]  /*7410*/  HMMA.16816.F32 R112, R8.reuse, R24, R112 ;  /* 0x000000180870723c */ /* 0x040ff00000001870 */
[C---:B------:R-:W-:Y:S08]  /*7420*/  HMMA.16816.F32 R108, R8.reuse, R26, R108 ;  /* 0x0000001a086c723c */ /* 0x040ff0000000186c */
[C---:B------:R-:W-:Y:S08]  /*7430*/  HMMA.16816.F32 R88, R8.reuse, R20, R88 ;  /* 0x000000140858723c */ /* 0x040ff00000001858 */
[C---:B------:R-:W-:Y:S08]  /*7440*/  HMMA.16816.F32 R84, R8.reuse, R22, R84 ;  /* 0x000000160854723c */ /* 0x040ff00000001854 */
[C---:B-1----:R-:W-:Y:S08]  /*7450*/  HMMA.16816.F32 R80, R8.reuse, R16, R80 ;  /* 0x000000100850723c */ /* 0x042ff00000001850 */
[C---:B------:R-:W-:Y:S08]  /*7460*/  HMMA.16816.F32 R76, R8.reuse, R18, R76 ;  /* 0x00000012084c723c */ /* 0x040ff0000000184c */
[C---:B--2---:R-:W-:Y:S08]  /*7470*/  HMMA.16816.F32 R72, R8.reuse, R12, R72 ;  /* 0x0000000c0848723c */ /* 0x044ff00000001848 */
        /* <DEDUP_REMOVED lines=64> */
.L_x_759:
[----:B------:R-:W-:-:S04]  /*7880*/  LEA R9, -R7, RZ, 0x7 ;  /* 0x000000ff07097211 */ /* 0x000fc800078e39ff */
[----:B------:R-:W-:Y:S02]  /*7890*/  SHF.R.S32.HI R5, RZ, 0x1f, R9 ;  /* 0x0000001fff057819 */ /* 0x000fe40000011409 */
.L_x_760:
[----:B------:R-:W-:Y:S02]  /*78a0*/  ISETP.GE.AND P3, PT, R169, c[0x0][0x220], PT ;  /* 0x00008800a9007a0c */ /* 0x000fe40003f66270 */
        /* <DEDUP_REMOVED lines=245> */
[----:B------:R-:W-:Y:S01]  /*8800*/  HMMA.16816.F32 R60, R128, R126, R60 ;  /* 0x0000007e803c723c */ /* 0x000fe2000000183c */
[----:B------:R-:W2:Y:S07]  /*8810*/  LDSM.16.M88.4 R124, [R118+0x7800] ;  /* 0x00780000767c783b */ /* 0x000eae0000000200 */
[----:B------:R-:W-:-:S02]  /*8820*/  FMUL.FTZ R54, R54, c[0x0][0x2ec] ;  /* 0x0000bb0036367a20 */ /* 0x000fc40000410000 */
[----:B------:R-:W-:-:S06]  /*8830*/  FMUL.FTZ R55, R55, c[0x0][0x2ec] ;  /* 0x0000bb0037377a20 */ /* 0x000fcc0000410000 */
[----:B------:R-:W-:Y:S02]  /*8840*/  FMUL.FTZ R3, R66, c[0x0][0x2ec] ;  /* 0x0000bb0042037a20 */ /* 0x000fe40000410000 */
[----:B------:R-:W-:Y:S02]  /*8850*/  FMUL.FTZ R66, R67, c[0x0][0x2ec] ;  /* 0x0000bb0043427a20 */ /* 0x000fe40000410000 */
[----:B------:R-:W-:Y:S02]  /*8860*/  FMUL.FTZ R64, R64, c[0x0][0x2ec] ;  /* 0x0000bb0040407a20 */ /* 0x000fe40000410000 */
[----:B------:R-:W-:Y:S01]  /*8870*/  FMUL.FTZ R65, R65, c[0x0][0x2ec] ;  /* 0x0000bb0041417a20 */ /* 0x000fe20000410000 */
[----:B------:R-:W-:Y:S01]  /*8880*/  MUFU.TANH R3, R3 ;  /* 0x0000000300037308 */ /* 0x000fe20000002400 */
[----:B------:R-:W-:Y:S01]  /*8890*/  FMUL.FTZ R60, R60, c[0x0][0x2ec] ;  /* 0x0000bb003c3c7a20 */ /* 0x000fe20000410000 */
[----:B-1----:R-:W-:Y:S01]  /*88a0*/  HMMA.16816.F32 R40, R128, R120, R40 ;  /* 0x000000788028723c */ /* 0x002fe20000001828 */
[----:B------:R-:W-:-:S02]  /*88b0*/  FMUL.FTZ R67, R61, c[0x0][0x2ec] ;  /* 0x0000bb003d437a20 */ /* 0x000fc40000410000 */
[----:B------:R-:W-:Y:S02]  /*88c0*/  FMUL.FTZ R61, R62, c[0x0][0x2ec] ;  /* 0x0000bb003e3d7a20 */ /* 0x000fe40000410000 */
[----:B------:R-:W-:Y:S01]  /*88d0*/  FMUL.FTZ R62, R56, c[0x0][0x2ec] ;  /* 0x0000bb00383e7a20 */ /* 0x000fe20000410000 */
[----:B------:R-:W1:Y:S01]  /*88e0*/  MUFU.TANH R60, R60 ;  /* 0x0000003c003c7308 */ /* 0x000e620000002400 */
[----:B------:R-:W-:Y:S01]  /*88f0*/  FMUL.FTZ R56, R57, c[0x0][0x2ec] ;  /* 0x0000bb0039387a20 */ /* 0x000fe20000410000 */
[C---:B------:R-:W-:Y:S01]  /*8900*/  HMMA.16816.F32 R36, R128.reuse, R122, R36 ;  /* 0x0000007a8024723c */ /* 0x040fe20000001824 */
[----:B------:R-:W3:Y:S01]  /*8910*/  LDSM.16.M88.4 R120, [R118+0x8400] ;  /* 0x008400007678783b */ /* 0x000ee20000000200 */
[----:B------:R-:W-:Y:S02]  /*8920*/  FMUL.FTZ R57, R58, c[0x0][0x2ec] ;  /* 0x0000bb003a397a20 */ /* 0x000fe40000410000 */
[----:B------:R-:W-:Y:S02]  /*8930*/  FMUL.FTZ R63, R63, c[0x0][0x2ec] ;  /* 0x0000bb003f3f7a20 */ /* 0x000fe40000410000 */
[----:B------:R-:W4:Y:S02]  /*8940*/  MUFU.TANH R61, R61 ;  /* 0x0000003d003d7308 */ /* 0x000f240000002400 */
[C---:B--2---:R-:W-:Y:S06]  /*8950*/  HMMA.16816.F32 R48, R128.reuse, R124, R48 ;  /* 0x0000007c8030723c */ /* 0x044fec0000001830 */
[----:B------:R-:W2:Y:S02]  /*8960*/  MUFU.TANH R62, R62 ;  /* 0x0000003e003e7308 */ /* 0x000ea40000002400 */
[----:B------:R-:W-:Y:S01]  /*8970*/  HMMA.16816.F32 R44, R128, R126, R44 ;  /* 0x0000007e802c723c */ /* 0x000fe2000000182c */
[----:B------:R-:W5:Y:S01]  /*8980*/  LDSM.16.M88.4 R124, [R118+0x8000] ;  /* 0x00800000767c783b */ /* 0x000f620000000200 */
[----:B------:R-:W-:-:S02]  /*8990*/  FMUL.FTZ R40, R40, c[0x0][0x2ec] ;  /* 0x0000bb0028287a20 */ /* 0x000fc40000410000 */
[----:B------:R-:W-:Y:S02]  /*89a0*/  FMUL.FTZ R42, R42, c[0x0][0x2ec] ;  /* 0x0000bb002a2a7a20 */ /* 0x000fe40000410000 */
[----:B------:R-:W1:Y:S01]  /*89b0*/  MUFU.TANH R57, R57 ;  /* 0x0000003900397308 */ /* 0x000e620000002400 */
[----:B------:R-:W-:Y:S02]  /*89c0*/  FMUL.FTZ R41, R41, c[0x0][0x2ec] ;  /* 0x0000bb0029297a20 */ /* 0x000fe40000410000 */
[----:B------:R-:W-:Y:S02]  /*89d0*/  FMUL.FTZ R193, R36, c[0x0][0x2ec] ;  /* 0x0000bb0024c17a20 */ /* 0x000fe40000410000 */
[----:B------:R-:W-:Y:S02]  /*89e0*/  FMUL.FTZ R37, R37, c[0x0][0x2ec] ;  /* 0x0000bb0025257a20 */ /* 0x000fe40000410000 */
[----:B------:R-:W-:Y:S01]  /*89f0*/  FMUL.FTZ R38, R38, c[0x0][0x2ec] ;  /* 0x0000bb0026267a20 */ /* 0x000fe20000410000 */
[----:B------:R-:W-:Y:S01]  /*8a00*/  MUFU.TANH R195, R40 ;  /* 0x0000002800c37308 */ /* 0x000fe20000002400 */
[----:B------:R-:W-:-:S02]  /*8a10*/  FMUL.FTZ R43, R43, c[0x0][0x2ec] ;  /* 0x0000bb002b2b7a20 */ /* 0x000fc40000410000 */
[----:B------:R-:W-:Y:S02]  /*8a20*/  FMUL.FTZ R48, R48, c[0x0][0x2ec] ;  /* 0x0000bb0030307a20 */ /* 0x000fe40000410000 */
[----:B------:R-:W-:Y:S02]  /*8a30*/  FMUL.FTZ R50, R50, c[0x0][0x2ec] ;  /* 0x0000bb0032327a20 */ /* 0x000fe40000410000 */
[----:B------:R-:W-:Y:S01]  /*8a40*/  FMUL.FTZ R49, R49, c[0x0][0x2ec] ;  /* 0x0000bb0031317a20 */ /* 0x000fe20000410000 */
[----:B------:R1:W-:Y:S01]  /*8a50*/  MUFU.TANH R197, R37 ;  /* 0x0000002500c57308 */ /* 0x0003e20000002400 */
[----:B------:R-:W-:Y:S01]  /*8a60*/  FMUL.FTZ R51, R51, c[0x0][0x2ec] ;  /* 0x0000bb0033337a20 */ /* 0x000fe20000410000 */
[----:B---3--:R-:W-:Y:S01]  /*8a70*/  HMMA.16816.F32 R24, R128, R120, R24 ;  /* 0x000000788018723c */ /* 0x008fe20000001818 */
[----:B------:R-:W-:Y:S02]  /*8a80*/  FMUL.FTZ R44, R44, c[0x0][0x2ec] ;  /* 0x0000bb002c2c7a20 */ /* 0x000fe40000410000 */
[----:B------:R-:W-:-:S03]  /*8a90*/  FMUL.FTZ R46, R46, c[0x0][0x2ec] ;  /* 0x0000bb002e2e7a20 */ /* 0x000fc60000410000 */
[----:B------:R-:W-:Y:S01]  /*8aa0*/  MUFU.TANH R198, R50 ;  /* 0x0000003200c67308 */ /* 0x000fe20000002400 */
[----:B------:R-:W-:Y:S01]  /*8ab0*/  FMUL.FTZ R45, R45, c[0x0][0x2ec] ;  /* 0x0000bb002d2d7a20 */ /* 0x000fe20000410000 */
[C---:B------:R-:W-:Y:S01]  /*8ac0*/  HMMA.16816.F32 R20, R128.reuse, R122, R20 ;  /* 0x0000007a8014723c */ /* 0x040fe20000001814 */
[----:B------:R-:W3:Y:S01]  /*8ad0*/  LDSM.16.M88.4 R120, [R118+0x8c00] ;  /* 0x008c00007678783b */ /* 0x000ee20000000200 */
[----:B------:R-:W-:Y:S02]  /*8ae0*/  FMUL.FTZ R47, R47, c[0x0][0x2ec] ;  /* 0x0000bb002f2f7a20 */ /* 0x000fe40000410000 */
[----:B------:R-:W-:Y:S02]  /*8af0*/  FMUL.FTZ R39, R39, c[0x0][0x2ec] ;  /* 0x0000bb0027277a20 */ /* 0x000fe40000410000 */
[----:B------:R-:W-:Y:S02]  /*8b00*/  MUFU.TANH R200, R42 ;  /* 0x0000002a00c87308 */ /* 0x000fe40000002400 */
[C---:B-----5:R-:W-:Y:S06]  /*8b10*/  HMMA.16816.F32 R32, R128.reuse, R124, R32 ;  /* 0x0000007c8020723c */ /* 0x060fec0000001820 */
[----:B------:R-:W-:Y:S02]  /*8b20*/  MUFU.TANH R193, R193 ;  /* 0x000000c100c17308 */ /* 0x000fe40000002400 */
[----:B------:R-:W-:Y:S01]  /*8b30*/  HMMA.16816.F32 R28, R128, R126, R28 ;  /* 0x0000007e801c723c */ /* 0x000fe2000000181c */
[----:B------:R-:W5:Y:S01]  /*8b40*/  LDSM.16.M88.4 R124, [R118+0x8800] ;  /* 0x00880000767c783b */ /* 0x000f620000000200 */
[----:B------:R-:W-:Y:S01]  /*8b50*/  FMUL.FTZ R141, R24, c[0x0][0x2ec] ;  /* 0x0000bb00188d7a20 */ /* 0x000fe20000410000 */
[----:B------:R-:W-:-:S04]  /*8b60*/  DEPBAR.LE SB0, 0x0 ;  /* 0x000080000000791a */ /* 0x000fc80000000000 */
[----:B------:R-:W-:Y:S01]  /*8b70*/  MUFU.TANH R196, R38 ;  /* 0x0000002600c47308 */ /* 0x000fe20000002400 */
[----:B------:R-:W-:Y:S02]  /*8b80*/  FMUL.FTZ R143, R20, c[0x0][0x2ec] ;  /* 0x0000bb00148f7a20 */ /* 0x000fe40000410000 */
[----:B------:R-:W-:Y:S02]  /*8b90*/  FMUL.FTZ R26, R26, c[0x0][0x2ec] ;  /* 0x0000bb001a1a7a20 */ /* 0x000fe40000410000 */
[----:B------:R-:W-:Y:S02]  /*8ba0*/  FMUL.FTZ R22, R22, c[0x0][0x2ec] ;  /* 0x0000bb0016167a20 */ /* 0x000fe40000410000 */
[----:B------:R-:W-:Y:S01]  /*8bb0*/  FMUL.FTZ R25, R25, c[0x0][0x2ec] ;  /* 0x0000bb0019197a20 */ /* 0x000fe20000410000 */
[----:B------:R-:W-:Y:S01]  /*8bc0*/  MUFU.TANH R141, R141 ;  /* 0x0000008d008d7308 */ /* 0x000fe20000002400 */
[----:B------:R-:W-:Y:S02]  /*8bd0*/  FMUL.FTZ R151, R32, c[0x0][0x2ec] ;  /* 0x0000bb0020977a20 */ /* 0x000fe40000410000 */
[----:B------:R-:W-:-:S02]  /*8be0*/  IMAD.SHL.U32 R32, R174, 0x80, RZ ;  /* 0x00000080ae207824 */ /* 0x000fc400078e00ff */
[----:B------:R-:W-:Y:S02]  /*8bf0*/  FMUL.FTZ R152, R34, c[0x0][0x2ec] ;  /* 0x0000bb0022987a20 */ /* 0x000fe40000410000 */
[----:B------:R-:W-:Y:S01]  /*8c00*/  FMUL.FTZ R162, R33, c[0x0][0x2ec] ;  /* 0x0000bb0021a27a20 */ /* 0x000fe20000410000 */
[--C-:B------:R-:W-:Y:S01]  /*8c10*/  LOP3.LUT R36, R32, 0x8, R135.reuse, 0xfe, !PT ;  /* 0x0000000820247812 */ /* 0x100fe200078efe87 */
[----:B------:R-:W-:Y:S01]  /*8c20*/  FMUL.FTZ R148, R30, c[0x0][0x2ec] ;  /* 0x0000bb001e947a20 */ /* 0x000fe20000410000 */
[C---:B---3--:R-:W-:Y:S01]  /*8c30*/  HMMA.16816.F32 R8, R128.reuse, R120, R8 ;  /* 0x000000788008723c */ /* 0x048fe20000001808 */
[--C-:B------:R-:W-:Y:S01]  /*8c40*/  LOP3.LUT R34, R32, 0x10, R135.reuse, 0xfe, !PT ;  /* 0x0000001020227812 */ /* 0x100fe200078efe87 */
[----:B------:R-:W-:Y:S01]  /*8c50*/  FMUL.FTZ R153, R28, c[0x0][0x2ec] ;  /* 0x0000bb001c997a20 */ /* 0x000fe20000410000 */
[CC--:B------:R-:W-:Y:S01]  /*8c60*/  ISETP.GE.AND P5, PT, R36.reuse, R137.reuse, PT ;  /* 0x000000892400720c */ /* 0x0c0fe20003fa6270 */
[----:B------:R-:W-:Y:S01]  /*8c70*/  MUFU.TANH R151, R151 ;  /* 0x0000009700977308 */ /* 0x000fe20000002400 */
[-C--:B------:R-:W-:Y:S01]  /*8c80*/  ISETP.GE.AND P1, PT, R36, R136.reuse, PT ;  /* 0x000000882400720c */ /* 0x080fe20003f26270 */
[----:B------:R-:W-:Y:S01]  /*8c90*/  FMUL.FTZ R35, R35, c[0x0][0x2ec] ;  /* 0x0000bb0023237a20 */ /* 0x000fe20000410000 */
[-C--:B------:R-:W-:Y:S01]  /*8ca0*/  ISETP.GE.AND P0, PT, R34, R137.reuse, PT ;  /* 0x000000892200720c */ /* 0x080fe20003f06270 */
[----:B------:R-:W-:Y:S01]  /*8cb0*/  FMUL.FTZ R120, R59, c[0x0][0x2ec] ;  /* 0x0000bb003b787a20 */ /* 0x000fe20000410000 */
[----:B-1----:R-:W-:Y:S01]  /*8cc0*/  FSEL R37, R60, -INF , !P5 ;  /* 0xff8000003c257808 */ /* 0x002fe20006800000 */
[----:B------:R-:W-:Y:S01]  /*8cd0*/  FMUL.FTZ R59, R52, c[0x0][0x2ec] ;  /* 0x0000bb00343b7a20 */ /* 0x000fe20000410000 */
[-C--:B------:R-:W-:Y:S01]  /*8ce0*/  ISETP.GE.AND P5, PT, R34, R136.reuse, PT ;  /* 0x000000882200720c */ /* 0x080fe20003fa6270 */
[C---:B------:R-:W-:Y:S01]  /*8cf0*/  HMMA.16816.F32 R4, R128.reuse, R122, R4 ;  /* 0x0000007a8004723c */ /* 0x040fe20000001804 */
[C-C-:B------:R-:W-:Y:S01]  /*8d00*/  LOP3.LUT R34, R32.reuse, 0x18, R135.reuse, 0xfe, !PT ;  /* 0x0000001820227812 */ /* 0x140fe200078efe87 */
[----:B------:R-:W-:Y:S01]  /*8d10*/  MUFU.TANH R123, R44 ;  /* 0x0000002c007b7308 */ /* 0x000fe20000002400 */
[--C-:B------:R-:W-:Y:S01]  /*8d20*/  LOP3.LUT R30, R32, 0x20, R135.reuse, 0xfe, !PT ;  /* 0x00000020201e7812 */ /* 0x100fe200078efe87 */
[----:B------:R-:W-:Y:S01]  /*8d30*/  FMUL.FTZ R52, R53, c[0x0][0x2ec] ;  /* 0x0000bb0035347a20 */ /* 0x000fe20000410000 */
[----:B----4-:R-:W-:Y:S01]  /*8d40*/  FSEL R28, R61, -INF , !P1 ;  /* 0xff8000003d1c7808 */ /* 0x010fe20004800000 */
[----:B------:R-:W-:Y:S01]  /*8d50*/  FMUL.FTZ R29, R29, c[0x0][0x2ec] ;  /* 0x0000bb001d1d7a20 */ /* 0x000fe20000410000 */
[----:B--2---:R-:W-:Y:S01]  /*8d60*/  FSEL R61, R62, -INF , !P0 ;  /* 0xff8000003e3d7808 */ /* 0x004fe20004000000 */
[C---:B-----5:R-:W-:Y:S01]  /*8d70*/  HMMA.16816.F32 R16, R128.reuse, R124, R16 ;  /* 0x0000007c8010723c */ /* 0x060fe20000001810 */
[----:B------:R-:W-:Y:S01]  /*8d80*/  FSEL R62, R57, -INF , !P5 ;  /* 0xff800000393e7808 */ /* 0x000fe20006800000 */
[----:B------:R-:W-:Y:S01]  /*8d90*/  MUFU.TANH R125, R64 ;  /* 0x00000040007d7308 */ /* 0x000fe20000002400 */
[-C--:B------:R-:W-:Y:S01]  /*8da0*/  ISETP.GE.AND P1, PT, R34, R137.reuse, PT ;  /* 0x000000892200720c */ /* 0x080fe20003f26270 */
[----:B------:R-:W-:Y:S01]  /*8db0*/  FMUL.FTZ R149, R8, c[0x0][0x2ec] ;  /* 0x0000bb0008957a20 */ /* 0x000fe20000410000 */
[----:B------:R-:W-:Y:S01]  /*8dc0*/  ISETP.GE.AND P0, PT, R34, R136, PT ;  /* 0x000000882200720c */ /* 0x000fe20003f06270 */
[----:B------:R-:W-:Y:S01]  /*8dd0*/  FMUL.FTZ R10, R10, c[0x0][0x2ec] ;  /* 0x0000bb000a0a7a20 */ /* 0x000fe20000410000 */
[----:B------:R-:W-:Y:S01]  /*8de0*/  ISETP.GE.AND P5, PT, R30, R137, PT ;  /* 0x000000891e00720c */ /* 0x000fe20003fa6270 */
[----:B------:R-:W-:Y:S01]  /*8df0*/  HMMA.16816.F32 R12, R128, R126, R12 ;  /* 0x0000007e800c723c */ /* 0x000fe2000000180c */
[C-C-:B------:R-:W-:Y:S01]  /*8e00*/  LOP3.LUT R24, R32.reuse, 0x28, R135.reuse, 0xfe, !PT ;  /* 0x0000002820187812 */ /* 0x140fe200078efe87 */
[----:B------:R-:W1:Y:S01]  /*8e10*/  MUFU.TANH R59, R59 ;  /* 0x0000003b003b7308 */ /* 0x000e620000002400 */
[C-C-:B------:R-:W-:Y:S01]  /*8e20*/  LOP3.LUT R20, R32.reuse, 0x38, R135.reuse, 0xfe, !PT ;  /* 0x0000003820147812 */ /* 0x140fe200078efe87 */
[----:B------:R-:W-:Y:S01]  /*8e30*/  FMUL.FTZ R31, R31, c[0x0][0x2ec] ;  /* 0x0000bb001f1f7a20 */ /* 0x000fe20000410000 */
[----:B------:R-:W-:Y:S01]  /*8e40*/  LOP3.LUT R8, R32, 0x68, R135, 0xfe, !PT ;  /* 0x0000006820087812 */ /* 0x000fe200078efe87 */
[----:B------:R-:W-:-:S02]  /*8e50*/  FMUL.FTZ R27, R27, c[0x0][0x2ec] ;  /* 0x0000bb001b1b7a20 */ /* 0x000fc40000410000 */
[----:B------:R-:W-:Y:S01]  /*8e60*/  FMUL.FTZ R150, R4, c[0x0][0x2ec] ;  /* 0x0000bb0004967a20 */ /* 0x000fe20000410000 */
[--C-:B------:R-:W-:Y:S01]  /*8e70*/  LOP3.LUT R4, R32, 0x78, R135.reuse, 0xfe, !PT ;  /* 0x0000007820047812 */ /* 0x100fe200078efe87 */
[----:B------:R-:W2:Y:S01]  /*8e80*/  MUFU.TANH R64, R54 ;  /* 0x0000003600407308 */ /* 0x000ea20000002400 */
[----:B------:R-:W-:Y:S02]  /*8e90*/  FMUL.FTZ R6, R6, c[0x0][0x2ec] ;  /* 0x0000bb0006067a20 */ /* 0x000fe40000410000 */
[----:B------:R-:W-:Y:S02]  /*8ea0*/  FMUL.FTZ R21, R21, c[0x0][0x2ec] ;  /* 0x0000bb0015157a20 */ /* 0x000fe40000410000 */
[----:B------:R-:W-:Y:S02]  /*8eb0*/  FMUL.FTZ R23, R23, c[0x0][0x2ec] ;  /* 0x0000bb0017177a20 */ /* 0x000fe40000410000 */
[----:B------:R-:W-:Y:S01]  /*8ec0*/  FMUL.FTZ R145, R16, c[0x0][0x2ec] ;  /* 0x0000bb0010917a20 */ /* 0x000fe20000410000 */
[----:B------:R-:W3:Y:S01]  /*8ed0*/  MUFU.TANH R127, R48 ;  /* 0x00000030007f7308 */ /* 0x000ee20000002400 */
[----:B-1----:R-:W-:Y:S01]  /*8ee0*/  FSEL R59, R59, -INF , !P1 ;  /* 0xff8000003b3b7808 */ /* 0x002fe20004800000 */
[----:B------:R-:W-:Y:S01]  /*8ef0*/  FMUL.FTZ R18, R18, c[0x0][0x2ec] ;  /* 0x0000bb0012127a20 */ /* 0x000fe20000410000 */
[-C--:B------:R-:W-:Y:S01]  /*8f00*/  ISETP.GE.AND P1, PT, R30, R136.reuse, PT ;  /* 0x000000881e00720c */ /* 0x080fe20003f26270 */
[----:B------:R-:W-:Y:S01]  /*8f10*/  FMUL.FTZ R17, R17, c[0x0][0x2ec] ;  /* 0x0000bb0011117a20 */ /* 0x000fe20000410000 */
[--C-:B------:R-:W-:Y:S01]  /*8f20*/  LOP3.LUT R16, R32, 0x48, R135.reuse, 0xfe, !PT ;  /* 0x0000004820107812 */ /* 0x100fe200078efe87 */
[----:B------:R-:W-:Y:S01]  /*8f30*/  FMUL.FTZ R147, R12, c[0x0][0x2ec] ;  /* 0x0000bb000c937a20 */ /* 0x000fe20000410000 */
[----:B------:R-:W-:Y:S01]  /*8f40*/  FSEL R198, R198, -INF , !P1 ;  /* 0xff800000c6c67808 */ /* 0x000fe20004800000 */
[----:B------:R-:W1:Y:S01]  /*8f50*/  MUFU.TANH R126, R46 ;  /* 0x0000002e007e7308 */ /* 0x000e620000002400 */
[----:B--2---:R-:W-:Y:S01]  /*8f60*/  FSEL R64, R64, -INF , !P0 ;  /* 0xff80000040407808 */ /* 0x004fe20004000000 */
[----:B------:R-:W-:Y:S01]  /*8f70*/  FMUL.FTZ R14, R14, c[0x0][0x2ec] ;  /* 0x0000bb000e0e7a20 */ /* 0x000fe20000410000 */
[-C--:B------:R-:W-:Y:S01]  /*8f80*/  ISETP.GE.AND P0, PT, R24, R137.reuse, PT ;  /* 0x000000891800720c */ /* 0x080fe20003f06270 */
[----:B------:R-:W-:Y:S01]  /*8f90*/  FMUL.FTZ R13, R13, c[0x0][0x2ec] ;  /* 0x0000bb000d0d7a20 */ /* 0x000fe20000410000 */
[--C-:B------:R-:W-:Y:S01]  /*8fa0*/  LOP3.LUT R12, R32, 0x58, R135.reuse, 0xfe, !PT ;  /* 0x00000058200c7812 */ /* 0x100fe200078efe87 */
[----:B------:R-:W-:Y:S01]  /*8fb0*/  FMUL.FTZ R11, R11, c[0x0][0x2ec] ;  /* 0x0000bb000b0b7a20 */ /* 0x000fe20000410000 */
[----:B------:R-:W-:Y:S01]  /*8fc0*/  FSEL R123, R123, -INF , !P0 ;  /* 0xff8000007b7b7808 */ /* 0x000fe20004000000 */
[----:B------:R-:W2:Y:S01]  /*8fd0*/  MUFU.TANH R152, R152 ;  /* 0x0000009800987308 */ /* 0x000ea20000002400 */
[----:B---3--:R-:W-:Y:S01]  /*8fe0*/  FSEL R127, R127, -INF , !P5 ;  /* 0xff8000007f7f7808 */ /* 0x008fe20006800000 */
[----:B------:R-:W-:Y:S01]  /*8ff0*/  FMUL.FTZ R19, R19, c[0x0][0x2ec] ;  /* 0x0000bb0013137a20 */ /* 0x000fe20000410000 */
[-C--:B------:R-:W-:Y:S01]  /*9000*/  ISETP.GE.AND P5, PT, R24, R136.reuse, PT ;  /* 0x000000881800720c */ /* 0x080fe20003fa6270 */
[----:B------:R-:W-:Y:S01]  /*9010*/  FMUL.FTZ R15, R15, c[0x0][0x2ec] ;  /* 0x0000bb000f0f7a20 */ /* 0x000fe20000410000 */
[----:B------:R-:W-:Y:S01]  /*9020*/  LOP3.LUT R24, R32, 0x30, R135, 0xfe, !PT ;  /* 0x0000003020187812 */ /* 0x000fe200078efe87 */
[----:B------:R-:W-:Y:S01]  /*9030*/  FMUL.FTZ R9, R9, c[0x0][0x2ec] ;  /* 0x0000bb0009097a20 */ /* 0x000fe20000410000 */
[----:B-1----:R-:W-:Y:S01]  /*9040*/  FSEL R126, R126, -INF , !P5 ;  /* 0xff8000007e7e7808 */ /* 0x002fe20006800000 */
[----:B------:R-:W1:Y:S01]  /*9050*/  MUFU.TANH R153, R153 ;  /* 0x0000009900997308 */ /* 0x000e620000002400 */
[C---:B------:R-:W-:Y:S01]  /*9060*/  ISETP.GE.AND P1, PT, R24.reuse, R137, PT ;  /* 0x000000891800720c */ /* 0x040fe20003f26270 */
[----:B------:R-:W-:Y:S01]  /*9070*/  FMUL.FTZ R161, R5, c[0x0][0x2ec] ;  /* 0x0000bb0005a17a20 */ /* 0x000fe20000410000 */
[----:B------:R-:W-:Y:S01]  /*9080*/  ISETP.GE.AND P0, PT, R24, R136, PT ;  /* 0x000000881800720c */ /* 0x000fe20003f06270 */
[----:B------:R-:W-:Y:S01]  /*9090*/  FMUL.FTZ R5, R7, c[0x0][0x2ec] ;  /* 0x0000bb0007057a20 */ /* 0x000fe20000410000 */
[----:B------:R-:W-:-:S02]  /*90a0*/  FSEL R195, R195, -INF , !P1 ;  /* 0xff800000c3c37808 */ /* 0x000fc40004800000 */
[CC--:B------:R-:W-:Y:S01]  /*90b0*/  ISETP.GE.AND P5, PT, R20.reuse, R137.reuse, PT ;  /* 0x000000891400720c */ /* 0x0c0fe20003fa6270 */
[----:B------:R-:W3:Y:S01]  /*90c0*/  MUFU.TANH R148, R148 ;  /* 0x0000009400947308 */ /* 0x000ee20000002400 */
[----:B------:R-:W-:Y:S02]  /*90d0*/  ISETP.GE.AND P1, PT, R20, R136, PT ;  /* 0x000000881400720c */ /* 0x000fe40003f26270 */
[----:B------:R-:W-:Y:S02]  /*90e0*/  LOP3.LUT R20, R32, 0x40, R135, 0xfe, !PT ;  /* 0x0000004020147812 */ /* 0x000fe400078efe87 */
[----:B------:R-:W-:Y:S02]  /*90f0*/  FSEL R200, R200, -INF , !P0 ;  /* 0xff800000c8c87808 */ /* 0x000fe40004000000 */
[----:B------:R-:W-:Y:S01]  /*9100*/  ISETP.GE.AND P0, PT, R20, R137, PT ;  /* 0x000000891400720c */ /* 0x000fe20003f06270 */
[----:B------:R-:W4:Y:S01]  /*9110*/  MUFU.TANH R142, R26 ;  /* 0x0000001a008e7308 */ /* 0x000f220000002400 */
[----:B------:R-:W-:-:S02]  /*9120*/  FSEL R193, R193, -INF , !P5 ;  /* 0xff800000c1c17808 */ /* 0x000fc40006800000 */
[----:B------:R-:W-:Y:S02]  /*9130*/  FSEL R196, R196, -INF , !P1 ;  /* 0xff800000c4c47808 */ /* 0x000fe40004800000 */
[----:B------:R-:W-:Y:S02]  /*9140*/  FSEL R151, R151, -INF , !P0 ;  /* 0xff80000097977808 */ /* 0x000fe40004000000 */
[-C--:B------:R-:W-:Y:S01]  /*9150*/  ISETP.GE.AND P5, PT, R20, R136.reuse, PT ;  /* 0x000000881400720c */ /* 0x080fe20003fa6270 */
[----:B------:R-:W5:Y:S01]  /*9160*/  MUFU.TANH R143, R143 ;  /* 0x0000008f008f7308 */ /* 0x000f620000002400 */
[C---:B------:R-:W-:Y:S02]  /*9170*/  ISETP.GE.AND P1, PT, R16.reuse, R137, PT ;  /* 0x000000891000720c */ /* 0x040fe40003f26270 */
[----:B------:R-:W-:Y:S02]  /*9180*/  ISETP.GE.AND P0, PT, R16, R136, PT ;  /* 0x000000881000720c */ /* 0x000fe40003f06270 */
[----:B------:R-:W-:-:S02]  /*9190*/  LOP3.LUT R16, R32, 0x50, R135, 0xfe, !PT ;  /* 0x0000005020107812 */ /* 0x000fc400078efe87 */
[----:B--2---:R-:W-:Y:S01]  /*91a0*/  FSEL R152, R152, -INF , !P5 ;  /* 0xff80000098987808 */ /* 0x004fe20006800000 */
[----:B------:R-:W2:Y:S01]  /*91b0*/  MUFU.TANH R140, R22 ;  /* 0x00000016008c7308 */ /* 0x000ea20000002400 */
[----:B------:R-:W-:Y:S02]  /*91c0*/  ISETP.GE.AND P5, PT, R16, R137, PT ;  /* 0x000000891000720c */ /* 0x000fe40003fa6270 */
[----:B-1----:R-:W-:Y:S02]  /*91d0*/  FSEL R153, R153, -INF , !P1 ;  /* 0xff80000099997808 */ /* 0x002fe40004800000 */
[----:B---3--:R-:W-:Y:S02]  /*91e0*/  FSEL R148, R148, -INF , !P0 ;  /* 0xff80000094947808 */ /* 0x008fe40004000000 */
[----:B------:R-:W-:Y:S01]  /*91f0*/  FSEL R141, R141, -INF , !P5 ;  /* 0xff8000008d8d7808 */ /* 0x000fe20006800000 */
[----:B------:R-:W1:Y:S01]  /*9200*/  MUFU.TANH R145, R145 ;  /* 0x0000009100917308 */ /* 0x000e620000002400 */
[----:B------:R-:W-:-:S02]  /*9210*/  ISETP.GE.AND P1, PT, R16, R136, PT ;  /* 0x000000881000720c */ /* 0x000fc40003f26270 */
[CC--:B------:R-:W-:Y:S02]  /*9220*/  ISETP.GE.AND P0, PT, R12.reuse, R137.reuse, PT ;  /* 0x000000890c00720c */ /* 0x0c0fe40003f06270 */
[----:B------:R-:W-:Y:S02]  /*9230*/  ISETP.GE.AND P5, PT, R12, R136, PT ;  /* 0x000000880c00720c */ /* 0x000fe40003fa6270 */
[----:B------:R-:W-:Y:S01]  /*9240*/  LOP3.LUT R12, R32, 0x60, R135, 0xfe, !PT ;  /* 0x00000060200c7812 */ /* 0x000fe200078efe87 */
[----:B------:R-:W3:Y:S01]  /*9250*/  MUFU.TANH R121, R18 ;  /* 0x0000001200797308 */ /* 0x000ee20000002400 */
[----:B----4-:R-:W-:Y:S02]  /*9260*/  FSEL R142, R142, -INF , !P1 ;  /* 0xff8000008e8e7808 */ /* 0x010fe40004800000 */
[----:B------:R-:W-:Y:S02]  /*9270*/  ISETP.GE.AND P1, PT, R12, R137, PT ;  /* 0x000000890c00720c */ /* 0x000fe40003f26270 */
[----:B-----5:R-:W-:-:S02]  /*9280*/  FSEL R143, R143, -INF , !P0 ;  /* 0xff8000008f8f7808 */ /* 0x020fc40004000000 */
[----:B--2---:R-:W-:Y:S01]  /*9290*/  FSEL R140, R140, -INF , !P5 ;  /* 0xff8000008c8c7808 */ /* 0x004fe20006800000 */
[----:B------:R-:W2:Y:S01]  /*92a0*/  MUFU.TANH R147, R147 ;  /* 0x0000009300937308 */ /* 0x000ea20000002400 */
[----:B-1----:R-:W-:Y:S02]  /*92b0*/  FSEL R145, R145, -INF , !P1 ;  /* 0xff80000091917808 */ /* 0x002fe40004800000 */
[-C--:B------:R-:W-:Y:S02]  /*92c0*/  ISETP.GE.AND P0, PT, R12, R136.reuse, PT ;  /* 0x000000880c00720c */ /* 0x080fe40003f06270 */
[C---:B------:R-:W-:Y:S02]  /*92d0*/  ISETP.GE.AND P5, PT, R8.reuse, R137, PT ;  /* 0x000000890800720c */ /* 0x040fe40003fa6270 */
[----:B------:R-:W-:Y:S01]  /*92e0*/  ISETP.GE.AND P1, PT, R8, R136, PT ;  /* 0x000000880800720c */ /* 0x000fe20003f26270 */
[----:B------:R-:W1:Y:S01]  /*92f0*/  MUFU.TANH R60, R14 ;  /* 0x0000000e003c7308 */ /* 0x000e620000002400 */
[----:B------:R-:W-:-:S02]  /*9300*/  LOP3.LUT R8, R32, 0x70, R135, 0xfe, !PT ;  /* 0x0000007020087812 */ /* 0x000fc400078efe87 */
[----:B---3--:R-:W-:Y:S02]  /*9310*/  FSEL R121, R121, -INF , !P0 ;  /* 0xff80000079797808 */ /* 0x008fe40004000000 */
[----:B------:R-:W-:Y:S02]  /*9320*/  ISETP.GE.AND P0, PT, R8, R137, PT ;  /* 0x000000890800720c */ /* 0x000fe40003f06270 */
[----:B------:R-:W-:Y:S01]  /*9330*/  LOP3.LUT R135, R32, R135, RZ, 0xfc, !PT ;  /* 0x0000008720877212 */ /* 0x000fe200078efcff */
[----:B------:R-:W3:Y:S01]  /*9340*/  MUFU.TANH R149, R149 ;  /* 0x0000009500957308 */ /* 0x000ee20000002400 */
[----:B--2---:R-:W-:Y:S02]  /*9350*/  FSEL R147, R147, -INF , !P5 ;  /* 0xff80000093937808 */ /* 0x004fe40006800000 */
[----:B------:R-:W-:Y:S02]  /*9360*/  ISETP.GE.AND P5, PT, R8, R136, PT ;  /* 0x000000880800720c */ /* 0x000fe40003fa6270 */
[----:B------:R-:W-:-:S02]  /*9370*/  IADD3 R8, R135, 0x19, RZ ;  /* 0x0000001987087810 */ /* 0x000fc40007ffe0ff */
[----:B------:R-:W-:Y:S01]  /*9380*/  IADD3 R7, R135, 0x79, RZ ;  /* 0x0000007987077810 */ /* 0x000fe20007ffe0ff */
[----:B------:R-:W2:Y:S01]  /*9390*/  MUFU.TANH R57, R10 ;  /* 0x0000000a00397308 */ /* 0x000ea20000002400 */
[----:B-1----:R-:W-:Y:S02]  /*93a0*/  FSEL R60, R60, -INF , !P1 ;  /* 0xff8000003c3c7808 */ /* 0x002fe40004800000 */
[----:B------:R-:W-:-:S05]  /*93b0*/  ISETP.GE.AND P1, PT, R4, R137, PT ;  /* 0x000000890400720c */ /* 0x000fca0003f26270 */
[----:B------:R-:W1:Y:S01]  /*93c0*/  MUFU.TANH R150, R150 ;  /* 0x0000009600967308 */ /* 0x000e620000002400 */
[----:B---3--:R-:W-:Y:S02]  /*93d0*/  FSEL R149, R149, -INF , !P0 ;  /* 0xff80000095957808 */ /* 0x008fe40004000000 */
[----:B------:R-:W-:Y:S02]  /*93e0*/  ISETP.GE.AND P0, PT, R4, R136, PT ;  /* 0x000000880400720c */ /* 0x000fe40003f06270 */
[----:B------:R-:W-:-:S03]  /*93f0*/  IADD3 R4, R135, 0x1, RZ ;  /* 0x0000000187047810 */ /* 0x000fc60007ffe0ff */
[----:B------:R-:W3:Y:S01]  /*9400*/  MUFU.TANH R65, R65 ;  /* 0x0000004100417308 */ /* 0x000ee20000002400 */
[----:B--2---:R-:W-:Y:S02]  /*9410*/  FSEL R57, R57, -INF , !P5 ;  /* 0xff80000039397808 */ /* 0x004fe40006800000 */
[----:B------:R-:W-:-:S05]  /*9420*/  ISETP.GE.AND P5, PT, R4, R137, PT ;  /* 0x000000890400720c */ /* 0x000fca0003fa6270 */
[----:B------:R-:W2:Y:S01]  /*9430*/  MUFU.TANH R58, R6 ;  /* 0x00000006003a7308 */ /* 0x000ea20000002400 */
[----:B-1----:R-:W-:Y:S02]  /*9440*/  FSEL R150, R150, -INF , !P1 ;  /* 0xff80000096967808 */ /* 0x002fe40004800000 */
[----:B------:R-:W-:Y:S02]  /*9450*/  ISETP.GE.AND P1, PT, R4, R136, PT ;  /* 0x000000880400720c */ /* 0x000fe40003f26270 */
[----:B------:R-:W-:-:S03]  /*9460*/  IADD3 R4, R135, 0x9, RZ ;  /* 0x0000000987047810 */ /* 0x000fc60007ffe0ff */
[----:B------:R-:W1:Y:S01]  /*9470*/  MUFU.TANH R66, R66 ;  /* 0x0000004200427308 */ /* 0x000e620000002400 */
[----:B---3--:R-:W-:Y:S02]  /*9480*/  FSEL R33, R65, -INF , !P5 ;  /* 0xff80000041217808 */ /* 0x008fe40006800000 */
[----:B------:R-:W-:-:S05]  /*9490*/  ISETP.GE.AND P5, PT, R4, R136, PT ;  /* 0x000000880400720c */ /* 0x000fca0003fa6270 */
[----:B------:R-:W3:Y:S01]  /*94a0*/  MUFU.TANH R67, R67 ;  /* 0x0000004300437308 */ /* 0x000ee20000002400 */
[----:B--2---:R-:W-:Y:S02]  /*94b0*/  FSEL R58, R58, -INF , !P0 ;  /* 0xff8000003a3a7808 */ /* 0x004fe40004000000 */
[----:B------:R-:W-:Y:S02]  /*94c0*/  ISETP.GE.AND P0, PT, R4, R137, PT ;  /* 0x000000890400720c */ /* 0x000fe40003f06270 */
[----:B------:R-:W-:-:S03]  /*94d0*/  IADD3 R4, R135, 0x11, RZ ;  /* 0x0000001187047810 */ /* 0x000fc60007ffe0ff */
[----:B------:R-:W2:Y:S01]  /*94e0*/  MUFU.TANH R63, R63 ;  /* 0x0000003f003f7308 */ /* 0x000ea20000002400 */
[----:B-1----:R-:W-:Y:S02]  /*94f0*/  FSEL R6, R66, -INF , !P1 ;  /* 0xff80000042067808 */ /* 0x002fe40004800000 */
[----:B------:R-:W-:-:S05]  /*9500*/  ISETP.GE.AND P1, PT, R4, R137, PT ;  /* 0x000000890400720c */ /* 0x000fca0003f26270 */
[----:B------:R-:W1:Y:S01]  /*9510*/  MUFU.TANH R56, R56 ;  /* 0x0000003800387308 */ /* 0x000e620000002400 */
[----:B---3--:R-:W-:Y:S02]  /*9520*/  FSEL R67, R67, -INF , !P0 ;  /* 0xff80000043437808 */ /* 0x008fe40004000000 */
[----:B------:R-:W-:-:S05]  /*9530*/  ISETP.GE.AND P0, PT, R4, R136, PT ;  /* 0x000000880400720c */ /* 0x000fca0003f06270 */
        /* <DEDUP_REMOVED lines=30> */
[----:B------:R-:W-:-:S04]  /*9720*/  ISETP.GE.AND P0, PT, R8, R137, PT ;  /* 0x000000890800720c */ /* 0x000fc80003f06270 */
[----:B------:R-:W-:Y:S01]  /*9730*/  FSEL R197, R197, -INF , !P0 ;  /* 0xff800000c5c57808 */ /* 0x000fe20004000000 */
[----:B------:R-:W3:Y:S01]  /*9740*/  MUFU.TANH R204, R39 ;  /* 0x0000002700cc7308 */ /* 0x000ee20000002400 */
[----:B--2---:R-:W-:Y:S02]  /*9750*/  FSEL R199, R199, -INF , !P5 ;  /* 0xff800000c7c77808 */ /* 0x004fe40006800000 */
[----:B------:R-:W-:Y:S02]  /*9760*/  ISETP.GE.AND P5, PT, R8, R136, PT ;  /* 0x000000880800720c */ /* 0x000fe40003fa6270 */
[----:B------:R-:W-:-:S03]  /*9770*/  IADD3 R8, R135, 0x41, RZ ;  /* 0x0000004187087810 */ /* 0x000fc60007ffe0ff */
[----:B------:R-:W2:Y:S01]  /*9780*/  MUFU.TANH R162, R162 ;  /* 0x000000a200a27308 */ /* 0x000ea20000002400 */
[----:B-1----:R-:W-:Y:S02]  /*9790*/  FSEL R206, R206, -INF , !P1 ;  /* 0xff800000cece7808 */ /* 0x002fe40004800000 */
[CC--:B------:R-:W-:Y:S02]  /*97a0*/  ISETP.GE.AND P1, PT, R8.reuse, R137.reuse, PT ;  /* 0x000000890800720c */ /* 0x0c0fe40003f26270 */
[----:B------:R-:W-:Y:S02]  /*97b0*/  ISETP.GE.AND P0, PT, R8, R136, PT ;  /* 0x000000880800720c */ /* 0x000fe40003f06270 */
[----:B------:R-:W-:Y:S01]  /*97c0*/  IADD3 R8, R135, 0x49, RZ ;  /* 0x0000004987087810 */ /* 0x000fe20007ffe0ff */
        /* <DEDUP_REMOVED lines=32> */
[----:B---3--:R-:W-:Y:S01]  /*99d0*/  FSEL R158, R158, -INF , !P5 ;  /* 0xff8000009e9e7808 */ /* 0x008fe20006800000 */
[----:B------:R-:W-:Y:S01]  /*99e0*/  BAR.SYNC.DEFER_BLOCKING 0x0 ;  /* 0x0000000000007b1d */ /* 0x000fe20000010000 */
[----:B------:R-:W-:Y:S02]  /*99f0*/  ISETP.GE.AND P5, PT, R8, R136, PT ;  /* 0x000000880800720c */ /* 0x000fe40003fa6270 */
[----:B------:R-:W-:-:S03]  /*9a00*/  IADD3 R8, R135, 0x71, RZ ;  /* 0x0000007187087810 */ /* 0x000fc60007ffe0ff */
[----:B------:R-:W3:Y:S01]  /*9a10*/  MUFU.TANH R124, R19 ;  /* 0x00000013007c7308 */ /* 0x000ee20000002400 */
[----:B--2---:R-:W-:Y:S02]  /*9a20*/  FSEL R159, R159, -INF , !P0 ;  /* 0xff8000009f9f7808 */ /* 0x004fe40004000000 */
[----:B------:R-:W-:-:S05]  /*9a30*/  ISETP.GE.AND P0, PT, R8, R136, PT ;  /* 0x000000880800720c */ /* 0x000fca0003f06270 */
[----:B------:R-:W2:Y:S01]  /*9a40*/  MUFU.TANH R122, R15 ;  /* 0x0000000f007a7308 */ /* 0x000ea20000002400 */
[----:B-1----:R-:W-:Y:S02]  /*9a50*/  FSEL R120, R120, -INF , !P0 ;  /* 0xff80000078787808 */ /* 0x002fe40004000000 */
[----:B------:R-:W-:-:S05]  /*9a60*/  ISETP.GE.AND P0, PT, R117, 0x3, PT ;  /* 0x000000037500780c */ /* 0x000fca0003f06270 */
[----:B------:R-:W1:Y:S01]  /*9a70*/  MUFU.TANH R160, R9 ;  /* 0x0000000900a07308 */ /* 0x000e620000002400 */
[----:B---3--:R-:W-:Y:S02]  /*9a80*/  FSEL R124, R124, -INF , !P1 ;  /* 0xff8000007c7c7808 */ /* 0x008fe40004800000 */
[----:B------:R-:W-:-:S05]  /*9a90*/  ISETP.GE.AND P1, PT, R8, R137, PT ;  /* 0x000000890800720c */ /* 0x000fca0003f26270 */
[----:B------:R-:W3:Y:S01]  /*9aa0*/  MUFU.TANH R161, R161 ;  /* 0x000000a100a17308 */ /* 0x000ee20000002400 */
[----:B--2---:R-:W-:Y:S02]  /*9ab0*/  FSEL R122, R122, -INF , !P5 ;  /* 0xff8000007a7a7808 */ /* 0x004fe40006800000 */
[----:B------:R-:W-:-:S04]  /*9ac0*/  ISETP.GE.AND P5, PT, R135, R137, PT ;  /* 0x000000898700720c */ /* 0x000fc80003fa6270 */
[----:B------:R-:W-:Y:S01]  /*9ad0*/  FSEL R125, R125, -INF , !P5 ;  /* 0xff8000007d7d7808 */ /* 0x000fe20006800000 */
[----:B------:R-:W2:Y:S01]  /*9ae0*/  MUFU.TANH R5, R5 ;  /* 0x0000000500057308 */ /* 0x000ea20000002400 */
[----:B-1----:R-:W-:Y:S02]  /*9af0*/  FSEL R160, R160, -INF , !P1 ;  /* 0xff800000a0a07808 */ /* 0x002fe40004800000 */
[----:B------:R-:W-:Y:S02]  /*9b00*/  ISETP.GE.AND P1, PT, R7, R137, PT ;  /* 0x000000890700720c */ /* 0x000fe40003f26270 */
[-C--:B------:R-:W-:Y:S02]  /*9b10*/  ISETP.GE.AND P5, PT, R135, R136.reuse, PT ;  /* 0x000000888700720c */ /* 0x080fe40003fa6270 */
[----:B---3--:R-:W-:Y:S02]  /*9b20*/  FSEL R161, R161, -INF , !P1 ;  /* 0xff800000a1a17808 */ /* 0x008fe40004800000 */
[----:B------:R-:W-:-:S02]  /*9b30*/  ISETP.GE.AND P1, PT, R7, R136, PT ;  /* 0x000000880700720c */ /* 0x000fc40003f26270 */
[----:B------:R-:W-:Y:S02]  /*9b40*/  FSEL R7, R3, -INF , !P5 ;  /* 0xff80000003077808 */ /* 0x000fe40006800000 */
[----:B--2---:R-:W-:Y:S01]  /*9b50*/  FSEL R117, R5, -INF , !P1 ;  /* 0xff80000005757808 */ /* 0x004fe20004800000 */
[----:B------:R-:W-:Y:S05]  /*9b60*/  @!P0 BRA `(.L_x_761) ;  /* 0x00000af000008947 */ /* 0x000fea0003800000 */
[----:B------:R-:W-:Y:S05]  /*9b70*/  @!P6 BRA `(.L_x_762) ;  /* 0x000003a00000e947 */ /* 0x000fea0003800000 */
[----:B------:R-:W1:Y:S01]  /*9b80*/  I2F.RP R5, R132 ;  /* 0x0000008400057306 */ /* 0x000e620000209400 */
[----:B------:R-:W-:Y:S01]  /*9b90*/  IMAD.MOV.U32 R8, RZ, RZ, RZ ;  /* 0x000000ffff087224 */ /* 0x000fe200078e00ff */
[----:B------:R-:W-:-:S06]  /*9ba0*/  IADD3 R10, R32, -0x80, RZ ;  /* 0xffffff80200a7810 */ /* 0x000fcc0007ffe0ff */
[----:B-1----:R-:W1:Y:S02]  /*9bb0*/  MUFU.RCP R9, R5 ;  /* 0x0000000500097308 */ /* 0x002e640000001000 */
[----:B-1----:R-:W-:Y:S02]  /*9bc0*/  IADD3 R9, R9, 0xffffffe, RZ ;  /* 0x0ffffffe09097810 */ /* 0x002fe40007ffe0ff */
[----:B------:R-:W-:Y:S02]  /*9bd0*/  IABS R5, R10 ;  /* 0x0000000a00057213 */ /* 0x000fe40000000000 */
[----:B------:R-:W-:Y:S02]  /*9be0*/  LOP3.LUT R10, R10, c[0x0][0x2d0], RZ, 0x3c, !PT ;  /* 0x0000b4000a0a7a12 */ /* 0x000fe400078e3cff */
[----:B------:R-:W1:Y:S02]  /*9bf0*/  F2I.FTZ.U32.TRUNC.NTZ R9, R9 ;  /* 0x0000000900097305 */ /* 0x000e64000021f000 */
[----:B-1----:R-:W-:-:S04]  /*9c00*/  IMAD.MOV R3, RZ, RZ, -R9 ;  /* 0x000000ffff037224 */ /* 0x002fc800078e0a09 */
[----:B------:R-:W-:-:S04]  /*9c10*/  IMAD R3, R3, R132, RZ ;  /* 0x0000008403037224 */ /* 0x000fc800078e02ff */
[----:B------:R-:W-:Y:S01]  /*9c20*/  IMAD.HI.U32 R3, R9, R3, R8 ;  /* 0x0000000309037227 */ /* 0x000fe200078e0008 */
[----:B------:R-:W-:Y:S02]  /*9c30*/  IABS R8, R32 ;  /* 0x0000002000087213 */ /* 0x000fe40000000000 */
[----:B------:R-:W-:-:S03]  /*9c40*/  LOP3.LUT R32, R32, c[0x0][0x2d0], RZ, 0x3c, !PT ;  /* 0x0000b40020207a12 */ /* 0x000fc600078e3cff */
[----:B------:R-:W-:-:S04]  /*9c50*/  IMAD.HI.U32 R11, R3, R8, RZ ;  /* 0x00000008030b7227 */ /* 0x000fc800078e00ff */
[----:B------:R-:W-:Y:S02]  /*9c60*/  IMAD.MOV R9, RZ, RZ, -R11 ;  /* 0x000000ffff097224 */ /* 0x000fe400078e0a0b */
[----:B------:R-:W-:-:S04]  /*9c70*/  IMAD.HI.U32 R3, R3, R5, RZ ;  /* 0x0000000503037227 */ /* 0x000fc800078e00ff */
[----:B------:R-:W-:Y:S01]  /*9c80*/  IMAD R9, R132, R9, R8 ;  /* 0x0000000984097224 */ /* 0x000fe200078e0208 */
[----:B------:R-:W-:-:S04]  /*9c90*/  IADD3 R8, -R3, RZ, RZ ;  /* 0x000000ff03087210 */ /* 0x000fc80007ffe1ff */
[C---:B------:R-:W-:Y:S01]  /*9ca0*/  ISETP.GT.U32.AND P0, PT, R132.reuse, R9, PT ;  /* 0x000000098400720c */ /* 0x040fe20003f04070 */
[----:B------:R-:W-:-:S05]  /*9cb0*/  IMAD R5, R132, R8, R5 ;  /* 0x0000000884057224 */ /* 0x000fca00078e0205 */
[----:B------:R-:W-:-:S07]  /*9cc0*/  ISETP.GT.U32.AND P1, PT, R132, R5, PT ;  /* 0x000000058400720c */ /* 0x000fce0003f24070 */
[----:B------:R-:W-:Y:S01]  /*9cd0*/  @!P0 IMAD.IADD R9, R9, 0x1, -R132 ;  /* 0x0000000109098824 */ /* 0x000fe200078e0a84 */
[----:B------:R-:W-:-:S04]  /*9ce0*/  @!P0 IADD3 R11, R11, 0x1, RZ ;  /* 0x000000010b0b8810 */ /* 0x000fc80007ffe0ff */
[-C--:B------:R-:W-:Y:S01]  /*9cf0*/  ISETP.GE.U32.AND P5, PT, R9, R132.reuse, PT ;  /* 0x000000840900720c */ /* 0x080fe20003fa6070 */
[----:B------:R-:W-:Y:S01]  /*9d00*/  @!P1 IMAD.IADD R5, R5, 0x1, -R132 ;  /* 0x0000000105059824 */ /* 0x000fe200078e0a84 */
[----:B------:R-:W-:Y:S02]  /*9d10*/  @!P1 IADD3 R3, R3, 0x1, RZ ;  /* 0x0000000103039810 */ /* 0x000fe40007ffe0ff */
[----:B------:R-:W-:Y:S02]  /*9d20*/  ISETP.GE.AND P1, PT, R10, RZ, PT ;  /* 0x000000ff0a00720c */ /* 0x000fe40003f26270 */
[----:B------:R-:W-:Y:S02]  /*9d30*/  ISETP.GE.U32.AND P0, PT, R5, R132, PT ;  /* 0x000000840500720c */ /* 0x000fe40003f06070 */
[----:B------:R-:W-:-:S05]  /*9d40*/  LOP3.LUT R5, RZ, c[0x0][0x2d0], RZ, 0x33, !PT ;  /* 0x0000b400ff057a12 */ /* 0x000fca00078e33ff */
        /* <DEDUP_REMOVED lines=15> */
[----:B------:R-:W-:-:S05]  /*9e40*/  IMAD R8, R3, R8, -0x80 ;  /* 0xffffff8003087424 */ /* 0x000fca00078e0208 */
[----:B------:R-:W-:-:S05]  /*9e50*/  SHF.R.S32.HI R3, RZ, 0x1f, R8 ;  /* 0x0000001fff037819 */ /* 0x000fca0000011408 */
[----:B------:R-:W-:-:S04]  /*9e60*/  IMAD R3, R3, c[0x0][0x198], RZ ;  /* 0x0000660003037a24 */ /* 0x000fc800078e02ff */
[C---:B------:R-:W-:Y:S02]  /*9e70*/  IMAD R3, R8.reuse, c[0x0][0x19c], R3 ;  /* 0x0000670008037a24 */ /* 0x040fe400078e0203 */
[----:B--2---:R-:W-:Y:S02]  /*9e80*/  IMAD.IADD R9, R9, 0x1, -R10 ;  /* 0x0000000109097824 */ /* 0x004fe400078e0a0a */
[----:B------:R-:W-:-:S03]  /*9e90*/  IMAD.WIDE.U32 R10, R8, c[0x0][0x198], RZ ;  /* 0x00006600080a7a25 */ /* 0x000fc600078e00ff */
[----:B------:R-:W-:Y:S02]  /*9ea0*/  SHF.R.S32.HI R5, RZ, 0x1f, R9 ;  /* 0x0000001fff057819 */ /* 0x000fe40000011409 */
[----:B------:R-:W-:-:S03]  /*9eb0*/  IADD3 R11, R11, R3, RZ ;  /* 0x000000030b0b7210 */ /* 0x000fc60007ffe0ff */
[----:B------:R-:W-:Y:S02]  /*9ec0*/  IMAD R8, R5, c[0x0][0x180], RZ ;  /* 0x0000600005087a24 */ /* 0x000fe400078e02ff */
[----:B------:R-:W-:-:S04]  /*9ed0*/  IMAD.WIDE.U32 R10, R9, c[0x0][0x180], R10 ;  /* 0x00006000090a7a25 */ /* 0x000fc800078e000a */
[----:B------:R-:W-:Y:S01]  /*9ee0*/  IMAD R8, R9, c[0x0][0x184], R8 ;  /* 0x0000610009087a24 */ /* 0x000fe200078e0208 */
[----:B------:R-:W-:-:S03]  /*9ef0*/  MOV R119, R10 ;  /* 0x0000000a00777202 */ /* 0x000fc60000000f00 */
[----:B------:R-:W-:Y:S01]  /*9f00*/  IMAD.IADD R12, R11, 0x1, R8 ;  /* 0x000000010b0c7824 */ /* 0x000fe200078e0208 */
[----:B------:R-:W-:Y:S05]  /*9f10*/  BRA `(.L_x_763) ;  /* 0x0000002000007947 */ /* 0x000fea0003800000 */
.L_x_762:
[----:B------:R-:W-:-:S04]  /*9f20*/  LEA R119, -R119, RZ, 0x7 ;  /* 0x000000ff77777211 */ /* 0x000fc800078e39ff */
[----:B------:R-:W-:Y:S02]  /*9f30*/  SHF.R.S32.HI R12, RZ, 0x1f, R119 ;  /* 0x0000001fff0c7819 */ /* 0x000fe40000011477 */
.L_x_763:
        /* <DEDUP_REMOVED lines=110> */
.L_x_765:
[----:B------:R-:W-:Y:S05]  /*a620*/  BSYNC B0 ;  /* 0x0000000000007941 */ /* 0x000fea0003800000 */
.L_x_764:
[----:B------:R-:W0:Y:S01]  /*a630*/  LDGDEPBAR ;  /* 0x00000000000079af */ /* 0x000e220000000000 */
[----:B------:R-:W-:-:S04]  /*a640*/  LEA R188, P0, R119, R188, 0x1 ;  /* 0x000000bc77bc7211 */ /* 0x000fc800078008ff */
[----:B------:R-:W-:Y:S02]  /*a650*/  LEA.HI.X R187, R119, R187, R12, 0x1, P0 ;  /* 0x000000bb77bb7211 */ /* 0x000fe400000f0c0c */
.L_x_761:
[----:B-1----:R-:W-:Y:S01]  /*a660*/  FMNMX.FTZ R8, R2, R125, !PT ;  /* 0x0000007d02087209 */ /* 0x002fe20007810000 */
[----:B------:R-:W-:Y:S01]  /*a670*/  LDSM.16.MT88.4 R16, [R116+0x9000] ;  /* 0x009000007410783b */ /* 0x000fe20000004200 */
        /* <DEDUP_REMOVED lines=50> */
[----:B------:R-:W-:-:S04]  /*a9a0*/  FMNMX.FTZ R8, R158, R5, !PT ;  /* 0x000000059e087209 */ /* 0x000fc80007810000 */
        /* <DEDUP_REMOVED lines=12> */
[----:B------:R-:W-:-:S04]  /*aa70*/  FMNMX.FTZ R3, R57, R8, !PT ;  /* 0x0000000839037209 */ /* 0x000fc80007810000 */
[----:B------:R-:W-:-:S04]  /*aa80*/  FMNMX.FTZ R3, R120, R3, !PT ;  /* 0x0000000378037209 */ /* 0x000fc80007810000 */
        /* <DEDUP_REMOVED lines=9> */
[----:B------:R-:W-:-:S03]  /*ab20*/  FMUL.FTZ R186, R56, c[0x0][0x23c] ;  /* 0x00008f0038ba7a20 */ /* 0x000fc60000410000 */
[----:B------:R-:W-:Y:S02]  /*ab30*/  FSEL R5, R56, RZ, P1 ;  /* 0x000000ff38057208 */ /* 0x000fe40000800000 */
[----:B------:R-:W-:-:S03]  /*ab40*/  FSEL R186, R186, RZ, P1 ;  /* 0x000000ffbaba7208 */ /* 0x000fc60000800000 */
[----:B------:R-:W-:Y:S02]  /*ab50*/  FADD.FTZ R5, R2, -R5 ;  /* 0x8000000502057221 */ /* 0x000fe40000010000 */
[--C-:B------:R-:W-:Y:S02]  /*ab60*/  FFMA.FTZ R139, R33, c[0x0][0x23c], -R186.reuse ;  /* 0x00008f00218b7a23 */ /* 0x100fe400000108ba */
[----:B------:R-:W-:Y:S01]  /*ab70*/  LDSM.16.MT88.4 R32, [R116+0xb000] ;  /* 0x00b000007420783b */ /* 0x000fe20000004200 */
[--C-:B------:R-:W-:Y:S02]  /*ab80*/  FFMA.FTZ R201, R125, c[0x0][0x23c], -R186.reuse ;  /* 0x00008f007dc97a23 */ /* 0x100fe400000108ba */
[--C-:B------:R-:W-:Y:S01]  /*ab90*/  FFMA.FTZ R138, R37, c[0x0][0x23c], -R186.reuse ;  /* 0x00008f00258a7a23 */ /* 0x100fe200000108ba */
[----:B------:R-:W-:Y:S01]  /*aba0*/  MUFU.EX2 R139, R139 ;  /* 0x0000008b008b7308 */ /* 0x000fe20000000800 */
[----:B--2---:R-:W-:Y:S01]  /*abb0*/  FMNMX.FTZ R3, R8, R3, !PT ;  /* 0x0000000308037209 */ /* 0x004fe20007810000 */
[----:B------:R-:W-:Y:S01]  /*abc0*/  FFMA.FTZ R135, R67, c[0x0][0x23c], -R186 ;  /* 0x00008f0043877a23 */ /* 0x000fe200000108ba */
[----:B------:R-:W1:Y:S01]  /*abd0*/  LDSM.16.MT88.4 R8, [R164+0x9000] ;  /* 0x00900000a408783b */ /* 0x000e620000004200 */
[----:B------:R-:W-:Y:S01]  /*abe0*/  FMUL.FTZ R203, R5, c[0x0][0x23c] ;  /* 0x00008f0005cb7a20 */ /* 0x000fe20000410000 */
[C---:B------:R-:W-:Y:S01]  /*abf0*/  FSETP.NEU.FTZ.AND P0, PT, R3.reuse, -INF , PT ;  /* 0xff8000000300780b */ /* 0x040fe20003f1d000 */
[----:B------:R-:W-:-:S02]  /*ac00*/  FMUL.FTZ R119, R3, c[0x0][0x23c] ;  /* 0x00008f0003777a20 */ /* 0x000fc40000410000 */
[----:B------:R-:W2:Y:S01]  /*ac10*/  MUFU.EX2 R201, R201 ;  /* 0x000000c900c97308 */ /* 0x000ea20000000800 */
[--C-:B------:R-:W-:Y:S02]  /*ac20*/  FFMA.FTZ R134, R61, c[0x0][0x23c], -R186.reuse ;  /* 0x00008f003d867a23 */ /* 0x100fe400000108ba */
[----:B------:R-:W-:Y:S01]  /*ac30*/  FSEL R119, R119, RZ, P0 ;  /* 0x000000ff77777208 */ /* 0x000fe20000000000 */
[--C-:B------:R-:W-:Y:S02]  /*ac40*/  FFMA.FTZ R61, R59, c[0x0][0x23c], -R186.reuse ;  /* 0x00008f003b3d7a23 */ /* 0x100fe400000108ba */
[----:B------:R-:W-:Y:S02]  /*ac50*/  FFMA.FTZ R2, R65, c[0x0][0x23c], -R186 ;  /* 0x00008f0041027a23 */ /* 0x000fe400000108ba */
[--C-:B------:R-:W-:Y:S01]  /*ac60*/  FFMA.FTZ R194, R7, c[0x0][0x23c], -R119.reuse ;  /* 0x00008f0007c27a23 */ /* 0x100fe20000010877 */
[----:B------:R-:W-:Y:S01]  /*ac70*/  FSEL R7, R3, RZ, P0 ;  /* 0x000000ff03077208 */ /* 0x000fe20000000000 */
[--C-:B------:R-:W-:Y:S01]  /*ac80*/  FFMA.FTZ R137, R6, c[0x0][0x23c], -R119.reuse ;  /* 0x00008f0006897a23 */ /* 0x100fe20000010877 */
[----:B------:R-:W-:Y:S01]  /*ac90*/  MUFU.EX2 R138, R138 ;  /* 0x0000008a008a7308 */ /* 0x000fe20000000800 */
[----:B------:R-:W-:-:S02]  /*aca0*/  FFMA.FTZ R136, R28, c[0x0][0x23c], -R119 ;  /* 0x00008f001c887a23 */ /* 0x000fc40000010877 */
[----:B------:R-:W-:Y:S02]  /*acb0*/  FADD.FTZ R7, R0, -R7 ;  /* 0x8000000700077221 */ /* 0x000fe40000010000 */
[--C-:B------:R-:W-:Y:S01]  /*acc0*/  FFMA.FTZ R125, R4, c[0x0][0x23c], -R119.reuse ;  /* 0x00008f00047d7a23 */ /* 0x100fe20000010877 */
[----:B--2---:R-:W-:Y:S01]  /*acd0*/  F2FP.PACK_AB R48, R139, R201 ;  /* 0x000000c98b30723e */ /* 0x004fe200000000ff */
[----:B------:R-:W-:Y:S01]  /*ace0*/  FMUL.FTZ R181, R7, c[0x0][0x23c] ;  /* 0x00008f0007b57a20 */ /* 0x000fe20000410000 */
[----:B------:R-:W2:Y:S01]  /*acf0*/  MUFU.EX2 R135, R135 ;  /* 0x0000008700877308 */ /* 0x000ea20000000800 */
[--C-:B------:R-:W-:Y:S02]  /*ad00*/  FFMA.FTZ R133, R62, c[0x0][0x23c], -R119.reuse ;  /* 0x00008f003e857a23 */ /* 0x100fe40000010877 */
[--C-:B------:R-:W-:Y:S02]  /*ad10*/  FFMA.FTZ R62, R66, c[0x0][0x23c], -R119.reuse ;  /* 0x00008f00423e7a23 */ /* 0x100fe40000010877 */
[----:B------:R-:W-:-:S02]  /*ad20*/  FFMA.FTZ R59, R64, c[0x0][0x23c], -R119 ;  /* 0x00008f00403b7a23 */ /* 0x000fc40000010877 */
[----:B------:R-:W3:Y:S01]  /*ad30*/  LDSM.16.MT88.4 R64, [R116+0x9400] ;  /* 0x009400007440783b */ /* 0x000ee20000004200 */
[----:B------:R-:W-:Y:S01]  /*ad40*/  MUFU.EX2 R194, R194 ;  /* 0x000000c200c27308 */ /* 0x000fe20000000800 */
[--C-:B------:R-:W-:Y:S02]  /*ad50*/  FFMA.FTZ R63, R63, c[0x0][0x23c], -R186.reuse ;  /* 0x00008f003f3f7a23 */ /* 0x100fe400000108ba */
[----:B------:R-:W-:Y:S02]  /*ad60*/  FFMA.FTZ R0, R128, c[0x0][0x23c], -R119 ;  /* 0x00008f0080007a23 */ /* 0x000fe40000010877 */
[--C-:B------:R-:W-:Y:S02]  /*ad70*/  FFMA.FTZ R131, R127, c[0x0][0x23c], -R186.reuse ;  /* 0x00008f007f837a23 */ /* 0x100fe400000108ba */
[--C-:B------:R-:W-:Y:S01]  /*ad80*/  FFMA.FTZ R128, R123, c[0x0][0x23c], -R186.reuse ;  /* 0x00008f007b807a23 */ /* 0x100fe200000108ba */
[----:B------:R-:W4:Y:S01]  /*ad90*/  MUFU.EX2 R137, R137 ;  /* 0x0000008900897308 */ /* 0x000f220000000800 */
[----:B--2---:R-:W-:Y:S01]  /*ada0*/  F2FP.PACK_AB R50, R135, R138 ;  /* 0x0000008a8732723e */ /* 0x004fe200000000ff */
[----:B------:R-:W-:-:S02]  /*adb0*/  FFMA.FTZ R127, R129, c[0x0][0x23c], -R186 ;  /* 0x00008f00817f7a23 */ /* 0x000fc400000108ba */
[--C-:B------:R-:W-:Y:S02]  /*adc0*/  FFMA.FTZ R130, R205, c[0x0][0x23c], -R186.reuse ;  /* 0x00008f00cd827a23 */ /* 0x100fe400000108ba */
[--C-:B------:R-:W-:Y:S02]  /*add0*/  FFMA.FTZ R132, R198, c[0x0][0x23c], -R119.reuse ;  /* 0x00008f00c6847a23 */ /* 0x100fe40000010877 */
[----:B------:R-:W2:Y:S01]  /*ade0*/  MUFU.EX2 R203, R203 ;  /* 0x000000cb00cb7308 */ /* 0x000ea20000000800 */
[--C-:B------:R-:W-:Y:S02]  /*adf0*/  FFMA.FTZ R129, R208, c[0x0][0x23c], -R119.reuse ;  /* 0x00008f00d0817a23 */ /* 0x100fe40000010877 */
[--C-:B------:R-:W-:Y:S02]  /*ae00*/  FFMA.FTZ R126, R126, c[0x0][0x23c], -R119.reuse ;  /* 0x00008f007e7e7a23 */ /* 0x100fe40000010877 */
[----:B------:R-:W-:Y:S02]  /*ae10*/  FFMA.FTZ R123, R202, c[0x0][0x23c], -R119 ;  /* 0x00008f00ca7b7a23 */ /* 0x000fe40000010877 */
[--C-:B------:R-:W-:Y:S01]  /*ae20*/  FFMA.FTZ R202, R195, c[0x0][0x23c], -R186.reuse ;  /* 0x00008f00c3ca7a23 */ /* 0x100fe200000108ba */
[----:B------:R-:W5:Y:S01]  /*ae30*/  MUFU.EX2 R181, R181 ;  /* 0x000000b500b57308 */ /* 0x000f620000000800 */
[----:B----4-:R-:W-:Y:S01]  /*ae40*/  F2FP.PACK_AB R49, R137, R194 ;  /* 0x000000c28931723e */ /* 0x010fe200000000ff */
[----:B------:R-:W-:-:S02]  /*ae50*/  FFMA.FTZ R198, R193, c[0x0][0x23c], -R186 ;  /* 0x00008f00c1c67a23 */ /* 0x000fc400000108ba */
[--C-:B------:R-:W-:Y:S02]  /*ae60*/  FFMA.FTZ R195, R197, c[0x0][0x23c], -R186.reuse ;  /* 0x00008f00c5c37a23 */ /* 0x100fe400000108ba */
[----:B------:R-:W-:Y:S02]  /*ae70*/  FFMA.FTZ R199, R199, c[0x0][0x23c], -R186 ;  /* 0x00008f00c7c77a23 */ /* 0x000fe400000108ba */
[----:B------:R-:W-:Y:S01]  /*ae80*/  MUFU.EX2 R136, R136 ;  /* 0x0000008800887308 */ /* 0x000fe20000000800 */
[-C--:B--2---:R-:W-:Y:S02]  /*ae90*/  FMUL.FTZ R4, R112, R203.reuse ;  /* 0x000000cb70047220 */ /* 0x084fe40000410000 */
[-C--:B------:R-:W-:Y:S02]  /*aea0*/  FMUL.FTZ R5, R113, R203.reuse ;  /* 0x000000cb71057220 */ /* 0x080fe40000410000 */
[-C--:B------:R-:W-:Y:S02]  /*aeb0*/  FMUL.FTZ R12, R104, R203.reuse ;  /* 0x000000cb680c7220 */ /* 0x080fe40000410000 */
[----:B------:R-:W-:Y:S01]  /*aec0*/  FMUL.FTZ R13, R105, R203 ;  /* 0x000000cb690d7220 */ /* 0x000fe20000410000 */
[----:B------:R-:W2:Y:S01]  /*aed0*/  MUFU.EX2 R125, R125 ;  /* 0x0000007d007d7308 */ /* 0x000ea20000000800 */
[----:B-----5:R-:W-:-:S02]  /*aee0*/  FMUL.FTZ R6, R114, R181 ;  /* 0x000000b572067220 */ /* 0x020fc40000410000 */
[-C--:B------:R-:W-:Y:S02]  /*aef0*/  FMUL.FTZ R7, R115, R181.reuse ;  /* 0x000000b573077220 */ /* 0x080fe40000410000 */
[-C--:B------:R-:W-:Y:S02]  /*af00*/  FMUL.FTZ R14, R106, R181.reuse ;  /* 0x000000b56a0e7220 */ /* 0x080fe40000410000 */
[----:B------:R-:W-:Y:S01]  /*af10*/  FMUL.FTZ R15, R107, R181 ;  /* 0x000000b56b0f7220 */ /* 0x000fe20000410000 */
[----:B------:R-:W-:Y:S01]  /*af20*/  MUFU.EX2 R134, R134 ;  /* 0x0000008600867308 */ /* 0x000fe20000000800 */
[-C--:B------:R-:W-:Y:S02]  /*af30*/  FMUL.FTZ R20, R96, R203.reuse ;  /* 0x000000cb60147220 */ /* 0x080fe40000410000 */
[----:B------:R-:W-:Y:S02]  /*af40*/  FMUL.FTZ R21, R97, R203 ;  /* 0x000000cb61157220 */ /* 0x000fe40000410000 */
[----:B------:R-:W-:-:S02]  /*af50*/  FMUL.FTZ R22, R98, R181 ;  /* 0x000000b562167220 */ /* 0x000fc40000410000 */
[----:B------:R-:W-:Y:S01]  /*af60*/  FMUL.FTZ R23, R99, R181 ;  /* 0x000000b563177220 */ /* 0x000fe20000410000 */
[----:B--2---:R-:W-:Y:S01]  /*af70*/  F2FP.PACK_AB R51, R125, R136 ;  /* 0x000000887d33723e */ /* 0x004fe200000000ff */
[-C--:B------:R-:W-:Y:S01]  /*af80*/  FMUL.FTZ R28, R88, R203.reuse ;  /* 0x000000cb581c7220 */ /* 0x080fe20000410000 */
[----:B------:R-:W2:Y:S01]  /*af90*/  MUFU.EX2 R63, R63 ;  /* 0x0000003f003f7308 */ /* 0x000ea20000000800 */
[----:B------:R-:W-:Y:S02]  /*afa0*/  FMUL.FTZ R29, R89, R203 ;  /* 0x000000cb591d7220 */ /* 0x000fe40000410000 */
[-C--:B------:R-:W-:Y:S02]  /*afb0*/  FMUL.FTZ R30, R90, R181.reuse ;  /* 0x000000b55a1e7220 */ /* 0x080fe40000410000 */
[----:B------:R-:W-:Y:S01]  /*afc0*/  FMUL.FTZ R31, R91, R181 ;  /* 0x000000b55b1f7220 */ /* 0x000fe20000410000 */
[----:B-1----:R-:W-:Y:S01]  /*afd0*/  HMMA.16816.F32 R4, R48, R8, R4 ;  /* 0x000000083004723c */ /* 0x002fe20000001804 */
[-C--:B------:R-:W-:Y:S01]  /*afe0*/  FMUL.FTZ R36, R80, R203.reuse ;  /* 0x000000cb50247220 */ /* 0x080fe20000410000 */
[----:B------:R-:W-:Y:S01]  /*aff0*/  MUFU.EX2 R61, R61 ;  /* 0x0000003d003d7308 */ /* 0x000fe20000000800 */
[----:B------:R-:W-:-:S02]  /*b000*/  FMUL.FTZ R37, R81, R203 ;  /* 0x000000cb51257220 */ /* 0x000fc40000410000 */
[-C--:B------:R-:W-:Y:S02]  /*b010*/  FMUL.FTZ R38, R82, R181.reuse ;  /* 0x000000b552267220 */ /* 0x080fe40000410000 */
[----:B------:R-:W-:Y:S01]  /*b020*/  FMUL.FTZ R39, R83, R181 ;  /* 0x000000b553277220 */ /* 0x000fe20000410000 */
[C---:B------:R-:W-:Y:S01]  /*b030*/  HMMA.16816.F32 R12, R48.reuse, R16, R12 ;  /* 0x00000010300c723c */ /* 0x040fe2000000180c */
[-C--:B------:R-:W-:Y:S01]  /*b040*/  FMUL.FTZ R108, R108, R203.reuse ;  /* 0x000000cb6c6c7220 */ /* 0x080fe20000410000 */
[----:B------:R-:W-:Y:S01]  /*b050*/  MUFU.EX2 R2, R2 ;  /* 0x0000000200027308 */ /* 0x000fe20000000800 */
[----:B------:R-:W-:Y:S02]  /*b060*/  FMUL.FTZ R109, R109, R203 ;  /* 0x000000cb6d6d7220 */ /* 0x000fe40000410000 */
[-C--:B------:R-:W-:Y:S02]  /*b070*/  FMUL.FTZ R110, R110, R181.reuse ;  /* 0x000000b56e6e7220 */ /* 0x080fe40000410000 */
[----:B------:R-:W-:Y:S01]  /*b080*/  FMUL.FTZ R111, R111, R181 ;  /* 0x000000b56f6f7220 */ /* 0x000fe20000410000 */
[----:B------:R-:W-:Y:S01]  /*b090*/  HMMA.16816.F32 R20, R48, R24, R20 ;  /* 0x000000183014723c */ /* 0x000fe20000001814 */
[-C--:B------:R-:W-:Y:S01]  /*b0a0*/  FMUL.FTZ R100, R100, R203.reuse ;  /* 0x000000cb64647220 */ /* 0x080fe20000410000 */
[----:B------:R-:W-:Y:S01]  /*b0b0*/  MUFU.EX2 R133, R133 ;  /* 0x0000008500857308 */ /* 0x000fe20000000800 */
[----:B------:R-:W-:-:S02]  /*b0c0*/  FMUL.FTZ R101, R101, R203 ;  /* 0x000000cb65657220 */ /* 0x000fc40000410000 */
[-C--:B------:R-:W-:Y:S02]  /*b0d0*/  FMUL.FTZ R102, R102, R181.reuse ;  /* 0x000000b566667220 */ /* 0x080fe40000410000 */
[----:B------:R-:W-:Y:S01]  /*b0e0*/  FMUL.FTZ R103, R103, R181 ;  /* 0x000000b567677220 */ /* 0x000fe20000410000 */
[C---:B------:R-:W-:Y:S01]  /*b0f0*/  HMMA.16816.F32 R28, R48.reuse, R32, R28 ;  /* 0x00000020301c723c */ /* 0x040fe2000000181c */
[-C--:B------:R-:W-:Y:S01]  /*b100*/  FMUL.FTZ R92, R92, R203.reuse ;  /* 0x000000cb5c5c7220 */ /* 0x080fe20000410000 */
[----:B------:R-:W1:Y:S01]  /*b110*/  MUFU.EX2 R62, R62 ;  /* 0x0000003e003e7308 */ /* 0x000e620000000800 */
        /* <DEDUP_REMOVED lines=11> */
[----:B------:R-:W4:Y:S01]  /*b1d0*/  MUFU.EX2 R0, R0 ;  /* 0x0000000000007308 */ /* 0x000f220000000800 */
[----:B------:R-:W-:Y:S01]  /*b1e0*/  FMUL.FTZ R77, R77, R203 ;  /* 0x000000cb4d4d7220 */ /* 0x000fe20000410000 */
[----:B------:R-:W-:Y:S01]  /*b1f0*/  LDSM.16.MT88.4 R108, [R164+0xa400] ;  /* 0x00a40000a46c783b */ /* 0x000fe20000004200 */
[-C--:B------:R-:W-:Y:S02]  /*b200*/  FMUL.FTZ R78, R78, R181.reuse ;  /* 0x000000b54e4e7220 */ /* 0x080fe40000410000 */
[----:B------:R-:W-:Y:S01]  /*b210*/  FMUL.FTZ R79, R79, R181 ;  /* 0x000000b54f4f7220 */ /* 0x000fe20000410000 */
[----:B------:R-:W-:Y:S01]  /*b220*/  HMMA.16816.F32 R16, R48, R18, R100 ;  /* 0x000000123010723c */ /* 0x000fe20000001864 */
[-C--:B------:R-:W-:Y:S01]  /*b230*/  FMUL.FTZ R44, R72, R203.reuse ;  /* 0x000000cb482c7220 */ /* 0x080fe20000410000 */
[----:B------:R-:W-:Y:S01]  /*b240*/  MUFU.EX2 R131, R131 ;  /* 0x0000008300837308 */ /* 0x000fe20000000800 */
[----:B------:R-:W-:Y:S01]  /*b250*/  FMUL.FTZ R45, R73, R203 ;  /* 0x000000cb492d7220 */ /* 0x000fe20000410000 */
[----:B------:R-:W-:Y:S01]  /*b260*/  LDSM.16.MT88.4 R100, [R116+0xa400] ;  /* 0x00a400007464783b */ /* 0x000fe20000004200 */
[----:B------:R-:W-:-:S02]  /*b270*/  FMUL.FTZ R46, R74, R181 ;  /* 0x000000b54a2e7220 */ /* 0x000fc40000410000 */
[----:B------:R-:W-:Y:S01]  /*b280*/  FMUL.FTZ R47, R75, R181 ;  /* 0x000000b54b2f7220 */ /* 0x000fe20000410000 */
[C---:B------:R-:W-:Y:S01]  /*b290*/  HMMA.16816.F32 R24, R48.reuse, R26, R92 ;  /* 0x0000001a3018723c */ /* 0x040fe2000000185c */
[-C--:B------:R-:W-:Y:S01]  /*b2a0*/  FMUL.FTZ R68, R68, R203.reuse ;  /* 0x000000cb44447220 */ /* 0x080fe20000410000 */
[----:B------:R-:W5:Y:S01]  /*b2b0*/  LDSM.16.MT88.4 R72, [R164+0xb400] ;  /* 0x00b40000a448783b */ /* 0x000f620000004200 */
[----:B------:R-:W-:Y:S01]  /*b2c0*/  FMUL.FTZ R69, R69, R203 ;  /* 0x000000cb45457220 */ /* 0x000fe20000410000 */
[----:B------:R-:W1:Y:S01]  /*b2d0*/  MUFU.EX2 R130, R130 ;  /* 0x0000008200827308 */ /* 0x000e620000000800 */
[-C--:B------:R-:W-:Y:S01]  /*b2e0*/  FMUL.FTZ R70, R70, R181.reuse ;  /* 0x000000b546467220 */ /* 0x080fe20000410000 */
[----:B------:R-:W-:Y:S01]  /*b2f0*/  LDSM.16.MT88.4 R92, [R164+0xc400] ;  /* 0x00c40000a45c783b */ /* 0x000fe20000004200 */
[----:B------:R-:W-:Y:S01]  /*b300*/  FMUL.FTZ R71, R71, R181 ;  /* 0x000000b547477220 */ /* 0x000fe20000410000 */
[----:B------:R-:W-:Y:S01]  /*b310*/  HMMA.16816.F32 R32, R48, R34, R84 ;  /* 0x000000223020723c */ /* 0x000fe20000001854 */
[--C-:B------:R-:W-:Y:S01]  /*b320*/  FFMA.FTZ R200, R200, c[0x0][0x23c], -R119.reuse ;  /* 0x00008f00c8c87a23 */ /* 0x100fe20000010877 */
[----:B------:R-:W-:Y:S01]  /*b330*/  LDSM.16.MT88.4 R84, [R116+0xc400] ;  /* 0x00c400007454783b */ /* 0x000fe20000004200 */
[--C-:B------:R-:W-:Y:S01]  /*b340*/  FFMA.FTZ R197, R206, c[0x0][0x23c], -R119.reuse ;  /* 0x00008f00cec57a23 */ /* 0x100fe20000010877 */
[----:B------:R-:W-:Y:S01]  /*b350*/  MUFU.EX2 R128, R128 ;  /* 0x0000008000807308 */ /* 0x000fe20000000800 */
[----:B------:R-:W-:-:S02]  /*b360*/  FFMA.FTZ R196, R196, c[0x0][0x23c], -R119 ;  /* 0x00008f00c4c47a23 */ /* 0x000fc40000010877 */
[--C-:B------:R-:W-:Y:S01]  /*b370*/  FFMA.FTZ R193, R204, c[0x0][0x23c], -R119.reuse ;  /* 0x00008f00ccc17a23 */ /* 0x100fe20000010877 */
[C---:B------:R-:W-:Y:S01]  /*b380*/  HMMA.16816.F32 R40, R48.reuse, R42, R76 ;  /* 0x0000002a3028723c */ /* 0x040fe2000000184c */
[--C-:B------:R-:W-:Y:S02]  /*b390*/  FFMA.FTZ R152, R152, c[0x0][0x23c], -R119.reuse ;  /* 0x00008f0098987a23 */ /* 0x100fe40000010877 */
[--C-:B------:R-:W-:Y:S01]  /*b3a0*/  FFMA.FTZ R148, R148, c[0x0][0x23c], -R119.reuse ;  /* 0x00008f0094947a23 */ /* 0x100fe20000010877 */
[----:B------:R-:W-:Y:S01]  /*b3b0*/  MUFU.EX2 R127, R127 ;  /* 0x0000007f007f7308 */ /* 0x000fe20000000800 */
[----:B------:R-:W-:Y:S02]  /*b3c0*/  FFMA.FTZ R156, R156, c[0x0][0x23c], -R119 ;  /* 0x00008f009c9c7a23 */ /* 0x000fe40000010877 */
[----:B------:R-:W-:Y:S01]  /*b3d0*/  FFMA.FTZ R76, R190, R203, R201 ;  /* 0x000000cbbe4c7223 */ /* 0x000fe200000100c9 */
[----:B------:R-:W-:Y:S01]  /*b3e0*/  HMMA.16816.F32 R44, R48, R52, R44 ;  /* 0x00000034302c723c */ /* 0x000fe2000000182c */
[----:B------:R-:W-:-:S02]  /*b3f0*/  FFMA.FTZ R190, R151, c[0x0][0x23c], -R186 ;  /* 0x00008f0097be7a23 */ /* 0x000fc400000108ba */
[--C-:B------:R-:W-:Y:S01]  /*b400*/  FFMA.FTZ R201, R162, c[0x0][0x23c], -R186.reuse ;  /* 0x00008f00a2c97a23 */ /* 0x100fe200000108ba */
[----:B------:R-:W-:Y:S01]  /*b410*/  MUFU.EX2 R132, R132 ;  /* 0x0000008400847308 */ /* 0x000fe20000000800 */
[--C-:B------:R-:W-:Y:S02]  /*b420*/  FFMA.FTZ R151, R153, c[0x0][0x23c], -R186.reuse ;  /* 0x00008f0099977a23 */ /* 0x100fe400000108ba */
[----:B--2---:R-:W-:Y:S01]  /*b430*/  F2FP.PACK_AB R52, R63, R134 ;  /* 0x000000863f34723e */ /* 0x004fe200000000ff */
[----:B------:R-:W-:Y:S01]  /*b440*/  HMMA.16816.F32 R48, R48, R54, R68 ;  /* 0x000000363030723c */ /* 0x000fe20000001844 */
[----:B------:R-:W2:Y:S01]  /*b450*/  LDSM.16.MT88.4 R68, [R164+0x9400] ;  /* 0x00940000a444783b */ /* 0x000ea20000004200 */
[----:B-1----:R-:W-:Y:S01]  /*b460*/  F2FP.PACK_AB R53, R62, R133 ;  /* 0x000000853e35723e */ /* 0x002fe200000000ff */
[----:B------:R-:W-:Y:S01]  /*b470*/  FFMA.FTZ R162, R163, c[0x0][0x23c], -R186 ;  /* 0x00008f00a3a27a23 */ /* 0x000fe200000108ba */
[----:B------:R-:W1:Y:S01]  /*b480*/  MUFU.EX2 R129, R129 ;  /* 0x0000008100817308 */ /* 0x000e620000000800 */
[----:B------:R-:W-:-:S02]  /*b490*/  FFMA.FTZ R153, R154, c[0x0][0x23c], -R119 ;  /* 0x00008f009a997a23 */ /* 0x000fc40000010877 */
[----:B------:R-:W-:Y:S01]  /*b4a0*/  F2FP.PACK_AB R54, R2, R61 ;  /* 0x0000003d0236723e */ /* 0x000fe200000000ff */
[--C-:B------:R-:W-:Y:S01]  /*b4b0*/  FFMA.FTZ R77, R141, c[0x0][0x23c], -R186.reuse ;  /* 0x00008f008d4d7a23 */ /* 0x100fe200000108ba */
[----:B----4-:R-:W-:Y:S01]  /*b4c0*/  F2FP.PACK_AB R55, R0, R59 ;  /* 0x0000003b0037723e */ /* 0x010fe200000000ff */
[--C-:B------:R-:W-:Y:S02]  /*b4d0*/  FFMA.FTZ R155, R155, c[0x0][0x23c], -R186.reuse ;  /* 0x00008f009b9b7a23 */ /* 0x100fe400000108ba */
[----:B------:R-:W-:Y:S01]  /*b4e0*/  MUFU.EX2 R126, R126 ;  /* 0x0000007e007e7308 */ /* 0x000fe20000000800 */
[--C-:B------:R-:W-:Y:S02]  /*b4f0*/  FFMA.FTZ R143, R143, c[0x0][0x23c], -R186.reuse ;  /* 0x00008f008f8f7a23 */ /* 0x100fe400000108ba */
[----:B------:R-:W-:Y:S01]  /*b500*/  FFMA.FTZ R157, R157, c[0x0][0x23c], -R186 ;  /* 0x00008f009d9d7a23 */ /* 0x000fe200000108ba */
[----:B---3--:R-:W-:Y:S01]  /*b510*/  HMMA.16816.F32 R12, R52, R64, R12 ;  /* 0x00000040340c723c */ /* 0x008fe2000000180c */
[----:B------:R-:W-:-:S02]  /*b520*/  FFMA.FTZ R142, R142, c[0x0][0x23c], -R119 ;  /* 0x00008f008e8e7a23 */ /* 0x000fc40000010877 */
[----:B------:R-:W-:Y:S01]  /*b530*/  FADD.FTZ R139, R139, R76 ;  /* 0x0000004c8b8b7221 */ /* 0x000fe20000010000 */
[----:B------:R-:W3:Y:S01]  /*b540*/  MUFU.EX2 R123, R123 ;  /* 0x0000007b007b7308 */ /* 0x000ee20000000800 */
[--C-:B------:R-:W-:Y:S02]  /*b550*/  FFMA.FTZ R145, R145, c[0x0][0x23c], -R186.reuse ;  /* 0x00008f0091917a23 */ /* 0x100fe400000108ba */
[--C-:B------:R-:W-:Y:S01]  /*b560*/  FFMA.FTZ R158, R158, c[0x0][0x23c], -R186.reuse ;  /* 0x00008f009e9e7a23 */ /* 0x100fe200000108ba */
[----:B------:R-:W-:Y:S01]  /*b570*/  HMMA.16816.F32 R16, R52, R66, R16 ;  /* 0x000000423410723c */ /* 0x000fe20000001810 */
[----:B------:R-:W4:Y:S01]  /*b580*/  LDSM.16.MT88.4 R64, [R116+0xd400] ;  /* 0x00d400007440783b */ /* 0x000f220000004200 */
[--C-:B------:R-:W-:Y:S02]  /*b590*/  FFMA.FTZ R147, R147, c[0x0][0x23c], -R186.reuse ;  /* 0x00008f0093937a23 */ /* 0x100fe400000108ba */
[----:B------:R-:W-:Y:S01]  /*b5a0*/  MUFU.EX2 R202, R202 ;  /* 0x000000ca00ca7308 */ /* 0x000fe20000000800 */
[----:B------:R-:W-:-:S02]  /*b5b0*/  FFMA.FTZ R159, R159, c[0x0][0x23c], -R186 ;  /* 0x00008f009f9f7a23 */ /* 0x000fc400000108ba */
[----:B------:R-:W-:Y:S01]  /*b5c0*/  FFMA.FTZ R194, R189, R181, R194 ;  /* 0x000000b5bdc27223 */ /* 0x000fe200000100c2 */
[C---:B-----5:R-:W-:Y:S01]  /*b5d0*/  HMMA.16816.F32 R20, R52.reuse, R72, R20 ;  /* 0x000000483414723c */ /* 0x060fe20000001814 */
[----:B------:R-:W-:Y:S02]  /*b5e0*/  FADD.FTZ R138, R138, R139 ;  /* 0x0000008b8a8a7221 */ /* 0x000fe40000010000 */
[----:B------:R-:W-:Y:S01]  /*b5f0*/  FADD.FTZ R137, R137, R194 ;  /* 0x000000c289897221 */ /* 0x000fe20000010000 */
[----:B------:R-:W5:Y:S01]  /*b600*/  MUFU.EX2 R199, R199 ;  /* 0x000000c700c77308 */ /* 0x000f620000000800 */
[----:B------:R-:W-:Y:S02]  /*b610*/  FADD.FTZ R135, R135, R138 ;  /* 0x0000008a87877221 */ /* 0x000fe40000010000 */
[----:B------:R-:W-:Y:S01]  /*b620*/  FADD.FTZ R136, R136, R137 ;  /* 0x0000008988887221 */ /* 0x000fe20000010000 */
[----:B------:R-:W-:Y:S01]  /*b630*/  HMMA.16816.F32 R24, R52, R74, R24 ;  /* 0x0000004a3418723c */ /* 0x000fe20000001818 */
[----:B------:R-:W1:Y:S01]  /*b640*/  LDSM.16.MT88.4 R72, [R164+0xd400] ;  /* 0x00d40000a448783b */ /* 0x000e620000004200 */
[----:B------:R-:W-:-:S02]  /*b650*/  FADD.FTZ R134, R134, R135 ;  /* 0x0000008786867221 */ /* 0x000fc40000010000 */
[----:B------:R-:W-:Y:S01]  /*b660*/  MUFU.EX2 R198, R198 ;  /* 0x000000c600c67308 */ /* 0x000fe20000000800 */
[----:B------:R-:W-:Y:S02]  /*b670*/  FADD.FTZ R136, R125, R136 ;  /* 0x000000887d887221 */ /* 0x000fe40000010000 */
[----:B------:R-:W-:Y:S01]  /*b680*/  FADD.FTZ R134, R63, R134 ;  /* 0x000000863f867221 */ /* 0x000fe20000010000 */
[C---:B--2---:R-:W-:Y:S01]  /*b690*/  HMMA.16816.F32 R4, R52.reuse, R68, R4 ;  /* 0x000000443404723c */ /* 0x044fe20000001804 */
[----:B------:R-:W-:Y:S02]  /*b6a0*/  FADD.FTZ R133, R133, R136 ;  /* 0x0000008885857221 */ /* 0x000fe40000010000 */
[----:B------:R-:W-:Y:S01]  /*b6b0*/  FADD.FTZ R61, R61, R134 ;  /* 0x000000863d3d7221 */ /* 0x000fe20000010000 */
[----:B------:R-:W-:Y:S01]  /*b6c0*/  MUFU.EX2 R195, R195 ;  /* 0x000000c300c37308 */ /* 0x000fe20000000800 */
[----:B------:R-:W-:Y:S02]  /*b6d0*/  FADD.FTZ R62, R62, R133 ;  /* 0x000000853e3e7221 */ /* 0x000fe40000010000 */
[----:B------:R-:W-:Y:S01]  /*b6e0*/  FADD.FTZ R2, R2, R61 ;  /* 0x0000003d02027221 */ /* 0x000fe20000010000 */
[----:B------:R-:W-:Y:S01]  /*b6f0*/  HMMA.16816.F32 R8, R52, R70, R8 ;  /* 0x000000463408723c */ /* 0x000fe20000001808 */
[----:B------:R-:W2:Y:S01]  /*b700*/  LDSM.16.MT88.4 R68, [R116+0xb400] ;  /* 0x00b400007444783b */ /* 0x000ea20000004200 */
[----:B------:R-:W-:-:S02]  /*b710*/  FFMA.FTZ R149, R149, c[0x0][0x23c], -R186 ;  /* 0x00008f0095957a23 */ /* 0x000fc400000108ba */
[----:B------:R-:W-:Y:S01]  /*b720*/  MUFU.EX2 R200, R200 ;  /* 0x000000c800c87308 */ /* 0x000fe20000000800 */
[--C-:B------:R-:W-:Y:S02]  /*b730*/  FFMA.FTZ R160, R160, c[0x0][0x23c], -R186.reuse ;  /* 0x00008f00a0a07a23 */ /* 0x100fe400000108ba */
[--C-:B------:R-:W-:Y:S01]  /*b740*/  FFMA.FTZ R150, R150, c[0x0][0x23c], -R186.reuse ;  /* 0x00008f0096967a23 */ /* 0x100fe200000108ba */
[----:B----4-:R-:W-:Y:S01]  /*b750*/  HMMA.16816.F32 R44, R52, R64, R44 ;  /* 0x00000040342c723c */ /* 0x010fe2000000182c */
[----:B------:R-:W-:-:S03]  /*b760*/  FFMA.FTZ R161, R161, c[0x0][0x23c], -R186 ;  /* 0x00008f00a1a17a23 */ /* 0x000fc600000108ba */
[----:B------:R-:W4:Y:S01]  /*b770*/  MUFU.EX2 R197, R197 ;  /* 0x000000c500c57308 */ /* 0x000f220000000800 */
[--C-:B------:R-:W-:Y:S02]  /*b780*/  FFMA.FTZ R189, R117, c[0x0][0x23c], -R119.reuse ;  /* 0x00008f0075bd7a23 */ /* 0x100fe40000010877 */
[--C-:B------:R-:W-:Y:S01]  /*b790*/  FFMA.FTZ R57, R57, c[0x0][0x23c], -R119.reuse ;  /* 0x00008f0039397a23 */ /* 0x100fe20000010877 */
[----:B------:R-:W-:Y:S01]  /*b7a0*/  HMMA.16816.F32 R48, R52, R66, R48 ;  /* 0x000000423430723c */ /* 0x000fe20000001830 */
[----:B------:R-:W3:Y:S01]  /*b7b0*/  LDSM.16.MT88.4 R64, [R116+0x9800] ;  /* 0x009800007440783b */ /* 0x000ee20000004200 */
[--C-:B------:R-:W-:Y:S02]  /*b7c0*/  FFMA.FTZ R120, R120, c[0x0][0x23c], -R119.reuse ;  /* 0x00008f0078787a23 */ /* 0x100fe40000010877 */
[----:B------:R-:W-:Y:S01]  /*b7d0*/  MUFU.EX2 R196, R196 ;  /* 0x000000c400c47308 */ /* 0x000fe20000000800 */
[----:B------:R-:W-:-:S03]  /*b7e0*/  FFMA.FTZ R58, R58, c[0x0][0x23c], -R119 ;  /* 0x00008f003a3a7a23 */ /* 0x000fc60000010877 */
[C---:B-1----:R-:W-:Y:S04]  /*b7f0*/  HMMA.16816.F32 R36, R52.reuse, R72, R36 ;  /* 0x000000483424723c */ /* 0x042fe80000001824 */
[----:B------:R-:W1:Y:S04]  /*b800*/  MUFU.EX2 R193, R193 ;  /* 0x000000c100c17308 */ /* 0x000e680000000800 */
[C---:B------:R-:W-:Y:S01]  /*b810*/  HMMA.16816.F32 R40, R52.reuse, R74, R40 ;  /* 0x0000004a3428723c */ /* 0x040fe20000001828 */
[----:B------:R-:W1:Y:S03]  /*b820*/  LDSM.16.MT88.4 R72, [R164+0xb800] ;  /* 0x00b80000a448783b */ /* 0x000e660000004200 */
[----:B------:R-:W-:Y:S04]  /*b830*/  MUFU.EX2 R190, R190 ;  /* 0x000000be00be7308 */ /* 0x000fe80000000800 */
[C---:B--2---:R-:W-:Y:S04]  /*b840*/  HMMA.16816.F32 R28, R52.reuse, R68, R28 ;  /* 0x00000044341c723c */ /* 0x044fe8000000181c */
[----:B------:R-:W2:Y:S04]  /*b850*/  MUFU.EX2 R201, R201 ;  /* 0x000000c900c97308 */ /* 0x000ea80000000800 */
[----:B------:R-:W-:Y:S01]  /*b860*/  HMMA.16816.F32 R32, R52, R70, R32 ;  /* 0x000000463420723c */ /* 0x000fe20000001820 */
[----:B------:R-:W2:Y:S03]  /*b870*/  LDSM.16.MT88.4 R68, [R164+0x9800] ;  /* 0x00980000a444783b */ /* 0x000ea60000004200 */
[----:B------:R-:W-:Y:S03]  /*b880*/  MUFU.EX2 R151, R151 ;  /* 0x0000009700977308 */ /* 0x000fe60000000800 */
[----:B------:R-:W-:Y:S01]  /*b890*/  F2FP.PACK_AB R52, R130, R131 ;  /* 0x000000838234723e */ /* 0x000fe200000000ff */
[----:B------:R-:W-:Y:S01]  /*b8a0*/  FADD.FTZ R131, R131, R2 ;  /* 0x0000000283837221 */ /* 0x000fe20000010000 */
[----:B------:R-:W-:-:S02]  /*b8b0*/  F2FP.PACK_AB R53, R129, R132 ;  /* 0x000000848135723e */ /* 0x000fc400000000ff */
[----:B------:R-:W-:Y:S01]  /*b8c0*/  F2FP.PACK_AB R54, R127, R128 ;  /* 0x000000807f36723e */ /* 0x000fe200000000ff */
[----:B------:R-:W-:Y:S01]  /*b8d0*/  MUFU.EX2 R162, R162 ;  /* 0x000000a200a27308 */ /* 0x000fe20000000800 */
[----:B---3--:R-:W-:Y:S01]  /*b8e0*/  F2FP.PACK_AB R55, R123, R126 ;  /* 0x0000007e7b37723e */ /* 0x008fe200000000ff */
[----:B------:R-:W-:Y:S01]  /*b8f0*/  FADD.FTZ R131, R130, R131 ;  /* 0x0000008382837221 */ /* 0x000fe20000010000 */
[----:B------:R-:W-:-:S03]  /*b900*/  MOV R2, R56 ;  /* 0x0000003800027202 */ /* 0x000fc60000000f00 */
[----:B------:R-:W-:Y:S02]  /*b910*/  FADD.FTZ R128, R128, R131 ;  /* 0x0000008380807221 */ /* 0x000fe40000010000 */
[----:B------:R-:W-:Y:S01]  /*b920*/  HMMA.16816.F32 R12, R52, R64, R12 ;  /* 0x00000040340c723c */ /* 0x000fe2000000180c */
[----:B------:R-:W-:Y:S01]  /*b930*/  MUFU.EX2 R152, R152 ;  /* 0x0000009800987308 */ /* 0x000fe20000000800 */
[----:B------:R-:W-:-:S06]  /*b940*/  FADD.FTZ R127, R127, R128 ;  /* 0x000000807f7f7221 */ /* 0x000fcc0000010000 */
[C---:B------:R-:W-:Y:S01]  /*b950*/  HMMA.16816.F32 R16, R52.reuse, R66, R16 ;  /* 0x000000423410723c */ /* 0x040fe20000001810 */
[----:B------:R-:W3:Y:S01]  /*b960*/  LDSM.16.MT88.4 R64, [R116+0xd800] ;  /* 0x00d800007440783b */ /* 0x000ee20000004200 */
[----:B------:R-:W3:Y:S06]  /*b970*/  MUFU.EX2 R153, R153 ;  /* 0x0000009900997308 */ /* 0x000eec0000000800 */
[C---:B-1----:R-:W-:Y:S02]  /*b980*/  HMMA.16816.F32 R20, R52.reuse, R72, R20 ;  /* 0x000000483414723c */ /* 0x042fe40000001814 */
[----:B------:R-:W-:Y:S06]  /*b990*/  MUFU.EX2 R148, R148 ;  /* 0x0000009400947308 */ /* 0x000fec0000000800 */
[C---:B--2---:R-:W-:Y:S02]  /*b9a0*/  HMMA.16816.F32 R4, R52.reuse, R68, R4 ;  /* 0x000000443404723c */ /* 0x044fe40000001804 */
[----:B------:R-:W1:Y:S06]  /*b9b0*/  MUFU.EX2 R141, R156 ;  /* 0x0000009c008d7308 */ /* 0x000e6c0000000800 */
[C---:B------:R-:W-:Y:S01]  /*b9c0*/  HMMA.16816.F32 R8, R52.reuse, R70, R8 ;  /* 0x000000463408723c */ /* 0x040fe20000001808 */
[----:B------:R-:W2:Y:S01]  /*b9d0*/  LDSM.16.MT88.4 R68, [R116+0xb800] ;  /* 0x00b800007444783b */ /* 0x000ea20000004200 */
[----:B------:R-:W-:Y:S06]  /*b9e0*/  MUFU.EX2 R149, R149 ;  /* 0x0000009500957308 */ /* 0x000fec0000000800 */
[C---:B------:R-:W-:Y:S01]  /*b9f0*/  HMMA.16816.F32 R24, R52.reuse, R74, R24 ;  /* 0x0000004a3418723c */ /* 0x040fe20000001818 */
[----:B------:R-:W1:Y:S01]  /*ba00*/  LDSM.16.MT88.4 R72, [R164+0xd800] ;  /* 0x00d80000a448783b */ /* 0x000e620000004200 */
[----:B------:R-:W-:Y:S06]  /*ba10*/  MUFU.EX2 R160, R160 ;  /* 0x000000a000a07308 */ /* 0x000fec0000000800 */
[C---:B---3--:R-:W-:Y:S02]  /*ba20*/  HMMA.16816.F32 R44, R52.reuse, R64, R44 ;  /* 0x00000040342c723c */ /* 0x048fe4000000182c */
[----:B------:R-:W-:Y:S06]  /*ba30*/  MUFU.EX2 R150, R150 ;  /* 0x0000009600967308 */ /* 0x000fec0000000800 */
[C---:B------:R-:W-:Y:S01]  /*ba40*/  HMMA.16816.F32 R48, R52.reuse, R66, R48 ;  /* 0x000000423430723c */ /* 0x040fe20000001830 */
[----:B------:R-:W3:Y:S01]  /*ba50*/  LDSM.16.MT88.4 R64, [R164+0xbc00] ;  /* 0x00bc0000a440783b */ /* 0x000ee20000004200 */
[----:B------:R-:W-:Y:S08]  /*ba60*/  MUFU.EX2 R161, R161 ;  /* 0x000000a100a17308 */ /* 0x000ff00000000800 */
[----:B------:R-:W-:Y:S01]  /*ba70*/  MUFU.EX2 R189, R189 ;  /* 0x000000bd00bd7308 */ /* 0x000fe20000000800 */
[C---:B--2---:R-:W-:Y:S08]  /*ba80*/  HMMA.16816.F32 R28, R52.reuse, R68, R28 ;  /* 0x00000044341c723c */ /* 0x044ff0000000181c */
[C---:B------:R-:W-:Y:S01]  /*ba90*/  HMMA.16816.F32 R32, R52.reuse, R70, R32 ;  /* 0x000000463420723c */ /* 0x040fe20000001820 */
[----:B------:R-:W2:Y:S07]  /*baa0*/  LDSM.16.MT88.4 R68, [R116+0x9c00] ;  /* 0x009c00007444783b */ /* 0x000eae0000004200 */
[C---:B-1----:R-:W-:Y:S08]  /*bab0*/  HMMA.16816.F32 R36, R52.reuse, R72, R36 ;  /* 0x000000483424723c */ /* 0x042ff00000001824 */
[----:B------:R-:W-:Y:S01]  /*bac0*/  HMMA.16816.F32 R40, R52, R74, R40 ;  /* 0x0000004a3428723c */ /* 0x000fe20000001828 */
[----:B------:R-:W1:Y:S06]  /*bad0*/  LDSM.16.MT88.4 R72, [R164+0x9c00] ;  /* 0x009c0000a448783b */ /* 0x000e6c0000004200 */
[----:B-----5:R-:W-:Y:S01]  /*bae0*/  F2FP.PACK_AB R52, R199, R202 ;  /* 0x000000cac734723e */ /* 0x020fe200000000ff */
[----:B------:R-:W-:Y:S01]  /*baf0*/  FADD.FTZ R202, R202, R127 ;  /* 0x0000007fcaca7221 */ /* 0x000fe20000010000 */
[----:B----4-:R-:W-:-:S02]  /*bb00*/  F2FP.PACK_AB R53, R197, R200 ;  /* 0x000000c8c535723e */ /* 0x010fc400000000ff */
[----:B------:R-:W-:Y:S01]  /*bb10*/  F2FP.PACK_AB R54, R195, R198 ;  /* 0x000000c6c336723e */ /* 0x000fe200000000ff */
[----:B------:R-:W-:Y:S01]  /*bb20*/  FADD.FTZ R199, R199, R202 ;  /* 0x000000cac7c77221 */ /* 0x000fe20000010000 */
[----:B------:R-:W-:-:S03]  /*bb30*/  F2FP.PACK_AB R55, R193, R196 ;  /* 0x000000c4c137723e */ /* 0x000fc600000000ff */
[----:B------:R-:W-:-:S04]  /*bb40*/  FADD.FTZ R198, R198, R199 ;  /* 0x000000c7c6c67221 */ /* 0x000fc80000010000 */
[----:B---3--:R-:W-:Y:S01]  /*bb50*/  HMMA.16816.F32 R20, R52, R64, R20 ;  /* 0x000000403414723c */ /* 0x008fe20000001814 */
[----:B------:R-:W-:-:S07]  /*bb60*/  FADD.FTZ R195, R195, R198 ;  /* 0x000000c6c3c37221 */ /* 0x000fce0000010000 */
[C---:B--2---:R-:W-:Y:S08]  /*bb70*/  HMMA.16816.F32 R12, R52.reuse, R68, R12 ;  /* 0x00000044340c723c */ /* 0x044ff0000000180c */
[C---:B------:R-:W-:Y:S01]  /*bb80*/  HMMA.16816.F32 R16, R52.reuse, R70, R16 ;  /* 0x000000463410723c */ /* 0x040fe20000001810 */
[----:B------:R-:W2:Y:S07]  /*bb90*/  LDSM.16.MT88.4 R68, [R164+0xdc00] ;  /* 0x00dc0000a444783b */ /* 0x000eae0000004200 */
[C---:B-1----:R-:W-:Y:S08]  /*bba0*/  HMMA.16816.F32 R4, R52.reuse, R72, R4 ;  /* 0x000000483404723c */ /* 0x042ff00000001804 */
[C---:B------:R-:W-:Y:S01]  /*bbb0*/  HMMA.16816.F32 R8, R52.reuse, R74, R8 ;  /* 0x0000004a3408723c */ /* 0x040fe20000001808 */
[----:B------:R-:W1:Y:S07]  /*bbc0*/  LDSM.16.MT88.4 R72, [R116+0xbc00] ;  /* 0x00bc00007448783b */ /* 0x000e6e0000004200 */
[C---:B------:R-:W-:Y:S01]  /*bbd0*/  HMMA.16816.F32 R24, R52.reuse, R66, R24 ;  /* 0x000000423418723c */ /* 0x040fe20000001818 */
[----:B------:R-:W3:Y:S07]  /*bbe0*/  LDSM.16.MT88.4 R64, [R116+0xdc00] ;  /* 0x00dc00007440783b */ /* 0x000eee0000004200 */
[C---:B--2---:R-:W-:Y:S07]  /*bbf0*/  HMMA.16816.F32 R36, R52.reuse, R68, R36 ;  /* 0x000000443424723c */ /* 0x044fee0000001824 */
[----:B------:R-:W-:Y:S01]  /*bc00*/  F2FP.PACK_AB R68, R201, R190 ;  /* 0x000000bec944723e */ /* 0x000fe200000000ff */
[----:B------:R-:W-:Y:S01]  /*bc10*/  HMMA.16816.F32 R40, R52, R70, R40 ;  /* 0x000000463428723c */ /* 0x000fe20000001828 */
[----:B------:R-:W-:-:S06]  /*bc20*/  F2FP.PACK_AB R69, R153, R152 ;  /* 0x000000989945723e */ /* 0x000fcc00000000ff */
[----:B------:R-:W-:Y:S01]  /*bc30*/  F2FP.PACK_AB R70, R162, R151 ;  /* 0x00000097a246723e */ /* 0x000fe200000000ff */
[----:B-1----:R-:W-:Y:S01]  /*bc40*/  HMMA.16816.F32 R28, R52, R72, R28 ;  /* 0x00000048341c723c */ /* 0x002fe2000000181c */
[----:B------:R-:W-:-:S07]  /*bc50*/  F2FP.PACK_AB R71, R141, R148 ;  /* 0x000000948d47723e */ /* 0x000fce00000000ff */
[C---:B------:R-:W-:Y:S01]  /*bc60*/  HMMA.16816.F32 R32, R52.reuse, R74, R32 ;  /* 0x0000004a3420723c */ /* 0x040fe20000001820 */
[----:B------:R-:W1:Y:S07]  /*bc70*/  LDSM.16.MT88.4 R72, [R164+0xc000] ;  /* 0x00c00000a448783b */ /* 0x000e6e0000004200 */
[C---:B---3--:R-:W-:Y:S08]  /*bc80*/  HMMA.16816.F32 R44, R52.reuse, R64, R44 ;  /* 0x00000040342c723c */ /* 0x048ff0000000182c */
[----:B------:R-:W-:Y:S01]  /*bc90*/  HMMA.16816.F32 R48, R52, R66, R48 ;  /* 0x000000423430723c */ /* 0x000fe20000001830 */
[----:B------:R-:W2:Y:S04]  /*bca0*/  LDSM.16.MT88.4 R64, [R164+0xa000] ;  /* 0x00a00000a440783b */ /* 0x000ea80000004200 */
[----:B------:R-:W3:Y:S03]  /*bcb0*/  LDSM.16.MT88.4 R52, [R116+0xa000] ;  /* 0x00a000007434783b */ /* 0x000ee60000004200 */
[C---:B-1----:R-:W-:Y:S08]  /*bcc0*/  HMMA.16816.F32 R20, R68.reuse, R72, R20 ;  /* 0x000000484414723c */ /* 0x042ff00000001814 */
[C---:B------:R-:W-:Y:S08]  /*bcd0*/  HMMA.16816.F32 R24, R68.reuse, R74, R24 ;  /* 0x0000004a4418723c */ /* 0x040ff00000001818 */
[C---:B--2---:R-:W-:Y:S01]  /*bce0*/  HMMA.16816.F32 R112, R68.reuse, R64, R4 ;  /* 0x000000404470723c */ /* 0x044fe20000001804 */
[----:B------:R-:W1:Y:S07]  /*bcf0*/  LDSM.16.MT88.4 R4, [R116+0xe000] ;  /* 0x00e000007404783b */ /* 0x000e6e0000004200 */
[C---:B------:R-:W-:Y:S01]  /*bd00*/  HMMA.16816.F32 R8, R68.reuse, R66, R8 ;  /* 0x000000424408723c */ /* 0x040fe20000001808 */
[----:B------:R-:W2:Y:S07]  /*bd10*/  LDSM.16.MT88.4 R64, [R116+0xc000] ;  /* 0x00c000007440783b */ /* 0x000eae0000004200 */
[C---:B---3--:R-:W-:Y:S08]  /*bd20*/  HMMA.16816.F32 R12, R68.reuse, R52, R12 ;  /* 0x00000034440c723c */ /* 0x048ff0000000180c */
[C---:B------:R-:W-:Y:S01]  /*bd30*/  HMMA.16816.F32 R16, R68.reuse, R54, R16 ;  /* 0x000000364410723c */ /* 0x040fe20000001810 */
[----:B------:R-:W3:Y:S07]  /*bd40*/  LDSM.16.MT88.4 R52, [R164+0xe000] ;  /* 0x00e00000a434783b */ /* 0x000eee0000004200 */
[C---:B-1----:R-:W-:Y:S08]  /*bd50*/  HMMA.16816.F32 R44, R68.reuse, R4, R44 ;  /* 0x00000004442c723c */ /* 0x042ff0000000182c */
[C---:B--2---:R-:W-:Y:S08]  /*bd60*/  HMMA.16816.F32 R28, R68.reuse, R64, R28 ;  /* 0x00000040441c723c */ /* 0x044ff0000000181c */
[C---:B------:R-:W-:Y:S08]  /*bd70*/  HMMA.16816.F32 R32, R68.reuse, R66, R32 ;  /* 0x000000424420723c */ /* 0x040ff00000001820 */
[C---:B---3--:R-:W-:Y:S01]  /*bd80*/  HMMA.16816.F32 R36, R68.reuse, R52, R36 ;  /* 0x000000344424723c */ /* 0x048fe20000001824 */
[----:B------:R1:W-:Y:S07]  /*bd90*/  MUFU.EX2 R52, R77 ;  /* 0x0000004d00347308 */ /* 0x0003ee0000000800 */
[C---:B------:R-:W-:Y:S01]  /*bda0*/  HMMA.16816.F32 R40, R68.reuse, R54, R40 ;  /* 0x000000364428723c */ /* 0x040fe20000001828 */
[----:B------:R-:W2:Y:S07]  /*bdb0*/  MUFU.EX2 R55, R155 ;  /* 0x0000009b00377308 */ /* 0x000eae0000000800 */
[----:B------:R-:W-:Y:S01]  /*bdc0*/  HMMA.16816.F32 R68, R68, R6, R48 ;  /* 0x000000064444723c */ /* 0x000fe20000001830 */
[----:B------:R-:W-:Y:S01]  /*bdd0*/  MUFU.EX2 R53, R143 ;  /* 0x0000008f00357308 */ /* 0x000fe20000000800 */
[----:B-1----:R-:W1:Y:S05]  /*bde0*/  LDSM.16.MT88.4 R76, [R164+0xe400] ;  /* 0x00e40000a44c783b */ /* 0x002e6a0000004200 */
[----:B------:R-:W-:-:S02]  /*bdf0*/  FFMA.FTZ R51, R144, c[0x0][0x23c], -R119 ;  /* 0x00008f0090337a23 */ /* 0x000fc40000010877 */
[--C-:B------:R-:W-:Y:S01]  /*be00*/  FFMA.FTZ R48, R140, c[0x0][0x23c], -R119.reuse ;  /* 0x00008f008c307a23 */ /* 0x100fe20000010877 */
[----:B------:R-:W3:Y:S01]  /*be10*/  MUFU.EX2 R54, R157 ;  /* 0x0000009d00367308 */ /* 0x000ee20000000800 */
[----:B------:R-:W-:Y:S01]  /*be20*/  FFMA.FTZ R49, R146, c[0x0][0x23c], -R119 ;  /* 0x00008f0092317a23 */ /* 0x000fe20000010877 */
[----:B--2---:R-:W-:-:S06]  /*be30*/  F2FP.PACK_AB R4, R55, R52 ;  /* 0x000000343704723e */ /* 0x004fcc00000000ff */
[----:B------:R-:W-:Y:S08]  /*be40*/  MUFU.EX2 R50, R142 ;  /* 0x0000008e00327308 */ /* 0x000ff00000000800 */
[----:B------:R-:W2:Y:S01]  /*be50*/  MUFU.EX2 R51, R51 ;  /* 0x0000003300337308 */ /* 0x000ea20000000800 */
[----:B---3--:R-:W-:-:S07]  /*be60*/  F2FP.PACK_AB R6, R54, R53 ;  /* 0x000000353606723e */ /* 0x008fce00000000ff */
[----:B------:R-:W-:Y:S08]  /*be70*/  MUFU.EX2 R48, R48 ;  /* 0x0000003000307308 */ /* 0x000ff00000000800 */
[----:B------:R-:W3:Y:S01]  /*be80*/  MUFU.EX2 R49, R49 ;  /* 0x0000003100317308 */ /* 0x000ee20000000800 */
[----:B--2---:R-:W-:Y:S02]  /*be90*/  F2FP.PACK_AB R5, R51, R50 ;  /* 0x000000323305723e */ /* 0x004fe400000000ff */
[----:B---3--:R-:W-:-:S07]  /*bea0*/  F2FP.PACK_AB R7, R49, R48 ;  /* 0x000000303107723e */ /* 0x008fce00000000ff */
[C---:B------:R-:W-:Y:S08]  /*beb0*/  HMMA.16816.F32 R112, R4.reuse, R108, R112 ;  /* 0x0000006c0470723c */ /* 0x040ff00000001870 */
[C---:B------:R-:W-:Y:S01]  /*bec0*/  HMMA.16816.F32 R108, R4.reuse, R110, R8 ;  /* 0x0000006e046c723c */ /* 0x040fe20000001808 */
[----:B------:R-:W2:Y:S07]  /*bed0*/  LDSM.16.MT88.4 R8, [R116+0xe400] ;  /* 0x00e400007408783b */ /* 0x000eae0000004200 */
[C---:B------:R-:W-:Y:S01]  /*bee0*/  HMMA.16816.F32 R104, R4.reuse, R100, R12 ;  /* 0x000000640468723c */ /* 0x040fe2000000180c */
[----:B------:R-:W3:Y:S07]  /*bef0*/  LDSM.16.MT88.4 R12, [R164+0xa800] ;  /* 0x00a80000a40c783b */ /* 0x000eee0000004200 */
[C---:B------:R-:W-:Y:S01]  /*bf00*/  HMMA.16816.F32 R88, R4.reuse, R84, R28 ;  /* 0x000000540458723c */ /* 0x040fe2000000181c */
[----:B------:R-:W-:Y:S07]  /*bf10*/  MUFU.EX2 R30, R145 ;  /* 0x00000091001e7308 */ /* 0x000fee0000000800 */
[C---:B------:R-:W-:Y:S01]  /*bf20*/  HMMA.16816.F32 R84, R4.reuse, R86, R32 ;  /* 0x000000560454723c */ /* 0x040fe20000001820 */
[----:B------:R-:W4:Y:S06]  /*bf30*/  MUFU.EX2 R29, R158 ;  /* 0x0000009e001d7308 */ /* 0x000f2c0000000800 */
[--C-:B------:R-:W-:Y:S01]  /*bf40*/  FFMA.FTZ R32, R121, c[0x0][0x23c], -R119.reuse ;  /* 0x00008f0079207a23 */ /* 0x100fe20000010877 */
[----:B------:R-:W-:Y:S01]  /*bf50*/  HMMA.16816.F32 R96, R4, R92, R20 ;  /* 0x0000005c0460723c */ /* 0x000fe20000001814 */
[--C-:B------:R-:W-:Y:S01]  /*bf60*/  FFMA.FTZ R35, R124, c[0x0][0x23c], -R119.reuse ;  /* 0x00008f007c237a23 */ /* 0x100fe20000010877 */
[----:B------:R-:W-:Y:S01]  /*bf70*/  MUFU.EX2 R28, R147 ;  /* 0x00000093001c7308 */ /* 0x000fe20000000800 */
[--C-:B------:R-:W-:Y:S01]  /*bf80*/  FFMA.FTZ R33, R60, c[0x0][0x23c], -R119.reuse ;  /* 0x00008f003c217a23 */ /* 0x100fe20000010877 */
[----:B------:R-:W-:Y:S01]  /*bf90*/  LDSM.16.MT88.4 R20, [R164+0xc800] ;  /* 0x00c80000a414783b */ /* 0x000fe20000004200 */
[----:B------:R-:W-:-:S03]  /*bfa0*/  FFMA.FTZ R34, R122, c[0x0][0x23c], -R119 ;  /* 0x00008f007a227a23 */ /* 0x000fc60000010877 */
[C---:B-1----:R-:W-:Y:S02]  /*bfb0*/  HMMA.16816.F32 R80, R4.reuse, R76, R36 ;  /* 0x0000004c0450723c */ /* 0x042fe40000001824 */
[----:B------:R-:W-:Y:S06]  /*bfc0*/  MUFU.EX2 R31, R159 ;  /* 0x0000009f001f7308 */ /* 0x000fec0000000800 */
[C---:B------:R-:W-:Y:S01]  /*bfd0*/  HMMA.16816.F32 R100, R4.reuse, R102, R16 ;  /* 0x000000660464723c */ /* 0x040fe20000001810 */
[----:B------:R-:W1:Y:S01]  /*bfe0*/  LDSM.16.MT88.4 R16, [R116+0xc800] ;  /* 0x00c800007410783b */ /* 0x000e620000004200 */
[----:B------:R-:W-:Y:S06]  /*bff0*/  MUFU.EX2 R32, R32 ;  /* 0x0000002000207308 */ /* 0x000fec0000000800 */
[C---:B------:R-:W-:Y:S01]  /*c000*/  HMMA.16816.F32 R92, R4.reuse, R94, R24 ;  /* 0x0000005e045c723c */ /* 0x040fe20000001818 */
[----:B------:R-:W-:Y:S01]  /*c010*/  LDSM.16.MT88.4 R24, [R116+0xa800] ;  /* 0x00a800007418783b */ /* 0x000fe20000004200 */
[----:B------:R-:W5:Y:S06]  /*c020*/  MUFU.EX2 R35, R35 ;  /* 0x0000002300237308 */ /* 0x000f6c0000000800 */
[C---:B------:R-:W-:Y:S02]  /*c030*/  HMMA.16816.F32 R76, R4.reuse, R78, R40 ;  /* 0x0000004e044c723c */ /* 0x040fe40000001828 */
[----:B------:R-:W-:Y:S06]  /*c040*/  MUFU.EX2 R33, R33 ;  /* 0x0000002100217308 */ /* 0x000fec0000000800 */
[C---:B--2---:R-:W-:Y:S02]  /*c050*/  HMMA.16816.F32 R72, R4.reuse, R8, R44 ;  /* 0x000000080448723c */ /* 0x044fe4000000182c */
[----:B------:R-:W2:Y:S06]  /*c060*/  MUFU.EX2 R34, R34 ;  /* 0x0000002200227308 */ /* 0x000eac0000000800 */
[----:B------:R-:W-:Y:S01]  /*c070*/  HMMA.16816.F32 R68, R4, R10, R68 ;  /* 0x0000000a0444723c */ /* 0x000fe20000001844 */
[----:B------:R-:W1:Y:S06]  /*c080*/  LDSM.16.MT88.4 R8, [R164+0xe800] ;  /* 0x00e80000a408783b */ /* 0x000e6c0000004200 */
[----:B----4-:R-:W-:-:S02]  /*c090*/  F2FP.PACK_AB R4, R29, R30 ;  /* 0x0000001e1d04723e */ /* 0x010fc400000000ff */
[----:B-----5:R-:W-:Y:S02]  /*c0a0*/  F2FP.PACK_AB R5, R35, R32 ;  /* 0x000000202305723e */ /* 0x020fe400000000ff */
[----:B------:R-:W-:Y:S02]  /*c0b0*/  F2FP.PACK_AB R6, R31, R28 ;  /* 0x0000001c1f06723e */ /* 0x000fe400000000ff */
[----:B--2---:R-:W-:-:S07]  /*c0c0*/  F2FP.PACK_AB R7, R34, R33 ;  /* 0x000000212207723e */ /* 0x004fce00000000ff */
[C---:B---3--:R-:W-:Y:S08]  /*c0d0*/  HMMA.16816.F32 R112, R4.reuse, R12, R112 ;  /* 0x0000000c0470723c */ /* 0x048ff00000001870 */
[C---:B------:R-:W-:Y:S01]  /*c0e0*/  HMMA.16816.F32 R108, R4.reuse, R14, R108 ;  /* 0x0000000e046c723c */ /* 0x040fe2000000186c */
[----:B------:R-:W2:Y:S07]  /*c0f0*/  LDSM.16.MT88.4 R12, [R116+0xe800] ;  /* 0x00e80000740c783b */ /* 0x000eae0000004200 */
[C---:B-1----:R-:W-:Y:S08]  /*c100*/  HMMA.16816.F32 R88, R4.reuse, R16, R88 ;  /* 0x000000100458723c */ /* 0x042ff00000001858 */
[C---:B------:R-:W-:Y:S01]  /*c110*/  HMMA.16816.F32 R84, R4.reuse, R18, R84 ;  /* 0x000000120454723c */ /* 0x040fe20000001854 */
[----:B------:R-:W1:Y:S07]  /*c120*/  LDSM.16.MT88.4 R16, [R116+0xac00] ;  /* 0x00ac00007410783b */ /* 0x000e6e0000004200 */
[C---:B------:R-:W-:Y:S08]  /*c130*/  HMMA.16816.F32 R80, R4.reuse, R8, R80 ;  /* 0x000000080450723c */ /* 0x040ff00000001850 */
[C---:B------:R-:W-:Y:S01]  /*c140*/  HMMA.16816.F32 R76, R4.reuse, R10, R76 ;  /* 0x0000000a044c723c */ /* 0x040fe2000000184c */
[----:B------:R-:W3:Y:S07]  /*c150*/  LDSM.16.MT88.4 R8, [R164+0xcc00] ;  /* 0x00cc0000a408783b */ /* 0x000eee0000004200 */
[C---:B------:R-:W-:Y:S01]  /*c160*/  HMMA.16816.F32 R104, R4.reuse, R24, R104 ;  /* 0x000000180468723c */ /* 0x040fe20000001868 */
[----:B------:R-:W-:Y:S07]  /*c170*/  MUFU.EX2 R25, R57 ;  /* 0x0000003900197308 */ /* 0x000fee0000000800 */
[C---:B--2---:R-:W-:Y:S01]  /*c180*/  HMMA.16816.F32 R72, R4.reuse, R12, R72 ;  /* 0x0000000c0448723c */ /* 0x044fe20000001848 */
[----:B------:R-:W2:Y:S06]  /*c190*/  MUFU.EX2 R24, R120 ;  /* 0x0000007800187308 */ /* 0x000eac0000000800 */
[----:B------:R-:W-:Y:S01]  /*c1a0*/  FADD.FTZ R13, R59, R62 ;  /* 0x0000003e3b0d7221 */ /* 0x000fe20000010000 */
[----:B------:R-:W-:Y:S03]  /*c1b0*/  HMMA.16816.F32 R68, R4, R14, R68 ;  /* 0x0000000e0444723c */ /* 0x000fe60000001844 */
[----:B------:R-:W-:-:S02]  /*c1c0*/  FADD.FTZ R13, R0, R13 ;  /* 0x0000000d000d7221 */ /* 0x000fc40000010000 */
[----:B------:R-:W-:Y:S02]  /*c1d0*/  FADD.FTZ R0, R190, R195 ;  /* 0x000000c3be007221 */ /* 0x000fe40000010000 */
[----:B------:R-:W-:Y:S01]  /*c1e0*/  FADD.FTZ R132, R132, R13 ;  /* 0x0000000d84847221 */ /* 0x000fe20000010000 */
[C---:B------:R-:W-:Y:S01]  /*c1f0*/  HMMA.16816.F32 R100, R4.reuse, R26, R100 ;  /* 0x0000001a0464723c */ /* 0x040fe20000001864 */
[----:B------:R-:W4:Y:S01]  /*c200*/  LDSM.16.MT88.4 R12, [R116+0xcc00] ;  /* 0x00cc0000740c783b */ /* 0x000f220000004200 */
[----:B------:R-:W5:Y:S01]  /*c210*/  MUFU.EX2 R26, R58 ;  /* 0x0000003a001a7308 */ /* 0x000f620000000800 */
[----:B------:R-:W-:Y:S02]  /*c220*/  FADD.FTZ R129, R129, R132 ;  /* 0x0000008481817221 */ /* 0x000fe40000010000 */
[----:B------:R-:W-:Y:S02]  /*c230*/  FADD.FTZ R0, R201, R0 ;  /* 0x00000000c9007221 */ /* 0x000fe40000010000 */
[----:B------:R-:W-:Y:S01]  /*c240*/  FADD.FTZ R126, R126, R129 ;  /* 0x000000817e7e7221 */ /* 0x000fe20000010000 */
[----:B------:R-:W-:Y:S03]  /*c250*/  HMMA.16816.F32 R96, R4, R20, R96 ;  /* 0x000000140460723c */ /* 0x000fe60000001860 */
[----:B------:R-:W-:-:S04]  /*c260*/  FADD.FTZ R123, R123, R126 ;  /* 0x0000007e7b7b7221 */ /* 0x000fc80000010000 */
[----:B------:R-:W-:Y:S01]  /*c270*/  FADD.FTZ R200, R200, R123 ;  /* 0x0000007bc8c87221 */ /* 0x000fe20000010000 */
[----:B------:R-:W-:Y:S01]  /*c280*/  HMMA.16816.F32 R92, R4, R22, R92 ;  /* 0x00000016045c723c */ /* 0x000fe2000000185c */
[----:B------:R-:W4:Y:S02]  /*c290*/  LDSM.16.MT88.4 R20, [R164+0xac00] ;  /* 0x00ac0000a414783b */ /* 0x000f240000004200 */
[----:B------:R-:W-:-:S04]  /*c2a0*/  FADD.FTZ R197, R197, R200 ;  /* 0x000000c8c5c57221 */ /* 0x000fc80000010000 */
[----:B------:R-:W-:Y:S01]  /*c2b0*/  FADD.FTZ R196, R196, R197 ;  /* 0x000000c5c4c47221 */ /* 0x000fe20000010000 */
[----:B------:R-:W-:Y:S02]  /*c2c0*/  F2FP.PACK_AB R4, R160, R149 ;  /* 0x00000095a004723e */ /* 0x000fe400000000ff */
[----:B--2---:R-:W-:Y:S01]  /*c2d0*/  F2FP.PACK_AB R5, R24, R25 ;  /* 0x000000191805723e */ /* 0x004fe200000000ff */
[----:B------:R-:W-:Y:S01]  /*c2e0*/  FADD.FTZ R193, R193, R196 ;  /* 0x000000c4c1c17221 */ /* 0x000fe20000010000 */
[----:B------:R-:W-:Y:S02]  /*c2f0*/  F2FP.PACK_AB R6, R161, R150 ;  /* 0x00000096a106723e */ /* 0x000fe400000000ff */
[----:B-----5:R-:W-:Y:S01]  /*c300*/  F2FP.PACK_AB R7, R189, R26 ;  /* 0x0000001abd07723e */ /* 0x020fe200000000ff */
        /* <DEDUP_REMOVED lines=9> */
[----:B---3--:R-:W-:Y:S02]  /*c3a0*/  HMMA.16816.F32 R96, R4, R8, R96 ;  /* 0x000000080460723c */ /* 0x008fe40000001860 */
[----:B------:R-:W-:-:S04]  /*c3b0*/  FADD.FTZ R48, R48, R51 ;  /* 0x0000003330307221 */ /* 0x000fc80000010000 */
[----:B------:R-:W-:Y:S02]  /*c3c0*/  FADD.FTZ R49, R49, R48 ;  /* 0x0000003031317221 */ /* 0x000fe40000010000 */
[C---:B------:R-:W-:Y:S01]  /*c3d0*/  HMMA.16816.F32 R92, R4.reuse, R10, R92 ;  /* 0x0000000a045c723c */ /* 0x040fe2000000185c */
[----:B------:R-:W2:Y:S07]  /*c3e0*/  LDSM.16.MT88.4 R8, [R116+0xec00] ;  /* 0x00ec00007408783b */ /* 0x000eae0000004200 */
[C---:B----4-:R-:W-:Y:S07]  /*c3f0*/  HMMA.16816.F32 R88, R4.reuse, R12, R88 ;  /* 0x0000000c0458723c */ /* 0x050fee0000001858 */
[----:B------:R-:W-:Y:S01]  /*c400*/  FADD.FTZ R13, R151, R0 ;  /* 0x00000000970d7221 */ /* 0x000fe20000010000 */
[----:B------:R-:W-:Y:S03]  /*c410*/  HMMA.16816.F32 R112, R4, R20, R112 ;  /* 0x000000140470723c */ /* 0x000fe60000001870 */
        /* <DEDUP_REMOVED lines=10> */
[----:B-1----:R-:W-:Y:S01]  /*c4c0*/  HMMA.16816.F32 R80, R4, R16, R80 ;  /* 0x000000100450723c */ /* 0x002fe20000001850 */
[----:B------:R-:W-:-:S02]  /*c4d0*/  FADD.FTZ R33, R33, R0 ;  /* 0x0000000021217221 */ /* 0x000fc40000010000 */
[----:B------:R-:W-:Y:S02]  /*c4e0*/  FADD.FTZ R29, R29, R30 ;  /* 0x0000001e1d1d7221 */ /* 0x000fe40000010000 */
[----:B------:R-:W-:Y:S02]  /*c4f0*/  FADD.FTZ R34, R34, R33 ;  /* 0x0000002122227221 */ /* 0x000fe40000010000 */
[----:B------:R-:W-:Y:S01]  /*c500*/  FADD.FTZ R28, R28, R29 ;  /* 0x0000001d1c1c7221 */ /* 0x000fe20000010000 */
[----:B------:R-:W-:Y:S01]  /*c510*/  HMMA.16816.F32 R76, R4, R18, R76 ;  /* 0x00000012044c723c */ /* 0x000fe2000000184c */
[----:B------:R-:W-:Y:S02]  /*c520*/  FADD.FTZ R25, R25, R34 ;  /* 0x0000002219197221 */ /* 0x000fe40000010000 */
[----:B------:R-:W-:Y:S02]  /*c530*/  FADD.FTZ R0, R31, R28 ;  /* 0x0000001c1f007221 */ /* 0x000fe40000010000 */
[----:B------:R-:W-:-:S02]  /*c540*/  FADD.FTZ R25, R24, R25 ;  /* 0x0000001918197221 */ /* 0x000fc40000010000 */
[----:B------:R-:W-:Y:S01]  /*c550*/  FADD.FTZ R149, R149, R0 ;  /* 0x0000000095957221 */ /* 0x000fe20000010000 */
[C---:B--2---:R-:W-:Y:S01]  /*c560*/  HMMA.16816.F32 R72, R4.reuse, R8, R72 ;  /* 0x000000080448723c */ /* 0x044fe20000001848 */
[----:B------:R-:W-:Y:S01]  /*c570*/  FADD.FTZ R26, R26, R25 ;  /* 0x000000191a1a7221 */ /* 0x000fe20000010000 */
[----:B------:R-:W-:Y:S01]  /*c580*/  MOV R0, R3 ;  /* 0x0000000300007202 */ /* 0x000fe20000000f00 */
[----:B------:R-:W-:Y:S02]  /*c590*/  FADD.FTZ R149, R160, R149 ;  /* 0x00000095a0957221 */ /* 0x000fe40000010000 */
[----:B------:R-:W-:Y:S02]  /*c5a0*/  FADD.FTZ R189, R189, R26 ;  /* 0x0000001abdbd7221 */ /* 0x000fe40000010000 */
[----:B------:R-:W-:Y:S01]  /*c5b0*/  FADD.FTZ R150, R150, R149 ;  /* 0x0000009596967221 */ /* 0x000fe20000010000 */
[----:B------:R-:W-:Y:S03]  /*c5c0*/  HMMA.16816.F32 R68, R4, R10, R68 ;  /* 0x0000000a0444723c */ /* 0x000fe60000001844 */
[----:B------:R-:W-:-:S05]  /*c5d0*/  FADD.FTZ R190, R161, R150 ;  /* 0x00000096a1be7221 */ /* 0x000fca0000010000 */
.L_x_758:
        /* <DEDUP_REMOVED lines=9> */
.L_x_770:
        /* <DEDUP_REMOVED lines=27> */
[C---:B------:R-:W-:Y:S01]  /*c820*/  IMAD R4, R0.reuse, R3, R4 ;  /* 0x0000000300047224 */ /* 0x040fe200078e0204 */
[----:B------:R-:W-:Y:S02]  /*c830*/  LOP3.LUT R3, RZ, c[0x0][0x2d0], RZ, 0x33, !PT ;  /* 0x0000b400ff037a12 */ /* 0x000fe400078e33ff */
        /* <DEDUP_REMOVED lines=8> */
[----:B------:R-:W-:Y:S11]  /*c8c0*/  ISETP.GE.U32.AND P4, PT, R4, R0, PT ;  /* 0x000000000400720c */ /* 0x000ff60003f86070 */
[----:B------:R-:W-:Y:S02]  /*c8d0*/  @P5 IADD3 R8, R8, 0x1, RZ ;  /* 0x0000000108085810 */ /* 0x000fe40007ffe0ff */
[----:B------:R-:W-:Y:S03]  /*c8e0*/  @P4 IADD3 R7, R7, 0x1, RZ ;  /* 0x0000000107074810 */ /* 0x000fe60007ffe0ff */
[----:B------:R-:W-:Y:S01]  /*c8f0*/  @!P2 IMAD.MOV R8, RZ, RZ, -R8 ;  /* 0x000000ffff08a224 */ /* 0x000fe200078e0a08 */
[----:B------:R-:W-:Y:S04]  /*c900*/  @!P0 IADD3 R7, -R7, RZ, RZ ;  /* 0x000000ff07078210 */ /* 0x000fe80007ffe1ff */
[C---:B------:R-:W-:Y:S02]  /*c910*/  SEL R7, R3.reuse, R7, !P1 ;  /* 0x0000000703077207 */ /* 0x040fe40004800000 */
[----:B------:R-:W-:Y:S02]  /*c920*/  SEL R3, R3, R8, !P1 ;  /* 0x0000000803037207 */ /* 0x000fe40004800000 */
[-C--:B------:R-:W-:Y:S02]  /*c930*/  LEA R10, P1, R7, R184.reuse, 0x2 ;  /* 0x000000b8070a7211 */ /* 0x080fe400078210ff */
[C---:B------:R-:W-:Y:S01]  /*c940*/  LEA R4, P0, R3.reuse, R184, 0x2 ;  /* 0x000000b803047211 */ /* 0x040fe200078010ff */
[----:B------:R-:W-:Y:S01]  /*c950*/  IMAD.IADD R0, R3, 0x1, -R7 ;  /* 0x0000000103007824 */ /* 0x000fe200078e0a07 */
[-C--:B------:R-:W-:Y:S02]  /*c960*/  LEA.HI.X.SX32 R11, R7, R185.reuse, 0x2, P1 ;  /* 0x000000b9070b7211 */ /* 0x080fe400008f16ff */
[----:B------:R-:W-:Y:S01]  /*c970*/  LEA.HI.X.SX32 R5, R3, R185, 0x2, P0 ;  /* 0x000000b903057211 */ /* 0x000fe200000f16ff */
[----:B------:R-:W-:Y:S02]  /*c980*/  IMAD.MOV.U32 R3, RZ, RZ, c[0x0][0x2d0] ;  /* 0x0000b400ff037624 */ /* 0x000fe400078e00ff */
[----:B------:R-:W2:Y:S02]  /*c990*/  LDG.E R2, [R10.64] ;  /* 0x000000060a027981 */ /* 0x000ea4000c1e1900 */
[----:B------:R-:W-:Y:S02]  /*c9a0*/  IMAD R3, R0, R3, -0x80 ;  /* 0xffffff8000037424 */ /* 0x000fe400078e0203 */
[----:B------:R-:W2:Y:S02]  /*c9b0*/  LDG.E R5, [R4.64] ;  /* 0x0000000604057981 */ /* 0x000ea4000c1e1900 */
[C---:B------:R-:W-:Y:S01]  /*c9c0*/  IMAD.WIDE.U32 R6, R3.reuse, c[0x0][0x1a0], RZ ;  /* 0x0000680003067a25 */ /* 0x040fe200078e00ff */
[----:B------:R-:W-:Y:S05]  /*c9d0*/  SHF.R.S32.HI R0, RZ, 0x1f, R3 ;  /* 0x0000001fff007819 */ /* 0x000fea0000011403 */
[----:B------:R-:W-:Y:S04]  /*c9e0*/  IMAD R0, R0, c[0x0][0x1a0], RZ ;  /* 0x0000680000007a24 */ /* 0x000fe800078e02ff */
[----:B------:R-:W-:Y:S05]  /*c9f0*/  IMAD R0, R3, c[0x0][0x1a4], R0 ;  /* 0x0000690003007a24 */ /* 0x000fea00078e0200 */
[----:B------:R-:W-:Y:S01]  /*ca00*/  IADD3 R7, R7, R0, RZ ;  /* 0x0000000007077210 */ /* 0x000fe20007ffe0ff */
[----:B--2---:R-:W-:Y:S04]  /*ca10*/  IMAD.IADD R2, R2, 0x1, -R5 ;  /* 0x0000000102027824 */ /* 0x004fe800078e0a05 */
[C---:B------:R-:W-:Y:S01]  /*ca20*/  IMAD.WIDE.U32 R6, R2.reuse, c[0x0][0x188], R6 ;  /* 0x0000620002067a25 */ /* 0x040fe200078e0006 */
[----:B------:R-:W-:Y:S05]  /*ca30*/  SHF.R.S32.HI R3, RZ, 0x1f, R2 ;  /* 0x0000001fff037819 */ /* 0x000fea0000011402 */
[----:B------:R-:W-:Y:S04]  /*ca40*/  IMAD R3, R3, c[0x0][0x188], RZ ;  /* 0x0000620003037a24 */ /* 0x000fe800078e02ff */
[----:B------:R-:W-:Y:S04]  /*ca50*/  IMAD R3, R2, c[0x0][0x18c], R3 ;  /* 0x0000630002037a24 */ /* 0x000fe800078e0203 */
[----:B------:R-:W-:Y:S02]  /*ca60*/  IMAD.IADD R0, R7, 0x1, R3 ;  /* 0x0000000107007824 */ /* 0x000fe400078e0203 */
[----:B------:R-:W-:Y:S03]  /*ca70*/  IMAD.MOV.U32 R3, RZ, RZ, R6 ;  /* 0x000000ffff037224 */ /* 0x000fe600078e0006 */
.L_x_767:
[----:B------:R-:W-:Y:S02]  /*ca80*/  ISETP.GE.AND P4, PT, R178, c[0x0][0x220], PT ;  /* 0x00008800b2007a0c */ /* 0x000fe40003f86270 */
[-C--:B------:R-:W-:Y:S02]  /*ca90*/  LEA R194, P1, R3, R192.reuse, 0x1 ;  /* 0x000000c003c27211 */ /* 0x080fe400078208ff */
[----:B------:R-:W-:Y:S02]  /*caa0*/  ISETP.GE.AND P3, PT, R169, c[0x0][0x220], PT ;  /* 0x00008800a9007a0c */ /* 0x000fe40003f66270 */
[----:B------:R-:W-:Y:S02]  /*cab0*/  LEA.HI.X R195, R3, R191, R0, 0x1, P1 ;  /* 0x000000bf03c37211 */ /* 0x000fe400008f0c00 */
[----:B------:R-:W-:Y:S02]  /*cac0*/  ISETP.GE.AND P2, PT, R168, c[0x0][0x220], PT ;  /* 0x00008800a8007a0c */ /* 0x000fe40003f46270 */
[C---:B------:R-:W-:Y:S03]  /*cad0*/  IADD3 R193, P0, R180.reuse, R3, RZ ;  /* 0x00000003b4c17210 */ /* 0x040fe60007f1e0ff */
[----:B------:R-:W-:Y:S01]  /*cae0*/  @P4 STS.64 [R175+0x9008], RZ ;  /* 0x009008ffaf004388 */ /* 0x000fe20000000a00 */
[----:B------:R-:W-:Y:S02]  /*caf0*/  @!P4 LEA R200, P5, R193, R192, 0x1 ;  /* 0x000000c0c1c8c211 */ /* 0x000fe400078a08ff */
[----:B------:R-:W-:Y:S02]  /*cb00*/  IADD3.X R2, R177, R0, RZ, P0, !PT ;  /* 0x00000000b1027210 */ /* 0x000fe400007fe4ff */
[CC--:B------:R-:W-:Y:S01]  /*cb10*/  @!P3 LEA R198, P1, R193.reuse, R192.reuse, 0x1 ;  /* 0x000000c0c1c6b211 */ /* 0x0c0fe200078208ff */
[----:B------:R-:W-:Y:S01]  /*cb20*/  @P4 STS [R175+0x9000], RZ ;  /* 0x009000ffaf004388 */ /* 0x000fe20000000800 */
[CCC-:B------:R-:W-:Y:S02]  /*cb30*/  @!P4 LEA.HI.X R201, R193.reuse, R191.reuse, R2.reuse, 0x1, P5 ;  /* 0x000000bfc1c9c211 */ /* 0x1c0fe400028f0c02 */
[C-C-:B------:R-:W-:Y:S01]  /*cb40*/  @!P3 LEA.HI.X R199, R193.reuse, R191, R2.reuse, 0x1, P1 ;  /* 0x000000bfc1c7b211 */ /* 0x140fe200008f0c02 */
[----:B------:R-:W-:Y:S01]  /*cb50*/  @P4 STS [R175+0x9004], RZ ;  /* 0x009004ffaf004388 */ /* 0x000fe20000000800 */
[C---:B------:R-:W-:Y:S02]  /*cb60*/  @!P2 LEA R196, P0, R193.reuse, R192, 0x1 ;  /* 0x000000c0c1c4a211 */ /* 0x040fe400078008ff */
[C---:B------:R-:W-:Y:S01]  /*cb70*/  IADD3 R3, P5, R180.reuse, R193, RZ ;  /* 0x000000c1b4037210 */ /* 0x040fe20007fbe0ff */
[----:B------:R-:W-:Y:S01]  /*cb80*/  @!PT LDS RZ, [RZ] ;  /* 0x00000000fffff984 */ /* 0x000fe20000000800 */
[----:B------:R-:W-:Y:S01]  /*cb90*/  @!PT LDS RZ, [RZ] ;  /* 0x00000000fffff984 */ /* 0x000fe20000000800 */
[----:B------:R-:W-:Y:S01]  /*cba0*/  @!PT LDS RZ, [RZ] ;  /* 0x00000000fffff984 */ /* 0x000fe20000000800 */
[----:B------:R1:W-:Y:S01]  /*cbb0*/  @!P4 LDGSTS.E.BYPASS.LTC128B.128 [R175+0x9000], [R194.64] ;  /* 0x09000000c2afcfae */ /* 0x0003e2000b901d46 */
[-C--:B------:R-:W-:Y:S02]  /*cbc0*/  @!P2 LEA.HI.X R197, R193, R191.reuse, R2, 0x1, P0 ;  /* 0x000000bfc1c5a211 */ /* 0x080fe400000f0c02 */
[----:B------:R-:W-:Y:S02]  /*cbd0*/  IADD3.X R2, R177, R2, RZ, P5, !PT ;  /* 0x00000002b1027210 */ /* 0x000fe40002ffe4ff */
[CC--:B------:R-:W-:Y:S02]  /*cbe0*/  @!P4 LEA R206, P5, R3.reuse, R192.reuse, 0x1 ;  /* 0x000000c003cec211 */ /* 0x0c0fe400078a08ff */
[CC--:B------:R-:W-:Y:S01]  /*cbf0*/  @!P3 LEA R204, P1, R3.reuse, R192.reuse, 0x1 ;  /* 0x000000c003ccb211 */ /* 0x0c0fe200078208ff */
[----:B------:R-:W-:Y:S01]  /*cc00*/  @P3 STS.128 [R175+0xb000], RZ ;  /* 0x00b000ffaf003388 */ /* 0x000fe20000000c00 */
[CCC-:B------:R-:W-:Y:S02]  /*cc10*/  @!P4 LEA.HI.X R207, R3.reuse, R191.reuse, R2.reuse, 0x1, P5 ;  /* 0x000000bf03cfc211 */ /* 0x1c0fe400028f0c02 */
[C-C-:B------:R-:W-:Y:S02]  /*cc20*/  @!P3 LEA.HI.X R205, R3.reuse, R191, R2.reuse, 0x1, P1 ;  /* 0x000000bf03cdb211 */ /* 0x140fe400008f0c02 */
[C---:B------:R-:W-:Y:S02]  /*cc30*/  @!P2 LEA R202, P0, R3.reuse, R192, 0x1 ;  /* 0x000000c003caa211 */ /* 0x040fe400078008ff */
[----:B------:R-:W-:Y:S01]  /*cc40*/  IADD3 R0, P5, R180, R3, RZ ;  /* 0x00000003b4007210 */ /* 0x000fe20007fbe0ff */
[----:B------:R-:W-:Y:S01]  /*cc50*/  @!PT LDS RZ, [RZ] ;  /* 0x00000000fffff984 */ /* 0x000fe20000000800 */
[----:B------:R-:W-:Y:S01]  /*cc60*/  @!PT LDS RZ, [RZ] ;  /* 0x00000000fffff984 */ /* 0x000fe20000000800 */
[----:B------:R-:W-:Y:S01]  /*cc70*/  @!PT LDS RZ, [RZ] ;  /* 0x00000000fffff984 */ /* 0x000fe20000000800 */
[----:B------:R1:W-:Y:S01]  /*cc80*/  @!P3 LDGSTS.E.BYPASS.LTC128B.128 [R175+0xb000], [R194.64+0x40] ;  /* 0x0b000040c2afbfae */ /* 0x0003e2000b901d46 */
[-C--:B------:R-:W-:Y:S02]  /*cc90*/  @!P2 LEA.HI.X R203, R3, R191.reuse, R2, 0x1, P0 ;  /* 0x000000bf03cba211 */ /* 0x080fe400000f0c02 */
[----:B------:R-:W-:Y:S02]  /*cca0*/  IADD3.X R2, R177, R2, RZ, P5, !PT ;  /* 0x00000002b1027210 */ /* 0x000fe40002ffe4ff */
[CC--:B------:R-:W-:Y:S02]  /*ccb0*/  @!P4 LEA R210, P5, R0.reuse, R192.reuse, 0x1 ;  /* 0x000000c000d2c211 */ /* 0x0c0fe400078a08ff */
[CC--:B------:R-:W-:Y:S01]  /*ccc0*/  @!P3 LEA R208, P1, R0.reuse, R192.reuse, 0x1 ;  /* 0x000000c000d0b211 */ /* 0x0c0fe200078208ff */
[----:B------:R-:W-:Y:S01]  /*ccd0*/  @P2 STS.128 [R175+0xd000], RZ ;  /* 0x00d000ffaf002388 */ /* 0x000fe20000000c00 */
[CCC-:B------:R-:W-:Y:S02]  /*cce0*/  @!P4 LEA.HI.X R211, R0.reuse, R191.reuse, R2.reuse, 0x1, P5 ;  /* 0x000000bf00d3c211 */ /* 0x1c0fe400028f0c02 */
[CCC-:B------:R-:W-:Y:S02]  /*ccf0*/  @!P3 LEA.HI.X R209, R0.reuse, R191.reuse, R2.reuse, 0x1, P1 ;  /* 0x000000bf00d1b211 */ /* 0x1c0fe400008f0c02 */
[C---:B------:R-:W-:Y:S03]  /*cd00*/  @!P2 LEA R192, P0, R0.reuse, R192, 0x1 ;  /* 0x000000c000c0a211 */ /* 0x040fe600078008ff */
[----:B------:R-:W-:Y:S01]  /*cd10*/  @!PT LDS RZ, [RZ] ;  /* 0x00000000fffff984 */ /* 0x000fe20000000800 */
[----:B------:R-:W-:Y:S01]  /*cd20*/  @!PT LDS RZ, [RZ] ;  /* 0x00000000fffff984 */ /* 0x000fe20000000800 */
[----:B------:R-:W-:Y:S01]  /*cd30*/  @!PT LDS RZ, [RZ] ;  /* 0x00000000fffff984 */ /* 0x000fe20000000800 */
[----:B------:R1:W-:Y:S01]  /*cd40*/  @!P2 LDGSTS.E.BYPASS.LTC128B.128 [R175+0xd000], [R194.64+0x80] ;  /* 0x0d000080c2afafae */ /* 0x0003e2000b901d46 */
[----:B------:R-:W-:Y:S02]  /*cd50*/  @!P2 LEA.HI.X R193, R0, R191, R2, 0x1, P0 ;  /* 0x000000bf00c1a211 */ /* 0x000fe400000f0c02 */
[----:B------:R-:W-:Y:S02]  /*cd60*/  ISETP.GE.AND P0, PT, R174, 0x2, PT ;  /* 0x00000002ae00780c */ /* 0x000fe40003f06270 */
[----:B------:R-:W-:Y:S03]  /*cd70*/  MOV R191, R195 ;  /* 0x000000c300bf7202 */ /* 0x000fe60000000f00 */
[----:B------:R-:W-:Y:S08]  /*cd80*/  @P4 STS.128 [R175+0x9800], RZ ;  /* 0x009800ffaf004388 */ /* 0x000ff00000000c00 */
[----:B------:R-:W-:Y:S01]  /*cd90*/  @!PT LDS RZ, [RZ] ;  /* 0x00000000fffff984 */ /* 0x000fe20000000800 */
[----:B------:R-:W-:Y:S01]  /*cda0*/  @!PT LDS RZ, [RZ] ;  /* 0x00000000fffff984 */ /* 0x000fe20000000800 */
[----:B------:R-:W-:Y:S01]  /*cdb0*/  @!PT LDS RZ, [RZ] ;  /* 0x00000000fffff984 */ /* 0x000fe20000000800 */
[----:B------:R2:W-:Y:S08]  /*cdc0*/  @!P4 LDGSTS.E.BYPASS.LTC128B.128 [R175+0x9800], [R200.64] ;  /* 0x09800000c8afcfae */ /* 0x0005f0000b901d46 */
[----:B------:R-:W-:Y:S08]  /*cdd0*/  @P3 STS.128 [R175+0xb800], RZ ;  /* 0x00b800ffaf003388 */ /* 0x000ff00000000c00 */
[----:B------:R-:W-:Y:S01]  /*cde0*/  @!PT LDS RZ, [RZ] ;  /* 0x00000000fffff984 */ /* 0x000fe20000000800 */
[----:B------:R-:W-:Y:S01]  /*cdf0*/  @!PT LDS RZ, [RZ] ;  /* 0x00000000fffff984 */ /* 0x000fe20000000800 */
[----:B------:R-:W-:Y:S01]  /*ce00*/  @!PT LDS RZ, [RZ] ;  /* 0x00000000fffff984 */ /* 0x000fe20000000800 */
[----:B------:R3:W-:Y:S08]  /*ce10*/  @!P3 LDGSTS.E.BYPASS.LTC128B.128 [R175+0xb800], [R198.64+0x40] ;  /* 0x0b800040c6afbfae */ /* 0x0007f0000b901d46 */
        /* <DEDUP_REMOVED lines=35> */
[----:B------:R-:W-:Y:S08]  /*d050*/  LDSM.16.M88.4 R120, [R167] ;  /* 0x00000000a778783b */ /* 0x000ff00000000200 */
[----:B------:R-:W2:Y:S08]  /*d060*/  LDSM.16.M88.4 R124, [R166+0x3000] ;  /* 0x00300000a67c783b */ /* 0x000eb00000000200 */
[----:B------:R-:W3:Y:S01]  /*d070*/  LDSM.16.M88.4 R128, [R166+0x3400] ;  /* 0x00340000a680783b */ /* 0x000ee20000000200 */
[----:B-1----:R-:W-:Y:S07]  /*d080*/  MOV R192, R194 ;  /* 0x000000c200c07202 */ /* 0x002fee0000000f00 */
[----:B------:R-:W1:Y:S08]  /*d090*/  LDSM.16.M88.4 R132, [R166+0x3800] ;  /* 0x00380000a684783b */ /* 0x000e700000000200 */
[----:B------:R-:W0:Y:S08]  /*d0a0*/  LDGDEPBAR ;  /* 0x00000000000079af */ /* 0x000e300000000000 */
[----:B------:R-:W1:Y:S01]  /*d0b0*/  LDSM.16.M88.4 R136, [R166+0x3c00] ;  /* 0x003c0000a688783b */ /* 0x000e620000000200 */
[C---:B--2---:R-:W-:Y:S07]  /*d0c0*/  HMMA.16816.F32 R4, R120.reuse, R124, RZ ;  /* 0x0000007c7804723c */ /* 0x044fee00000018ff */
[----:B------:R-:W2:Y:S01]  /*d0d0*/  LDSM.16.M88.4 R140, [R166+0x4000] ;  /* 0x00400000a68c783b */ /* 0x000ea20000000200 */
[C---:B------:R-:W-:Y:S07]  /*d0e0*/  HMMA.16816.F32 R8, R120.reuse, R126, RZ ;  /* 0x0000007e7808723c */ /* 0x040fee00000018ff */
[----:B------:R-:W2:Y:S01]  /*d0f0*/  LDSM.16.M88.4 R144, [R166+0x4400] ;  /* 0x00440000a690783b */ /* 0x000ea20000000200 */
[C---:B---3--:R-:W-:Y:S07]  /*d100*/  HMMA.16816.F32 R12, R120.reuse, R128, RZ ;  /* 0x00000080780c723c */ /* 0x048fee00000018ff */
[----:B------:R-:W3:Y:S01]  /*d110*/  LDSM.16.M88.4 R148, [R166+0x4800] ;  /* 0x00480000a694783b */ /* 0x000ee20000000200 */
[C---:B------:R-:W-:Y:S07]  /*d120*/  HMMA.16816.F32 R16, R120.reuse, R130, RZ ;  /* 0x000000827810723c */ /* 0x040fee00000018ff */
[----:B------:R-:W3:Y:S01]  /*d130*/  LDSM.16.M88.4 R152, [R166+0x4c00] ;  /* 0x004c0000a698783b */ /* 0x000ee20000000200 */
[C---:B-1----:R-:W-:Y:S07]  /*d140*/  HMMA.16816.F32 R20, R120.reuse, R132, RZ ;  /* 0x000000847814723c */ /* 0x042fee00000018ff */
[----:B------:R-:W-:Y:S01]  /*d150*/  LDSM.16.M88.4 R156, [R165] ;  /* 0x00000000a59c783b */ /* 0x000fe20000000200 */
[C---:B------:R-:W-:Y:S07]  /*d160*/  HMMA.16816.F32 R24, R120.reuse, R134, RZ ;  /* 0x000000867818723c */ /* 0x040fee00000018ff */
[----:B------:R-:W1:Y:S01]  /*d170*/  LDSM.16.M88.4 R160, [R118+0x3000] ;  /* 0x0030000076a0783b */ /* 0x000e620000000200 */
[C---:B------:R-:W-:Y:S07]  /*d180*/  HMMA.16816.F32 R28, R120.reuse, R136, RZ ;  /* 0x00000088781c723c */ /* 0x040fee00000018ff */
[----:B------:R-:W-:Y:S01]  /*d190*/  LDSM.16.M88.4 R124, [R118+0x3800] ;  /* 0x00380000767c783b */ /* 0x000fe20000000200 */
[C---:B------:R-:W-:Y:S07]  /*d1a0*/  HMMA.16816.F32 R32, R120.reuse, R138, RZ ;  /* 0x0000008a7820723c */ /* 0x040fee00000018ff */
[----:B------:R-:W-:Y:S01]  /*d1b0*/  LDSM.16.M88.4 R128, [R118+0x3c00] ;  /* 0x003c00007680783b */ /* 0x000fe20000000200 */
[C---:B--2---:R-:W-:Y:S07]  /*d1c0*/  HMMA.16816.F32 R36, R120.reuse, R140, RZ ;  /* 0x0000008c7824723c */ /* 0x044fee00000018ff */
[----:B------:R-:W-:Y:S01]  /*d1d0*/  LDSM.16.M88.4 R132, [R166+0x5800] ;  /* 0x00580000a684783b */ /* 0x000fe20000000200 */
[C---:B------:R-:W-:Y:S08]  /*d1e0*/  HMMA.16816.F32 R40, R120.reuse, R142, RZ ;  /* 0x0000008e7828723c */ /* 0x040ff000000018ff */
[C---:B------:R-:W-:Y:S08]  /*d1f0*/  HMMA.16816.F32 R44, R120.reuse, R144, RZ ;  /* 0x00000090782c723c */ /* 0x040ff000000018ff */
[C---:B------:R-:W-:Y:S08]  /*d200*/  HMMA.16816.F32 R48, R120.reuse, R146, RZ ;  /* 0x000000927830723c */ /* 0x040ff000000018ff */
[C---:B---3--:R-:W-:Y:S08]  /*d210*/  HMMA.16816.F32 R52, R120.reuse, R148, RZ ;  /* 0x000000947834723c */ /* 0x048ff000000018ff */
[C---:B------:R-:W-:Y:S08]  /*d220*/  HMMA.16816.F32 R56, R120.reuse, R150, RZ ;  /* 0x000000967838723c */ /* 0x040ff000000018ff */
[C---:B------:R-:W-:Y:S08]  /*d230*/  HMMA.16816.F32 R60, R120.reuse, R152, RZ ;  /* 0x00000098783c723c */ /* 0x040ff000000018ff */
[----:B------:R-:W-:Y:S01]  /*d240*/  HMMA.16816.F32 R64, R120, R154, RZ ;  /* 0x0000009a7840723c */ /* 0x000fe200000018ff */
[----:B------:R-:W2:Y:S07]  /*d250*/  LDSM.16.M88.4 R120, [R118+0x3400] ;  /* 0x003400007678783b */ /* 0x000eae0000000200 */
[C---:B-1----:R-:W-:Y:S08]  /*d260*/  HMMA.16816.F32 R4, R156.reuse, R160, R4 ;  /* 0x000000a09c04723c */ /* 0x042ff00000001804 */
[C---:B------:R-:W-:Y:S08]  /*d270*/  HMMA.16816.F32 R8, R156.reuse, R162, R8 ;  /* 0x000000a29c08723c */ /* 0x040ff00000001808 */
[C---:B--2---:R-:W-:Y:S08]  /*d280*/  HMMA.16816.F32 R12, R156.reuse, R120, R12 ;  /* 0x000000789c0c723c */ /* 0x044ff0000000180c */
        /* <DEDUP_REMOVED lines=10> */
[----:B------:R-:W1:Y:S07]  /*d330*/  LDSM.16.M88.4 R120, [R118+0x4c00] ;  /* 0x004c00007678783b */ /* 0x000e6e0000000200 */
[C---:B--2---:R-:W-:Y:S08]  /*d340*/  HMMA.16816.F32 R44, R156.reuse, R124, R44 ;  /* 0x0000007c9c2c723c */ /* 0x044ff0000000182c */
[C---:B------:R-:W-:Y:S01]  /*d350*/  HMMA.16816.F32 R48, R156.reuse, R126, R48 ;  /* 0x0000007e9c30723c */ /* 0x040fe20000001830 */
[----:B------:R-:W-:Y:S07]  /*d360*/  LDSM.16.M88.4 R124, [R167+0x1000] ;  /* 0x00100000a77c783b */ /* 0x000fee0000000200 */
[C---:B---3--:R-:W-:Y:S08]  /*d370*/  HMMA.16816.F32 R52, R156.reuse, R128, R52 ;  /* 0x000000809c34723c */ /* 0x048ff00000001834 */
[C---:B------:R-:W-:Y:S01]  /*d380*/  HMMA.16816.F32 R56, R156.reuse, R130, R56 ;  /* 0x000000829c38723c */ /* 0x040fe20000001838 */
[----:B------:R-:W2:Y:S07]  /*d390*/  LDSM.16.M88.4 R128, [R166+0x5000] ;  /* 0x00500000a680783b */ /* 0x000eae0000000200 */
[C---:B-1----:R-:W-:Y:S08]  /*d3a0*/  HMMA.16816.F32 R60, R156.reuse, R120, R60 ;  /* 0x000000789c3c723c */ /* 0x042ff0000000183c */
[----:B------:R-:W-:Y:S01]  /*d3b0*/  HMMA.16816.F32 R64, R156, R122, R64 ;  /* 0x0000007a9c40723c */ /* 0x000fe20000001840 */
        /* <DEDUP_REMOVED lines=15> */
[----:B------:R-:W1:Y:S07]  /*d4b0*/  LDSM.16.M88.4 R120, [R166+0x6c00] ;  /* 0x006c0000a678783b */ /* 0x000e6e0000000200 */
[C---:B---3--:R-:W-:Y:S08]  /*d4c0*/  HMMA.16816.F32 R44, R124.reuse, R132, R44 ;  /* 0x000000847c2c723c */ /* 0x048ff0000000182c */
[C---:B------:R-:W-:Y:S01]  /*d4d0*/  HMMA.16816.F32 R48, R124.reuse, R134, R48 ;  /* 0x000000867c30723c */ /* 0x040fe20000001830 */
[----:B------:R-:W-:Y:S07]  /*d4e0*/  LDSM.16.M88.4 R132, [R165+0x1000] ;  /* 0x00100000a584783b */ /* 0x000fee0000000200 */
[C---:B--2---:R-:W-:Y:S08]  /*d4f0*/  HMMA.16816.F32 R52, R124.reuse, R128, R52 ;  /* 0x000000807c34723c */ /* 0x044ff00000001834 */
[C---:B------:R-:W-:Y:S01]  /*d500*/  HMMA.16816.F32 R56, R124.reuse, R130, R56 ;  /* 0x000000827c38723c */ /* 0x040fe20000001838 */
[----:B------:R-:W2:Y:S07]  /*d510*/  LDSM.16.M88.4 R128, [R118+0x5000] ;  /* 0x005000007680783b */ /* 0x000eae0000000200 */
[C---:B-1----:R-:W-:Y:S08]  /*d520*/  HMMA.16816.F32 R60, R124.reuse, R120, R60 ;  /* 0x000000787c3c723c */ /* 0x042ff0000000183c */
[----:B------:R-:W-:Y:S01]  /*d530*/  HMMA.16816.F32 R64, R124, R122, R64 ;  /* 0x0000007a7c40723c */ /* 0x000fe20000001840 */
[----:B------:R-:W1:Y:S08]  /*d540*/  LDSM.16.M88.4 R120, [R118+0x5400] ;  /* 0x005400007678783b */ /* 0x000e700000000200 */
[----:B------:R-:W3:Y:S01]  /*d550*/  LDSM.16.M88.4 R124, [R118+0x5800] ;  /* 0x00580000767c783b */ /* 0x000ee20000000200 */
        /* <DEDUP_REMOVED lines=51> */
[C---:B------:R-:W-:Y:S08]  /*d890*/  HMMA.16816.F32 R8, R132.reuse, R130, R8 ;  /* 0x000000828408723c */ /* 0x040ff00000001808 */
[C---:B-1----:R-:W-:Y:S08]  /*d8a0*/  HMMA.16816.F32 R12, R132.reuse, R120, R12 ;  /* 0x00000078840c723c */ /* 0x042ff0000000180c */
[----:B------:R-:W-:Y:S01]  /*d8b0*/  FMUL.FTZ R0, R4, c[0x0][0x2ec] ;  /* 0x0000bb0004007a20 */ /* 0x000fe20000410000 */
[C---:B------:R-:W-:Y:S01]  /*d8c0*/  HMMA.16816.F32 R16, R132.reuse, R122, R16 ;  /* 0x0000007a8410723c */ /* 0x040fe20000001810 */
[----:B------:R-:W1:Y:S02]  /*d8d0*/  LDSM.16.M88.4 R120, [R118+0x7c00] ;  /* 0x007c00007678783b */ /* 0x000e640000000200 */
[----:B------:R2:W1:Y:S01]  /*d8e0*/  MUFU.TANH R157, R0 ;  /* 0x00000000009d7308 */ /* 0x0004620000002400 */
[----:B------:R-:W-:Y:S02]  /*d8f0*/  FMUL.FTZ R252, R6, c[0x0][0x2ec] ;  /* 0x0000bb0006fc7a20 */ /* 0x000fe40000410000 */
[----:B------:R-:W-:Y:S02]  /*d900*/  FMUL.FTZ R251, R5, c[0x0][0x2ec] ;  /* 0x0000bb0005fb7a20 */ /* 0x000fe40000410000 */
[C---:B---3--:R-:W-:Y:S04]  /*d910*/  HMMA.16816.F32 R20, R132.reuse, R124, R20 ;  /* 0x0000007c8414723c */ /* 0x048fe80000001814 */
[----:B------:R-:W-:Y:S01]  /*d920*/  FMUL.FTZ R3, R9, c[0x0][0x2ec] ;  /* 0x0000bb0009037a20 */ /* 0x000fe20000410000 */
[----:B------:R-:W3:Y:S01]  /*d930*/  MUFU.TANH R251, R251 ;  /* 0x000000fb00fb7308 */ /* 0x000ee20000002400 */
[----:B------:R-:W-:Y:S02]  /*d940*/  FMUL.FTZ R250, R7, c[0x0][0x2ec] ;  /* 0x0000bb0007fa7a20 */ /* 0x000fe40000410000 */
[C---:B------:R-:W-:Y:S01]  /*d950*/  HMMA.16816.F32 R24, R132.reuse, R126, R24 ;  /* 0x0000007e8418723c */ /* 0x040fe20000001818 */
[----:B------:R-:W3:Y:S03]  /*d960*/  LDSM.16.M88.4 R124, [R118+0x8000] ;  /* 0x00800000767c783b */ /* 0x000ee60000000200 */
[----:B------:R-:W-:Y:S02]  /*d970*/  FMUL.FTZ R249, R8, c[0x0][0x2ec] ;  /* 0x0000bb0008f97a20 */ /* 0x000fe40000410000 */
[----:B------:R-:W-:Y:S01]  /*d980*/  FMUL.FTZ R247, R12, c[0x0][0x2ec] ;  /* 0x0000bb000cf77a20 */ /* 0x000fe20000410000 */
[----:B------:R3:W3:Y:S01]  /*d990*/  MUFU.TANH R159, R3 ;  /* 0x00000003009f7308 */ /* 0x0006e20000002400 */
[----:B------:R-:W-:Y:S04]  /*d9a0*/  FMUL.FTZ R245, R13, c[0x0][0x2ec] ;  /* 0x0000bb000df57a20 */ /* 0x000fe80000410000 */
[----:B--2---:R-:W-:Y:S02]  /*d9b0*/  FMUL.FTZ R0, R11, c[0x0][0x2ec] ;  /* 0x0000bb000b007a20 */ /* 0x004fe40000410000 */
[----:B------:R-:W-:Y:S02]  /*d9c0*/  FMUL.FTZ R248, R14, c[0x0][0x2ec] ;  /* 0x0000bb000ef87a20 */ /* 0x000fe40000410000 */
[----:B------:R-:W-:Y:S01]  /*d9d0*/  FMUL.FTZ R246, R15, c[0x0][0x2ec] ;  /* 0x0000bb000ff67a20 */ /* 0x000fe20000410000 */
[----:B------:R2:W2:Y:S01]  /*d9e0*/  MUFU.TANH R6, R0 ;  /* 0x0000000000067308 */ /* 0x0004a20000002400 */
[----:B------:R-:W-:Y:S02]  /*d9f0*/  FMUL.FTZ R243, R16, c[0x0][0x2ec] ;  /* 0x0000bb0010f37a20 */ /* 0x000fe40000410000 */
[----:B------:R-:W-:Y:S02]  /*da00*/  FMUL.FTZ R241, R17, c[0x0][0x2ec] ;  /* 0x0000bb0011f17a20 */ /* 0x000fe40000410000 */
[----:B------:R-:W-:Y:S02]  /*da10*/  FMUL.FTZ R244, R18, c[0x0][0x2ec] ;  /* 0x0000bb0012f47a20 */ /* 0x000fe40000410000 */
[----:B------:R-:W-:Y:S01]  /*da20*/  FMUL.FTZ R242, R19, c[0x0][0x2ec] ;  /* 0x0000bb0013f27a20 */ /* 0x000fe20000410000 */
[C---:B-1----:R-:W-:Y:S02]  /*da30*/  HMMA.16816.F32 R28, R132.reuse, R120, R28 ;  /* 0x00000078841c723c */ /* 0x042fe4000000181c */
[----:B------:R-:W1:Y:S01]  /*da40*/  MUFU.TANH R252, R252 ;  /* 0x000000fc00fc7308 */ /* 0x000e620000002400 */
[----:B------:R-:W-:Y:S02]  /*da50*/  FMUL.FTZ R237, R20, c[0x0][0x2ec] ;  /* 0x0000bb0014ed7a20 */ /* 0x000fe40000410000 */
[----:B------:R-:W-:Y:S02]  /*da60*/  FMUL.FTZ R235, R21, c[0x0][0x2ec] ;  /* 0x0000bb0015eb7a20 */ /* 0x000fe40000410000 */
[----:B------:R-:W-:Y:S01]  /*da70*/  FMUL.FTZ R240, R22, c[0x0][0x2ec] ;  /* 0x0000bb0016f07a20 */ /* 0x000fe20000410000 */
[C---:B------:R-:W-:Y:S01]  /*da80*/  HMMA.16816.F32 R32, R132.reuse, R122, R32 ;  /* 0x0000007a8420723c */ /* 0x040fe20000001820 */
[----:B------:R-:W1:Y:S03]  /*da90*/  LDSM.16.M88.4 R120, [R118+0x8400] ;  /* 0x008400007678783b */ /* 0x000e660000000200 */
[----:B------:R-:W1:Y:S01]  /*daa0*/  MUFU.TANH R250, R250 ;  /* 0x000000fa00fa7308 */ /* 0x000e620000002400 */
[----:B------:R-:W-:Y:S02]  /*dab0*/  FMUL.FTZ R238, R23, c[0x0][0x2ec] ;  /* 0x0000bb0017ee7a20 */ /* 0x000fe40000410000 */
[----:B------:R-:W-:Y:S01]  /*dac0*/  FMUL.FTZ R233, R24, c[0x0][0x2ec] ;  /* 0x0000bb0018e97a20 */ /* 0x000fe20000410000 */
[C---:B---3--:R-:W-:Y:S04]  /*dad0*/  HMMA.16816.F32 R36, R132.reuse, R124, R36 ;  /* 0x0000007c8424723c */ /* 0x048fe80000001824 */
[----:B------:R-:W-:Y:S02]  /*dae0*/  FMUL.FTZ R239, R25, c[0x0][0x2ec] ;  /* 0x0000bb0019ef7a20 */ /* 0x000fe40000410000 */
[----:B------:R-:W3:Y:S01]  /*daf0*/  MUFU.TANH R249, R249 ;  /* 0x000000f900f97308 */ /* 0x000ee20000002400 */
[----:B------:R-:W-:Y:S01]  /*db00*/  FMUL.FTZ R236, R26, c[0x0][0x2ec] ;  /* 0x0000bb001aec7a20 */ /* 0x000fe20000410000 */
[C---:B------:R-:W-:Y:S01]  /*db10*/  HMMA.16816.F32 R40, R132.reuse, R126, R40 ;  /* 0x0000007e8428723c */ /* 0x040fe20000001828 */
[----:B------:R-:W2:Y:S03]  /*db20*/  LDSM.16.M88.4 R124, [R118+0x8800] ;  /* 0x00880000767c783b */ /* 0x000ea60000000200 */
[----:B------:R-:W-:Y:S02]  /*db30*/  FMUL.FTZ R234, R27, c[0x0][0x2ec] ;  /* 0x0000bb001bea7a20 */ /* 0x000fe40000410000 */
[----:B------:R-:W-:Y:S02]  /*db40*/  FMUL.FTZ R229, R28, c[0x0][0x2ec] ;  /* 0x0000bb001ce57a20 */ /* 0x000fe40000410000 */
[----:B------:R-:W2:Y:S01]  /*db50*/  MUFU.TANH R247, R247 ;  /* 0x000000f700f77308 */ /* 0x000ea20000002400 */
[----:B------:R-:W-:Y:S03]  /*db60*/  FMUL.FTZ R227, R29, c[0x0][0x2ec] ;  /* 0x0000bb001de37a20 */ /* 0x000fe60000410000 */
[----:B------:R-:W-:Y:S02]  /*db70*/  FMUL.FTZ R232, R30, c[0x0][0x2ec] ;  /* 0x0000bb001ee87a20 */ /* 0x000fe40000410000 */
[----:B------:R-:W-:Y:S02]  /*db80*/  FMUL.FTZ R230, R31, c[0x0][0x2ec] ;  /* 0x0000bb001fe67a20 */ /* 0x000fe40000410000 */
[----:B------:R-:W-:Y:S02]  /*db90*/  FMUL.FTZ R225, R32, c[0x0][0x2ec] ;  /* 0x0000bb0020e17a20 */ /* 0x000fe40000410000 */
[----:B------:R-:W3:Y:S01]  /*dba0*/  MUFU.TANH R245, R245 ;  /* 0x000000f500f57308 */ /* 0x000ee20000002400 */
[----:B------:R-:W-:Y:S02]  /*dbb0*/  FMUL.FTZ R231, R33, c[0x0][0x2ec] ;  /* 0x0000bb0021e77a20 */ /* 0x000fe40000410000 */
[----:B------:R-:W-:Y:S02]  /*dbc0*/  FMUL.FTZ R228, R34, c[0x0][0x2ec] ;  /* 0x0000bb0022e47a20 */ /* 0x000fe40000410000 */
[----:B------:R-:W-:Y:S01]  /*dbd0*/  FMUL.FTZ R226, R35, c[0x0][0x2ec] ;  /* 0x0000bb0023e27a20 */ /* 0x000fe20000410000 */
[C---:B-1----:R-:W-:Y:S04]  /*dbe0*/  HMMA.16816.F32 R44, R132.reuse, R120, R44 ;  /* 0x00000078842c723c */ /* 0x042fe8000000182c */
[----:B------:R-:W1:Y:S01]  /*dbf0*/  MUFU.TANH R248, R248 ;  /* 0x000000f800f87308 */ /* 0x000e620000002400 */
[----:B------:R-:W-:Y:S02]  /*dc00*/  FMUL.FTZ R215, R36, c[0x0][0x2ec] ;  /* 0x0000bb0024d77a20 */ /* 0x000fe40000410000 */
[----:B------:R-:W-:Y:S01]  /*dc10*/  FMUL.FTZ R213, R37, c[0x0][0x2ec] ;  /* 0x0000bb0025d57a20 */ /* 0x000fe20000410000 */
[C---:B------:R-:W-:Y:S01]  /*dc20*/  HMMA.16816.F32 R48, R132.reuse, R122, R48 ;  /* 0x0000007a8430723c */ /* 0x040fe20000001830 */
[----:B------:R-:W1:Y:S01]  /*dc30*/  LDSM.16.M88.4 R120, [R118+0x8c00] ;  /* 0x008c00007678783b */ /* 0x000e620000000200 */
[----:B------:R-:W-:Y:S04]  /*dc40*/  DEPBAR.LE SB0, 0x0 ;  /* 0x000080000000791a */ /* 0x000fe80000000000 */
[----:B------:R-:W1:Y:S01]  /*dc50*/  MUFU.TANH R246, R246 ;  /* 0x000000f600f67308 */ /* 0x000e620000002400 */
[----:B------:R-:W-:Y:S01]  /*dc60*/  FMUL.FTZ R214, R38, c[0x0][0x2ec] ;  /* 0x0000bb0026d67a20 */ /* 0x000fe20000410000 */
[C---:B--2---:R-:W-:Y:S01]  /*dc70*/  HMMA.16816.F32 R52, R132.reuse, R124, R52 ;  /* 0x0000007c8434723c */ /* 0x044fe20000001834 */
[----:B------:R-:W-:Y:S04]  /*dc80*/  BAR.SYNC.DEFER_BLOCKING 0x0 ;  /* 0x0000000000007b1d */ /* 0x000fe80000010000 */
[----:B------:R-:W-:Y:S02]  /*dc90*/  FMUL.FTZ R216, R39, c[0x0][0x2ec] ;  /* 0x0000bb0027d87a20 */ /* 0x000fe40000410000 */
[----:B-----5:R-:W-:Y:S01]  /*dca0*/  FMUL.FTZ R207, R40, c[0x0][0x2ec] ;  /* 0x0000bb0028cf7a20 */ /* 0x020fe20000410000 */
[----:B------:R-:W2:Y:S01]  /*dcb0*/  MUFU.TANH R243, R243 ;  /* 0x000000f300f37308 */ /* 0x000ea20000002400 */
[C---:B------:R-:W-:Y:S03]  /*dcc0*/  HMMA.16816.F32 R56, R132.reuse, R126, R56 ;  /* 0x0000007e8438723c */ /* 0x040fe60000001838 */
[----:B------:R-:W-:Y:S02]  /*dcd0*/  FMUL.FTZ R211, R41, c[0x0][0x2ec] ;  /* 0x0000bb0029d37a20 */ /* 0x000fe40000410000 */
[----:B------:R-:W-:Y:S02]  /*dce0*/  FMUL.FTZ R218, R42, c[0x0][0x2ec] ;  /* 0x0000bb002ada7a20 */ /* 0x000fe40000410000 */
[----:B------:R-:W-:Y:S02]  /*dcf0*/  FMUL.FTZ R212, R43, c[0x0][0x2ec] ;  /* 0x0000bb002bd47a20 */ /* 0x000fe40000410000 */
[----:B------:R-:W2:Y:S03]  /*dd00*/  MUFU.TANH R241, R241 ;  /* 0x000000f100f17308 */ /* 0x000ea60000002400 */
[----:B------:R-:W-:Y:S02]  /*dd10*/  FMUL.FTZ R199, R44, c[0x0][0x2ec] ;  /* 0x0000bb002cc77a20 */ /* 0x000fe40000410000 */
[----:B------:R-:W-:Y:S02]  /*dd20*/  FMUL.FTZ R201, R45, c[0x0][0x2ec] ;  /* 0x0000bb002dc97a20 */ /* 0x000fe40000410000 */
[----:B------:R-:W-:Y:S02]  /*dd30*/  FMUL.FTZ R208, R46, c[0x0][0x2ec] ;  /* 0x0000bb002ed07a20 */ /* 0x000fe40000410000 */
[----:B------:R-:W-:Y:S01]  /*dd40*/  FMUL.FTZ R210, R47, c[0x0][0x2ec] ;  /* 0x0000bb002fd27a20 */ /* 0x000fe20000410000 */
[----:B------:R-:W2:Y:S01]  /*dd50*/  MUFU.TANH R244, R244 ;  /* 0x000000f400f47308 */ /* 0x000ea20000002400 */
[----:B------:R-:W-:Y:S02]  /*dd60*/  FMUL.FTZ R203, R48, c[0x0][0x2ec] ;  /* 0x0000bb0030cb7a20 */ /* 0x000fe40000410000 */
[----:B------:R-:W-:Y:S01]  /*dd70*/  FMUL.FTZ R205, R49, c[0x0][0x2ec] ;  /* 0x0000bb0031cd7a20 */ /* 0x000fe20000410000 */
[C---:B-1----:R-:W-:Y:S03]  /*dd80*/  HMMA.16816.F32 R60, R132.reuse, R120, R60 ;  /* 0x00000078843c723c */ /* 0x042fe6000000183c */
[----:B------:R-:W-:Y:S03]  /*dd90*/  FMUL.FTZ R206, R50, c[0x0][0x2ec] ;  /* 0x0000bb0032ce7a20 */ /* 0x000fe60000410000 */
[----:B------:R-:W1:Y:S01]  /*dda0*/  MUFU.TANH R242, R242 ;  /* 0x000000f200f27308 */ /* 0x000e620000002400 */
[----:B------:R-:W-:Y:S01]  /*ddb0*/  FMUL.FTZ R204, R51, c[0x0][0x2ec] ;  /* 0x0000bb0033cc7a20 */ /* 0x000fe20000410000 */
[----:B------:R-:W-:Y:S04]  /*ddc0*/  HMMA.16816.F32 R64, R132, R122, R64 ;  /* 0x0000007a8440723c */ /* 0x000fe80000001840 */
[----:B------:R-:W-:Y:S02]  /*ddd0*/  FMUL.FTZ R209, R52, c[0x0][0x2ec] ;  /* 0x0000bb0034d17a20 */ /* 0x000fe40000410000 */
[----:B------:R-:W-:Y:S02]  /*dde0*/  FMUL.FTZ R217, R53, c[0x0][0x2ec] ;  /* 0x0000bb0035d97a20 */ /* 0x000fe40000410000 */
[----:B------:R-:W1:Y:S01]  /*ddf0*/  MUFU.TANH R237, R237 ;  /* 0x000000ed00ed7308 */ /* 0x000e620000002400 */
[----:B------:R-:W-:Y:S03]  /*de00*/  FMUL.FTZ R202, R54, c[0x0][0x2ec] ;  /* 0x0000bb0036ca7a20 */ /* 0x000fe60000410000 */
[----:B------:R-:W-:Y:S02]  /*de10*/  FMUL.FTZ R200, R55, c[0x0][0x2ec] ;  /* 0x0000bb0037c87a20 */ /* 0x000fe40000410000 */
[----:B------:R-:W-:Y:S02]  /*de20*/  FMUL.FTZ R219, R56, c[0x0][0x2ec] ;  /* 0x0000bb0038db7a20 */ /* 0x000fe40000410000 */
[----:B------:R-:W-:Y:S02]  /*de30*/  FMUL.FTZ R220, R57, c[0x0][0x2ec] ;  /* 0x0000bb0039dc7a20 */ /* 0x000fe40000410000 */
[----:B------:R-:W1:Y:S01]  /*de40*/  MUFU.TANH R235, R235 ;  /* 0x000000eb00eb7308 */ /* 0x000e620000002400 */
[----:B------:R-:W-:Y:S02]  /*de50*/  FMUL.FTZ R198, R58, c[0x0][0x2ec] ;  /* 0x0000bb003ac67a20 */ /* 0x000fe40000410000 */
[----:B----4-:R-:W-:Y:S02]  /*de60*/  FMUL.FTZ R197, R59, c[0x0][0x2ec] ;  /* 0x0000bb003bc57a20 */ /* 0x010fe40000410000 */
[----:B------:R-:W-:Y:S02]  /*de70*/  FMUL.FTZ R221, R60, c[0x0][0x2ec] ;  /* 0x0000bb003cdd7a20 */ /* 0x000fe40000410000 */
[----:B------:R-:W-:Y:S02]  /*de80*/  FMUL.FTZ R222, R61, c[0x0][0x2ec] ;  /* 0x0000bb003dde7a20 */ /* 0x000fe40000410000 */
[----:B------:R-:W-:Y:S01]  /*de90*/  FMUL.FTZ R193, R62, c[0x0][0x2ec] ;  /* 0x0000bb003ec17a20 */ /* 0x000fe20000410000 */
[----:B------:R-:W4:Y:S01]  /*dea0*/  MUFU.TANH R240, R240 ;  /* 0x000000f000f07308 */ /* 0x000f220000002400 */
[----:B------:R-:W-:Y:S02]  /*deb0*/  FMUL.FTZ R196, R63, c[0x0][0x2ec] ;  /* 0x0000bb003fc47a20 */ /* 0x000fe40000410000 */
[----:B------:R-:W-:Y:S02]  /*dec0*/  FMUL.FTZ R223, R64, c[0x0][0x2ec] ;  /* 0x0000bb0040df7a20 */ /* 0x000fe40000410000 */
[----:B------:R-:W-:Y:S02]  /*ded0*/  FMUL.FTZ R224, R65, c[0x0][0x2ec] ;  /* 0x0000bb0041e07a20 */ /* 0x000fe40000410000 */
[----:B------:R-:W-:Y:S02]  /*dee0*/  FMUL.FTZ R3, R67, c[0x0][0x2ec] ;  /* 0x0000bb0043037a20 */ /* 0x000fe40000410000 */
[----:B------:R-:W-:Y:S01]  /*def0*/  FMUL.FTZ R2, R10, c[0x0][0x2ec] ;  /* 0x0000bb000a027a20 */ /* 0x000fe20000410000 */
[----:B------:R-:W1:Y:S01]  /*df00*/  MUFU.TANH R238, R238 ;  /* 0x000000ee00ee7308 */ /* 0x000e620000002400 */
[----:B------:R-:W-:Y:S09]  /*df10*/  FMUL.FTZ R0, R66, c[0x0][0x2ec] ;  /* 0x0000bb0042007a20 */ /* 0x000ff20000410000 */
[----:B------:R1:W1:Y:S10]  /*df20*/  MUFU.TANH R10, R2 ;  /* 0x00000002000a7308 */ /* 0x0002740000002400 */
[----:B------:R-:W1:Y:S10]  /*df30*/  MUFU.TANH R233, R233 ;  /* 0x000000e900e97308 */ /* 0x000e740000002400 */
        /* <DEDUP_REMOVED lines=41> */
[----:B------:R1:W1:Y:S10]  /*e1d0*/  MUFU.TANH R52, R0 ;  /* 0x0000000000347308 */ /* 0x0002740000002400 */
[----:B------:R-:W1:Y:S01]  /*e1e0*/  MUFU.TANH R3, R3 ;  /* 0x0000000300037308 */ /* 0x000e620000002400 */
[----:B------:R-:W-:-:S05]  /*e1f0*/  @!P0 BRA `(.L_x_768) ;  /* 0x000009e000008947 */ /* 0x000fca0003800000 */
[----:B--234-:R-:W-:Y:S02]  /*e200*/  ULDC UR5, c[0x0][0x198] ;  /* 0x0000660000057ab9 */ /* 0x01cfe40000000800 */
[----:B------:R-:W-:Y:S04]  /*e210*/  ULEA UR5, -UR5, URZ, 0x7 ;  /* 0x0000003f05057291 */ /* 0x000fe8000f8e393f */
[----:B------:R-:W-:Y:S02]  /*e220*/  USHF.R.S32.HI UR4, URZ, 0x1f, UR5 ;  /* 0x0000001f3f047899 */ /* 0x000fe40008011405 */
[----:B-1----:R-:W-:Y:S04]  /*e230*/  MOV R0, UR5 ;  /* 0x0000000500007c02 */ /* 0x002fe80008000f00 */
        /* <DEDUP_REMOVED lines=8> */
[----:B------:R-:W-:Y:S02]  /*e2c0*/  IABS R9, R11 ;  /* 0x0000000b00097213 */ /* 0x000fe40000000000 */
[----:B------:R-:W-:Y:S02]  /*e2d0*/  LOP3.LUT R8, R8, c[0x0][0x2d0], RZ, 0x3c, !PT ;  /* 0x0000b40008087a12 */ /* 0x000fe400078e3cff */
[----:B------:R-:W-:Y:S01]  /*e2e0*/  LOP3.LUT R11, R11, c[0x0][0x2d0], RZ, 0x3c, !PT ;  /* 0x0000b4000b0b7a12 */ /* 0x000fe200078e3cff */
[----:B-1----:R-:W1:Y:S02]  /*e2f0*/  MUFU.RCP R0, R4 ;  /* 0x0000000400007308 */ /* 0x002e640000001000 */
[----:B-1----:R-:W-:Y:S08]  /*e300*/  IADD3 R12, R0, 0xffffffe, RZ ;  /* 0x0ffffffe000c7810 */ /* 0x002ff00007ffe0ff */
[----:B------:R-:W1:Y:S02]  /*e310*/  F2I.FTZ.U32.TRUNC.NTZ R13, R12 ;  /* 0x0000000c000d7305 */ /* 0x000e64000021f000 */
[--C-:B-1----:R-:W-:Y:S02]  /*e320*/  IMAD.MOV R5, RZ, RZ, -R13.reuse ;  /* 0x000000ffff057224 */ /* 0x102fe400078e0a0d */
[----:B------:R-:W-:Y:S02]  /*e330*/  IMAD.MOV.U32 R12, RZ, RZ, RZ ;  /* 0x000000ffff0c7224 */ /* 0x000fe400078e00ff */
[----:B------:R-:W-:Y:S04]  /*e340*/  IMAD R0, R5, R2, RZ ;  /* 0x0000000205007224 */ /* 0x000fe800078e02ff */
[----:B------:R-:W-:Y:S06]  /*e350*/  IMAD.HI.U32 R0, R13, R0, R12 ;  /* 0x000000000d007227 */ /* 0x000fec00078e000c */
        /* <DEDUP_REMOVED lines=45> */
.L_x_769:
        /* <DEDUP_REMOVED lines=16> */
[CCC-:B------:R-:W-:Y:S02]  /*e730*/  @!P3 LEA.HI.X R13, R7.reuse, R187.reuse, R2.reuse, 0x1, P1 ;  /* 0x000000bb070db211 */ /* 0x1c0fe400008f0c02 */
[--C-:B------:R-:W-:Y:S01]  /*e740*/  @!P2 LEA.HI.X R9, R7, R187, R2.reuse, 0x1, P0 ;  /* 0x000000bb0709a211 */ /* 0x100fe200000f0c02 */
[----:B------:R-:W-:Y:S01]  /*e750*/  @!PT LDS RZ, [RZ] ;  /* 0x00000000fffff984 */ /* 0x000fe20000000800 */
[----:B------:R-:W-:Y:S01]  /*e760*/  @!PT LDS RZ, [RZ] ;  /* 0x00000000fffff984 */ /* 0x000fe20000000800 */
[----:B------:R-:W-:Y:S01]  /*e770*/  @!PT LDS RZ, [RZ] ;  /* 0x00000000fffff984 */ /* 0x000fe20000000800 */
[----:B------:R1:W-:Y:S01]  /*e780*/  @!P3 LDGSTS.E.BYPASS.LTC128B.128 [R175+0x5000], [R14.64+0x40] ;  /* 0x050000400eafbfae */ /* 0x0003e2000b901d46 */
[----:B------:R-:W-:Y:S03]  /*e790*/  IADD3 R5, P5, R171, R7, RZ ;  /* 0x00000007ab057210 */ /* 0x000fe60007fbe0ff */
[----:B------:R1:W-:Y:S01]  /*e7a0*/  @P2 STS.128 [R175+0x7000], RZ ;  /* 0x007000ffaf002388 */ /* 0x0003e20000000c00 */
[CC--:B------:R-:W-:Y:S01]  /*e7b0*/  @!P3 LEA R16, P1, R5.reuse, R188.reuse, 0x1 ;  /* 0x000000bc0510b211 */ /* 0x0c0fe200078208ff */
[----:B------:R-:W-:Y:S01]  /*e7c0*/  IMAD.X R2, R170, 0x1, R2, P5 ;  /* 0x00000001aa027824 */ /* 0x000fe200028e0602 */
[CC--:B------:R-:W-:Y:S01]  /*e7d0*/  @!P4 LEA R18, P5, R5.reuse, R188.reuse, 0x1 ;  /* 0x000000bc0512c211 */ /* 0x0c0fe200078a08ff */
[----:B------:R-:W-:Y:S01]  /*e7e0*/  @!PT LDS RZ, [RZ] ;  /* 0x00000000fffff984 */ /* 0x000fe20000000800 */
[----:B------:R-:W-:Y:S01]  /*e7f0*/  @!PT LDS RZ, [RZ] ;  /* 0x00000000fffff984 */ /* 0x000fe20000000800 */
[----:B------:R-:W-:Y:S01]  /*e800*/  @!PT LDS RZ, [RZ] ;  /* 0x00000000fffff984 */ /* 0x000fe20000000800 */
[----:B------:R1:W-:Y:S01]  /*e810*/  @!P2 LDGSTS.E.BYPASS.LTC128B.128 [R175+0x7000], [R14.64+0x80] ;  /* 0x070000800eafafae */ /* 0x0003e2000b901d46 */
[CC--:B------:R-:W-:Y:S02]  /*e820*/  @!P2 LEA R4, P0, R5.reuse, R188.reuse, 0x1 ;  /* 0x000000bc0504a211 */ /* 0x0c0fe400078008ff */
        /* <DEDUP_REMOVED lines=59> */
.L_x_768:
[----:B-1234-:R-:W-:Y:S01]  /*ebe0*/  FMNMX.FTZ R0, R157, R119, !PT ;  /* 0x000000779d007209 */ /* 0x01efe20007810000 */
[----:B------:R-:W-:Y:S01]  /*ebf0*/  LDSM.16.MT88.4 R20, [R116+0x9000] ;  /* 0x009000007414783b */ /* 0x000fe20000004200 */
[----:B------:R-:W-:Y:S02]  /*ec00*/  FMNMX.FTZ R5, R252, R117, !PT ;  /* 0x00000075fc057209 */ /* 0x000fe40007810000 */
[----:B------:R-:W-:Y:S02]  /*ec10*/  FMNMX.FTZ R0, R251, R0, !PT ;  /* 0x00000000fb007209 */ /* 0x000fe40007810000 */
[----:B------:R-:W-:Y:S02]  /*ec20*/  FMNMX.FTZ R5, R250, R5, !PT ;  /* 0x00000005fa057209 */ /* 0x000fe40007810000 */
[----:B------:R-:W-:Y:S01]  /*ec30*/  FMNMX.FTZ R0, R249, R0, !PT ;  /* 0x00000000f9007209 */ /* 0x000fe20007810000 */
        /* <DEDUP_REMOVED lines=63> */
[----:B------:R-:W-:Y:S01]  /*f030*/  FMNMX.FTZ R7, R3, R0, !PT ;  /* 0x0000000003077209 */ /* 0x000fe20007810000 */
[----:B------:R-:W-:Y:S08]  /*f040*/  LDSM.16.MT88.4 R12, [R164+0x9000] ;  /* 0x00900000a40c783b */ /* 0x000ff00000004200 */
[----:B------:R-:W-:Y:S08]  /*f050*/  SHFL.BFLY PT, R9, R8, 0x2, 0x1f ;  /* 0x0c401f0008097f89 */ /* 0x000ff000000e0000 */
[----:B------:R-:W1:Y:S02]  /*f060*/  SHFL.BFLY PT, R0, R7, 0x2, 0x1f ;  /* 0x0c401f0007007f89 */ /* 0x000e6400000e0000 */
[----:B-1----:R-:W-:Y:S02]  /*f070*/  FMNMX.FTZ R5, R7, R0, !PT ;  /* 0x0000000007057209 */ /* 0x002fe40007810000 */
[----:B------:R-:W-:Y:S04]  /*f080*/  FMNMX.FTZ R11, R8, R9, !PT ;  /* 0x00000009080b7209 */ /* 0x000fe80007810000 */
[----:B------:R-:W1:Y:S08]  /*f090*/  SHFL.BFLY PT, R0, R5, 0x1, 0x1f ;  /* 0x0c201f0005007f89 */ /* 0x000e7000000e0000 */
[----:B------:R-:W2:Y:S01]  /*f0a0*/  SHFL.BFLY PT, R2, R11, 0x1, 0x1f ;  /* 0x0c201f000b027f89 */ /* 0x000ea200000e0000 */
[----:B-1----:R-:W-:Y:S05]  /*f0b0*/  FMNMX.FTZ R0, R5, R0, !PT ;  /* 0x0000000005007209 */ /* 0x002fea0007810000 */
[----:B------:R-:W-:Y:S01]  /*f0c0*/  FMUL.FTZ R55, R0, c[0x0][0x23c] ;  /* 0x00008f0000377a20 */ /* 0x000fe20000410000 */
[----:B--2---:R-:W-:Y:S04]  /*f0d0*/  FMNMX.FTZ R2, R11, R2, !PT ;  /* 0x000000020b027209 */ /* 0x004fe80007810000 */
[C---:B------:R-:W-:Y:S01]  /*f0e0*/  FSETP.NEU.FTZ.AND P0, PT, R2.reuse, -INF , PT ;  /* 0xff8000000200780b */ /* 0x040fe20003f1d000 */
[C---:B------:R-:W-:Y:S02]  /*f0f0*/  FMUL.FTZ R130, R2.reuse, c[0x0][0x23c] ;  /* 0x00008f0002827a20 */ /* 0x040fe40000410000 */
[----:B------:R-:W-:Y:S01]  /*f100*/  FADD.FTZ R4, -R2, R119 ;  /* 0x0000007702047221 */ /* 0x000fe20000010100 */
[----:B------:R-:W-:Y:S02]  /*f110*/  MOV R119, R2 ;  /* 0x0000000200777202 */ /* 0x000fe40000000f00 */
[----:B------:R-:W-:Y:S01]  /*f120*/  FSEL R130, R130, RZ, P0 ;  /* 0x000000ff82827208 */ /* 0x000fe20000000000 */
[----:B------:R-:W-:Y:S01]  /*f130*/  FMUL.FTZ R53, R4, c[0x0][0x23c] ;  /* 0x00008f0004357a20 */ /* 0x000fe20000410000 */
[C---:B------:R-:W-:Y:S01]  /*f140*/  FSETP.NEU.FTZ.AND P0, PT, R0.reuse, -INF , PT ;  /* 0xff8000000000780b */ /* 0x040fe20003f1d000 */
[----:B------:R-:W-:Y:S02]  /*f150*/  FADD.FTZ R4, -R0, R117 ;  /* 0x0000007500047221 */ /* 0x000fe40000010100 */
[--C-:B------:R-:W-:Y:S01]  /*f160*/  FFMA.FTZ R120, R159, c[0x0][0x23c], -R130.reuse ;  /* 0x00008f009f787a23 */ /* 0x100fe20000010882 */
[----:B------:R-:W-:Y:S01]  /*f170*/  FSEL R55, R55, RZ, P0 ;  /* 0x000000ff37377208 */ /* 0x000fe20000000000 */
[----:B------:R-:W-:Y:S01]  /*f180*/  FMUL.FTZ R54, R4, c[0x0][0x23c] ;  /* 0x00008f0004367a20 */ /* 0x000fe20000410000 */
[----:B------:R-:W1:Y:S01]  /*f190*/  MUFU.EX2 R53, R53 ;  /* 0x0000003500357308 */ /* 0x000e620000000800 */
[--C-:B------:R-:W-:Y:S01]  /*f1a0*/  FFMA.FTZ R134, R157, c[0x0][0x23c], -R130.reuse ;  /* 0x00008f009d867a23 */ /* 0x100fe20000010882 */
[----:B------:R-:W-:Y:S01]  /*f1b0*/  ISETP.GT.AND P0, PT, R174, 0x1, PT ;  /* 0x00000001ae00780c */ /* 0x000fe20003f04270 */
[--C-:B------:R-:W-:Y:S02]  /*f1c0*/  FFMA.FTZ R122, R10, c[0x0][0x23c], -R55.reuse ;  /* 0x00008f000a7a7a23 */ /* 0x100fe40000010837 */
[--C-:B------:R-:W-:Y:S02]  /*f1d0*/  FFMA.FTZ R133, R252, c[0x0][0x23c], -R55.reuse ;  /* 0x00008f00fc857a23 */ /* 0x100fe40000010837 */
[--C-:B------:R-:W-:Y:S02]  /*f1e0*/  FFMA.FTZ R128, R250, c[0x0][0x23c], -R55.reuse ;  /* 0x00008f00fa807a23 */ /* 0x100fe40000010837 */
[--C-:B------:R-:W-:Y:S01]  /*f1f0*/  FFMA.FTZ R117, R6, c[0x0][0x23c], -R55.reuse ;  /* 0x00008f0006757a23 */ /* 0x100fe20000010837 */
[----:B------:R-:W2:Y:S01]  /*f200*/  MUFU.EX2 R54, R54 ;  /* 0x0000003600367308 */ /* 0x000ea20000000800 */
[--C-:B------:R-:W-:Y:S02]  /*f210*/  FFMA.FTZ R131, R251, c[0x0][0x23c], -R130.reuse ;  /* 0x00008f00fb837a23 */ /* 0x100fe40000010882 */
[--C-:B------:R-:W-:Y:S02]  /*f220*/  FFMA.FTZ R127, R249, c[0x0][0x23c], -R130.reuse ;  /* 0x00008f00f97f7a23 */ /* 0x100fe40000010882 */
[--C-:B------:R-:W-:Y:S02]  /*f230*/  FFMA.FTZ R121, R232, c[0x0][0x23c], -R55.reuse ;  /* 0x00008f00e8797a23 */ /* 0x100fe40000010837 */
[--C-:B------:R-:W-:Y:S02]  /*f240*/  FFMA.FTZ R129, R228, c[0x0][0x23c], -R55.reuse ;  /* 0x00008f00e4817a23 */ /* 0x100fe40000010837 */
[--C-:B------:R-:W-:Y:S01]  /*f250*/  FFMA.FTZ R132, R226, c[0x0][0x23c], -R55.reuse ;  /* 0x00008f00e2847a23 */ /* 0x100fe20000010837 */
[----:B------:R-:W-:Y:S01]  /*f260*/  MUFU.EX2 R120, R120 ;  /* 0x0000007800787308 */ /* 0x000fe20000000800 */
[--C-:B------:R-:W-:Y:S02]  /*f270*/  FFMA.FTZ R135, R214, c[0x0][0x23c], -R55.reuse ;  /* 0x00008f00d6877a23 */ /* 0x100fe40000010837 */
[--C-:B------:R-:W-:Y:S02]  /*f280*/  FFMA.FTZ R136, R216, c[0x0][0x23c], -R55.reuse ;  /* 0x00008f00d8887a23 */ /* 0x100fe40000010837 */
[C---:B-1----:R-:W-:Y:S02]  /*f290*/  FMUL.FTZ R4, R53.reuse, R112 ;  /* 0x0000007035047220 */ /* 0x042fe40000410000 */
[C---:B------:R-:W-:Y:S02]  /*f2a0*/  FMUL.FTZ R5, R53.reuse, R113 ;  /* 0x0000007135057220 */ /* 0x040fe40000410000 */
[C---:B------:R-:W-:Y:S01]  /*f2b0*/  FMUL.FTZ R8, R53.reuse, R108 ;  /* 0x0000006c35087220 */ /* 0x040fe20000410000 */
[----:B------:R-:W-:Y:S01]  /*f2c0*/  MUFU.EX2 R134, R134 ;  /* 0x0000008600867308 */ /* 0x000fe20000000800 */
[C---:B------:R-:W-:Y:S02]  /*f2d0*/  FMUL.FTZ R9, R53.reuse, R109 ;  /* 0x0000006d35097220 */ /* 0x040fe40000410000 */
[C---:B------:R-:W-:Y:S02]  /*f2e0*/  FMUL.FTZ R16, R53.reuse, R100 ;  /* 0x0000006435107220 */ /* 0x040fe40000410000 */
[C---:B--2---:R-:W-:Y:S02]  /*f2f0*/  FMUL.FTZ R6, R54.reuse, R114 ;  /* 0x0000007236067220 */ /* 0x044fe40000410000 */
[C---:B------:R-:W-:Y:S02]  /*f300*/  FMUL.FTZ R7, R54.reuse, R115 ;  /* 0x0000007336077220 */ /* 0x040fe40000410000 */
[C---:B------:R-:W-:Y:S01]  /*f310*/  FMUL.FTZ R10, R54.reuse, R110 ;  /* 0x0000006e360a7220 */ /* 0x040fe20000410000 */
[----:B------:R-:W1:Y:S01]  /*f320*/  MUFU.EX2 R131, R131 ;  /* 0x0000008300837308 */ /* 0x000e620000000800 */
[C---:B------:R-:W-:Y:S02]  /*f330*/  FMUL.FTZ R11, R54.reuse, R111 ;  /* 0x0000006f360b7220 */ /* 0x040fe40000410000 */
[C---:B------:R-:W-:Y:S01]  /*f340*/  FMUL.FTZ R17, R53.reuse, R101 ;  /* 0x0000006535117220 */ /* 0x040fe20000410000 */
[----:B------:R-:W-:Y:S01]  /*f350*/  LDSM.16.MT88.4 R108, [R164+0xac00] ;  /* 0x00ac0000a46c783b */ /* 0x000fe20000004200 */
[C---:B------:R-:W-:Y:S02]  /*f360*/  FMUL.FTZ R18, R54.reuse, R102 ;  /* 0x0000006636127220 */ /* 0x040fe40000410000 */
[C---:B------:R-:W-:Y:S02]  /*f370*/  FMUL.FTZ R19, R54.reuse, R103 ;  /* 0x0000006736137220 */ /* 0x040fe40000410000 */
[C---:B------:R-:W-:Y:S01]  /*f380*/  FMUL.FTZ R27, R54.reuse, R95 ;  /* 0x0000005f361b7220 */ /* 0x040fe20000410000 */
[----:B------:R-:W-:Y:S01]  /*f390*/  MUFU.EX2 R133, R133 ;  /* 0x0000008500857308 */ /* 0x000fe20000000800 */
[C---:B------:R-:W-:Y:S01]  /*f3a0*/  FMUL.FTZ R24, R53.reuse, R92 ;  /* 0x0000005c35187220 */ /* 0x040fe20000410000 */
[----:B------:R-:W-:Y:S01]  /*f3b0*/  LDSM.16.MT88.4 R100, [R116+0xac00] ;  /* 0x00ac00007464783b */ /* 0x000fe20000004200 */
[C---:B------:R-:W-:Y:S02]  /*f3c0*/  FMUL.FTZ R25, R53.reuse, R93 ;  /* 0x0000005d35197220 */ /* 0x040fe40000410000 */
[C---:B------:R-:W-:Y:S02]  /*f3d0*/  FMUL.FTZ R26, R54.reuse, R94 ;  /* 0x0000005e361a7220 */ /* 0x040fe40000410000 */
[C---:B------:R-:W-:Y:S02]  /*f3e0*/  FMUL.FTZ R32, R53.reuse, R84 ;  /* 0x0000005435207220 */ /* 0x040fe40000410000 */
[----:B------:R-:W-:Y:S01]  /*f3f0*/  FMUL.FTZ R33, R53, R85 ;  /* 0x0000005535217220 */ /* 0x000fe20000410000 */
[----:B------:R-:W2:Y:S01]  /*f400*/  MUFU.EX2 R128, R128 ;  /* 0x0000008000807308 */ /* 0x000ea20000000800 */
[C---:B------:R-:W-:Y:S02]  /*f410*/  FMUL.FTZ R34, R54.reuse, R86 ;  /* 0x0000005636227220 */ /* 0x040fe40000410000 */
[C---:B------:R-:W-:Y:S01]  /*f420*/  FMUL.FTZ R35, R54.reuse, R87 ;  /* 0x0000005736237220 */ /* 0x040fe20000410000 */
[----:B-1----:R-:W-:Y:S01]  /*f430*/  F2FP.PACK_AB R56, R131, R134 ;  /* 0x000000868338723e */ /* 0x002fe200000000ff */
[C---:B------:R-:W-:Y:S02]  /*f440*/  FMUL.FTZ R40, R53.reuse, R76 ;  /* 0x0000004c35287220 */ /* 0x040fe40000410000 */
[----:B------:R-:W-:Y:S02]  /*f450*/  FMUL.FTZ R41, R53, R77 ;  /* 0x0000004d35297220 */ /* 0x000fe40000410000 */
[C---:B------:R-:W-:Y:S01]  /*f460*/  FMUL.FTZ R42, R54.reuse, R78 ;  /* 0x0000004e362a7220 */ /* 0x040fe20000410000 */
[----:B------:R-:W1:Y:S01]  /*f470*/  MUFU.EX2 R127, R127 ;  /* 0x0000007f007f7308 */ /* 0x000e620000000800 */
[----:B------:R-:W-:Y:S02]  /*f480*/  FMUL.FTZ R43, R54, R79 ;  /* 0x0000004f362b7220 */ /* 0x000fe40000410000 */
[--C-:B------:R-:W-:Y:S01]  /*f490*/  FFMA.FTZ R86, R244, c[0x0][0x23c], -R55.reuse ;  /* 0x00008f00f4567a23 */ /* 0x100fe20000010837 */
[----:B------:R-:W-:Y:S01]  /*f4a0*/  LDSM.16.MT88.4 R76, [R116+0xc400] ;  /* 0x00c40000744c783b */ /* 0x000fe20000004200 */
[--C-:B------:R-:W-:Y:S02]  /*f4b0*/  FFMA.FTZ R87, R242, c[0x0][0x23c], -R55.reuse ;  /* 0x00008f00f2577a23 */ /* 0x100fe40000010837 */
[--C-:B------:R-:W-:Y:S02]  /*f4c0*/  FFMA.FTZ R94, R247, c[0x0][0x23c], -R130.reuse ;  /* 0x00008f00f75e7a23 */ /* 0x100fe40000010882 */
[--C-:B------:R-:W-:Y:S01]  /*f4d0*/  FFMA.FTZ R84, R243, c[0x0][0x23c], -R130.reuse ;  /* 0x00008f00f3547a23 */ /* 0x100fe20000010882 */
[----:B------:R-:W-:Y:S01]  /*f4e0*/  MUFU.EX2 R122, R122 ;  /* 0x0000007a007a7308 */ /* 0x000fe20000000800 */
[--C-:B------:R-:W-:Y:S02]  /*f4f0*/  FFMA.FTZ R85, R241, c[0x0][0x23c], -R130.reuse ;  /* 0x00008f00f1557a23 */ /* 0x100fe40000010882 */
[C---:B------:R-:W-:Y:S01]  /*f500*/  FMUL.FTZ R48, R53.reuse, R68 ;  /* 0x0000004435307220 */ /* 0x040fe20000410000 */
[----:B--2---:R-:W-:Y:S01]  /*f510*/  F2FP.PACK_AB R57, R128, R133 ;  /* 0x000000858039723e */ /* 0x004fe200000000ff */
[----:B------:R-:W-:Y:S02]  /*f520*/  FMUL.FTZ R49, R53, R69 ;  /* 0x0000004535317220 */ /* 0x000fe40000410000 */
[C---:B------:R-:W-:Y:S02]  /*f530*/  FMUL.FTZ R50, R54.reuse, R70 ;  /* 0x0000004636327220 */ /* 0x040fe40000410000 */
[----:B------:R-:W-:Y:S01]  /*f540*/  FMUL.FTZ R51, R54, R71 ;  /* 0x0000004736337220 */ /* 0x000fe20000410000 */
[----:B------:R-:W2:Y:S01]  /*f550*/  MUFU.EX2 R117, R117 ;  /* 0x0000007500757308 */ /* 0x000ea20000000800 */
[----:B------:R-:W-:Y:S01]  /*f560*/  LDSM.16.MT88.4 R68, [R164+0xbc00] ;  /* 0x00bc0000a444783b */ /* 0x000fe20000004200 */
[----:B------:R-:W-:Y:S01]  /*f570*/  FFMA.FTZ R92, R237, c[0x0][0x23c], -R130 ;  /* 0x00008f00ed5c7a23 */ /* 0x000fe20000010882 */
[----:B-1----:R-:W-:Y:S01]  /*f580*/  F2FP.PACK_AB R58, R120, R127 ;  /* 0x0000007f783a723e */ /* 0x002fe200000000ff */
[----:B------:R-:W-:Y:S02]  /*f590*/  FFMA.FTZ R93, R240, c[0x0][0x23c], -R55 ;  /* 0x00008f00f05d7a23 */ /* 0x000fe40000010837 */
[----:B------:R-:W-:Y:S02]  /*f5a0*/  FFMA.FTZ R190, R53, R190, R134 ;  /* 0x000000be35be7223 */ /* 0x000fe40000010086 */
[----:B------:R-:W-:Y:S02]  /*f5b0*/  FFMA.FTZ R189, R54, R189, R133 ;  /* 0x000000bd36bd7223 */ /* 0x000fe40000010085 */
[----:B------:R-:W-:Y:S01]  /*f5c0*/  MUFU.EX2 R86, R86 ;  /* 0x0000005600567308 */ /* 0x000fe20000000800 */
[--C-:B------:R-:W-:Y:S02]  /*f5d0*/  FFMA.FTZ R139, R218, c[0x0][0x23c], -R55.reuse ;  /* 0x00008f00da8b7a23 */ /* 0x100fe40000010837 */
[--C-:B------:R-:W-:Y:S02]  /*f5e0*/  FFMA.FTZ R140, R212, c[0x0][0x23c], -R55.reuse ;  /* 0x00008f00d48c7a23 */ /* 0x100fe40000010837 */
[----:B------:R-:W-:Y:S02]  /*f5f0*/  FADD.FTZ R190, R131, R190 ;  /* 0x000000be83be7221 */ /* 0x000fe40000010000 */
[--C-:B------:R-:W-:Y:S02]  /*f600*/  FFMA.FTZ R141, R203, c[0x0][0x23c], -R130.reuse ;  /* 0x00008f00cb8d7a23 */ /* 0x100fe40000010882 */
[--C-:B------:R-:W-:Y:S01]  /*f610*/  FFMA.FTZ R144, R205, c[0x0][0x23c], -R130.reuse ;  /* 0x00008f00cd907a23 */ /* 0x100fe20000010882 */
[----:B------:R-:W-:Y:S01]  /*f620*/  MUFU.EX2 R87, R87 ;  /* 0x0000005700577308 */ /* 0x000fe20000000800 */
[--C-:B------:R-:W-:Y:S02]  /*f630*/  FFMA.FTZ R131, R208, c[0x0][0x23c], -R55.reuse ;  /* 0x00008f00d0837a23 */ /* 0x100fe40000010837 */
[--C-:B------:R-:W-:Y:S01]  /*f640*/  FFMA.FTZ R142, R210, c[0x0][0x23c], -R55.reuse ;  /* 0x00008f00d28e7a23 */ /* 0x100fe20000010837 */
[----:B--2---:R-:W-:Y:S01]  /*f650*/  F2FP.PACK_AB R59, R117, R122 ;  /* 0x0000007a753b723e */ /* 0x004fe200000000ff */
[--C-:B------:R-:W-:Y:S02]  /*f660*/  FFMA.FTZ R143, R206, c[0x0][0x23c], -R55.reuse ;  /* 0x00008f00ce8f7a23 */ /* 0x100fe40000010837 */
[----:B------:R-:W-:Y:S02]  /*f670*/  FFMA.FTZ R146, R204, c[0x0][0x23c], -R55 ;  /* 0x00008f00cc927a23 */ /* 0x000fe40000010837 */
[--C-:B------:R-:W-:Y:S01]  /*f680*/  FFMA.FTZ R199, R199, c[0x0][0x23c], -R130.reuse ;  /* 0x00008f00c7c77a23 */ /* 0x100fe20000010882 */
[----:B------:R-:W-:Y:S01]  /*f690*/  MUFU.EX2 R92, R92 ;  /* 0x0000005c005c7308 */ /* 0x000fe20000000800 */
[C---:B------:R-:W-:Y:S05]  /*f6a0*/  HMMA.16816.F32 R4, R56.reuse, R12, R4 ;  /* 0x0000000c3804723c */ /* 0x040fea0000001804 */
[--C-:B------:R-:W-:Y:S02]  /*f6b0*/  FFMA.FTZ R201, R201, c[0x0][0x23c], -R130.reuse ;  /* 0x00008f00c9c97a23 */ /* 0x100fe40000010882 */
[C---:B------:R-:W-:Y:S01]  /*f6c0*/  FMUL.FTZ R12, R53.reuse, R104 ;  /* 0x00000068350c7220 */ /* 0x040fe20000410000 */
[C---:B------:R-:W-:Y:S01]  /*f6d0*/  HMMA.16816.F32 R8, R56.reuse, R14, R8 ;  /* 0x0000000e3808723c */ /* 0x040fe20000001808 */
[----:B------:R-:W-:Y:S03]  /*f6e0*/  MUFU.EX2 R94, R94 ;  /* 0x0000005e005e7308 */ /* 0x000fe60000000800 */
[----:B------:R-:W-:Y:S02]  /*f6f0*/  FMUL.FTZ R13, R53, R105 ;  /* 0x00000069350d7220 */ /* 0x000fe40000410000 */
[----:B------:R-:W-:Y:S02]  /*f700*/  FADD.FTZ R189, R128, R189 ;  /* 0x000000bd80bd7221 */ /* 0x000fe40000010000 */
[C---:B------:R-:W-:Y:S03]  /*f710*/  FMUL.FTZ R14, R54.reuse, R106 ;  /* 0x0000006a360e7220 */ /* 0x040fe60000410000 */
[----:B------:R-:W-:Y:S01]  /*f720*/  MUFU.EX2 R84, R84 ;  /* 0x0000005400547308 */ /* 0x000fe20000000800 */
[----:B------:R-:W-:Y:S02]  /*f730*/  FMUL.FTZ R15, R54, R107 ;  /* 0x0000006b360f7220 */ /* 0x000fe40000410000 */
[----:B------:R-:W-:Y:S02]  /*f740*/  FADD.FTZ R122, R122, R189 ;  /* 0x000000bd7a7a7221 */ /* 0x000fe40000010000 */
[--C-:B------:R-:W-:Y:S02]  /*f750*/  FFMA.FTZ R145, R200, c[0x0][0x23c], -R55.reuse ;  /* 0x00008f00c8917a23 */ /* 0x100fe40000010837 */
[--C-:B------:R-:W-:Y:S01]  /*f760*/  FFMA.FTZ R149, R198, c[0x0][0x23c], -R55.reuse ;  /* 0x00008f00c6957a23 */ /* 0x100fe20000010837 */
[C---:B------:R-:W-:Y:S02]  /*f770*/  HMMA.16816.F32 R12, R56.reuse, R20, R12 ;  /* 0x00000014380c723c */ /* 0x040fe4000000180c */
[----:B------:R-:W-:Y:S01]  /*f780*/  MUFU.EX2 R93, R93 ;  /* 0x0000005d005d7308 */ /* 0x000fe20000000800 */
[--C-:B------:R-:W-:Y:S02]  /*f790*/  FFMA.FTZ R150, R197, c[0x0][0x23c], -R55.reuse ;  /* 0x00008f00c5967a23 */ /* 0x100fe40000010837 */
[--C-:B------:R-:W-:Y:S02]  /*f7a0*/  FFMA.FTZ R193, R193, c[0x0][0x23c], -R55.reuse ;  /* 0x00008f00c1c17a23 */ /* 0x100fe40000010837 */
[C---:B------:R-:W-:Y:S01]  /*f7b0*/  FMUL.FTZ R20, R53.reuse, R96 ;  /* 0x0000006035147220 */ /* 0x040fe20000410000 */
[C---:B------:R-:W-:Y:S04]  /*f7c0*/  HMMA.16816.F32 R16, R56.reuse, R22, R16 ;  /* 0x000000163810723c */ /* 0x040fe80000001810 */
[----:B------:R-:W-:Y:S01]  /*f7d0*/  FMUL.FTZ R21, R53, R97 ;  /* 0x0000006135157220 */ /* 0x000fe20000410000 */
[----:B------:R-:W-:Y:S01]  /*f7e0*/  MUFU.EX2 R85, R85 ;  /* 0x0000005500557308 */ /* 0x000fe20000000800 */
[--C-:B------:R-:W-:Y:S02]  /*f7f0*/  FFMA.FTZ R97, R235, c[0x0][0x23c], -R130.reuse ;  /* 0x00008f00eb617a23 */ /* 0x100fe40000010882 */
[C---:B------:R-:W-:Y:S04]  /*f800*/  FMUL.FTZ R22, R54.reuse, R98 ;  /* 0x0000006236167220 */ /* 0x040fe80000410000 */
[----:B------:R-:W-:Y:S02]  /*f810*/  FMUL.FTZ R23, R54, R99 ;  /* 0x0000006336177220 */ /* 0x000fe40000410000 */
[--C-:B------:R-:W-:Y:S01]  /*f820*/  FFMA.FTZ R96, R238, c[0x0][0x23c], -R55.reuse ;  /* 0x00008f00ee607a23 */ /* 0x100fe20000010837 */
[----:B------:R-:W-:Y:S01]  /*f830*/  MUFU.EX2 R97, R97 ;  /* 0x0000006100617308 */ /* 0x000fe20000000800 */
[--C-:B------:R-:W-:Y:S02]  /*f840*/  FFMA.FTZ R99, R234, c[0x0][0x23c], -R55.reuse ;  /* 0x00008f00ea637a23 */ /* 0x100fe40000010837 */
[--C-:B------:R-:W-:Y:S01]  /*f850*/  FFMA.FTZ R98, R230, c[0x0][0x23c], -R55.reuse ;  /* 0x00008f00e6627a23 */ /* 0x100fe20000010837 */
[C---:B------:R-:W-:Y:S03]  /*f860*/  HMMA.16816.F32 R20, R56.reuse, R28, R20 ;  /* 0x0000001c3814723c */ /* 0x040fe60000001814 */
[--C-:B------:R-:W-:Y:S02]  /*f870*/  FFMA.FTZ R196, R196, c[0x0][0x23c], -R55.reuse ;  /* 0x00008f00c4c47a23 */ /* 0x100fe40000010837 */
[--C-:B------:R-:W-:Y:S01]  /*f880*/  FFMA.FTZ R189, R3, c[0x0][0x23c], -R55.reuse ;  /* 0x00008f0003bd7a23 */ /* 0x100fe20000010837 */
[----:B------:R-:W-:Y:S01]  /*f890*/  MUFU.EX2 R96, R96 ;  /* 0x0000006000607308 */ /* 0x000fe20000000800 */
[C---:B------:R-:W-:Y:S01]  /*f8a0*/  FMUL.FTZ R28, R53.reuse, R88 ;  /* 0x00000058351c7220 */ /* 0x040fe20000410000 */
[C---:B------:R-:W-:Y:S04]  /*f8b0*/  HMMA.16816.F32 R24, R56.reuse, R30, R24 ;  /* 0x0000001e3818723c */ /* 0x040fe80000001818 */
[----:B------:R-:W-:Y:S02]  /*f8c0*/  FMUL.FTZ R29, R53, R89 ;  /* 0x00000059351d7220 */ /* 0x000fe40000410000 */
[--C-:B------:R-:W-:Y:S02]  /*f8d0*/  FFMA.FTZ R89, R245, c[0x0][0x23c], -R130.reuse ;  /* 0x00008f00f5597a23 */ /* 0x100fe40000010882 */
[C---:B------:R-:W-:Y:S01]  /*f8e0*/  FMUL.FTZ R30, R54.reuse, R90 ;  /* 0x0000005a361e7220 */ /* 0x040fe20000410000 */
[----:B------:R-:W-:Y:S03]  /*f8f0*/  MUFU.EX2 R98, R98 ;  /* 0x0000006200627308 */ /* 0x000fe60000000800 */
[----:B------:R-:W-:Y:S02]  /*f900*/  FMUL.FTZ R31, R54, R91 ;  /* 0x0000005b361f7220 */ /* 0x000fe40000410000 */
[--C-:B------:R-:W-:Y:S02]  /*f910*/  FFMA.FTZ R90, R236, c[0x0][0x23c], -R55.reuse ;  /* 0x00008f00ec5a7a23 */ /* 0x100fe40000010837 */
[--C-:B------:R-:W-:Y:S02]  /*f920*/  FFMA.FTZ R88, R233, c[0x0][0x23c], -R130.reuse ;  /* 0x00008f00e9587a23 */ /* 0x100fe40000010882 */
[--C-:B------:R-:W-:Y:S01]  /*f930*/  FFMA.FTZ R91, R239, c[0x0][0x23c], -R130.reuse ;  /* 0x00008f00ef5b7a23 */ /* 0x100fe20000010882 */
[C---:B------:R-:W-:Y:S01]  /*f940*/  HMMA.16816.F32 R28, R56.reuse, R36, R28 ;  /* 0x00000024381c723c */ /* 0x040fe2000000181c */
[----:B------:R-:W-:Y:S02]  /*f950*/  MUFU.EX2 R89, R89 ;  /* 0x0000005900597308 */ /* 0x000fe40000000800 */
[--C-:B------:R-:W-:Y:S02]  /*f960*/  FFMA.FTZ R125, R229, c[0x0][0x23c], -R130.reuse ;  /* 0x00008f00e57d7a23 */ /* 0x100fe40000010882 */
[--C-:B------:R-:W-:Y:S02]  /*f970*/  FFMA.FTZ R124, R227, c[0x0][0x23c], -R130.reuse ;  /* 0x00008f00e37c7a23 */ /* 0x100fe40000010882 */
[C---:B------:R-:W-:Y:S01]  /*f980*/  FMUL.FTZ R36, R53.reuse, R80 ;  /* 0x0000005035247220 */ /* 0x040fe20000410000 */
[C---:B------:R-:W-:Y:S03]  /*f990*/  HMMA.16816.F32 R32, R56.reuse, R38, R32 ;  /* 0x000000263820723c */ /* 0x040fe60000001820 */
[----:B------:R-:W-:Y:S01]  /*f9a0*/  MUFU.EX2 R129, R129 ;  /* 0x0000008100817308 */ /* 0x000fe20000000800 */
[----:B------:R-:W-:Y:S02]  /*f9b0*/  FMUL.FTZ R37, R53, R81 ;  /* 0x0000005135257220 */ /* 0x000fe40000410000 */
[--C-:B------:R-:W-:Y:S02]  /*f9c0*/  FFMA.FTZ R81, R246, c[0x0][0x23c], -R55.reuse ;  /* 0x00008f00f6517a23 */ /* 0x100fe40000010837 */
[C---:B------:R-:W-:Y:S04]  /*f9d0*/  FMUL.FTZ R38, R54.reuse, R82 ;  /* 0x0000005236267220 */ /* 0x040fe80000410000 */
[----:B------:R-:W-:Y:S01]  /*f9e0*/  FMUL.FTZ R39, R54, R83 ;  /* 0x0000005336277220 */ /* 0x000fe20000410000 */
[----:B------:R-:W-:Y:S01]  /*f9f0*/  MUFU.EX2 R81, R81 ;  /* 0x0000005100517308 */ /* 0x000fe20000000800 */
[----:B------:R-:W-:Y:S02]  /*fa00*/  FFMA.FTZ R80, R248, c[0x0][0x23c], -R55 ;  /* 0x00008f00f8507a23 */ /* 0x000fe40000010837 */
[--C-:B------:R-:W-:Y:S02]  /*fa10*/  FFMA.FTZ R123, R225, c[0x0][0x23c], -R130.reuse ;  /* 0x00008f00e17b7a23 */ /* 0x100fe40000010882 */
[--C-:B------:R-:W-:Y:S01]  /*fa20*/  FFMA.FTZ R126, R231, c[0x0][0x23c], -R130.reuse ;  /* 0x00008f00e77e7a23 */ /* 0x100fe20000010882 */
[C---:B------:R-:W-:Y:S03]  /*fa30*/  HMMA.16816.F32 R36, R56.reuse, R44, R36 ;  /* 0x0000002c3824723c */ /* 0x040fe60000001824 */
[--C-:B------:R-:W-:Y:S01]  /*fa40*/  FFMA.FTZ R134, R215, c[0x0][0x23c], -R130.reuse ;  /* 0x00008f00d7867a23 */ /* 0x100fe20000010882 */
[----:B------:R-:W1:Y:S01]  /*fa50*/  MUFU.EX2 R80, R80 ;  /* 0x0000005000507308 */ /* 0x000e620000000800 */
[----:B------:R-:W-:Y:S02]  /*fa60*/  FFMA.FTZ R133, R213, c[0x0][0x23c], -R130 ;  /* 0x00008f00d5857a23 */ /* 0x000fe40000010882 */
[C---:B------:R-:W-:Y:S01]  /*fa70*/  FMUL.FTZ R44, R53.reuse, R72 ;  /* 0x00000048352c7220 */ /* 0x040fe20000410000 */
[C---:B------:R-:W-:Y:S04]  /*fa80*/  HMMA.16816.F32 R40, R56.reuse, R46, R40 ;  /* 0x0000002e3828723c */ /* 0x040fe80000001828 */
[----:B------:R-:W-:Y:S02]  /*fa90*/  FMUL.FTZ R45, R53, R73 ;  /* 0x00000049352d7220 */ /* 0x000fe40000410000 */
[----:B------:R-:W-:Y:S01]  /*faa0*/  FADD.FTZ R53, R127, R190 ;  /* 0x000000be7f357221 */ /* 0x000fe20000010000 */
[----:B------:R-:W-:Y:S01]  /*fab0*/  MUFU.EX2 R128, R201 ;  /* 0x000000c900807308 */ /* 0x000fe20000000800 */
[C---:B------:R-:W-:Y:S04]  /*fac0*/  FMUL.FTZ R46, R54.reuse, R74 ;  /* 0x0000004a362e7220 */ /* 0x040fe80000410000 */
[----:B------:R-:W-:Y:S02]  /*fad0*/  FMUL.FTZ R47, R54, R75 ;  /* 0x0000004b362f7220 */ /* 0x000fe40000410000 */
[----:B------:R-:W-:Y:S01]  /*fae0*/  LDSM.16.MT88.4 R72, [R164+0xc000] ;  /* 0x00c00000a448783b */ /* 0x000fe20000004200 */
[--C-:B------:R-:W-:Y:S02]  /*faf0*/  FFMA.FTZ R137, R207, c[0x0][0x23c], -R130.reuse ;  /* 0x00008f00cf897a23 */ /* 0x100fe40000010882 */
[----:B------:R-:W-:Y:S01]  /*fb00*/  MUFU.EX2 R127, R199 ;  /* 0x000000c7007f7308 */ /* 0x000fe20000000800 */
[--C-:B------:R-:W-:Y:S01]  /*fb10*/  FFMA.FTZ R138, R211, c[0x0][0x23c], -R130.reuse ;  /* 0x00008f00d38a7a23 */ /* 0x100fe20000010882 */
[C---:B------:R-:W-:Y:S03]  /*fb20*/  HMMA.16816.F32 R44, R56.reuse, R60, R44 ;  /* 0x0000003c382c723c */ /* 0x040fe6000000182c */
[--C-:B------:R-:W-:Y:S02]  /*fb30*/  FFMA.FTZ R147, R219, c[0x0][0x23c], -R130.reuse ;  /* 0x00008f00db937a23 */ /* 0x100fe40000010882 */
[--C-:B------:R-:W-:Y:S02]  /*fb40*/  FFMA.FTZ R148, R220, c[0x0][0x23c], -R130.reuse ;  /* 0x00008f00dc947a23 */ /* 0x100fe40000010882 */
[--C-:B------:R-:W-:Y:S01]  /*fb50*/  FFMA.FTZ R209, R209, c[0x0][0x23c], -R130.reuse ;  /* 0x00008f00d1d17a23 */ /* 0x100fe20000010882 */
[----:B------:R-:W-:Y:S01]  /*fb60*/  HMMA.16816.F32 R48, R56, R62, R48 ;  /* 0x0000003e3830723c */ /* 0x000fe20000001830 */
[----:B------:R-:W2:Y:S01]  /*fb70*/  LDSM.16.MT88.4 R60, [R116+0x9400] ;  /* 0x00940000743c783b */ /* 0x000ea20000004200 */
[----:B------:R-:W-:Y:S02]  /*fb80*/  MUFU.EX2 R88, R88 ;  /* 0x0000005800587308 */ /* 0x000fe40000000800 */
[--C-:B------:R-:W-:Y:S02]  /*fb90*/  FFMA.FTZ R217, R217, c[0x0][0x23c], -R130.reuse ;  /* 0x00008f00d9d97a23 */ /* 0x100fe40000010882 */
[--C-:B------:R-:W-:Y:S01]  /*fba0*/  FFMA.FTZ R221, R221, c[0x0][0x23c], -R130.reuse ;  /* 0x00008f00dddd7a23 */ /* 0x100fe20000010882 */
[----:B-1----:R-:W-:Y:S01]  /*fbb0*/  F2FP.PACK_AB R57, R81, R80 ;  /* 0x000000505139723e */ /* 0x002fe200000000ff */
[--C-:B------:R-:W-:Y:S01]  /*fbc0*/  FFMA.FTZ R222, R222, c[0x0][0x23c], -R130.reuse ;  /* 0x00008f00dede7a23 */ /* 0x100fe20000010882 */
[----:B------:R-:W-:Y:S03]  /*fbd0*/  F2FP.PACK_AB R59, R87, R86 ;  /* 0x00000056573b723e */ /* 0x000fe600000000ff */
[----:B------:R-:W-:Y:S01]  /*fbe0*/  F2FP.PACK_AB R56, R89, R94 ;  /* 0x0000005e5938723e */ /* 0x000fe200000000ff */
[----:B------:R-:W1:Y:S01]  /*fbf0*/  MUFU.EX2 R91, R91 ;  /* 0x0000005b005b7308 */ /* 0x000e620000000800 */
[----:B------:R-:W-:Y:S01]  /*fc00*/  F2FP.PACK_AB R58, R85, R84 ;  /* 0x00000054553a723e */ /* 0x000fe200000000ff */
[--C-:B------:R-:W-:Y:S02]  /*fc10*/  FFMA.FTZ R223, R223, c[0x0][0x23c], -R130.reuse ;  /* 0x00008f00dfdf7a23 */ /* 0x100fe40000010882 */
[----:B------:R-:W-:Y:S04]  /*fc20*/  FFMA.FTZ R130, R224, c[0x0][0x23c], -R130 ;  /* 0x00008f00e0827a23 */ /* 0x000fe80000010882 */
[C---:B------:R-:W-:Y:S02]  /*fc30*/  HMMA.16816.F32 R4, R56.reuse, R64, R4 ;  /* 0x000000403804723c */ /* 0x040fe40000001804 */
[----:B------:R-:W-:Y:S06]  /*fc40*/  MUFU.EX2 R131, R131 ;  /* 0x0000008300837308 */ /* 0x000fec0000000800 */
[C---:B------:R-:W-:Y:S01]  /*fc50*/  HMMA.16816.F32 R8, R56.reuse, R66, R8 ;  /* 0x000000423808723c */ /* 0x040fe20000001808 */
[----:B------:R-:W3:Y:S03]  /*fc60*/  LDSM.16.MT88.4 R64, [R164+0xb400] ;  /* 0x00b40000a440783b */ /* 0x000ee60000004200 */
[----:B------:R-:W-:Y:S04]  /*fc70*/  MUFU.EX2 R142, R142 ;  /* 0x0000008e008e7308 */ /* 0x000fe80000000800 */
[C---:B--2---:R-:W-:Y:S06]  /*fc80*/  HMMA.16816.F32 R12, R56.reuse, R60, R12 ;  /* 0x0000003c380c723c */ /* 0x044fec000000180c */
[----:B------:R-:W-:Y:S02]  /*fc90*/  MUFU.EX2 R141, R141 ;  /* 0x0000008d008d7308 */ /* 0x000fe40000000800 */
[C---:B------:R-:W-:Y:S01]  /*fca0*/  HMMA.16816.F32 R16, R56.reuse, R62, R16 ;  /* 0x0000003e3810723c */ /* 0x040fe20000001810 */
[----:B------:R-:W2:Y:S07]  /*fcb0*/  LDSM.16.MT88.4 R60, [R116+0xb400] ;  /* 0x00b40000743c783b */ /* 0x000eae0000004200 */
[----:B------:R-:W-:Y:S10]  /*fcc0*/  MUFU.EX2 R144, R144 ;  /* 0x0000009000907308 */ /* 0x000ff40000000800 */
[----:B------:R-:W-:Y:S01]  /*fcd0*/  MUFU.EX2 R143, R143 ;  /* 0x0000008f008f7308 */ /* 0x000fe20000000800 */
[C---:B---3--:R-:W-:Y:S09]  /*fce0*/  HMMA.16816.F32 R20, R56.reuse, R64, R20 ;  /* 0x000000403814723c */ /* 0x048ff20000001814 */
[----:B------:R-:W-:Y:S01]  /*fcf0*/  MUFU.EX2 R146, R146 ;  /* 0x0000009200927308 */ /* 0x000fe20000000800 */
[C---:B------:R-:W-:Y:S01]  /*fd00*/  HMMA.16816.F32 R24, R56.reuse, R66, R24 ;  /* 0x000000423818723c */ /* 0x040fe20000001818 */
[----:B------:R-:W3:Y:S08]  /*fd10*/  LDSM.16.MT88.4 R64, [R164+0xd400] ;  /* 0x00d40000a440783b */ /* 0x000ef00000004200 */
[----:B------:R-:W-:Y:S01]  /*fd20*/  MUFU.EX2 R90, R90 ;  /* 0x0000005a005a7308 */ /* 0x000fe20000000800 */
[C---:B--2---:R-:W-:Y:S09]  /*fd30*/  HMMA.16816.F32 R28, R56.reuse, R60, R28 ;  /* 0x0000003c381c723c */ /* 0x044ff2000000181c */
[----:B------:R-:W2:Y:S01]  /*fd40*/  MUFU.EX2 R99, R99 ;  /* 0x0000006300637308 */ /* 0x000ea20000000800 */
[C---:B------:R-:W-:Y:S01]  /*fd50*/  HMMA.16816.F32 R32, R56.reuse, R62, R32 ;  /* 0x0000003e3820723c */ /* 0x040fe20000001820 */
[----:B------:R-:W4:Y:S08]  /*fd60*/  LDSM.16.MT88.4 R60, [R116+0xd400] ;  /* 0x00d40000743c783b */ /* 0x000f300000004200 */
[----:B------:R-:W-:Y:S10]  /*fd70*/  MUFU.EX2 R125, R125 ;  /* 0x0000007d007d7308 */ /* 0x000ff40000000800 */
[----:B------:R-:W-:Y:S01]  /*fd80*/  MUFU.EX2 R124, R124 ;  /* 0x0000007c007c7308 */ /* 0x000fe20000000800 */
[C---:B---3--:R-:W-:Y:S09]  /*fd90*/  HMMA.16816.F32 R36, R56.reuse, R64, R36 ;  /* 0x000000403824723c */ /* 0x048ff20000001824 */
[----:B------:R-:W-:Y:S01]  /*fda0*/  MUFU.EX2 R121, R121 ;  /* 0x0000007900797308 */ /* 0x000fe20000000800 */
[C---:B------:R-:W-:Y:S01]  /*fdb0*/  HMMA.16816.F32 R40, R56.reuse, R66, R40 ;  /* 0x000000423828723c */ /* 0x040fe20000001828 */
[----:B------:R-:W3:Y:S08]  /*fdc0*/  LDSM.16.MT88.4 R64, [R164+0x9800] ;  /* 0x00980000a440783b */ /* 0x000ef00000004200 */
[----:B------:R-:W-:Y:S01]  /*fdd0*/  MUFU.EX2 R123, R123 ;  /* 0x0000007b007b7308 */ /* 0x000fe20000000800 */
[C---:B----4-:R-:W-:Y:S09]  /*fde0*/  HMMA.16816.F32 R44, R56.reuse, R60, R44 ;  /* 0x0000003c382c723c */ /* 0x050ff2000000182c */
[----:B------:R-:W-:Y:S01]  /*fdf0*/  MUFU.EX2 R126, R126 ;  /* 0x0000007e007e7308 */ /* 0x000fe20000000800 */
[----:B------:R-:W-:Y:S01]  /*fe00*/  HMMA.16816.F32 R48, R56, R62, R48 ;  /* 0x0000003e3830723c */ /* 0x000fe20000001830 */
[----:B------:R-:W4:Y:S08]  /*fe10*/  LDSM.16.MT88.4 R60, [R116+0x9800] ;  /* 0x00980000743c783b */ /* 0x000f300000004200 */
[----:B------:R-:W-:Y:S03]  /*fe20*/  MUFU.EX2 R132, R132 ;  /* 0x0000008400847308 */ /* 0x000fe60000000800 */
[----:B------:R-:W-:Y:S02]  /*fe30*/  F2FP.PACK_AB R56, R97, R92 ;  /* 0x0000005c6138723e */ /* 0x000fe400000000ff */
[----:B------:R-:W-:Y:S02]  /*fe40*/  F2FP.PACK_AB R57, R96, R93 ;  /* 0x0000005d6039723e */ /* 0x000fe400000000ff */
[----:B-1----:R-:W-:Y:S02]  /*fe50*/  F2FP.PACK_AB R58, R91, R88 ;  /* 0x000000585b3a723e */ /* 0x002fe400000000ff */
[----:B--2---:R-:W-:Y:S01]  /*fe60*/  F2FP.PACK_AB R59, R99, R90 ;  /* 0x0000005a633b723e */ /* 0x004fe200000000ff */
[----:B------:R-:W-:Y:S06]  /*fe70*/  MUFU.EX2 R134, R134 ;  /* 0x0000008600867308 */ /* 0x000fec0000000800 */
[C---:B---3--:R-:W-:Y:S04]  /*fe80*/  HMMA.16816.F32 R4, R56.reuse, R64, R4 ;  /* 0x000000403804723c */ /* 0x048fe80000001804 */
[----:B------:R-:W-:Y:S04]  /*fe90*/  MUFU.EX2 R133, R133 ;  /* 0x0000008500857308 */ /* 0x000fe80000000800 */
[C---:B------:R-:W-:Y:S01]  /*fea0*/  HMMA.16816.F32 R8, R56.reuse, R66, R8 ;  /* 0x000000423808723c */ /* 0x040fe20000001808 */
[----:B------:R-:W1:Y:S05]  /*feb0*/  LDSM.16.MT88.4 R64, [R164+0xb800] ;  /* 0x00b80000a440783b */ /* 0x000e6a0000004200 */
[----:B------:R-:W-:Y:S02]  /*fec0*/  MUFU.EX2 R135, R135 ;  /* 0x0000008700877308 */ /* 0x000fe40000000800 */
[C---:B----4-:R-:W-:Y:S08]  /*fed0*/  HMMA.16816.F32 R12, R56.reuse, R60, R12 ;  /* 0x0000003c380c723c */ /* 0x050ff0000000180c */
[----:B------:R-:W-:Y:S01]  /*fee0*/  MUFU.EX2 R136, R136 ;  /* 0x0000008800887308 */ /* 0x000fe20000000800 */
[C---:B------:R-:W-:Y:S01]  /*fef0*/  HMMA.16816.F32 R16, R56.reuse, R62, R16 ;  /* 0x0000003e3810723c */ /* 0x040fe20000001810 */
[----:B------:R-:W2:Y:S08]  /*ff00*/  LDSM.16.MT88.4 R60, [R116+0xb800] ;  /* 0x00b80000743c783b */ /* 0x000eb00000004200 */
[----:B------:R-:W-:Y:S10]  /*ff10*/  MUFU.EX2 R137, R137 ;  /* 0x0000008900897308 */ /* 0x000ff40000000800 */
[----:B------:R-:W-:Y:S01]  /*ff20*/  MUFU.EX2 R138, R138 ;  /* 0x0000008a008a7308 */ /* 0x000fe20000000800 */
[C---:B-1----:R-:W-:Y:S09]  /*ff30*/  HMMA.16816.F32 R20, R56.reuse, R64, R20 ;  /* 0x000000403814723c */ /* 0x042ff20000001814 */
[----:B------:R-:W-:Y:S01]  /*ff40*/  MUFU.EX2 R139, R139 ;  /* 0x0000008b008b7308 */ /* 0x000fe20000000800 */
[C---:B------:R-:W-:Y:S01]  /*ff50*/  HMMA.16816.F32 R24, R56.reuse, R66, R24 ;  /* 0x000000423818723c */ /* 0x040fe20000001818 */
[----:B------:R-:W1:Y:S08]  /*ff60*/  LDSM.16.MT88.4 R64, [R164+0xd800] ;  /* 0x00d80000a440783b */ /* 0x000e700000004200 */
[----:B------:R-:W-:Y:S01]  /*ff70*/  MUFU.EX2 R140, R140 ;  /* 0x0000008c008c7308 */ /* 0x000fe20000000800 */
[C---:B--2---:R-:W-:Y:S09]  /*ff80*/  HMMA.16816.F32 R28, R56.reuse, R60, R28 ;  /* 0x0000003c381c723c */ /* 0x044ff2000000181c */
[----:B------:R-:W-:Y:S01]  /*ff90*/  MUFU.EX2 R145, R145 ;  /* 0x0000009100917308 */ /* 0x000fe20000000800 */
[C---:B------:R-:W-:Y:S01]  /*ffa0*/  HMMA.16816.F32 R32, R56.reuse, R62, R32 ;  /* 0x0000003e3820723c */ /* 0x040fe20000001820 */
[----:B------:R-:W2:Y:S08]  /*ffb0*/  LDSM.16.MT88.4 R60, [R116+0xd800] ;  /* 0x00d80000743c783b */ /* 0x000eb00000004200 */
[----:B------:R-:W-:Y:S10]  /*ffc0*/  MUFU.EX2 R147, R147 ;  /* 0x0000009300937308 */ /* 0x000ff40000000800 */
[----:B------:R-:W3:Y:S01]  /*ffd0*/  MUFU.EX2 R148, R148 ;  /* 0x0000009400947308 */ /* 0x000ee20000000800 */
[C---:B-1----:R-:W-:Y:S09]  /*ffe0*/  HMMA.16816.F32 R36, R56.reuse, R64, R36 ;  /* 0x000000403824723c */ /* 0x042ff20000001824 */
[----:B------:R-:W-:Y:S01]  /*fff0*/  MUFU.EX2 R149, R149 ;  /* 0x0000009500957308 */ /* 0x000fe20000000800 */
[C---:B------:R-:W-:Y:S01]  /*10000*/  HMMA.16816.F32 R40, R56.reuse, R66, R40 ;  /* 0x000000423828723c */ /* 0x040fe20000001828 */
[----:B------:R-:W1:Y:S08]  /*10010*/  LDSM.16.MT88.4 R64, [R164+0x9c00] ;  /* 0x009c0000a440783b */ /* 0x000e700000004200 */
[----:B------:R-:W-:Y:S01]  /*10020*/  MUFU.EX2 R150, R150 ;  /* 0x0000009600967308 */ /* 0x000fe20000000800 */
[C---:B--2---:R-:W-:Y:S03]  /*10030*/  HMMA.16816.F32 R44, R56.reuse, R60, R44 ;  /* 0x0000003c382c723c */ /* 0x044fe6000000182c */
[----:B---3--:R-:W-:Y:S06]  /*10040*/  F2FP.PACK_AB R54, R148, R147 ;  /* 0x000000939436723e */ /* 0x008fec00000000ff */
[----:B------:R-:W-:Y:S01]  /*10050*/  MUFU.EX2 R221, R221 ;  /* 0x000000dd00dd7308 */ /* 0x000fe20000000800 */
[----:B------:R-:W-:Y:S01]  /*10060*/  HMMA.16816.F32 R48, R56, R62, R48 ;  /* 0x0000003e3830723c */ /* 0x000fe20000001830 */
[----:B------:R-:W2:Y:S06]  /*10070*/  LDSM.16.MT88.4 R60, [R116+0x9c00] ;  /* 0x009c0000743c783b */ /* 0x000eac0000004200 */
[----:B------:R-:W-:Y:S02]  /*10080*/  F2FP.PACK_AB R56, R124, R125 ;  /* 0x0000007d7c38723e */ /* 0x000fe400000000ff */
[----:B------:R-:W-:Y:S01]  /*10090*/  F2FP.PACK_AB R57, R98, R121 ;  /* 0x000000796239723e */ /* 0x000fe200000000ff */
[----:B------:R-:W-:Y:S02]  /*100a0*/  MUFU.EX2 R222, R222 ;  /* 0x000000de00de7308 */ /* 0x000fe40000000800 */
[----:B------:R-:W-:Y:S02]  /*100b0*/  F2FP.PACK_AB R58, R126, R123 ;  /* 0x0000007b7e3a723e */ /* 0x000fe400000000ff */
[----:B------:R-:W-:Y:S06]  /*100c0*/  F2FP.PACK_AB R59, R132, R129 ;  /* 0x00000081843b723e */ /* 0x000fec00000000ff */
[----:B------:R-:W-:Y:S01]  /*100d0*/  MUFU.EX2 R3, R193 ;  /* 0x000000c100037308 */ /* 0x000fe20000000800 */
[C---:B-1----:R-:W-:Y:S08]  /*100e0*/  HMMA.16816.F32 R4, R56.reuse, R64, R4 ;  /* 0x000000403804723c */ /* 0x042ff00000001804 */
[C---:B------:R-:W-:Y:S01]  /*100f0*/  HMMA.16816.F32 R8, R56.reuse, R66, R8 ;  /* 0x000000423808723c */ /* 0x040fe20000001808 */
[----:B------:R-:W1:Y:S01]  /*10100*/  LDSM.16.MT88.4 R64, [R116+0xbc00] ;  /* 0x00bc00007440783b */ /* 0x000e620000004200 */
[----:B------:R-:W-:Y:S06]  /*10110*/  MUFU.EX2 R223, R223 ;  /* 0x000000df00df7308 */ /* 0x000fec0000000800 */
[C---:B--2---:R-:W-:Y:S04]  /*10120*/  HMMA.16816.F32 R12, R56.reuse, R60, R12 ;  /* 0x0000003c380c723c */ /* 0x044fe8000000180c */
[----:B------:R-:W-:Y:S04]  /*10130*/  MUFU.EX2 R130, R130 ;  /* 0x0000008200827308 */ /* 0x000fe80000000800 */
[C---:B------:R-:W-:Y:S01]  /*10140*/  HMMA.16816.F32 R16, R56.reuse, R62, R16 ;  /* 0x0000003e3810723c */ /* 0x040fe20000001810 */
[----:B------:R-:W2:Y:S05]  /*10150*/  LDSM.16.MT88.4 R60, [R164+0xdc00] ;  /* 0x00dc0000a43c783b */ /* 0x000eaa0000004200 */
[----:B------:R-:W-:Y:S02]  /*10160*/  MUFU.EX2 R189, R189 ;  /* 0x000000bd00bd7308 */ /* 0x000fe40000000800 */
[C---:B------:R-:W-:Y:S08]  /*10170*/  HMMA.16816.F32 R20, R56.reuse, R68, R20 ;  /* 0x000000443814723c */ /* 0x040ff00000001814 */
[C---:B------:R-:W-:Y:S01]  /*10180*/  HMMA.16816.F32 R24, R56.reuse, R70, R24 ;  /* 0x000000463818723c */ /* 0x040fe20000001818 */
[----:B------:R-:W3:Y:S07]  /*10190*/  LDSM.16.MT88.4 R68, [R116+0xdc00] ;  /* 0x00dc00007444783b */ /* 0x000eee0000004200 */
[C---:B-1----:R-:W-:Y:S08]  /*101a0*/  HMMA.16816.F32 R28, R56.reuse, R64, R28 ;  /* 0x00000040381c723c */ /* 0x042ff0000000181c */
        /* <DEDUP_REMOVED lines=8> */
[----:B------:R-:W-:Y:S02]  /*10230*/  F2FP.PACK_AB R56, R133, R134 ;  /* 0x000000868538723e */ /* 0x000fe400000000ff */
[----:B------:R-:W-:Y:S03]  /*10240*/  F2FP.PACK_AB R57, R136, R135 ;  /* 0x000000878839723e */ /* 0x000fe600000000ff */
[----:B------:R-:W-:Y:S02]  /*10250*/  F2FP.PACK_AB R58, R138, R137 ;  /* 0x000000898a3a723e */ /* 0x000fe400000000ff */
[----:B------:R-:W-:Y:S07]  /*10260*/  F2FP.PACK_AB R59, R140, R139 ;  /* 0x0000008b8c3b723e */ /* 0x000fee00000000ff */
[C---:B-1----:R-:W-:Y:S08]  /*10270*/  HMMA.16816.F32 R4, R56.reuse, R64, R4 ;  /* 0x000000403804723c */ /* 0x042ff00000001804 */
[C---:B------:R-:W-:Y:S01]  /*10280*/  HMMA.16816.F32 R8, R56.reuse, R66, R8 ;  /* 0x000000423808723c */ /* 0x040fe20000001808 */
[----:B------:R-:W1:Y:S07]  /*10290*/  LDSM.16.MT88.4 R64, [R164+0xe000] ;  /* 0x00e00000a440783b */ /* 0x000e6e0000004200 */
[C---:B--2---:R-:W-:Y:S08]  /*102a0*/  HMMA.16816.F32 R12, R56.reuse, R60, R12 ;  /* 0x0000003c380c723c */ /* 0x044ff0000000180c */
[C---:B------:R-:W-:Y:S01]  /*102b0*/  HMMA.16816.F32 R16, R56.reuse, R62, R16 ;  /* 0x0000003e3810723c */ /* 0x040fe20000001810 */
[----:B------:R-:W2:Y:S07]  /*102c0*/  LDSM.16.MT88.4 R60, [R116+0xe000] ;  /* 0x00e00000743c783b */ /* 0x000eae0000004200 */
[C---:B------:R-:W-:Y:S08]  /*102d0*/  HMMA.16816.F32 R20, R56.reuse, R72, R20 ;  /* 0x000000483814723c */ /* 0x040ff00000001814 */
[C---:B------:R-:W-:Y:S01]  /*102e0*/  HMMA.16816.F32 R24, R56.reuse, R74, R24 ;  /* 0x0000004a3818723c */ /* 0x040fe20000001818 */
[----:B------:R-:W-:Y:S07]  /*102f0*/  LDSM.16.MT88.4 R72, [R164+0xc400] ;  /* 0x00c40000a448783b */ /* 0x000fee0000004200 */
[C---:B---3--:R-:W-:Y:S08]  /*10300*/  HMMA.16816.F32 R28, R56.reuse, R68, R28 ;  /* 0x00000044381c723c */ /* 0x048ff0000000181c */
[C---:B------:R-:W-:Y:S01]  /*10310*/  HMMA.16816.F32 R32, R56.reuse, R70, R32 ;  /* 0x000000463820723c */ /* 0x040fe20000001820 */
[----:B------:R-:W3:Y:S07]  /*10320*/  LDSM.16.MT88.4 R68, [R164+0xa400] ;  /* 0x00a40000a444783b */ /* 0x000eee0000004200 */
[C---:B-1----:R-:W-:Y:S08]  /*10330*/  HMMA.16816.F32 R36, R56.reuse, R64, R36 ;  /* 0x000000403824723c */ /* 0x042ff00000001824 */
[C---:B------:R-:W-:Y:S01]  /*10340*/  HMMA.16816.F32 R40, R56.reuse, R66, R40 ;  /* 0x000000423828723c */ /* 0x040fe20000001828 */
[----:B------:R-:W1:Y:S07]  /*10350*/  LDSM.16.MT88.4 R64, [R116+0xa400] ;  /* 0x00a400007440783b */ /* 0x000e6e0000004200 */
[C---:B--2---:R-:W-:Y:S07]  /*10360*/  HMMA.16816.F32 R44, R56.reuse, R60, R44 ;  /* 0x0000003c382c723c */ /* 0x044fee000000182c */
[----:B------:R-:W-:Y:S01]  /*10370*/  FADD.FTZ R61, R120, R53 ;  /* 0x00000035783d7221 */ /* 0x000fe20000010000 */
[----:B------:R-:W-:Y:S01]  /*10380*/  HMMA.16816.F32 R48, R56, R62, R48 ;  /* 0x0000003e3830723c */ /* 0x000fe20000001830 */
[----:B------:R-:W-:Y:S03]  /*10390*/  MUFU.EX2 R120, R209 ;  /* 0x000000d100787308 */ /* 0x000fe60000000800 */
[----:B------:R-:W-:Y:S02]  /*103a0*/  FADD.FTZ R94, R94, R61 ;  /* 0x0000003d5e5e7221 */ /* 0x000fe40000010000 */
[----:B------:R-:W2:Y:S01]  /*103b0*/  LDSM.16.MT88.4 R60, [R164+0xe400] ;  /* 0x00e40000a43c783b */ /* 0x000ea20000004200 */
[----:B------:R-:W-:Y:S01]  /*103c0*/  F2FP.PACK_AB R56, R128, R127 ;  /* 0x0000007f8038723e */ /* 0x000fe200000000ff */
[----:B------:R-:W-:Y:S01]  /*103d0*/  FADD.FTZ R89, R89, R94 ;  /* 0x0000005e59597221 */ /* 0x000fe20000010000 */
[----:B------:R-:W-:Y:S03]  /*103e0*/  F2FP.PACK_AB R57, R142, R131 ;  /* 0x000000838e39723e */ /* 0x000fe600000000ff */
[----:B------:R-:W-:Y:S01]  /*103f0*/  F2FP.PACK_AB R58, R144, R141 ;  /* 0x0000008d903a723e */ /* 0x000fe200000000ff */
[----:B------:R-:W-:Y:S01]  /*10400*/  FADD.FTZ R84, R84, R89 ;  /* 0x0000005954547221 */ /* 0x000fe20000010000 */
[----:B------:R-:W-:Y:S01]  /*10410*/  F2FP.PACK_AB R59, R146, R143 ;  /* 0x0000008f923b723e */ /* 0x000fe200000000ff */
[----:B------:R-:W-:Y:S02]  /*10420*/  FADD.FTZ R53, R117, R122 ;  /* 0x0000007a75357221 */ /* 0x000fe40000010000 */
[----:B------:R-:W-:Y:S01]  /*10430*/  FADD.FTZ R85, R85, R84 ;  /* 0x0000005455557221 */ /* 0x000fe20000010000 */
[----:B------:R-:W-:Y:S01]  /*10440*/  MUFU.EX2 R117, R217 ;  /* 0x000000d900757308 */ /* 0x000fe20000000800 */
[----:B------:R-:W-:Y:S02]  /*10450*/  FADD.FTZ R80, R80, R53 ;  /* 0x0000003550507221 */ /* 0x000fe40000010000 */
[C---:B---3--:R-:W-:Y:S03]  /*10460*/  HMMA.16816.F32 R4, R56.reuse, R68, R4 ;  /* 0x000000443804723c */ /* 0x048fe60000001804 */
[--C-:B------:R-:W-:Y:S05]  /*10470*/  FFMA.FTZ R122, R202, c[0x0][0x23c], -R55.reuse ;  /* 0x00008f00ca7a7a23 */ /* 0x100fea0000010837 */
[C---:B------:R-:W-:Y:S01]  /*10480*/  HMMA.16816.F32 R8, R56.reuse, R70, R8 ;  /* 0x000000463808723c */ /* 0x040fe20000001808 */
[----:B------:R-:W3:Y:S01]  /*10490*/  LDSM.16.MT88.4 R68, [R116+0xe400] ;  /* 0x00e400007444783b */ /* 0x000ee20000004200 */
[----:B------:R-:W4:Y:S06]  /*104a0*/  MUFU.EX2 R122, R122 ;  /* 0x0000007a007a7308 */ /* 0x000f2c0000000800 */
[C---:B-1----:R-:W-:Y:S08]  /*104b0*/  HMMA.16816.F32 R12, R56.reuse, R64, R12 ;  /* 0x00000040380c723c */ /* 0x042ff0000000180c */
[C---:B------:R-:W-:Y:S01]  /*104c0*/  HMMA.16816.F32 R16, R56.reuse, R66, R16 ;  /* 0x000000423810723c */ /* 0x040fe20000001810 */
[----:B------:R-:W1:Y:S07]  /*104d0*/  LDSM.16.MT88.4 R64, [R164+0xa800] ;  /* 0x00a80000a440783b */ /* 0x000e6e0000004200 */
[C---:B------:R-:W-:Y:S04]  /*104e0*/  HMMA.16816.F32 R20, R56.reuse, R72, R20 ;  /* 0x000000483814723c */ /* 0x040fe80000001814 */
[----:B----4-:R-:W-:Y:S04]  /*104f0*/  F2FP.PACK_AB R53, R145, R122 ;  /* 0x0000007a9135723e */ /* 0x010fe800000000ff */
[C---:B------:R-:W-:Y:S01]  /*10500*/  HMMA.16816.F32 R24, R56.reuse, R74, R24 ;  /* 0x0000004a3818723c */ /* 0x040fe20000001818 */
[----:B------:R-:W4:Y:S07]  /*10510*/  LDSM.16.MT88.4 R72, [R116+0xa800] ;  /* 0x00a800007448783b */ /* 0x000f2e0000004200 */
[C---:B------:R-:W-:Y:S08]  /*10520*/  HMMA.16816.F32 R28, R56.reuse, R76, R28 ;  /* 0x0000004c381c723c */ /* 0x040ff0000000181c */
[C---:B------:R-:W-:Y:S01]  /*10530*/  HMMA.16816.F32 R32, R56.reuse, R78, R32 ;  /* 0x0000004e3820723c */ /* 0x040fe20000001820 */
[----:B------:R-:W-:Y:S07]  /*10540*/  LDSM.16.MT88.4 R76, [R116+0xc800] ;  /* 0x00c80000744c783b */ /* 0x000fee0000004200 */
[C---:B--2---:R-:W-:Y:S08]  /*10550*/  HMMA.16816.F32 R36, R56.reuse, R60, R36 ;  /* 0x0000003c3824723c */ /* 0x044ff00000001824 */
[C---:B------:R-:W-:Y:S01]  /*10560*/  HMMA.16816.F32 R40, R56.reuse, R62, R40 ;  /* 0x0000003e3828723c */ /* 0x040fe20000001828 */
[----:B------:R-:W2:Y:S07]  /*10570*/  LDSM.16.MT88.4 R60, [R164+0xc800] ;  /* 0x00c80000a43c783b */ /* 0x000eae0000004200 */
[C---:B---3--:R-:W-:Y:S07]  /*10580*/  HMMA.16816.F32 R44, R56.reuse, R68, R44 ;  /* 0x00000044382c723c */ /* 0x048fee000000182c */
[----:B------:R-:W-:Y:S01]  /*10590*/  FADD.FTZ R69, R81, R80 ;  /* 0x0000005051457221 */ /* 0x000fe20000010000 */
[----:B------:R-:W-:Y:S01]  /*105a0*/  HMMA.16816.F32 R48, R56, R70, R48 ;  /* 0x000000463830723c */ /* 0x000fe20000001830 */
[----:B------:R-:W3:Y:S03]  /*105b0*/  LDSM.16.MT88.4 R80, [R164+0xe800] ;  /* 0x00e80000a450783b */ /* 0x000ee60000004200 */
[----:B------:R-:W-:Y:S01]  /*105c0*/  FFMA.FTZ R68, R52, c[0x0][0x23c], -R55 ;  /* 0x00008f0034447a23 */ /* 0x000fe20000010837 */
[----:B------:R-:W-:Y:S02]  /*105d0*/  F2FP.PACK_AB R52, R117, R120 ;  /* 0x000000787534723e */ /* 0x000fe400000000ff */
[----:B------:R-:W-:Y:S02]  /*105e0*/  F2FP.PACK_AB R55, R150, R149 ;  /* 0x000000959637723e */ /* 0x000fe400000000ff */
[----:B------:R-:W5:Y:S03]  /*105f0*/  LDSM.16.MT88.4 R56, [R116+0xe800] ;  /* 0x00e800007438783b */ /* 0x000f660000004200 */
[----:B------:R-:W-:Y:S02]  /*10600*/  F2FP.PACK_AB R70, R130, R223 ;  /* 0x000000df8246723e */ /* 0x000fe400000000ff */
[C---:B-1----:R-:W-:Y:S01]  /*10610*/  HMMA.16816.F32 R4, R52.reuse, R64, R4 ;  /* 0x000000403404723c */ /* 0x042fe20000001804 */
[----:B------:R-:W1:Y:S07]  /*10620*/  MUFU.EX2 R64, R196 ;  /* 0x000000c400407308 */ /* 0x000e6e0000000800 */
[C---:B------:R-:W-:Y:S08]  /*10630*/  HMMA.16816.F32 R8, R52.reuse, R66, R8 ;  /* 0x000000423408723c */ /* 0x040ff00000001808 */
[C---:B----4-:R-:W-:Y:S08]  /*10640*/  HMMA.16816.F32 R12, R52.reuse, R72, R12 ;  /* 0x00000048340c723c */ /* 0x050ff0000000180c */
[C---:B------:R-:W-:Y:S08]  /*10650*/  HMMA.16816.F32 R16, R52.reuse, R74, R16 ;  /* 0x0000004a3410723c */ /* 0x040ff00000001810 */
[C---:B--2---:R-:W-:Y:S01]  /*10660*/  HMMA.16816.F32 R20, R52.reuse, R60, R20 ;  /* 0x0000003c3414723c */ /* 0x044fe20000001814 */
[----:B------:R2:W4:Y:S07]  /*10670*/  MUFU.EX2 R60, R68 ;  /* 0x00000044003c7308 */ /* 0x00052e0000000800 */
[C---:B------:R-:W-:Y:S07]  /*10680*/  HMMA.16816.F32 R24, R52.reuse, R62, R24 ;  /* 0x0000003e3418723c */ /* 0x040fee0000001818 */
[----:B------:R-:W-:Y:S01]  /*10690*/  FADD.FTZ R62, R86, R69 ;  /* 0x00000045563e7221 */ /* 0x000fe20000010000 */
[C---:B------:R-:W-:Y:S04]  /*106a0*/  HMMA.16816.F32 R28, R52.reuse, R76, R28 ;  /* 0x0000004c341c723c */ /* 0x040fe8000000181c */
[----:B------:R-:W-:Y:S01]  /*106b0*/  FADD.FTZ R62, R87, R62 ;  /* 0x0000003e573e7221 */ /* 0x000fe20000010000 */
[----:B-1----:R-:W-:Y:S03]  /*106c0*/  F2FP.PACK_AB R69, R64, R3 ;  /* 0x000000034045723e */ /* 0x002fe600000000ff */
[C---:B------:R-:W-:Y:S01]  /*106d0*/  HMMA.16816.F32 R32, R52.reuse, R78, R32 ;  /* 0x0000004e3420723c */ /* 0x040fe20000001820 */
[----:B------:R-:W-:Y:S03]  /*106e0*/  LDSM.16.MT88.4 R76, [R164+0xec00] ;  /* 0x00ec0000a44c783b */ /* 0x000fe60000004200 */
[----:B--2---:R-:W-:Y:S02]  /*106f0*/  F2FP.PACK_AB R68, R222, R221 ;  /* 0x000000ddde44723e */ /* 0x004fe400000000ff */
[----:B----4-:R-:W-:Y:S02]  /*10700*/  F2FP.PACK_AB R71, R189, R60 ;  /* 0x0000003cbd47723e */ /* 0x010fe400000000ff */
[C---:B---3--:R-:W-:Y:S08]  /*10710*/  HMMA.16816.F32 R36, R52.reuse, R80, R36 ;  /* 0x000000503424723c */ /* 0x048ff00000001824 */
[C---:B------:R-:W-:Y:S08]  /*10720*/  HMMA.16816.F32 R40, R52.reuse, R82, R40 ;  /* 0x000000523428723c */ /* 0x040ff00000001828 */
[C---:B-----5:R-:W-:Y:S07]  /*10730*/  HMMA.16816.F32 R44, R52.reuse, R56, R44 ;  /* 0x00000038342c723c */ /* 0x060fee000000182c */
[----:B------:R-:W-:Y:S01]  /*10740*/  FADD.FTZ R56, R92, R85 ;  /* 0x000000555c387221 */ /* 0x000fe20000010000 */
[----:B------:R-:W-:Y:S01]  /*10750*/  HMMA.16816.F32 R48, R52, R58, R48 ;  /* 0x0000003a3430723c */ /* 0x000fe20000001830 */
[----:B------:R-:W-:Y:S03]  /*10760*/  LDSM.16.MT88.4 R84, [R116+0xcc00] ;  /* 0x00cc00007454783b */ /* 0x000fe60000004200 */
[----:B------:R-:W-:Y:S02]  /*10770*/  FADD.FTZ R57, R93, R62 ;  /* 0x0000003e5d397221 */ /* 0x000fe40000010000 */
[----:B------:R-:W-:Y:S02]  /*10780*/  FADD.FTZ R97, R97, R56 ;  /* 0x0000003861617221 */ /* 0x000fe40000010000 */
[C---:B------:R-:W-:Y:S01]  /*10790*/  HMMA.16816.F32 R112, R68.reuse, R108, R4 ;  /* 0x0000006c4470723c */ /* 0x040fe20000001804 */
[----:B------:R-:W1:Y:S04]  /*107a0*/  LDSM.16.MT88.4 R92, [R164+0xcc00] ;  /* 0x00cc0000a45c783b */ /* 0x000e680000004200 */
[----:B------:R-:W-:Y:S02]  /*107b0*/  FADD.FTZ R57, R96, R57 ;  /* 0x0000003960397221 */ /* 0x000fe40000010000 */
[----:B------:R-:W-:Y:S01]  /*107c0*/  FADD.FTZ R88, R88, R97 ;  /* 0x0000006158587221 */ /* 0x000fe20000010000 */
[C---:B------:R-:W-:Y:S04]  /*107d0*/  HMMA.16816.F32 R108, R68.reuse, R110, R8 ;  /* 0x0000006e446c723c */ /* 0x040fe80000001808 */
[----:B------:R-:W-:Y:S02]  /*107e0*/  FADD.FTZ R4, R90, R57 ;  /* 0x000000395a047221 */ /* 0x000fe40000010000 */
[----:B------:R-:W-:Y:S02]  /*107f0*/  FADD.FTZ R88, R91, R88 ;  /* 0x000000585b587221 */ /* 0x000fe40000010000 */
[----:B------:R-:W-:Y:S01]  /*10800*/  FADD.FTZ R4, R99, R4 ;  /* 0x0000000463047221 */ /* 0x000fe20000010000 */
[C---:B------:R-:W-:Y:S03]  /*10810*/  HMMA.16816.F32 R104, R68.reuse, R100, R12 ;  /* 0x000000644468723c */ /* 0x040fe6000000180c */
[----:B------:R-:W-:Y:S02]  /*10820*/  FADD.FTZ R121, R121, R4 ;  /* 0x0000000479797221 */ /* 0x000fe40000010000 */
[----:B------:R-:W-:Y:S02]  /*10830*/  FADD.FTZ R125, R125, R88 ;  /* 0x000000587d7d7221 */ /* 0x000fe40000010000 */
[----:B------:R-:W-:Y:S01]  /*10840*/  FADD.FTZ R4, R98, R121 ;  /* 0x0000007962047221 */ /* 0x000fe20000010000 */
[C---:B------:R-:W-:Y:S04]  /*10850*/  HMMA.16816.F32 R100, R68.reuse, R102, R16 ;  /* 0x000000664464723c */ /* 0x040fe80000001810 */
[----:B------:R-:W-:Y:S02]  /*10860*/  FADD.FTZ R129, R129, R4 ;  /* 0x0000000481817221 */ /* 0x000fe40000010000 */
[----:B------:R-:W-:Y:S01]  /*10870*/  FADD.FTZ R124, R124, R125 ;  /* 0x0000007d7c7c7221 */ /* 0x000fe20000010000 */
[----:B------:R-:W2:Y:S01]  /*10880*/  LDSM.16.MT88.4 R4, [R116+0xec00] ;  /* 0x00ec00007404783b */ /* 0x000ea20000004200 */
[----:B------:R-:W-:Y:S04]  /*10890*/  FADD.FTZ R132, R132, R129 ;  /* 0x0000008184847221 */ /* 0x000fe80000010000 */
[----:B------:R-:W-:Y:S02]  /*108a0*/  FADD.FTZ R123, R123, R124 ;  /* 0x0000007c7b7b7221 */ /* 0x000fe40000010000 */
[----:B------:R-:W-:Y:S01]  /*108b0*/  FADD.FTZ R135, R135, R132 ;  /* 0x0000008487877221 */ /* 0x000fe20000010000 */
[C---:B-1----:R-:W-:Y:S03]  /*108c0*/  HMMA.16816.F32 R96, R68.reuse, R92, R20 ;  /* 0x0000005c4460723c */ /* 0x042fe60000001814 */
[----:B------:R-:W-:Y:S02]  /*108d0*/  FADD.FTZ R123, R126, R123 ;  /* 0x0000007b7e7b7221 */ /* 0x000fe40000010000 */
        /* <DEDUP_REMOVED lines=22> */
[C---:B--2---:R-:W-:Y:S03]  /*10a40*/  HMMA.16816.F32 R72, R68.reuse, R4, R44 ;  /* 0x000000044448723c */ /* 0x044fe6000000182c */
[----:B------:R-:W-:Y:S01]  /*10a50*/  FADD.FTZ R120, R117, R120 ;  /* 0x0000007875787221 */ /* 0x000fe20000010000 */
[----:B------:R-:W-:Y:S01]  /*10a60*/  MOV R117, R0 ;  /* 0x0000000000757202 */ /* 0x000fe20000000f00 */
[----:B------:R-:W-:Y:S02]  /*10a70*/  FADD.FTZ R8, R145, R8 ;  /* 0x0000000891087221 */ /* 0x000fe40000010000 */
[----:B------:R-:W-:Y:S01]  /*10a80*/  FADD.FTZ R147, R147, R120 ;  /* 0x0000007893937221 */ /* 0x000fe20000010000 */
[----:B------:R-:W-:Y:S04]  /*10a90*/  HMMA.16816.F32 R68, R68, R6, R48 ;  /* 0x000000064444723c */ /* 0x000fe80000001830 */
[----:B------:R-:W-:Y:S02]  /*10aa0*/  FADD.FTZ R149, R149, R8 ;  /* 0x0000000895957221 */ /* 0x000fe40000010000 */
[----:B------:R-:W-:Y:S02]  /*10ab0*/  FADD.FTZ R148, R148, R147 ;  /* 0x0000009394947221 */ /* 0x000fe40000010000 */
[----:B------:R-:W-:Y:S04]  /*10ac0*/  FADD.FTZ R150, R150, R149 ;  /* 0x0000009596967221 */ /* 0x000fe80000010000 */
[----:B------:R-:W-:Y:S02]  /*10ad0*/  FADD.FTZ R221, R221, R148 ;  /* 0x00000094dddd7221 */ /* 0x000fe40000010000 */
[----:B------:R-:W-:Y:S02]  /*10ae0*/  FADD.FTZ R3, R3, R150 ;  /* 0x0000009603037221 */ /* 0x000fe40000010000 */
[----:B------:R-:W-:Y:S02]  /*10af0*/  FADD.FTZ R222, R222, R221 ;  /* 0x000000dddede7221 */ /* 0x000fe40000010000 */
[----:B------:R-:W-:Y:S02]  /*10b00*/  FADD.FTZ R3, R64, R3 ;  /* 0x0000000340037221 */ /* 0x000fe40000010000 */
[----:B------:R-:W-:Y:S02]  /*10b10*/  FADD.FTZ R223, R223, R222 ;  /* 0x000000dedfdf7221 */ /* 0x000fe40000010000 */
[----:B------:R-:W-:Y:S01]  /*10b20*/  FADD.FTZ R60, R60, R3 ;  /* 0x000000033c3c7221 */ /* 0x000fe20000010000 */
[----:B------:R-:W-:Y:S01]  /*10b30*/  IADD3 R3, R174, -0x1, RZ ;  /* 0xffffffffae037810 */ /* 0x000fe20007ffe0ff */
[----:B------:R-:W-:Y:S02]  /*10b40*/  FADD.FTZ R190, R130, R223 ;  /* 0x000000df82be7221 */ /* 0x000fe40000010000 */
[----:B------:R-:W-:Y:S01]  /*10b50*/  FADD.FTZ R189, R189, R60 ;  /* 0x0000003cbdbd7221 */ /* 0x000fe20000010000 */
[----:B------:R-:W-:Y:S01]  /*10b60*/  MOV R174, R3 ;  /* 0x0000000300ae7202 */ /* 0x000fe20000000f00 */
[----:B------:R-:W-:-:S05]  /*10b70*/  @P0 BRA `(.L_x_770) ;  /* 0xffffbaf000000947 */ /* 0x000fca000383ffff */
.L_x_766:
[----:B------:R-:W1:Y:S01]  /*10b80*/  SHFL.BFLY PT, R3, R190, 0x2, 0x1f ;  /* 0x0c401f00be037f89 */ /* 0x000e6200000e0000 */
[----:B------:R-:W-:Y:S01]  /*10b90*/  MOV R6, 0x3f800000 ;  /* 0x3f80000000067802 */ /* 0x000fe20000000f00 */
[----:B------:R-:W-:Y:S01]  /*10ba0*/  BSSY B0, `(.L_x_771) ;  /* 0x00000c4000007945 */ /* 0x000fe20003800000 */
[----:B------:R-:W-:Y:S01]  /*10bb0*/  MOV R7, 0x3f800000 ;  /* 0x3f80000000077802 */ /* 0x000fe20000000f00 */
[----:B------:R-:W2:Y:S01]  /*10bc0*/  SHFL.BFLY PT, R4, R189, 0x2, 0x1f ;  /* 0x0c401f00bd047f89 */ /* 0x000ea200000e0000 */
[----:B-1----:R-:W-:-:S03]  /*10bd0*/  FADD.FTZ R8, R3, R190 ;  /* 0x000000be03087221 */ /* 0x002fc60000010000 */
[----:B------:R-:W1:Y:S01]  /*10be0*/  S2R R3, SR_TID.X ;  /* 0x0000000000037919 */ /* 0x000e620000002100 */
[----:B--2---:R-:W-:-:S03]  /*10bf0*/  FADD.FTZ R9, R4, R189 ;  /* 0x000000bd04097221 */ /* 0x004fc60000010000 */
[----:B------:R-:W2:Y:S04]  /*10c00*/  SHFL.BFLY PT, R5, R8, 0x1, 0x1f ;  /* 0x0c201f0008057f89 */ /* 0x000ea800000e0000 */
[----:B------:R-:W3:Y:S01]  /*10c10*/  SHFL.BFLY PT, R4, R9, 0x1, 0x1f ;  /* 0x0c201f0009047f89 */ /* 0x000ee200000e0000 */
[----:B--2---:R-:W-:Y:S02]  /*10c20*/  FADD.FTZ R5, R8, R5 ;  /* 0x0000000508057221 */ /* 0x004fe40000010000 */
[----:B---3--:R-:W-:-:S03]  /*10c30*/  FADD.FTZ R4, R9, R4 ;  /* 0x0000000409047221 */ /* 0x008fc60000010000 */
[----:B------:R-:W-:Y:S02]  /*10c40*/  FSETP.NE.FTZ.AND P4, PT, R5, RZ, PT ;  /* 0x000000ff0500720b */ /* 0x000fe40003f95000 */
[----:B------:R-:W-:-:S11]  /*10c50*/  FSETP.NE.FTZ.AND P3, PT, R4, RZ, PT ;  /* 0x000000ff0400720b */ /* 0x000fd60003f75000 */
[----:B------:R-:W2:Y:S08]  /*10c60*/  @P4 MUFU.RCP R6, R5 ;  /* 0x0000000500064308 */ /* 0x000eb00000001000 */
[----:B------:R-:W3:Y:S01]  /*10c70*/  @P3 MUFU.RCP R7, R4 ;  /* 0x0000000400073308 */ /* 0x000ee20000001000 */
[----:B--2---:R-:W-:-:S07]  /*10c80*/  FMUL.FTZ R112, R6, R112 ;  /* 0x0000007006707220 */ /* 0x004fce0000410000 */
[----:B------:R-:W2:Y:S01]  /*10c90*/  @P4 MUFU.LG2 R5, R5 ;  /* 0x0000000500054308 */ /* 0x000ea20000000c00 */
        /* <DEDUP_REMOVED lines=34> */
[----:B-1----:R-:W-:Y:S01]  /*10ec0*/  SHF.R.S32.HI R6, RZ, 0x1f, R3 ;  /* 0x0000001fff067819 */ /* 0x002fe20000011403 */
[----:B---3--:R-:W-:Y:S01]  /*10ed0*/  FMUL.FTZ R115, R7, R115 ;  /* 0x0000007307737220 */ /* 0x008fe20000410000 */
        /* <DEDUP_REMOVED lines=49> */
[----:B--2---:R-:W-:Y:S01]  /*111f0*/  @P4 FMUL.FTZ R5, R5, 0.69314718246459960938 ;  /* 0x3f31721805054820 */ /* 0x004fe20000410000 */
        /* <DEDUP_REMOVED lines=94> */
.L_x_772:
[----:B------:R-:W-:Y:S05]  /*117e0*/  BSYNC B0 ;  /* 0x0000000000007941 */ /* 0x000fea0003800000 */
.L_x_771:
        /* <DEDUP_REMOVED lines=30> */
.L_x_774:
[----:B------:R-:W-:Y:S05]  /*119d0*/  BSYNC B0 ;  /* 0x0000000000007941 */ /* 0x000fea0003800000 */
.L_x_773:
        /* <DEDUP_REMOVED lines=21> */
.L_x_775:
        /* <DEDUP_REMOVED lines=13> */
.L_x_6107:


//--------------------- .text._ZN5flash24flash_fwd_splitkv_kernelI23Flash_fwd_kernel_traitsILi96ELi64ELi128ELi4ELb0ELb0EN7cutlass6half_tE19Flash_kernel_traitsILi96ELi64ELi128ELi4ES3_EELb1ELb0ELb0ELb0ELb0ELb0ELb0ELb1EEEvNS_16Flash_fwd_paramsE --------------------------
	.section	.text._ZN5flash24flash_fwd_splitkv_kernelI23Flash_fwd_kernel_traitsILi96ELi64ELi128ELi4ELb0ELb0EN7cutlass6half_tE19Flash_kernel_traitsILi96ELi64ELi128ELi4ES3_EELb1ELb0ELb0ELb0ELb0ELb0ELb0ELb1EEEvNS_16Flash_fwd_paramsE,"ax",@progbits
	.sectioninfo	@"SHI_REGISTERS=214"
	.align	128
        .global         _ZN5flash24flash_fwd_splitkv_kernelI23Flash_fwd_kernel_traitsILi96ELi64ELi128ELi4ELb0ELb0EN7cutlass6half_tE19Flash_kernel_traitsILi96ELi64ELi128ELi4ES3_EELb1ELb0ELb0ELb0ELb0ELb0ELb0ELb1EEEvNS_16Flash_fwd_paramsE
        .type           _ZN5flash24flash_fwd_splitkv_kernelI23Flash_fwd_kernel_traitsILi96ELi64ELi128ELi4ELb0ELb0EN7cutlass6half_tE19Flash_kernel_traitsILi96ELi64ELi128ELi4ES3_EELb1ELb0ELb0ELb0ELb0ELb0ELb0ELb1EEEvNS_16Flash_fwd_paramsE,@function
        .size           _ZN5flash24flash_fwd_splitkv_kernelI23Flash_fwd_kernel_traitsILi96ELi64ELi128ELi4ELb0ELb0EN7cutlass6half_tE19Flash_kernel_traitsILi96ELi64ELi128ELi4ES3_EELb1ELb0ELb0ELb0ELb0ELb0ELb0ELb1EEEvNS_16Flash_fwd_paramsE,(.L_x_6108 - _ZN5flash24flash_fwd_splitkv_kernelI23Flash_fwd_kernel_traitsILi96ELi64ELi128ELi4ELb0ELb0EN7cutlass6half_tE19Flash_kernel_traitsILi96ELi64ELi128ELi4ES3_EELb1ELb0ELb0ELb0ELb0ELb0ELb0ELb1EEEvNS_16Flash_fwd_paramsE)
        .other          _ZN5flash24flash_fwd_splitkv_kernelI23Flash_fwd_kernel_traitsILi96ELi64ELi128ELi4ELb0ELb0EN7cutlass6half_tE19Flash_kernel_traitsILi96ELi64ELi128ELi4ES3_EELb1ELb0ELb0ELb0ELb0ELb0ELb0ELb1EEEvNS_16Flash_fwd_paramsE,@"STO_CUDA_ENTRY STV_DEFAULT"
_ZN5flash24flash_fwd_splitkv_kernelI23Flash_fwd_kernel_traitsILi96ELi64ELi128ELi4ELb0ELb0EN7cutlass6half_tE19Flash_kernel_traitsILi96ELi64ELi128ELi4ES3_EELb1ELb0ELb0ELb0ELb0ELb0ELb0ELb1EEEvNS_16Flash_fwd_paramsE:
.text._ZN5flash24flash_fwd_splitkv_kernelI23Flash_fwd_kernel_traitsILi96ELi64ELi128ELi4ELb0ELb0EN7cutlass6half_tE19Flash_kernel_traitsILi96ELi64ELi128ELi4ES3_EELb1ELb0ELb0ELb0ELb0ELb0ELb0ELb1EEEvNS_16Flash_fwd_paramsE:
[----:B------:R-:W-:Y:S02]  /*0000*/  MOV R1, c[0x0][0x28] ;  /* 0x00000a0000017a02 */ /* 0x000fe40000000f00 */
[----:B------:R-:W1:Y:S01]  /*0010*/  LDC.U8 R2, c[0x0][0x312] ;  /* 0x0000c480ff027b82 */ /* 0x000e620000000000 */
[----:B------:R-:W2:Y:S01]  /*0020*/  S2R R11, SR_CTAID.Y ;  /* 0x00000000000b7919 */ /* 0x000ea20000002600 */
[----:B------:R-:W-:Y:S01]  /*0030*/  ISETP.NE.U32.AND P0, PT, RZ, c[0x0][0x240], PT ;  /* 0x00009000ff007a0c */ /* 0x000fe20003f05070 */
[----:B------:R-:W-:Y:S01]  /*0040*/  IMAD.MOV.U32 R0, RZ, RZ, 0x4 ;  /* 0x00000004ff007424 */ /* 0x000fe200078e00ff */
[----:B------:R-:W-:Y:S01]  /*0050*/  ISETP.NE.U32.AND P2, PT, RZ, c[0x0][0x250], PT ;  /* 0x00009400ff007a0c */ /* 0x000fe20003f45070 */
[----:B------:R-:W-:Y:S01]  /*0060*/  IMAD.MOV.U32 R155, RZ, RZ, -0x1 ;  /* 0xffffffffff9b7424 */ /* 0x000fe200078e00ff */
[----:B------:R-:W-:Y:S01]  /*0070*/  ISETP.NE.AND.EX P0, PT, RZ, c[0x0][0x244], PT, P0 ;  /* 0x00009100ff007a0c */ /* 0x000fe20003f05300 */
[----:B------:R-:W-:Y:S01]  /*0080*/  ULDC.64 UR6, c[0x0][0x118] ;  /* 0x0000460000067ab9 */ /* 0x000fe20000000a00 */
[----:B------:R-:W-:Y:S01]  /*0090*/  ISETP.NE.AND.EX P4, PT, RZ, c[0x0][0x254], PT, P2 ;  /* 0x00009500ff007a0c */ /* 0x000fe20003f85320 */
[----:B------:R-:W-:Y:S01]  /*00a0*/  IMAD.MOV.U32 R7, RZ, RZ, RZ ;  /* 0x000000ffff077224 */ /* 0x000fe200078e00ff */
[----:B------:R-:W-:-:S02]  /*00b0*/  ISETP.EQ.U32.AND P3, PT, RZ, c[0x0][0x248], PT ;  /* 0x00009200ff007a0c */ /* 0x000fc40003f62070 */
[----:B-1----:R-:W-:Y:S01]  /*00c0*/  ISETP.NE.AND P1, PT, R2, RZ, PT ;  /* 0x000000ff0200720c */ /* 0x002fe20003f25270 */
[----:B--2---:R-:W-:-:S03]  /*00d0*/  IMAD.WIDE R2, R11, R0, c[0x0][0x240] ;  /* 0x000090000b027625 */ /* 0x004fc600078e0200 */
[----:B------:R-:W-:Y:S01]  /*00e0*/  ISETP.EQ.OR.EX P2, PT, RZ, c[0x0][0x24c], !P1, P3 ;  /* 0x00009300ff007a0c */ /* 0x000fe20004f42730 */
[CC--:B------:R-:W-:Y:S02]  /*00f0*/  IMAD.WIDE R176, R11.reuse, R0.reuse, c[0x0][0x250] ;  /* 0x000094000bb07625 */ /* 0x0c0fe400078e0200 */
[----:B------:R-:W2:Y:S04]  /*0100*/  @P0 LDG.E R155, [R2.64] ;  /* 0x00000006029b0981 */ /* 0x000ea8000c1e1900 */
[----:B------:R-:W2:Y:S01]  /*0110*/  @P0 LDG.E R154, [R2.64+0x4] ;  /* 0x00000406029a0981 */ /* 0x000ea2000c1e1900 */
[----:B------:R-:W-:Y:S02]  /*0120*/  IMAD.MOV.U32 R8, RZ, RZ, -0x1 ;  /* 0xffffffffff087424 */ /* 0x000fe400078e00ff */
[----:B------:R-:W-:Y:S01]  /*0130*/  IMAD.WIDE R4, R11, R0, c[0x0][0x248] ;  /* 0x000092000b047625 */ /* 0x000fe200078e0200 */
[----:B------:R1:W5:Y:S04]  /*0140*/  @P4 LDG.E R7, [R176.64] ;  /* 0x00000006b0074981 */ /* 0x000368000c1e1900 */
[----:B------:R1:W5:Y:S01]  /*0150*/  @!P2 LDG.E R8, [R4.64] ;  /* 0x000000060408a981 */ /* 0x000362000c1e1900 */
[----:B------:R-:W-:Y:S01]  /*0160*/  ISETP.NE.U32.AND P2, PT, RZ, c[0x0][0x248], PT ;  /* 0x00009200ff007a0c */ /* 0x000fe20003f45070 */
[--C-:B------:R-:W-:Y:S01]  /*0170*/  IMAD.MOV.U32 R9, RZ, RZ, R11.reuse ;  /* 0x000000ffff097224 */ /* 0x100fe200078e000b */
[----:B------:R-:W-:Y:S01]  /*0180*/  SHF.R.S32.HI R6, RZ, 0x1f, R11 ;  /* 0x0000001fff067819 */ /* 0x000fe2000001140b */
[----:B------:R-:W3:Y:S01]  /*0190*/  S2R R25, SR_CTAID.X ;  /* 0x0000000000197919 */ /* 0x000ee20000002500 */
[----:B------:R-:W-:-:S03]  /*01a0*/  ISETP.NE.AND.EX P2, PT, RZ, c[0x0][0x24c], PT, P2 ;  /* 0x00009300ff007a0c */ /* 0x000fc60003f45320 */
[----:B------:R-:W4:Y:S01]  /*01b0*/  S2R R168, SR_CTAID.Z ;  /* 0x0000000000a87919 */ /* 0x000f220000002700 */
[----:B--2---:R-:W-:Y:S02]  /*01c0*/  @P0 IMAD.IADD R154, R154, 0x1, -R155 ;  /* 0x000000019a9a0824 */ /* 0x004fe400078e0a9b */
[----:B------:R-:W-:-:S07]  /*01d0*/  @!P0 IMAD.MOV.U32 R154, RZ, RZ, c[0x0][0x214] ;  /* 0x00008500ff9a8624 */ /* 0x000fce00078e00ff */
[----:B------:R-:W-:Y:S05]  /*01e0*/  @!P2 BRA `(.L_x_776) ;  /* 0x000000400000a947 */ /* 0x000fea0003800000 */
[----:B-1-34-:R-:W2:Y:S02]  /*01f0*/  @P1 LDG.E R3, [R4.64+0x4] ;  /* 0x0000040604031981 */ /* 0x01aea4000c1e1900 */
[----:B--2--5:R-:W-:-:S06]  /*0200*/  @P1 IADD3 R2, R3, -R8, RZ ;  /* 0x8000000803021210 */ /* 0x024fcc0007ffe0ff */
[----:B------:R1:W5:Y:S01]  /*0210*/  @!P1 LDG.E R2, [R4.64] ;  /* 0x0000000604029981 */ /* 0x000362000c1e1900 */
[----:B------:R-:W-:Y:S05]  /*0220*/  BRA `(.L_x_777) ;  /* 0x0000001000007947 */ /* 0x000fea0003800000 */
.L_x_776:
[----:B-1-34-:R-:W-:Y:S02]  /*0230*/  MOV R2, c[0x0][0x218] ;  /* 0x0000860000027a02 */ /* 0x01afe40000000f00 */
.L_x_777:
[----:B------:R-:W-:-:S04]  /*0240*/  ISETP.NE.U32.AND P0, PT, RZ, c[0x0][0x258], PT ;  /* 0x00009600ff007a0c */ /* 0x000fc80003f05070 */
[----:B------:R-:W-:-:S13]  /*0250*/  ISETP.NE.AND.EX P1, PT, RZ, c[0x0][0x25c], PT, P0 ;  /* 0x00009700ff007a0c */ /* 0x000fda0003f25300 */
[----:B-1----:R-:W-:-:S06]  /*0260*/  @P1 IMAD.WIDE R4, R11, R0, c[0x0][0x258] ;  /* 0x000096000b041625 */ /* 0x002fcc00078e0200 */
[----:B------:R-:W2:Y:S01]  /*0270*/  @P1 LDG.E R4, [R4.64] ;  /* 0x0000000604041981 */ /* 0x000ea2000c1e1900 */
[----:B------:R-:W-:Y:S01]  /*0280*/  @!P1 ISETP.NE.U32.AND P0, PT, RZ, c[0x0][0x268], PT ;  /* 0x00009a00ff009a0c */ /* 0x000fe20003f05070 */
[----:B------:R-:W-:Y:S02]  /*0290*/  IMAD.SHL.U32 R161, R25, 0x40, RZ ;  /* 0x0000004019a17824 */ /* 0x000fe400078e00ff */
[--C-:B-----5:R-:W-:Y:S01]  /*02a0*/  IMAD.IADD R63, R2, 0x1, -R7.reuse ;  /* 0x00000001023f7824 */ /* 0x120fe200078e0a07 */
[----:B------:R-:W-:Y:S02]  /*02b0*/  @!P1 ISETP.NE.AND.EX P2, PT, RZ, c[0x0][0x26c], PT, P0 ;  /* 0x00009b00ff009a0c */ /* 0x000fe40003f45300 */
[----:B------:R-:W-:Y:S02]  /*02c0*/  ISETP.GT.AND P0, PT, R154, R161, PT ;  /* 0x000000a19a00720c */ /* 0x000fe40003f04270 */
[----:B------:R-:W-:Y:S01]  /*02d0*/  @!P1 SEL R2, RZ, c[0x0][0x21c], !P2 ;  /* 0x00008700ff029a07 */ /* 0x000fe20005000000 */
[----:B--2---:R-:W-:-:S04]  /*02e0*/  @P1 IMAD.IADD R53, R4, 0x1, -R7 ;  /* 0x0000000104351824 */ /* 0x004fc800078e0a07 */
[----:B------:R-:W-:-:S06]  /*02f0*/  @!P1 IMAD.IADD R53, R63, 0x1, R2 ;  /* 0x000000013f359824 */ /* 0x000fcc00078e0202 */
[----:B------:R-:W-:Y:S05]  /*0300*/  @!P0 EXIT ;  /* 0x000000000000894d */ /* 0x000fea0003800000 */
[----:B------:R-:W-:Y:S01]  /*0310*/  ULDC UR5, c[0x0][0x218] ;  /* 0x0000860000057ab9 */ /* 0x000fe20000000800 */
[----:B------:R-:W-:Y:S01]  /*0320*/  IADD3 R2, -R154, 0xbf, R161 ;  /* 0x000000bf9a027810 */ /* 0x000fe20007ffe1a1 */
[----:B------:R-:W-:Y:S01]  /*0330*/  UIADD3 UR5, UR5, 0x7f, URZ ;  /* 0x0000007f05057890 */ /* 0x000fe2000fffe03f */
[----:B------:R-:W-:Y:S01]  /*0340*/  IADD3 R5, R53, 0x7f, RZ ;  /* 0x0000007f35057810 */ /* 0x000fe20007ffe0ff */
[----:B------:R-:W1:Y:S01]  /*0350*/  S2R R54, SR_TID.X ;  /* 0x0000000000367919 */ /* 0x000e620000002100 */
        /* <DEDUP_REMOVED lines=9> */
[----:B------:R-:W-:-:S03]  /*03f0*/  SHF.R.S32.HI R2, RZ, 0x7, R2 ;  /* 0x00000007ff027819 */ /* 0x000fc60000011402 */
        /* <DEDUP_REMOVED lines=13> */
[----:B------:R-:W-:Y:S01]  /*04d0*/  IMAD.IADD R54, R54, 0x1, -R3 ;  /* 0x0000000136367824 */ /* 0x000fe200078e0a03 */
[----:B------:R-:W-:Y:S01]  /*04e0*/  SHF.R.S32.HI R3, RZ, 0x1f, R168 ;  /* 0x0000001fff037819 */ /* 0x000fe200000114a8 */
[----:B------:R-:W-:-:S02]  /*04f0*/  @!P0 IMAD R6, R6, c[0x0][0x1e0], RZ ;  /* 0x0000780006068a24 */ /* 0x000fc400078e02ff */
[----:B------:R-:W-:Y:S02]  /*0500*/  IMAD.SHL.U32 R4, R54, 0x8, RZ ;  /* 0x0000000836047824 */ /* 0x000fe400078e00ff */
[----:B------:R-:W-:-:S03]  /*0510*/  @!P0 IMAD.WIDE.U32 R12, R11, c[0x0][0x1e0], RZ ;  /* 0x000078000b0c8a25 */ /* 0x000fc600078e00ff */
[----:B------:R-:W-:Y:S01]  /*0520*/  SHF.R.S32.HI R5, RZ, 0x1f, R4 ;  /* 0x0000001fff057819 */ /* 0x000fe20000011404 */
[----:B------:R-:W-:Y:S01]  /*0530*/  @P0 IMAD.WIDE.U32 R8, R155, c[0x0][0x1e8], RZ ;  /* 0x00007a009b080a25 */ /* 0x000fe200078e00ff */
[----:B------:R-:W-:-:S03]  /*0540*/  @!P0 MOV R8, R12 ;  /* 0x0000000c00088202 */ /* 0x000fc60000000f00 */
[----:B------:R-:W-:Y:S02]  /*0550*/  @!P0 IMAD R6, R11, c[0x0][0x1e4], R6 ;  /* 0x000079000b068a24 */ /* 0x000fe400078e0206 */
[----:B------:R-:W-:-:S04]  /*0560*/  IMAD.WIDE.U32 R14, R161, c[0x0][0x1e8], R4 ;  /* 0x00007a00a10e7a25 */ /* 0x000fc800078e0004 */
[----:B------:R-:W-:Y:S02]  /*0570*/  @P0 IMAD R155, R155, c[0x0][0x1ec], R9 ;  /* 0x00007b009b9b0a24 */ /* 0x000fe400078e0209 */
[----:B------:R-:W-:Y:S01]  /*0580*/  @!P0 IMAD.IADD R155, R13, 0x1, R6 ;  /* 0x000000010d9b8824 */ /* 0x000fe200078e0206 */
[----:B------:R-:W-:Y:S01]  /*0590*/  IADD3 R8, P0, R8, R14, RZ ;  /* 0x0000000e08087210 */ /* 0x000fe20007f1e0ff */
[----:B------:R-:W-:Y:S01]  /*05a0*/  IMAD R2, R161, c[0x0][0x1ec], R2 ;  /* 0x00007b00a1027a24 */ /* 0x000fe200078e0202 */
[----:B------:R-:W-:Y:S01]  /*05b0*/  IADD3 R6, R4, 0x20, RZ ;  /* 0x0000002004067810 */ /* 0x000fe20007ffe0ff */
[----:B------:R-:W-:Y:S02]  /*05c0*/  IMAD R3, R3, c[0x0][0x1f0], RZ ;  /* 0x00007c0003037a24 */ /* 0x000fe400078e02ff */
[----:B------:R-:W-:Y:S01]  /*05d0*/  IMAD R0, R11, c[0x0][0x1c0], R168 ;  /* 0x000070000b007a24 */ /* 0x000fe200078e02a8 */
[----:B------:R-:W-:Y:S01]  /*05e0*/  IADD3.X R9, R155, R15, R2, P0, !PT ;  /* 0x0000000f9b097210 */ /* 0x000fe200007fe402 */
[----:B------:R-:W-:Y:S01]  /*05f0*/  IMAD R3, R168, c[0x0][0x1f4], R3 ;  /* 0x00007d00a8037a24 */ /* 0x000fe200078e0203 */
[----:B------:R-:W-:Y:S01]  /*0600*/  ISETP.GE.AND P0, PT, R7, R154, PT ;  /* 0x0000009a0700720c */ /* 0x000fe20003f06270 */
[----:B------:R-:W-:Y:S01]  /*0610*/  IMAD R0, R0, c[0x0][0x214], R161 ;  /* 0x0000850000007a24 */ /* 0x000fe200078e02a1 */
[----:B------:R-:W-:Y:S01]  /*0620*/  IADD3 R2, R4, 0x40, RZ ;  /* 0x0000004004027810 */ /* 0x000fe20007ffe0ff */
[----:B------:R-:W-:Y:S01]  /*0630*/  IMAD.WIDE.U32 R168, R168, c[0x0][0x1f0], R8 ;  /* 0x00007c00a8a87a25 */ /* 0x000fe200078e0008 */
[----:B------:R-:W-:-:S04]  /*0640*/  SHF.R.S32.HI R9, RZ, 0x1f, R7 ;  /* 0x0000001fff097819 */ /* 0x000fc80000011407 */
        /* <DEDUP_REMOVED lines=15> */
.L_x_780:
[----:B------:R-:W-:Y:S05]  /*0740*/  BSYNC B0 ;  /* 0x0000000000007941 */ /* 0x000fea0003800000 */
.L_x_779:
        /* <DEDUP_REMOVED lines=19> */
.L_x_782:
[----:B------:R-:W-:Y:S05]  /*0880*/  BSYNC B0 ;  /* 0x0000000000007941 */ /* 0x000fea0003800000 */
.L_x_781:
[----:B------:R-:W-:-:S04]  /*0890*/  ISETP.NE.AND P2, PT, R54, RZ, PT ;  /* 0x000000ff3600720c */ /* 0x000fc80003f45270 */
[----:B------:R-:W-:Y:S02]  /*08a0*/  ISETP.GE.OR P1, PT, R7, R154, P2 ;  /* 0x0000009a0700720c */ /* 0x000fe40001726670 */
[----:B------:R-:W-:-:S04]  /*08b0*/  IADD3 R7, P0, R0, R7, RZ ;  /* 0x0000000700077210 */ /* 0x000fc80007f1e0ff */
[----:B------:R-:W-:Y:S02]  /*08c0*/  LEA.HI.X.SX32 R0, R0, R9, 0x1, P0 ;  /* 0x0000000900007211 */ /* 0x000fe400000f0eff */
[----:B--2---:R-:W-:-:S04]  /*08d0*/  LEA R2, P0, R7, c[0x0][0x200], 0x2 ;  /* 0x0000800007027a11 */ /* 0x004fc800078010ff */
[----:B------:R-:W-:Y:S01]  /*08e0*/  LEA.HI.X R3, R7, c[0x0][0x204], R0, 0x2, P0 ;  /* 0x0000810007037a11 */ /* 0x000fe200000f1400 */
[----:B------:R-:W-:Y:S01]  /*08f0*/  @!P1 IMAD.MOV.U32 R5, RZ, RZ, 0x7f800000 ;  /* 0x7f800000ff059424 */ /* 0x000fe200078e00ff */
[----:B------:R-:W-:-:S04]  /*0900*/  ISETP.GE.OR P0, PT, R11, R154, P2 ;  /* 0x0000009a0b00720c */ /* 0x000fc80001706670 */
[----:B------:R2:W-:Y:S09]  /*0910*/  @!P1 STG.E [R2.64], R5 ;  /* 0x0000000502009986 */ /* 0x0005f2000c101906 */
[----:B------:R-:W-:Y:S05]  /*0920*/  @P0 EXIT ;  /* 0x000000000000094d */ /* 0x000fea0003800000 */
[----:B--2---:R-:W-:-:S05]  /*0930*/  MOV R5, 0x7f800000 ;  /* 0x7f80000000057802 */ /* 0x004fca0000000f00 */
[----:B------:R-:W-:Y:S01]  /*0940*/  STG.E [R2.64+0x80], R5 ;  /* 0x0000800502007986 */ /* 0x000fe2000c101906 */
[----:B------:R-:W-:Y:S05]  /*0950*/  EXIT ;  /* 0x000000000000794d */ /* 0x000fea0003800000 */
.L_x_778:
[----:B-1----:R-:W-:-:S04]  /*0960*/  ISETP.NE.U32.AND P0, PT, RZ, c[0x0][0x2b8], PT ;  /* 0x0000ae00ff007a0c */ /* 0x002fc80003f05070 */
[----:B------:R-:W-:-:S13]  /*0970*/  ISETP.NE.AND.EX P0, PT, RZ, c[0x0][0x2bc], PT, P0 ;  /* 0x0000af00ff007a0c */ /* 0x000fda0003f05300 */
[----:B------:R-:W-:-:S05]  /*0980*/  @P0 IMAD.WIDE R4, R11, R0, c[0x0][0x2b8] ;  /* 0x0000ae000b040625 */ /* 0x000fca00078e0200 */
[----:B------:R1:W5:Y:S01]  /*0990*/  @P0 LDG.E R11, [R4.64] ;  /* 0x00000006040b0981 */ /* 0x000362000c1e1900 */
[----:B------:R-:W-:Y:S01]  /*09a0*/  ISETP.NE.U32.AND P0, PT, RZ, c[0x0][0x2c0], PT ;  /* 0x0000b000ff007a0c */ /* 0x000fe20003f05070 */
[----:B------:R-:W-:Y:S01]  /*09b0*/  CS2R R158, SRZ ;  /* 0x00000000009e7805 */ /* 0x000fe2000001ff00 */
[----:B------:R-:W-:Y:S02]  /*09c0*/  PLOP3.LUT P2, PT, PT, PT, PT, 0x8, 0x0 ;  /* 0x000000000000781c */ /* 0x000fe40003f4e170 */
[----:B------:R-:W-:-:S13]  /*09d0*/  ISETP.NE.AND.EX P1, PT, RZ, c[0x0][0x2c4], PT, P0 ;  /* 0x0000b100ff007a0c */ /* 0x000fda0003f25300 */
[----:B------:R-:W-:Y:S02]  /*09e0*/  @P1 IMAD R0, R6, c[0x0][0x2c8], RZ ;  /* 0x0000b20006001a24 */ /* 0x000fe400078e02ff */
[----:B------:R-:W-:-:S04]  /*09f0*/  @P1 IMAD.WIDE.U32 R2, R9, c[0x0][0x2c8], RZ ;  /* 0x0000b20009021a25 */ /* 0x000fc800078e00ff */
[----:B------:R-:W-:Y:S01]  /*0a00*/  @P1 IMAD R0, R9, c[0x0][0x2cc], R0 ;  /* 0x0000b30009001a24 */ /* 0x000fe200078e0200 */
[----:B------:R-:W-:-:S03]  /*0a10*/  @P1 LEA R158, P0, R2, c[0x0][0x2c0], 0x2 ;  /* 0x0000b000029e1a11 */ /* 0x000fc600078010ff */
[----:B------:R-:W-:-:S05]  /*0a20*/  @P1 IMAD.IADD R0, R3, 0x1, R0 ;  /* 0x0000000103001824 */ /* 0x000fca00078e0200 */
[----:B------:R-:W-:-:S04]  /*0a30*/  @P1 SHF.L.U64.HI R0, R2, 0x2, R0 ;  /* 0x0000000202001819 */ /* 0x000fc80000010200 */
[----:B------:R-:W-:Y:S02]  /*0a40*/  @P1 IADD3.X R159, R0, c[0x0][0x2c4], RZ, P0, !PT ;  /* 0x0000b100009f1a10 */ /* 0x000fe400007fe4ff */
[----:B------:R-:W-:-:S04]  /*0a50*/  @P1 ISETP.NE.U32.AND P0, PT, R158, RZ, PT ;  /* 0x000000ff9e00120c */ /* 0x000fc80003f05070 */
[----:B------:R-:W-:-:S13]  /*0a60*/  @P1 ISETP.NE.AND.EX P2, PT, R159, RZ, PT, P0 ;  /* 0x000000ff9f00120c */ /* 0x000fda0003f45300 */
[----:B------:R-:W-:Y:S01]  /*0a70*/  P2R R157, PR, RZ, 0x4 ;  /* 0x00000004ff9d7803 */ /* 0x000fe20000000000 */
[----:B------:R-:W-:Y:S05]  /*0a80*/  @!P2 BRA `(.L_x_783) ;  /* 0x000004a00000a947 */ /* 0x000fea0003800000 */
[----:B-1----:R-:W-:Y:S02]  /*0a90*/  IABS R4, c[0x0][0x2d0] ;  /* 0x0000b40000047a13 */ /* 0x002fe40000000000 */
[----:B------:R-:W-:Y:S02]  /*0aa0*/  LEA R0, R52, 0xffffff80, 0x7 ;  /* 0xffffff8034007811 */ /* 0x000fe400078e38ff */
[----:B------:R-:W1:Y:S08]  /*0ab0*/  I2F.RP R5, R4 ;  /* 0x0000000400057306 */ /* 0x000e700000209400 */
[----:B-1----:R-:W1:Y:S02]  /*0ac0*/  MUFU.RCP R10, R5 ;  /* 0x00000005000a7308 */ /* 0x002e640000001000 */
[----:B-1----:R-:W-:-:S06]  /*0ad0*/  IADD3 R10, R10, 0xffffffe, RZ ;  /* 0x0ffffffe0a0a7810 */ /* 0x002fcc0007ffe0ff */
[----:B-----5:R-:W1:Y:S02]  /*0ae0*/  F2I.FTZ.U32.TRUNC.NTZ R11, R10 ;  /* 0x0000000a000b7305 */ /* 0x020e64000021f000 */
[----:B-1----:R-:W-:Y:S02]  /*0af0*/  IMAD.MOV R3, RZ, RZ, -R11 ;  /* 0x000000ffff037224 */ /* 0x002fe400078e0a0b */
[----:B------:R-:W-:Y:S02]  /*0b00*/  IMAD.MOV.U32 R10, RZ, RZ, RZ ;  /* 0x000000ffff0a7224 */ /* 0x000fe400078e00ff */
[----:B------:R-:W-:Y:S01]  /*0b10*/  IMAD R2, R3, R4, RZ ;  /* 0x0000000403027224 */ /* 0x000fe200078e02ff */
[----:B------:R-:W-:-:S03]  /*0b20*/  IABS R3, R0 ;  /* 0x0000000000037213 */ /* 0x000fc60000000000 */
        /* <DEDUP_REMOVED lines=11> */
[----:B------:R-:W-:-:S05]  /*0be0*/  @P2 IADD3 R5, R5, 0x1, RZ ;  /* 0x0000000105052810 */ /* 0x000fca0007ffe0ff */
[----:B------:R-:W-:-:S05]  /*0bf0*/  IMAD.MOV.U32 R3, RZ, RZ, R5 ;  /* 0x000000ffff037224 */ /* 0x000fca00078e0005 */
[----:B------:R-:W-:Y:S02]  /*0c00*/  @!P1 IADD3 R3, -R3, RZ, RZ ;  /* 0x000000ff03039210 */ /* 0x000fe40007ffe1ff */
[----:B------:R-:W-:-:S05]  /*0c10*/  @!P0 LOP3.LUT R3, RZ, c[0x0][0x2d0], RZ, 0x33, !PT ;  /* 0x0000b400ff038a12 */ /* 0x000fca00078e33ff */
[----:B------:R-:W-:-:S05]  /*0c20*/  IMAD.WIDE R14, R3, 0x4, R158 ;  /* 0x00000004030e7825 */ /* 0x000fca00078e029e */
[----:B------:R-:W2:Y:S01]  /*0c30*/  LDG.E R7, [R14.64] ;  /* 0x000000060e077981 */ /* 0x000ea2000c1e1900 */
[----:B------:R-:W-:Y:S02]  /*0c40*/  IABS R2, c[0x0][0x1c8] ;  /* 0x0000720000027a13 */ /* 0x000fe40000000000 */
[----:B------:R-:W-:Y:S02]  /*0c50*/  IADD3 R3, -R3, RZ, RZ ;  /* 0x000000ff03037210 */ /* 0x000fe40007ffe1ff */
[----:B------:R-:W1:Y:S03]  /*0c60*/  I2F.RP R12, R2 ;  /* 0x00000002000c7306 */ /* 0x000e660000209400 */
[----:B------:R-:W-:-:S05]  /*0c70*/  IMAD R3, R3, c[0x0][0x2d0], R0 ;  /* 0x0000b40003037a24 */ /* 0x000fca00078e0200 */
[----:B-1----:R-:W1:Y:S02]  /*0c80*/  MUFU.RCP R10, R12 ;  /* 0x0000000c000a7308 */ /* 0x002e640000001000 */
[----:B-1----:R-:W-:-:S06]  /*0c90*/  IADD3 R10, R10, 0xffffffe, RZ ;  /* 0x0ffffffe0a0a7810 */ /* 0x002fcc0007ffe0ff */
[----:B------:R-:W1:Y:S02]  /*0ca0*/  F2I.FTZ.U32.TRUNC.NTZ R11, R10 ;  /* 0x0000000a000b7305 */ /* 0x000e64000021f000 */
[----:B-1----:R-:W-:Y:S01]  /*0cb0*/  IMAD.MOV R4, RZ, RZ, -R11 ;  /* 0x000000ffff047224 */ /* 0x002fe200078e0a0b */
[----:B------:R-:W-:-:S03]  /*0cc0*/  MOV R10, RZ ;  /* 0x000000ff000a7202 */ /* 0x000fc60000000f00 */
[----:B------:R-:W-:Y:S01]  /*0cd0*/  IMAD R5, R4, R2, RZ ;  /* 0x0000000204057224 */ /* 0x000fe200078e02ff */
[----:B------:R-:W-:-:S03]  /*0ce0*/  IABS R4, R168 ;  /* 0x000000a800047213 */ /* 0x000fc60000000000 */
[----:B------:R-:W-:-:S04]  /*0cf0*/  IMAD.HI.U32 R5, R11, R5, R10 ;  /* 0x000000050b057227 */ /* 0x000fc800078e000a */
[----:B------:R-:W-:-:S04]  /*0d00*/  IMAD.MOV.U32 R8, RZ, RZ, R4 ;  /* 0x000000ffff087224 */ /* 0x000fc800078e0004 */
[----:B------:R-:W-:-:S05]  /*0d10*/  IMAD.HI.U32 R4, R5, R8, RZ ;  /* 0x0000000805047227 */ /* 0x000fca00078e00ff */
[----:B------:R-:W-:-:S05]  /*0d20*/  IADD3 R5, -R4, RZ, RZ ;  /* 0x000000ff04057210 */ /* 0x000fca0007ffe1ff */
[----:B------:R-:W-:-:S05]  /*0d30*/  IMAD R5, R2, R5, R8 ;  /* 0x0000000502057224 */ /* 0x000fca00078e0208 */
[----:B------:R-:W-:-:S13]  /*0d40*/  ISETP.GT.U32.AND P0, PT, R2, R5, PT ;  /* 0x000000050200720c */ /* 0x000fda0003f04070 */
[----:B------:R-:W-:Y:S01]  /*0d50*/  @!P0 IMAD.IADD R5, R5, 0x1, -R2 ;  /* 0x0000000105058824 */ /* 0x000fe200078e0a02 */
[----:B------:R-:W-:-:S04]  /*0d60*/  @!P0 IADD3 R4, R4, 0x1, RZ ;  /* 0x0000000104048810 */ /* 0x000fc80007ffe0ff */
[----:B------:R-:W-:Y:S02]  /*0d70*/  ISETP.GE.U32.AND P1, PT, R5, R2, PT ;  /* 0x000000020500720c */ /* 0x000fe40003f26070 */
[----:B------:R-:W-:Y:S02]  /*0d80*/  LOP3.LUT R2, R168, c[0x0][0x1c8], RZ, 0x3c, !PT ;  /* 0x00007200a8027a12 */ /* 0x000fe400078e3cff */
[----:B------:R-:W-:Y:S02]  /*0d90*/  SHF.R.S32.HI R5, RZ, 0x1f, R3 ;  /* 0x0000001fff057819 */ /* 0x000fe40000011403 */
[----:B------:R-:W-:-:S03]  /*0da0*/  ISETP.GE.AND P0, PT, R2, RZ, PT ;  /* 0x000000ff0200720c */ /* 0x000fc60003f06270 */
[----:B------:R-:W-:-:S04]  /*0db0*/  IMAD R10, R5, c[0x0][0x198], RZ ;  /* 0x00006600050a7a24 */ /* 0x000fc800078e02ff */
[----:B------:R-:W-:Y:S01]  /*0dc0*/  @P1 IADD3 R4, R4, 0x1, RZ ;  /* 0x0000000104041810 */ /* 0x000fe20007ffe0ff */
[----:B------:R-:W-:Y:S01]  /*0dd0*/  IMAD R10, R3, c[0x0][0x19c], R10 ;  /* 0x00006700030a7a24 */ /* 0x000fe200078e020a */
[----:B------:R-:W-:-:S04]  /*0de0*/  ISETP.NE.AND P1, PT, RZ, c[0x0][0x1c8], PT ;  /* 0x00007200ff007a0c */ /* 0x000fc80003f25270 */
[----:B------:R-:W-:-:S09]  /*0df0*/  @!P0 IMAD.MOV R4, RZ, RZ, -R4 ;  /* 0x000000ffff048224 */ /* 0x000fd200078e0a04 */
[----:B------:R-:W-:Y:S02]  /*0e00*/  @!P1 LOP3.LUT R4, RZ, c[0x0][0x1c8], RZ, 0x33, !PT ;  /* 0x00007200ff049a12 */ /* 0x000fe400078e33ff */
[----:B--2---:R-:W-:Y:S01]  /*0e10*/  SHF.R.S32.HI R8, RZ, 0x1f, R7 ;  /* 0x0000001fff087819 */ /* 0x004fe20000011407 */
[----:B------:R-:W-:-:S04]  /*0e20*/  IMAD.WIDE.U32 R12, R7, c[0x0][0x180], RZ ;  /* 0x00006000070c7a25 */ /* 0x000fc800078e00ff */
[C---:B------:R-:W-:Y:S02]  /*0e30*/  IMAD R2, R8.reuse, c[0x0][0x180], RZ ;  /* 0x0000600008027a24 */ /* 0x040fe400078e02ff */
[----:B------:R-:W-:Y:S02]  /*0e40*/  IMAD R8, R8, c[0x0][0x188], RZ ;  /* 0x0000620008087a24 */ /* 0x000fe400078e02ff */
[C---:B------:R-:W-:Y:S02]  /*0e50*/  IMAD R2, R7.reuse, c[0x0][0x184], R2 ;  /* 0x0000610007027a24 */ /* 0x040fe400078e0202 */
[----:B------:R-:W-:-:S03]  /*0e60*/  IMAD.WIDE.U32 R14, R7, c[0x0][0x188], RZ ;  /* 0x00006200070e7a25 */ /* 0x000fc600078e00ff */
[----:B------:R-:W-:Y:S01]  /*0e70*/  IADD3 R13, R13, R2, RZ ;  /* 0x000000020d0d7210 */ /* 0x000fe20007ffe0ff */
[----:B------:R-:W-:Y:S01]  /*0e80*/  IMAD R21, R7, c[0x0][0x18c], R8 ;  /* 0x0000630007157a24 */ /* 0x000fe200078e0208 */
[----:B------:R-:W-:Y:S02]  /*0e90*/  SHF.R.S32.HI R2, RZ, 0x1f, R4 ;  /* 0x0000001fff027819 */ /* 0x000fe40000011404 */
[----:B------:R-:W-:Y:S01]  /*0ea0*/  MOV R20, R14 ;  /* 0x0000000e00147202 */ /* 0x000fe20000000f00 */
[----:B------:R-:W-:-:S04]  /*0eb0*/  IMAD.WIDE.U32 R12, R3, c[0x0][0x198], R12 ;  /* 0x00006600030c7a25 */ /* 0x000fc800078e000c */
[----:B------:R-:W-:Y:S02]  /*0ec0*/  IMAD.IADD R13, R13, 0x1, R10 ;  /* 0x000000010d0d7824 */ /* 0x000fe400078e020a */
[----:B------:R-:W-:Y:S02]  /*0ed0*/  IMAD R11, R2, c[0x0][0x1b0], RZ ;  /* 0x00006c00020b7a24 */ /* 0x000fe400078e02ff */
[----:B------:R-:W-:-:S04]  /*0ee0*/  IMAD.WIDE.U32 R164, R4, c[0x0][0x1b0], R12 ;  /* 0x00006c0004a47a25 */ /* 0x000fc800078e000c */
[----:B------:R-:W-:Y:S02]  /*0ef0*/  IMAD R11, R4, c[0x0][0x1b4], R11 ;  /* 0x00006d00040b7a24 */ /* 0x000fe400078e020b */
[----:B------:R-:W-:-:S03]  /*0f00*/  IMAD.IADD R21, R15, 0x1, R21 ;  /* 0x000000010f157824 */ /* 0x000fc600078e0215 */
[----:B------:R-:W-:Y:S01]  /*0f10*/  IADD3 R13, R165, R11, RZ ;  /* 0x0000000ba50d7210 */ /* 0x000fe20007ffe0ff */
[----:B------:R-:W-:Y:S05]  /*0f20*/  BRA `(.L_x_784) ;  /* 0x0000044000007947 */ /* 0x000fea0003800000 */
.L_x_783:
[----:B-1----:R-:W-:-:S13]  /*0f30*/  ISETP.NE.AND P0, PT, R8, -0x1, PT ;  /* 0xffffffff0800780c */ /* 0x002fda0003f05270 */
[----:B------:R-:W-:-:S05]  /*0f40*/  @P0 IADD3 R13, R7, R8, RZ ;  /* 0x00000008070d0210 */ /* 0x000fca0007ffe0ff */
[----:B------:R-:W-:-:S04]  /*0f50*/  @P0 IMAD.WIDE.U32 R2, R13, c[0x0][0x198], RZ ;  /* 0x000066000d020a25 */ /* 0x000fc800078e00ff */
[----:B------:R-:W-:Y:S01]  /*0f60*/  @P0 IMAD R13, R13, c[0x0][0x19c], R3 ;  /* 0x000067000d0d0a24 */ /* 0x000fe200078e0203 */
[----:B------:R-:W-:Y:S01]  /*0f70*/  @P0 MOV R12, R2 ;  /* 0x00000002000c0202 */ /* 0x000fe20000000f00 */
        /* <DEDUP_REMOVED lines=11> */
.L_x_785:
[----:B------:R-:W-:Y:S01]  /*1030*/  IABS R3, c[0x0][0x1c8] ;  /* 0x0000720000037a13 */ /* 0x000fe20000000000 */
[----:B------:R-:W-:Y:S01]  /*1040*/  IMAD.MOV.U32 R4, RZ, RZ, RZ ;  /* 0x000000ffff047224 */ /* 0x000fe200078e00ff */
[----:B------:R-:W-:Y:S02]  /*1050*/  @P0 IADD3 R21, R7, R8, RZ ;  /* 0x0000000807150210 */ /* 0x000fe40007ffe0ff */
[----:B------:R-:W1:Y:S08]  /*1060*/  I2F.RP R14, R3 ;  /* 0x00000003000e7306 */ /* 0x000e700000209400 */
[----:B-1----:R-:W1:Y:S02]  /*1070*/  MUFU.RCP R10, R14 ;  /* 0x0000000e000a7308 */ /* 0x002e640000001000 */
[----:B-1----:R-:W-:Y:S01]  /*1080*/  IADD3 R10, R10, 0xffffffe, RZ ;  /* 0x0ffffffe0a0a7810 */ /* 0x002fe20007ffe0ff */
[----:B------:R-:W-:-:S05]  /*1090*/  @P0 IMAD.WIDE.U32 R14, R21, c[0x0][0x1a0], RZ ;  /* 0x00006800150e0a25 */ /* 0x000fca00078e00ff */
[----:B------:R-:W1:Y:S01]  /*10a0*/  F2I.FTZ.U32.TRUNC.NTZ R5, R10 ;  /* 0x0000000a00057305 */ /* 0x000e62000021f000 */
[----:B------:R-:W-:Y:S02]  /*10b0*/  @P0 IMAD R21, R21, c[0x0][0x1a4], R15 ;  /* 0x0000690015150a24 */ /* 0x000fe400078e020f */
[----:B------:R-:W-:Y:S02]  /*10c0*/  @P0 IMAD.MOV.U32 R20, RZ, RZ, R14 ;  /* 0x000000ffff140224 */ /* 0x000fe400078e000e */
[----:B-1----:R-:W-:-:S04]  /*10d0*/  IMAD.MOV R0, RZ, RZ, -R5 ;  /* 0x000000ffff007224 */ /* 0x002fc800078e0a05 */
[----:B------:R-:W-:Y:S01]  /*10e0*/  IMAD R2, R0, R3, RZ ;  /* 0x0000000300027224 */ /* 0x000fe200078e02ff */
[----:B------:R-:W-:-:S03]  /*10f0*/  IABS R0, R168 ;  /* 0x000000a800007213 */ /* 0x000fc60000000000 */
[----:B------:R-:W-:Y:S01]  /*1100*/  IMAD.HI.U32 R5, R5, R2, R4 ;  /* 0x0000000205057227 */ /* 0x000fe200078e0004 */
[----:B------:R-:W-:-:S05]  /*1110*/  MOV R2, R0 ;  /* 0x0000000000027202 */ /* 0x000fca0000000f00 */
[----:B------:R-:W-:-:S04]  /*1120*/  IMAD.HI.U32 R4, R5, R2, RZ ;  /* 0x0000000205047227 */ /* 0x000fc800078e00ff */
[----:B------:R-:W-:-:S04]  /*1130*/  IMAD.MOV R0, RZ, RZ, -R4 ;  /* 0x000000ffff007224 */ /* 0x000fc800078e0a04 */
[----:B------:R-:W-:-:S05]  /*1140*/  IMAD R0, R3, R0, R2 ;  /* 0x0000000003007224 */ /* 0x000fca00078e0202 */
[----:B------:R-:W-:-:S13]  /*1150*/  ISETP.GT.U32.AND P1, PT, R3, R0, PT ;  /* 0x000000000300720c */ /* 0x000fda0003f24070 */
[-C--:B------:R-:W-:Y:S02]  /*1160*/  @!P1 IADD3 R0, R0, -R3.reuse, RZ ;  /* 0x8000000300009210 */ /* 0x080fe40007ffe0ff */
[----:B------:R-:W-:Y:S02]  /*1170*/  @!P1 IADD3 R4, R4, 0x1, RZ ;  /* 0x0000000104049810 */ /* 0x000fe40007ffe0ff */
[----:B------:R-:W-:Y:S02]  /*1180*/  ISETP.GE.U32.AND P3, PT, R0, R3, PT ;  /* 0x000000030000720c */ /* 0x000fe40003f66070 */
[----:B------:R-:W-:Y:S02]  /*1190*/  LOP3.LUT R0, R168, c[0x0][0x1c8], RZ, 0x3c, !PT ;  /* 0x00007200a8007a12 */ /* 0x000fe400078e3cff */
[----:B------:R-:W-:Y:S02]  /*11a0*/  ISETP.NE.AND P1, PT, RZ, c[0x0][0x1c8], PT ;  /* 0x00007200ff007a0c */ /* 0x000fe40003f25270 */
[----:B------:R-:W-:-:S02]  /*11b0*/  ISETP.GE.AND P2, PT, R0, RZ, PT ;  /* 0x000000ff0000720c */ /* 0x000fc40003f46270 */
[----:B------:R-:W-:-:S04]  /*11c0*/  LEA R0, R52, 0xffffff80, 0x7 ;  /* 0xffffff8034007811 */ /* 0x000fc800078e38ff */
[----:B------:R-:W-:Y:S01]  /*11d0*/  SHF.R.S32.HI R5, RZ, 0x1f, R0 ;  /* 0x0000001fff057819 */ /* 0x000fe20000011400 */
[----:B------:R-:W-:Y:S01]  /*11e0*/  IMAD.WIDE.U32 R12, R0, c[0x0][0x198], R12 ;  /* 0x00006600000c7a25 */ /* 0x000fe200078e000c */
[----:B------:R-:W-:-:S03]  /*11f0*/  @P3 IADD3 R4, R4, 0x1, RZ ;  /* 0x0000000104043810 */ /* 0x000fc60007ffe0ff */
[----:B------:R-:W-:Y:S01]  /*1200*/  IMAD R3, R5, c[0x0][0x198], RZ ;  /* 0x0000660005037a24 */ /* 0x000fe200078e02ff */
[----:B------:R-:W-:Y:S01]  /*1210*/  MOV R164, R12 ;  /* 0x0000000c00a47202 */ /* 0x000fe20000000f00 */
[----:B------:R-:W-:Y:S01]  /*1220*/  @!P2 IMAD.MOV R4, RZ, RZ, -R4 ;  /* 0x000000ffff04a224 */ /* 0x000fe200078e0a04 */
[----:B------:R-:W-:Y:S01]  /*1230*/  @!P1 LOP3.LUT R4, RZ, c[0x0][0x1c8], RZ, 0x33, !PT ;  /* 0x00007200ff049a12 */ /* 0x000fe200078e33ff */
[----:B------:R-:W-:-:S03]  /*1240*/  IMAD R3, R0, c[0x0][0x19c], R3 ;  /* 0x0000670000037a24 */ /* 0x000fc600078e0203 */
[----:B------:R-:W-:Y:S01]  /*1250*/  SHF.R.S32.HI R2, RZ, 0x1f, R4 ;  /* 0x0000001fff027819 */ /* 0x000fe20000011404 */
[----:B------:R-:W-:Y:S02]  /*1260*/  IMAD.IADD R165, R13, 0x1, R3 ;  /* 0x000000010da57824 */ /* 0x000fe400078e0203 */
[----:B------:R-:W-:Y:S02]  /*1270*/  IMAD.MOV.U32 R3, RZ, RZ, R0 ;  /* 0x000000ffff037224 */ /* 0x000fe400078e0000 */
[----:B------:R-:W-:Y:S02]  /*1280*/  IMAD R13, R2, c[0x0][0x1b0], RZ ;  /* 0x00006c00020d7a24 */ /* 0x000fe400078e02ff */
[----:B------:R-:W-:-:S04]  /*1290*/  IMAD.WIDE.U32 R164, R4, c[0x0][0x1b0], R164 ;  /* 0x00006c0004a47a25 */ /* 0x000fc800078e00a4 */
[----:B------:R-:W-:-:S05]  /*12a0*/  IMAD R13, R4, c[0x0][0x1b4], R13 ;  /* 0x00006d00040d7a24 */ /* 0x000fca00078e020d */
[----:B------:R-:W-:Y:S01]  /*12b0*/  IADD3 R13, R165, R13, RZ ;  /* 0x0000000da50d7210 */ /* 0x000fe20007ffe0ff */
        /* <DEDUP_REMOVED lines=11> */
.L_x_784:
[----:B-----5:R1:W5:Y:S01]  /*1370*/  @P4 LDG.E R11, [R176.64] ;  /* 0x00000006b00b4981 */ /* 0x020362000c1e1900 */
[----:B------:R-:W-:Y:S01]  /*1380*/  ISETP.NE.AND P0, PT, R155, -0x1, PT ;  /* 0xffffffff9b00780c */ /* 0x000fe20003f05270 */
[----:B------:R-:W-:Y:S01]  /*1390*/  IMAD.MOV.U32 R23, RZ, RZ, 0x2 ;  /* 0x00000002ff177424 */ /* 0x000fe200078e00ff */
[----:B------:R-:W-:Y:S01]  /*13a0*/  SHF.R.S32.HI R19, RZ, 0x1f, R54 ;  /* 0x0000001fff137819 */ /* 0x000fe20000011436 */
[----:B------:R-:W-:Y:S01]  /*13b0*/  IMAD.MOV.U32 R140, RZ, RZ, c[0x0][0x230] ;  /* 0x00008c00ff8c7624 */ /* 0x000fe200078e00ff */
[----:B------:R-:W-:Y:S01]  /*13c0*/  SHF.R.S32.HI R60, RZ, 0x1f, R63 ;  /* 0x0000001fff3c7819 */ /* 0x000fe2000001143f */
[----:B------:R-:W-:Y:S01]  /*13d0*/  IMAD.MOV.U32 R26, RZ, RZ, RZ ;  /* 0x000000ffff1a7224 */ /* 0x000fe200078e00ff */
[CC--:B------:R-:W-:Y:S01]  /*13e0*/  LEA.HI R147, R19.reuse, R54.reuse, RZ, 0x2 ;  /* 0x0000003613937211 */ /* 0x0c0fe200078f10ff */
[----:B------:R-:W-:Y:S01]  /*13f0*/  IMAD.MOV.U32 R27, RZ, RZ, c[0x0][0x230] ;  /* 0x00008c00ff1b7624 */ /* 0x000fe200078e00ff */
[----:B------:R-:W-:Y:S01]  /*1400*/  LEA.HI R160, R19, R54, RZ, 0x3 ;  /* 0x0000003613a07211 */ /* 0x000fe200078f18ff */
[----:B------:R-:W-:Y:S01]  /*1410*/  IMAD.MOV.U32 R41, RZ, RZ, 0x10 ;  /* 0x00000010ff297424 */ /* 0x000fe200078e00ff */
[----:B------:R-:W-:Y:S01]  /*1420*/  SHF.R.S32.HI R174, RZ, 0x2, R147 ;  /* 0x00000002ffae7819 */ /* 0x000fe20000011493 */
[----:B------:R-:W-:Y:S01]  /*1430*/  IMAD.HI.U32 R140, R23, R140, R26 ;  /* 0x0000008c178c7227 */ /* 0x000fe200078e001a */
[----:B------:R-:W-:-:S02]  /*1440*/  SHF.R.S32.HI R149, RZ, 0x3, R160 ;  /* 0x00000003ff957819 */ /* 0x000fc400000114a0 */
[----:B------:R-:W-:Y:S01]  /*1450*/  LEA.HI R146, R19, R54, RZ, 0x4 ;  /* 0x0000003613927211 */ /* 0x000fe200078f20ff */
[----:B------:R-:W-:Y:S01]  /*1460*/  @!P0 IMAD R8, R6, c[0x0][0x178], RZ ;  /* 0x00005e0006088a24 */ /* 0x000fe200078e02ff */
[----:B------:R-:W-:Y:S01]  /*1470*/  SHF.L.U32 R23, R149, 0x6, RZ ;  /* 0x0000000695177819 */ /* 0x000fe200000006ff */
[----:B------:R-:W-:Y:S01]  /*1480*/  @P0 IMAD.WIDE.U32 R16, R155, c[0x0][0x190], RZ ;  /* 0x000064009b100a25 */ /* 0x000fe200078e00ff */
[----:B------:R-:W-:Y:S02]  /*1490*/  LOP3.LUT R145, R146, 0xfffffff0, RZ, 0xc0, !PT ;  /* 0xfffffff092917812 */ /* 0x000fe400078ec0ff */
[----:B------:R-:W-:Y:S01]  /*14a0*/  LOP3.LUT R23, R23, 0xc0, RZ, 0xc0, !PT ;  /* 0x000000c017177812 */ /* 0x000fe200078ec0ff */
[C---:B------:R-:W-:Y:S01]  /*14b0*/  @!P0 IMAD.WIDE.U32 R14, R9.reuse, c[0x0][0x178], RZ ;  /* 0x00005e00090e8a25 */ /* 0x040fe200078e00ff */
[----:B------:R-:W-:Y:S02]  /*14c0*/  SHF.R.S32.HI R175, RZ, 0x1f, R174 ;  /* 0x0000001fffaf7819 */ /* 0x000fe400000114ae */
[----:B------:R-:W-:Y:S01]  /*14d0*/  LEA.HI R60, R60, R63, RZ, 0x7 ;  /* 0x0000003f3c3c7211 */ /* 0x000fe200078f38ff */
[----:B------:R-:W-:Y:S01]  /*14e0*/  @!P0 IMAD R7, R9, c[0x0][0x17c], R8 ;  /* 0x00005f0009078a24 */ /* 0x000fe200078e0208 */
[----:B------:R-:W-:Y:S01]  /*14f0*/  SHF.R.U32.HI R8, RZ, 0x3, R23 ;  /* 0x00000003ff087819 */ /* 0x000fe20000011617 */
[----:B------:R-:W-:Y:S01]  /*1500*/  @P0 IMAD R17, R155, c[0x0][0x194], R17 ;  /* 0x000065009b110a24 */ /* 0x000fe200078e0211 */
[----:B------:R-:W-:Y:S01]  /*1510*/  SHF.R.S32.HI R60, RZ, 0x7, R60 ;  /* 0x00000007ff3c7819 */ /* 0x000fe2000001143c */
[----:B------:R-:W-:Y:S01]  /*1520*/  @!P0 IMAD.IADD R17, R15, 0x1, R7 ;  /* 0x000000010f118824 */ /* 0x000fe200078e0207 */
[C---:B------:R-:W-:Y:S01]  /*1530*/  LOP3.LUT R7, R147.reuse, 0xfffffffc, RZ, 0xc0, !PT ;  /* 0xfffffffc93077812 */ /* 0x040fe200078ec0ff */
[----:B------:R-:W-:Y:S01]  /*1540*/  @P0 IMAD.MOV.U32 R22, RZ, RZ, R16 ;  /* 0x000000ffff160224 */ /* 0x000fe200078e0010 */
[----:B------:R-:W-:Y:S01]  /*1550*/  LEA.HI R147, R147, R174, RZ, 0x1 ;  /* 0x000000ae93937211 */ /* 0x000fe200078f08ff */
[----:B------:R-:W-:Y:S01]  /*1560*/  @!P0 IMAD.MOV.U32 R22, RZ, RZ, R14 ;  /* 0x000000ffff168224 */ /* 0x000fe200078e000e */
[----:B------:R-:W-:Y:S01]  /*1570*/  LEA.HI R15, R19, R54, RZ, 0x5 ;  /* 0x00000036130f7211 */ /* 0x000fe200078f28ff */
[C---:B------:R-:W-:Y:S01]  /*1580*/  IMAD.IADD R7, R54.reuse, 0x1, -R7 ;  /* 0x0000000136077824 */ /* 0x040fe200078e0a07 */
[----:B------:R-:W-:Y:S01]  /*1590*/  LOP3.LUT R147, R147, 0x7fffffe, RZ, 0xc0, !PT ;  /* 0x07fffffe93937812 */ /* 0x000fe200078ec0ff */
[----:B------:R-:W-:Y:S01]  /*15a0*/  IMAD.IADD R145, R54, 0x1, -R145 ;  /* 0x0000000136917824 */ /* 0x000fe200078e0a91 */
[----:B------:R-:W-:Y:S01]  /*15b0*/  SHF.R.S32.HI R148, RZ, 0x5, R15 ;  /* 0x00000005ff947819 */ /* 0x000fe2000001140f */
[----:B------:R-:W-:Y:S01]  /*15c0*/  IMAD.SHL.U32 R118, R7, 0x8, RZ ;  /* 0x0000000807767824 */ /* 0x000fe200078e00ff */
[----:B------:R-:W-:Y:S01]  /*15d0*/  IMNMX R60, RZ, R60, !PT ;  /* 0x0000003cff3c7217 */ /* 0x000fe20007800200 */
[----:B------:R-:W-:Y:S01]  /*15e0*/  IMAD.IADD R147, R174, 0x1, -R147 ;  /* 0x00000001ae937824 */ /* 0x000fe200078e0a93 */
[----:B------:R-:W-:Y:S01]  /*15f0*/  LEA.HI R144, R145, R145, RZ, 0x1 ;  /* 0x0000009191907211 */ /* 0x000fe200078f08ff */
[----:B------:R-:W-:Y:S01]  /*1600*/  IMAD.WIDE R24, R25, 0x40, R174 ;  /* 0x0000004019187825 */ /* 0x000fe200078e02ae */
[----:B------:R-:W-:-:S02]  /*1610*/  IADD3 R22, P0, R118, R22, RZ ;  /* 0x0000001676167210 */ /* 0x000fc40007f1e0ff */
[--C-:B------:R-:W-:Y:S01]  /*1620*/  SHF.R.S32.HI R119, RZ, 0x1f, R118.reuse ;  /* 0x0000001fff777819 */ /* 0x100fe20000011476 */
[----:B------:R-:W-:Y:S01]  /*1630*/  IMAD R147, R148, 0x8, R147 ;  /* 0x0000000894937824 */ /* 0x000fe200078e0293 */
[----:B------:R-:W-:Y:S01]  /*1640*/  LOP3.LUT R19, R23, 0x18, R118, 0xf8, !PT ;  /* 0x0000001817137812 */ /* 0x000fe200078ef876 */
[----:B------:R-:W-:Y:S01]  /*1650*/  IMAD R18, R25, c[0x0][0x190], RZ ;  /* 0x0000640019127a24 */ /* 0x000fe200078e02ff */
[----:B------:R-:W-:Y:S01]  /*1660*/  IADD3.X R23, R119, R17, RZ, P0, !PT ;  /* 0x0000001177177210 */ /* 0x000fe200007fe4ff */
[----:B------:R-:W-:Y:S01]  /*1670*/  IMAD R17, R2, c[0x0][0x1b8], RZ ;  /* 0x00006e0002117a24 */ /* 0x000fe200078e02ff */
[----:B------:R-:W-:Y:S01]  /*1680*/  IADD3 R20, P0, R118, R20, RZ ;  /* 0x0000001476147210 */ /* 0x000fe20007f1e0ff */
[----:B------:R-:W-:Y:S01]  /*1690*/  IMAD R18, R24, c[0x0][0x194], R18 ;  /* 0x0000650018127a24 */ /* 0x000fe200078e0212 */
[----:B------:R-:W-:Y:S01]  /*16a0*/  IADD3 R117, R118, 0x20, RZ ;  /* 0x0000002076757810 */ /* 0x000fe20007ffe0ff */
[----:B------:R-:W-:Y:S01]  /*16b0*/  IMAD R16, R4, c[0x0][0x1bc], R17 ;  /* 0x00006f0004107a24 */ /* 0x000fe200078e0211 */
[----:B------:R-:W-:Y:S01]  /*16c0*/  LOP3.LUT R8, R19, R8, RZ, 0x3c, !PT ;  /* 0x0000000813087212 */ /* 0x000fe200078e3cff */
[----:B------:R-:W-:Y:S01]  /*16d0*/  IMAD.X R21, R119, 0x1, R21, P0 ;  /* 0x0000000177157824 */ /* 0x000fe200000e0615 */
[----:B------:R-:W-:Y:S01]  /*16e0*/  IADD3 R162, P0, R174, R3, RZ ;  /* 0x00000003aea27210 */ /* 0x000fe20007f1e0ff */
[----:B------:R-:W-:Y:S01]  /*16f0*/  IMAD.WIDE.U32 R22, R24, c[0x0][0x190], R22 ;  /* 0x0000640018167a25 */ /* 0x000fe200078e0016 */
[----:B------:R-:W-:-:S02]  /*1700*/  ISETP.GE.AND P5, PT, R117, c[0x0][0x220], PT ;  /* 0x0000880075007a0c */ /* 0x000fc40003fa6270 */
[----:B------:R-:W-:Y:S01]  /*1710*/  SHF.R.S32.HI R10, RZ, 0x1, R144 ;  /* 0x00000001ff0a7819 */ /* 0x000fe20000011490 */
[----:B------:R-:W-:Y:S01]  /*1720*/  IMAD.U32 R147, R147, 0x20, R8 ;  /* 0x0000002093937824 */ /* 0x000fe200078e0008 */
[----:B------:R-:W-:Y:S01]  /*1730*/  SHF.R.S32.HI R143, RZ, 0x1f, R144 ;  /* 0x0000001fff8f7819 */ /* 0x000fe20000011490 */
[----:B------:R-:W-:Y:S01]  /*1740*/  IMAD.X R5, R175, 0x1, R5, P0 ;  /* 0x00000001af057824 */ /* 0x000fe200000e0605 */
[----:B------:R-:W-:Y:S01]  /*1750*/  SEL R8, RZ, 0xffffffff, P5 ;  /* 0xffffffffff087807 */ /* 0x000fe20002800000 */
[----:B------:R-:W-:Y:S01]  /*1760*/  IMAD.WIDE.U32 R20, R4, c[0x0][0x1b8], R20 ;  /* 0x00006e0004147a25 */ /* 0x000fe200078e0014 */
[C---:B------:R-:W-:Y:S02]  /*1770*/  IADD3 R164, P0, R118.reuse, R164, RZ ;  /* 0x000000a476a47210 */ /* 0x040fe40007f1e0ff */
[----:B------:R-:W-:Y:S01]  /*1780*/  ISETP.GE.AND P1, PT, R118, c[0x0][0x220], PT ;  /* 0x0000880076007a0c */ /* 0x000fe20003f26270 */
[----:B------:R-:W-:Y:S01]  /*1790*/  IMAD.SHL.U32 R8, R8, 0x2, RZ ;  /* 0x0000000208087824 */ /* 0x000fe200078e00ff */
[----:B------:R-:W-:Y:S01]  /*17a0*/  LEA.HI R143, R143, R10, RZ, 0x2 ;  /* 0x0000000a8f8f7211 */ /* 0x000fe200078f10ff */
[----:B------:R-:W-:Y:S01]  /*17b0*/  IMAD.X R165, R119, 0x1, R13, P0 ;  /* 0x0000000177a57824 */ /* 0x000fe200000e060d */
[----:B------:R-:W-:Y:S01]  /*17c0*/  SEL R19, RZ, 0x1, P1 ;  /* 0x00000001ff137807 */ /* 0x000fe20000800000 */
[----:B------:R-:W-:Y:S01]  /*17d0*/  IMAD.SHL.U32 R7, R7, 0x4, RZ ;  /* 0x0000000407077824 */ /* 0x000fe200078e00ff */
[----:B------:R-:W-:Y:S01]  /*17e0*/  ISETP.GT.AND P0, PT, R52, R60, PT ;  /* 0x0000003c3400720c */ /* 0x000fe20003f04270 */
[----:B------:R-:W-:Y:S01]  /*17f0*/  IMAD.IADD R17, R21, 0x1, R16 ;  /* 0x0000000115117824 */ /* 0x000fe200078e0210 */
[----:B------:R-:W-:Y:S01]  /*1800*/  LOP3.LUT R143, R143, 0xfffffffc, RZ, 0xc0, !PT ;  /* 0xfffffffc8f8f7812 */ /* 0x000fe200078ec0ff */
[----:B------:R-:W-:Y:S01]  /*1810*/  IMAD R5, R5, c[0x0][0x1a0], RZ ;  /* 0x0000680005057a24 */ /* 0x000fe200078e02ff */
[----:B------:R-:W-:Y:S01]  /*1820*/  SHF.R.S32.HI R61, RZ, 0x1f, R168 ;  /* 0x0000001fff3d7819 */ /* 0x000fe200000114a8 */
[----:B------:R-:W-:Y:S01]  /*1830*/  IMAD.MOV.U32 R16, RZ, RZ, R20 ;  /* 0x000000ffff107224 */ /* 0x000fe200078e0014 */
[----:B------:R-:W-:Y:S01]  /*1840*/  SHF.R.S32.HI R137, RZ, 0x1, R140 ;  /* 0x00000001ff897819 */ /* 0x000fe2000001148c */
[----:B------:R-:W-:Y:S01]  /*1850*/  IMAD.IADD R143, R10, 0x1, -R143 ;  /* 0x000000010a8f7824 */ /* 0x000fe200078e0a8f */
[----:B------:R-:W-:Y:S01]  /*1860*/  IADD3 R116, R118, 0x40, RZ ;  /* 0x0000004076747810 */ /* 0x000fe20007ffe0ff */
[----:B------:R-:W-:Y:S01]  /*1870*/  IMAD R61, R61, c[0x0][0x1a8], RZ ;  /* 0x00006a003d3d7a24 */ /* 0x000fe200078e02ff */
[----:B------:R-:W-:Y:S01]  /*1880*/  LOP3.LUT R8, R8, 0x2, R19, 0xe2, !PT ;  /* 0x0000000208087812 */ /* 0x000fe200078ee213 */
[----:B------:R-:W-:Y:S01]  /*1890*/  IMAD.IADD R19, R23, 0x1, R18 ;  /* 0x0000000117137824 */ /* 0x000fe200078e0212 */
[----:B------:R-:W-:Y:S01]  /*18a0*/  MOV R18, R22 ;  /* 0x0000001600127202 */ /* 0x000fe20000000f00 */
[----:B------:R-:W-:Y:S01]  /*18b0*/  IMAD R138, R174, R137, R7 ;  /* 0x00000089ae8a7224 */ /* 0x000fe200078e0207 */
[----:B------:R-:W-:Y:S01]  /*18c0*/  ISETP.GE.AND P2, PT, R116, c[0x0][0x220], PT ;  /* 0x0000880074007a0c */ /* 0x000fe20003f46270 */
[----:B------:R-:W-:Y:S01]  /*18d0*/  IMAD R167, R175, c[0x0][0x198], RZ ;  /* 0x00006600afa77a24 */ /* 0x000fe200078e02ff */
[----:B------:R-:W-:Y:S01]  /*18e0*/  LOP3.LUT R15, R15, 0xffffffe0, RZ, 0xc0, !PT ;  /* 0xffffffe00f0f7812 */ /* 0x000fe200078ec0ff */
[C---:B------:R-:W-:Y:S01]  /*18f0*/  IMAD R5, R162.reuse, c[0x0][0x1a4], R5 ;  /* 0x00006900a2057a24 */ /* 0x040fe200078e0205 */
[----:B------:R-:W-:Y:S01]  /*1900*/  SEL R141, RZ, 0x4, P2 ;  /* 0x00000004ff8d7807 */ /* 0x000fe20001000000 */
[----:B------:R-:W-:Y:S01]  /*1910*/  IMAD.WIDE.U32 R162, R162, c[0x0][0x1a0], R16 ;  /* 0x00006800a2a27a25 */ /* 0x000fe200078e0010 */
[----:B------:R-:W-:-:S02]  /*1920*/  LOP3.LUT P1, RZ, R143, 0x2, RZ, 0xc0, !PT ;  /* 0x000000028fff7812 */ /* 0x000fc4000782c0ff */
[----:B------:R-:W-:Y:S01]  /*1930*/  P2R R156, PR, RZ, 0x4 ;  /* 0x00000004ff9c7803 */ /* 0x000fe20000000000 */
[----:B------:R-:W-:Y:S01]  /*1940*/  IMAD R61, R168, c[0x0][0x1ac], R61 ;  /* 0x00006b00a83d7a24 */ /* 0x000fe200078e023d */
[----:B------:R-:W-:Y:S01]  /*1950*/  LOP3.LUT R141, R8, R141, RZ, 0xfc, !PT ;  /* 0x0000008d088d7212 */ /* 0x000fe200078efcff */
[----:B------:R-:W-:Y:S01]  /*1960*/  IMAD.MOV.U32 R17, RZ, RZ, c[0x0][0x198] ;  /* 0x00006600ff117624 */ /* 0x000fe200078e00ff */
[----:B------:R-:W-:Y:S01]  /*1970*/  SHF.L.U32 R139, R137, 0x5, RZ ;  /* 0x00000005898b7819 */ /* 0x000fe200000006ff */
[----:B------:R-:W-:Y:S01]  /*1980*/  IMAD.MOV.U32 R92, RZ, RZ, 0x5 ;  /* 0x00000005ff5c7424 */ /* 0x000fe200078e00ff */
[--C-:B------:R-:W-:Y:S01]  /*1990*/  SHF.R.S32.HI R124, RZ, 0x1f, R138.reuse ;  /* 0x0000001fff7c7819 */ /* 0x100fe2000001148a */
[----:B------:R-:W-:Y:S01]  /*19a0*/  IMAD.MOV.U32 R3, RZ, RZ, c[0x0][0x1a0] ;  /* 0x00006800ff037624 */ /* 0x000fe200078e00ff */
[----:B------:R-:W-:Y:S01]  /*19b0*/  SHF.L.U32 R151, R17, 0x5, RZ ;  /* 0x0000000511977819 */ /* 0x000fe200000006ff */
[----:B------:R-:W-:Y:S01]  /*19c0*/  IMAD.IADD R136, R7, 0x1, R138 ;  /* 0x0000000107887824 */ /* 0x000fe200078e028a */
[-C--:B------:R-:W-:Y:S01]  /*19d0*/  SHF.L.U64.HI R150, R17, R92.reuse, c[0x0][0x19c] ;  /* 0x0000670011967619 */ /* 0x080fe2000001025c */
[----:B------:R-:W-:Y:S01]  /*19e0*/  IMAD.WIDE.U32 R168, R168, c[0x0][0x1a8], R18 ;  /* 0x00006a00a8a87a25 */ /* 0x000fe200078e0012 */
[----:B------:R-:W-:-:S02]  /*19f0*/  SHF.L.U64.HI R152, R3, R92, c[0x0][0x1a4] ;  /* 0x0000690003987619 */ /* 0x000fc4000001025c */
[----:B------:R-:W-:Y:S01]  /*1a00*/  SHF.R.S32.HI R123, RZ, 0x1f, R136 ;  /* 0x0000001fff7b7819 */ /* 0x000fe20000011488 */
[C---:B------:R-:W-:Y:S01]  /*1a10*/  IMAD R167, R174.reuse, c[0x0][0x19c], R167 ;  /* 0x00006700aea77a24 */ /* 0x040fe200078e02a7 */
[----:B------:R-:W-:Y:S01]  /*1a20*/  SEL R41, R41, 0xfffffff0, !P1 ;  /* 0xfffffff029297807 */ /* 0x000fe20004800000 */
[----:B------:R-:W-:-:S04]  /*1a30*/  IMAD.WIDE.U32 R164, R174, c[0x0][0x198], R164 ;  /* 0x00006600aea47a25 */ /* 0x000fc800078e00a4 */
[----:B------:R-:W-:Y:S02]  /*1a40*/  IMAD.SHL.U32 R153, R3, 0x20, RZ ;  /* 0x0000002003997824 */ /* 0x000fe400078e00ff */
[----:B------:R-:W-:Y:S02]  /*1a50*/  IMAD.IADD R142, R54, 0x1, -R15 ;  /* 0x00000001368e7824 */ /* 0x000fe400078e0a0f */
[----:B------:R-:W-:Y:S02]  /*1a60*/  IMAD.IADD R167, R165, 0x1, R167 ;  /* 0x00000001a5a77824 */ /* 0x000fe400078e02a7 */
[----:B------:R-:W-:Y:S02]  /*1a70*/  IMAD.IADD R50, R163, 0x1, R5 ;  /* 0x00000001a3327824 */ /* 0x000fe400078e0205 */
[----:B------:R-:W-:Y:S02]  /*1a80*/  IMAD.IADD R61, R169, 0x1, R61 ;  /* 0x00000001a93d7824 */ /* 0x000fe400078e023d */
[----:B------:R-:W-:Y:S01]  /*1a90*/  @!P4 IMAD.MOV.U32 R11, RZ, RZ, RZ ;  /* 0x000000ffff0bc224 */ /* 0x000fe200078e00ff */
[----:B------:R-:W-:Y:S05]  /*1aa0*/  @!P0 BRA `(.L_x_786) ;  /* 0x000094c000008947 */ /* 0x000fea0003800000 */
[C---:B-1----:R-:W-:Y:S01]  /*1ab0*/  IMAD R12, R6.reuse, c[0x0][0x280], RZ ;  /* 0x0000a000060c7a24 */ /* 0x042fe200078e02ff */
[----:B------:R-:W-:Y:S01]  /*1ac0*/  SHF.R.S32.HI R5, RZ, 0x1f, R0 ;  /* 0x0000001fff057819 */ /* 0x000fe20000011400 */
[----:B------:R-:W-:Y:S01]  /*1ad0*/  IMAD R6, R6, c[0x0][0x278], RZ ;  /* 0x00009e0006067a24 */ /* 0x000fe200078e02ff */
[--C-:B------:R-:W-:Y:S01]  /*1ae0*/  SHF.R.S32.HI R10, RZ, 0x1f, R63.reuse ;  /* 0x0000001fff0a7819 */ /* 0x100fe2000001143f */
[C---:B------:R-:W-:Y:S01]  /*1af0*/  IMAD R7, R9.reuse, c[0x0][0x284], R12 ;  /* 0x0000a10009077a24 */ /* 0x040fe200078e020c */
[----:B------:R-:W-:Y:S01]  /*1b00*/  IADD3 R8, P1, P0, R0, R174, -R63 ;  /* 0x000000ae00087210 */ /* 0x000fe2000783e83f */
[----:B------:R-:W-:Y:S01]  /*1b10*/  IMAD.WIDE.U32 R14, R9, c[0x0][0x280], R118 ;  /* 0x0000a000090e7a25 */ /* 0x000fe200078e0076 */
[C---:B------:R-:W-:Y:S01]  /*1b20*/  LEA R100, P3, R164.reuse, c[0x0][0x168], 0x1 ;  /* 0x00005a00a4647a11 */ /* 0x040fe200078608ff */
[----:B------:R-:W-:Y:S01]  /*1b30*/  UMOV UR8, 0xc0 ;  /* 0x000000c000087882 */ /* 0x000fe20000000000 */
[----:B------:R-:W-:Y:S01]  /*1b40*/  IADD3.X R5, R5, R175, ~R10, P1, P0 ;  /* 0x000000af05057210 */ /* 0x000fe20000fe0c0a */
[C---:B------:R-:W-:Y:S01]  /*1b50*/  IMAD.WIDE.U32 R12, R9.reuse, c[0x0][0x278], R118 ;  /* 0x00009e00090c7a25 */ /* 0x040fe200078e0076 */
[----:B------:R-:W-:Y:S01]  /*1b60*/  LEA.HI.X R99, R164, c[0x0][0x16c], R167, 0x1, P3 ;  /* 0x00005b00a4637a11 */ /* 0x000fe200018f0ca7 */
[----:B------:R-:W-:Y:S01]  /*1b70*/  ULDC.64 UR4, c[0x0][0x1a0] ;  /* 0x0000680000047ab9 */ /* 0x000fe20000000a00 */
[C---:B------:R-:W-:Y:S01]  /*1b80*/  LEA R102, P2, R162.reuse, c[0x0][0x170], 0x1 ;  /* 0x00005c00a2667a11 */ /* 0x040fe200078408ff */
[----:B------:R-:W-:Y:S01]  /*1b90*/  IMAD R6, R9, c[0x0][0x27c], R6 ;  /* 0x00009f0009067a24 */ /* 0x000fe200078e0206 */
[----:B------:R-:W-:Y:S01]  /*1ba0*/  IADD3 R130, R139, 0x20, RZ ;  /* 0x000000208b827810 */ /* 0x000fe20007ffe0ff */
[----:B------:R-:W-:Y:S01]  /*1bb0*/  IMAD.IADD R15, R15, 0x1, R7 ;  /* 0x000000010f0f7824 */ /* 0x000fe200078e0207 */
[----:B------:R-:W-:Y:S01]  /*1bc0*/  LEA.HI.X R103, R162, c[0x0][0x174], R50, 0x1, P2 ;  /* 0x00005d00a2677a11 */ /* 0x000fe200010f0c32 */
[----:B------:R-:W-:Y:S01]  /*1bd0*/  IMAD R7, R5, c[0x0][0x290], RZ ;  /* 0x0000a40005077a24 */ /* 0x000fe200078e02ff */
[----:B------:R-:W-:Y:S01]  /*1be0*/  IADD3 R129, R139, 0x40, RZ ;  /* 0x000000408b817810 */ /* 0x000fe20007ffe0ff */
[----:B------:R-:W-:Y:S01]  /*1bf0*/  IMAD.IADD R13, R13, 0x1, R6 ;  /* 0x000000010d0d7824 */ /* 0x000fe200078e0206 */
[----:B------:R-:W-:Y:S01]  /*1c00*/  UIMAD UR9, UR8, UR5, URZ ;  /* 0x00000005080972a4 */ /* 0x000fe2000f8e023f */
[----:B------:R-:W-:Y:S01]  /*1c10*/  IMAD R5, R5, c[0x0][0x288], RZ ;  /* 0x0000a20005057a24 */ /* 0x000fe200078e02ff */
[----:B------:R-:W-:Y:S01]  /*1c20*/  LOP3.LUT R132, R141, 0xffff, RZ, 0xc0, !PT ;  /* 0x0000ffff8d847812 */ /* 0x000fe200078ec0ff */
[C---:B------:R-:W-:Y:S01]  /*1c30*/  IMAD R7, R8.reuse, c[0x0][0x294], R7 ;  /* 0x0000a50008077a24 */ /* 0x040fe200078e0207 */
[----:B------:R-:W-:Y:S01]  /*1c40*/  ULDC UR5, c[0x0][0x294] ;  /* 0x0000a50000057ab9 */ /* 0x000fe20000000800 */
[----:B------:R-:W-:Y:S01]  /*1c50*/  IMAD.WIDE.U32 R14, R8, c[0x0][0x290], R14 ;  /* 0x0000a400080e7a25 */ /* 0x000fe200078e000e */
[----:B------:R-:W-:Y:S01]  /*1c60*/  UIMAD UR5, UR8, UR5, URZ ;  /* 0x00000005080572a4 */ /* 0x000fe2000f8e023f */
[----:B------:R-:W-:Y:S01]  /*1c70*/  LOP3.LUT R135, R132, 0x1, RZ, 0xc0, !PT ;  /* 0x0000000184877812 */ /* 0x000fe200078ec0ff */
[----:B------:R-:W-:Y:S01]  /*1c80*/  UIMAD.WIDE.U32 UR10, UR8, UR4, URZ ;  /* 0x00000004080a72a5 */ /* 0x000fe2000f8e003f */
[----:B------:R-:W-:Y:S01]  /*1c90*/  IMAD R5, R8, c[0x0][0x28c], R5 ;  /* 0x0000a30008057a24 */ /* 0x000fe200078e0205 */
[----:B------:R-:W-:Y:S01]  /*1ca0*/  LOP3.LUT R134, R132, 0x2, RZ, 0xc0, !PT ;  /* 0x0000000284867812 */ /* 0x000fe200078ec0ff */
[----:B------:R-:W-:Y:S01]  /*1cb0*/  IMAD.WIDE.U32 R12, R8, c[0x0][0x288], R12 ;  /* 0x0000a200080c7a25 */ /* 0x000fe200078e000c */
[C---:B------:R-:W-:Y:S01]  /*1cc0*/  IADD3 R55, R174.reuse, 0x20, RZ ;  /* 0x00000020ae377810 */ /* 0x040fe20007ffe0ff */
[----:B------:R-:W-:Y:S01]  /*1cd0*/  ULDC UR4, c[0x0][0x230] ;  /* 0x00008c0000047ab9 */ /* 0x000fe20000000800 */
[C---:B------:R-:W-:Y:S01]  /*1ce0*/  IADD3 R133, R174.reuse, 0x40, RZ ;  /* 0x00000040ae857810 */ /* 0x040fe20007ffe0ff */
[----:B-----5:R-:W-:Y:S01]  /*1cf0*/  IMAD.IADD R0, R11, 0x1, R0 ;  /* 0x000000010b007824 */ /* 0x020fe200078e0200 */
[----:B------:R-:W-:Y:S01]  /*1d00*/  IADD3 R131, R174, 0x60, RZ ;  /* 0x00000060ae837810 */ /* 0x000fe20007ffe0ff */
[----:B------:R-:W-:Y:S01]  /*1d10*/  IMAD.IADD R9, R15, 0x1, R7 ;  /* 0x000000010f097824 */ /* 0x000fe200078e0207 */
[----:B------:R-:W-:Y:S01]  /*1d20*/  SHF.R.S32.HI R122, RZ, 0x1f, R139 ;  /* 0x0000001fff7a7819 */ /* 0x000fe2000001148b */
[----:B------:R-:W-:Y:S01]  /*1d30*/  IMAD.IADD R11, R13, 0x1, R5 ;  /* 0x000000010d0b7824 */ /* 0x000fe200078e0205 */
[----:B------:R-:W-:Y:S01]  /*1d40*/  LOP3.LUT R132, R132, 0x4, RZ, 0xc0, !PT ;  /* 0x0000000484847812 */ /* 0x000fe200078ec0ff */
[----:B------:R-:W-:Y:S01]  /*1d50*/  IMAD.MOV.U32 R8, RZ, RZ, R14 ;  /* 0x000000ffff087224 */ /* 0x000fe200078e000e */
[----:B------:R-:W-:Y:S01]  /*1d60*/  SHF.R.S32.HI R121, RZ, 0x1f, R130 ;  /* 0x0000001fff797819 */ /* 0x000fe20000011482 */
[C---:B------:R-:W-:Y:S01]  /*1d70*/  IMAD R7, R2.reuse, c[0x0][0x2a0], RZ ;  /* 0x0000a80002077a24 */ /* 0x040fe200078e02ff */
[----:B------:R-:W-:Y:S01]  /*1d80*/  SHF.R.S32.HI R120, RZ, 0x1f, R129 ;  /* 0x0000001fff787819 */ /* 0x000fe20000011481 */
[----:B------:R-:W-:Y:S01]  /*1d90*/  IMAD R5, R2, c[0x0][0x298], RZ ;  /* 0x0000a60002057a24 */ /* 0x000fe200078e02ff */
[----:B------:R-:W-:Y:S01]  /*1da0*/  UIADD3 UR9, UR11, UR9, URZ ;  /* 0x000000090b097290 */ /* 0x000fe2000fffe03f */
[----:B------:R-:W-:Y:S01]  /*1db0*/  IMAD.MOV.U32 R10, RZ, RZ, R12 ;  /* 0x000000ffff0a7224 */ /* 0x000fe200078e000c */
[----:B------:R-:W-:Y:S01]  /*1dc0*/  ULDC.U8 UR8, c[0x0][0x313] ;  /* 0x0000c4c000087ab9 */ /* 0x000fe20000000000 */
[----:B------:R-:W-:-:S04]  /*1dd0*/  IMAD.WIDE.U32 R96, R3, 0x40, RZ ;  /* 0x0000004003607825 */ /* 0x000fc800078e00ff */
[C---:B------:R-:W-:Y:S02]  /*1de0*/  IMAD R3, R4.reuse, c[0x0][0x2a4], R7 ;  /* 0x0000a90004037a24 */ /* 0x040fe400078e0207 */
[C---:B------:R-:W-:Y:S02]  /*1df0*/  IMAD R2, R4.reuse, c[0x0][0x29c], R5 ;  /* 0x0000a70004027a24 */ /* 0x040fe400078e0205 */
[----:B------:R-:W-:-:S04]  /*1e00*/  IMAD.WIDE.U32 R8, R4, c[0x0][0x2a0], R8 ;  /* 0x0000a80004087a25 */ /* 0x000fc800078e0008 */
[----:B------:R-:W-:Y:S01]  /*1e10*/  IMAD.WIDE.U32 R4, R4, c[0x0][0x298], R10 ;  /* 0x0000a60004047a25 */ /* 0x000fe200078e000a */
[----:B------:R-:W-:-:S03]  /*1e20*/  LEA R104, P1, R8, c[0x0][0x270], 0x1 ;  /* 0x00009c0008687a11 */ /* 0x000fc600078208ff */
[----:B------:R-:W-:Y:S01]  /*1e30*/  IMAD.IADD R3, R9, 0x1, R3 ;  /* 0x0000000109037824 */ /* 0x000fe200078e0203 */
[----:B------:R-:W-:Y:S01]  /*1e40*/  IADD3 R2, R5, R2, RZ ;  /* 0x0000000205027210 */ /* 0x000fe20007ffe0ff */
[----:B------:R-:W-:Y:S01]  /*1e50*/  IMAD.MOV.U32 R172, RZ, RZ, 0x40 ;  /* 0x00000040ffac7424 */ /* 0x000fe200078e00ff */
[----:B------:R-:W-:Y:S01]  /*1e60*/  LEA R106, P0, R4, c[0x0][0x268], 0x1 ;  /* 0x00009a00046a7a11 */ /* 0x000fe200078008ff */
[----:B------:R-:W-:Y:S01]  /*1e70*/  IMAD R5, R137, R0, RZ ;  /* 0x0000000089057224 */ /* 0x000fe200078e02ff */
[----:B------:R-:W-:Y:S01]  /*1e80*/  LEA.HI.X R105, R8, c[0x0][0x274], R3, 0x1, P1 ;  /* 0x00009d0008697a11 */ /* 0x000fe200008f0c03 */
[----:B------:R-:W-:Y:S01]  /*1e90*/  IMAD.MOV.U32 R67, RZ, RZ, c[0x0][0x288] ;  /* 0x0000a200ff437624 */ /* 0x000fe200078e00ff */
[----:B------:R-:W-:Y:S01]  /*1ea0*/  LEA.HI.X R107, R4, c[0x0][0x26c], R2, 0x1, P0 ;  /* 0x00009b00046b7a11 */ /* 0x000fe200000f0c02 */
[C---:B------:R-:W-:Y:S01]  /*1eb0*/  IMAD R6, R172.reuse, c[0x0][0x1a4], RZ ;  /* 0x00006900ac067a24 */ /* 0x040fe200078e02ff */
[C---:B------:R-:W-:Y:S01]  /*1ec0*/  IADD3 R72, P1, R151.reuse, 0x20, RZ ;  /* 0x0000002097487810 */ /* 0x040fe20007f3e0ff */
[C---:B------:R-:W-:Y:S01]  /*1ed0*/  IMAD R3, R172.reuse, c[0x0][0x19c], RZ ;  /* 0x00006700ac037a24 */ /* 0x040fe200078e02ff */
[----:B------:R-:W-:Y:S01]  /*1ee0*/  IADD3 R80, P0, R151, 0x40, RZ ;  /* 0x0000004097507810 */ /* 0x000fe20007f1e0ff */
[----:B------:R-:W-:Y:S01]  /*1ef0*/  IMAD.WIDE.U32 R172, R172, c[0x0][0x198], RZ ;  /* 0x00006600acac7a25 */ /* 0x000fe200078e00ff */
[----:B------:R-:W-:-:S02]  /*1f00*/  SHF.R.S32.HI R111, RZ, 0x1f, R5 ;  /* 0x0000001fff6f7819 */ /* 0x000fc40000011405 */
[-C--:B------:R-:W-:Y:S01]  /*1f10*/  IADD3 R110, P3, R136, R5.reuse, RZ ;  /* 0x00000005886e7210 */ /* 0x080fe20007f7e0ff */
[--C-:B------:R-:W-:Y:S01]  /*1f20*/  IMAD.X R73, RZ, RZ, R150.reuse, P1 ;  /* 0x000000ffff497224 */ /* 0x100fe200008e0696 */
[----:B------:R-:W-:Y:S01]  /*1f30*/  IADD3 R42, P1, R138, R5, RZ ;  /* 0x000000058a2a7210 */ /* 0x000fe20007f3e0ff */
[--C-:B------:R-:W-:Y:S01]  /*1f40*/  IMAD.X R81, RZ, RZ, R150.reuse, P0 ;  /* 0x000000ffff517224 */ /* 0x100fe200000e0696 */
[-C--:B------:R-:W-:Y:S01]  /*1f50*/  IADD3 R82, P0, R80, R151.reuse, RZ ;  /* 0x0000009750527210 */ /* 0x080fe20007f1e0ff */
[----:B------:R-:W-:Y:S01]  /*1f60*/  IMAD.SHL.U32 R65, R67, 0x20, RZ ;  /* 0x0000002043417824 */ /* 0x000fe200078e00ff */
[-C--:B------:R-:W-:Y:S01]  /*1f70*/  IADD3 R74, P4, R72, R151.reuse, RZ ;  /* 0x00000097484a7210 */ /* 0x080fe20007f9e0ff */
[----:B------:R-:W-:Y:S01]  /*1f80*/  IMAD.IADD R66, R173, 0x1, R3 ;  /* 0x00000001ad427824 */ /* 0x000fe200078e0203 */
[----:B------:R-:W-:Y:S01]  /*1f90*/  IADD3.X R83, R81, R150, RZ, P0, !PT ;  /* 0x0000009651537210 */ /* 0x000fe200007fe4ff */
[--C-:B------:R-:W-:Y:S01]  /*1fa0*/  IMAD.X R3, R124, 0x1, R111.reuse, P1 ;  /* 0x000000017c037824 */ /* 0x100fe200008e066f */
[----:B------:R-:W-:Y:S01]  /*1fb0*/  SHF.L.U64.HI R62, R67, R92, c[0x0][0x28c] ;  /* 0x0000a300433e7619 */ /* 0x000fe2000001025c */
[----:B------:R-:W-:Y:S01]  /*1fc0*/  IMAD.X R111, R123, 0x1, R111, P3 ;  /* 0x000000017b6f7824 */ /* 0x000fe200018e066f */
[----:B------:R-:W-:Y:S01]  /*1fd0*/  IADD3 R68, P2, R65, 0x20, RZ ;  /* 0x0000002041447810 */ /* 0x000fe20007f5e0ff */
[----:B------:R-:W-:Y:S01]  /*1fe0*/  IMAD.X R75, R73, 0x1, R150, P4 ;  /* 0x00000001494b7824 */ /* 0x000fe200020e0696 */
[-C--:B------:R-:W-:Y:S01]  /*1ff0*/  IADD3 R87, P0, R74, R151.reuse, RZ ;  /* 0x000000974a577210 */ /* 0x080fe20007f1e0ff */
[----:B------:R-:W-:Y:S01]  /*2000*/  IMAD.MOV.U32 R170, RZ, RZ, c[0x0][0x290] ;  /* 0x0000a400ffaa7624 */ /* 0x000fe200078e00ff */
[----:B------:R-:W-:Y:S01]  /*2010*/  IADD3 R76, P1, R65, 0x40, RZ ;  /* 0x00000040414c7810 */ /* 0x000fe20007f3e0ff */
[----:B------:R-:W-:Y:S01]  /*2020*/  IMAD.X R69, RZ, RZ, R62, P2 ;  /* 0x000000ffff457224 */ /* 0x000fe200010e063e */
[----:B------:R-:W-:Y:S01]  /*2030*/  SHF.L.U64.HI R111, R110, 0x1, R111 ;  /* 0x000000016e6f7819 */ /* 0x000fe2000001026f */
[--C-:B------:R-:W-:Y:S01]  /*2040*/  IMAD.X R86, R75, 0x1, R150.reuse, P0 ;  /* 0x000000014b567824 */ /* 0x100fe200000e0696 */
[----:B------:R-:W-:Y:S01]  /*2050*/  IADD3 R91, P2, R82, R151, RZ ;  /* 0x00000097525b7210 */ /* 0x000fe20007f5e0ff */
[----:B------:R-:W-:Y:S01]  /*2060*/  IMAD.SHL.U32 R110, R110, 0x2, RZ ;  /* 0x000000026e6e7824 */ /* 0x000fe200078e00ff */
[C---:B------:R-:W-:Y:S01]  /*2070*/  SHF.L.U64.HI R0, R42.reuse, 0x1, R3 ;  /* 0x000000012a007819 */ /* 0x040fe20000010203 */
[----:B------:R-:W-:Y:S01]  /*2080*/  IMAD.SHL.U32 R42, R42, 0x2, RZ ;  /* 0x000000022a2a7824 */ /* 0x000fe200078e00ff */
[----:B------:R-:W-:Y:S01]  /*2090*/  IADD3.X R77, RZ, R62, RZ, P1, !PT ;  /* 0x0000003eff4d7210 */ /* 0x000fe20000ffe4ff */
[----:B------:R-:W-:Y:S01]  /*20a0*/  IMAD.MOV.U32 R64, RZ, RZ, 0x6 ;  /* 0x00000006ff407424 */ /* 0x000fe200078e00ff */
[-C--:B------:R-:W-:Y:S01]  /*20b0*/  IADD3 R78, P0, R76, R65.reuse, RZ ;  /* 0x000000414c4e7210 */ /* 0x080fe20007f1e0ff */
[----:B------:R-:W-:Y:S01]  /*20c0*/  IMAD.X R90, R83, 0x1, R150, P2 ;  /* 0x00000001535a7824 */ /* 0x000fe200010e0696 */
[C---:B------:R-:W-:Y:S01]  /*20d0*/  IADD3 R108, P1, R110.reuse, c[0x0][0x2b0], RZ ;  /* 0x0000ac006e6c7a10 */ /* 0x040fe20007f3e0ff */
[----:B------:R-:W-:Y:S01]  /*20e0*/  IMAD.IADD R128, R139, 0x1, R130 ;  /* 0x000000018b807824 */ /* 0x000fe200078e0282 */
[----:B------:R-:W-:Y:S01]  /*20f0*/  IADD3 R110, P2, R110, c[0x0][0x2a8], RZ ;  /* 0x0000aa006e6e7a10 */ /* 0x000fe20007f5e0ff */
[----:B------:R-:W-:Y:S01]  /*2100*/  IMAD.X R79, R77, 0x1, R62, P0 ;  /* 0x000000014d4f7824 */ /* 0x000fe200000e063e */
[----:B------:R-:W-:Y:S01]  /*2110*/  IADD3 R12, P0, R42, c[0x0][0x2b0], RZ ;  /* 0x0000ac002a0c7a10 */ /* 0x000fe20007f1e0ff */
[----:B------:R-:W-:Y:S01]  /*2120*/  IMAD.IADD R127, R139, 0x1, R129 ;  /* 0x000000018b7f7824 */ /* 0x000fe200078e0281 */
[----:B------:R-:W-:Y:S01]  /*2130*/  IADD3 R70, P3, R68, R65, RZ ;  /* 0x0000004144467210 */ /* 0x000fe20007f7e0ff */
[C---:B------:R-:W-:Y:S01]  /*2140*/  IMAD.SHL.U32 R95, R170.reuse, 0x40, RZ ;  /* 0x00000040aa5f7824 */ /* 0x040fe200078e00ff */
[----:B------:R-:W-:Y:S01]  /*2150*/  IADD3.X R109, R111, c[0x0][0x2b4], RZ, P1, !PT ;  /* 0x0000ad006f6d7a10 */ /* 0x000fe20000ffe4ff */
[----:B------:R-:W-:Y:S01]  /*2160*/  IMAD.IADD R6, R97, 0x1, R6 ;  /* 0x0000000161067824 */ /* 0x000fe200078e0206 */
[C---:B------:R-:W-:Y:S01]  /*2170*/  SHF.L.U64.HI R92, R170.reuse, R92, c[0x0][0x294] ;  /* 0x0000a500aa5c7619 */ /* 0x040fe2000001025c */
[C---:B------:R-:W-:Y:S01]  /*2180*/  IMAD.SHL.U32 R59, R137.reuse, 0x40, RZ ;  /* 0x00000040893b7824 */ /* 0x040fe200078e00ff */
[C---:B------:R-:W-:Y:S01]  /*2190*/  SHF.L.U64.HI R94, R170.reuse, R64, c[0x0][0x294] ;  /* 0x0000a500aa5e7619 */ /* 0x040fe20000010240 */
[----:B------:R-:W-:Y:S01]  /*21a0*/  IMAD R57, R137, 0x60, RZ ;  /* 0x0000006089397824 */ /* 0x000fe200078e02ff */
[C---:B------:R-:W-:Y:S01]  /*21b0*/  SHF.L.U32 R93, R170.reuse, 0x5, RZ ;  /* 0x00000005aa5d7819 */ /* 0x040fe200000006ff */
[----:B------:R-:W-:Y:S01]  /*21c0*/  IMAD.WIDE.U32 R170, R170, 0xc0, RZ ;  /* 0x000000c0aaaa7825 */ /* 0x000fe200078e00ff */
[----:B------:R-:W-:-:S02]  /*21d0*/  IADD3.X R111, R111, c[0x0][0x2ac], RZ, P2, !PT ;  /* 0x0000ab006f6f7a10 */ /* 0x000fc400017fe4ff */
[----:B------:R-:W-:Y:S01]  /*21e0*/  IADD3.X R13, R0, c[0x0][0x2b4], RZ, P0, !PT ;  /* 0x0000ad00000d7a10 */ /* 0x000fe200007fe4ff */
[C---:B------:R-:W-:Y:S01]  /*21f0*/  IMAD.IADD R126, R139.reuse, 0x1, R128 ;  /* 0x000000018b7e7824 */ /* 0x040fe200078e0280 */
[-C--:B------:R-:W-:Y:S01]  /*2200*/  IADD3 R85, P2, R70, R65.reuse, RZ ;  /* 0x0000004146557210 */ /* 0x080fe20007f5e0ff */
[----:B------:R-:W-:Y:S01]  /*2210*/  IMAD.IADD R125, R139, 0x1, R127 ;  /* 0x000000018b7d7824 */ /* 0x000fe200078e027f */
[----:B------:R-:W-:Y:S01]  /*2220*/  IADD3 R89, P0, R78, R65, RZ ;  /* 0x000000414e597210 */ /* 0x000fe20007f1e0ff */
[----:B------:R-:W-:Y:S01]  /*2230*/  IMAD.X R71, R69, 0x1, R62, P3 ;  /* 0x0000000145477824 */ /* 0x000fe200018e063e */
[----:B------:R-:W-:Y:S01]  /*2240*/  IADD3 R42, P1, R42, c[0x0][0x2a8], RZ ;  /* 0x0000aa002a2a7a10 */ /* 0x000fe20007f3e0ff */
[C---:B------:R-:W-:Y:S01]  /*2250*/  IMAD.SHL.U32 R97, R96.reuse, 0x2, RZ ;  /* 0x0000000260617824 */ /* 0x040fe200078e00ff */
[----:B------:R-:W-:Y:S01]  /*2260*/  SHF.L.U64.HI R64, R67, R64, c[0x0][0x28c] ;  /* 0x0000a30043407619 */ /* 0x000fe20000010240 */
[----:B------:R-:W-:Y:S01]  /*2270*/  IMAD.MOV.U32 R9, RZ, RZ, R52 ;  /* 0x000000ffff097224 */ /* 0x000fe200078e0034 */
[----:B------:R-:W-:Y:S01]  /*2280*/  SHF.L.U64.HI R94, R95, 0x1, R94 ;  /* 0x000000015f5e7819 */ /* 0x000fe2000001025e */
[----:B------:R-:W-:Y:S01]  /*2290*/  IMAD.SHL.U32 R67, R67, 0x40, RZ ;  /* 0x0000004043437824 */ /* 0x000fe200078e00ff */
[----:B------:R-:W-:Y:S01]  /*22a0*/  SHF.L.U64.HI R92, R93, 0x1, R92 ;  /* 0x000000015d5c7819 */ /* 0x000fe2000001025c */
[----:B------:R-:W-:Y:S01]  /*22b0*/  IMAD.SHL.U32 R95, R95, 0x2, RZ ;  /* 0x000000025f5f7824 */ /* 0x000fe200078e00ff */
[----:B------:R-:W-:Y:S01]  /*22c0*/  SHF.L.U64.HI R96, R96, 0x1, R6 ;  /* 0x0000000160607819 */ /* 0x000fe20000010206 */
[----:B------:R-:W-:Y:S01]  /*22d0*/  IMAD.SHL.U32 R93, R93, 0x2, RZ ;  /* 0x000000025d5d7824 */ /* 0x000fe200078e00ff */
[----:B------:R-:W-:Y:S01]  /*22e0*/  SHF.R.S32.HI R58, RZ, 0x1f, R59 ;  /* 0x0000001fff3a7819 */ /* 0x000fe2000001143b */
[--C-:B------:R-:W-:Y:S01]  /*22f0*/  IMAD.X R84, R71, 0x1, R62.reuse, P2 ;  /* 0x0000000147547824 */ /* 0x100fe200010e063e */
[----:B------:R-:W-:Y:S01]  /*2300*/  SHF.R.S32.HI R56, RZ, 0x1f, R57 ;  /* 0x0000001fff387819 */ /* 0x000fe20000011439 */
[----:B------:R-:W-:Y:S01]  /*2310*/  IMAD.X R88, R79, 0x1, R62, P0 ;  /* 0x000000014f587824 */ /* 0x000fe200000e063e */
[----:B------:R-:W-:-:S02]  /*2320*/  SHF.R.S32.HI R115, RZ, 0x1f, R128 ;  /* 0x0000001fff737819 */ /* 0x000fc40000011480 */
[----:B------:R-:W-:Y:S02]  /*2330*/  SHF.R.S32.HI R114, RZ, 0x1f, R127 ;  /* 0x0000001fff727819 */ /* 0x000fe4000001147f */
[----:B------:R-:W-:Y:S02]  /*2340*/  IADD3 R98, R171, UR5, RZ ;  /* 0x00000005ab627c10 */ /* 0x000fe4000fffe0ff */
[----:B------:R-:W-:Y:S02]  /*2350*/  SHF.R.S32.HI R113, RZ, 0x1f, R126 ;  /* 0x0000001fff717819 */ /* 0x000fe4000001147e */
[----:B------:R-:W-:Y:S02]  /*2360*/  SHF.R.S32.HI R112, RZ, 0x1f, R125 ;  /* 0x0000001fff707819 */ /* 0x000fe4000001147d */
[----:B------:R-:W-:Y:S02]  /*2370*/  IADD3.X R43, R0, c[0x0][0x2ac], RZ, P1, !PT ;  /* 0x0000ab00002b7a10 */ /* 0x000fe40000ffe4ff */
.L_x_879:
[----:B------:R-:W-:Y:S01]  /*2380*/  IMAD.SHL.U32 R11, R9, 0x80, RZ ;  /* 0x00000080090b7824 */ /* 0x000fe200078e00ff */
[----:B------:R-:W-:Y:S04]  /*2390*/  BSSY B0, `(.L_x_787) ;  /* 0x0000011000007945 */ /* 0x000fe80003800000 */
[----:B------:R-:W-:Y:S05]  /*23a0*/  IADD3 R10, R11, -0x80, RZ ;  /* 0xffffff800b0a7810 */ /* 0x000fea0007ffe0ff */
[--C-:B------:R-:W-:Y:S02]  /*23b0*/  IMAD.IADD R2, R53, 0x1, -R10.reuse ;  /* 0x0000000135027824 */ /* 0x100fe400078e0a0a */
[----:B------:R-:W-:Y:S03]  /*23c0*/  IMAD.IADD R0, R63, 0x1, -R10 ;  /* 0x000000013f007824 */ /* 0x000fe600078e0a0a */
[C---:B------:R-:W-:Y:S04]  /*23d0*/  ISETP.GE.AND P0, PT, R174.reuse, R2, PT ;  /* 0x00000002ae00720c */ /* 0x040fe80003f06270 */
[----:B------:R-:W-:Y:S11]  /*23e0*/  ISETP.GE.AND P3, PT, R174, R0, !P0 ;  /* 0x00000000ae00720c */ /* 0x000ff60004766270 */
[----:B------:R-:W-:Y:S02]  /*23f0*/  @!UPT UIADD3 URZ, URZ, URZ, URZ ;  /* 0x0000003f3f3ff290 */ /* 0x000fe4000fffe03f */
[----:B------:R-:W-:-:S05]  /*2400*/  @!P3 BRA `(.L_x_788) ;  /* 0x000000900000b947 */ /* 0x000fca0003800000 */
[----:B------:R-:W-:Y:S02]  /*2410*/  ISETP.NE.AND P0, PT, R135, RZ, PT ;  /* 0x000000ff8700720c */ /* 0x000fe40003f05270 */
[----:B------:R-:W-:Y:S11]  /*2420*/  ISETP.NE.AND P1, PT, R134, RZ, PT ;  /* 0x000000ff8600720c */ /* 0x000ff60003f25270 */
[----:B------:R-:W2:Y:S04]  /*2430*/  @P0 LDG.E.128 R20, [R104.64] ;  /* 0x0000000668140981 */ /* 0x000ea8000c1e1d00 */
[----:B--2---:R1:W-:Y:S01]  /*2440*/  @P0 STG.E.128 [R102.64], R20 ;  /* 0x0000001466000986 */ /* 0x0043e2000c101d06 */
[----:B------:R-:W-:Y:S03]  /*2450*/  ISETP.NE.AND P0, PT, R132, RZ, PT ;  /* 0x000000ff8400720c */ /* 0x000fe60003f05270 */
[----:B------:R-:W2:Y:S04]  /*2460*/  @P1 LDG.E.128 R16, [R104.64+0x40] ;  /* 0x0000400668101981 */ /* 0x000ea8000c1e1d00 */
[----:B--2---:R1:W-:Y:S06]  /*2470*/  @P1 STG.E.128 [R102.64+0x40], R16 ;  /* 0x0000401066001986 */ /* 0x0043ec000c101d06 */
[----:B------:R-:W2:Y:S04]  /*2480*/  @P0 LDG.E.128 R4, [R104.64+0x80] ;  /* 0x0000800668040981 */ /* 0x000ea8000c1e1d00 */
[----:B--2---:R1:W-:Y:S02]  /*2490*/  @P0 STG.E.128 [R102.64+0x80], R4 ;  /* 0x0000800466000986 */ /* 0x0043e4000c101d06 */
.L_x_788:
[----:B------:R-:W-:Y:S05]  /*24a0*/  BSYNC B0 ;  /* 0x0000000000007941 */ /* 0x000fea0003800000 */
.L_x_787:
[C---:B------:R-:W-:Y:S01]  /*24b0*/  ISETP.GE.AND P0, PT, R55.reuse, R2, PT ;  /* 0x000000023700720c */ /* 0x040fe20003f06270 */
[----:B------:R-:W-:Y:S03]  /*24c0*/  BSSY B0, `(.L_x_789) ;  /* 0x0000011000007945 */ /* 0x000fe60003800000 */
[----:B------:R-:W-:Y:S11]  /*24d0*/  ISETP.GE.AND P4, PT, R55, R0, !P0 ;  /* 0x000000003700720c */ /* 0x000ff60004786270 */
[----:B------:R-:W-:Y:S02]  /*24e0*/  @!UPT UIADD3 URZ, URZ, URZ, URZ ;  /* 0x0000003f3f3ff290 */ /* 0x000fe4000fffe03f */
[----:B------:R-:W-:-:S05]  /*24f0*/  @!P4 BRA `(.L_x_790) ;  /* 0x000000d00000c947 */ /* 0x000fca0003800000 */
[----:B------:R-:W-:Y:S02]  /*2500*/  ISETP.NE.AND P2, PT, R135, RZ, PT ;  /* 0x000000ff8700720c */ /* 0x000fe40003f45270 */
[----:B------:R-:W-:Y:S02]  /*2510*/  IADD3 R24, P0, R104, R93, RZ ;  /* 0x0000005d68187210 */ /* 0x000fe40007f1e0ff */
[----:B------:R-:W-:Y:S03]  /*2520*/  ISETP.NE.AND P1, PT, R134, RZ, PT ;  /* 0x000000ff8600720c */ /* 0x000fe60003f25270 */
[----:B------:R-:W-:Y:S01]  /*2530*/  IMAD.X R25, R105, 0x1, R92, P0 ;  /* 0x0000000169197824 */ /* 0x000fe200000e065c */
[C---:B------:R-:W-:Y:S04]  /*2540*/  LEA R14, P0, R153.reuse, R102, 0x1 ;  /* 0x00000066990e7211 */ /* 0x040fe800078008ff */
[----:B------:R-:W-:Y:S01]  /*2550*/  LEA.HI.X R15, R153, R103, R152, 0x1, P0 ;  /* 0x00000067990f7211 */ /* 0x000fe200000f0c98 */
[----:B-1----:R-:W2:Y:S01]  /*2560*/  @P2 LDG.E.128 R20, [R24.64] ;  /* 0x0000000618142981 */ /* 0x002ea2000c1e1d00 */
[----:B------:R-:W-:Y:S03]  /*2570*/  ISETP.NE.AND P0, PT, R132, RZ, PT ;  /* 0x000000ff8400720c */ /* 0x000fe60003f05270 */
[----:B--2---:R1:W-:Y:S04]  /*2580*/  @P2 STG.E.128 [R14.64], R20 ;  /* 0x000000140e002986 */ /* 0x0043e8000c101d06 */
[----:B------:R-:W2:Y:S04]  /*2590*/  @P1 LDG.E.128 R16, [R24.64+0x40] ;  /* 0x0000400618101981 */ /* 0x000ea8000c1e1d00 */
[----:B--2---:R1:W-:Y:S04]  /*25a0*/  @P1 STG.E.128 [R14.64+0x40], R16 ;  /* 0x000040100e001986 */ /* 0x0043e8000c101d06 */
[----:B------:R-:W2:Y:S04]  /*25b0*/  @P0 LDG.E.128 R4, [R24.64+0x80] ;  /* 0x0000800618040981 */ /* 0x000ea8000c1e1d00 */
[----:B--2---:R1:W-:Y:S02]  /*25c0*/  @P0 STG.E.128 [R14.64+0x80], R4 ;  /* 0x000080040e000986 */ /* 0x0043e4000c101d06 */
.L_x_790:
[----:B------:R-:W-:Y:S05]  /*25d0*/  BSYNC B0 ;  /* 0x0000000000007941 */ /* 0x000fea0003800000 */
.L_x_789:
[C---:B------:R-:W-:Y:S01]  /*25e0*/  ISETP.GE.AND P0, PT, R133.reuse, R2, PT ;  /* 0x000000028500720c */ /* 0x040fe20003f06270 */
[----:B------:R-:W-:Y:S03]  /*25f0*/  BSSY B0, `(.L_x_791) ;  /* 0x0000014000007945 */ /* 0x000fe60003800000 */
[----:B------:R-:W-:Y:S11]  /*2600*/  ISETP.GE.AND P6, PT, R133, R0, !P0 ;  /* 0x000000008500720c */ /* 0x000ff600047c6270 */
[----:B------:R-:W-:Y:S02]  /*2610*/  @!UPT UIADD3 URZ, URZ, URZ, URZ ;  /* 0x0000003f3f3ff290 */ /* 0x000fe4000fffe03f */
[----:B------:R-:W-:-:S05]  /*2620*/  @!P6 BRA `(.L_x_792) ;  /* 0x000001000000e947 */ /* 0x000fca0003800000 */
[----:B------:R-:W-:Y:S05]  /*2630*/  IADD3 R24, P0, R104, R95, RZ ;  /* 0x0000005f68187210 */ /* 0x000fea0007f1e0ff */
[----:B------:R-:W-:Y:S01]  /*2640*/  IMAD.X R25, R105, 0x1, R94, P0 ;  /* 0x0000000169197824 */ /* 0x000fe200000e065e */
[----:B-1----:R-:W-:Y:S05]  /*2650*/  IADD3 R14, P0, R102, R97, RZ ;  /* 0x00000061660e7210 */ /* 0x002fea0007f1e0ff */
[----:B------:R-:W-:Y:S01]  /*2660*/  IMAD.X R15, R103, 0x1, R96, P0 ;  /* 0x00000001670f7824 */ /* 0x000fe200000e0660 */
[----:B------:R-:W-:Y:S11]  /*2670*/  ISETP.NE.AND P0, PT, R135, RZ, PT ;  /* 0x000000ff8700720c */ /* 0x000ff60003f05270 */
[----:B------:R-:W-:Y:S02]  /*2680*/  @!UPT UIADD3 URZ, URZ, URZ, URZ ;  /* 0x0000003f3f3ff290 */ /* 0x000fe4000fffe03f */
[----:B------:R-:W2:Y:S04]  /*2690*/  @P0 LDG.E.128 R20, [R24.64] ;  /* 0x0000000618140981 */ /* 0x000ea8000c1e1d00 */
[----:B--2---:R1:W-:Y:S01]  /*26a0*/  @P0 STG.E.128 [R14.64], R20 ;  /* 0x000000140e000986 */ /* 0x0043e2000c101d06 */
[----:B------:R-:W-:Y:S11]  /*26b0*/  ISETP.NE.AND P0, PT, R134, RZ, PT ;  /* 0x000000ff8600720c */ /* 0x000ff60003f05270 */
[----:B------:R-:W-:Y:S02]  /*26c0*/  @!UPT UIADD3 URZ, URZ, URZ, URZ ;  /* 0x0000003f3f3ff290 */ /* 0x000fe4000fffe03f */
[----:B------:R-:W2:Y:S04]  /*26d0*/  @P0 LDG.E.128 R16, [R24.64+0x40] ;  /* 0x0000400618100981 */ /* 0x000ea8000c1e1d00 */
[----:B--2---:R1:W-:Y:S01]  /*26e0*/  @P0 STG.E.128 [R14.64+0x40], R16 ;  /* 0x000040100e000986 */ /* 0x0043e2000c101d06 */
[----:B------:R-:W-:Y:S11]  /*26f0*/  ISETP.NE.AND P0, PT, R132, RZ, PT ;  /* 0x000000ff8400720c */ /* 0x000ff60003f05270 */
[----:B------:R-:W-:Y:S02]  /*2700*/  @!UPT UIADD3 URZ, URZ, URZ, URZ ;  /* 0x0000003f3f3ff290 */ /* 0x000fe4000fffe03f */
[----:B------:R-:W2:Y:S04]  /*2710*/  @P0 LDG.E.128 R4, [R24.64+0x80] ;  /* 0x0000800618040981 */ /* 0x000ea8000c1e1d00 */
[----:B--2---:R1:W-:Y:S02]  /*2720*/  @P0 STG.E.128 [R14.64+0x80], R4 ;  /* 0x000080040e000986 */ /* 0x0043e4000c101d06 */
.L_x_792:
[----:B------:R-:W-:Y:S05]  /*2730*/  BSYNC B0 ;  /* 0x0000000000007941 */ /* 0x000fea0003800000 */
.L_x_791:
[C---:B------:R-:W-:Y:S01]  /*2740*/  ISETP.GE.AND P0, PT, R131.reuse, R2, PT ;  /* 0x000000028300720c */ /* 0x040fe20003f06270 */
[----:B------:R-:W-:Y:S03]  /*2750*/  BSSY B0, `(.L_x_793) ;  /* 0x0000014000007945 */ /* 0x000fe60003800000 */
[----:B------:R-:W-:Y:S04]  /*2760*/  ISETP.GE.AND P1, PT, R131, R0, !P0 ;  /* 0x000000008300720c */ /* 0x000fe80004726270 */
[----:B------:R-:W-:Y:S09]  /*2770*/  P2R R178, PR, RZ, 0x2 ;  /* 0x00000002ffb27803 */ /* 0x000ff20000000000 */
[----:B------:R-:W-:-:S05]  /*2780*/  @!P1 BRA `(.L_x_794) ;  /* 0x0000010000009947 */ /* 0x000fca0003800000 */
[----:B-1----:R-:W-:Y:S05]  /*2790*/  IADD3 R14, P0, R104, R170, RZ ;  /* 0x000000aa680e7210 */ /* 0x002fea0007f1e0ff */
[----:B------:R-:W-:Y:S01]  /*27a0*/  IMAD.X R15, R105, 0x1, R98, P0 ;  /* 0x00000001690f7824 */ /* 0x000fe200000e0662 */
[----:B------:R-:W-:Y:S04]  /*27b0*/  IADD3 R2, P0, R102, UR10, RZ ;  /* 0x0000000a66027c10 */ /* 0x000fe8000ff1e0ff */
[----:B------:R-:W-:Y:S02]  /*27c0*/  IADD3.X R3, R103, UR9, RZ, P0, !PT ;  /* 0x0000000967037c10 */ /* 0x000fe400087fe4ff */
        /* <DEDUP_REMOVED lines=12> */
.L_x_794:
[----:B------:R-:W-:Y:S05]  /*2890*/  BSYNC B0 ;  /* 0x0000000000007941 */ /* 0x000fea0003800000 */
.L_x_793:
[----:B-1----:R-:W-:Y:S04]  /*28a0*/  IMAD.MOV.U32 R3, RZ, RZ, c[0x0][0x290] ;  /* 0x0000a400ff037624 */ /* 0x002fe800078e00ff */
[----:B------:R-:W-:Y:S05]  /*28b0*/  IMAD.U32 R3, R3, -0x80, RZ ;  /* 0xffffff8003037824 */ /* 0x000fea00078e00ff */
[C---:B------:R-:W-:Y:S04]  /*28c0*/  LEA R104, P0, R3.reuse, R104, 0x1 ;  /* 0x0000006803687211 */ /* 0x040fe800078008ff */
[----:B------:R-:W-:Y:S02]  /*28d0*/  LEA.HI.X.SX32 R105, R3, R105, 0x1, P0 ;  /* 0x0000006903697211 */ /* 0x000fe400000f0eff */
[----:B------:R-:W-:Y:S11]  /*28e0*/  ISETP.NE.AND P0, PT, RZ, UR4, PT ;  /* 0x00000004ff007c0c */ /* 0x000ff6000bf05270 */
[----:B------:R-:W-:Y:S02]  /*28f0*/  @!UPT UIADD3 URZ, URZ, URZ, URZ ;  /* 0x0000003f3f3ff290 */ /* 0x000fe4000fffe03f */
[----:B------:R-:W-:-:S05]  /*2900*/  @!P0 BRA `(.L_x_795) ;  /* 0x00007a6000008947 */ /* 0x000fca0003800000 */
[----:B------:R-:W-:Y:S11]  /*2910*/  ISETP.NE.AND P0, PT, RZ, UR8, PT ;  /* 0x00000008ff007c0c */ /* 0x000ff6000bf05270 */
[----:B------:R-:W-:Y:S02]  /*2920*/  @!UPT UIADD3 URZ, URZ, URZ, URZ ;  /* 0x0000003f3f3ff290 */ /* 0x000fe4000fffe03f */
[----:B------:R-:W-:-:S05]  /*2930*/  @!P0 BRA `(.L_x_796) ;  /* 0x00002d1000008947 */ /* 0x000fca0003800000 */
[----:B------:R-:W-:Y:S01]  /*2940*/  BSSY B1, `(.L_x_797) ;  /* 0x00000a5000017945 */ /* 0x000fe20003800000 */
[----:B------:R-:W-:-:S05]  /*2950*/  @!P3 BRA `(.L_x_798) ;  /* 0x00000a300000b947 */ /* 0x000fca0003800000 */
[----:B------:R-:W-:Y:S01]  /*2960*/  ISETP.GE.AND P0, PT, R118, c[0x0][0x220], PT ;  /* 0x0000880076007a0c */ /* 0x000fe20003f06270 */
[----:B------:R-:W-:Y:S01]  /*2970*/  @!UPT UIADD3 URZ, URZ, URZ, URZ ;  /* 0x0000003f3f3ff290 */ /* 0x000fe2000fffe03f */
[----:B------:R-:W-:Y:S11]  /*2980*/  BSSY B0, `(.L_x_799) ;  /* 0x0000034000007945 */ /* 0x000ff60003800000 */
[----:B------:R-:W-:-:S05]  /*2990*/  @P0 BRA `(.L_x_800) ;  /* 0x0000032000000947 */ /* 0x000fca0003800000 */
[----:B------:R-:W-:Y:S01]  /*29a0*/  ISETP.GE.AND P0, PT, R118, UR4, PT ;  /* 0x0000000476007c0c */ /* 0x000fe2000bf06270 */
[----:B------:R-:W2:Y:S01]  /*29b0*/  LDG.E.128 R16, [R106.64] ;  /* 0x000000066a107981 */ /* 0x000ea2000c1e1d00 */
[----:B------:R-:W-:Y:S11]  /*29c0*/  MOV R101, R99 ;  /* 0x0000006300657202 */ /* 0x000ff60000000f00 */
[----:B------:R-:W3:Y:S06]  /*29d0*/  @!P0 LDG.E.64 R6, [R12.64] ;  /* 0x000000060c068981 */ /* 0x000eec000c1e1b00 */
[----:B------:R-:W4:Y:S02]  /*29e0*/  @!P0 LDG.E.64 R24, [R42.64] ;  /* 0x000000062a188981 */ /* 0x000f24000c1e1b00 */
[----:B----4-:R-:W-:Y:S01]  /*29f0*/  @!P0 HADD2.F32 R21, -RZ, R24.H0_H0 ;  /* 0x20000018ff158230 */ /* 0x010fe20000004100 */
[----:B--2---:R-:W-:Y:S01]  /*2a00*/  @!P0 MOV R5, R16 ;  /* 0x0000001000058202 */ /* 0x004fe20000000f00 */
[--C-:B---3--:R-:W-:Y:S02]  /*2a10*/  @!P0 HADD2.F32 R15, -RZ, R6.reuse.H0_H0 ;  /* 0x20000006ff0f8230 */ /* 0x108fe40000004100 */
[----:B------:R-:W-:Y:S01]  /*2a20*/  @!P0 HADD2.F32 R8, -RZ, R6.H1_H1 ;  /* 0x30000006ff088230 */ /* 0x000fe20000004100 */
[----:B------:R-:W-:Y:S01]  /*2a30*/  @!P0 MOV R6, R19 ;  /* 0x0000001300068202 */ /* 0x000fe20000000f00 */
[--C-:B------:R-:W-:Y:S02]  /*2a40*/  @!P0 HADD2.F32 R20, -RZ, R5.reuse.H1_H1 ;  /* 0x30000005ff148230 */ /* 0x100fe40000004100 */
[----:B------:R-:W-:Y:S02]  /*2a50*/  @!P0 HADD2.F32 R14, -RZ, R5.H0_H0 ;  /* 0x20000005ff0e8230 */ /* 0x000fe40000004100 */
[----:B------:R-:W-:Y:S01]  /*2a60*/  @!P0 HADD2.F32 R22, -RZ, R24.H1_H1 ;  /* 0x30000018ff168230 */ /* 0x000fe20000004100 */
[-C--:B------:R-:W-:Y:S01]  /*2a70*/  @!P0 FMUL.FTZ R27, R20, R15.reuse ;  /* 0x0000000f141b8220 */ /* 0x080fe20000410000 */
[----:B------:R-:W-:Y:S01]  /*2a80*/  @!P0 HADD2.F32 R24, -RZ, R6.H1_H1 ;  /* 0x30000006ff188230 */ /* 0x000fe20000004100 */
[C---:B------:R-:W-:Y:S01]  /*2a90*/  @!P0 FMUL.FTZ R0, R14.reuse, R15 ;  /* 0x0000000f0e008220 */ /* 0x040fe20000410000 */
[----:B------:R-:W-:Y:S01]  /*2aa0*/  @!P0 MOV R15, R17 ;  /* 0x00000011000f8202 */ /* 0x000fe20000000f00 */
[-C--:B------:R-:W-:Y:S01]  /*2ab0*/  @!P0 FFMA.FTZ R27, R14, R21.reuse, -R27 ;  /* 0x000000150e1b8223 */ /* 0x080fe2000001081b */
[----:B------:R-:W-:Y:S01]  /*2ac0*/  @!P0 MOV R14, R18 ;  /* 0x00000012000e8202 */ /* 0x000fe20000000f00 */
[----:B------:R-:W-:Y:S01]  /*2ad0*/  @!P0 FFMA.FTZ R0, R20, R21, R0 ;  /* 0x0000001514008223 */ /* 0x000fe20000010000 */
[----:B------:R-:W-:Y:S02]  /*2ae0*/  @!P0 HADD2.F32 R5, -RZ, R7.H0_H0 ;  /* 0x20000007ff058230 */ /* 0x000fe40000004100 */
[--C-:B------:R-:W-:Y:S02]  /*2af0*/  @!P0 HADD2.F32 R21, -RZ, R15.reuse.H1_H1 ;  /* 0x3000000fff158230 */ /* 0x100fe40000004100 */
[----:B------:R-:W-:Y:S01]  /*2b00*/  @!P0 HADD2.F32 R15, -RZ, R15.H0_H0 ;  /* 0x2000000fff0f8230 */ /* 0x000fe20000004100 */
[----:B------:R-:W-:Y:S01]  /*2b10*/  @!P0 F2FP.PACK_AB R27, R0, R27 ;  /* 0x0000001b001b823e */ /* 0x000fe200000000ff */
[--C-:B------:R-:W-:Y:S01]  /*2b20*/  @!P0 HADD2.F32 R20, -RZ, R14.reuse.H1_H1 ;  /* 0x3000000eff148230 */ /* 0x100fe20000004100 */
[-C--:B------:R-:W-:Y:S01]  /*2b30*/  @!P0 FMUL.FTZ R29, R21, R8.reuse ;  /* 0x00000008151d8220 */ /* 0x080fe20000410000 */
[----:B------:R-:W-:Y:S01]  /*2b40*/  @!P0 HADD2.F32 R14, -RZ, R14.H0_H0 ;  /* 0x2000000eff0e8230 */ /* 0x000fe20000004100 */
[----:B------:R-:W-:Y:S01]  /*2b50*/  @!P0 FMUL.FTZ R2, R15, R8 ;  /* 0x000000080f028220 */ /* 0x000fe20000410000 */
[----:B------:R-:W-:Y:S01]  /*2b60*/  @!P0 HADD2.F32 R6, -RZ, R6.H0_H0 ;  /* 0x20000006ff068230 */ /* 0x000fe20000004100 */
[-C--:B------:R-:W-:Y:S01]  /*2b70*/  @!P0 FMUL.FTZ R26, R20, R5.reuse ;  /* 0x00000005141a8220 */ /* 0x080fe20000410000 */
[----:B------:R-:W-:Y:S01]  /*2b80*/  @!P0 HADD2.F32 R7, -RZ, R7.H1_H1 ;  /* 0x30000007ff078230 */ /* 0x000fe20000004100 */
[----:B------:R-:W-:Y:S01]  /*2b90*/  @!P0 FMUL.FTZ R3, R14, R5 ;  /* 0x000000050e038220 */ /* 0x000fe20000410000 */
[--C-:B------:R-:W-:Y:S01]  /*2ba0*/  @!P0 HADD2.F32 R23, -RZ, R25.reuse.H0_H0 ;  /* 0x20000019ff178230 */ /* 0x100fe20000004100 */
[-C--:B------:R-:W-:Y:S01]  /*2bb0*/  @!P0 FFMA.FTZ R2, R21, R22.reuse, R2 ;  /* 0x0000001615028223 */ /* 0x080fe20000010002 */
[----:B------:R-:W-:Y:S01]  /*2bc0*/  @!P0 MOV R16, R27 ;  /* 0x0000001b00108202 */ /* 0x000fe20000000f00 */
[-C--:B------:R-:W-:Y:S01]  /*2bd0*/  @!P0 FMUL.FTZ R28, R24, R7.reuse ;  /* 0x00000007181c8220 */ /* 0x080fe20000410000 */
[----:B------:R-:W-:Y:S01]  /*2be0*/  @!P0 HADD2.F32 R25, -RZ, R25.H1_H1 ;  /* 0x30000019ff198230 */ /* 0x000fe20000004100 */
[----:B------:R-:W-:Y:S02]  /*2bf0*/  @!P0 FMUL.FTZ R4, R6, R7 ;  /* 0x0000000706048220 */ /* 0x000fe40000410000 */
[-C--:B------:R-:W-:Y:S02]  /*2c00*/  @!P0 FFMA.FTZ R3, R20, R23.reuse, R3 ;  /* 0x0000001714038223 */ /* 0x080fe40000010003 */
[----:B------:R-:W-:Y:S02]  /*2c10*/  @!P0 FFMA.FTZ R29, R15, R22, -R29 ;  /* 0x000000160f1d8223 */ /* 0x000fe4000001081d */
[----:B------:R-:W-:Y:S02]  /*2c20*/  @!P0 FFMA.FTZ R26, R14, R23, -R26 ;  /* 0x000000170e1a8223 */ /* 0x000fe4000001081a */
[----:B------:R-:W-:Y:S01]  /*2c30*/  @!P0 FFMA.FTZ R28, R6, R25, -R28 ;  /* 0x00000019061c8223 */ /* 0x000fe2000001081c */
[----:B------:R-:W-:Y:S01]  /*2c40*/  @!P0 F2FP.PACK_AB R30, R2, R29 ;  /* 0x0000001d021e823e */ /* 0x000fe200000000ff */
[----:B------:R-:W-:Y:S01]  /*2c50*/  @!P0 FFMA.FTZ R4, R24, R25, R4 ;  /* 0x0000001918048223 */ /* 0x000fe20000010004 */
[----:B------:R-:W-:Y:S02]  /*2c60*/  @!P0 F2FP.PACK_AB R26, R3, R26 ;  /* 0x0000001a031a823e */ /* 0x000fe400000000ff */
[----:B------:R-:W-:Y:S02]  /*2c70*/  @!P0 MOV R17, R30 ;  /* 0x0000001e00118202 */ /* 0x000fe40000000f00 */
[----:B------:R-:W-:Y:S02]  /*2c80*/  @!P0 F2FP.PACK_AB R29, R4, R28 ;  /* 0x0000001c041d823e */ /* 0x000fe400000000ff */
[----:B------:R-:W-:Y:S02]  /*2c90*/  @!P0 MOV R18, R26 ;  /* 0x0000001a00128202 */ /* 0x000fe40000000f00 */
[----:B------:R-:W-:Y:S05]  /*2ca0*/  @!P0 MOV R19, R29 ;  /* 0x0000001d00138202 */ /* 0x000fea0000000f00 */
[----:B------:R1:W-:Y:S02]  /*2cb0*/  STG.E.128 [R100.64], R16 ;  /* 0x0000001064007986 */ /* 0x0003e4000c101d06 */
.L_x_800:
[----:B------:R-:W-:Y:S05]  /*2cc0*/  BSYNC B0 ;  /* 0x0000000000007941 */ /* 0x000fea0003800000 */
.L_x_799:
[----:B------:R-:W-:Y:S01]  /*2cd0*/  ISETP.GE.AND P0, PT, R117, c[0x0][0x220], PT ;  /* 0x0000880075007a0c */ /* 0x000fe20003f06270 */
[----:B------:R-:W-:Y:S01]  /*2ce0*/  @!UPT UIADD3 URZ, URZ, URZ, URZ ;  /* 0x0000003f3f3ff290 */ /* 0x000fe2000fffe03f */
[----:B------:R-:W-:Y:S11]  /*2cf0*/  BSSY B0, `(.L_x_801) ;  /* 0x0000034000007945 */ /* 0x000ff60003800000 */
[----:B------:R-:W-:-:S05]  /*2d00*/  @P0 BRA `(.L_x_802) ;  /* 0x0000032000000947 */ /* 0x000fca0003800000 */
[----:B------:R-:W-:Y:S01]  /*2d10*/  ISETP.GE.AND P0, PT, R117, UR4, PT ;  /* 0x0000000475007c0c */ /* 0x000fe2000bf06270 */
[----:B-1----:R-:W2:Y:S01]  /*2d20*/  LDG.E.128 R16, [R106.64+0x40] ;  /* 0x000040066a107981 */ /* 0x002ea2000c1e1d00 */
[----:B------:R-:W-:Y:S11]  /*2d30*/  MOV R101, R99 ;  /* 0x0000006300657202 */ /* 0x000ff60000000f00 */
[----:B------:R-:W3:Y:S06]  /*2d40*/  @!P0 LDG.E.64 R6, [R12.64+0x20] ;  /* 0x000020060c068981 */ /* 0x000eec000c1e1b00 */
[----:B------:R-:W4:Y:S02]  /*2d50*/  @!P0 LDG.E.64 R24, [R42.64+0x20] ;  /* 0x000020062a188981 */ /* 0x000f24000c1e1b00 */
        /* <DEDUP_REMOVED lines=44> */
[----:B------:R1:W-:Y:S02]  /*3020*/  STG.E.128 [R100.64+0x40], R16 ;  /* 0x0000401064007986 */ /* 0x0003e4000c101d06 */
.L_x_802:
[----:B------:R-:W-:Y:S05]  /*3030*/  BSYNC B0 ;  /* 0x0000000000007941 */ /* 0x000fea0003800000 */
.L_x_801:
[----:B------:R-:W-:Y:S11]  /*3040*/  ISETP.GE.AND P0, PT, R116, c[0x0][0x220], PT ;  /* 0x0000880074007a0c */ /* 0x000ff60003f06270 */
[----:B------:R-:W-:Y:S02]  /*3050*/  @!UPT UIADD3 URZ, URZ, URZ, URZ ;  /* 0x0000003f3f3ff290 */ /* 0x000fe4000fffe03f */
        /* <DEDUP_REMOVED lines=51> */
.L_x_798:
[----:B------:R-:W-:Y:S05]  /*3390*/  BSYNC B1 ;  /* 0x0000000000017941 */ /* 0x000fea0003800000 */
.L_x_797:
[----:B------:R-:W-:Y:S01]  /*33a0*/  BSSY B1, `(.L_x_803) ;  /* 0x00000b4000017945 */ /* 0x000fe20003800000 */
[----:B------:R-:W-:-:S05]  /*33b0*/  @!P4 BRA `(.L_x_804) ;  /* 0x00000b200000c947 */ /* 0x000fca0003800000 */
[C---:B------:R-:W-:Y:S01]  /*33c0*/  SHF.L.U64.HI R3, R139.reuse, 0x1, R122 ;  /* 0x000000018b037819 */ /* 0x040fe2000001027a */
[----:B------:R-:W-:Y:S01]  /*33d0*/  IMAD.SHL.U32 R5, R139, 0x2, RZ ;  /* 0x000000028b057824 */ /* 0x000fe200078e00ff */
[----:B------:R-:W-:Y:S04]  /*33e0*/  BSSY B0, `(.L_x_805) ;  /* 0x000003d000007945 */ /* 0x000fe80003800000 */
[-C--:B------:R-:W-:Y:S02]  /*33f0*/  IADD3 R28, P0, R42, R5.reuse, RZ ;  /* 0x000000052a1c7210 */ /* 0x080fe40007f1e0ff */
[----:B------:R-:W-:Y:S03]  /*3400*/  IADD3 R14, P1, R12, R5, RZ ;  /* 0x000000050c0e7210 */ /* 0x000fe60007f3e0ff */
[--C-:B------:R-:W-:Y:S01]  /*3410*/  IMAD.X R29, R43, 0x1, R3.reuse, P0 ;  /* 0x000000012b1d7824 */ /* 0x100fe200000e0603 */
[----:B------:R-:W-:Y:S01]  /*3420*/  ISETP.GE.AND P0, PT, R118, c[0x0][0x220], PT ;  /* 0x0000880076007a0c */ /* 0x000fe20003f06270 */
[----:B------:R-:W-:Y:S11]  /*3430*/  IMAD.X R15, R13, 0x1, R3, P1 ;  /* 0x000000010d0f7824 */ /* 0x000ff600008e0603 */
[----:B------:R-:W-:Y:S01]  /*3440*/  @!UPT UIADD3 URZ, URZ, URZ, URZ ;  /* 0x0000003f3f3ff290 */ /* 0x000fe2000fffe03f */
[----:B------:R-:W-:-:S05]  /*3450*/  @P0 BRA `(.L_x_806) ;  /* 0x0000035000000947 */ /* 0x000fca0003800000 */
[C---:B------:R-:W-:Y:S02]  /*3460*/  LEA R30, P1, R65.reuse, R106, 0x1 ;  /* 0x0000006a411e7211 */ /* 0x040fe400078208ff */
[----:B------:R-:W-:Y:S02]  /*3470*/  ISETP.GE.AND P0, PT, R118, UR4, PT ;  /* 0x0000000476007c0c */ /* 0x000fe4000bf06270 */
[----:B------:R-:W-:Y:S02]  /*3480*/  LEA.HI.X R31, R65, R107, R62, 0x1, P1 ;  /* 0x0000006b411f7211 */ /* 0x000fe400008f0c3e */
[C---:B------:R-:W-:Y:S03]  /*3490*/  LEA R36, P1, R151.reuse, R100, 0x1 ;  /* 0x0000006497247211 */ /* 0x040fe600078208ff */
[----:B-1----:R-:W2:Y:S01]  /*34a0*/  LDG.E.128 R16, [R30.64] ;  /* 0x000000061e107981 */ /* 0x002ea2000c1e1d00 */
[----:B------:R-:W-:Y:S07]  /*34b0*/  LEA.HI.X R37, R151, R99, R150, 0x1, P1 ;  /* 0x0000006397257211 */ /* 0x000fee00008f0c96 */
[----:B------:R-:W3:Y:S06]  /*34c0*/  @!P0 LDG.E.64 R6, [R14.64] ;  /* 0x000000060e068981 */ /* 0x000eec000c1e1b00 */
[----:B------:R-:W4:Y:S01]  /*34d0*/  @!P0 LDG.E.64 R26, [R28.64] ;  /* 0x000000061c1a8981 */ /* 0x000f22000c1e1b00 */
[--C-:B---3--:R-:W-:Y:S01]  /*34e0*/  @!P0 HADD2.F32 R21, -RZ, R6.reuse.H0_H0 ;  /* 0x20000006ff158230 */ /* 0x108fe20000004100 */
[----:B--2---:R-:W-:Y:S01]  /*34f0*/  @!P0 MOV R5, R16 ;  /* 0x0000001000058202 */ /* 0x004fe20000000f00 */
[----:B------:R-:W-:Y:S01]  /*3500*/  @!P0 HADD2.F32 R8, -RZ, R6.H1_H1 ;  /* 0x30000006ff088230 */ /* 0x000fe20000004100 */
[----:B------:R-:W-:Y:S03]  /*3510*/  @!P0 MOV R6, R19 ;  /* 0x0000001300068202 */ /* 0x000fe60000000f00 */
[--C-:B------:R-:W-:Y:S02]  /*3520*/  @!P0 HADD2.F32 R22, -RZ, R5.reuse.H1_H1 ;  /* 0x30000005ff168230 */ /* 0x100fe40000004100 */
[----:B------:R-:W-:Y:S02]  /*3530*/  @!P0 HADD2.F32 R20, -RZ, R5.H0_H0 ;  /* 0x20000005ff148230 */ /* 0x000fe40000004100 */
[--C-:B----4-:R-:W-:Y:S01]  /*3540*/  @!P0 HADD2.F32 R23, -RZ, R26.reuse.H0_H0 ;  /* 0x2000001aff178230 */ /* 0x110fe20000004100 */
        /* <DEDUP_REMOVED lines=15> */
[--C-:B------:R-:W-:Y:S01]  /*3640*/  @!P0 HADD2.F32 R26, -RZ, R6.reuse.H1_H1 ;  /* 0x30000006ff1a8230 */ /* 0x100fe20000004100 */
[-C--:B------:R-:W-:Y:S01]  /*3650*/  @!P0 FMUL.FTZ R30, R22, R5.reuse ;  /* 0x00000005161e8220 */ /* 0x080fe20000410000 */
[----:B------:R-:W-:Y:S01]  /*3660*/  @!P0 HADD2.F32 R6, -RZ, R6.H0_H0 ;  /* 0x20000006ff068230 */ /* 0x000fe20000004100 */
[----:B------:R-:W-:Y:S01]  /*3670*/  @!P0 FMUL.FTZ R3, R20, R5 ;  /* 0x0000000514038220 */ /* 0x000fe20000410000 */
[----:B------:R-:W-:Y:S01]  /*3680*/  @!P0 HADD2.F32 R7, -RZ, R7.H1_H1 ;  /* 0x30000007ff078230 */ /* 0x000fe20000004100 */
[-C--:B------:R-:W-:Y:S01]  /*3690*/  @!P0 FFMA.FTZ R2, R23, R24.reuse, R2 ;  /* 0x0000001817028223 */ /* 0x080fe20000010002 */
[----:B------:R-:W-:Y:S01]  /*36a0*/  @!P0 MOV R16, R31 ;  /* 0x0000001f00108202 */ /* 0x000fe20000000f00 */
[----:B------:R-:W-:Y:S01]  /*36b0*/  @!P0 FFMA.FTZ R33, R21, R24, -R33 ;  /* 0x0000001815218223 */ /* 0x000fe20000010821 */
[--C-:B------:R-:W-:Y:S01]  /*36c0*/  @!P0 HADD2.F32 R25, -RZ, R27.reuse.H0_H0 ;  /* 0x2000001bff198230 */ /* 0x100fe20000004100 */
[-C--:B------:R-:W-:Y:S01]  /*36d0*/  @!P0 FMUL.FTZ R32, R26, R7.reuse ;  /* 0x000000071a208220 */ /* 0x080fe20000410000 */
[----:B------:R-:W-:Y:S01]  /*36e0*/  @!P0 HADD2.F32 R27, -RZ, R27.H1_H1 ;  /* 0x3000001bff1b8230 */ /* 0x000fe20000004100 */
[----:B------:R-:W-:Y:S01]  /*36f0*/  @!P0 FMUL.FTZ R4, R6, R7 ;  /* 0x0000000706048220 */ /* 0x000fe20000410000 */
[----:B------:R-:W-:Y:S01]  /*3700*/  @!P0 F2FP.PACK_AB R34, R2, R33 ;  /* 0x000000210222823e */ /* 0x000fe200000000ff */
[-C--:B------:R-:W-:Y:S02]  /*3710*/  @!P0 FFMA.FTZ R3, R22, R25.reuse, R3 ;  /* 0x0000001916038223 */ /* 0x080fe40000010003 */
[----:B------:R-:W-:Y:S01]  /*3720*/  @!P0 FFMA.FTZ R30, R20, R25, -R30 ;  /* 0x00000019141e8223 */ /* 0x000fe2000001081e */
[----:B------:R-:W-:Y:S01]  /*3730*/  @!P0 MOV R17, R34 ;  /* 0x0000002200118202 */ /* 0x000fe20000000f00 */
[-C--:B------:R-:W-:Y:S02]  /*3740*/  @!P0 FFMA.FTZ R32, R6, R27.reuse, -R32 ;  /* 0x0000001b06208223 */ /* 0x080fe40000010820 */
[----:B------:R-:W-:Y:S01]  /*3750*/  @!P0 FFMA.FTZ R4, R26, R27, R4 ;  /* 0x0000001b1a048223 */ /* 0x000fe20000010004 */
[----:B------:R-:W-:Y:S04]  /*3760*/  @!P0 F2FP.PACK_AB R30, R3, R30 ;  /* 0x0000001e031e823e */ /* 0x000fe800000000ff */
[----:B------:R-:W-:Y:S02]  /*3770*/  @!P0 F2FP.PACK_AB R33, R4, R32 ;  /* 0x000000200421823e */ /* 0x000fe400000000ff */
[----:B------:R-:W-:Y:S02]  /*3780*/  @!P0 MOV R18, R30 ;  /* 0x0000001e00128202 */ /* 0x000fe40000000f00 */
[----:B------:R-:W-:Y:S05]  /*3790*/  @!P0 MOV R19, R33 ;  /* 0x0000002100138202 */ /* 0x000fea0000000f00 */
[----:B------:R1:W-:Y:S02]  /*37a0*/  STG.E.128 [R36.64], R16 ;  /* 0x0000001024007986 */ /* 0x0003e4000c101d06 */
.L_x_806:
[----:B------:R-:W-:Y:S05]  /*37b0*/  BSYNC B0 ;  /* 0x0000000000007941 */ /* 0x000fea0003800000 */
.L_x_805:
[----:B------:R-:W-:Y:S01]  /*37c0*/  ISETP.GE.AND P0, PT, R117, c[0x0][0x220], PT ;  /* 0x0000880075007a0c */ /* 0x000fe20003f06270 */
[----:B------:R-:W-:Y:S01]  /*37d0*/  @!UPT UIADD3 URZ, URZ, URZ, URZ ;  /* 0x0000003f3f3ff290 */ /* 0x000fe2000fffe03f */
[----:B------:R-:W-:Y:S11]  /*37e0*/  BSSY B0, `(.L_x_807) ;  /* 0x0000037000007945 */ /* 0x000ff60003800000 */
[----:B------:R-:W-:-:S05]  /*37f0*/  @P0 BRA `(.L_x_808) ;  /* 0x0000035000000947 */ /* 0x000fca0003800000 */
[C---:B------:R-:W-:Y:S02]  /*3800*/  LEA R30, P1, R68.reuse, R106, 0x1 ;  /* 0x0000006a441e7211 */ /* 0x040fe400078208ff */
[----:B------:R-:W-:Y:S02]  /*3810*/  ISETP.GE.AND P0, PT, R117, UR4, PT ;  /* 0x0000000475007c0c */ /* 0x000fe4000bf06270 */
[----:B------:R-:W-:Y:S02]  /*3820*/  LEA.HI.X R31, R68, R107, R69, 0x1, P1 ;  /* 0x0000006b441f7211 */ /* 0x000fe400008f0c45 */
[C---:B-1----:R-:W-:Y:S03]  /*3830*/  LEA R36, P1, R72.reuse, R100, 0x1 ;  /* 0x0000006448247211 */ /* 0x042fe600078208ff */
[----:B------:R-:W2:Y:S01]  /*3840*/  LDG.E.128 R16, [R30.64] ;  /* 0x000000061e107981 */ /* 0x000ea2000c1e1d00 */
[----:B------:R-:W-:Y:S07]  /*3850*/  LEA.HI.X R37, R72, R99, R73, 0x1, P1 ;  /* 0x0000006348257211 */ /* 0x000fee00008f0c49 */
[----:B------:R-:W3:Y:S06]  /*3860*/  @!P0 LDG.E.64 R6, [R14.64+0x20] ;  /* 0x000020060e068981 */ /* 0x000eec000c1e1b00 */
[----:B------:R-:W4:Y:S01]  /*3870*/  @!P0 LDG.E.64 R26, [R28.64+0x20] ;  /* 0x000020061c1a8981 */ /* 0x000f22000c1e1b00 */
        /* <DEDUP_REMOVED lines=45> */
.L_x_808:
[----:B------:R-:W-:Y:S05]  /*3b50*/  BSYNC B0 ;  /* 0x0000000000007941 */ /* 0x000fea0003800000 */
.L_x_807:
[----:B------:R-:W-:Y:S11]  /*3b60*/  ISETP.GE.AND P0, PT, R116, c[0x0][0x220], PT ;  /* 0x0000880074007a0c */ /* 0x000ff60003f06270 */
[----:B------:R-:W-:Y:S02]  /*3b70*/  @!UPT UIADD3 URZ, URZ, URZ, URZ ;  /* 0x0000003f3f3ff290 */ /* 0x000fe4000fffe03f */
[----:B------:R-:W-:-:S05]  /*3b80*/  @P0 BRA `(.L_x_804) ;  /* 0x0000035000000947 */ /* 0x000fca0003800000 */
[----:B------:R-:W-:Y:S02]  /*3b90*/  LEA R30, P1, R76, R106, 0x1 ;  /* 0x0000006a4c1e7211 */ /* 0x000fe400078208ff */
        /* <DEDUP_REMOVED lines=10> */
[----:B------:R-:W-:Y:S02]  /*3c40*/  @!P0 MOV R15, R17 ;  /* 0x00000011000f8202 */ /* 0x000fe40000000f00 */
[----:B------:R-:W-:Y:S01]  /*3c50*/  @!P0 MOV R14, R18 ;  /* 0x00000012000e8202 */ /* 0x000fe20000000f00 */
[--C-:B------:R-:W-:Y:S01]  /*3c60*/  @!P0 HADD2.F32 R22, -RZ, R5.reuse.H1_H1 ;  /* 0x30000005ff168230 */ /* 0x100fe20000004100 */
[----:B------:R-:W-:Y:S01]  /*3c70*/  @!P0 MOV R6, R19 ;  /* 0x0000001300068202 */ /* 0x000fe20000000f00 */
[----:B------:R-:W-:Y:S02]  /*3c80*/  @!P0 HADD2.F32 R20, -RZ, R5.H0_H0 ;  /* 0x20000005ff148230 */ /* 0x000fe40000004100 */
[--C-:B----4-:R-:W-:Y:S01]  /*3c90*/  @!P0 HADD2.F32 R23, -RZ, R28.reuse.H0_H0 ;  /* 0x2000001cff178230 */ /* 0x110fe20000004100 */
[-C--:B------:R-:W-:Y:S01]  /*3ca0*/  @!P0 FMUL.FTZ R31, R22, R21.reuse ;  /* 0x00000015161f8220 */ /* 0x080fe20000410000 */
[----:B------:R-:W-:Y:S01]  /*3cb0*/  @!P0 HADD2.F32 R24, -RZ, R28.H1_H1 ;  /* 0x3000001cff188230 */ /* 0x000fe20000004100 */
[C---:B------:R-:W-:Y:S01]  /*3cc0*/  @!P0 FMUL.FTZ R0, R20.reuse, R21 ;  /* 0x0000001514008220 */ /* 0x040fe20000410000 */
[--C-:B------:R-:W-:Y:S01]  /*3cd0*/  @!P0 HADD2.F32 R26, -RZ, R6.reuse.H1_H1 ;  /* 0x30000006ff1a8230 */ /* 0x100fe20000004100 */
[-C--:B------:R-:W-:Y:S01]  /*3ce0*/  @!P0 FFMA.FTZ R31, R20, R23.reuse, -R31 ;  /* 0x00000017141f8223 */ /* 0x080fe2000001081f */
[----:B------:R-:W-:Y:S01]  /*3cf0*/  @!P0 HADD2.F32 R6, -RZ, R6.H0_H0 ;  /* 0x20000006ff068230 */ /* 0x000fe20000004100 */
[----:B------:R-:W-:Y:S01]  /*3d00*/  @!P0 FFMA.FTZ R0, R22, R23, R0 ;  /* 0x0000001716008223 */ /* 0x000fe20000010000 */
[--C-:B------:R-:W-:Y:S02]  /*3d10*/  @!P0 HADD2.F32 R23, -RZ, R15.reuse.H1_H1 ;  /* 0x3000000fff178230 */ /* 0x100fe40000004100 */
[----:B------:R-:W-:Y:S02]  /*3d20*/  @!P0 HADD2.F32 R15, -RZ, R15.H0_H0 ;  /* 0x2000000fff0f8230 */ /* 0x000fe40000004100 */
[--C-:B------:R-:W-:Y:S01]  /*3d30*/  @!P0 HADD2.F32 R22, -RZ, R14.reuse.H1_H1 ;  /* 0x3000000eff168230 */ /* 0x100fe20000004100 */
[-C--:B------:R-:W-:Y:S01]  /*3d40*/  @!P0 FMUL.FTZ R33, R23, R8.reuse ;  /* 0x0000000817218220 */ /* 0x080fe20000410000 */
[----:B------:R-:W-:Y:S01]  /*3d50*/  @!P0 HADD2.F32 R14, -RZ, R14.H0_H0 ;  /* 0x2000000eff0e8230 */ /* 0x000fe20000004100 */
[C---:B------:R-:W-:Y:S01]  /*3d60*/  @!P0 FMUL.FTZ R2, R15.reuse, R8 ;  /* 0x000000080f028220 */ /* 0x040fe20000410000 */
[--C-:B------:R-:W-:Y:S01]  /*3d70*/  @!P0 HADD2.F32 R5, -RZ, R7.reuse.H0_H0 ;  /* 0x20000007ff058230 */ /* 0x100fe20000004100 */
[-C--:B------:R-:W-:Y:S01]  /*3d80*/  @!P0 FFMA.FTZ R33, R15, R24.reuse, -R33 ;  /* 0x000000180f218223 */ /* 0x080fe20000010821 */
[----:B------:R-:W-:Y:S01]  /*3d90*/  @!P0 HADD2.F32 R7, -RZ, R7.H1_H1 ;  /* 0x30000007ff078230 */ /* 0x000fe20000004100 */
[----:B------:R-:W-:Y:S01]  /*3da0*/  @!P0 FFMA.FTZ R2, R23, R24, R2 ;  /* 0x0000001817028223 */ /* 0x000fe20000010002 */
[----:B------:R-:W-:Y:S01]  /*3db0*/  @!P0 F2FP.PACK_AB R31, R0, R31 ;  /* 0x0000001f001f823e */ /* 0x000fe200000000ff */
[-C--:B------:R-:W-:Y:S01]  /*3dc0*/  @!P0 FMUL.FTZ R3, R14, R5.reuse ;  /* 0x000000050e038220 */ /* 0x080fe20000410000 */
[--C-:B------:R-:W-:Y:S01]  /*3dd0*/  @!P0 HADD2.F32 R25, -RZ, R29.reuse.H0_H0 ;  /* 0x2000001dff198230 */ /* 0x100fe20000004100 */
[----:B------:R-:W-:Y:S01]  /*3de0*/  @!P0 FMUL.FTZ R30, R22, R5 ;  /* 0x00000005161e8220 */ /* 0x000fe20000410000 */
[----:B------:R-:W-:Y:S01]  /*3df0*/  @!P0 F2FP.PACK_AB R34, R2, R33 ;  /* 0x000000210222823e */ /* 0x000fe200000000ff */
[----:B------:R-:W-:Y:S01]  /*3e00*/  @!P0 HADD2.F32 R27, -RZ, R29.H1_H1 ;  /* 0x3000001dff1b8230 */ /* 0x000fe20000004100 */
[----:B------:R-:W-:Y:S01]  /*3e10*/  @!P0 MOV R16, R31 ;  /* 0x0000001f00108202 */ /* 0x000fe20000000f00 */
[-C--:B------:R-:W-:Y:S01]  /*3e20*/  @!P0 FMUL.FTZ R32, R26, R7.reuse ;  /* 0x000000071a208220 */ /* 0x080fe20000410000 */
[----:B------:R-:W-:Y:S01]  /*3e30*/  @!P0 MOV R17, R34 ;  /* 0x0000002200118202 */ /* 0x000fe20000000f00 */
[----:B------:R-:W-:Y:S02]  /*3e40*/  @!P0 FMUL.FTZ R4, R6, R7 ;  /* 0x0000000706048220 */ /* 0x000fe40000410000 */
[-C--:B------:R-:W-:Y:S02]  /*3e50*/  @!P0 FFMA.FTZ R3, R22, R25.reuse, R3 ;  /* 0x0000001916038223 */ /* 0x080fe40000010003 */
[----:B------:R-:W-:Y:S02]  /*3e60*/  @!P0 FFMA.FTZ R30, R14, R25, -R30 ;  /* 0x000000190e1e8223 */ /* 0x000fe4000001081e */
[-C--:B------:R-:W-:Y:S02]  /*3e70*/  @!P0 FFMA.FTZ R32, R6, R27.reuse, -R32 ;  /* 0x0000001b06208223 */ /* 0x080fe40000010820 */
[----:B------:R-:W-:Y:S01]  /*3e80*/  @!P0 FFMA.FTZ R4, R26, R27, R4 ;  /* 0x0000001b1a048223 */ /* 0x000fe20000010004 */
[----:B------:R-:W-:Y:S04]  /*3e90*/  @!P0 F2FP.PACK_AB R30, R3, R30 ;  /* 0x0000001e031e823e */ /* 0x000fe800000000ff */
[----:B------:R-:W-:Y:S02]  /*3ea0*/  @!P0 F2FP.PACK_AB R33, R4, R32 ;  /* 0x000000200421823e */ /* 0x000fe400000000ff */
[----:B------:R-:W-:Y:S02]  /*3eb0*/  @!P0 MOV R18, R30 ;  /* 0x0000001e00128202 */ /* 0x000fe40000000f00 */
[----:B------:R-:W-:Y:S05]  /*3ec0*/  @!P0 MOV R19, R33 ;  /* 0x0000002100138202 */ /* 0x000fea0000000f00 */
[----:B------:R1:W-:Y:S02]  /*3ed0*/  STG.E.128 [R36.64], R16 ;  /* 0x0000001024007986 */ /* 0x0003e4000c101d06 */
.L_x_804:
[----:B------:R-:W-:Y:S05]  /*3ee0*/  BSYNC B1 ;  /* 0x0000000000017941 */ /* 0x000fea0003800000 */
.L_x_803:
[----:B------:R-:W-:Y:S01]  /*3ef0*/  BSSY B1, `(.L_x_809) ;  /* 0x00000b3000017945 */ /* 0x000fe20003800000 */
[----:B------:R-:W-:-:S05]  /*3f00*/  @!P6 BRA `(.L_x_810) ;  /* 0x00000b100000e947 */ /* 0x000fca0003800000 */
[----:B------:R-:W-:Y:S01]  /*3f10*/  ISETP.GE.AND P0, PT, R118, c[0x0][0x220], PT ;  /* 0x0000880076007a0c */ /* 0x000fe20003f06270 */
[C---:B------:R-:W-:Y:S01]  /*3f20*/  IMAD.SHL.U32 R5, R59.reuse, 0x2, RZ ;  /* 0x000000023b057824 */ /* 0x040fe200078e00ff */
[----:B------:R-:W-:Y:S01]  /*3f30*/  SHF.L.U64.HI R3, R59, 0x1, R58 ;  /* 0x000000013b037819 */ /* 0x000fe2000001023a */
[----:B------:R-:W-:Y:S03]  /*3f40*/  BSSY B0, `(.L_x_811) ;  /* 0x000003b000007945 */ /* 0x000fe60003800000 */
[-C--:B------:R-:W-:Y:S02]  /*3f50*/  IADD3 R28, P2, R42, R5.reuse, RZ ;  /* 0x000000052a1c7210 */ /* 0x080fe40007f5e0ff */
[----:B------:R-:W-:Y:S03]  /*3f60*/  IADD3 R14, P1, R12, R5, RZ ;  /* 0x000000050c0e7210 */ /* 0x000fe60007f3e0ff */
[--C-:B------:R-:W-:Y:S02]  /*3f70*/  IMAD.X R29, R43, 0x1, R3.reuse, P2 ;  /* 0x000000012b1d7824 */ /* 0x100fe400010e0603 */
[----:B------:R-:W-:Y:S01]  /*3f80*/  IMAD.X R15, R13, 0x1, R3, P1 ;  /* 0x000000010d0f7824 */ /* 0x000fe200008e0603 */
[----:B------:R-:W-:-:S05]  /*3f90*/  @P0 BRA `(.L_x_812) ;  /* 0x0000035000000947 */ /* 0x000fca0003800000 */
[C---:B------:R-:W-:Y:S02]  /*3fa0*/  LEA R30, P1, R67.reuse, R106, 0x1 ;  /* 0x0000006a431e7211 */ /* 0x040fe400078208ff */
[----:B------:R-:W-:Y:S02]  /*3fb0*/  ISETP.GE.AND P0, PT, R118, UR4, PT ;  /* 0x0000000476007c0c */ /* 0x000fe4000bf06270 */
[----:B------:R-:W-:Y:S02]  /*3fc0*/  LEA.HI.X R31, R67, R107, R64, 0x1, P1 ;  /* 0x0000006b431f7211 */ /* 0x000fe400008f0c40 */
[C---:B-1----:R-:W-:Y:S03]  /*3fd0*/  LEA R36, P1, R172.reuse, R100, 0x1 ;  /* 0x00000064ac247211 */ /* 0x042fe600078208ff */
[----:B------:R-:W2:Y:S01]  /*3fe0*/  LDG.E.128 R16, [R30.64] ;  /* 0x000000061e107981 */ /* 0x000ea2000c1e1d00 */
        /* <DEDUP_REMOVED lines=48> */
.L_x_812:
[----:B------:R-:W-:Y:S05]  /*42f0*/  BSYNC B0 ;  /* 0x0000000000007941 */ /* 0x000fea0003800000 */
.L_x_811:
        /* <DEDUP_REMOVED lines=57> */
.L_x_814:
[----:B------:R-:W-:Y:S05]  /*4690*/  BSYNC B0 ;  /* 0x0000000000007941 */ /* 0x000fea0003800000 */
.L_x_813:
        /* <DEDUP_REMOVED lines=56> */
.L_x_810:
[----:B------:R-:W-:Y:S05]  /*4a20*/  BSYNC B1 ;  /* 0x0000000000017941 */ /* 0x000fea0003800000 */
.L_x_809:
[----:B------:R-:W-:Y:S01]  /*4a30*/  ISETP.NE.AND P0, PT, R178, RZ, PT ;  /* 0x000000ffb200720c */ /* 0x000fe20003f05270 */
[----:B------:R-:W-:Y:S01]  /*4a40*/  @!UPT UIADD3 URZ, URZ, URZ, URZ ;  /* 0x0000003f3f3ff290 */ /* 0x000fe2000fffe03f */
[----:B------:R-:W-:Y:S11]  /*4a50*/  BSSY B1, `(.L_x_815) ;  /* 0x00000b7000017945 */ /* 0x000ff60003800000 */
        /* <DEDUP_REMOVED lines=10> */
[----:B------:R-:W-:Y:S02]  /*4b00*/  MOV R31, 0xc0 ;  /* 0x000000c0001f7802 */ /* 0x000fe40000000f00 */
[----:B------:R-:W-:Y:S02]  /*4b10*/  ISETP.GE.AND P0, PT, R118, UR4, PT ;  /* 0x0000000476007c0c */ /* 0x000fe4000bf06270 */
[----:B-1----:R-:W-:Y:S01]  /*4b20*/  MOV R101, R99 ;  /* 0x0000006300657202 */ /* 0x002fe20000000f00 */
[C---:B------:R-:W-:Y:S04]  /*4b30*/  IMAD.WIDE.U32 R32, R31.reuse, c[0x0][0x288], R106 ;  /* 0x0000a2001f207a25 */ /* 0x040fe800078e006a */
[C---:B------:R-:W-:Y:S02]  /*4b40*/  IMAD R30, R31.reuse, c[0x0][0x28c], RZ ;  /* 0x0000a3001f1e7a24 */ /* 0x040fe400078e02ff */
[----:B------:R-:W-:Y:S03]  /*4b50*/  IMAD.WIDE.U32 R36, R31, c[0x0][0x198], R100 ;  /* 0x000066001f247a25 */ /* 0x000fe600078e0064 */
[----:B------:R-:W-:Y:S01]  /*4b60*/  IADD3 R33, R33, R30, RZ ;  /* 0x0000001e21217210 */ /* 0x000fe20007ffe0ff */
[----:B------:R-:W-:Y:S01]  /*4b70*/  IMAD R31, R31, c[0x0][0x19c], RZ ;  /* 0x000067001f1f7a24 */ /* 0x000fe200078e02ff */
[----:B------:R-:W2:Y:S04]  /*4b80*/  @!P0 LDG.E.64 R6, [R14.64] ;  /* 0x000000060e068981 */ /* 0x000ea8000c1e1b00 */
[----:B------:R-:W-:Y:S02]  /*4b90*/  IADD3 R37, R37, R31, RZ ;  /* 0x0000001f25257210 */ /* 0x000fe40007ffe0ff */
[----:B------:R-:W3:Y:S08]  /*4ba0*/  LDG.E.128 R16, [R32.64] ;  /* 0x0000000620107981 */ /* 0x000ef0000c1e1d00 */
[----:B------:R-:W4:Y:S01]  /*4bb0*/  @!P0 LDG.E.64 R26, [R28.64] ;  /* 0x000000061c1a8981 */ /* 0x000f22000c1e1b00 */
[--C-:B--2---:R-:W-:Y:S02]  /*4bc0*/  @!P0 HADD2.F32 R21, -RZ, R6.reuse.H0_H0 ;  /* 0x20000006ff158230 */ /* 0x104fe40000004100 */
[----:B------:R-:W-:Y:S01]  /*4bd0*/  @!P0 HADD2.F32 R8, -RZ, R6.H1_H1 ;  /* 0x30000006ff088230 */ /* 0x000fe20000004100 */
[----:B---3--:R-:W-:Y:S02]  /*4be0*/  @!P0 MOV R5, R16 ;  /* 0x0000001000058202 */ /* 0x008fe40000000f00 */
        /* <DEDUP_REMOVED lines=42> */
.L_x_818:
[----:B------:R-:W-:Y:S05]  /*4e90*/  BSYNC B0 ;  /* 0x0000000000007941 */ /* 0x000fea0003800000 */
.L_x_817:
[----:B------:R-:W-:Y:S01]  /*4ea0*/  ISETP.GE.AND P0, PT, R117, c[0x0][0x220], PT ;  /* 0x0000880075007a0c */ /* 0x000fe20003f06270 */
[----:B------:R-:W-:Y:S01]  /*4eb0*/  @!UPT UIADD3 URZ, URZ, URZ, URZ ;  /* 0x0000003f3f3ff290 */ /* 0x000fe2000fffe03f */
[----:B------:R-:W-:Y:S11]  /*4ec0*/  BSSY B0, `(.L_x_819) ;  /* 0x0000037000007945 */ /* 0x000ff60003800000 */
        /* <DEDUP_REMOVED lines=54> */
.L_x_820:
[----:B------:R-:W-:Y:S05]  /*5230*/  BSYNC B0 ;  /* 0x0000000000007941 */ /* 0x000fea0003800000 */
.L_x_819:
[----:B------:R-:W-:Y:S11]  /*5240*/  ISETP.GE.AND P0, PT, R116, c[0x0][0x220], PT ;  /* 0x0000880074007a0c */ /* 0x000ff60003f06270 */
[----:B------:R-:W-:Y:S02]  /*5250*/  @!UPT UIADD3 URZ, URZ, URZ, URZ ;  /* 0x0000003f3f3ff290 */ /* 0x000fe4000fffe03f */
        /* <DEDUP_REMOVED lines=54> */
.L_x_816:
[----:B------:R-:W-:Y:S05]  /*55c0*/  BSYNC B1 ;  /* 0x0000000000017941 */ /* 0x000fea0003800000 */
.L_x_815:
[----:B------:R-:W-:Y:S01]  /*55d0*/  IMAD.MOV.U32 R3, RZ, RZ, c[0x0][0x230] ;  /* 0x00008c00ff037624 */ /* 0x000fe200078e00ff */
[----:B------:R-:W-:Y:S03]  /*55e0*/  ULDC UR4, c[0x0][0x230] ;  /* 0x00008c0000047ab9 */ /* 0x000fe60000000800 */
[----:B------:R-:W-:Y:S05]  /*55f0*/  IMAD.U32 R3, R3, -0x40, RZ ;  /* 0xffffffc003037824 */ /* 0x000fea00078e00ff */
[C---:B------:R-:W-:Y:S02]  /*5600*/  LEA R42, P1, R3.reuse, R42, 0x1 ;  /* 0x0000002a032a7211 */ /* 0x040fe400078208ff */
[C---:B------:R-:W-:Y:S02]  /*5610*/  LEA R12, P0, R3.reuse, R12, 0x1 ;  /* 0x0000000c030c7211 */ /* 0x040fe400078008ff */
[C---:B------:R-:W-:Y:S02]  /*5620*/  LEA.HI.X.SX32 R43, R3.reuse, R43, 0x1, P1 ;  /* 0x0000002b032b7211 */ /* 0x040fe400008f0eff */
[----:B------:R-:W-:Y:S01]  /*5630*/  LEA.HI.X.SX32 R13, R3, R13, 0x1, P0 ;  /* 0x0000000d030d7211 */ /* 0x000fe200000f0eff */
[----:B------:R-:W-:-:S05]  /*5640*/  BRA `(.L_x_821) ;  /* 0x0000534000007947 */ /* 0x000fca0003800000 */
.L_x_796:
[----:B------:R-:W-:Y:S01]  /*5650*/  BSSY B2, `(.L_x_822) ;  /* 0x000012a000027945 */ /* 0x000fe20003800000 */
[----:B------:R-:W-:-:S05]  /*5660*/  @!P3 BRA `(.L_x_823) ;  /* 0x000012800000b947 */ /* 0x000fca0003800000 */
[----:B------:R-:W-:Y:S01]  /*5670*/  ISETP.GE.AND P0, PT, R118, c[0x0][0x220], PT ;  /* 0x0000880076007a0c */ /* 0x000fe20003f06270 */
[----:B------:R-:W-:Y:S01]  /*5680*/  @!UPT UIADD3 URZ, URZ, URZ, URZ ;  /* 0x0000003f3f3ff290 */ /* 0x000fe2000fffe03f */
[----:B------:R-:W-:Y:S11]  /*5690*/  BSSY B1, `(.L_x_824) ;  /* 0x000005f000017945 */ /* 0x000ff60003800000 */
[----:B------:R-:W-:-:S05]  /*56a0*/  @P0 BRA `(.L_x_825) ;  /* 0x000005d000000947 */ /* 0x000fca0003800000 */
[----:B------:R1:W5:Y:S01]  /*56b0*/  LDG.E.128 R32, [R106.64] ;  /* 0x000000066a207981 */ /* 0x000362000c1e1d00 */
[----:B------:R-:W-:Y:S01]  /*56c0*/  ISETP.GE.AND P0, PT, R118, UR4, PT ;  /* 0x0000000476007c0c */ /* 0x000fe2000bf06270 */
[----:B------:R-:W-:Y:S01]  /*56d0*/  @!UPT UIADD3 URZ, URZ, URZ, URZ ;  /* 0x0000003f3f3ff290 */ /* 0x000fe2000fffe03f */
[----:B------:R-:W-:Y:S11]  /*56e0*/  BSSY B0, `(.L_x_826) ;  /* 0x0000057000007945 */ /* 0x000ff60003800000 */
[----:B------:R-:W-:-:S05]  /*56f0*/  @P0 BRA `(.L_x_827) ;  /* 0x0000055000000947 */ /* 0x000fca0003800000 */
[--C-:B-----5:R-:W-:Y:S01]  /*5700*/  HADD2.F32 R27, -RZ, R32.reuse.H0_H0 ;  /* 0x20000020ff1b7230 */ /* 0x120fe20000004100 */
[----:B------:R-:W-:Y:S01]  /*5710*/  ULEA.HI UR5, UR4, UR4, URZ, 0x1 ;  /* 0x0000000404057291 */ /* 0x000fe2000f8f083f */
[----:B------:R-:W-:Y:S01]  /*5720*/  HADD2.F32 R31, -RZ, R32.H1_H1 ;  /* 0x30000020ff1f7230 */ /* 0x000fe20000004100 */
[----:B------:R-:W-:Y:S02]  /*5730*/  MOV R47, R33 ;  /* 0x00000021002f7202 */ /* 0x000fe40000000f00 */
[----:B------:R-:W-:Y:S01]  /*5740*/  USHF.R.S32.HI UR5, URZ, 0x1, UR5 ;  /* 0x000000013f057899 */ /* 0x000fe20008011405 */
[----:B------:R-:W-:Y:S02]  /*5750*/  MOV R40, R34 ;  /* 0x0000002200287202 */ /* 0x000fe40000000f00 */
[----:B------:R-:W-:Y:S01]  /*5760*/  HADD2.F32 R32, -RZ, R47.H0_H0 ;  /* 0x2000002fff207230 */ /* 0x000fe20000004100 */
[----:B------:R-:W-:Y:S02]  /*5770*/  MOV R45, R35 ;  /* 0x00000023002d7202 */ /* 0x000fe40000000f00 */
[----:B------:R-:W-:Y:S02]  /*5780*/  ISETP.GE.AND P0, PT, R118, UR5, PT ;  /* 0x0000000576007c0c */ /* 0x000fe4000bf06270 */
[----:B------:R-:W-:Y:S11]  /*5790*/  MOV R49, UR5 ;  /* 0x0000000500317c02 */ /* 0x000ff60008000f00 */
[----:B------:R-:W-:Y:S04]  /*57a0*/  @P0 IADD3 R49, RZ, -UR5, RZ ;  /* 0x80000005ff310c10 */ /* 0x000fe8000fffe0ff */
[C---:B------:R-:W-:Y:S04]  /*57b0*/  LEA R20, P1, R49.reuse, R106, 0x1 ;  /* 0x0000006a31147211 */ /* 0x040fe800078208ff */
[----:B------:R-:W-:Y:S02]  /*57c0*/  LEA.HI.X.SX32 R21, R49, R107, 0x1, P1 ;  /* 0x0000006b31157211 */ /* 0x000fe400008f0eff */
[----:B------:R-:W-:Y:S02]  /*57d0*/  MOV R49, RZ ;  /* 0x000000ff00317202 */ /* 0x000fe40000000f00 */
[----:B------:R-:W-:Y:S02]  /*57e0*/  @P0 IADD3 R49, RZ, -UR5, RZ ;  /* 0x80000005ff310c10 */ /* 0x000fe4000fffe0ff */
[----:B------:R-:W2:Y:S02]  /*57f0*/  LDG.E.128 R20, [R20.64] ;  /* 0x0000000614147981 */ /* 0x000ea4000c1e1d00 */
[C---:B------:R-:W-:Y:S04]  /*5800*/  LEA R36, P1, R49.reuse, R110, 0x1 ;  /* 0x0000006e31247211 */ /* 0x040fe800078208ff */
[----:B------:R-:W-:Y:S02]  /*5810*/  LEA.HI.X.SX32 R37, R49, R111, 0x1, P1 ;  /* 0x0000006f31257211 */ /* 0x000fe400008f0eff */
[----:B------:R-:W-:Y:S02]  /*5820*/  MOV R49, RZ ;  /* 0x000000ff00317202 */ /* 0x000fe40000000f00 */
[----:B------:R-:W-:Y:S02]  /*5830*/  @P0 IADD3 R49, RZ, -UR5, RZ ;  /* 0x80000005ff310c10 */ /* 0x000fe4000fffe0ff */
[----:B------:R-:W3:Y:S02]  /*5840*/  LDG.E.128 R36, [R36.64] ;  /* 0x0000000624247981 */ /* 0x000ee4000c1e1d00 */
[C---:B------:R-:W-:Y:S04]  /*5850*/  LEA R180, P1, R49.reuse, R108, 0x1 ;  /* 0x0000006c31b47211 */ /* 0x040fe800078208ff */
[----:B------:R-:W-:Y:S06]  /*5860*/  LEA.HI.X.SX32 R181, R49, R109, 0x1, P1 ;  /* 0x0000006d31b57211 */ /* 0x000fec00008f0eff */
[----:B------:R-:W4:Y:S01]  /*5870*/  LDG.E.128 R180, [R180.64] ;  /* 0x00000006b4b47981 */ /* 0x000f22000c1e1d00 */
[--C-:B---3--:R-:W-:Y:S01]  /*5880*/  HADD2.F32 R29, -RZ, R36.reuse.H0_H0 ;  /* 0x20000024ff1d7230 */ /* 0x108fe20000004100 */
[----:B--2---:R-:W-:Y:S01]  /*5890*/  MOV R14, R20 ;  /* 0x00000014000e7202 */ /* 0x004fe20000000f00 */
[----:B------:R-:W-:Y:S01]  /*58a0*/  HADD2.F32 R30, -RZ, R36.H1_H1 ;  /* 0x30000024ff1e7230 */ /* 0x000fe20000004100 */
[----:B------:R-:W-:Y:S01]  /*58b0*/  MOV R17, R23 ;  /* 0x0000001700117202 */ /* 0x000fe20000000f00 */
[----:B------:R-:W-:Y:S01]  /*58c0*/  HADD2.F32 R33, -RZ, R37.H0_H0 ;  /* 0x20000025ff217230 */ /* 0x000fe20000004100 */
[----:B------:R-:W-:Y:S01]  /*58d0*/  MOV R19, R21 ;  /* 0x0000001500137202 */ /* 0x000fe20000000f00 */
[--C-:B------:R-:W-:Y:S01]  /*58e0*/  HADD2.F32 R28, -RZ, R14.reuse.H0_H0 ;  /* 0x2000000eff1c7230 */ /* 0x100fe20000004100 */
[----:B------:R-:W-:Y:S01]  /*58f0*/  MOV R24, R22 ;  /* 0x0000001600187202 */ /* 0x000fe20000000f00 */
[----:B------:R-:W-:Y:S02]  /*5900*/  HADD2.F32 R26, -RZ, R14.H1_H1 ;  /* 0x3000000eff1a7230 */ /* 0x000fe40000004100 */
[----:B------:R-:W-:Y:S02]  /*5910*/  HADD2.F32 R25, -RZ, R19.H0_H0 ;  /* 0x20000013ff197230 */ /* 0x000fe40000004100 */
[--C-:B----4-:R-:W-:Y:S02]  /*5920*/  HADD2.F32 R23, -RZ, R180.reuse.H0_H0 ;  /* 0x200000b4ff177230 */ /* 0x110fe40000004100 */
[----:B------:R-:W-:Y:S02]  /*5930*/  HADD2.F32 R21, -RZ, R180.H1_H1 ;  /* 0x300000b4ff157230 */ /* 0x000fe40000004100 */
[--C-:B------:R-:W-:Y:S01]  /*5940*/  HADD2.F32 R22, -RZ, R181.reuse.H0_H0 ;  /* 0x200000b5ff167230 */ /* 0x100fe20000004100 */
[----:B------:R-:W-:Y:S01]  /*5950*/  @!P0 FADD.FTZ R23, -R23, -RZ ;  /* 0x800000ff17178221 */ /* 0x000fe20000010100 */
[----:B------:R-:W-:Y:S01]  /*5960*/  HADD2.F32 R20, -RZ, R181.H1_H1 ;  /* 0x300000b5ff147230 */ /* 0x000fe20000004100 */
[----:B------:R-:W-:Y:S01]  /*5970*/  @!P0 FADD.FTZ R21, -R21, -RZ ;  /* 0x800000ff15158221 */ /* 0x000fe20000010100 */
[--C-:B------:R-:W-:Y:S01]  /*5980*/  HADD2.F32 R16, -RZ, R182.reuse.H1_H1 ;  /* 0x300000b6ff107230 */ /* 0x100fe20000004100 */
[----:B------:R-:W-:Y:S01]  /*5990*/  FMUL.FTZ R0, R28, R23 ;  /* 0x000000171c007220 */ /* 0x000fe20000410000 */
[----:B------:R-:W-:Y:S01]  /*59a0*/  HADD2.F32 R18, -RZ, R182.H0_H0 ;  /* 0x200000b6ff127230 */ /* 0x000fe20000004100 */
[----:B------:R-:W-:Y:S01]  /*59b0*/  @!P0 FADD.FTZ R22, -R22, -RZ ;  /* 0x800000ff16168221 */ /* 0x000fe20000010100 */
[----:B------:R-:W-:Y:S01]  /*59c0*/  HADD2.F32 R23, -RZ, R19.H1_H1 ;  /* 0x30000013ff177230 */ /* 0x000fe20000004100 */
[----:B------:R-:W-:Y:S01]  /*59d0*/  FMUL.FTZ R2, R26, R21 ;  /* 0x000000151a027220 */ /* 0x000fe20000410000 */
[--C-:B------:R-:W-:Y:S01]  /*59e0*/  HADD2.F32 R19, -RZ, R24.reuse.H1_H1 ;  /* 0x30000018ff137230 */ /* 0x100fe20000004100 */
[----:B------:R-:W-:Y:S01]  /*59f0*/  @!P0 FADD.FTZ R20, -R20, -RZ ;  /* 0x800000ff14148221 */ /* 0x000fe20000010100 */
[----:B------:R-:W-:Y:S01]  /*5a00*/  HADD2.F32 R15, -RZ, R183.H0_H0 ;  /* 0x200000b7ff0f7230 */ /* 0x000fe20000004100 */
[----:B------:R-:W-:Y:S01]  /*5a10*/  @!P0 FADD.FTZ R16, -R16, -RZ ;  /* 0x800000ff10108221 */ /* 0x000fe20000010100 */
[----:B------:R-:W-:Y:S01]  /*5a20*/  HADD2.F32 R21, -RZ, R24.H0_H0 ;  /* 0x20000018ff157230 */ /* 0x000fe20000004100 */
[----:B------:R-:W-:Y:S01]  /*5a30*/  @!P0 FADD.FTZ R18, -R18, -RZ ;  /* 0x800000ff12128221 */ /* 0x000fe20000010100 */
[----:B------:R-:W-:Y:S01]  /*5a40*/  HADD2.F32 R34, -RZ, R37.H1_H1 ;  /* 0x30000025ff227230 */ /* 0x000fe20000004100 */
[----:B------:R-:W-:Y:S01]  /*5a50*/  FMUL.FTZ R3, R25, R22 ;  /* 0x0000001619037220 */ /* 0x000fe20000410000 */
[----:B------:R-:W-:Y:S01]  /*5a60*/  HADD2.F32 R14, -RZ, R183.H1_H1 ;  /* 0x300000b7ff0e7230 */ /* 0x000fe20000004100 */
[----:B------:R-:W-:Y:S01]  /*5a70*/  FFMA.FTZ R0, R27, R29, R0 ;  /* 0x0000001d1b007223 */ /* 0x000fe20000010000 */
[----:B------:R-:W-:Y:S01]  /*5a80*/  HADD2.F32 R27, -RZ, R47.H1_H1 ;  /* 0x3000002fff1b7230 */ /* 0x000fe20000004100 */
[----:B------:R-:W-:Y:S01]  /*5a90*/  FMUL.FTZ R4, R23, R20 ;  /* 0x0000001417047220 */ /* 0x000fe20000410000 */
[----:B------:R-:W-:Y:S01]  /*5aa0*/  HADD2.F32 R35, -RZ, R38.H0_H0 ;  /* 0x20000026ff237230 */ /* 0x000fe20000004100 */
[----:B------:R-:W-:Y:S01]  /*5ab0*/  FFMA.FTZ R2, R31, R30, R2 ;  /* 0x0000001e1f027223 */ /* 0x000fe20000010002 */
[----:B------:R-:W-:Y:S01]  /*5ac0*/  HADD2.F32 R30, -RZ, R40.H0_H0 ;  /* 0x20000028ff1e7230 */ /* 0x000fe20000004100 */
[----:B------:R-:W-:Y:S01]  /*5ad0*/  FMUL.FTZ R6, R19, R16 ;  /* 0x0000001013067220 */ /* 0x000fe20000410000 */
[--C-:B------:R-:W-:Y:S01]  /*5ae0*/  HADD2.F32 R16, -RZ, R17.reuse.H0_H0 ;  /* 0x20000011ff107230 */ /* 0x100fe20000004100 */
[----:B------:R-:W-:Y:S01]  /*5af0*/  FMUL.FTZ R5, R21, R18 ;  /* 0x0000001215057220 */ /* 0x000fe20000410000 */
[----:B------:R-:W-:Y:S01]  /*5b00*/  HADD2.F32 R36, -RZ, R38.H1_H1 ;  /* 0x30000026ff247230 */ /* 0x000fe20000004100 */
[----:B------:R-:W-:Y:S01]  /*5b10*/  @!P0 FADD.FTZ R15, -R15, -RZ ;  /* 0x800000ff0f0f8221 */ /* 0x000fe20000010100 */
[----:B------:R-:W-:Y:S01]  /*5b20*/  HADD2.F32 R17, -RZ, R17.H1_H1 ;  /* 0x30000011ff117230 */ /* 0x000fe20000004100 */
[----:B------:R-:W-:Y:S01]  /*5b30*/  FFMA.FTZ R3, R32, R33, R3 ;  /* 0x0000002120037223 */ /* 0x000fe20000010003 */
[----:B------:R-:W-:Y:S01]  /*5b40*/  HADD2.F32 R29, -RZ, R40.H1_H1 ;  /* 0x30000028ff1d7230 */ /* 0x000fe20000004100 */
[----:B------:R-:W-:Y:S01]  /*5b50*/  @!P0 FADD.FTZ R14, -R14, -RZ ;  /* 0x800000ff0e0e8221 */ /* 0x000fe20000010100 */
[----:B------:R-:W-:Y:S01]  /*5b60*/  HADD2.F32 R37, -RZ, R39.H0_H0 ;  /* 0x20000027ff257230 */ /* 0x000fe20000004100 */
[----:B------:R-:W-:Y:S01]  /*5b70*/  FFMA.FTZ R4, R27, R34, R4 ;  /* 0x000000221b047223 */ /* 0x000fe20000010004 */
[----:B------:R-:W-:Y:S01]  /*5b80*/  HADD2.F32 R32, -RZ, R45.H0_H0 ;  /* 0x2000002dff207230 */ /* 0x000fe20000004100 */
[----:B------:R-:W-:Y:S01]  /*5b90*/  FMUL.FTZ R7, R16, R15 ;  /* 0x0000000f10077220 */ /* 0x000fe20000410000 */
[----:B------:R-:W-:Y:S01]  /*5ba0*/  HADD2.F32 R38, -RZ, R39.H1_H1 ;  /* 0x30000027ff267230 */ /* 0x000fe20000004100 */
[----:B------:R-:W-:Y:S01]  /*5bb0*/  FFMA.FTZ R5, R30, R35, R5 ;  /* 0x000000231e057223 */ /* 0x000fe20000010005 */
[----:B------:R-:W-:Y:S01]  /*5bc0*/  F2FP.PACK_AB R33, R4, R3 ;  /* 0x000000030421723e */ /* 0x000fe200000000ff */
[----:B------:R-:W-:Y:S01]  /*5bd0*/  FMUL.FTZ R8, R17, R14 ;  /* 0x0000000e11087220 */ /* 0x000fe20000410000 */
[----:B------:R-:W-:Y:S01]  /*5be0*/  HADD2.F32 R31, -RZ, R45.H1_H1 ;  /* 0x3000002dff1f7230 */ /* 0x000fe20000004100 */
[----:B------:R-:W-:Y:S02]  /*5bf0*/  FFMA.FTZ R6, R29, R36, R6 ;  /* 0x000000241d067223 */ /* 0x000fe40000010006 */
[----:B------:R-:W-:Y:S01]  /*5c00*/  FFMA.FTZ R7, R32, R37, R7 ;  /* 0x0000002520077223 */ /* 0x000fe20000010007 */
[----:B------:R-:W-:Y:S01]  /*5c10*/  F2FP.PACK_AB R32, R2, R0 ;  /* 0x000000000220723e */ /* 0x000fe200000000ff */
[----:B------:R-:W-:Y:S01]  /*5c20*/  FFMA.FTZ R8, R31, R38, R8 ;  /* 0x000000261f087223 */ /* 0x000fe20000010008 */
[----:B------:R-:W-:Y:S04]  /*5c30*/  F2FP.PACK_AB R34, R6, R5 ;  /* 0x000000050622723e */ /* 0x000fe800000000ff */
[----:B------:R-:W-:Y:S02]  /*5c40*/  F2FP.PACK_AB R35, R8, R7 ;  /* 0x000000070823723e */ /* 0x000fe400000000ff */
.L_x_827:
[----:B------:R-:W-:Y:S05]  /*5c50*/  BSYNC B0 ;  /* 0x0000000000007941 */ /* 0x000fea0003800000 */
.L_x_826:
[----:B------:R-:W-:Y:S05]  /*5c60*/  MOV R101, R99 ;  /* 0x0000006300657202 */ /* 0x000fea0000000f00 */
[----:B-----5:R2:W-:Y:S02]  /*5c70*/  STG.E.128 [R100.64], R32 ;  /* 0x0000002064007986 */ /* 0x0205e4000c101d06 */
.L_x_825:
[----:B------:R-:W-:Y:S05]  /*5c80*/  BSYNC B1 ;  /* 0x0000000000017941 */ /* 0x000fea0003800000 */
.L_x_824:
[----:B------:R-:W-:Y:S01]  /*5c90*/  ISETP.GE.AND P0, PT, R117, c[0x0][0x220], PT ;  /* 0x0000880075007a0c */ /* 0x000fe20003f06270 */
[----:B------:R-:W-:Y:S01]  /*5ca0*/  @!UPT UIADD3 URZ, URZ, URZ, URZ ;  /* 0x0000003f3f3ff290 */ /* 0x000fe2000fffe03f */
[----:B------:R-:W-:Y:S11]  /*5cb0*/  BSSY B1, `(.L_x_828) ;  /* 0x0000061000017945 */ /* 0x000ff60003800000 */
[----:B------:R-:W-:-:S05]  /*5cc0*/  @P0 BRA `(.L_x_829) ;  /* 0x000005f000000947 */ /* 0x000fca0003800000 */
[----:B------:R-:W-:Y:S01]  /*5cd0*/  IADD3 R48, P0, R106, 0x40, RZ ;  /* 0x000000406a307810 */ /* 0x000fe20007f1e0ff */
[----:B--2---:R2:W5:Y:S01]  /*5ce0*/  LDG.E.128 R32, [R106.64+0x40] ;  /* 0x000040066a207981 */ /* 0x004562000c1e1d00 */
[----:B------:R-:W-:Y:S03]  /*5cf0*/  BSSY B0, `(.L_x_830) ;  /* 0x000005a000007945 */ /* 0x000fe60003800000 */
[----:B------:R-:W-:Y:S01]  /*5d00*/  IMAD.X R49, RZ, RZ, R107, P0 ;  /* 0x000000ffff317224 */ /* 0x000fe200000e066b */
[----:B------:R-:W-:Y:S11]  /*5d10*/  ISETP.GE.AND P0, PT, R117, UR4, PT ;  /* 0x0000000475007c0c */ /* 0x000ff6000bf06270 */
[----:B------:R-:W-:Y:S02]  /*5d20*/  @!UPT UIADD3 URZ, URZ, URZ, URZ ;  /* 0x0000003f3f3ff290 */ /* 0x000fe4000fffe03f */
        /* <DEDUP_REMOVED lines=16> */
[----:B------:R-:W3:Y:S02]  /*5e30*/  LDG.E.128 R20, [R20.64] ;  /* 0x0000000614147981 */ /* 0x000ee4000c1e1d00 */
[C---:B------:R-:W-:Y:S04]  /*5e40*/  LEA R36, P1, R49.reuse, R110, 0x1 ;  /* 0x0000006e31247211 */ /* 0x040fe800078208ff */
[----:B------:R-:W-:Y:S02]  /*5e50*/  LEA.HI.X.SX32 R37, R49, R111, 0x1, P1 ;  /* 0x0000006f31257211 */ /* 0x000fe400008f0eff */
[----:B------:R-:W-:Y:S02]  /*5e60*/  MOV R49, RZ ;  /* 0x000000ff00317202 */ /* 0x000fe40000000f00 */
[----:B------:R-:W-:Y:S02]  /*5e70*/  @P0 IADD3 R49, RZ, -UR5, RZ ;  /* 0x80000005ff310c10 */ /* 0x000fe4000fffe0ff */
[----:B------:R-:W4:Y:S02]  /*5e80*/  LDG.E.128 R36, [R36.64+0x40] ;  /* 0x0000400624247981 */ /* 0x000f24000c1e1d00 */
[C---:B------:R-:W-:Y:S04]  /*5e90*/  LEA R180, P1, R49.reuse, R108, 0x1 ;  /* 0x0000006c31b47211 */ /* 0x040fe800078208ff */
[----:B------:R-:W-:Y:S06]  /*5ea0*/  LEA.HI.X.SX32 R181, R49, R109, 0x1, P1 ;  /* 0x0000006d31b57211 */ /* 0x000fec00008f0eff */
[----:B--2---:R-:W2:Y:S01]  /*5eb0*/  LDG.E.128 R180, [R180.64+0x40] ;  /* 0x00004006b4b47981 */ /* 0x004ea2000c1e1d00 */
[--C-:B----4-:R-:W-:Y:S01]  /*5ec0*/  HADD2.F32 R29, -RZ, R36.reuse.H0_H0 ;  /* 0x20000024ff1d7230 */ /* 0x110fe20000004100 */
[----:B---3--:R-:W-:Y:S01]  /*5ed0*/  MOV R14, R20 ;  /* 0x00000014000e7202 */ /* 0x008fe20000000f00 */
        /* <DEDUP_REMOVED lines=8> */
[--C-:B--2---:R-:W-:Y:S02]  /*5f60*/  HADD2.F32 R23, -RZ, R180.reuse.H0_H0 ;  /* 0x200000b4ff177230 */ /* 0x104fe40000004100 */
        /* <DEDUP_REMOVED lines=50> */
.L_x_831:
[----:B------:R-:W-:Y:S05]  /*6290*/  BSYNC B0 ;  /* 0x0000000000007941 */ /* 0x000fea0003800000 */
.L_x_830:
[----:B------:R-:W-:Y:S05]  /*62a0*/  MOV R101, R99 ;  /* 0x0000006300657202 */ /* 0x000fea0000000f00 */
[----:B-----5:R3:W-:Y:S02]  /*62b0*/  STG.E.128 [R100.64+0x40], R32 ;  /* 0x0000402064007986 */ /* 0x0207e4000c101d06 */
.L_x_829:
[----:B------:R-:W-:Y:S05]  /*62c0*/  BSYNC B1 ;  /* 0x0000000000017941 */ /* 0x000fea0003800000 */
.L_x_828:
[----:B------:R-:W-:Y:S11]  /*62d0*/  ISETP.GE.AND P0, PT, R116, c[0x0][0x220], PT ;  /* 0x0000880074007a0c */ /* 0x000ff60003f06270 */
[----:B------:R-:W-:Y:S02]  /*62e0*/  @!UPT UIADD3 URZ, URZ, URZ, URZ ;  /* 0x0000003f3f3ff290 */ /* 0x000fe4000fffe03f */
[----:B------:R-:W-:-:S05]  /*62f0*/  @P0 BRA `(.L_x_823) ;  /* 0x000005f000000947 */ /* 0x000fca0003800000 */
[----:B------:R-:W-:Y:S01]  /*6300*/  IADD3 R48, P0, R106, 0x80, RZ ;  /* 0x000000806a307810 */ /* 0x000fe20007f1e0ff */
[----:B--23--:R2:W5:Y:S01]  /*6310*/  LDG.E.128 R32, [R106.64+0x80] ;  /* 0x000080066a207981 */ /* 0x00c562000c1e1d00 */
        /* <DEDUP_REMOVED lines=90> */
.L_x_833:
[----:B------:R-:W-:Y:S05]  /*68c0*/  BSYNC B0 ;  /* 0x0000000000007941 */ /* 0x000fea0003800000 */
.L_x_832:
[----:B------:R-:W-:Y:S05]  /*68d0*/  MOV R101, R99 ;  /* 0x0000006300657202 */ /* 0x000fea0000000f00 */
[----:B-----5:R3:W-:Y:S02]  /*68e0*/  STG.E.128 [R100.64+0x80], R32 ;  /* 0x0000802064007986 */ /* 0x0207e4000c101d06 */
.L_x_823:
[----:B------:R-:W-:Y:S05]  /*68f0*/  BSYNC B2 ;  /* 0x0000000000027941 */ /* 0x000fea0003800000 */
.L_x_822:
[----:B------:R-:W-:Y:S01]  /*6900*/  BSSY B2, `(.L_x_834) ;  /* 0x0000132000027945 */ /* 0x000fe20003800000 */
[----:B------:R-:W-:-:S05]  /*6910*/  @!P4 BRA `(.L_x_835) ;  /* 0x000013000000c947 */ /* 0x000fca0003800000 */
[----:B------:R-:W-:Y:S01]  /*6920*/  ISETP.GE.AND P0, PT, R118, c[0x0][0x220], PT ;  /* 0x0000880076007a0c */ /* 0x000fe20003f06270 */
[----:B------:R-:W-:Y:S01]  /*6930*/  @!UPT UIADD3 URZ, URZ, URZ, URZ ;  /* 0x0000003f3f3ff290 */ /* 0x000fe2000fffe03f */
[----:B------:R-:W-:Y:S11]  /*6940*/  BSSY B1, `(.L_x_836) ;  /* 0x0000063000017945 */ /* 0x000ff60003800000 */
[----:B------:R-:W-:-:S05]  /*6950*/  @P0 BRA `(.L_x_837) ;  /* 0x0000061000000947 */ /* 0x000fca0003800000 */
[C---:B------:R-:W-:Y:S01]  /*6960*/  LEA R182, P0, R65.reuse, R106, 0x1 ;  /* 0x0000006a41b67211 */ /* 0x040fe200078008ff */
[----:B------:R-:W-:Y:S03]  /*6970*/  BSSY B0, `(.L_x_838) ;  /* 0x000005c000007945 */ /* 0x000fe60003800000 */
[----:B------:R-:W-:Y:S02]  /*6980*/  LEA.HI.X R183, R65, R107, R62, 0x1, P0 ;  /* 0x0000006b41b77211 */ /* 0x000fe400000f0c3e */
[----:B------:R-:W-:Y:S03]  /*6990*/  ISETP.GE.AND P0, PT, R118, UR4, PT ;  /* 0x0000000476007c0c */ /* 0x000fe6000bf06270 */
[----:B--23--:R2:W5:Y:S10]  /*69a0*/  LDG.E.128 R32, [R182.64] ;  /* 0x00000006b6207981 */ /* 0x00c574000c1e1d00 */
[----:B------:R-:W-:-:S05]  /*69b0*/  @P0 BRA `(.L_x_839) ;  /* 0x0000057000000947 */ /* 0x000fca0003800000 */
[--C-:B-----5:R-:W-:Y:S01]  /*69c0*/  HADD2.F32 R29, -RZ, R32.reuse.H0_H0 ;  /* 0x20000020ff1d7230 */ /* 0x120fe20000004100 */
[----:B------:R-:W-:Y:S01]  /*69d0*/  ULEA.HI UR5, UR4, UR4, URZ, 0x1 ;  /* 0x0000000404057291 */ /* 0x000fe2000f8f083f */
[----:B------:R-:W-:Y:S02]  /*69e0*/  MOV R180, RZ ;  /* 0x000000ff00b47202 */ /* 0x000fe40000000f00 */
[----:B------:R-:W-:Y:S01]  /*69f0*/  MOV R184, RZ ;  /* 0x000000ff00b87202 */ /* 0x000fe20000000f00 */
[----:B------:R-:W-:Y:S01]  /*6a00*/  USHF.R.S32.HI UR5, URZ, 0x1, UR5 ;  /* 0x000000013f057899 */ /* 0x000fe20008011405 */
[----:B------:R-:W-:Y:S01]  /*6a10*/  MOV R51, R33 ;  /* 0x0000002100337202 */ /* 0x000fe20000000f00 */
[----:B------:R-:W-:Y:S01]  /*6a20*/  HADD2.F32 R33, -RZ, R32.H1_H1 ;  /* 0x30000020ff217230 */ /* 0x000fe20000004100 */
[----:B------:R-:W-:Y:S02]  /*6a30*/  MOV R48, R34 ;  /* 0x0000002200307202 */ /* 0x000fe40000000f00 */
[----:B------:R-:W-:Y:S01]  /*6a40*/  MOV R49, R35 ;  /* 0x0000002300317202 */ /* 0x000fe20000000f00 */
[----:B------:R-:W-:Y:S01]  /*6a50*/  HADD2.F32 R34, -RZ, R51.H0_H0 ;  /* 0x20000033ff227230 */ /* 0x000fe20000004100 */
[----:B------:R-:W-:Y:S02]  /*6a60*/  ISETP.GE.AND P0, PT, R118, UR5, PT ;  /* 0x0000000576007c0c */ /* 0x000fe4000bf06270 */
[----:B------:R-:W-:Y:S11]  /*6a70*/  MOV R101, UR5 ;  /* 0x0000000500657c02 */ /* 0x000ff60008000f00 */
[----:B------:R-:W-:Y:S02]  /*6a80*/  @P0 IADD3 R101, RZ, -UR5, RZ ;  /* 0x80000005ff650c10 */ /* 0x000fe4000fffe0ff */
[----:B------:R-:W-:Y:S02]  /*6a90*/  @P0 IADD3 R180, RZ, -UR5, RZ ;  /* 0x80000005ffb40c10 */ /* 0x000fe4000fffe0ff */
[C---:B------:R-:W-:Y:S02]  /*6aa0*/  LEA R14, P1, R101.reuse, R182, 0x1 ;  /* 0x000000b6650e7211 */ /* 0x040fe400078208ff */
[----:B------:R-:W-:Y:S02]  /*6ab0*/  @P0 IADD3 R184, RZ, -UR5, RZ ;  /* 0x80000005ffb80c10 */ /* 0x000fe4000fffe0ff */
[----:B------:R-:W-:Y:S02]  /*6ac0*/  LEA.HI.X.SX32 R15, R101, R183, 0x1, P1 ;  /* 0x000000b7650f7211 */ /* 0x000fe400008f0eff */
[----:B------:R-:W-:Y:S03]  /*6ad0*/  IADD3 R101, P1, R139, R180, RZ ;  /* 0x000000b48b657210 */ /* 0x000fe60007f3e0ff */
[----:B------:R-:W3:Y:S01]  /*6ae0*/  LDG.E.128 R24, [R14.64] ;  /* 0x000000060e187981 */ /* 0x000ee2000c1e1d00 */
[----:B------:R-:W-:Y:S02]  /*6af0*/  LEA.HI.X.SX32 R180, R180, R122, 0x1, P1 ;  /* 0x0000007ab4b47211 */ /* 0x000fe400008f0eff */
[C---:B--2---:R-:W-:Y:S04]  /*6b00*/  LEA R182, P1, R101.reuse, R108, 0x1 ;  /* 0x0000006c65b67211 */ /* 0x044fe800078208ff */
[----:B------:R-:W-:Y:S02]  /*6b10*/  LEA.HI.X R183, R101, R109, R180, 0x1, P1 ;  /* 0x0000006d65b77211 */ /* 0x000fe400008f0cb4 */
[----:B------:R-:W-:Y:S04]  /*6b20*/  IADD3 R101, P1, R139, R184, RZ ;  /* 0x000000b88b657210 */ /* 0x000fe80007f3e0ff */
[----:B------:R-:W-:Y:S01]  /*6b30*/  LEA.HI.X.SX32 R184, R184, R122, 0x1, P1 ;  /* 0x0000007ab8b87211 */ /* 0x000fe200008f0eff */
[----:B------:R-:W2:Y:S01]  /*6b40*/  LDG.E.128 R180, [R182.64] ;  /* 0x00000006b6b47981 */ /* 0x000ea2000c1e1d00 */
[C---:B------:R-:W-:Y:S04]  /*6b50*/  LEA R36, P1, R101.reuse, R110, 0x1 ;  /* 0x0000006e65247211 */ /* 0x040fe800078208ff */
[----:B------:R-:W-:Y:S05]  /*6b60*/  LEA.HI.X R37, R101, R111, R184, 0x1, P1 ;  /* 0x0000006f65257211 */ /* 0x000fea00008f0cb8 */
[----:B------:R-:W4:Y:S01]  /*6b70*/  LDG.E.128 R44, [R36.64] ;  /* 0x00000006242c7981 */ /* 0x000f22000c1e1d00 */
[--C-:B---3--:R-:W-:Y:S01]  /*6b80*/  HADD2.F32 R30, -RZ, R24.reuse.H0_H0 ;  /* 0x20000018ff1e7230 */ /* 0x108fe20000004100 */
[----:B------:R-:W-:Y:S01]  /*6b90*/  MOV R22, R26 ;  /* 0x0000001a00167202 */ /* 0x000fe20000000f00 */
[----:B------:R-:W-:Y:S01]  /*6ba0*/  HADD2.F32 R28, -RZ, R24.H1_H1 ;  /* 0x30000018ff1c7230 */ /* 0x000fe20000004100 */
[----:B------:R-:W-:Y:S01]  /*6bb0*/  MOV R15, R27 ;  /* 0x0000001b000f7202 */ /* 0x000fe20000000f00 */
[--C-:B------:R-:W-:Y:S02]  /*6bc0*/  HADD2.F32 R26, -RZ, R25.reuse.H0_H0 ;  /* 0x20000019ff1a7230 */ /* 0x100fe40000004100 */
[----:B------:R-:W-:Y:S02]  /*6bd0*/  HADD2.F32 R24, -RZ, R25.H1_H1 ;  /* 0x30000019ff187230 */ /* 0x000fe40000004100 */
[--C-:B--2---:R-:W-:Y:S02]  /*6be0*/  HADD2.F32 R23, -RZ, R180.reuse.H0_H0 ;  /* 0x200000b4ff177230 */ /* 0x104fe40000004100 */
[----:B------:R-:W-:Y:S02]  /*6bf0*/  HADD2.F32 R21, -RZ, R180.H1_H1 ;  /* 0x300000b4ff157230 */ /* 0x000fe40000004100 */
[--C-:B------:R-:W-:Y:S01]  /*6c00*/  HADD2.F32 R19, -RZ, R181.reuse.H0_H0 ;  /* 0x200000b5ff137230 */ /* 0x100fe20000004100 */
[----:B------:R-:W-:Y:S01]  /*6c10*/  @!P0 FADD.FTZ R23, -R23, -RZ ;  /* 0x800000ff17178221 */ /* 0x000fe20000010100 */
[----:B------:R-:W-:Y:S01]  /*6c20*/  HADD2.F32 R17, -RZ, R181.H1_H1 ;  /* 0x300000b5ff117230 */ /* 0x000fe20000004100 */
[----:B------:R-:W-:Y:S01]  /*6c30*/  @!P0 FADD.FTZ R21, -R21, -RZ ;  /* 0x800000ff15158221 */ /* 0x000fe20000010100 */
[----:B------:R-:W-:Y:S01]  /*6c40*/  HADD2.F32 R20, -RZ, R182.H0_H0 ;  /* 0x200000b6ff147230 */ /* 0x000fe20000004100 */
[----:B------:R-:W-:Y:S01]  /*6c50*/  @!P0 FADD.FTZ R19, -R19, -RZ ;  /* 0x800000ff13138221 */ /* 0x000fe20000010100 */
[----:B----4-:R-:W-:Y:S01]  /*6c60*/  HADD2.F32 R31, -RZ, R44.H0_H0 ;  /* 0x2000002cff1f7230 */ /* 0x010fe20000004100 */
[----:B------:R-:W-:Y:S01]  /*6c70*/  FMUL.FTZ R0, R30, R23 ;  /* 0x000000171e007220 */ /* 0x000fe20000410000 */
[----:B------:R-:W-:Y:S01]  /*6c80*/  HADD2.F32 R18, -RZ, R182.H1_H1 ;  /* 0x300000b6ff127230 */ /* 0x000fe20000004100 */
[----:B------:R-:W-:Y:S01]  /*6c90*/  @!P0 FADD.FTZ R17, -R17, -RZ ;  /* 0x800000ff11118221 */ /* 0x000fe20000010100 */
[----:B------:R-:W-:Y:S01]  /*6ca0*/  HADD2.F32 R32, -RZ, R44.H1_H1 ;  /* 0x3000002cff207230 */ /* 0x000fe20000004100 */
[----:B------:R-:W-:Y:S01]  /*6cb0*/  FMUL.FTZ R2, R28, R21 ;  /* 0x000000151c027220 */ /* 0x000fe20000410000 */
[----:B------:R-:W-:Y:S01]  /*6cc0*/  HADD2.F32 R16, -RZ, R183.H0_H0 ;  /* 0x200000b7ff107230 */ /* 0x000fe20000004100 */
[----:B------:R-:W-:Y:S01]  /*6cd0*/  FMUL.FTZ R3, R26, R19 ;  /* 0x000000131a037220 */ /* 0x000fe20000410000 */
[--C-:B------:R-:W-:Y:S01]  /*6ce0*/  HADD2.F32 R21, -RZ, R22.reuse.H0_H0 ;  /* 0x20000016ff157230 */ /* 0x100fe20000004100 */
[----:B------:R-:W-:Y:S01]  /*6cf0*/  @!P0 FADD.FTZ R20, -R20, -RZ ;  /* 0x800000ff14148221 */ /* 0x000fe20000010100 */
[----:B------:R-:W-:Y:S01]  /*6d00*/  HADD2.F32 R35, -RZ, R45.H0_H0 ;  /* 0x2000002dff237230 */ /* 0x000fe20000004100 */
[----:B------:R-:W-:Y:S01]  /*6d10*/  FFMA.FTZ R0, R29, R31, R0 ;  /* 0x0000001f1d007223 */ /* 0x000fe20000010000 */
[----:B------:R-:W-:Y:S01]  /*6d20*/  HADD2.F32 R14, -RZ, R183.H1_H1 ;  /* 0x300000b7ff0e7230 */ /* 0x000fe20000004100 */
[----:B------:R-:W-:Y:S01]  /*6d30*/  FMUL.FTZ R4, R24, R17 ;  /* 0x0000001118047220 */ /* 0x000fe20000410000 */
[----:B------:R-:W-:Y:S01]  /*6d40*/  HADD2.F32 R19, -RZ, R22.H1_H1 ;  /* 0x30000016ff137230 */ /* 0x000fe20000004100 */
[----:B------:R-:W-:Y:S01]  /*6d50*/  @!P0 FADD.FTZ R18, -R18, -RZ ;  /* 0x800000ff12128221 */ /* 0x000fe20000010100 */
[----:B------:R-:W-:Y:S01]  /*6d60*/  HADD2.F32 R36, -RZ, R45.H1_H1 ;  /* 0x3000002dff247230 */ /* 0x000fe20000004100 */
[----:B------:R-:W-:Y:S01]  /*6d70*/  FFMA.FTZ R2, R33, R32, R2 ;  /* 0x0000002021027223 */ /* 0x000fe20000010002 */
[----:B------:R-:W-:Y:S01]  /*6d80*/  HADD2.F32 R29, -RZ, R51.H1_H1 ;  /* 0x30000033ff1d7230 */ /* 0x000fe20000004100 */
[----:B------:R-:W-:Y:S01]  /*6d90*/  @!P0 FADD.FTZ R16, -R16, -RZ ;  /* 0x800000ff10108221 */ /* 0x000fe20000010100 */
[--C-:B------:R-:W-:Y:S01]  /*6da0*/  HADD2.F32 R17, -RZ, R15.reuse.H0_H0 ;  /* 0x2000000fff117230 */ /* 0x100fe20000004100 */
[----:B------:R-:W-:Y:S01]  /*6db0*/  FMUL.FTZ R5, R21, R20 ;  /* 0x0000001415057220 */ /* 0x000fe20000410000 */
[----:B------:R-:W-:Y:S01]  /*6dc0*/  HADD2.F32 R37, -RZ, R46.H0_H0 ;  /* 0x2000002eff257230 */ /* 0x000fe20000004100 */
[----:B------:R-:W-:Y:S01]  /*6dd0*/  FFMA.FTZ R3, R34, R35, R3 ;  /* 0x0000002322037223 */ /* 0x000fe20000010003 */
        /* <DEDUP_REMOVED lines=10> */
[----:B------:R-:W-:Y:S01]  /*6e80*/  F2FP.PACK_AB R32, R2, R0 ;  /* 0x000000000220723e */ /* 0x000fe200000000ff */
[----:B------:R-:W-:Y:S01]  /*6e90*/  FMUL.FTZ R8, R15, R14 ;  /* 0x0000000e0f087220 */ /* 0x000fe20000410000 */
[----:B------:R-:W-:Y:S01]  /*6ea0*/  HADD2.F32 R34, -RZ, R49.H0_H0 ;  /* 0x20000031ff227230 */ /* 0x000fe20000004100 */
[----:B------:R-:W-:Y:S01]  /*6eb0*/  FFMA.FTZ R6, R31, R38, R6 ;  /* 0x000000261f067223 */ /* 0x000fe20000010006 */
[----:B------:R-:W-:Y:S02]  /*6ec0*/  HADD2.F32 R40, -RZ, R47.H1_H1 ;  /* 0x3000002fff287230 */ /* 0x000fe40000004100 */
[----:B------:R-:W-:Y:S01]  /*6ed0*/  HADD2.F32 R33, -RZ, R49.H1_H1 ;  /* 0x30000031ff217230 */ /* 0x000fe20000004100 */
[----:B------:R-:W-:Y:S01]  /*6ee0*/  FFMA.FTZ R7, R34, R39, R7 ;  /* 0x0000002722077223 */ /* 0x000fe20000010007 */
[----:B------:R-:W-:Y:S03]  /*6ef0*/  F2FP.PACK_AB R34, R6, R5 ;  /* 0x000000050622723e */ /* 0x000fe600000000ff */
[----:B------:R-:W-:Y:S01]  /*6f00*/  FFMA.FTZ R8, R33, R40, R8 ;  /* 0x0000002821087223 */ /* 0x000fe20000010008 */
[----:B------:R-:W-:Y:S04]  /*6f10*/  F2FP.PACK_AB R33, R4, R3 ;  /* 0x000000030421723e */ /* 0x000fe800000000ff */
[----:B------:R-:W-:Y:S02]  /*6f20*/  F2FP.PACK_AB R35, R8, R7 ;  /* 0x000000070823723e */ /* 0x000fe400000000ff */
.L_x_839:
[----:B------:R-:W-:Y:S05]  /*6f30*/  BSYNC B0 ;  /* 0x0000000000007941 */ /* 0x000fea0003800000 */
.L_x_838:
[C---:B------:R-:W-:Y:S04]  /*6f40*/  LEA R2, P0, R151.reuse, R100, 0x1 ;  /* 0x0000006497027211 */ /* 0x040fe800078008ff */
[----:B------:R-:W-:Y:S05]  /*6f50*/  LEA.HI.X R3, R151, R99, R150, 0x1, P0 ;  /* 0x0000006397037211 */ /* 0x000fea00000f0c96 */
[----:B-----5:R3:W-:Y:S04]  /*6f60*/  STG.E.128 [R2.64], R32 ;  /* 0x0000002002007986 */ /* 0x0207e8000c101d06 */
.L_x_837:
[----:B------:R-:W-:Y:S05]  /*6f70*/  BSYNC B1 ;  /* 0x0000000000017941 */ /* 0x000fea0003800000 */
.L_x_836:
[----:B------:R-:W-:Y:S01]  /*6f80*/  ISETP.GE.AND P0, PT, R117, c[0x0][0x220], PT ;  /* 0x0000880075007a0c */ /* 0x000fe20003f06270 */
[----:B------:R-:W-:Y:S01]  /*6f90*/  @!UPT UIADD3 URZ, URZ, URZ, URZ ;  /* 0x0000003f3f3ff290 */ /* 0x000fe2000fffe03f */
[----:B------:R-:W-:Y:S11]  /*6fa0*/  BSSY B1, `(.L_x_840) ;  /* 0x0000063000017945 */ /* 0x000ff60003800000 */
[----:B------:R-:W-:-:S05]  /*6fb0*/  @P0 BRA `(.L_x_841) ;  /* 0x0000061000000947 */ /* 0x000fca0003800000 */
[C---:B--2---:R-:W-:Y:S01]  /*6fc0*/  LEA R182, P0, R68.reuse, R106, 0x1 ;  /* 0x0000006a44b67211 */ /* 0x044fe200078008ff */
[----:B------:R-:W-:Y:S03]  /*6fd0*/  BSSY B0, `(.L_x_842) ;  /* 0x000005c000007945 */ /* 0x000fe60003800000 */
[----:B------:R-:W-:Y:S02]  /*6fe0*/  LEA.HI.X R183, R68, R107, R69, 0x1, P0 ;  /* 0x0000006b44b77211 */ /* 0x000fe400000f0c45 */
[----:B------:R-:W-:Y:S03]  /*6ff0*/  ISETP.GE.AND P0, PT, R117, UR4, PT ;  /* 0x0000000475007c0c */ /* 0x000fe6000bf06270 */
[----:B---3--:R2:W5:Y:S10]  /*7000*/  LDG.E.128 R32, [R182.64] ;  /* 0x00000006b6207981 */ /* 0x008574000c1e1d00 */
        /* <DEDUP_REMOVED lines=88> */
.L_x_843:
[----:B------:R-:W-:Y:S05]  /*7590*/  BSYNC B0 ;  /* 0x0000000000007941 */ /* 0x000fea0003800000 */
.L_x_842:
[C---:B------:R-:W-:Y:S04]  /*75a0*/  LEA R2, P0, R72.reuse, R100, 0x1 ;  /* 0x0000006448027211 */ /* 0x040fe800078008ff */
[----:B------:R-:W-:Y:S05]  /*75b0*/  LEA.HI.X R3, R72, R99, R73, 0x1, P0 ;  /* 0x0000006348037211 */ /* 0x000fea00000f0c49 */
[----:B-----5:R3:W-:Y:S04]  /*75c0*/  STG.E.128 [R2.64], R32 ;  /* 0x0000002002007986 */ /* 0x0207e8000c101d06 */
.L_x_841:
[----:B------:R-:W-:Y:S05]  /*75d0*/  BSYNC B1 ;  /* 0x0000000000017941 */ /* 0x000fea0003800000 */
.L_x_840:
[----:B------:R-:W-:Y:S11]  /*75e0*/  ISETP.GE.AND P0, PT, R116, c[0x0][0x220], PT ;  /* 0x0000880074007a0c */ /* 0x000ff60003f06270 */
[----:B------:R-:W-:Y:S02]  /*75f0*/  @!UPT UIADD3 URZ, URZ, URZ, URZ ;  /* 0x0000003f3f3ff290 */ /* 0x000fe4000fffe03f */
        /* <DEDUP_REMOVED lines=94> */
.L_x_845:
[----:B------:R-:W-:Y:S05]  /*7be0*/  BSYNC B0 ;  /* 0x0000000000007941 */ /* 0x000fea0003800000 */
.L_x_844:
[C---:B------:R-:W-:Y:S04]  /*7bf0*/  LEA R2, P0, R80.reuse, R100, 0x1 ;  /* 0x0000006450027211 */ /* 0x040fe800078008ff */
[----:B------:R-:W-:Y:S05]  /*7c00*/  LEA.HI.X R3, R80, R99, R81, 0x1, P0 ;  /* 0x0000006350037211 */ /* 0x000fea00000f0c51 */
[----:B-----5:R3:W-:Y:S04]  /*7c10*/  STG.E.128 [R2.64], R32 ;  /* 0x0000002002007986 */ /* 0x0207e8000c101d06 */
.L_x_835:
[----:B------:R-:W-:Y:S05]  /*7c20*/  BSYNC B2 ;  /* 0x0000000000027941 */ /* 0x000fea0003800000 */
.L_x_834:
[----:B------:R-:W-:Y:S01]  /*7c30*/  BSSY B2, `(.L_x_846) ;  /* 0x0000132000027945 */ /* 0x000fe20003800000 */
[----:B------:R-:W-:-:S05]  /*7c40*/  @!P6 BRA `(.L_x_847) ;  /* 0x000013000000e947 */ /* 0x000fca0003800000 */
        /* <DEDUP_REMOVED lines=25> */
[----:B------:R-:W-:Y:S02]  /*7de0*/  IADD3 R101, P2, R59, R179, RZ ;  /* 0x000000b33b657210 */ /* 0x000fe40007f5e0ff */
[----:B------:R-:W-:Y:S02]  /*7df0*/  LEA.HI.X.SX32 R15, R180, R183, 0x1, P1 ;  /* 0x000000b7b40f7211 */ /* 0x000fe400008f0eff */
[----:B------:R-:W-:Y:S02]  /*7e00*/  LEA.HI.X.SX32 R180, R179, R58, 0x1, P2 ;  /* 0x0000003ab3b47211 */ /* 0x000fe400010f0eff */
[C---:B--2---:R-:W-:Y:S01]  /*7e10*/  LEA R182, P1, R101.reuse, R108, 0x1 ;  /* 0x0000006c65b67211 */ /* 0x044fe200078208ff */
[----:B------:R-:W2:Y:S01]  /*7e20*/  LDG.E.128 R24, [R14.64] ;  /* 0x000000060e187981 */ /* 0x000ea2000c1e1d00 */
[----:B------:R-:W-:Y:S02]  /*7e30*/  @P0 IADD3 R184, RZ, -UR5, RZ ;  /* 0x80000005ffb80c10 */ /* 0x000fe4000fffe0ff */
[----:B------:R-:W-:Y:S02]  /*7e40*/  LEA.HI.X R183, R101, R109, R180, 0x1, P1 ;  /* 0x0000006d65b77211 */ /* 0x000fe400008f0cb4 */
[----:B------:R-:W-:Y:S04]  /*7e50*/  IADD3 R101, P1, R59, R184, RZ ;  /* 0x000000b83b657210 */ /* 0x000fe80007f3e0ff */
[----:B------:R-:W-:Y:S01]  /*7e60*/  LEA.HI.X.SX32 R184, R184, R58, 0x1, P1 ;  /* 0x0000003ab8b87211 */ /* 0x000fe200008f0eff */
[----:B------:R-:W3:Y:S01]  /*7e70*/  LDG.E.128 R180, [R182.64] ;  /* 0x00000006b6b47981 */ /* 0x000ee2000c1e1d00 */
[C---:B------:R-:W-:Y:S04]  /*7e80*/  LEA R36, P1, R101.reuse, R110, 0x1 ;  /* 0x0000006e65247211 */ /* 0x040fe800078208ff */
[----:B------:R-:W-:Y:S05]  /*7e90*/  LEA.HI.X R37, R101, R111, R184, 0x1, P1 ;  /* 0x0000006f65257211 */ /* 0x000fea00008f0cb8 */
[----:B------:R-:W4:Y:S01]  /*7ea0*/  LDG.E.128 R44, [R36.64] ;  /* 0x00000006242c7981 */ /* 0x000f22000c1e1d00 */
[--C-:B--2---:R-:W-:Y:S01]  /*7eb0*/  HADD2.F32 R30, -RZ, R24.reuse.H0_H0 ;  /* 0x20000018ff1e7230 */ /* 0x104fe20000004100 */
[----:B------:R-:W-:Y:S01]  /*7ec0*/  MOV R22, R26 ;  /* 0x0000001a00167202 */ /* 0x000fe20000000f00 */
[----:B------:R-:W-:Y:S01]  /*7ed0*/  HADD2.F32 R28, -RZ, R24.H1_H1 ;  /* 0x30000018ff1c7230 */ /* 0x000fe20000004100 */
[----:B------:R-:W-:Y:S01]  /*7ee0*/  MOV R15, R27 ;  /* 0x0000001b000f7202 */ /* 0x000fe20000000f00 */
[--C-:B------:R-:W-:Y:S02]  /*7ef0*/  HADD2.F32 R26, -RZ, R25.reuse.H0_H0 ;  /* 0x20000019ff1a7230 */ /* 0x100fe40000004100 */
[----:B------:R-:W-:Y:S02]  /*7f00*/  HADD2.F32 R24, -RZ, R25.H1_H1 ;  /* 0x30000019ff187230 */ /* 0x000fe40000004100 */
[--C-:B---3--:R-:W-:Y:S02]  /*7f10*/  HADD2.F32 R23, -RZ, R180.reuse.H0_H0 ;  /* 0x200000b4ff177230 */ /* 0x108fe40000004100 */
        /* <DEDUP_REMOVED lines=52> */
.L_x_851:
[----:B------:R-:W-:Y:S05]  /*8260*/  BSYNC B0 ;  /* 0x0000000000007941 */ /* 0x000fea0003800000 */
.L_x_850:
[C---:B------:R-:W-:Y:S04]  /*8270*/  LEA R2, P0, R172.reuse, R100, 0x1 ;  /* 0x00000064ac027211 */ /* 0x040fe800078008ff */
[----:B------:R-:W-:Y:S05]  /*8280*/  LEA.HI.X R3, R172, R99, R66, 0x1, P0 ;  /* 0x00000063ac037211 */ /* 0x000fea00000f0c42 */
[----:B-----5:R3:W-:Y:S04]  /*8290*/  STG.E.128 [R2.64], R32 ;  /* 0x0000002002007986 */ /* 0x0207e8000c101d06 */
.L_x_849:
[----:B------:R-:W-:Y:S05]  /*82a0*/  BSYNC B1 ;  /* 0x0000000000017941 */ /* 0x000fea0003800000 */
.L_x_848:
        /* <DEDUP_REMOVED lines=24> */
[----:B------:R-:W-:Y:S02]  /*8430*/  LEA R14, P1, R180, R182, 0x1 ;  /* 0x000000b6b40e7211 */ /* 0x000fe400078208ff */
        /* <DEDUP_REMOVED lines=72> */
.L_x_855:
[----:B------:R-:W-:Y:S05]  /*88c0*/  BSYNC B0 ;  /* 0x0000000000007941 */ /* 0x000fea0003800000 */
.L_x_854:
[C---:B------:R-:W-:Y:S04]  /*88d0*/  LEA R2, P0, R74.reuse, R100, 0x1 ;  /* 0x000000644a027211 */ /* 0x040fe800078008ff */
[----:B------:R-:W-:Y:S05]  /*88e0*/  LEA.HI.X R3, R74, R99, R75, 0x1, P0 ;  /* 0x000000634a037211 */ /* 0x000fea00000f0c4b */
[----:B-----5:R3:W-:Y:S04]  /*88f0*/  STG.E.128 [R2.64], R32 ;  /* 0x0000002002007986 */ /* 0x0207e8000c101d06 */
.L_x_853:
[----:B------:R-:W-:Y:S05]  /*8900*/  BSYNC B1 ;  /* 0x0000000000017941 */ /* 0x000fea0003800000 */
.L_x_852:
        /* <DEDUP_REMOVED lines=96> */
.L_x_857:
[----:B------:R-:W-:Y:S05]  /*8f10*/  BSYNC B0 ;  /* 0x0000000000007941 */ /* 0x000fea0003800000 */
.L_x_856:
[C---:B------:R-:W-:Y:S04]  /*8f20*/  LEA R2, P0, R82.reuse, R100, 0x1 ;  /* 0x0000006452027211 */ /* 0x040fe800078008ff */
[----:B------:R-:W-:Y:S05]  /*8f30*/  LEA.HI.X R3, R82, R99, R83, 0x1, P0 ;  /* 0x0000006352037211 */ /* 0x000fea00000f0c53 */
[----:B-----5:R3:W-:Y:S04]  /*8f40*/  STG.E.128 [R2.64], R32 ;  /* 0x0000002002007986 */ /* 0x0207e8000c101d06 */
.L_x_847:
[----:B------:R-:W-:Y:S05]  /*8f50*/  BSYNC B2 ;  /* 0x0000000000027941 */ /* 0x000fea0003800000 */
.L_x_846:
[----:B------:R-:W-:Y:S01]  /*8f60*/  ISETP.NE.AND P0, PT, R178, RZ, PT ;  /* 0x000000ffb200720c */ /* 0x000fe20003f05270 */
[----:B------:R-:W-:Y:S01]  /*8f70*/  @!UPT UIADD3 URZ, URZ, URZ, URZ ;  /* 0x0000003f3f3ff290 */ /* 0x000fe2000fffe03f */
[----:B------:R-:W-:Y:S11]  /*8f80*/  BSSY B2, `(.L_x_858) ;  /* 0x0000136000027945 */ /* 0x000ff60003800000 */
[----:B------:R-:W-:-:S05]  /*8f90*/  @!P0 BRA `(.L_x_859) ;  /* 0x0000134000008947 */ /* 0x000fca0003800000 */
[----:B------:R-:W-:Y:S01]  /*8fa0*/  ISETP.GE.AND P0, PT, R118, c[0x0][0x220], PT ;  /* 0x0000880076007a0c */ /* 0x000fe20003f06270 */
[----:B------:R-:W-:Y:S01]  /*8fb0*/  @!UPT UIADD3 URZ, URZ, URZ, URZ ;  /* 0x0000003f3f3ff290 */ /* 0x000fe2000fffe03f */
[----:B------:R-:W-:Y:S11]  /*8fc0*/  BSSY B1, `(.L_x_860) ;  /* 0x0000067000017945 */ /* 0x000ff60003800000 */
[----:B------:R-:W-:-:S05]  /*8fd0*/  @P0 BRA `(.L_x_861) ;  /* 0x0000065000000947 */ /* 0x000fca0003800000 */
[----:B------:R-:W-:Y:S01]  /*8fe0*/  MOV R179, 0xc0 ;  /* 0x000000c000b37802 */ /* 0x000fe20000000f00 */
[----:B------:R-:W-:Y:S01]  /*8ff0*/  BSSY B0, `(.L_x_862) ;  /* 0x000005e000007945 */ /* 0x000fe20003800000 */
[----:B------:R-:W-:Y:S03]  /*9000*/  ISETP.GE.AND P0, PT, R118, UR4, PT ;  /* 0x0000000476007c0c */ /* 0x000fe6000bf06270 */
[C---:B--2---:R-:W-:Y:S04]  /*9010*/  IMAD.WIDE.U32 R182, R179.reuse, c[0x0][0x288], R106 ;  /* 0x0000a200b3b67a25 */ /* 0x044fe800078e006a */
[----:B------:R-:W-:Y:S05]  /*9020*/  IMAD R0, R179, c[0x0][0x28c], RZ ;  /* 0x0000a300b3007a24 */ /* 0x000fea00078e02ff */
[----:B------:R-:W-:Y:S05]  /*9030*/  IADD3 R183, R183, R0, RZ ;  /* 0x00000000b7b77210 */ /* 0x000fea0007ffe0ff */
[----:B---3--:R2:W5:Y:S01]  /*9040*/  LDG.E.128 R32, [R182.64] ;  /* 0x00000006b6207981 */ /* 0x008562000c1e1d00 */
[----:B------:R-:W-:-:S05]  /*9050*/  @P0 BRA `(.L_x_863) ;  /* 0x0000057000000947 */ /* 0x000fca0003800000 */
[--C-:B-----5:R-:W-:Y:S01]  /*9060*/  HADD2.F32 R29, -RZ, R32.reuse.H0_H0 ;  /* 0x20000020ff1d7230 */ /* 0x120fe20000004100 */
[----:B------:R-:W-:Y:S01]  /*9070*/  ULEA.HI UR5, UR4, UR4, URZ, 0x1 ;  /* 0x0000000404057291 */ /* 0x000fe2000f8f083f */
[----:B------:R-:W-:Y:S02]  /*9080*/  MOV R178, RZ ;  /* 0x000000ff00b27202 */ /* 0x000fe40000000f00 */
[----:B------:R-:W-:Y:S01]  /*9090*/  MOV R51, R33 ;  /* 0x0000002100337202 */ /* 0x000fe20000000f00 */
[----:B------:R-:W-:Y:S01]  /*90a0*/  HADD2.F32 R33, -RZ, R32.H1_H1 ;  /* 0x30000020ff217230 */ /* 0x000fe20000004100 */
[----:B------:R-:W-:Y:S01]  /*90b0*/  USHF.R.S32.HI UR5, URZ, 0x1, UR5 ;  /* 0x000000013f057899 */ /* 0x000fe20008011405 */
[----:B------:R-:W-:Y:S02]  /*90c0*/  MOV R48, R34 ;  /* 0x0000002200307202 */ /* 0x000fe40000000f00 */
[----:B------:R-:W-:Y:S01]  /*90d0*/  HADD2.F32 R34, -RZ, R51.H0_H0 ;  /* 0x20000033ff227230 */ /* 0x000fe20000004100 */
[----:B------:R-:W-:Y:S02]  /*90e0*/  MOV R49, R35 ;  /* 0x0000002300317202 */ /* 0x000fe40000000f00 */
[----:B------:R-:W-:Y:S02]  /*90f0*/  ISETP.GE.AND P0, PT, R118, UR5, PT ;  /* 0x0000000576007c0c */ /* 0x000fe4000bf06270 */
[----:B------:R-:W-:Y:S11]  /*9100*/  MOV R180, UR5 ;  /* 0x0000000500b47c02 */ /* 0x000ff60008000f00 */
[----:B------:R-:W-:Y:S02]  /*9110*/  @P0 IADD3 R180, RZ, -UR5, RZ ;  /* 0x80000005ffb40c10 */ /* 0x000fe4000fffe0ff */
[----:B------:R-:W-:Y:S02]  /*9120*/  @P0 IADD3 R178, RZ, -UR5, RZ ;  /* 0x80000005ffb20c10 */ /* 0x000fe4000fffe0ff */
[C---:B------:R-:W-:Y:S02]  /*9130*/  LEA R14, P1, R180.reuse, R182, 0x1 ;  /* 0x000000b6b40e7211 */ /* 0x040fe400078208ff */
[----:B------:R-:W-:Y:S02]  /*9140*/  IADD3 R101, P2, R57, R178, RZ ;  /* 0x000000b239657210 */ /* 0x000fe40007f5e0ff */
[----:B------:R-:W-:Y:S02]  /*9150*/  LEA.HI.X.SX32 R15, R180, R183, 0x1, P1 ;  /* 0x000000b7b40f7211 */ /* 0x000fe400008f0eff */
[C---:B--2---:R-:W-:Y:S02]  /*9160*/  LEA R182, P1, R101.reuse, R108, 0x1 ;  /* 0x0000006c65b67211 */ /* 0x044fe400078208ff */
[----:B------:R-:W-:Y:S01]  /*9170*/  LEA.HI.X.SX32 R178, R178, R56, 0x1, P2 ;  /* 0x00000038b2b27211 */ /* 0x000fe200010f0eff */
[----:B------:R-:W2:Y:S03]  /*9180*/  LDG.E.128 R24, [R14.64] ;  /* 0x000000060e187981 */ /* 0x000ea6000c1e1d00 */
[----:B------:R-:W-:Y:S02]  /*9190*/  LEA.HI.X R183, R101, R109, R178, 0x1, P1 ;  /* 0x0000006d65b77211 */ /* 0x000fe400008f0cb2 */
[----:B------:R-:W-:Y:S02]  /*91a0*/  MOV R178, RZ ;  /* 0x000000ff00b27202 */ /* 0x000fe40000000f00 */
[----:B------:R-:W-:Y:S02]  /*91b0*/  @P0 IADD3 R178, RZ, -UR5, RZ ;  /* 0x80000005ffb20c10 */ /* 0x000fe4000fffe0ff */
[----:B------:R-:W3:Y:S02]  /*91c0*/  LDG.E.128 R180, [R182.64] ;  /* 0x00000006b6b47981 */ /* 0x000ee4000c1e1d00 */
[----:B------:R-:W-:Y:S04]  /*91d0*/  IADD3 R101, P1, R57, R178, RZ ;  /* 0x000000b239657210 */ /* 0x000fe80007f3e0ff */
[----:B------:R-:W-:Y:S02]  /*91e0*/  LEA.HI.X.SX32 R178, R178, R56, 0x1, P1 ;  /* 0x00000038b2b27211 */ /* 0x000fe400008f0eff */
        /* <DEDUP_REMOVED lines=15> */
[--C-:B------:R-:W-:Y:S01]  /*92e0*/  HADD2.F32 R20, -RZ, R182.reuse.H0_H0 ;  /* 0x200000b6ff147230 */ /* 0x100fe20000004100 */
[----:B------:R-:W-:Y:S01]  /*92f0*/  @!P0 FADD.FTZ R19, -R19, -RZ ;  /* 0x800000ff13138221 */ /* 0x000fe20000010100 */
[----:B------:R-:W-:Y:S01]  /*9300*/  HADD2.F32 R18, -RZ, R182.H1_H1 ;  /* 0x300000b6ff127230 */ /* 0x000fe20000004100 */
[----:B------:R-:W-:Y:S01]  /*9310*/  FMUL.FTZ R0, R30, R23 ;  /* 0x000000171e007220 */ /* 0x000fe20000410000 */
[--C-:B------:R-:W-:Y:S01]  /*9320*/  HADD2.F32 R16, -RZ, R183.reuse.H0_H0 ;  /* 0x200000b7ff107230 */ /* 0x100fe20000004100 */
[----:B------:R-:W-:Y:S01]  /*9330*/  @!P0 FADD.FTZ R17, -R17, -RZ ;  /* 0x800000ff11118221 */ /* 0x000fe20000010100 */
[----:B------:R-:W-:Y:S01]  /*9340*/  HADD2.F32 R14, -RZ, R183.H1_H1 ;  /* 0x300000b7ff0e7230 */ /* 0x000fe20000004100 */
[----:B------:R-:W-:Y:S01]  /*9350*/  FMUL.FTZ R2, R28, R21 ;  /* 0x000000151c027220 */ /* 0x000fe20000410000 */
[----:B------:R-:W-:Y:S01]  /*9360*/  HADD2.F32 R21, -RZ, R22.H0_H0 ;  /* 0x20000016ff157230 */ /* 0x000fe20000004100 */
[----:B------:R-:W-:Y:S01]  /*9370*/  FMUL.FTZ R3, R26, R19 ;  /* 0x000000131a037220 */ /* 0x000fe20000410000 */
[--C-:B----4-:R-:W-:Y:S01]  /*9380*/  HADD2.F32 R31, -RZ, R44.reuse.H0_H0 ;  /* 0x2000002cff1f7230 */ /* 0x110fe20000004100 */
[----:B------:R-:W-:Y:S01]  /*9390*/  @!P0 FADD.FTZ R20, -R20, -RZ ;  /* 0x800000ff14148221 */ /* 0x000fe20000010100 */
[----:B------:R-:W-:Y:S01]  /*93a0*/  HADD2.F32 R32, -RZ, R44.H1_H1 ;  /* 0x3000002cff207230 */ /* 0x000fe20000004100 */
[----:B------:R-:W-:Y:S01]  /*93b0*/  FMUL.FTZ R4, R24, R17 ;  /* 0x0000001118047220 */ /* 0x000fe20000410000 */
[--C-:B------:R-:W-:Y:S01]  /*93c0*/  HADD2.F32 R35, -RZ, R45.reuse.H0_H0 ;  /* 0x2000002dff237230 */ /* 0x100fe20000004100 */
[----:B------:R-:W-:Y:S01]  /*93d0*/  FFMA.FTZ R0, R29, R31, R0 ;  /* 0x0000001f1d007223 */ /* 0x000fe20000010000 */
        /* <DEDUP_REMOVED lines=31> */
.L_x_863:
[----:B------:R-:W-:Y:S05]  /*95d0*/  BSYNC B0 ;  /* 0x0000000000007941 */ /* 0x000fea0003800000 */
.L_x_862:
[C---:B------:R-:W-:Y:S01]  /*95e0*/  IMAD R0, R179.reuse, c[0x0][0x19c], RZ ;  /* 0x00006700b3007a24 */ /* 0x040fe200078e02ff */
[----:B------:R-:W-:Y:S05]  /*95f0*/  MOV R101, R99 ;  /* 0x0000006300657202 */ /* 0x000fea0000000f00 */
[----:B------:R-:W-:Y:S05]  /*9600*/  IMAD.WIDE.U32 R2, R179, c[0x0][0x198], R100 ;  /* 0x00006600b3027a25 */ /* 0x000fea00078e0064 */
[----:B------:R-:W-:Y:S05]  /*9610*/  IADD3 R3, R3, R0, RZ ;  /* 0x0000000003037210 */ /* 0x000fea0007ffe0ff */
[----:B-----5:R3:W-:Y:S02]  /*9620*/  STG.E.128 [R2.64], R32 ;  /* 0x0000002002007986 */ /* 0x0207e4000c101d06 */
.L_x_861:
[----:B------:R-:W-:Y:S05]  /*9630*/  BSYNC B1 ;  /* 0x0000000000017941 */ /* 0x000fea0003800000 */
.L_x_860:
        /* <DEDUP_REMOVED lines=97> */
.L_x_867:
[----:B------:R-:W-:Y:S05]  /*9c50*/  BSYNC B0 ;  /* 0x0000000000007941 */ /* 0x000fea0003800000 */
.L_x_866:
[C---:B------:R-:W-:Y:S04]  /*9c60*/  LEA R2, P0, R87.reuse, R100, 0x1 ;  /* 0x0000006457027211 */ /* 0x040fe800078008ff */
[----:B------:R-:W-:Y:S05]  /*9c70*/  LEA.HI.X R3, R87, R99, R86, 0x1, P0 ;  /* 0x0000006357037211 */ /* 0x000fea00000f0c56 */
[----:B-----5:R3:W-:Y:S04]  /*9c80*/  STG.E.128 [R2.64], R32 ;  /* 0x0000002002007986 */ /* 0x0207e8000c101d06 */
.L_x_865:
[----:B------:R-:W-:Y:S05]  /*9c90*/  BSYNC B1 ;  /* 0x0000000000017941 */ /* 0x000fea0003800000 */
.L_x_864:
        /* <DEDUP_REMOVED lines=22> */
[----:B------:R-:W-:Y:S02]  /*9e00*/  LEA R14, P1, R179, R180, 0x1 ;  /* 0x000000b4b30e7211 */ /* 0x000fe400078208ff */
        /* <DEDUP_REMOVED lines=73> */
.L_x_869:
[----:B------:R-:W-:Y:S05]  /*a2a0*/  BSYNC B0 ;  /* 0x0000000000007941 */ /* 0x000fea0003800000 */
.L_x_868:
[C---:B------:R-:W-:Y:S04]  /*a2b0*/  LEA R2, P0, R91.reuse, R100, 0x1 ;  /* 0x000000645b027211 */ /* 0x040fe800078008ff */
[----:B------:R-:W-:Y:S05]  /*a2c0*/  LEA.HI.X R3, R91, R99, R90, 0x1, P0 ;  /* 0x000000635b037211 */ /* 0x000fea00000f0c5a */
[----:B-----5:R3:W-:Y:S04]  /*a2d0*/  STG.E.128 [R2.64], R32 ;  /* 0x0000002002007986 */ /* 0x0207e8000c101d06 */
.L_x_859:
[----:B------:R-:W-:Y:S05]  /*a2e0*/  BSYNC B2 ;  /* 0x0000000000027941 */ /* 0x000fea0003800000 */
.L_x_858:
[----:B---3--:R-:W-:Y:S01]  /*a2f0*/  IMAD.MOV.U32 R3, RZ, RZ, c[0x0][0x230] ;  /* 0x00008c00ff037624 */ /* 0x008fe200078e00ff */
[----:B------:R-:W-:Y:S03]  /*a300*/  ULDC UR4, c[0x0][0x230] ;  /* 0x00008c0000047ab9 */ /* 0x000fe60000000800 */
[----:B------:R-:W-:Y:S05]  /*a310*/  IMAD.U32 R3, R3, -0x40, RZ ;  /* 0xffffffc003037824 */ /* 0x000fea00078e00ff */
[C---:B------:R-:W-:Y:S02]  /*a320*/  LEA R110, P1, R3.reuse, R110, 0x1 ;  /* 0x0000006e036e7211 */ /* 0x040fe400078208ff */
[C---:B------:R-:W-:Y:S02]  /*a330*/  LEA R108, P0, R3.reuse, R108, 0x1 ;  /* 0x0000006c036c7211 */ /* 0x040fe400078008ff */
[C---:B------:R-:W-:Y:S02]  /*a340*/  LEA.HI.X.SX32 R111, R3.reuse, R111, 0x1, P1 ;  /* 0x0000006f036f7211 */ /* 0x040fe400008f0eff */
[----:B------:R-:W-:Y:S01]  /*a350*/  LEA.HI.X.SX32 R109, R3, R109, 0x1, P0 ;  /* 0x0000006d036d7211 */ /* 0x000fe200000f0eff */
[----:B------:R-:W-:-:S05]  /*a360*/  BRA `(.L_x_821) ;  /* 0x0000062000007947 */ /* 0x000fca0003800000 */
.L_x_795:
[----:B------:R-:W-:Y:S01]  /*a370*/  BSSY B0, `(.L_x_870) ;  /* 0x0000011000007945 */ /* 0x000fe20003800000 */
[----:B------:R-:W-:-:S05]  /*a380*/  @!P3 BRA `(.L_x_871) ;  /* 0x000000f00000b947 */ /* 0x000fca0003800000 */
[----:B------:R-:W-:Y:S11]  /*a390*/  ISETP.NE.AND P0, PT, R135, RZ, PT ;  /* 0x000000ff8700720c */ /* 0x000ff60003f05270 */
[----:B------:R-:W-:Y:S02]  /*a3a0*/  @!UPT UIADD3 URZ, URZ, URZ, URZ ;  /* 0x0000003f3f3ff290 */ /* 0x000fe4000fffe03f */
[----:B------:R-:W2:Y:S01]  /*a3b0*/  @P0 LDG.E.128 R20, [R106.64] ;  /* 0x000000066a140981 */ /* 0x000ea2000c1e1d00 */
[--C-:B------:R-:W-:Y:S05]  /*a3c0*/  @P0 IMAD.MOV.U32 R101, RZ, RZ, R99.reuse ;  /* 0x000000ffff650224 */ /* 0x100fea00078e0063 */
[----:B--2---:R1:W-:Y:S01]  /*a3d0*/  @P0 STG.E.128 [R100.64], R20 ;  /* 0x0000001464000986 */ /* 0x0043e2000c101d06 */
[----:B------:R-:W-:Y:S11]  /*a3e0*/  ISETP.NE.AND P0, PT, R134, RZ, PT ;  /* 0x000000ff8600720c */ /* 0x000ff60003f05270 */
[----:B------:R-:W-:Y:S02]  /*a3f0*/  @!UPT UIADD3 URZ, URZ, URZ, URZ ;  /* 0x0000003f3f3ff290 */ /* 0x000fe4000fffe03f */
[----:B------:R-:W2:Y:S01]  /*a400*/  @P0 LDG.E.128 R16, [R106.64+0x40] ;  /* 0x000040066a100981 */ /* 0x000ea2000c1e1d00 */
[--C-:B-1----:R-:W-:Y:S05]  /*a410*/  @P0 IMAD.MOV.U32 R101, RZ, RZ, R99.reuse ;  /* 0x000000ffff650224 */ /* 0x102fea00078e0063 */
[----:B--2---:R1:W-:Y:S01]  /*a420*/  @P0 STG.E.128 [R100.64+0x40], R16 ;  /* 0x0000401064000986 */ /* 0x0043e2000c101d06 */
[----:B------:R-:W-:Y:S11]  /*a430*/  ISETP.NE.AND P0, PT, R132, RZ, PT ;  /* 0x000000ff8400720c */ /* 0x000ff60003f05270 */
[----:B------:R-:W-:Y:S02]  /*a440*/  @!UPT UIADD3 URZ, URZ, URZ, URZ ;  /* 0x0000003f3f3ff290 */ /* 0x000fe4000fffe03f */
[----:B------:R-:W2:Y:S01]  /*a450*/  @P0 LDG.E.128 R4, [R106.64+0x80] ;  /* 0x000080066a040981 */ /* 0x000ea2000c1e1d00 */
[----:B-1----:R-:W-:Y:S05]  /*a460*/  @P0 IMAD.MOV.U32 R101, RZ, RZ, R99 ;  /* 0x000000ffff650224 */ /* 0x002fea00078e0063 */
[----:B--2---:R1:W-:Y:S02]  /*a470*/  @P0 STG.E.128 [R100.64+0x80], R4 ;  /* 0x0000800464000986 */ /* 0x0043e4000c101d06 */
.L_x_871:
[----:B------:R-:W-:Y:S05]  /*a480*/  BSYNC B0 ;  /* 0x0000000000007941 */ /* 0x000fea0003800000 */
.L_x_870:
[----:B------:R-:W-:Y:S01]  /*a490*/  BSSY B0, `(.L_x_872) ;  /* 0x0000018000007945 */ /* 0x000fe20003800000 */
[----:B------:R-:W-:-:S05]  /*a4a0*/  @!P4 BRA `(.L_x_873) ;  /* 0x000001600000c947 */ /* 0x000fca0003800000 */
[----:B------:R-:W-:Y:S02]  /*a4b0*/  ISETP.NE.AND P2, PT, R135, RZ, PT ;  /* 0x000000ff8700720c */ /* 0x000fe40003f45270 */
[----:B------:R-:W-:Y:S11]  /*a4c0*/  ISETP.NE.AND P1, PT, R134, RZ, PT ;  /* 0x000000ff8600720c */ /* 0x000ff60003f25270 */
[C---:B------:R-:W-:Y:S04]  /*a4d0*/  @P2 LEA R28, P0, R65.reuse, R106, 0x1 ;  /* 0x0000006a411c2211 */ /* 0x040fe800078008ff */
[----:B------:R-:W-:Y:S02]  /*a4e0*/  @P2 LEA.HI.X R29, R65, R107, R62, 0x1, P0 ;  /* 0x0000006b411d2211 */ /* 0x000fe400000f0c3e */
[C---:B------:R-:W-:Y:S03]  /*a4f0*/  @P2 LEA R26, P0, R151.reuse, R100, 0x1 ;  /* 0x00000064971a2211 */ /* 0x040fe600078008ff */
[----:B------:R-:W2:Y:S01]  /*a500*/  @P2 LDG.E.128 R20, [R28.64] ;  /* 0x000000061c142981 */ /* 0x000ea2000c1e1d00 */
[----:B------:R-:W-:Y:S02]  /*a510*/  @P2 LEA.HI.X R27, R151, R99, R150, 0x1, P0 ;  /* 0x00000063971b2211 */ /* 0x000fe400000f0c96 */
[C---:B------:R-:W-:Y:S04]  /*a520*/  @P1 LEA R24, P0, R68.reuse, R106, 0x1 ;  /* 0x0000006a44181211 */ /* 0x040fe800078008ff */
[----:B------:R-:W-:Y:S02]  /*a530*/  @P1 LEA.HI.X R25, R68, R107, R69, 0x1, P0 ;  /* 0x0000006b44191211 */ /* 0x000fe400000f0c45 */
[C---:B------:R-:W-:Y:S04]  /*a540*/  @P1 LEA R2, P0, R72.reuse, R100, 0x1 ;  /* 0x0000006448021211 */ /* 0x040fe800078008ff */
[----:B------:R-:W-:Y:S02]  /*a550*/  @P1 LEA.HI.X R3, R72, R99, R73, 0x1, P0 ;  /* 0x0000006348031211 */ /* 0x000fe400000f0c49 */
[----:B------:R-:W-:Y:S01]  /*a560*/  ISETP.NE.AND P0, PT, R132, RZ, PT ;  /* 0x000000ff8400720c */ /* 0x000fe20003f05270 */
[----:B--2---:R2:W-:Y:S11]  /*a570*/  @P2 STG.E.128 [R26.64], R20 ;  /* 0x000000141a002986 */ /* 0x0045f6000c101d06 */
[----:B------:R-:W-:Y:S01]  /*a580*/  @!UPT UIADD3 URZ, URZ, URZ, URZ ;  /* 0x0000003f3f3ff290 */ /* 0x000fe2000fffe03f */
[C---:B------:R-:W-:Y:S01]  /*a590*/  @P0 LEA R14, P2, R76.reuse, R106, 0x1 ;  /* 0x0000006a4c0e0211 */ /* 0x040fe200078408ff */
[----:B------:R-:W3:Y:S03]  /*a5a0*/  @P1 LDG.E.128 R16, [R24.64] ;  /* 0x0000000618101981 */ /* 0x000ee6000c1e1d00 */
[----:B------:R-:W-:Y:S01]  /*a5b0*/  @P0 LEA.HI.X R15, R76, R107, R77, 0x1, P2 ;  /* 0x0000006b4c0f0211 */ /* 0x000fe200010f0c4d */
[----:B---3--:R2:W-:Y:S01]  /*a5c0*/  @P1 STG.E.128 [R2.64], R16 ;  /* 0x0000001002001986 */ /* 0x0085e2000c101d06 */
[C---:B------:R-:W-:Y:S03]  /*a5d0*/  @P0 LEA R30, P1, R80.reuse, R100, 0x1 ;  /* 0x00000064501e0211 */ /* 0x040fe600078208ff */
[----:B-1----:R-:W3:Y:S01]  /*a5e0*/  @P0 LDG.E.128 R4, [R14.64] ;  /* 0x000000060e040981 */ /* 0x002ee2000c1e1d00 */
[----:B------:R-:W-:Y:S05]  /*a5f0*/  @P0 LEA.HI.X R31, R80, R99, R81, 0x1, P1 ;  /* 0x00000063501f0211 */ /* 0x000fea00008f0c51 */
[----:B---3--:R2:W-:Y:S04]  /*a600*/  @P0 STG.E.128 [R30.64], R4 ;  /* 0x000000041e000986 */ /* 0x0085e8000c101d06 */
.L_x_873:
[----:B------:R-:W-:Y:S05]  /*a610*/  BSYNC B0 ;  /* 0x0000000000007941 */ /* 0x000fea0003800000 */
.L_x_872:
[----:B------:R-:W-:Y:S01]  /*a620*/  BSSY B0, `(.L_x_874) ;  /* 0x0000017000007945 */ /* 0x000fe20003800000 */
[----:B------:R-:W-:-:S05]  /*a630*/  @!P6 BRA `(.L_x_875) ;  /* 0x000001500000e947 */ /* 0x000fca0003800000 */
[----:B------:R-:W-:Y:S02]  /*a640*/  ISETP.NE.AND P1, PT, R135, RZ, PT ;  /* 0x000000ff8700720c */ /* 0x000fe40003f25270 */
[----:B------:R-:W-:Y:S11]  /*a650*/  ISETP.NE.AND P2, PT, R134, RZ, PT ;  /* 0x000000ff8600720c */ /* 0x000ff60003f45270 */
[C---:B--2---:R-:W-:Y:S04]  /*a660*/  @P1 LEA R2, P0, R67.reuse, R106, 0x1 ;  /* 0x0000006a43021211 */ /* 0x044fe800078008ff */
[----:B------:R-:W-:Y:S02]  /*a670*/  @P1 LEA.HI.X R3, R67, R107, R64, 0x1, P0 ;  /* 0x0000006b43031211 */ /* 0x000fe400000f0c40 */
[C---:B------:R-:W-:Y:S03]  /*a680*/  @P1 LEA R26, P0, R172.reuse, R100, 0x1 ;  /* 0x00000064ac1a1211 */ /* 0x040fe600078008ff */
[----:B------:R-:W2:Y:S01]  /*a690*/  @P1 LDG.E.128 R20, [R2.64] ;  /* 0x0000000602141981 */ /* 0x000ea2000c1e1d00 */
[----:B------:R-:W-:Y:S02]  /*a6a0*/  @P1 LEA.HI.X R27, R172, R99, R66, 0x1, P0 ;  /* 0x00000063ac1b1211 */ /* 0x000fe400000f0c42 */
[C---:B------:R-:W-:Y:S04]  /*a6b0*/  @P2 LEA R24, P0, R70.reuse, R106, 0x1 ;  /* 0x0000006a46182211 */ /* 0x040fe800078008ff */
[----:B------:R-:W-:Y:S02]  /*a6c0*/  @P2 LEA.HI.X R25, R70, R107, R71, 0x1, P0 ;  /* 0x0000006b46192211 */ /* 0x000fe400000f0c47 */
[C---:B------:R-:W-:Y:S04]  /*a6d0*/  @P2 LEA R14, P0, R74.reuse, R100, 0x1 ;  /* 0x000000644a0e2211 */ /* 0x040fe800078008ff */
[----:B------:R-:W-:Y:S01]  /*a6e0*/  @P2 LEA.HI.X R15, R74, R99, R75, 0x1, P0 ;  /* 0x000000634a0f2211 */ /* 0x000fe200000f0c4b */
[----:B--2---:R2:W-:Y:S01]  /*a6f0*/  @P1 STG.E.128 [R26.64], R20 ;  /* 0x000000141a001986 */ /* 0x0045e2000c101d06 */
[----:B------:R-:W-:Y:S03]  /*a700*/  ISETP.NE.AND P1, PT, R132, RZ, PT ;  /* 0x000000ff8400720c */ /* 0x000fe60003f25270 */
[----:B------:R-:W3:Y:S10]  /*a710*/  @P2 LDG.E.128 R16, [R24.64] ;  /* 0x0000000618102981 */ /* 0x000ef4000c1e1d00 */
[C---:B------:R-:W-:Y:S04]  /*a720*/  @P1 LEA R2, P0, R78.reuse, R106, 0x1 ;  /* 0x0000006a4e021211 */ /* 0x040fe800078008ff */
[----:B------:R-:W-:Y:S02]  /*a730*/  @P1 LEA.HI.X R3, R78, R107, R79, 0x1, P0 ;  /* 0x0000006b4e031211 */ /* 0x000fe400000f0c4f */
[C---:B------:R-:W-:Y:S04]  /*a740*/  @P1 LEA R28, P0, R82.reuse, R100, 0x1 ;  /* 0x00000064521c1211 */ /* 0x040fe800078008ff */
[----:B------:R-:W-:Y:S01]  /*a750*/  @P1 LEA.HI.X R29, R82, R99, R83, 0x1, P0 ;  /* 0x00000063521d1211 */ /* 0x000fe200000f0c53 */
[----:B---3--:R2:W-:Y:S04]  /*a760*/  @P2 STG.E.128 [R14.64], R16 ;  /* 0x000000100e002986 */ /* 0x0085e8000c101d06 */
[----:B-1----:R-:W3:Y:S04]  /*a770*/  @P1 LDG.E.128 R4, [R2.64] ;  /* 0x0000000602041981 */ /* 0x002ee8000c1e1d00 */
[----:B---3--:R2:W-:Y:S02]  /*a780*/  @P1 STG.E.128 [R28.64], R4 ;  /* 0x000000041c001986 */ /* 0x0085e4000c101d06 */
.L_x_875:
[----:B------:R-:W-:Y:S05]  /*a790*/  BSYNC B0 ;  /* 0x0000000000007941 */ /* 0x000fea0003800000 */
.L_x_874:
[----:B------:R-:W-:Y:S01]  /*a7a0*/  UMOV UR4, URZ ;  /* 0x0000003f00047c82 */ /* 0x000fe20008000000 */
[----:B------:R-:W-:Y:S01]  /*a7b0*/  ISETP.NE.AND P0, PT, R178, RZ, PT ;  /* 0x000000ffb200720c */ /* 0x000fe20003f05270 */
[----:B------:R-:W-:Y:S01]  /*a7c0*/  @!UPT UIADD3 URZ, URZ, URZ, URZ ;  /* 0x0000003f3f3ff290 */ /* 0x000fe2000fffe03f */
[----:B------:R-:W-:Y:S11]  /*a7d0*/  BSSY B0, `(.L_x_821) ;  /* 0x000001b000007945 */ /* 0x000ff60003800000 */
[----:B------:R-:W-:-:S05]  /*a7e0*/  @!P0 BRA `(.L_x_876) ;  /* 0x0000019000008947 */ /* 0x000fca0003800000 */
[----:B------:R-:W-:Y:S02]  /*a7f0*/  ISETP.NE.AND P0, PT, R135, RZ, PT ;  /* 0x000000ff8700720c */ /* 0x000fe40003f05270 */
[----:B------:R-:W-:Y:S11]  /*a800*/  ISETP.NE.AND P1, PT, R134, RZ, PT ;  /* 0x000000ff8600720c */ /* 0x000ff60003f25270 */
[----:B--2---:R-:W-:Y:S02]  /*a810*/  @P0 IMAD.MOV.U32 R3, RZ, RZ, 0xc0 ;  /* 0x000000c0ff030424 */ /* 0x004fe400078e00ff */
[----:B-1----:R-:W-:Y:S01]  /*a820*/  @P0 IMAD.MOV.U32 R101, RZ, RZ, R99 ;  /* 0x000000ffff650224 */ /* 0x002fe200078e0063 */
[----:B------:R-:W-:Y:S01]  /*a830*/  @P1 LEA R2, P2, R85, R106, 0x1 ;  /* 0x0000006a55021211 */ /* 0x000fe200078408ff */
[----:B------:R-:W-:Y:S01]  /*a840*/  @P0 IMAD.WIDE.U32 R4, R3, c[0x0][0x288], R106 ;  /* 0x0000a20003040a25 */ /* 0x000fe200078e006a */
[----:B------:R-:W-:Y:S03]  /*a850*/  @P1 LEA R24, P3, R87, R100, 0x1 ;  /* 0x0000006457181211 */ /* 0x000fe600078608ff */
[----:B------:R-:W-:Y:S01]  /*a860*/  @P0 IMAD R0, R3, c[0x0][0x28c], RZ ;  /* 0x0000a30003000a24 */ /* 0x000fe200078e02ff */
[----:B------:R-:W-:Y:S03]  /*a870*/  @P1 LEA.HI.X R25, R87, R99, R86, 0x1, P3 ;  /* 0x0000006357191211 */ /* 0x000fe600018f0c56 */
[----:B------:R-:W-:Y:S02]  /*a880*/  @P0 IMAD.IADD R5, R5, 0x1, R0 ;  /* 0x0000000105050824 */ /* 0x000fe400078e0200 */
[C---:B------:R-:W-:Y:S03]  /*a890*/  @P0 IMAD R0, R3.reuse, c[0x0][0x19c], RZ ;  /* 0x0000670003000a24 */ /* 0x040fe600078e02ff */
[----:B------:R1:W2:Y:S02]  /*a8a0*/  @P0 LDG.E.128 R20, [R4.64] ;  /* 0x0000000604140981 */ /* 0x0002a4000c1e1d00 */
[----:B-1----:R-:W-:Y:S01]  /*a8b0*/  @P0 IMAD.WIDE.U32 R4, R3, c[0x0][0x198], R100 ;  /* 0x0000660003040a25 */ /* 0x002fe200078e0064 */
[-C--:B------:R-:W-:Y:S03]  /*a8c0*/  @P1 LEA.HI.X R3, R85, R107.reuse, R84, 0x1, P2 ;  /* 0x0000006b55031211 */ /* 0x080fe600010f0c54 */
[----:B------:R-:W-:Y:S05]  /*a8d0*/  @P0 IMAD.IADD R5, R5, 0x1, R0 ;  /* 0x0000000105050824 */ /* 0x000fea00078e0200 */
[----:B--2---:R1:W-:Y:S01]  /*a8e0*/  @P0 STG.E.128 [R4.64], R20 ;  /* 0x0000001404000986 */ /* 0x0043e2000c101d06 */
[----:B------:R-:W-:Y:S03]  /*a8f0*/  ISETP.NE.AND P0, PT, R132, RZ, PT ;  /* 0x000000ff8400720c */ /* 0x000fe60003f05270 */
[----:B------:R-:W2:Y:S10]  /*a900*/  @P1 LDG.E.128 R16, [R2.64] ;  /* 0x0000000602101981 */ /* 0x000eb4000c1e1d00 */
[C---:B------:R-:W-:Y:S04]  /*a910*/  @P0 LEA R14, P2, R89.reuse, R106, 0x1 ;  /* 0x0000006a590e0211 */ /* 0x040fe800078408ff */
[----:B------:R-:W-:Y:S01]  /*a920*/  @P0 LEA.HI.X R15, R89, R107, R88, 0x1, P2 ;  /* 0x0000006b590f0211 */ /* 0x000fe200010f0c58 */
[----:B--2---:R2:W-:Y:S01]  /*a930*/  @P1 STG.E.128 [R24.64], R16 ;  /* 0x0000001018001986 */ /* 0x0045e2000c101d06 */
[C---:B------:R-:W-:Y:S03]  /*a940*/  @P0 LEA R26, P1, R91.reuse, R100, 0x1 ;  /* 0x000000645b1a0211 */ /* 0x040fe600078208ff */
[----:B-1----:R-:W3:Y:S01]  /*a950*/  @P0 LDG.E.128 R4, [R14.64] ;  /* 0x000000060e040981 */ /* 0x002ee2000c1e1d00 */
[----:B------:R-:W-:Y:S05]  /*a960*/  @P0 LEA.HI.X R27, R91, R99, R90, 0x1, P1 ;  /* 0x000000635b1b0211 */ /* 0x000fea00008f0c5a */
[----:B---3--:R2:W-:Y:S04]  /*a970*/  @P0 STG.E.128 [R26.64], R4 ;  /* 0x000000041a000986 */ /* 0x0085e8000c101d06 */
.L_x_876:
[----:B------:R-:W-:Y:S05]  /*a980*/  BSYNC B0 ;  /* 0x0000000000007941 */ /* 0x000fea0003800000 */
.L_x_821:
[----:B------:R-:W-:Y:S01]  /*a990*/  ISETP.NE.AND P1, PT, R157, RZ, PT ;  /* 0x000000ff9d00720c */ /* 0x000fe20003f25270 */
[----:B------:R-:W-:Y:S04]  /*a9a0*/  IMAD.MOV.U32 R0, RZ, RZ, c[0x0][0x288] ;  /* 0x0000a200ff007624 */ /* 0x000fe800078e00ff */
[----:B--2---:R-:W-:Y:S05]  /*a9b0*/  IMAD.U32 R3, R0, -0x80, RZ ;  /* 0xffffff8000037824 */ /* 0x004fea00078e00ff */
[C---:B-1----:R-:W-:Y:S04]  /*a9c0*/  LEA R106, P0, R3.reuse, R106, 0x1 ;  /* 0x0000006a036a7211 */ /* 0x042fe800078008ff */
[----:B------:R-:W-:Y:S01]  /*a9d0*/  LEA.HI.X.SX32 R107, R3, R107, 0x1, P0 ;  /* 0x0000006b036b7211 */ /* 0x000fe200000f0eff */
[----:B------:R-:W-:-:S05]  /*a9e0*/  @!P1 BRA `(.L_x_877) ;  /* 0x000004b000009947 */ /* 0x000fca0003800000 */
[----:B------:R-:W-:Y:S04]  /*a9f0*/  IADD3 R3, R9, -0x1, RZ ;  /* 0xffffffff09037810 */ /* 0x000fe80007ffe0ff */
[----:B------:R-:W-:Y:S11]  /*aa00*/  ISETP.GT.AND P0, PT, R3, R60, PT ;  /* 0x0000003c0300720c */ /* 0x000ff60003f04270 */
[----:B------:R-:W-:Y:S02]  /*aa10*/  @!UPT UIADD3 URZ, URZ, URZ, URZ ;  /* 0x0000003f3f3ff290 */ /* 0x000fe4000fffe03f */
[----:B------:R-:W-:-:S05]  /*aa20*/  @!P0 BRA `(.L_x_878) ;  /* 0x0000050000008947 */ /* 0x000fca0003800000 */
[----:B------:R-:W-:Y:S01]  /*aa30*/  IMAD.MOV.U32 R16, RZ, RZ, RZ ;  /* 0x000000ffff107224 */ /* 0x000fe200078e00ff */
[----:B------:R-:W-:Y:S02]  /*aa40*/  IABS R5, c[0x0][0x2d0] ;  /* 0x0000b40000057a13 */ /* 0x000fe40000000000 */
[----:B------:R-:W-:Y:S02]  /*aa50*/  IADD3 R11, R11, -0x100, RZ ;  /* 0xffffff000b0b7810 */ /* 0x000fe40007ffe0ff */
[----:B------:R-:W1:Y:S01]  /*aa60*/  I2F.RP R15, R5 ;  /* 0x00000005000f7306 */ /* 0x000e620000209400 */
[----:B------:R-:W-:Y:S02]  /*aa70*/  IABS R14, R10 ;  /* 0x0000000a000e7213 */ /* 0x000fe40000000000 */
[----:B------:R-:W-:Y:S01]  /*aa80*/  IMAD.IADD R0, R11, 0x1, -R10 ;  /* 0x000000010b007824 */ /* 0x000fe200078e0a0a */
[----:B------:R-:W-:Y:S02]  /*aa90*/  IABS R7, R11 ;  /* 0x0000000b00077213 */ /* 0x000fe40000000000 */
[----:B------:R-:W-:Y:S04]  /*aaa0*/  LOP3.LUT R3, RZ, c[0x0][0x2d0], RZ, 0x33, !PT ;  /* 0x0000b400ff037a12 */ /* 0x000fe800078e33ff */
[----:B-1----:R-:W1:Y:S02]  /*aab0*/  MUFU.RCP R6, R15 ;  /* 0x0000000f00067308 */ /* 0x002e640000001000 */
[----:B-1----:R-:W-:Y:S08]  /*aac0*/  IADD3 R8, R6, 0xffffffe, RZ ;  /* 0x0ffffffe06087810 */ /* 0x002ff00007ffe0ff */
[----:B------:R-:W1:Y:S02]  /*aad0*/  F2I.FTZ.U32.TRUNC.NTZ R17, R8 ;  /* 0x0000000800117305 */ /* 0x000e64000021f000 */
[--C-:B-1----:R-:W-:Y:S04]  /*aae0*/  IMAD.MOV R6, RZ, RZ, -R17.reuse ;  /* 0x000000ffff067224 */ /* 0x102fe800078e0a11 */
[----:B------:R-:W-:Y:S04]  /*aaf0*/  IMAD R6, R6, R5, RZ ;  /* 0x0000000506067224 */ /* 0x000fe800078e02ff */
[----:B------:R-:W-:Y:S06]  /*ab00*/  IMAD.HI.U32 R6, R17, R6, R16 ;  /* 0x0000000611067227 */ /* 0x000fec00078e0010 */
[C---:B------:R-:W-:Y:S04]  /*ab10*/  IMAD.HI.U32 R2, R6.reuse, R7, RZ ;  /* 0x0000000706027227 */ /* 0x040fe800078e00ff */
[----:B------:R-:W-:Y:S04]  /*ab20*/  IMAD.HI.U32 R4, R6, R14, RZ ;  /* 0x0000000e06047227 */ /* 0x000fe800078e00ff */
[----:B------:R-:W-:Y:S02]  /*ab30*/  IMAD.MOV R6, RZ, RZ, -R2 ;  /* 0x000000ffff067224 */ /* 0x000fe400078e0a02 */
[----:B------:R-:W-:Y:S02]  /*ab40*/  IMAD.MOV R8, RZ, RZ, -R4 ;  /* 0x000000ffff087224 */ /* 0x000fe400078e0a04 */
[C---:B------:R-:W-:Y:S01]  /*ab50*/  IMAD R7, R5.reuse, R6, R7 ;  /* 0x0000000605077224 */ /* 0x040fe200078e0207 */
[----:B------:R-:W-:Y:S01]  /*ab60*/  LOP3.LUT R6, R10, c[0x0][0x2d0], RZ, 0x3c, !PT ;  /* 0x0000b4000a067a12 */ /* 0x000fe200078e3cff */
[C---:B------:R-:W-:Y:S03]  /*ab70*/  IMAD R14, R5.reuse, R8, R14 ;  /* 0x00000008050e7224 */ /* 0x040fe600078e020e */
[C---:B------:R-:W-:Y:S02]  /*ab80*/  ISETP.GT.U32.AND P0, PT, R5.reuse, R7, PT ;  /* 0x000000070500720c */ /* 0x040fe40003f04070 */
[----:B------:R-:W-:Y:S11]  /*ab90*/  ISETP.GT.U32.AND P1, PT, R5, R14, PT ;  /* 0x0000000e0500720c */ /* 0x000ff60003f24070 */
[----:B------:R-:W-:Y:S01]  /*aba0*/  @!P0 IADD3 R2, R2, 0x1, RZ ;  /* 0x0000000102028810 */ /* 0x000fe20007ffe0ff */
[----:B------:R-:W-:Y:S01]  /*abb0*/  @!P0 IMAD.IADD R7, R7, 0x1, -R5 ;  /* 0x0000000107078824 */ /* 0x000fe200078e0a05 */
[-C--:B------:R-:W-:Y:S02]  /*abc0*/  @!P1 IADD3 R14, R14, -R5.reuse, RZ ;  /* 0x800000050e0e9210 */ /* 0x080fe40007ffe0ff */
[----:B------:R-:W-:Y:S02]  /*abd0*/  @!P1 IADD3 R4, R4, 0x1, RZ ;  /* 0x0000000104049810 */ /* 0x000fe40007ffe0ff */
[-C--:B------:R-:W-:Y:S02]  /*abe0*/  ISETP.GE.U32.AND P3, PT, R7, R5.reuse, PT ;  /* 0x000000050700720c */ /* 0x080fe40003f66070 */
[----:B------:R-:W-:Y:S02]  /*abf0*/  ISETP.GE.U32.AND P4, PT, R14, R5, PT ;  /* 0x000000050e00720c */ /* 0x000fe40003f86070 */
[----:B------:R-:W-:Y:S02]  /*ac00*/  LOP3.LUT R5, R11, c[0x0][0x2d0], RZ, 0x3c, !PT ;  /* 0x0000b4000b057a12 */ /* 0x000fe400078e3cff */
[----:B------:R-:W-:Y:S02]  /*ac10*/  ISETP.GE.AND P1, PT, R6, RZ, PT ;  /* 0x000000ff0600720c */ /* 0x000fe40003f26270 */
[----:B------:R-:W-:Y:S02]  /*ac20*/  ISETP.GE.AND P2, PT, R5, RZ, PT ;  /* 0x000000ff0500720c */ /* 0x000fe40003f46270 */
[----:B------:R-:W-:Y:S03]  /*ac30*/  ISETP.NE.AND P0, PT, RZ, c[0x0][0x2d0], PT ;  /* 0x0000b400ff007a0c */ /* 0x000fe60003f05270 */
[----:B------:R-:W-:Y:S02]  /*ac40*/  @P3 IADD3 R2, R2, 0x1, RZ ;  /* 0x0000000102023810 */ /* 0x000fe40007ffe0ff */
[----:B------:R-:W-:Y:S05]  /*ac50*/  @P4 IADD3 R4, R4, 0x1, RZ ;  /* 0x0000000104044810 */ /* 0x000fea0007ffe0ff */
[----:B------:R-:W-:Y:S02]  /*ac60*/  @!P1 IMAD.MOV R4, RZ, RZ, -R4 ;  /* 0x000000ffff049224 */ /* 0x000fe400078e0a04 */
[----:B------:R-:W-:Y:S05]  /*ac70*/  @!P2 IMAD.MOV R2, RZ, RZ, -R2 ;  /* 0x000000ffff02a224 */ /* 0x000fea00078e0a02 */
[C---:B------:R-:W-:Y:S02]  /*ac80*/  SEL R2, R3.reuse, R2, !P0 ;  /* 0x0000000203027207 */ /* 0x040fe40004000000 */
[----:B------:R-:W-:Y:S02]  /*ac90*/  SEL R3, R3, R4, !P0 ;  /* 0x0000000403037207 */ /* 0x000fe40004000000 */
[CC--:B------:R-:W-:Y:S02]  /*aca0*/  LEA R20, P1, R2.reuse, R158.reuse, 0x2 ;  /* 0x0000009e02147211 */ /* 0x0c0fe400078210ff */
[C---:B------:R-:W-:Y:S02]  /*acb0*/  LEA R16, P0, R3.reuse, R158, 0x2 ;  /* 0x0000009e03107211 */ /* 0x040fe400078010ff */
[-C--:B------:R-:W-:Y:S02]  /*acc0*/  LEA.HI.X.SX32 R21, R2, R159.reuse, 0x2, P1 ;  /* 0x0000009f02157211 */ /* 0x080fe400008f16ff */
[C---:B------:R-:W-:Y:S02]  /*acd0*/  LEA.HI.X.SX32 R17, R3.reuse, R159, 0x2, P0 ;  /* 0x0000009f03117211 */ /* 0x040fe400000f16ff */
[----:B------:R-:W-:Y:S01]  /*ace0*/  IADD3 R3, R3, -R2, RZ ;  /* 0x8000000203037210 */ /* 0x000fe20007ffe0ff */
[----:B------:R-:W2:Y:S04]  /*acf0*/  LDG.E R5, [R20.64] ;  /* 0x0000000614057981 */ /* 0x000ea8000c1e1900 */
[----:B------:R-:W-:Y:S01]  /*ad00*/  IMAD R0, R3, c[0x0][0x2d0], R0 ;  /* 0x0000b40003007a24 */ /* 0x000fe200078e0200 */
[----:B------:R-:W2:Y:S03]  /*ad10*/  LDG.E R6, [R16.64] ;  /* 0x0000000610067981 */ /* 0x000ea6000c1e1900 */
[----:B------:R-:W-:Y:S01]  /*ad20*/  IMAD.WIDE.U32 R18, R0, c[0x0][0x1a0], RZ ;  /* 0x0000680000127a25 */ /* 0x000fe200078e00ff */
[----:B------:R-:W-:Y:S03]  /*ad30*/  SHF.R.S32.HI R7, RZ, 0x1f, R0 ;  /* 0x0000001fff077819 */ /* 0x000fe60000011400 */
[----:B--2---:R-:W-:Y:S02]  /*ad40*/  IMAD.IADD R14, R5, 0x1, -R6 ;  /* 0x00000001050e7824 */ /* 0x004fe400078e0a06 */
[----:B------:R-:W-:Y:S02]  /*ad50*/  IMAD R6, R7, c[0x0][0x1a0], RZ ;  /* 0x0000680007067a24 */ /* 0x000fe400078e02ff */
[----:B------:R-:W-:Y:S01]  /*ad60*/  IMAD.WIDE.U32 R16, R14, c[0x0][0x180], RZ ;  /* 0x000060000e107a25 */ /* 0x000fe200078e00ff */
[----:B------:R-:W-:Y:S03]  /*ad70*/  SHF.R.S32.HI R8, RZ, 0x1f, R14 ;  /* 0x0000001fff087819 */ /* 0x000fe6000001140e */
[----:B------:R-:W-:Y:S02]  /*ad80*/  IMAD R6, R0, c[0x0][0x1a4], R6 ;  /* 0x0000690000067a24 */ /* 0x000fe400078e0206 */
[----:B------:R-:W-:Y:S02]  /*ad90*/  IMAD R5, R8, c[0x0][0x180], RZ ;  /* 0x0000600008057a24 */ /* 0x000fe400078e02ff */
[----:B------:R-:W-:Y:S02]  /*ada0*/  IMAD.IADD R19, R19, 0x1, R6 ;  /* 0x0000000113137824 */ /* 0x000fe400078e0206 */
[----:B------:R-:W-:Y:S02]  /*adb0*/  IMAD R5, R14, c[0x0][0x184], R5 ;  /* 0x000061000e057a24 */ /* 0x000fe400078e0205 */
[----:B------:R-:W-:Y:S02]  /*adc0*/  IMAD R7, R7, c[0x0][0x198], RZ ;  /* 0x0000660007077a24 */ /* 0x000fe400078e02ff */
[----:B------:R-:W-:Y:S02]  /*add0*/  IMAD.IADD R17, R17, 0x1, R5 ;  /* 0x0000000111117824 */ /* 0x000fe400078e0205 */
[----:B------:R-:W-:Y:S02]  /*ade0*/  IMAD R5, R8, c[0x0][0x188], RZ ;  /* 0x0000620008057a24 */ /* 0x000fe400078e02ff */
[----:B------:R-:W-:Y:S04]  /*adf0*/  IMAD.WIDE.U32 R18, R14, c[0x0][0x188], R18 ;  /* 0x000062000e127a25 */ /* 0x000fe800078e0012 */
[----:B------:R-:W-:Y:S01]  /*ae00*/  IMAD.WIDE.U32 R16, R0, c[0x0][0x198], R16 ;  /* 0x0000660000107a25 */ /* 0x000fe200078e0010 */
[----:B------:R-:W-:Y:S03]  /*ae10*/  LEA R102, P1, R18, R102, 0x1 ;  /* 0x0000006612667211 */ /* 0x000fe600078208ff */
[----:B------:R-:W-:Y:S01]  /*ae20*/  IMAD R5, R14, c[0x0][0x18c], R5 ;  /* 0x000063000e057a24 */ /* 0x000fe200078e0205 */
[----:B------:R-:W-:Y:S01]  /*ae30*/  LEA R100, P0, R16, R100, 0x1 ;  /* 0x0000006410647211 */ /* 0x000fe200078008ff */
[----:B------:R-:W-:Y:S03]  /*ae40*/  IMAD R7, R0, c[0x0][0x19c], R7 ;  /* 0x0000670000077a24 */ /* 0x000fe600078e0207 */
[----:B------:R-:W-:Y:S01]  /*ae50*/  IADD3 R6, R19, R5, RZ ;  /* 0x0000000513067210 */ /* 0x000fe20007ffe0ff */
[----:B------:R-:W-:Y:S03]  /*ae60*/  IMAD.IADD R8, R17, 0x1, R7 ;  /* 0x0000000111087824 */ /* 0x000fe600078e0207 */
[----:B------:R-:W-:Y:S02]  /*ae70*/  LEA.HI.X R103, R18, R103, R6, 0x1, P1 ;  /* 0x0000006712677211 */ /* 0x000fe400008f0c06 */
[----:B------:R-:W-:Y:S01]  /*ae80*/  LEA.HI.X R99, R16, R99, R8, 0x1, P0 ;  /* 0x0000006310637211 */ /* 0x000fe200000f0c08 */
[----:B------:R-:W-:-:S05]  /*ae90*/  BRA `(.L_x_878) ;  /* 0x0000009000007947 */ /* 0x000fca0003800000 */
.L_x_877:
[----:B------:R-:W-:Y:S01]  /*aea0*/  MOV R101, R99 ;  /* 0x0000006300657202 */ /* 0x000fe20000000f00 */
[----:B------:R-:W-:Y:S02]  /*aeb0*/  IMAD.MOV.U32 R2, RZ, RZ, c[0x0][0x1a0] ;  /* 0x00006800ff027624 */ /* 0x000fe400078e00ff */
[----:B------:R-:W-:Y:S03]  /*aec0*/  IMAD.MOV.U32 R0, RZ, RZ, c[0x0][0x198] ;  /* 0x00006600ff007624 */ /* 0x000fe600078e00ff */
[----:B------:R-:W-:Y:S01]  /*aed0*/  LEA R3, -R2, RZ, 0x7 ;  /* 0x000000ff02037211 */ /* 0x000fe200078e39ff */
[----:B------:R-:W-:Y:S03]  /*aee0*/  IMAD.U32 R5, R0, -0x80, RZ ;  /* 0xffffff8000057824 */ /* 0x000fe600078e00ff */
[----:B------:R-:W-:Y:S02]  /*aef0*/  LEA R102, P1, R3, R102, 0x1 ;  /* 0x0000006603667211 */ /* 0x000fe400078208ff */
[----:B------:R-:W-:Y:S02]  /*af00*/  LEA R100, P0, R5, R100, 0x1 ;  /* 0x0000006405647211 */ /* 0x000fe400078008ff */
[----:B------:R-:W-:Y:S02]  /*af10*/  LEA.HI.X.SX32 R103, R3, R103, 0x1, P1 ;  /* 0x0000006703677211 */ /* 0x000fe400008f0eff */
[----:B------:R-:W-:Y:S02]  /*af20*/  LEA.HI.X.SX32 R99, R5, R101, 0x1, P0 ;  /* 0x0000006505637211 */ /* 0x000fe400000f0eff */
.L_x_878:
[----:B------:R-:W-:Y:S04]  /*af30*/  IADD3 R9, R9, -0x1, RZ ;  /* 0xffffffff09097810 */ /* 0x000fe80007ffe0ff */
[----:B------:R-:W-:Y:S11]  /*af40*/  ISETP.GT.AND P0, PT, R9, R60, PT ;  /* 0x0000003c0900720c */ /* 0x000ff60003f04270 */
[----:B------:R-:W-:Y:S02]  /*af50*/  @!UPT UIADD3 URZ, URZ, URZ, URZ ;  /* 0x0000003f3f3ff290 */ /* 0x000fe4000fffe03f */
[----:B------:R-:W-:-:S05]  /*af60*/  @P0 BRA `(.L_x_879) ;  /* 0xffff741000000947 */ /* 0x000fca000383ffff */
.L_x_786:
[----:B-1----:R-:W-:Y:S01]  /*af70*/  BAR.SYNC.DEFER_BLOCKING 0x0 ;  /* 0x0000000000007b1d */ /* 0x002fe20000010000 */
[----:B------:R-:W-:Y:S01]  /*af80*/  ISETP.NE.AND P0, PT, RZ, c[0x0][0x230], PT ;  /* 0x00008c00ff007a0c */ /* 0x000fe20003f05270 */
[----:B------:R-:W-:Y:S01]  /*af90*/  IMAD.MOV.U32 R0, RZ, RZ, c[0x0][0x190] ;  /* 0x00006400ff007624 */ /* 0x000fe200078e00ff */
[----:B------:R-:W-:Y:S01]  /*afa0*/  SHF.L.U32 R170, R147, 0x1, RZ ;  /* 0x0000000193aa7819 */ /* 0x000fe200000006ff */
[----:B------:R-:W-:Y:S02]  /*afb0*/  IMAD.MOV.U32 R3, RZ, RZ, 0x5 ;  /* 0x00000005ff037424 */ /* 0x000fe400078e00ff */
[----:B------:R-:W-:Y:S03]  /*afc0*/  BSSY B3, `(.L_x_880) ;  /* 0x00003d2000037945 */ /* 0x000fe60003800000 */
[C---:B------:R-:W-:Y:S01]  /*afd0*/  SHF.L.U64.HI R4, R0.reuse, R3, c[0x0][0x194] ;  /* 0x0000650000047619 */ /* 0x040fe20000010203 */
[----:B------:R-:W-:-:S04]  /*afe0*/  IMAD.SHL.U32 R3, R0, 0x20, RZ ;  /* 0x0000002000037824 */ /* 0x000fc800078e00ff */
[----:B------:R-:W-:Y:S05]  /*aff0*/  @!P0 BRA `(.L_x_881) ;  /* 0x0000392000008947 */ /* 0x000fea0003800000 */
[----:B------:R-:W-:Y:S01]  /*b000*/  ISETP.NE.U32.AND P0, PT, RZ, c[0x0][0x250], PT ;  /* 0x00009400ff007a0c */ /* 0x000fe20003f05070 */
[----:B------:R-:W-:-:S03]  /*b010*/  IMAD.MOV.U32 R6, RZ, RZ, RZ ;  /* 0x000000ffff067224 */ /* 0x000fc600078e00ff */
[----:B------:R-:W-:-:S13]  /*b020*/  ISETP.NE.AND.EX P0, PT, RZ, c[0x0][0x254], PT, P0 ;  /* 0x00009500ff007a0c */ /* 0x000fda0003f05300 */
[----:B------:R-:W2:Y:S01]  /*b030*/  @P0 LDG.E R6, [R176.64] ;  /* 0x00000006b0060981 */ /* 0x000ea2000c1e1900 */
[----:B------:R-:W-:Y:S01]  /*b040*/  IADD3 R2, P0, R3, R168, RZ ;  /* 0x000000a803027210 */ /* 0x000fe20007f1e0ff */
[----:B------:R-:W-:Y:S01]  /*b050*/  ULDC.U8 UR4, c[0x0][0x313] ;  /* 0x0000c4c000047ab9 */ /* 0x000fe20000000000 */
[----:B------:R-:W-:Y:S01]  /*b060*/  IMAD.IADD R24, R154, 0x1, -R161 ;  /* 0x000000019a187824 */ /* 0x000fe200078e0aa1 */
[----:B------:R-:W-:Y:S02]  /*b070*/  ISETP.NE.AND P4, PT, RZ, UR4, PT ;  /* 0x00000004ff007c0c */ /* 0x000fe4000bf85270 */
[----:B------:R-:W-:Y:S01]  /*b080*/  IMAD.X R5, R4, 0x1, R61, P0 ;  /* 0x0000000104057824 */ /* 0x000fe200000e063d */
[----:B------:R-:W-:Y:S02]  /*b090*/  LEA R22, P0, R2, c[0x0][0x160], 0x1 ;  /* 0x0000580002167a11 */ /* 0x000fe400078008ff */
[----:B------:R-:W-:Y:S02]  /*b0a0*/  ISETP.GE.AND P2, PT, R174, R24, PT ;  /* 0x00000018ae00720c */ /* 0x000fe40003f46270 */
[----:B------:R-:W-:-:S02]  /*b0b0*/  LEA.HI.X R23, R2, c[0x0][0x164], R5, 0x1, P0 ;  /* 0x0000590002177a11 */ /* 0x000fc400000f0c05 */
[----:B------:R-:W-:-:S04]  /*b0c0*/  LEA R26, P1, R168, c[0x0][0x160], 0x1 ;  /* 0x00005800a81a7a11 */ /* 0x000fc800078208ff */
[----:B------:R-:W-:Y:S02]  /*b0d0*/  LEA.HI.X R27, R168, c[0x0][0x164], R61, 0x1, P1 ;  /* 0x00005900a81b7a11 */ /* 0x000fe400008f0c3d */
[----:B--2---:R-:W-:-:S05]  /*b0e0*/  IADD3 R6, R6, R63, R161 ;  /* 0x0000003f06067210 */ /* 0x004fca0007ffe0a1 */
[----:B------:R-:W-:-:S05]  /*b0f0*/  IMAD R3, R137, R6, RZ ;  /* 0x0000000689037224 */ /* 0x000fca00078e02ff */
[-C--:B------:R-:W-:Y:S02]  /*b100*/  IADD3 R138, P0, R138, R3.reuse, RZ ;  /* 0x000000038a8a7210 */ /* 0x080fe40007f1e0ff */
[----:B------:R-:W-:Y:S02]  /*b110*/  SHF.R.S32.HI R20, RZ, 0x1f, R3 ;  /* 0x0000001fff147819 */ /* 0x000fe40000011403 */
[----:B------:R-:W-:-:S03]  /*b120*/  IADD3 R2, P3, R136, R3, RZ ;  /* 0x0000000388027210 */ /* 0x000fc60007f7e0ff */
[--C-:B------:R-:W-:Y:S01]  /*b130*/  IMAD.X R124, R124, 0x1, R20.reuse, P0 ;  /* 0x000000017c7c7824 */ /* 0x100fe200000e0614 */
[----:B------:R-:W-:Y:S01]  /*b140*/  ISETP.GT.AND P0, PT, R54, -0x4, !P2 ;  /* 0xfffffffc3600780c */ /* 0x000fe20005704270 */
[----:B------:R-:W-:Y:S01]  /*b150*/  IMAD.X R20, R123, 0x1, R20, P3 ;  /* 0x000000017b147824 */ /* 0x000fe200018e0614 */
[----:B------:R-:W-:Y:S10]  /*b160*/  @!P4 BRA `(.L_x_882) ;  /* 0x000014600000c947 */ /* 0x000ff40003800000 */
[----:B------:R-:W-:Y:S01]  /*b170*/  BSSY B2, `(.L_x_883) ;  /* 0x00000a1000027945 */ /* 0x000fe20003800000 */
[----:B------:R-:W-:Y:S05]  /*b180*/  @!P0 BRA `(.L_x_884) ;  /* 0x000009f000008947 */ /* 0x000fea0003800000 */
[----:B------:R-:W-:Y:S01]  /*b190*/  ISETP.GE.AND P0, PT, R118, c[0x0][0x220], PT ;  /* 0x0000880076007a0c */ /* 0x000fe20003f06270 */
[C---:B------:R-:W-:Y:S01]  /*b1a0*/  IMAD.SHL.U32 R12, R138.reuse, 0x2, RZ ;  /* 0x000000028a0c7824 */ /* 0x040fe200078e00ff */
[----:B------:R-:W-:Y:S01]  /*b1b0*/  SHF.L.U64.HI R0, R138, 0x1, R124 ;  /* 0x000000018a007819 */ /* 0x000fe2000001027c */
[----:B------:R-:W-:Y:S03]  /*b1c0*/  BSSY B1, `(.L_x_885) ;  /* 0x0000038000017945 */ /* 0x000fe60003800000 */
[----:B------:R-:W-:-:S02]  /*b1d0*/  IADD3 R6, P2, R12, c[0x0][0x2a8], RZ ;  /* 0x0000aa000c067a10 */ /* 0x000fc40007f5e0ff */
[----:B------:R-:W-:Y:S02]  /*b1e0*/  IADD3 R12, P1, R12, c[0x0][0x2b0], RZ ;  /* 0x0000ac000c0c7a10 */ /* 0x000fe40007f3e0ff */
[C---:B------:R-:W-:Y:S02]  /*b1f0*/  IADD3.X R7, R0.reuse, c[0x0][0x2ac], RZ, P2, !PT ;  /* 0x0000ab0000077a10 */ /* 0x040fe400017fe4ff */
[----:B------:R-:W-:Y:S01]  /*b200*/  IADD3.X R13, R0, c[0x0][0x2b4], RZ, P1, !PT ;  /* 0x0000ad00000d7a10 */ /* 0x000fe20000ffe4ff */
[----:B------:R1:W-:Y:S04]  /*b210*/  @P0 STS [R170], RZ ;  /* 0x000000ffaa000388 */ /* 0x0003e80000000800 */
[----:B------:R1:W-:Y:S04]  /*b220*/  @P0 STS [R170+0x4], RZ ;  /* 0x000004ffaa000388 */ /* 0x0003e80000000800 */
[----:B------:R1:W-:Y:S01]  /*b230*/  @P0 STS.64 [R170+0x8], RZ ;  /* 0x000008ffaa000388 */ /* 0x0003e20000000a00 */
[----:B------:R-:W-:Y:S05]  /*b240*/  @P0 BRA `(.L_x_886) ;  /* 0x000002f000000947 */ /* 0x000fea0003800000 */
[----:B-----5:R2:W5:Y:S01]  /*b250*/  LDG.E.128 R8, [R26.64] ;  /* 0x000000061a087981 */ /* 0x020562000c1e1d00 */
[----:B------:R-:W-:Y:S01]  /*b260*/  ISETP.GE.AND P0, PT, R118, c[0x0][0x230], PT ;  /* 0x00008c0076007a0c */ /* 0x000fe20003f06270 */
[----:B------:R-:W-:-:S12]  /*b270*/  BSSY B0, `(.L_x_887) ;  /* 0x000002b000007945 */ /* 0x000fd80003800000 */
[----:B------:R-:W-:Y:S05]  /*b280*/  @P0 BRA `(.L_x_888) ;  /* 0x0000029000000947 */ /* 0x000fea0003800000 */
[----:B------:R-:W3:Y:S04]  /*b290*/  LDG.E.64 R2, [R12.64] ;  /* 0x000000060c027981 */ /* 0x000ee8000c1e1b00 */
[----:B------:R-:W4:Y:S01]  /*b2a0*/  LDG.E.64 R4, [R6.64] ;  /* 0x0000000606047981 */ /* 0x000f22000c1e1b00 */
[----:B-----5:R-:W-:Y:S01]  /*b2b0*/  MOV R18, R10 ;  /* 0x0000000a00127202 */ /* 0x020fe20000000f00 */
[----:B------:R-:W-:Y:S02]  /*b2c0*/  HADD2.F32 R19, -RZ, R9.H1_H1 ;  /* 0x30000009ff137230 */ /* 0x000fe40000004100 */
[----:B------:R-:W-:Y:S02]  /*b2d0*/  HADD2.F32 R17, -RZ, R11.H1_H1 ;  /* 0x3000000bff117230 */ /* 0x000fe40000004100 */
[----:B------:R-:W-:-:S02]  /*b2e0*/  HADD2.F32 R20, -RZ, R9.H0_H0 ;  /* 0x20000009ff147230 */ /* 0x000fc40000004100 */
[----:B------:R-:W-:Y:S02]  /*b2f0*/  HADD2.F32 R16, -RZ, R11.H0_H0 ;  /* 0x2000000bff107230 */ /* 0x000fe40000004100 */
[----:B---3--:R-:W-:Y:S02]  /*b300*/  HADD2.F32 R10, -RZ, R2.H1_H1 ;  /* 0x30000002ff0a7230 */ /* 0x008fe40000004100 */
[----:B------:R-:W-:Y:S02]  /*b310*/  HADD2.F32 R0, -RZ, R3.H1_H1 ;  /* 0x30000003ff007230 */ /* 0x000fe40000004100 */
[----:B----4-:R-:W-:Y:S01]  /*b320*/  HADD2.F32 R15, -RZ, R4.H1_H1 ;  /* 0x30000004ff0f7230 */ /* 0x010fe20000004100 */
[----:B------:R-:W-:Y:S01]  /*b330*/  FMUL.FTZ R11, R19, R10 ;  /* 0x0000000a130b7220 */ /* 0x000fe20000410000 */
[----:B------:R-:W-:Y:S01]  /*b340*/  HADD2.F32 R14, -RZ, R5.H1_H1 ;  /* 0x30000005ff0e7230 */ /* 0x000fe20000004100 */
[----:B------:R-:W-:Y:S01]  /*b350*/  FMUL.FTZ R9, R17, R0 ;  /* 0x0000000011097220 */ /* 0x000fe20000410000 */
[----:B------:R-:W-:Y:S01]  /*b360*/  HADD2.F32 R2, -RZ, R2.H0_H0 ;  /* 0x20000002ff027230 */ /* 0x000fe20000004100 */
[----:B------:R-:W-:Y:S01]  /*b370*/  FMUL.FTZ R10, R20, R10 ;  /* 0x0000000a140a7220 */ /* 0x000fe20000410000 */
[----:B------:R-:W-:Y:S01]  /*b380*/  HADD2.F32 R3, -RZ, R3.H0_H0 ;  /* 0x20000003ff037230 */ /* 0x000fe20000004100 */
[----:B------:R-:W-:Y:S01]  /*b390*/  FMUL.FTZ R0, R16, R0 ;  /* 0x0000000010007220 */ /* 0x000fe20000410000 */
[----:B------:R-:W-:Y:S01]  /*b3a0*/  HADD2.F32 R4, -RZ, R4.H0_H0 ;  /* 0x20000004ff047230 */ /* 0x000fe20000004100 */
[----:B------:R-:W-:-:S02]  /*b3b0*/  FFMA.FTZ R11, R20, R15, -R11 ;  /* 0x0000000f140b7223 */ /* 0x000fc4000001080b */
[----:B------:R-:W-:Y:S01]  /*b3c0*/  FFMA.FTZ R10, R19, R15, R10 ;  /* 0x0000000f130a7223 */ /* 0x000fe2000001000a */
[--C-:B------:R-:W-:Y:S01]  /*b3d0*/  HADD2.F32 R15, -RZ, R8.reuse.H0_H0 ;  /* 0x20000008ff0f7230 */ /* 0x100fe20000004100 */
[-C--:B------:R-:W-:Y:S01]  /*b3e0*/  FFMA.FTZ R0, R17, R14.reuse, R0 ;  /* 0x0000000e11007223 */ /* 0x080fe20000010000 */
[----:B------:R-:W-:Y:S01]  /*b3f0*/  HADD2.F32 R17, -RZ, R8.H1_H1 ;  /* 0x30000008ff117230 */ /* 0x000fe20000004100 */
[----:B------:R-:W-:Y:S01]  /*b400*/  FFMA.FTZ R9, R16, R14, -R9 ;  /* 0x0000000e10097223 */ /* 0x000fe20000010809 */
[--C-:B------:R-:W-:Y:S01]  /*b410*/  HADD2.F32 R8, -RZ, R18.reuse.H0_H0 ;  /* 0x20000012ff087230 */ /* 0x100fe20000004100 */
[-C--:B------:R-:W-:Y:S01]  /*b420*/  FMUL.FTZ R14, R15, R2.reuse ;  /* 0x000000020f0e7220 */ /* 0x080fe20000410000 */
[----:B------:R-:W-:Y:S01]  /*b430*/  HADD2.F32 R18, -RZ, R18.H1_H1 ;  /* 0x30000012ff127230 */ /* 0x000fe20000004100 */
[----:B------:R-:W-:Y:S01]  /*b440*/  F2FP.PACK_AB R10, R10, R11 ;  /* 0x0000000b0a0a723e */ /* 0x000fe200000000ff */
[----:B------:R-:W-:Y:S01]  /*b450*/  HADD2.F32 R19, -RZ, R5.H0_H0 ;  /* 0x20000005ff137230 */ /* 0x000fe20000004100 */
[----:B------:R-:W-:Y:S01]  /*b460*/  FMUL.FTZ R5, R17, R2 ;  /* 0x0000000211057220 */ /* 0x000fe20000410000 */
[----:B------:R-:W-:Y:S01]  /*b470*/  F2FP.PACK_AB R11, R0, R9 ;  /* 0x00000009000b723e */ /* 0x000fe200000000ff */
[-C--:B------:R-:W-:Y:S01]  /*b480*/  FMUL.FTZ R2, R18, R3.reuse ;  /* 0x0000000312027220 */ /* 0x080fe20000410000 */
[----:B------:R-:W-:Y:S01]  /*b490*/  MOV R9, R10 ;  /* 0x0000000a00097202 */ /* 0x000fe20000000f00 */
[----:B------:R-:W-:-:S02]  /*b4a0*/  FMUL.FTZ R3, R8, R3 ;  /* 0x0000000308037220 */ /* 0x000fc40000410000 */
[-C--:B------:R-:W-:Y:S02]  /*b4b0*/  FFMA.FTZ R2, R8, R19.reuse, -R2 ;  /* 0x0000001308027223 */ /* 0x080fe40000010802 */
[----:B------:R-:W-:Y:S02]  /*b4c0*/  FFMA.FTZ R3, R18, R19, R3 ;  /* 0x0000001312037223 */ /* 0x000fe40000010003 */
[-C--:B------:R-:W-:Y:S02]  /*b4d0*/  FFMA.FTZ R5, R15, R4.reuse, -R5 ;  /* 0x000000040f057223 */ /* 0x080fe40000010805 */
[----:B------:R-:W-:Y:S01]  /*b4e0*/  FFMA.FTZ R14, R17, R4, R14 ;  /* 0x00000004110e7223 */ /* 0x000fe2000001000e */
[----:B------:R-:W-:-:S04]  /*b4f0*/  F2FP.PACK_AB R2, R3, R2 ;  /* 0x000000020302723e */ /* 0x000fc800000000ff */
[----:B------:R-:W-:Y:S02]  /*b500*/  F2FP.PACK_AB R8, R14, R5 ;  /* 0x000000050e08723e */ /* 0x000fe400000000ff */
[----:B------:R-:W-:Y:S02]  /*b510*/  MOV R10, R2 ;  /* 0x00000002000a7202 */ /* 0x000fe40000000f00 */
.L_x_888:
[----:B------:R-:W-:Y:S05]  /*b520*/  BSYNC B0 ;  /* 0x0000000000007941 */ /* 0x000fea0003800000 */
.L_x_887:
[----:B-----5:R3:W-:Y:S02]  /*b530*/  STS.128 [R170], R8 ;  /* 0x00000008aa007388 */ /* 0x0207e40000000c00 */
.L_x_886:
[----:B------:R-:W-:Y:S05]  /*b540*/  BSYNC B1 ;  /* 0x0000000000017941 */ /* 0x000fea0003800000 */
.L_x_885:
[----:B------:R4:W-:Y:S01]  /*b550*/  @P5 STS.128 [R170+0x1000], RZ ;  /* 0x001000ffaa005388 */ /* 0x0009e20000000c00 */
[----:B------:R-:W-:Y:S01]  /*b560*/  BSSY B1, `(.L_x_889) ;  /* 0x0000031000017945 */ /* 0x000fe20003800000 */
[----:B------:R-:W-:Y:S05]  /*b570*/  @P5 BRA `(.L_x_890) ;  /* 0x000002f000005947 */ /* 0x000fea0003800000 */
[----:B---3-5:R3:W5:Y:S01]  /*b580*/  LDG.E.128 R8, [R26.64+0x40] ;  /* 0x000040061a087981 */ /* 0x028762000c1e1d00 */
[----:B------:R-:W-:Y:S01]  /*b590*/  ISETP.GE.AND P0, PT, R117, c[0x0][0x230], PT ;  /* 0x00008c0075007a0c */ /* 0x000fe20003f06270 */
[----:B------:R-:W-:-:S12]  /*b5a0*/  BSSY B0, `(.L_x_891) ;  /* 0x000002b000007945 */ /* 0x000fd80003800000 */
[----:B------:R-:W-:Y:S05]  /*b5b0*/  @P0 BRA `(.L_x_892) ;  /* 0x0000029000000947 */ /* 0x000fea0003800000 */
[----:B--2---:R-:W2:Y:S04]  /*b5c0*/  LDG.E.64 R2, [R12.64+0x20] ;  /* 0x000020060c027981 */ /* 0x004ea8000c1e1b00 */
[----:B---3--:R-:W3:Y:S01]  /*b5d0*/  LDG.E.64 R4, [R6.64+0x20] ;  /* 0x0000200606047981 */ /* 0x008ee2000c1e1b00 */
[----:B-----5:R-:W-:Y:S01]  /*b5e0*/  MOV R18, R10 ;  /* 0x0000000a00127202 */ /* 0x020fe20000000f00 */
[----:B------:R-:W-:Y:S02]  /*b5f0*/  HADD2.F32 R19, -RZ, R9.H1_H1 ;  /* 0x30000009ff137230 */ /* 0x000fe40000004100 */
[----:B------:R-:W-:Y:S02]  /*b600*/  HADD2.F32 R17, -RZ, R11.H1_H1 ;  /* 0x3000000bff117230 */ /* 0x000fe40000004100 */
[----:B------:R-:W-:-:S02]  /*b610*/  HADD2.F32 R20, -RZ, R9.H0_H0 ;  /* 0x20000009ff147230 */ /* 0x000fc40000004100 */
[----:B------:R-:W-:Y:S02]  /*b620*/  HADD2.F32 R16, -RZ, R11.H0_H0 ;  /* 0x2000000bff107230 */ /* 0x000fe40000004100 */
[----:B--2---:R-:W-:Y:S02]  /*b630*/  HADD2.F32 R10, -RZ, R2.H1_H1 ;  /* 0x30000002ff0a7230 */ /* 0x004fe40000004100 */
[----:B------:R-:W-:Y:S02]  /*b640*/  HADD2.F32 R0, -RZ, R3.H1_H1 ;  /* 0x30000003ff007230 */ /* 0x000fe40000004100 */
[----:B---3--:R-:W-:Y:S01]  /*b650*/  HADD2.F32 R15, -RZ, R4.H1_H1 ;  /* 0x30000004ff0f7230 */ /* 0x008fe20000004100 */
        /* <DEDUP_REMOVED lines=31> */
.L_x_892:
[----:B------:R-:W-:Y:S05]  /*b850*/  BSYNC B0 ;  /* 0x0000000000007941 */ /* 0x000fea0003800000 */
.L_x_891:
[----:B-----5:R1:W-:Y:S02]  /*b860*/  STS.128 [R170+0x1000], R8 ;  /* 0x00100008aa007388 */ /* 0x0203e40000000c00 */
.L_x_890:
[----:B------:R-:W-:Y:S05]  /*b870*/  BSYNC B1 ;  /* 0x0000000000017941 */ /* 0x000fea0003800000 */
.L_x_889:
[----:B------:R-:W-:-:S13]  /*b880*/  ISETP.NE.AND P0, PT, R156, RZ, PT ;  /* 0x000000ff9c00720c */ /* 0x000fda0003f05270 */
[----:B------:R1:W-:Y:S01]  /*b890*/  @P0 STS.128 [R170+0x2000], RZ ;  /* 0x002000ffaa000388 */ /* 0x0003e20000000c00 */
[----:B------:R-:W-:Y:S05]  /*b8a0*/  @P0 BRA `(.L_x_884) ;  /* 0x000002d000000947 */ /* 0x000fea0003800000 */
[----:B-1-3-5:R1:W5:Y:S01]  /*b8b0*/  LDG.E.128 R8, [R26.64+0x80] ;  /* 0x000080061a087981 */ /* 0x02a362000c1e1d00 */
[----:B------:R-:W-:Y:S01]  /*b8c0*/  ISETP.GE.AND P0, PT, R116, c[0x0][0x230], PT ;  /* 0x00008c0074007a0c */ /* 0x000fe20003f06270 */
[----:B------:R-:W-:-:S12]  /*b8d0*/  BSSY B0, `(.L_x_893) ;  /* 0x0000029000007945 */ /* 0x000fd80003800000 */
[----:B------:R-:W-:Y:S05]  /*b8e0*/  @P0 BRA `(.L_x_894) ;  /* 0x0000027000000947 */ /* 0x000fea0003800000 */
[----:B--2---:R3:W2:Y:S04]  /*b8f0*/  LDG.E.64 R2, [R12.64+0x40] ;  /* 0x000040060c027981 */ /* 0x0046a8000c1e1b00 */
[----:B----4-:R-:W4:Y:S01]  /*b900*/  LDG.E.64 R4, [R6.64+0x40] ;  /* 0x0000400606047981 */ /* 0x010f22000c1e1b00 */
[----:B-----5:R-:W-:Y:S01]  /*b910*/  HADD2.F32 R17, -RZ, R9.H1_H1 ;  /* 0x30000009ff117230 */ /* 0x020fe20000004100 */
[----:B------:R-:W-:Y:S01]  /*b920*/  MOV R16, R10 ;  /* 0x0000000a00107202 */ /* 0x000fe20000000f00 */
[----:B------:R-:W-:Y:S02]  /*b930*/  HADD2.F32 R14, -RZ, R11.H1_H1 ;  /* 0x3000000bff0e7230 */ /* 0x000fe40000004100 */
[----:B------:R-:W-:Y:S02]  /*b940*/  HADD2.F32 R18, -RZ, R9.H0_H0 ;  /* 0x20000009ff127230 */ /* 0x000fe40000004100 */
[----:B------:R-:W-:-:S02]  /*b950*/  HADD2.F32 R15, -RZ, R11.H0_H0 ;  /* 0x2000000bff0f7230 */ /* 0x000fc40000004100 */
[----:B---3--:R-:W-:Y:S02]  /*b960*/  HADD2.F32 R13, -RZ, R8.H1_H1 ;  /* 0x30000008ff0d7230 */ /* 0x008fe40000004100 */
[----:B--2---:R-:W-:Y:S02]  /*b970*/  HADD2.F32 R19, -RZ, R2.H1_H1 ;  /* 0x30000002ff137230 */ /* 0x004fe40000004100 */
[----:B------:R-:W-:Y:S02]  /*b980*/  HADD2.F32 R0, -RZ, R3.H1_H1 ;  /* 0x30000003ff007230 */ /* 0x000fe40000004100 */
[----:B----4-:R-:W-:Y:S01]  /*b990*/  HADD2.F32 R10, -RZ, R4.H1_H1 ;  /* 0x30000004ff0a7230 */ /* 0x010fe20000004100 */
[-C--:B------:R-:W-:Y:S01]  /*b9a0*/  FMUL.FTZ R9, R17, R19.reuse ;  /* 0x0000001311097220 */ /* 0x080fe20000410000 */
[----:B------:R-:W-:Y:S01]  /*b9b0*/  HADD2.F32 R11, -RZ, R5.H1_H1 ;  /* 0x30000005ff0b7230 */ /* 0x000fe20000004100 */
[-C--:B------:R-:W-:Y:S01]  /*b9c0*/  FMUL.FTZ R6, R14, R0.reuse ;  /* 0x000000000e067220 */ /* 0x080fe20000410000 */
[----:B------:R-:W-:Y:S01]  /*b9d0*/  HADD2.F32 R2, -RZ, R2.H0_H0 ;  /* 0x20000002ff027230 */ /* 0x000fe20000004100 */
[C---:B------:R-:W-:Y:S01]  /*b9e0*/  FMUL.FTZ R7, R18.reuse, R19 ;  /* 0x0000001312077220 */ /* 0x040fe20000410000 */
[----:B------:R-:W-:Y:S01]  /*b9f0*/  HADD2.F32 R3, -RZ, R3.H0_H0 ;  /* 0x20000003ff037230 */ /* 0x000fe20000004100 */
[----:B------:R-:W-:Y:S01]  /*ba00*/  FMUL.FTZ R0, R15, R0 ;  /* 0x000000000f007220 */ /* 0x000fe20000410000 */
[----:B------:R-:W-:Y:S01]  /*ba10*/  HADD2.F32 R4, -RZ, R4.H0_H0 ;  /* 0x20000004ff047230 */ /* 0x000fe20000004100 */
[----:B------:R-:W-:-:S02]  /*ba20*/  FFMA.FTZ R9, R18, R10, -R9 ;  /* 0x0000000a12097223 */ /* 0x000fc40000010809 */
[-C--:B------:R-:W-:Y:S01]  /*ba30*/  FFMA.FTZ R6, R15, R11.reuse, -R6 ;  /* 0x0000000b0f067223 */ /* 0x080fe20000010806 */
[----:B------:R-:W-:Y:S01]  /*ba40*/  HADD2.F32 R15, -RZ, R5.H0_H0 ;  /* 0x20000005ff0f7230 */ /* 0x000fe20000004100 */
[----:B------:R-:W-:Y:S01]  /*ba50*/  FFMA.FTZ R10, R17, R10, R7 ;  /* 0x0000000a110a7223 */ /* 0x000fe20000010007 */
[----:B------:R-:W-:Y:S01]  /*ba60*/  HADD2.F32 R7, -RZ, R8.H0_H0 ;  /* 0x20000008ff077230 */ /* 0x000fe20000004100 */
[----:B------:R-:W-:Y:S01]  /*ba70*/  FFMA.FTZ R11, R14, R11, R0 ;  /* 0x0000000b0e0b7223 */ /* 0x000fe20000010000 */
[--C-:B------:R-:W-:Y:S01]  /*ba80*/  HADD2.F32 R0, -RZ, R16.reuse.H0_H0 ;  /* 0x20000010ff007230 */ /* 0x100fe20000004100 */
[-C--:B------:R-:W-:Y:S01]  /*ba90*/  FMUL.FTZ R5, R13, R2.reuse ;  /* 0x000000020d057220 */ /* 0x080fe20000410000 */
[----:B------:R-:W-:Y:S01]  /*baa0*/  HADD2.F32 R16, -RZ, R16.H1_H1 ;  /* 0x30000010ff107230 */ /* 0x000fe20000004100 */
[C---:B------:R-:W-:Y:S01]  /*bab0*/  FMUL.FTZ R8, R7.reuse, R2 ;  /* 0x0000000207087220 */ /* 0x040fe20000410000 */
[----:B------:R-:W-:Y:S01]  /*bac0*/  F2FP.PACK_AB R9, R10, R9 ;  /* 0x000000090a09723e */ /* 0x000fe200000000ff */
[----:B------:R-:W-:Y:S01]  /*bad0*/  FFMA.FTZ R5, R7, R4, -R5 ;  /* 0x0000000407057223 */ /* 0x000fe20000010805 */
[----:B------:R-:W-:Y:S01]  /*bae0*/  F2FP.PACK_AB R11, R11, R6 ;  /* 0x000000060b0b723e */ /* 0x000fe200000000ff */
[----:B------:R-:W-:-:S02]  /*baf0*/  FMUL.FTZ R2, R16, R3 ;  /* 0x0000000310027220 */ /* 0x000fc40000410000 */
[C---:B------:R-:W-:Y:S02]  /*bb00*/  FMUL.FTZ R3, R0.reuse, R3 ;  /* 0x0000000300037220 */ /* 0x040fe40000410000 */
[----:B------:R-:W-:Y:S02]  /*bb10*/  FFMA.FTZ R8, R13, R4, R8 ;  /* 0x000000040d087223 */ /* 0x000fe40000010008 */
[-C--:B------:R-:W-:Y:S02]  /*bb20*/  FFMA.FTZ R2, R0, R15.reuse, -R2 ;  /* 0x0000000f00027223 */ /* 0x080fe40000010802 */
[----:B------:R-:W-:Y:S01]  /*bb30*/  FFMA.FTZ R3, R16, R15, R3 ;  /* 0x0000000f10037223 */ /* 0x000fe20000010003 */
[----:B------:R-:W-:-:S04]  /*bb40*/  F2FP.PACK_AB R8, R8, R5 ;  /* 0x000000050808723e */ /* 0x000fc800000000ff */
[----:B------:R-:W-:Y:S02]  /*bb50*/  F2FP.PACK_AB R10, R3, R2 ;  /* 0x00000002030a723e */ /* 0x000fe400000000ff */
.L_x_894:
[----:B------:R-:W-:Y:S05]  /*bb60*/  BSYNC B0 ;  /* 0x0000000000007941 */ /* 0x000fea0003800000 */
.L_x_893:
[----:B-----5:R3:W-:Y:S02]  /*bb70*/  STS.128 [R170+0x2000], R8 ;  /* 0x00200008aa007388 */ /* 0x0207e40000000c00 */
.L_x_884:
[----:B------:R-:W-:Y:S05]  /*bb80*/  BSYNC B2 ;  /* 0x0000000000027941 */ /* 0x000fea0003800000 */
.L_x_883:
[----:B------:R-:W-:-:S04]  /*bb90*/  IADD3 R21, R174, 0x20, RZ ;  /* 0x00000020ae157810 */ /* 0x000fc80007ffe0ff */
[----:B------:R-:W-:-:S04]  /*bba0*/  ISETP.GE.AND P0, PT, R21, R24, PT ;  /* 0x000000181500720c */ /* 0x000fc80003f06270 */
[----:B------:R-:W-:-:S13]  /*bbb0*/  ISETP.LT.OR P0, PT, R54, -0x83, P0 ;  /* 0xffffff7d3600780c */ /* 0x000fda0000701670 */
[----:B------:R-:W-:Y:S05]  /*bbc0*/  @P0 BRA `(.L_x_895) ;  /* 0x0000311000000947 */ /* 0x000fea0003800000 */
[----:B------:R-:W-:Y:S01]  /*bbd0*/  ISETP.GE.AND P0, PT, R118, c[0x0][0x220], PT ;  /* 0x0000880076007a0c */ /* 0x000fe20003f06270 */
[----:B------:R-:W-:Y:S01]  /*bbe0*/  BSSY B1, `(.L_x_896) ;  /* 0x000003a000017945 */ /* 0x000fe20003800000 */
[----:B------:R-:W-:-:S04]  /*bbf0*/  IADD3 R0, P1, R139, R138, RZ ;  /* 0x0000008a8b007210 */ /* 0x000fc80007f3e0ff */
[----:B------:R-:W-:Y:S01]  /*bc00*/  LEA.HI.X.SX32 R139, R139, R124, 0x1, P1 ;  /* 0x0000007c8b8b7211 */ /* 0x000fe200008f0eff */
[----:B------:R-:W-:-:S03]  /*bc10*/  IMAD.SHL.U32 R12, R0, 0x2, RZ ;  /* 0x00000002000c7824 */ /* 0x000fc600078e00ff */
[----:B------:R-:W-:Y:S02]  /*bc20*/  SHF.L.U64.HI R0, R0, 0x1, R139 ;  /* 0x0000000100007819 */ /* 0x000fe4000001028b */
[C---:B------:R-:W-:Y:S01]  /*bc30*/  IADD3 R6, P2, R12.reuse, c[0x0][0x2a8], RZ ;  /* 0x0000aa000c067a10 */ /* 0x040fe20007f5e0ff */
[----:B------:R1:W-:Y:S01]  /*bc40*/  @P0 STS.128 [R170+0x800], RZ ;  /* 0x000800ffaa000388 */ /* 0x0003e20000000c00 */
[----:B------:R-:W-:Y:S02]  /*bc50*/  IADD3 R12, P1, R12, c[0x0][0x2b0], RZ ;  /* 0x0000ac000c0c7a10 */ /* 0x000fe40007f3e0ff */
[C---:B------:R-:W-:Y:S02]  /*bc60*/  IADD3.X R7, R0.reuse, c[0x0][0x2ac], RZ, P2, !PT ;  /* 0x0000ab0000077a10 */ /* 0x040fe400017fe4ff */
[----:B------:R-:W-:Y:S01]  /*bc70*/  IADD3.X R13, R0, c[0x0][0x2b4], RZ, P1, !PT ;  /* 0x0000ad00000d7a10 */ /* 0x000fe20000ffe4ff */
[----:B------:R-:W-:Y:S05]  /*bc80*/  @P0 BRA `(.L_x_897) ;  /* 0x000002f000000947 */ /* 0x000fea0003800000 */
[----:B-1-3-5:R1:W5:Y:S01]  /*bc90*/  LDG.E.128 R8, [R22.64] ;  /* 0x0000000616087981 */ /* 0x02a362000c1e1d00 */
[----:B------:R-:W-:Y:S01]  /*bca0*/  ISETP.GE.AND P0, PT, R118, c[0x0][0x230], PT ;  /* 0x00008c0076007a0c */ /* 0x000fe20003f06270 */
[----:B------:R-:W-:-:S12]  /*bcb0*/  BSSY B0, `(.L_x_898) ;  /* 0x000002b000007945 */ /* 0x000fd80003800000 */
[----:B------:R-:W-:Y:S05]  /*bcc0*/  @P0 BRA `(.L_x_899) ;  /* 0x0000029000000947 */ /* 0x000fea0003800000 */
[----:B------:R-:W3:Y:S04]  /*bcd0*/  LDG.E.64 R2, [R12.64] ;  /* 0x000000060c027981 */ /* 0x000ee8000c1e1b00 */
[----:B--2---:R-:W2:Y:S01]  /*bce0*/  LDG.E.64 R4, [R6.64] ;  /* 0x0000000606047981 */ /* 0x004ea2000c1e1b00 */
[----:B-----5:R-:W-:Y:S01]  /*bcf0*/  MOV R18, R10 ;  /* 0x0000000a00127202 */ /* 0x020fe20000000f00 */
[----:B------:R-:W-:Y:S02]  /*bd00*/  HADD2.F32 R19, -RZ, R9.H1_H1 ;  /* 0x30000009ff137230 */ /* 0x000fe40000004100 */
[----:B------:R-:W-:Y:S02]  /*bd10*/  HADD2.F32 R17, -RZ, R11.H1_H1 ;  /* 0x3000000bff117230 */ /* 0x000fe40000004100 */
[----:B------:R-:W-:-:S02]  /*bd20*/  HADD2.F32 R20, -RZ, R9.H0_H0 ;  /* 0x20000009ff147230 */ /* 0x000fc40000004100 */
[----:B------:R-:W-:Y:S02]  /*bd30*/  HADD2.F32 R16, -RZ, R11.H0_H0 ;  /* 0x2000000bff107230 */ /* 0x000fe40000004100 */
[----:B---3--:R-:W-:Y:S02]  /*bd40*/  HADD2.F32 R10, -RZ, R2.H1_H1 ;  /* 0x30000002ff0a7230 */ /* 0x008fe40000004100 */
[----:B------:R-:W-:Y:S02]  /*bd50*/  HADD2.F32 R0, -RZ, R3.H1_H1 ;  /* 0x30000003ff007230 */ /* 0x000fe40000004100 */
[----:B--2---:R-:W-:Y:S01]  /*bd60*/  HADD2.F32 R15, -RZ, R4.H1_H1 ;  /* 0x30000004ff0f7230 */ /* 0x004fe20000004100 */
        /* <DEDUP_REMOVED lines=31> */
.L_x_899:
[----:B------:R-:W-:Y:S05]  /*bf60*/  BSYNC B0 ;  /* 0x0000000000007941 */ /* 0x000fea0003800000 */
.L_x_898:
[----:B-----5:R3:W-:Y:S02]  /*bf70*/  STS.128 [R170+0x800], R8 ;  /* 0x00080008aa007388 */ /* 0x0207e40000000c00 */
.L_x_897:
[----:B------:R-:W-:Y:S05]  /*bf80*/  BSYNC B1 ;  /* 0x0000000000017941 */ /* 0x000fea0003800000 */
.L_x_896:
[----:B------:R1:W-:Y:S01]  /*bf90*/  @P5 STS.128 [R170+0x1800], RZ ;  /* 0x001800ffaa005388 */ /* 0x0003e20000000c00 */
[----:B------:R-:W-:Y:S01]  /*bfa0*/  BSSY B1, `(.L_x_900) ;  /* 0x0000031000017945 */ /* 0x000fe20003800000 */
[----:B------:R-:W-:Y:S05]  /*bfb0*/  @P5 BRA `(.L_x_901) ;  /* 0x000002f000005947 */ /* 0x000fea0003800000 */
[----:B-1-3-5:R1:W5:Y:S01]  /*bfc0*/  LDG.E.128 R8, [R22.64+0x40] ;  /* 0x0000400616087981 */ /* 0x02a362000c1e1d00 */
[----:B------:R-:W-:Y:S01]  /*bfd0*/  ISETP.GE.AND P0, PT, R117, c[0x0][0x230], PT ;  /* 0x00008c0075007a0c */ /* 0x000fe20003f06270 */
[----:B------:R-:W-:-:S12]  /*bfe0*/  BSSY B0, `(.L_x_902) ;  /* 0x000002b000007945 */ /* 0x000fd80003800000 */
[----:B------:R-:W-:Y:S05]  /*bff0*/  @P0 BRA `(.L_x_903) ;  /* 0x0000029000000947 */ /* 0x000fea0003800000 */
[----:B------:R-:W3:Y:S04]  /*c000*/  LDG.E.64 R2, [R12.64+0x20] ;  /* 0x000020060c027981 */ /* 0x000ee8000c1e1b00 */
[----:B--2---:R-:W2:Y:S01]  /*c010*/  LDG.E.64 R4, [R6.64+0x20] ;  /* 0x0000200606047981 */ /* 0x004ea2000c1e1b00 */
        /* <DEDUP_REMOVED lines=39> */
.L_x_903:
[----:B------:R-:W-:Y:S05]  /*c290*/  BSYNC B0 ;  /* 0x0000000000007941 */ /* 0x000fea0003800000 */
.L_x_902:
[----:B-----5:R3:W-:Y:S02]  /*c2a0*/  STS.128 [R170+0x1800], R8 ;  /* 0x00180008aa007388 */ /* 0x0207e40000000c00 */
.L_x_901:
[----:B------:R-:W-:Y:S05]  /*c2b0*/  BSYNC B1 ;  /* 0x0000000000017941 */ /* 0x000fea0003800000 */
.L_x_900:
        /* <DEDUP_REMOVED lines=46> */
.L_x_905:
[----:B------:R-:W-:Y:S05]  /*c5a0*/  BSYNC B0 ;  /* 0x0000000000007941 */ /* 0x000fea0003800000 */
.L_x_904:
[----:B-----5:R3:W-:Y:S01]  /*c5b0*/  STS.128 [R170+0x2800], R8 ;  /* 0x00280008aa007388 */ /* 0x0207e20000000c00 */
[----:B------:R-:W-:Y:S05]  /*c5c0*/  BRA `(.L_x_895) ;  /* 0x0000271000007947 */ /* 0x000fea0003800000 */
.L_x_882:
[----:B------:R-:W-:Y:S01]  /*c5d0*/  BSSY B2, `(.L_x_906) ;  /* 0x0000112000027945 */ /* 0x000fe20003800000 */
[----:B------:R-:W-:Y:S05]  /*c5e0*/  @!P0 BRA `(.L_x_907) ;  /* 0x0000110000008947 */ /* 0x000fea0003800000 */
[----:B------:R-:W-:Y:S01]  /*c5f0*/  ISETP.GE.AND P0, PT, R118, c[0x0][0x220], PT ;  /* 0x0000880076007a0c */ /* 0x000fe20003f06270 */
[----:B------:R-:W-:-:S12]  /*c600*/  BSSY B1, `(.L_x_908) ;  /* 0x000005b000017945 */ /* 0x000fd80003800000 */
[----:B------:R1:W-:Y:S04]  /*c610*/  @P0 STS [R170], RZ ;  /* 0x000000ffaa000388 */ /* 0x0003e80000000800 */
[----:B------:R1:W-:Y:S04]  /*c620*/  @P0 STS [R170+0x4], RZ ;  /* 0x000004ffaa000388 */ /* 0x0003e80000000800 */
[----:B------:R1:W-:Y:S01]  /*c630*/  @P0 STS.64 [R170+0x8], RZ ;  /* 0x000008ffaa000388 */ /* 0x0003e20000000a00 */
[----:B------:R-:W-:Y:S05]  /*c640*/  @P0 BRA `(.L_x_909) ;  /* 0x0000056000000947 */ /* 0x000fea0003800000 */
[----:B------:R2:W5:Y:S01]  /*c650*/  LDG.E.128 R16, [R26.64] ;  /* 0x000000061a107981 */ /* 0x000562000c1e1d00 */
[----:B------:R-:W-:Y:S01]  /*c660*/  ISETP.GE.AND P0, PT, R118, c[0x0][0x230], PT ;  /* 0x00008c0076007a0c */ /* 0x000fe20003f06270 */
[----:B------:R-:W-:-:S12]  /*c670*/  BSSY B0, `(.L_x_910) ;  /* 0x0000052000007945 */ /* 0x000fd80003800000 */
[----:B------:R-:W-:Y:S05]  /*c680*/  @P0 BRA `(.L_x_911) ;  /* 0x0000050000000947 */ /* 0x000fea0003800000 */
[-C--:B------:R-:W-:Y:S02]  /*c690*/  ISETP.GE.AND P0, PT, R118, R137.reuse, PT ;  /* 0x000000897600720c */ /* 0x080fe40003f06270 */
[----:B------:R-:W-:Y:S02]  /*c6a0*/  MOV R5, RZ ;  /* 0x000000ff00057202 */ /* 0x000fe40000000f00 */
[----:B------:R-:W-:-:S09]  /*c6b0*/  MOV R7, R137 ;  /* 0x0000008900077202 */ /* 0x000fd20000000f00 */
[----:B------:R-:W-:-:S04]  /*c6c0*/  @P0 SHF.R.S32.HI R3, RZ, 0x1, R140 ;  /* 0x00000001ff030819 */ /* 0x000fc8000001148c */
[C---:B------:R-:W-:Y:S02]  /*c6d0*/  @P0 IADD3 R5, -R3.reuse, RZ, RZ ;  /* 0x000000ff03050210 */ /* 0x040fe40007ffe1ff */
[----:B------:R-:W-:Y:S02]  /*c6e0*/  @P0 IADD3 R7, -R3, RZ, RZ ;  /* 0x000000ff03070210 */ /* 0x000fe40007ffe1ff */
[----:B------:R-:W-:-:S03]  /*c6f0*/  IADD3 R4, P1, R5, R2, RZ ;  /* 0x0000000205047210 */ /* 0x000fc60007f3e0ff */
[----:B------:R-:W-:Y:S01]  /*c700*/  IMAD.WIDE R12, R7, 0x2, R26 ;  /* 0x00000002070c7825 */ /* 0x000fe200078e021a */
[----:B------:R-:W-:Y:S02]  /*c710*/  LEA.HI.X.SX32 R5, R5, R20, 0x1, P1 ;  /* 0x0000001405057211 */ /* 0x000fe400008f0eff */
[C---:B------:R-:W-:Y:S02]  /*c720*/  LEA R6, P1, R4.reuse, c[0x0][0x2b0], 0x1 ;  /* 0x0000ac0004067a11 */ /* 0x040fe400078208ff */
[----:B------:R-:W-:Y:S01]  /*c730*/  MOV R9, RZ ;  /* 0x000000ff00097202 */ /* 0x000fe20000000f00 */
[----:B------:R-:W3:Y:S01]  /*c740*/  LDG.E.128 R12, [R12.64] ;  /* 0x000000060c0c7981 */ /* 0x000ee2000c1e1d00 */
[----:B------:R-:W-:Y:S02]  /*c750*/  LEA.HI.X R7, R4, c[0x0][0x2b4], R5, 0x1, P1 ;  /* 0x0000ad0004077a11 */ /* 0x000fe400008f0c05 */
[----:B------:R-:W-:-:S04]  /*c760*/  @P0 IADD3 R9, -R3, RZ, RZ ;  /* 0x000000ff03090210 */ /* 0x000fc80007ffe1ff */
[----:B------:R-:W4:Y:S01]  /*c770*/  LDG.E.128 R4, [R6.64] ;  /* 0x0000000606047981 */ /* 0x000f22000c1e1d00 */
[----:B------:R-:W-:-:S04]  /*c780*/  IADD3 R3, P1, R9, R2, RZ ;  /* 0x0000000209037210 */ /* 0x000fc80007f3e0ff */
[----:B------:R-:W-:Y:S02]  /*c790*/  LEA.HI.X.SX32 R8, R9, R20, 0x1, P1 ;  /* 0x0000001409087211 */ /* 0x000fe400008f0eff */
[----:B------:R-:W-:-:S04]  /*c7a0*/  LEA R10, P1, R3, c[0x0][0x2a8], 0x1 ;  /* 0x0000aa00030a7a11 */ /* 0x000fc800078208ff */
[----:B-----5:R-:W-:-:S06]  /*c7b0*/  LEA.HI.X R11, R3, c[0x0][0x2ac], R8, 0x1, P1 ;  /* 0x0000ab00030b7a11 */ /* 0x020fcc00008f0c08 */
[----:B--2---:R-:W2:Y:S01]  /*c7c0*/  LDG.E.128 R8, [R10.64] ;  /* 0x000000060a087981 */ /* 0x004ea2000c1e1d00 */
[----:B---3--:R-:W-:Y:S02]  /*c7d0*/  HADD2.F32 R30, -RZ, R13.H0_H0 ;  /* 0x2000000dff1e7230 */ /* 0x008fe40000004100 */
[----:B------:R-:W-:Y:S02]  /*c7e0*/  HADD2.F32 R32, -RZ, R15.H0_H0 ;  /* 0x2000000fff207230 */ /* 0x000fe40000004100 */
[--C-:B----4-:R-:W-:Y:S02]  /*c7f0*/  HADD2.F32 R3, -RZ, R5.reuse.H0_H0 ;  /* 0x20000005ff037230 */ /* 0x110fe40000004100 */
[----:B------:R-:W-:Y:S02]  /*c800*/  HADD2.F32 R21, -RZ, R5.H1_H1 ;  /* 0x30000005ff157230 */ /* 0x000fe40000004100 */
[----:B------:R-:W-:Y:S01]  /*c810*/  HADD2.F32 R5, -RZ, R7.H0_H0 ;  /* 0x20000007ff057230 */ /* 0x000fe20000004100 */
[----:B------:R-:W-:Y:S01]  /*c820*/  @!P0 FADD.FTZ R3, -R3, -RZ ;  /* 0x800000ff03038221 */ /* 0x000fe20000010100 */
[----:B------:R-:W-:-:S02]  /*c830*/  HADD2.F32 R25, -RZ, R4.H0_H0 ;  /* 0x20000004ff197230 */ /* 0x000fc40000004100 */
[----:B------:R-:W-:Y:S01]  /*c840*/  HADD2.F32 R28, -RZ, R4.H1_H1 ;  /* 0x30000004ff1c7230 */ /* 0x000fe20000004100 */
[----:B------:R-:W-:Y:S01]  /*c850*/  @!P0 FADD.FTZ R5, -R5, -RZ ;  /* 0x800000ff05058221 */ /* 0x000fe20000010100 */
[--C-:B------:R-:W-:Y:S02]  /*c860*/  HADD2.F32 R4, -RZ, R6.reuse.H0_H0 ;  /* 0x20000006ff047230 */ /* 0x100fe40000004100 */
[----:B------:R-:W-:Y:S02]  /*c870*/  HADD2.F32 R7, -RZ, R7.H1_H1 ;  /* 0x30000007ff077230 */ /* 0x000fe40000004100 */
[----:B------:R-:W-:Y:S01]  /*c880*/  HADD2.F32 R6, -RZ, R6.H1_H1 ;  /* 0x30000006ff067230 */ /* 0x000fe20000004100 */
[----:B------:R-:W-:Y:S01]  /*c890*/  FMUL.FTZ R30, R30, R3 ;  /* 0x000000031e1e7220 */ /* 0x000fe20000410000 */
[----:B------:R-:W-:Y:S01]  /*c8a0*/  HADD2.F32 R36, -RZ, R15.H1_H1 ;  /* 0x3000000fff247230 */ /* 0x000fe20000004100 */
[----:B------:R-:W-:Y:S01]  /*c8b0*/  FMUL.FTZ R32, R32, R5 ;  /* 0x0000000520207220 */ /* 0x000fe20000410000 */
[--C-:B------:R-:W-:Y:S01]  /*c8c0*/  HADD2.F32 R5, -RZ, R14.reuse.H0_H0 ;  /* 0x2000000eff057230 */ /* 0x100fe20000004100 */
[----:B------:R-:W-:Y:S01]  /*c8d0*/  @!P0 FADD.FTZ R7, -R7, -RZ ;  /* 0x800000ff07078221 */ /* 0x000fe20000010100 */
[----:B------:R-:W-:Y:S01]  /*c8e0*/  HADD2.F32 R3, -RZ, R14.H1_H1 ;  /* 0x3000000eff037230 */ /* 0x000fe20000004100 */
[----:B------:R-:W-:-:S02]  /*c8f0*/  @!P0 FADD.FTZ R4, -R4, -RZ ;  /* 0x800000ff04048221 */ /* 0x000fc40000010100 */
[----:B------:R-:W-:Y:S02]  /*c900*/  @!P0 FADD.FTZ R6, -R6, -RZ ;  /* 0x800000ff06068221 */ /* 0x000fe40000010100 */
[----:B------:R-:W-:Y:S01]  /*c910*/  FMUL.FTZ R36, R36, R7 ;  /* 0x0000000724247220 */ /* 0x000fe20000410000 */
[--C-:B------:R-:W-:Y:S01]  /*c920*/  HADD2.F32 R7, -RZ, R12.reuse.H1_H1 ;  /* 0x3000000cff077230 */ /* 0x100fe20000004100 */
[----:B------:R-:W-:Y:S01]  /*c930*/  FMUL.FTZ R4, R5, R4 ;  /* 0x0000000405047220 */ /* 0x000fe20000410000 */
[----:B--2---:R-:W-:Y:S01]  /*c940*/  HADD2.F32 R5, -RZ, R9.H0_H0 ;  /* 0x20000009ff057230 */ /* 0x004fe20000004100 */
[----:B------:R-:W-:Y:S01]  /*c950*/  FMUL.FTZ R6, R3, R6 ;  /* 0x0000000603067220 */ /* 0x000fe20000410000 */
[----:B------:R-:W-:Y:S01]  /*c960*/  HADD2.F32 R3, -RZ, R17.H0_H0 ;  /* 0x20000011ff037230 */ /* 0x000fe20000004100 */
[----:B------:R-:W-:Y:S01]  /*c970*/  @!P0 FADD.FTZ R28, -R28, -RZ ;  /* 0x800000ff1c1c8221 */ /* 0x000fe20000010100 */
[----:B------:R-:W-:Y:S01]  /*c980*/  HADD2.F32 R34, -RZ, R13.H1_H1 ;  /* 0x3000000dff227230 */ /* 0x000fe20000004100 */
[----:B------:R-:W-:Y:S01]  /*c990*/  @!P0 FADD.FTZ R21, -R21, -RZ ;  /* 0x800000ff15158221 */ /* 0x000fe20000010100 */
[----:B------:R-:W-:Y:S01]  /*c9a0*/  HADD2.F32 R38, -RZ, R12.H0_H0 ;  /* 0x2000000cff267230 */ /* 0x000fe20000004100 */
[----:B------:R-:W-:Y:S01]  /*c9b0*/  @!P0 FADD.FTZ R25, -R25, -RZ ;  /* 0x800000ff19198221 */ /* 0x000fe20000010100 */
[----:B------:R-:W-:Y:S01]  /*c9c0*/  HADD2.F32 R12, -RZ, R9.H1_H1 ;  /* 0x30000009ff0c7230 */ /* 0x000fe20000004100 */
[----:B------:R-:W-:Y:S01]  /*c9d0*/  FMUL.FTZ R28, R7, R28 ;  /* 0x0000001c071c7220 */ /* 0x000fe20000410000 */
[--C-:B------:R-:W-:Y:S01]  /*c9e0*/  HADD2.F32 R14, -RZ, R8.reuse.H0_H0 ;  /* 0x20000008ff0e7230 */ /* 0x100fe20000004100 */
[----:B------:R-:W-:Y:S01]  /*c9f0*/  FFMA.FTZ R3, R3, R5, R30 ;  /* 0x0000000503037223 */ /* 0x000fe2000001001e */
[----:B------:R-:W-:Y:S01]  /*ca00*/  HADD2.F32 R15, -RZ, R8.H1_H1 ;  /* 0x30000008ff0f7230 */ /* 0x000fe20000004100 */
[----:B------:R-:W-:Y:S01]  /*ca10*/  FMUL.FTZ R34, R34, R21 ;  /* 0x0000001522227220 */ /* 0x000fe20000410000 */
[----:B------:R-:W-:-:S02]  /*ca20*/  HADD2.F32 R7, -RZ, R19.H0_H0 ;  /* 0x20000013ff077230 */ /* 0x000fc40000004100 */
[----:B------:R-:W-:Y:S02]  /*ca30*/  HADD2.F32 R9, -RZ, R11.H0_H0 ;  /* 0x2000000bff097230 */ /* 0x000fe40000004100 */
[----:B------:R-:W-:Y:S02]  /*ca40*/  HADD2.F32 R5, -RZ, R16.H0_H0 ;  /* 0x20000010ff057230 */ /* 0x000fe40000004100 */
[----:B------:R-:W-:Y:S01]  /*ca50*/  HADD2.F32 R8, -RZ, R18.H0_H0 ;  /* 0x20000012ff087230 */ /* 0x000fe20000004100 */
[----:B------:R-:W-:Y:S01]  /*ca60*/  FMUL.FTZ R25, R38, R25 ;  /* 0x0000001926197220 */ /* 0x000fe20000410000 */
[----:B------:R-:W-:Y:S02]  /*ca70*/  HADD2.F32 R17, -RZ, R17.H1_H1 ;  /* 0x30000011ff117230 */ /* 0x000fe40000004100 */
[----:B------:R-:W-:Y:S02]  /*ca80*/  HADD2.F32 R11, -RZ, R11.H1_H1 ;  /* 0x3000000bff0b7230 */ /* 0x000fe40000004100 */
[----:B------:R-:W-:-:S02]  /*ca90*/  HADD2.F32 R13, -RZ, R10.H0_H0 ;  /* 0x2000000aff0d7230 */ /* 0x000fc40000004100 */
[----:B------:R-:W-:Y:S02]  /*caa0*/  HADD2.F32 R21, -RZ, R10.H1_H1 ;  /* 0x3000000aff157230 */ /* 0x000fe40000004100 */
[----:B------:R-:W-:Y:S02]  /*cab0*/  HADD2.F32 R19, -RZ, R19.H1_H1 ;  /* 0x30000013ff137230 */ /* 0x000fe40000004100 */
[----:B------:R-:W-:Y:S02]  /*cac0*/  HADD2.F32 R16, -RZ, R16.H1_H1 ;  /* 0x30000010ff107230 */ /* 0x000fe40000004100 */
[----:B------:R-:W-:Y:S01]  /*cad0*/  HADD2.F32 R18, -RZ, R18.H1_H1 ;  /* 0x30000012ff127230 */ /* 0x000fe20000004100 */
[----:B------:R-:W-:Y:S02]  /*cae0*/  FFMA.FTZ R12, R17, R12, R34 ;  /* 0x0000000c110c7223 */ /* 0x000fe40000010022 */
[----:B------:R-:W-:Y:S02]  /*caf0*/  FFMA.FTZ R7, R7, R9, R32 ;  /* 0x0000000907077223 */ /* 0x000fe40000010020 */
[----:B------:R-:W-:-:S02]  /*cb00*/  FFMA.FTZ R36, R19, R11, R36 ;  /* 0x0000000b13247223 */ /* 0x000fc40000010024 */
[----:B------:R-:W-:Y:S02]  /*cb10*/  FFMA.FTZ R5, R5, R14, R25 ;  /* 0x0000000e05057223 */ /* 0x000fe40000010019 */
[----:B------:R-:W-:Y:S02]  /*cb20*/  FFMA.FTZ R16, R16, R15, R28 ;  /* 0x0000000f10107223 */ /* 0x000fe4000001001c */
[----:B------:R-:W-:Y:S02]  /*cb30*/  FFMA.FTZ R4, R8, R13, R4 ;  /* 0x0000000d08047223 */ /* 0x000fe40000010004 */
[----:B------:R-:W-:Y:S01]  /*cb40*/  FFMA.FTZ R21, R18, R21, R6 ;  /* 0x0000001512157223 */ /* 0x000fe20000010006 */
[----:B------:R-:W-:Y:S02]  /*cb50*/  F2FP.PACK_AB R17, R12, R3 ;  /* 0x000000030c11723e */ /* 0x000fe400000000ff */
[----:B------:R-:W-:Y:S02]  /*cb60*/  F2FP.PACK_AB R16, R16, R5 ;  /* 0x000000051010723e */ /* 0x000fe400000000ff */
[----:B------:R-:W-:-:S02]  /*cb70*/  F2FP.PACK_AB R19, R36, R7 ;  /* 0x000000072413723e */ /* 0x000fc400000000ff */
[----:B------:R-:W-:Y:S02]  /*cb80*/  F2FP.PACK_AB R18, R21, R4 ;  /* 0x000000041512723e */ /* 0x000fe400000000ff */
.L_x_911:
[----:B------:R-:W-:Y:S05]  /*cb90*/  BSYNC B0 ;  /* 0x0000000000007941 */ /* 0x000fea0003800000 */
.L_x_910:
[----:B-----5:R3:W-:Y:S02]  /*cba0*/  STS.128 [R170], R16 ;  /* 0x00000010aa007388 */ /* 0x0207e40000000c00 */
.L_x_909:
[----:B------:R-:W-:Y:S05]  /*cbb0*/  BSYNC B1 ;  /* 0x0000000000017941 */ /* 0x000fea0003800000 */
.L_x_908:
[----:B------:R4:W-:Y:S01]  /*cbc0*/  @P5 STS.128 [R170+0x1000], RZ ;  /* 0x001000ffaa005388 */ /* 0x0009e20000000c00 */
[----:B------:R-:W-:Y:S01]  /*cbd0*/  BSSY B1, `(.L_x_912) ;  /* 0x0000058000017945 */ /* 0x000fe20003800000 */
[----:B------:R-:W-:Y:S05]  /*cbe0*/  @P5 BRA `(.L_x_913) ;  /* 0x0000056000005947 */ /* 0x000fea0003800000 */
[----:B---3--:R3:W5:Y:S01]  /*cbf0*/  LDG.E.128 R16, [R26.64+0x40] ;  /* 0x000040061a107981 */ /* 0x008762000c1e1d00 */
        /* <DEDUP_REMOVED lines=14> */
[----:B--2---:R-:W2:Y:S01]  /*cce0*/  LDG.E.128 R12, [R12.64+0x40] ;  /* 0x000040060c0c7981 */ /* 0x004ea2000c1e1d00 */
[----:B------:R-:W-:Y:S02]  /*ccf0*/  LEA.HI.X R7, R4, c[0x0][0x2b4], R5, 0x1, P1 ;  /* 0x0000ad0004077a11 */ /* 0x000fe400008f0c05 */
[----:B------:R-:W-:-:S04]  /*cd00*/  @P0 IADD3 R9, -R3, RZ, RZ ;  /* 0x000000ff03090210 */ /* 0x000fc80007ffe1ff */
[----:B---3--:R-:W3:Y:S01]  /*cd10*/  LDG.E.128 R4, [R6.64+0x40] ;  /* 0x0000400606047981 */ /* 0x008ee2000c1e1d00 */
[----:B------:R-:W-:-:S04]  /*cd20*/  IADD3 R3, P1, R9, R2, RZ ;  /* 0x0000000209037210 */ /* 0x000fc80007f3e0ff */
[----:B------:R-:W-:Y:S02]  /*cd30*/  LEA.HI.X.SX32 R8, R9, R20, 0x1, P1 ;  /* 0x0000001409087211 */ /* 0x000fe400008f0eff */
[----:B------:R-:W-:-:S04]  /*cd40*/  LEA R10, P1, R3, c[0x0][0x2a8], 0x1 ;  /* 0x0000aa00030a7a11 */ /* 0x000fc800078208ff */
[----:B-----5:R-:W-:-:S06]  /*cd50*/  LEA.HI.X R11, R3, c[0x0][0x2ac], R8, 0x1, P1 ;  /* 0x0000ab00030b7a11 */ /* 0x020fcc00008f0c08 */
[----:B----4-:R-:W4:Y:S01]  /*cd60*/  LDG.E.128 R8, [R10.64+0x40] ;  /* 0x000040060a087981 */ /* 0x010f22000c1e1d00 */
[----:B--2---:R-:W-:Y:S02]  /*cd70*/  HADD2.F32 R30, -RZ, R13.H0_H0 ;  /* 0x2000000dff1e7230 */ /* 0x004fe40000004100 */
[----:B------:R-:W-:Y:S02]  /*cd80*/  HADD2.F32 R32, -RZ, R15.H0_H0 ;  /* 0x2000000fff207230 */ /* 0x000fe40000004100 */
[--C-:B---3--:R-:W-:Y:S02]  /*cd90*/  HADD2.F32 R3, -RZ, R5.reuse.H0_H0 ;  /* 0x20000005ff037230 */ /* 0x108fe40000004100 */
        /* <DEDUP_REMOVED lines=20> */
[----:B----4-:R-:W-:Y:S01]  /*cee0*/  HADD2.F32 R5, -RZ, R9.H0_H0 ;  /* 0x20000009ff057230 */ /* 0x010fe20000004100 */
        /* <DEDUP_REMOVED lines=36> */
.L_x_915:
[----:B------:R-:W-:Y:S05]  /*d130*/  BSYNC B0 ;  /* 0x0000000000007941 */ /* 0x000fea0003800000 */
.L_x_914:
[----:B-----5:R1:W-:Y:S02]  /*d140*/  STS.128 [R170+0x1000], R16 ;  /* 0x00100010aa007388 */ /* 0x0203e40000000c00 */
.L_x_913:
[----:B------:R-:W-:Y:S05]  /*d150*/  BSYNC B1 ;  /* 0x0000000000017941 */ /* 0x000fea0003800000 */
.L_x_912:
[----:B------:R-:W-:-:S13]  /*d160*/  ISETP.NE.AND P0, PT, R156, RZ, PT ;  /* 0x000000ff9c00720c */ /* 0x000fda0003f05270 */
[----:B------:R1:W-:Y:S01]  /*d170*/  @P0 STS.128 [R170+0x2000], RZ ;  /* 0x002000ffaa000388 */ /* 0x0003e20000000c00 */
[----:B------:R-:W-:Y:S05]  /*d180*/  @P0 BRA `(.L_x_907) ;  /* 0x0000056000000947 */ /* 0x000fea0003800000 */
[----:B-1-3--:R1:W5:Y:S01]  /*d190*/  LDG.E.128 R16, [R26.64+0x80] ;  /* 0x000080061a107981 */ /* 0x00a362000c1e1d00 */
        /* <DEDUP_REMOVED lines=14> */
[----:B------:R-:W3:Y:S01]  /*d280*/  LDG.E.128 R12, [R12.64+0x80] ;  /* 0x000080060c0c7981 */ /* 0x000ee2000c1e1d00 */
[----:B------:R-:W-:Y:S02]  /*d290*/  LEA.HI.X R7, R4, c[0x0][0x2b4], R5, 0x1, P1 ;  /* 0x0000ad0004077a11 */ /* 0x000fe400008f0c05 */
[----:B------:R-:W-:-:S04]  /*d2a0*/  @P0 IADD3 R9, -R3, RZ, RZ ;  /* 0x000000ff03090210 */ /* 0x000fc80007ffe1ff */
[----:B--2---:R-:W2:Y:S01]  /*d2b0*/  LDG.E.128 R4, [R6.64+0x80] ;  /* 0x0000800606047981 */ /* 0x004ea2000c1e1d00 */
[----:B------:R-:W-:-:S04]  /*d2c0*/  IADD3 R3, P1, R9, R2, RZ ;  /* 0x0000000209037210 */ /* 0x000fc80007f3e0ff */
[----:B------:R-:W-:Y:S02]  /*d2d0*/  LEA.HI.X.SX32 R8, R9, R20, 0x1, P1 ;  /* 0x0000001409087211 */ /* 0x000fe400008f0eff */
[----:B------:R-:W-:-:S04]  /*d2e0*/  LEA R10, P1, R3, c[0x0][0x2a8], 0x1 ;  /* 0x0000aa00030a7a11 */ /* 0x000fc800078208ff */
[----:B-----5:R-:W-:-:S06]  /*d2f0*/  LEA.HI.X R11, R3, c[0x0][0x2ac], R8, 0x1, P1 ;  /* 0x0000ab00030b7a11 */ /* 0x020fcc00008f0c08 */
[----:B----4-:R-:W4:Y:S01]  /*d300*/  LDG.E.128 R8, [R10.64+0x80] ;  /* 0x000080060a087981 */ /* 0x010f22000c1e1d00 */
[----:B---3--:R-:W-:Y:S02]  /*d310*/  HADD2.F32 R28, -RZ, R12.H0_H0 ;  /* 0x2000000cff1c7230 */ /* 0x008fe40000004100 */
[----:B-1----:R-:W-:Y:S02]  /*d320*/  HADD2.F32 R27, -RZ, R13.H0_H0 ;  /* 0x2000000dff1b7230 */ /* 0x002fe40000004100 */
[--C-:B--2---:R-:W-:Y:S02]  /*d330*/  HADD2.F32 R3, -RZ, R4.reuse.H0_H0 ;  /* 0x20000004ff037230 */ /* 0x104fe40000004100 */
[----:B------:R-:W-:Y:S02]  /*d340*/  HADD2.F32 R21, -RZ, R4.H1_H1 ;  /* 0x30000004ff157230 */ /* 0x000fe40000004100 */
[--C-:B------:R-:W-:Y:S02]  /*d350*/  HADD2.F32 R4, -RZ, R5.reuse.H0_H0 ;  /* 0x20000005ff047230 */ /* 0x100fe40000004100 */
[----:B------:R-:W-:Y:S01]  /*d360*/  HADD2.F32 R25, -RZ, R5.H1_H1 ;  /* 0x30000005ff197230 */ /* 0x000fe20000004100 */
[----:B------:R-:W-:Y:S01]  /*d370*/  @!P0 FADD.FTZ R3, -R3, -RZ ;  /* 0x800000ff03038221 */ /* 0x000fe20000010100 */
[--C-:B------:R-:W-:Y:S01]  /*d380*/  HADD2.F32 R5, -RZ, R6.reuse.H0_H0 ;  /* 0x20000006ff057230 */ /* 0x100fe20000004100 */
[----:B------:R-:W-:Y:S01]  /*d390*/  @!P0 FADD.FTZ R4, -R4, -RZ ;  /* 0x800000ff04048221 */ /* 0x000fe20000010100 */
[----:B------:R-:W-:-:S02]  /*d3a0*/  HADD2.F32 R26, -RZ, R6.H1_H1 ;  /* 0x30000006ff1a7230 */ /* 0x000fc40000004100 */
[--C-:B------:R-:W-:Y:S02]  /*d3b0*/  HADD2.F32 R6, -RZ, R7.reuse.H0_H0 ;  /* 0x20000007ff067230 */ /* 0x100fe40000004100 */
[----:B------:R-:W-:Y:S01]  /*d3c0*/  HADD2.F32 R7, -RZ, R7.H1_H1 ;  /* 0x30000007ff077230 */ /* 0x000fe20000004100 */
[----:B------:R-:W-:Y:S01]  /*d3d0*/  FMUL.FTZ R28, R28, R3 ;  /* 0x000000031c1c7220 */ /* 0x000fe20000410000 */
[--C-:B------:R-:W-:Y:S01]  /*d3e0*/  HADD2.F32 R3, -RZ, R15.reuse.H0_H0 ;  /* 0x2000000fff037230 */ /* 0x100fe20000004100 */
[----:B------:R-:W-:Y:S01]  /*d3f0*/  FMUL.FTZ R27, R27, R4 ;  /* 0x000000041b1b7220 */ /* 0x000fe20000410000 */
[----:B------:R-:W-:Y:S01]  /*d400*/  HADD2.F32 R4, -RZ, R15.H1_H1 ;  /* 0x3000000fff047230 */ /* 0x000fe20000004100 */
[----:B------:R-:W-:Y:S01]  /*d410*/  @!P0 FADD.FTZ R6, -R6, -RZ ;  /* 0x800000ff06068221 */ /* 0x000fe20000010100 */
[----:B------:R-:W-:Y:S01]  /*d420*/  HADD2.F32 R30, -RZ, R13.H1_H1 ;  /* 0x3000000dff1e7230 */ /* 0x000fe20000004100 */
[----:B------:R-:W-:Y:S01]  /*d430*/  @!P0 FADD.FTZ R7, -R7, -RZ ;  /* 0x800000ff07078221 */ /* 0x000fe20000010100 */
[----:B------:R-:W-:Y:S01]  /*d440*/  HADD2.F32 R13, -RZ, R14.H1_H1 ;  /* 0x3000000eff0d7230 */ /* 0x000fe20000004100 */
[----:B------:R-:W-:Y:S01]  /*d450*/  @!P0 FADD.FTZ R26, -R26, -RZ ;  /* 0x800000ff1a1a8221 */ /* 0x000fe20000010100 */
[----:B------:R-:W-:Y:S01]  /*d460*/  HADD2.F32 R12, -RZ, R12.H1_H1 ;  /* 0x3000000cff0c7230 */ /* 0x000fe20000004100 */
[----:B------:R-:W-:-:S02]  /*d470*/  @!P0 FADD.FTZ R25, -R25, -RZ ;  /* 0x800000ff19198221 */ /* 0x000fc40000010100 */
[----:B------:R-:W-:Y:S01]  /*d480*/  FMUL.FTZ R6, R3, R6 ;  /* 0x0000000603067220 */ /* 0x000fe20000410000 */
[----:B------:R-:W-:Y:S01]  /*d490*/  HADD2.F32 R3, -RZ, R16.H0_H0 ;  /* 0x20000010ff037230 */ /* 0x000fe20000004100 */
[----:B------:R-:W-:Y:S01]  /*d4a0*/  FMUL.FTZ R7, R4, R7 ;  /* 0x0000000704077220 */ /* 0x000fe20000410000 */
[----:B----4-:R-:W-:Y:S01]  /*d4b0*/  HADD2.F32 R4, -RZ, R8.H0_H0 ;  /* 0x20000008ff047230 */ /* 0x010fe20000004100 */
[----:B------:R-:W-:Y:S01]  /*d4c0*/  @!P0 FADD.FTZ R21, -R21, -RZ ;  /* 0x800000ff15158221 */ /* 0x000fe20000010100 */
[----:B------:R-:W-:Y:S01]  /*d4d0*/  HADD2.F32 R32, -RZ, R14.H0_H0 ;  /* 0x2000000eff207230 */ /* 0x000fe20000004100 */
[----:B------:R-:W-:Y:S01]  /*d4e0*/  FMUL.FTZ R26, R13, R26 ;  /* 0x0000001a0d1a7220 */ /* 0x000fe20000410000 */
[----:B------:R-:W-:Y:S01]  /*d4f0*/  HADD2.F32 R13, -RZ, R16.H1_H1 ;  /* 0x30000010ff0d7230 */ /* 0x000fe20000004100 */
[----:B------:R-:W-:Y:S01]  /*d500*/  FMUL.FTZ R30, R30, R25 ;  /* 0x000000191e1e7220 */ /* 0x000fe20000410000 */
[--C-:B------:R-:W-:Y:S01]  /*d510*/  HADD2.F32 R16, -RZ, R10.reuse.H0_H0 ;  /* 0x2000000aff107230 */ /* 0x100fe20000004100 */
[----:B------:R-:W-:Y:S01]  /*d520*/  FMUL.FTZ R12, R12, R21 ;  /* 0x000000150c0c7220 */ /* 0x000fe20000410000 */
[----:B------:R-:W-:Y:S01]  /*d530*/  HADD2.F32 R25, -RZ, R10.H1_H1 ;  /* 0x3000000aff197230 */ /* 0x000fe20000004100 */
[----:B------:R-:W-:Y:S01]  /*d540*/  @!P0 FADD.FTZ R5, -R5, -RZ ;  /* 0x800000ff05058221 */ /* 0x000fe20000010100 */
[----:B------:R-:W-:Y:S01]  /*d550*/  HADD2.F32 R15, -RZ, R8.H1_H1 ;  /* 0x30000008ff0f7230 */ /* 0x000fe20000004100 */
[----:B------:R-:W-:Y:S01]  /*d560*/  FFMA.FTZ R3, R3, R4, R28 ;  /* 0x0000000403037223 */ /* 0x000fe2000001001c */
[----:B------:R-:W-:-:S02]  /*d570*/  HADD2.F32 R21, -RZ, R11.H0_H0 ;  /* 0x2000000bff157230 */ /* 0x000fc40000004100 */
[----:B------:R-:W-:Y:S02]  /*d580*/  HADD2.F32 R10, -RZ, R11.H1_H1 ;  /* 0x3000000bff0a7230 */ /* 0x000fe40000004100 */
[----:B------:R-:W-:Y:S02]  /*d590*/  HADD2.F32 R14, -RZ, R17.H0_H0 ;  /* 0x20000011ff0e7230 */ /* 0x000fe40000004100 */
[----:B------:R-:W-:Y:S02]  /*d5a0*/  HADD2.F32 R8, -RZ, R9.H0_H0 ;  /* 0x20000009ff087230 */ /* 0x000fe40000004100 */
[----:B------:R-:W-:Y:S02]  /*d5b0*/  HADD2.F32 R4, -RZ, R18.H0_H0 ;  /* 0x20000012ff047230 */ /* 0x000fe40000004100 */
[----:B------:R-:W-:Y:S01]  /*d5c0*/  HADD2.F32 R11, -RZ, R19.H0_H0 ;  /* 0x20000013ff0b7230 */ /* 0x000fe20000004100 */
[----:B------:R-:W-:Y:S01]  /*d5d0*/  FMUL.FTZ R5, R32, R5 ;  /* 0x0000000520057220 */ /* 0x000fe20000410000 */
[----:B------:R-:W-:-:S02]  /*d5e0*/  HADD2.F32 R9, -RZ, R9.H1_H1 ;  /* 0x30000009ff097230 */ /* 0x000fc40000004100 */
[----:B------:R-:W-:Y:S02]  /*d5f0*/  HADD2.F32 R17, -RZ, R17.H1_H1 ;  /* 0x30000011ff117230 */ /* 0x000fe40000004100 */
[----:B------:R-:W-:Y:S02]  /*d600*/  HADD2.F32 R18, -RZ, R18.H1_H1 ;  /* 0x30000012ff127230 */ /* 0x000fe40000004100 */
[----:B------:R-:W-:Y:S01]  /*d610*/  HADD2.F32 R19, -RZ, R19.H1_H1 ;  /* 0x30000013ff137230 */ /* 0x000fe20000004100 */
[----:B------:R-:W-:Y:S02]  /*d620*/  FFMA.FTZ R12, R13, R15, R12 ;  /* 0x0000000f0d0c7223 */ /* 0x000fe4000001000c */
[----:B------:R-:W-:Y:S02]  /*d630*/  FFMA.FTZ R8, R14, R8, R27 ;  /* 0x000000080e087223 */ /* 0x000fe4000001001b */
[----:B------:R-:W-:Y:S02]  /*d640*/  FFMA.FTZ R9, R17, R9, R30 ;  /* 0x0000000911097223 */ /* 0x000fe4000001001e */
[----:B------:R-:W-:-:S02]  /*d650*/  FFMA.FTZ R4, R4, R16, R5 ;  /* 0x0000001004047223 */ /* 0x000fc40000010005 */
[----:B------:R-:W-:Y:S02]  /*d660*/  FFMA.FTZ R25, R18, R25, R26 ;  /* 0x0000001912197223 */ /* 0x000fe4000001001a */
[----:B------:R-:W-:Y:S02]  /*d670*/  FFMA.FTZ R6, R11, R21, R6 ;  /* 0x000000150b067223 */ /* 0x000fe40000010006 */
[----:B------:R-:W-:Y:S01]  /*d680*/  FFMA.FTZ R7, R19, R10, R7 ;  /* 0x0000000a13077223 */ /* 0x000fe20000010007 */
[----:B------:R-:W-:Y:S02]  /*d690*/  F2FP.PACK_AB R16, R12, R3 ;  /* 0x000000030c10723e */ /* 0x000fe400000000ff */
[----:B------:R-:W-:Y:S02]  /*d6a0*/  F2FP.PACK_AB R17, R9, R8 ;  /* 0x000000080911723e */ /* 0x000fe400000000ff */
[----:B------:R-:W-:Y:S02]  /*d6b0*/  F2FP.PACK_AB R18, R25, R4 ;  /* 0x000000041912723e */ /* 0x000fe400000000ff */
[----:B------:R-:W-:-:S02]  /*d6c0*/  F2FP.PACK_AB R19, R7, R6 ;  /* 0x000000060713723e */ /* 0x000fc400000000ff */
.L_x_917:
[----:B------:R-:W-:Y:S05]  /*d6d0*/  BSYNC B0 ;  /* 0x0000000000007941 */ /* 0x000fea0003800000 */
.L_x_916:
[----:B-----5:R3:W-:Y:S02]  /*d6e0*/  STS.128 [R170+0x2000], R16 ;  /* 0x00200010aa007388 */ /* 0x0207e40000000c00 */
.L_x_907:
[----:B------:R-:W-:Y:S05]  /*d6f0*/  BSYNC B2 ;  /* 0x0000000000027941 */ /* 0x000fea0003800000 */
.L_x_906:
[----:B------:R-:W-:-:S04]  /*d700*/  IADD3 R21, R174, 0x20, RZ ;  /* 0x00000020ae157810 */ /* 0x000fc80007ffe0ff */
[----:B------:R-:W-:-:S04]  /*d710*/  ISETP.GE.AND P0, PT, R21, R24, PT ;  /* 0x000000181500720c */ /* 0x000fc80003f06270 */
[----:B------:R-:W-:-:S13]  /*d720*/  ISETP.LT.OR P0, PT, R54, -0x83, P0 ;  /* 0xffffff7d3600780c */ /* 0x000fda0000701670 */
[----:B------:R-:W-:Y:S05]  /*d730*/  @P0 BRA `(.L_x_895) ;  /* 0x000015a000000947 */ /* 0x000fea0003800000 */
[----:B------:R-:W-:Y:S01]  /*d740*/  ISETP.GE.AND P0, PT, R118, c[0x0][0x220], PT ;  /* 0x0000880076007a0c */ /* 0x000fe20003f06270 */
[----:B------:R-:W-:-:S12]  /*d750*/  BSSY B1, `(.L_x_918) ;  /* 0x000005b000017945 */ /* 0x000fd80003800000 */
[----:B------:R1:W-:Y:S01]  /*d760*/  @P0 STS.128 [R170+0x800], RZ ;  /* 0x000800ffaa000388 */ /* 0x0003e20000000c00 */
[----:B------:R-:W-:Y:S05]  /*d770*/  @P0 BRA `(.L_x_919) ;  /* 0x0000058000000947 */ /* 0x000fea0003800000 */
[----:B-1-3--:R1:W5:Y:S01]  /*d780*/  LDG.E.128 R16, [R22.64] ;  /* 0x0000000616107981 */ /* 0x00a362000c1e1d00 */
[----:B------:R-:W-:Y:S01]  /*d790*/  ISETP.GE.AND P0, PT, R118, c[0x0][0x230], PT ;  /* 0x00008c0076007a0c */ /* 0x000fe20003f06270 */
[----:B------:R-:W-:-:S12]  /*d7a0*/  BSSY B0, `(.L_x_920) ;  /* 0x0000054000007945 */ /* 0x000fd80003800000 */
[----:B------:R-:W-:Y:S05]  /*d7b0*/  @P0 BRA `(.L_x_921) ;  /* 0x0000052000000947 */ /* 0x000fea0003800000 */
[-C--:B------:R-:W-:Y:S02]  /*d7c0*/  ISETP.GE.AND P0, PT, R118, R137.reuse, PT ;  /* 0x000000897600720c */ /* 0x080fe40003f06270 */
[----:B------:R-:W-:Y:S02]  /*d7d0*/  MOV R5, RZ ;  /* 0x000000ff00057202 */ /* 0x000fe40000000f00 */
[C---:B------:R-:W-:Y:S02]  /*d7e0*/  IADD3 R9, P1, R139.reuse, R2, RZ ;  /* 0x000000028b097210 */ /* 0x040fe40007f3e0ff */
[----:B------:R-:W-:Y:S02]  /*d7f0*/  MOV R7, R137 ;  /* 0x0000008900077202 */ /* 0x000fe40000000f00 */
[----:B------:R-:W-:-:S05]  /*d800*/  LEA.HI.X.SX32 R8, R139, R20, 0x1, P1 ;  /* 0x000000148b087211 */ /* 0x000fca00008f0eff */
        /* <DEDUP_REMOVED lines=11> */
[----:B--2---:R-:W2:Y:S01]  /*d8c0*/  LDG.E.128 R4, [R6.64] ;  /* 0x0000000606047981 */ /* 0x004ea2000c1e1d00 */
[----:B------:R-:W-:-:S04]  /*d8d0*/  IADD3 R9, P1, R10, R9, RZ ;  /* 0x000000090a097210 */ /* 0x000fc80007f3e0ff */
[----:B------:R-:W-:Y:S02]  /*d8e0*/  LEA.HI.X.SX32 R8, R10, R8, 0x1, P1 ;  /* 0x000000080a087211 */ /* 0x000fe400008f0eff */
[----:B------:R-:W-:-:S04]  /*d8f0*/  LEA R10, P1, R9, c[0x0][0x2a8], 0x1 ;  /* 0x0000aa00090a7a11 */ /* 0x000fc800078208ff */
[----:B-----5:R-:W-:-:S06]  /*d900*/  LEA.HI.X R11, R9, c[0x0][0x2ac], R8, 0x1, P1 ;  /* 0x0000ab00090b7a11 */ /* 0x020fcc00008f0c08 */
[----:B----4-:R-:W4:Y:S01]  /*d910*/  LDG.E.128 R8, [R10.64] ;  /* 0x000000060a087981 */ /* 0x010f22000c1e1d00 */
[----:B---3--:R-:W-:Y:S02]  /*d920*/  HADD2.F32 R28, -RZ, R12.H0_H0 ;  /* 0x2000000cff1c7230 */ /* 0x008fe40000004100 */
[----:B------:R-:W-:Y:S02]  /*d930*/  HADD2.F32 R27, -RZ, R13.H0_H0 ;  /* 0x2000000dff1b7230 */ /* 0x000fe40000004100 */
        /* <DEDUP_REMOVED lines=10> */
[----:B------:R-:W-:Y:S01]  /*d9e0*/  @!P0 FADD.FTZ R24, -R24, -RZ ;  /* 0x800000ff18188221 */ /* 0x000fe20000010100 */
[----:B------:R-:W-:Y:S01]  /*d9f0*/  HADD2.F32 R29, -RZ, R12.H1_H1 ;  /* 0x3000000cff1d7230 */ /* 0x000fe20000004100 */
[----:B------:R-:W-:Y:S01]  /*da00*/  FMUL.FTZ R28, R28, R3 ;  /* 0x000000031c1c7220 */ /* 0x000fe20000410000 */
[--C-:B------:R-:W-:Y:S01]  /*da10*/  HADD2.F32 R3, -RZ, R15.reuse.H0_H0 ;  /* 0x2000000fff037230 */ /* 0x100fe20000004100 */
[----:B------:R-:W-:Y:S01]  /*da20*/  FMUL.FTZ R27, R27, R4 ;  /* 0x000000041b1b7220 */ /* 0x000fe20000410000 */
[----:B------:R-:W-:Y:S01]  /*da30*/  HADD2.F32 R4, -RZ, R15.H1_H1 ;  /* 0x3000000fff047230 */ /* 0x000fe20000004100 */
[----:B------:R-:W-:Y:S02]  /*da40*/  @!P0 FADD.FTZ R6, -R6, -RZ ;  /* 0x800000ff06068221 */ /* 0x000fe40000010100 */
[----:B------:R-:W-:Y:S01]  /*da50*/  @!P0 FADD.FTZ R7, -R7, -RZ ;  /* 0x800000ff07078221 */ /* 0x000fe20000010100 */
[----:B------:R-:W-:Y:S01]  /*da60*/  HADD2.F32 R12, -RZ, R13.H1_H1 ;  /* 0x3000000dff0c7230 */ /* 0x000fe20000004100 */
[----:B------:R-:W-:Y:S01]  /*da70*/  FMUL.FTZ R29, R29, R24 ;  /* 0x000000181d1d7220 */ /* 0x000fe20000410000 */
[--C-:B------:R-:W-:Y:S01]  /*da80*/  HADD2.F32 R24, -RZ, R14.reuse.H0_H0 ;  /* 0x2000000eff187230 */ /* 0x100fe20000004100 */
[----:B------:R-:W-:Y:S01]  /*da90*/  @!P0 FADD.FTZ R25, -R25, -RZ ;  /* 0x800000ff19198221 */ /* 0x000fe20000010100 */
[----:B------:R-:W-:Y:S01]  /*daa0*/  HADD2.F32 R13, -RZ, R14.H1_H1 ;  /* 0x3000000eff0d7230 */ /* 0x000fe20000004100 */
[----:B------:R-:W-:-:S02]  /*dab0*/  @!P0 FADD.FTZ R5, -R5, -RZ ;  /* 0x800000ff05058221 */ /* 0x000fc40000010100 */
[----:B------:R-:W-:Y:S01]  /*dac0*/  FMUL.FTZ R6, R3, R6 ;  /* 0x0000000603067220 */ /* 0x000fe20000410000 */
[----:B------:R-:W-:Y:S01]  /*dad0*/  HADD2.F32 R3, -RZ, R16.H0_H0 ;  /* 0x20000010ff037230 */ /* 0x000fe20000004100 */
[----:B------:R-:W-:Y:S01]  /*dae0*/  FMUL.FTZ R7, R4, R7 ;  /* 0x0000000704077220 */ /* 0x000fe20000410000 */
[----:B----4-:R-:W-:Y:S01]  /*daf0*/  HADD2.F32 R4, -RZ, R8.H0_H0 ;  /* 0x20000008ff047230 */ /* 0x010fe20000004100 */
[----:B------:R-:W-:Y:S02]  /*db00*/  @!P0 FADD.FTZ R26, -R26, -RZ ;  /* 0x800000ff1a1a8221 */ /* 0x000fe40000010100 */
[----:B------:R-:W-:Y:S01]  /*db10*/  FMUL.FTZ R12, R12, R25 ;  /* 0x000000190c0c7220 */ /* 0x000fe20000410000 */
[--C-:B------:R-:W-:Y:S01]  /*db20*/  HADD2.F32 R25, -RZ, R10.reuse.H1_H1 ;  /* 0x3000000aff197230 */ /* 0x100fe20000004100 */
[----:B------:R-:W-:Y:S01]  /*db30*/  FMUL.FTZ R5, R24, R5 ;  /* 0x0000000518057220 */ /* 0x000fe20000410000 */
[----:B------:R-:W-:Y:S01]  /*db40*/  HADD2.F32 R24, -RZ, R10.H0_H0 ;  /* 0x2000000aff187230 */ /* 0x000fe20000004100 */
[----:B------:R-:W-:Y:S01]  /*db50*/  FMUL.FTZ R26, R13, R26 ;  /* 0x0000001a0d1a7220 */ /* 0x000fe20000410000 */
[----:B------:R-:W-:Y:S01]  /*db60*/  HADD2.F32 R13, -RZ, R8.H1_H1 ;  /* 0x30000008ff0d7230 */ /* 0x000fe20000004100 */
[----:B------:R-:W-:Y:S01]  /*db70*/  FFMA.FTZ R3, R3, R4, R28 ;  /* 0x0000000403037223 */ /* 0x000fe2000001001c */
[----:B------:R-:W-:-:S02]  /*db80*/  HADD2.F32 R15, -RZ, R11.H0_H0 ;  /* 0x2000000bff0f7230 */ /* 0x000fc40000004100 */
[----:B------:R-:W-:Y:S02]  /*db90*/  HADD2.F32 R10, -RZ, R11.H1_H1 ;  /* 0x3000000bff0a7230 */ /* 0x000fe40000004100 */
[----:B------:R-:W-:Y:S02]  /*dba0*/  HADD2.F32 R14, -RZ, R17.H0_H0 ;  /* 0x20000011ff0e7230 */ /* 0x000fe40000004100 */
[----:B------:R-:W-:Y:S02]  /*dbb0*/  HADD2.F32 R8, -RZ, R9.H0_H0 ;  /* 0x20000009ff087230 */ /* 0x000fe40000004100 */
[----:B------:R-:W-:Y:S02]  /*dbc0*/  HADD2.F32 R4, -RZ, R18.H0_H0 ;  /* 0x20000012ff047230 */ /* 0x000fe40000004100 */
[----:B------:R-:W-:Y:S02]  /*dbd0*/  HADD2.F32 R11, -RZ, R19.H0_H0 ;  /* 0x20000013ff0b7230 */ /* 0x000fe40000004100 */
[----:B------:R-:W-:-:S02]  /*dbe0*/  HADD2.F32 R16, -RZ, R16.H1_H1 ;  /* 0x30000010ff107230 */ /* 0x000fc40000004100 */
        /* <DEDUP_REMOVED lines=15> */
.L_x_921:
[----:B------:R-:W-:Y:S05]  /*dce0*/  BSYNC B0 ;  /* 0x0000000000007941 */ /* 0x000fea0003800000 */
.L_x_920:
[----:B-----5:R3:W-:Y:S02]  /*dcf0*/  STS.128 [R170+0x800], R16 ;  /* 0x00080010aa007388 */ /* 0x0207e40000000c00 */
.L_x_919:
[----:B------:R-:W-:Y:S05]  /*dd00*/  BSYNC B1 ;  /* 0x0000000000017941 */ /* 0x000fea0003800000 */
.L_x_918:
[----:B------:R1:W-:Y:S01]  /*dd10*/  @P5 STS.128 [R170+0x1800], RZ ;  /* 0x001800ffaa005388 */ /* 0x0003e20000000c00 */
[----:B------:R-:W-:Y:S01]  /*dd20*/  BSSY B1, `(.L_x_922) ;  /* 0x000005b000017945 */ /* 0x000fe20003800000 */
[----:B------:R-:W-:Y:S05]  /*dd30*/  @P5 BRA `(.L_x_923) ;  /* 0x0000059000005947 */ /* 0x000fea0003800000 */
[----:B-1-3--:R1:W5:Y:S01]  /*dd40*/  LDG.E.128 R16, [R22.64+0x40] ;  /* 0x0000400616107981 */ /* 0x00a362000c1e1d00 */
[----:B------:R-:W-:Y:S01]  /*dd50*/  ISETP.GE.AND P0, PT, R117, c[0x0][0x230], PT ;  /* 0x00008c0075007a0c */ /* 0x000fe20003f06270 */
[----:B------:R-:W-:-:S12]  /*dd60*/  BSSY B0, `(.L_x_924) ;  /* 0x0000055000007945 */ /* 0x000fd80003800000 */
[----:B------:R-:W-:Y:S05]  /*dd70*/  @P0 BRA `(.L_x_925) ;  /* 0x0000053000000947 */ /* 0x000fea0003800000 */
[-C--:B------:R-:W-:Y:S02]  /*dd80*/  ISETP.GE.AND P0, PT, R117, R137.reuse, PT ;  /* 0x000000897500720c */ /* 0x080fe40003f06270 */
[----:B-----5:R-:W-:Y:S02]  /*dd90*/  IADD3 R11, R139, 0x20, RZ ;  /* 0x000000208b0b7810 */ /* 0x020fe40007ffe0ff */
[----:B------:R-:W-:Y:S02]  /*dda0*/  MOV R5, RZ ;  /* 0x000000ff00057202 */ /* 0x000fe40000000f00 */
[C---:B------:R-:W-:Y:S02]  /*ddb0*/  IADD3 R9, P1, R11.reuse, R2, RZ ;  /* 0x000000020b097210 */ /* 0x040fe40007f3e0ff */
[----:B------:R-:W-:Y:S02]  /*ddc0*/  MOV R7, R137 ;  /* 0x0000008900077202 */ /* 0x000fe40000000f00 */
[----:B------:R-:W-:-:S03]  /*ddd0*/  LEA.HI.X.SX32 R8, R11, R20, 0x1, P1 ;  /* 0x000000140b087211 */ /* 0x000fc600008f0eff */
        /* <DEDUP_REMOVED lines=11> */
[----:B--2---:R-:W2:Y:S01]  /*de90*/  LDG.E.128 R4, [R6.64] ;  /* 0x0000000606047981 */ /* 0x004ea2000c1e1d00 */
[----:B------:R-:W-:-:S04]  /*dea0*/  IADD3 R9, P1, R10, R9, RZ ;  /* 0x000000090a097210 */ /* 0x000fc80007f3e0ff */
[----:B------:R-:W-:Y:S02]  /*deb0*/  LEA.HI.X.SX32 R8, R10, R8, 0x1, P1 ;  /* 0x000000080a087211 */ /* 0x000fe400008f0eff */
[----:B------:R-:W-:-:S04]  /*dec0*/  LEA R10, P1, R9, c[0x0][0x2a8], 0x1 ;  /* 0x0000aa00090a7a11 */ /* 0x000fc800078208ff */
[----:B------:R-:W-:-:S06]  /*ded0*/  LEA.HI.X R11, R9, c[0x0][0x2ac], R8, 0x1, P1 ;  /* 0x0000ab00090b7a11 */ /* 0x000fcc00008f0c08 */
        /* <DEDUP_REMOVED lines=61> */
.L_x_925:
[----:B------:R-:W-:Y:S05]  /*e2b0*/  BSYNC B0 ;  /* 0x0000000000007941 */ /* 0x000fea0003800000 */
.L_x_924:
[----:B-----5:R3:W-:Y:S02]  /*e2c0*/  STS.128 [R170+0x1800], R16 ;  /* 0x00180010aa007388 */ /* 0x0207e40000000c00 */
.L_x_923:
[----:B------:R-:W-:Y:S05]  /*e2d0*/  BSYNC B1 ;  /* 0x0000000000017941 */ /* 0x000fea0003800000 */
.L_x_922:
[----:B------:R-:W-:-:S13]  /*e2e0*/  ISETP.NE.AND P0, PT, R156, RZ, PT ;  /* 0x000000ff9c00720c */ /* 0x000fda0003f05270 */
[----:B------:R1:W-:Y:S01]  /*e2f0*/  @P0 STS.128 [R170+0x2800], RZ ;  /* 0x002800ffaa000388 */ /* 0x0003e20000000c00 */
[----:B------:R-:W-:Y:S05]  /*e300*/  @P0 BRA `(.L_x_895) ;  /* 0x000009d000000947 */ /* 0x000fea0003800000 */
[----:B------:R1:W5:Y:S01]  /*e310*/  LDG.E.128 R12, [R22.64+0x80] ;  /* 0x00008006160c7981 */ /* 0x000362000c1e1d00 */
[----:B------:R-:W-:Y:S01]  /*e320*/  ISETP.GE.AND P0, PT, R116, c[0x0][0x230], PT ;  /* 0x00008c0074007a0c */ /* 0x000fe20003f06270 */
[----:B------:R-:W-:-:S12]  /*e330*/  BSSY B0, `(.L_x_926) ;  /* 0x000005c000007945 */ /* 0x000fd80003800000 */
[----:B------:R-:W-:Y:S05]  /*e340*/  @P0 BRA `(.L_x_927) ;  /* 0x000005a000000947 */ /* 0x000fea0003800000 */
[----:B------:R-:W-:Y:S02]  /*e350*/  ISETP.GE.AND P0, PT, R116, R137, PT ;  /* 0x000000897400720c */ /* 0x000fe40003f06270 */
[C---:B------:R-:W-:Y:S02]  /*e360*/  LEA R168, P1, R0.reuse, R168, 0x5 ;  /* 0x000000a800a87211 */ /* 0x040fe400078228ff */
[----:B------:R-:W-:Y:S02]  /*e370*/  MOV R3, c[0x0][0x194] ;  /* 0x0000650000037a02 */ /* 0x000fe40000000f00 */
[----:B------:R-:W-:Y:S02]  /*e380*/  IADD3 R139, R139, 0x40, RZ ;  /* 0x000000408b8b7810 */ /* 0x000fe40007ffe0ff */
[----:B------:R-:W-:Y:S02]  /*e390*/  LEA.HI.X R61, R0, R61, R3, 0x5, P1 ;  /* 0x0000003d003d7211 */ /* 0x000fe400008f2c03 */
[----:B------:R-:W-:-:S02]  /*e3a0*/  LEA R4, P1, R168, c[0x0][0x160], 0x1 ;  /* 0x00005800a8047a11 */ /* 0x000fc400078208ff */
[----:B------:R-:W-:Y:S02]  /*e3b0*/  MOV R3, RZ ;  /* 0x000000ff00037202 */ /* 0x000fe40000000f00 */
[----:B------:R-:W-:Y:S02]  /*e3c0*/  @P0 SHF.R.S32.HI R0, RZ, 0x1, R140 ;  /* 0x00000001ff000819 */ /* 0x000fe4000001148c */
[----:B------:R-:W-:Y:S02]  /*e3d0*/  LEA.HI.X R61, R168, c[0x0][0x164], R61, 0x1, P1 ;  /* 0x00005900a83d7a11 */ /* 0x000fe400008f0c3d */
[C---:B------:R-:W-:Y:S01]  /*e3e0*/  IADD3 R2, P1, R139.reuse, R2, RZ ;  /* 0x000000028b027210 */ /* 0x040fe20007f3e0ff */
[--C-:B------:R-:W-:Y:S01]  /*e3f0*/  @P0 IMAD.MOV R3, RZ, RZ, -R0.reuse ;  /* 0x000000ffff030224 */ /* 0x100fe200078e0a00 */
[----:B------:R-:W-:Y:S01]  /*e400*/  IADD3 R6, P2, R4, 0x80, RZ ;  /* 0x0000008004067810 */ /* 0x000fe20007f5e0ff */
[----:B------:R-:W-:Y:S01]  /*e410*/  @P0 IMAD.MOV R137, RZ, RZ, -R0 ;  /* 0x000000ffff890224 */ /* 0x000fe200078e0a00 */
[----:B------:R-:W-:-:S02]  /*e420*/  LEA.HI.X.SX32 R20, R139, R20, 0x1, P1 ;  /* 0x000000148b147211 */ /* 0x000fc400008f0eff */
[C---:B------:R-:W-:Y:S02]  /*e430*/  IADD3 R4, P1, R3.reuse, R2, RZ ;  /* 0x0000000203047210 */ /* 0x040fe40007f3e0ff */
[----:B------:R-:W-:Y:S02]  /*e440*/  IADD3.X R7, RZ, R61, RZ, P2, !PT ;  /* 0x0000003dff077210 */ /* 0x000fe400017fe4ff */
[----:B------:R-:W-:Y:S02]  /*e450*/  LEA.HI.X.SX32 R3, R3, R20, 0x1, P1 ;  /* 0x0000001403037211 */ /* 0x000fe400008f0eff */
[C---:B-1----:R-:W-:Y:S01]  /*e460*/  LEA R22, P1, R4.reuse, c[0x0][0x2b0], 0x1 ;  /* 0x0000ac0004167a11 */ /* 0x042fe200078208ff */
[----:B---3--:R-:W-:Y:S01]  /*e470*/  IMAD.WIDE R16, R137, 0x2, R6 ;  /* 0x0000000289107825 */ /* 0x008fe200078e0206 */
[----:B------:R-:W-:Y:S02]  /*e480*/  @P0 SHF.R.S32.HI R140, RZ, 0x1, R140 ;  /* 0x00000001ff8c0819 */ /* 0x000fe4000001148c */
[----:B------:R-:W-:-:S02]  /*e490*/  LEA.HI.X R23, R4, c[0x0][0x2b4], R3, 0x1, P1 ;  /* 0x0000ad0004177a11 */ /* 0x000fc400008f0c03 */
[----:B------:R-:W-:Y:S01]  /*e4a0*/  MOV R3, RZ ;  /* 0x000000ff00037202 */ /* 0x000fe20000000f00 */
[----:B------:R-:W3:Y:S01]  /*e4b0*/  LDG.E.128 R16, [R16.64] ;  /* 0x0000000610107981 */ /* 0x000ee2000c1e1d00 */
[----:B------:R-:W-:-:S03]  /*e4c0*/  @P0 IADD3 R3, -R140, RZ, RZ ;  /* 0x000000ff8c030210 */ /* 0x000fc60007ffe1ff */
[----:B--2---:R3:W2:Y:S01]  /*e4d0*/  LDG.E.128 R4, [R22.64] ;  /* 0x0000000616047981 */ /* 0x0046a2000c1e1d00 */
[----:B------:R-:W-:-:S04]  /*e4e0*/  IADD3 R2, P1, R3, R2, RZ ;  /* 0x0000000203027210 */ /* 0x000fc80007f3e0ff */
[----:B------:R-:W-:Y:S02]  /*e4f0*/  LEA.HI.X.SX32 R3, R3, R20, 0x1, P1 ;  /* 0x0000001403037211 */ /* 0x000fe400008f0eff */
[----:B------:R-:W-:-:S04]  /*e500*/  LEA R8, P1, R2, c[0x0][0x2a8], 0x1 ;  /* 0x0000aa0002087a11 */ /* 0x000fc800078208ff */
[----:B------:R-:W-:-:S06]  /*e510*/  LEA.HI.X R9, R2, c[0x0][0x2ac], R3, 0x1, P1 ;  /* 0x0000ab0002097a11 */ /* 0x000fcc00008f0c03 */
[----:B----45:R-:W4:Y:S01]  /*e520*/  LDG.E.128 R8, [R8.64] ;  /* 0x0000000608087981 */ /* 0x030f22000c1e1d00 */
[--C-:B---3--:R-:W-:Y:S02]  /*e530*/  HADD2.F32 R23, -RZ, R16.reuse.H0_H0 ;  /* 0x20000010ff177230 */ /* 0x108fe40000004100 */
[----:B------:R-:W-:Y:S02]  /*e540*/  HADD2.F32 R27, -RZ, R16.H1_H1 ;  /* 0x30000010ff1b7230 */ /* 0x000fe40000004100 */
[--C-:B--2---:R-:W-:Y:S02]  /*e550*/  HADD2.F32 R2, -RZ, R5.reuse.H0_H0 ;  /* 0x20000005ff027230 */ /* 0x104fe40000004100 */
[----:B------:R-:W-:Y:S02]  /*e560*/  HADD2.F32 R0, -RZ, R4.H0_H0 ;  /* 0x20000004ff007230 */ /* 0x000fe40000004100 */
[----:B------:R-:W-:Y:S01]  /*e570*/  HADD2.F32 R5, -RZ, R5.H1_H1 ;  /* 0x30000005ff057230 */ /* 0x000fe20000004100 */
[----:B------:R-:W-:Y:S01]  /*e580*/  @!P0 FADD.FTZ R2, -R2, -RZ ;  /* 0x800000ff02028221 */ /* 0x000fe20000010100 */
[--C-:B------:R-:W-:Y:S01]  /*e590*/  HADD2.F32 R3, -RZ, R6.reuse.H0_H0 ;  /* 0x20000006ff037230 */ /* 0x100fe20000004100 */
[----:B------:R-:W-:Y:S01]  /*e5a0*/  @!P0 FADD.FTZ R0, -R0, -RZ ;  /* 0x800000ff00008221 */ /* 0x000fe20000010100 */
[----:B------:R-:W-:Y:S01]  /*e5b0*/  HADD2.F32 R20, -RZ, R6.H1_H1 ;  /* 0x30000006ff147230 */ /* 0x000fe20000004100 */
[----:B------:R-:W-:Y:S01]  /*e5c0*/  @!P0 FADD.FTZ R5, -R5, -RZ ;  /* 0x800000ff05058221 */ /* 0x000fe20000010100 */
[--C-:B------:R-:W-:Y:S01]  /*e5d0*/  HADD2.F32 R25, -RZ, R17.reuse.H0_H0 ;  /* 0x20000011ff197230 */ /* 0x100fe20000004100 */
[----:B------:R-:W-:Y:S01]  /*e5e0*/  FMUL.FTZ R23, R23, R0 ;  /* 0x0000000017177220 */ /* 0x000fe20000410000 */
[----:B------:R-:W-:Y:S01]  /*e5f0*/  HADD2.F32 R16, -RZ, R17.H1_H1 ;  /* 0x30000011ff107230 */ /* 0x000fe20000004100 */
[----:B------:R-:W-:Y:S01]  /*e600*/  @!P0 FADD.FTZ R3, -R3, -RZ ;  /* 0x800000ff03038221 */ /* 0x000fe20000010100 */
[--C-:B------:R-:W-:Y:S01]  /*e610*/  HADD2.F32 R6, -RZ, R7.reuse.H0_H0 ;  /* 0x20000007ff067230 */ /* 0x100fe20000004100 */
[----:B------:R-:W-:Y:S01]  /*e620*/  FMUL.FTZ R25, R25, R2 ;  /* 0x0000000219197220 */ /* 0x000fe20000410000 */
[----:B------:R-:W-:Y:S01]  /*e630*/  HADD2.F32 R4, -RZ, R4.H1_H1 ;  /* 0x30000004ff047230 */ /* 0x000fe20000004100 */
[----:B------:R-:W-:Y:S01]  /*e640*/  FMUL.FTZ R16, R16, R5 ;  /* 0x0000000510107220 */ /* 0x000fe20000410000 */
[----:B------:R-:W-:Y:S01]  /*e650*/  HADD2.F32 R7, -RZ, R7.H1_H1 ;  /* 0x30000007ff077230 */ /* 0x000fe20000004100 */
[----:B------:R-:W-:Y:S01]  /*e660*/  @!P0 FADD.FTZ R6, -R6, -RZ ;  /* 0x800000ff06068221 */ /* 0x000fe20000010100 */
[----:B------:R-:W-:Y:S01]  /*e670*/  HADD2.F32 R2, -RZ, R18.H0_H0 ;  /* 0x20000012ff027230 */ /* 0x000fe20000004100 */
[----:B------:R-:W-:Y:S01]  /*e680*/  @!P0 FADD.FTZ R4, -R4, -RZ ;  /* 0x800000ff04048221 */ /* 0x000fe20000010100 */
[--C-:B------:R-:W-:Y:S01]  /*e690*/  HADD2.F32 R5, -RZ, R19.reuse.H0_H0 ;  /* 0x20000013ff057230 */ /* 0x100fe20000004100 */
[----:B------:R-:W-:Y:S01]  /*e6a0*/  @!P0 FADD.FTZ R7, -R7, -RZ ;  /* 0x800000ff07078221 */ /* 0x000fe20000010100 */
[----:B------:R-:W-:Y:S01]  /*e6b0*/  HADD2.F32 R0, -RZ, R19.H1_H1 ;  /* 0x30000013ff007230 */ /* 0x000fe20000004100 */
[----:B------:R-:W-:Y:S01]  /*e6c0*/  FMUL.FTZ R27, R27, R4 ;  /* 0x000000041b1b7220 */ /* 0x000fe20000410000 */
[----:B------:R-:W-:Y:S01]  /*e6d0*/  HADD2.F32 R4, -RZ, R13.H0_H0 ;  /* 0x2000000dff047230 */ /* 0x000fe20000004100 */
[----:B------:R-:W-:Y:S01]  /*e6e0*/  FMUL.FTZ R3, R2, R3 ;  /* 0x0000000302037220 */ /* 0x000fe20000410000 */
[----:B----4-:R-:W-:Y:S01]  /*e6f0*/  HADD2.F32 R2, -RZ, R8.H0_H0 ;  /* 0x20000008ff027230 */ /* 0x010fe20000004100 */
[----:B------:R-:W-:Y:S01]  /*e700*/  FMUL.FTZ R6, R5, R6 ;  /* 0x0000000605067220 */ /* 0x000fe20000410000 */
[----:B------:R-:W-:Y:S01]  /*e710*/  HADD2.F32 R5, -RZ, R9.H0_H0 ;  /* 0x20000009ff057230 */ /* 0x000fe20000004100 */
[----:B------:R-:W-:Y:S01]  /*e720*/  FMUL.FTZ R7, R0, R7 ;  /* 0x0000000700077220 */ /* 0x000fe20000410000 */
[----:B------:R-:W-:Y:S01]  /*e730*/  HADD2.F32 R0, -RZ, R12.H0_H0 ;  /* 0x2000000cff007230 */ /* 0x000fe20000004100 */
[----:B------:R-:W-:Y:S01]  /*e740*/  @!P0 FADD.FTZ R20, -R20, -RZ ;  /* 0x800000ff14148221 */ /* 0x000fe20000010100 */
[----:B------:R-:W-:Y:S01]  /*e750*/  HADD2.F32 R17, -RZ, R18.H1_H1 ;  /* 0x30000012ff117230 */ /* 0x000fe20000004100 */
[----:B------:R-:W-:Y:S01]  /*e760*/  FFMA.FTZ R4, R4, R5, R25 ;  /* 0x0000000504047223 */ /* 0x000fe20000010019 */
[--C-:B------:R-:W-:Y:S01]  /*e770*/  HADD2.F32 R18, -RZ, R10.reuse.H0_H0 ;  /* 0x2000000aff127230 */ /* 0x100fe20000004100 */
[----:B------:R-:W-:Y:S01]  /*e780*/  FFMA.FTZ R0, R0, R2, R23 ;  /* 0x0000000200007223 */ /* 0x000fe20000010017 */
[----:B------:R-:W-:Y:S01]  /*e790*/  HADD2.F32 R19, -RZ, R10.H1_H1 ;  /* 0x3000000aff137230 */ /* 0x000fe20000004100 */
[----:B------:R-:W-:Y:S01]  /*e7a0*/  FMUL.FTZ R20, R17, R20 ;  /* 0x0000001411147220 */ /* 0x000fe20000410000 */
[----:B------:R-:W-:-:S02]  /*e7b0*/  HADD2.F32 R5, -RZ, R14.H0_H0 ;  /* 0x2000000eff057230 */ /* 0x000fc40000004100 */
[----:B------:R-:W-:Y:S02]  /*e7c0*/  HADD2.F32 R2, -RZ, R15.H0_H0 ;  /* 0x2000000fff027230 */ /* 0x000fe40000004100 */
[----:B------:R-:W-:Y:S01]  /*e7d0*/  HADD2.F32 R12, -RZ, R12.H1_H1 ;  /* 0x3000000cff0c7230 */ /* 0x000fe20000004100 */
[----:B------:R-:W-:Y:S01]  /*e7e0*/  FFMA.FTZ R3, R5, R18, R3 ;  /* 0x0000001205037223 */ /* 0x000fe20000010003 */
[----:B------:R-:W-:Y:S02]  /*e7f0*/  HADD2.F32 R8, -RZ, R8.H1_H1 ;  /* 0x30000008ff087230 */ /* 0x000fe40000004100 */
[----:B------:R-:W-:Y:S02]  /*e800*/  HADD2.F32 R9, -RZ, R9.H1_H1 ;  /* 0x30000009ff097230 */ /* 0x000fe40000004100 */
[--C-:B------:R-:W-:Y:S01]  /*e810*/  HADD2.F32 R17, -RZ, R11.reuse.H0_H0 ;  /* 0x2000000bff117230 */ /* 0x100fe20000004100 */
[----:B------:R-:W-:Y:S01]  /*e820*/  FFMA.FTZ R27, R12, R8, R27 ;  /* 0x000000080c1b7223 */ /* 0x000fe2000001001b */
[----:B------:R-:W-:-:S02]  /*e830*/  HADD2.F32 R10, -RZ, R11.H1_H1 ;  /* 0x3000000bff0a7230 */ /* 0x000fc40000004100 */
[----:B------:R-:W-:Y:S01]  /*e840*/  HADD2.F32 R13, -RZ, R13.H1_H1 ;  /* 0x3000000dff0d7230 */ /* 0x000fe20000004100 */
[----:B------:R-:W-:Y:S01]  /*e850*/  FFMA.FTZ R2, R2, R17, R6 ;  /* 0x0000001102027223 */ /* 0x000fe20000010006 */
[----:B------:R-:W-:Y:S01]  /*e860*/  HADD2.F32 R15, -RZ, R15.H1_H1 ;  /* 0x3000000fff0f7230 */ /* 0x000fe20000004100 */
[----:B------:R-:W-:Y:S01]  /*e870*/  F2FP.PACK_AB R12, R27, R0 ;  /* 0x000000001b0c723e */ /* 0x000fe200000000ff */
[----:B------:R-:W-:Y:S01]  /*e880*/  HADD2.F32 R14, -RZ, R14.H1_H1 ;  /* 0x3000000eff0e7230 */ /* 0x000fe20000004100 */
[----:B------:R-:W-:Y:S02]  /*e890*/  FFMA.FTZ R9, R13, R9, R16 ;  /* 0x000000090d097223 */ /* 0x000fe40000010010 */
[----:B------:R-:W-:Y:S02]  /*e8a0*/  FFMA.FTZ R7, R15, R10, R7 ;  /* 0x0000000a0f077223 */ /* 0x000fe40000010007 */
[----:B------:R-:W-:Y:S01]  /*e8b0*/  FFMA.FTZ R14, R14, R19, R20 ;  /* 0x000000130e0e7223 */ /* 0x000fe20000010014 */
[----:B------:R-:W-:-:S02]  /*e8c0*/  F2FP.PACK_AB R13, R9, R4 ;  /* 0x00000004090d723e */ /* 0x000fc400000000ff */
[----:B------:R-:W-:Y:S02]  /*e8d0*/  F2FP.PACK_AB R15, R7, R2 ;  /* 0x00000002070f723e */ /* 0x000fe400000000ff */
[----:B------:R-:W-:Y:S02]  /*e8e0*/  F2FP.PACK_AB R14, R14, R3 ;  /* 0x000000030e0e723e */ /* 0x000fe400000000ff */
.L_x_927:
[----:B------:R-:W-:Y:S05]  /*e8f0*/  BSYNC B0 ;  /* 0x0000000000007941 */ /* 0x000fea0003800000 */
.L_x_926:
[----:B-----5:R1:W-:Y:S01]  /*e900*/  STS.128 [R170+0x2800], R12 ;  /* 0x0028000caa007388 */ /* 0x0203e20000000c00 */
[----:B------:R-:W-:Y:S05]  /*e910*/  BRA `(.L_x_895) ;  /* 0x000003c000007947 */ /* 0x000fea0003800000 */
.L_x_881:
[----:B------:R-:W-:Y:S01]  /*e920*/  IADD3 R0, -R161, R154, RZ ;  /* 0x0000009aa1007210 */ /* 0x000fe20007ffe1ff */
[----:B------:R-:W-:Y:S03]  /*e930*/  BSSY B0, `(.L_x_928) ;  /* 0x000001d000007945 */ /* 0x000fe60003800000 */
[----:B------:R-:W-:-:S13]  /*e940*/  ISETP.GE.AND P0, PT, R174, R0, PT ;  /* 0x00000000ae00720c */ /* 0x000fda0003f06270 */
[----:B------:R-:W-:Y:S05]  /*e950*/  @P0 BRA `(.L_x_929) ;  /* 0x000001a000000947 */ /* 0x000fea0003800000 */
[----:B------:R-:W-:Y:S02]  /*e960*/  ISETP.GE.AND P0, PT, R118, c[0x0][0x220], PT ;  /* 0x0000880076007a0c */ /* 0x000fe40003f06270 */
[----:B------:R-:W-:Y:S02]  /*e970*/  ISETP.NE.AND P3, PT, R156, RZ, PT ;  /* 0x000000ff9c00720c */ /* 0x000fe40003f65270 */
[----:B------:R-:W-:-:S04]  /*e980*/  @!P5 LEA R6, P1, R168, c[0x0][0x160], 0x1 ;  /* 0x00005800a806da11 */ /* 0x000fc800078208ff */
[----:B------:R-:W-:-:S05]  /*e990*/  @!P5 LEA.HI.X R7, R168, c[0x0][0x164], R61, 0x1, P1 ;  /* 0x00005900a807da11 */ /* 0x000fca00008f0c3d */
[C---:B------:R-:W-:Y:S01]  /*e9a0*/  @!P0 LEA R8, P2, R168.reuse, c[0x0][0x160], 0x1 ;  /* 0x00005800a8088a11 */ /* 0x040fe200078408ff */
[----:B------:R1:W-:Y:S03]  /*e9b0*/  @P0 STS [R170], RZ ;  /* 0x000000ffaa000388 */ /* 0x0003e60000000800 */
[----:B------:R-:W-:Y:S01]  /*e9c0*/  @!P0 LEA.HI.X R9, R168, c[0x0][0x164], R61, 0x1, P2 ;  /* 0x00005900a8098a11 */ /* 0x000fe200010f0c3d */
[----:B------:R1:W-:Y:S04]  /*e9d0*/  @P0 STS [R170+0x4], RZ ;  /* 0x000004ffaa000388 */ /* 0x0003e80000000800 */
        /* <DEDUP_REMOVED lines=18> */
.L_x_929:
[----:B------:R-:W-:Y:S05]  /*eb00*/  BSYNC B0 ;  /* 0x0000000000007941 */ /* 0x000fea0003800000 */
.L_x_928:
[----:B------:R-:W-:-:S04]  /*eb10*/  IADD3 R21, R174, 0x20, RZ ;  /* 0x00000020ae157810 */ /* 0x000fc80007ffe0ff */
[----:B------:R-:W-:-:S13]  /*eb20*/  ISETP.GE.AND P0, PT, R21, R0, PT ;  /* 0x000000001500720c */ /* 0x000fda0003f06270 */
[----:B------:R-:W-:Y:S05]  /*eb30*/  @P0 BRA `(.L_x_895) ;  /* 0x000001a000000947 */ /* 0x000fea0003800000 */
[----:B------:R-:W-:Y:S02]  /*eb40*/  ISETP.GE.AND P0, PT, R118, c[0x0][0x220], PT ;  /* 0x0000880076007a0c */ /* 0x000fe40003f06270 */
[----:B------:R-:W-:Y:S02]  /*eb50*/  IADD3 R3, P1, R3, R168, RZ ;  /* 0x000000a803037210 */ /* 0x000fe40007f3e0ff */
[----:B------:R-:W-:-:S03]  /*eb60*/  ISETP.NE.AND P3, PT, R156, RZ, PT ;  /* 0x000000ff9c00720c */ /* 0x000fc60003f65270 */
[----:B------:R-:W-:Y:S01]  /*eb70*/  IMAD.X R4, R4, 0x1, R61, P1 ;  /* 0x0000000104047824 */ /* 0x000fe200008e063d */
[----:B-1----:R-:W-:-:S04]  /*eb80*/  @!P5 LEA R6, P1, R3, c[0x0][0x160], 0x1 ;  /* 0x000058000306da11 */ /* 0x002fc800078208ff */
[C---:B------:R-:W-:Y:S01]  /*eb90*/  @!P5 LEA.HI.X R7, R3.reuse, c[0x0][0x164], R4, 0x1, P1 ;  /* 0x000059000307da11 */ /* 0x040fe200008f0c04 */
[----:B------:R1:W-:Y:S01]  /*eba0*/  @P0 STS.128 [R170+0x800], RZ ;  /* 0x000800ffaa000388 */ /* 0x0003e20000000c00 */
[----:B------:R-:W-:-:S04]  /*ebb0*/  @!P0 LEA R8, P2, R3, c[0x0][0x160], 0x1 ;  /* 0x0000580003088a11 */ /* 0x000fc800078408ff */
[----:B------:R-:W-:-:S05]  /*ebc0*/  @!P0 LEA.HI.X R9, R3, c[0x0][0x164], R4, 0x1, P2 ;  /* 0x0000590003098a11 */ /* 0x000fca00010f0c04 */
        /* <DEDUP_REMOVED lines=11> */
[----:B------:R-:W-:-:S04]  /*ec80*/  LEA R2, P0, R3, c[0x0][0x160], 0x1 ;  /* 0x0000580003027a11 */ /* 0x000fc800078008ff */
[----:B------:R-:W-:-:S05]  /*ec90*/  LEA.HI.X R3, R3, c[0x0][0x164], R4, 0x1, P0 ;  /* 0x0000590003037a11 */ /* 0x000fca00000f0c04 */
[----:B------:R-:W-:Y:S01]  /*eca0*/  @!PT LDS RZ, [RZ] ;  /* 0x00000000fffff984 */ /* 0x000fe20000000800 */
[----:B------:R-:W-:Y:S01]  /*ecb0*/  @!PT LDS RZ, [RZ] ;  /* 0x00000000fffff984 */ /* 0x000fe20000000800 */
[----:B------:R-:W-:Y:S01]  /*ecc0*/  @!PT LDS RZ, [RZ] ;  /* 0x00000000fffff984 */ /* 0x000fe20000000800 */
[----:B------:R2:W-:Y:S04]  /*ecd0*/  LDGSTS.E.BYPASS.LTC128B.128 [R170+0x2800], [R2.64+0x80] ;  /* 0x0280008002aa7fae */ /* 0x0005e8000b901d46 */
.L_x_895:
[----:B------:R-:W-:Y:S05]  /*ece0*/  BSYNC B3 ;  /* 0x0000000000037941 */ /* 0x000fea0003800000 */
.L_x_880:
[----:B------:R-:W-:Y:S01]  /*ecf0*/  IADD3 R169, R52, -0x1, RZ ;  /* 0xffffffff34a97810 */ /* 0x000fe20007ffe0ff */
[----:B------:R-:W-:Y:S01]  /*ed00*/  BSSY B0, `(.L_x_930) ;  /* 0x0000024000007945 */ /* 0x000fe20003800000 */
[C---:B------:R-:W-:Y:S02]  /*ed10*/  LEA R168, P0, R164.reuse, c[0x0][0x168], 0x1 ;  /* 0x00005a00a4a87a11 */ /* 0x040fe400078008ff */
[----:B------:R-:W-:Y:S01]  /*ed20*/  LOP3.LUT R40, R141, 0xff, RZ, 0xc0, !PT ;  /* 0x000000ff8d287812 */ /* 0x000fe200078ec0ff */
[----:B------:R-:W-:Y:S01]  /*ed30*/  IMAD.SHL.U32 R0, R169, 0x80, RZ ;  /* 0x00000080a9007824 */ /* 0x000fe200078e00ff */
[----:B------:R-:W-:-:S03]  /*ed40*/  LEA.HI.X R171, R164, c[0x0][0x16c], R167, 0x1, P0 ;  /* 0x00005b00a4ab7a11 */ /* 0x000fc600000f0ca7 */
[----:B------:R-:W-:-:S05]  /*ed50*/  IMAD.IADD R4, R53, 0x1, -R0 ;  /* 0x0000000135047824 */ /* 0x000fca00078e0a00 */
[----:B------:R-:W-:-:S13]  /*ed60*/  ISETP.GE.AND P1, PT, R174, R4, PT ;  /* 0x00000004ae00720c */ /* 0x000fda0003f26270 */
[----:B------:R-:W-:Y:S05]  /*ed70*/  @P1 BRA `(.L_x_931) ;  /* 0x000001c000001947 */ /* 0x000fea0003800000 */
[C---:B--2---:R-:W-:Y:S02]  /*ed80*/  LOP3.LUT R2, R40.reuse, 0x1, RZ, 0xc0, !PT ;  /* 0x0000000128027812 */ /* 0x044fe400078ec0ff */
[----:B------:R-:W-:Y:S02]  /*ed90*/  R2P PR, R40, 0x6 ;  /* 0x0000000628007804 */ /* 0x000fe40000000000 */
[----:B------:R-:W-:-:S11]  /*eda0*/  ISETP.NE.U32.AND P0, PT, R2, 0x1, PT ;  /* 0x000000010200780c */ /* 0x000fd60003f05070 */
[----:B------:R-:W-:Y:S02]  /*edb0*/  @P1 IMAD.MOV.U32 R2, RZ, RZ, R168 ;  /* 0x000000ffff021224 */ /* 0x000fe400078e00a8 */
[----:B-1----:R-:W-:Y:S01]  /*edc0*/  @!P0 MOV R6, R168 ;  /* 0x000000a800068202 */ /* 0x002fe20000000f00 */
[--C-:B------:R-:W-:Y:S02]  /*edd0*/  @!P0 IMAD.MOV.U32 R7, RZ, RZ, R171.reuse ;  /* 0x000000ffff078224 */ /* 0x100fe400078e00ab */
[----:B------:R-:W-:-:S03]  /*ede0*/  @P1 IMAD.MOV.U32 R3, RZ, RZ, R171 ;  /* 0x000000ffff031224 */ /* 0x000fc600078e00ab */
[----:B------:R-:W-:Y:S01]  /*edf0*/  @!PT LDS RZ, [RZ] ;  /* 0x00000000fffff984 */ /* 0x000fe20000000800 */
[----:B------:R-:W-:Y:S01]  /*ee00*/  @!PT LDS RZ, [RZ] ;  /* 0x00000000fffff984 */ /* 0x000fe20000000800 */
[----:B------:R-:W-:Y:S01]  /*ee10*/  @!PT LDS RZ, [RZ] ;  /* 0x00000000fffff984 */ /* 0x000fe20000000800 */
[----:B------:R1:W-:Y:S04]  /*ee20*/  @!P0 LDGSTS.E.BYPASS.LTC128B.128 [R170+0x3000], [R6.64] ;  /* 0x0300000006aa8fae */ /* 0x0003e8000b901d46 */
[----:B------:R1:W-:Y:S04]  /*ee30*/  @P0 STS [R170+0x3000], RZ ;  /* 0x003000ffaa000388 */ /* 0x0003e80000000800 */
[----:B------:R1:W-:Y:S04]  /*ee40*/  @P0 STS [R170+0x3004], RZ ;  /* 0x003004ffaa000388 */ /* 0x0003e80000000800 */
[----:B------:R1:W-:Y:S04]  /*ee50*/  @P0 STS.64 [R170+0x3008], RZ ;  /* 0x003008ffaa000388 */ /* 0x0003e80000000a00 */
[----:B------:R-:W-:Y:S01]  /*ee60*/  @!PT LDS RZ, [RZ] ;  /* 0x00000000fffff984 */ /* 0x000fe20000000800 */
[----:B------:R-:W-:Y:S01]  /*ee70*/  @!PT LDS RZ, [RZ] ;  /* 0x00000000fffff984 */ /* 0x000fe20000000800 */
[----:B------:R-:W-:Y:S01]  /*ee80*/  @!PT LDS RZ, [RZ] ;  /* 0x00000000fffff984 */ /* 0x000fe20000000800 */
[----:B------:R1:W-:Y:S04]  /*ee90*/  @P1 LDGSTS.E.BYPASS.LTC128B.128 [R170+0x5000], [R2.64+0x40] ;  /* 0x0500004002aa1fae */ /* 0x0003e8000b901d46 */
[----:B------:R1:W-:Y:S01]  /*eea0*/  @!P1 STS.128 [R170+0x5000], RZ ;  /* 0x005000ffaa009388 */ /* 0x0003e20000000c00 */
[----:B------:R-:W-:Y:S05]  /*eeb0*/  @!P2 BRA `(.L_x_932) ;  /* 0x000000700000a947 */ /* 0x000fea0003800000 */
[----:B-1----:R-:W-:Y:S02]  /*eec0*/  MOV R2, R168 ;  /* 0x000000a800027202 */ /* 0x002fe40000000f00 */
[----:B------:R-:W-:-:S05]  /*eed0*/  MOV R3, R171 ;  /* 0x000000ab00037202 */ /* 0x000fca0000000f00 */
[----:B------:R-:W-:Y:S01]  /*eee0*/  @!PT LDS RZ, [RZ] ;  /* 0x00000000fffff984 */ /* 0x000fe20000000800 */
[----:B------:R-:W-:Y:S01]  /*eef0*/  @!PT LDS RZ, [RZ] ;  /* 0x00000000fffff984 */ /* 0x000fe20000000800 */
[----:B------:R-:W-:Y:S01]  /*ef00*/  @!PT LDS RZ, [RZ] ;  /* 0x00000000fffff984 */ /* 0x000fe20000000800 */
[----:B------:R1:W-:Y:S01]  /*ef10*/  LDGSTS.E.BYPASS.LTC128B.128 [R170+0x7000], [R2.64+0x80] ;  /* 0x0700008002aa7fae */ /* 0x0003e2000b901d46 */
[----:B------:R-:W-:Y:S05]  /*ef20*/  BRA `(.L_x_931) ;  /* 0x0000001000007947 */ /* 0x000fea0003800000 */
.L_x_932:
[----:B------:R2:W-:Y:S02]  /*ef30*/  STS.128 [R170+0x7000], RZ ;  /* 0x007000ffaa007388 */ /* 0x0005e40000000c00 */
.L_x_931:
[----:B------:R-:W-:Y:S05]  /*ef40*/  BSYNC B0 ;  /* 0x0000000000007941 */ /* 0x000fea0003800000 */
.L_x_930:
[----:B------:R-:W-:Y:S01]  /*ef50*/  ISETP.GE.AND P0, PT, R21, R4, PT ;  /* 0x000000041500720c */ /* 0x000fe20003f06270 */
[----:B------:R-:W-:-:S12]  /*ef60*/  BSSY B0, `(.L_x_933) ;  /* 0x000001f000007945 */ /* 0x000fd80003800000 */
[----:B------:R-:W-:Y:S05]  /*ef70*/  @P0 BRA `(.L_x_934) ;  /* 0x000001d000000947 */ /* 0x000fea0003800000 */
[C---:B-12---:R-:W-:Y:S02]  /*ef80*/  LOP3.LUT R2, R40.reuse, 0x1, RZ, 0xc0, !PT ;  /* 0x0000000128027812 */ /* 0x046fe400078ec0ff */
[----:B------:R-:W-:Y:S02]  /*ef90*/  LOP3.LUT P1, RZ, R40, 0x2, RZ, 0xc0, !PT ;  /* 0x0000000228ff7812 */ /* 0x000fe4000782c0ff */
[----:B------:R-:W-:Y:S02]  /*efa0*/  ISETP.NE.U32.AND P0, PT, R2, 0x1, PT ;  /* 0x000000010200780c */ /* 0x000fe40003f05070 */
[----:B------:R-:W-:-:S05]  /*efb0*/  IADD3 R3, P2, R151, R164, RZ ;  /* 0x000000a497037210 */ /* 0x000fca0007f5e0ff */
[----:B------:R-:W-:-:S04]  /*efc0*/  IMAD.X R2, R150, 0x1, R167, P2 ;  /* 0x0000000196027824 */ /* 0x000fc800010e06a7 */
[----:B------:R-:W-:Y:S02]  /*efd0*/  @P1 LEA R6, P2, R3, c[0x0][0x168], 0x1 ;  /* 0x00005a0003061a11 */ /* 0x000fe400078408ff */
[----:B---3--:R-:W-:Y:S02]  /*efe0*/  @!P0 LEA R8, P3, R151, R168, 0x1 ;  /* 0x000000a897088211 */ /* 0x008fe400078608ff */
[----:B------:R-:W-:Y:S02]  /*eff0*/  @P1 LEA.HI.X R7, R3, c[0x0][0x16c], R2, 0x1, P2 ;  /* 0x00005b0003071a11 */ /* 0x000fe400010f0c02 */
[----:B------:R-:W-:-:S05]  /*f000*/  @!P0 LEA.HI.X R9, R151, R171, R150, 0x1, P3 ;  /* 0x000000ab97098211 */ /* 0x000fca00018f0c96 */
[----:B------:R-:W-:Y:S01]  /*f010*/  @!PT LDS RZ, [RZ] ;  /* 0x00000000fffff984 */ /* 0x000fe20000000800 */
[----:B------:R-:W-:Y:S01]  /*f020*/  @!PT LDS RZ, [RZ] ;  /* 0x00000000fffff984 */ /* 0x000fe20000000800 */
[----:B------:R-:W-:Y:S01]  /*f030*/  @!PT LDS RZ, [RZ] ;  /* 0x00000000fffff984 */ /* 0x000fe20000000800 */
[----:B------:R1:W-:Y:S04]  /*f040*/  @!P0 LDGSTS.E.BYPASS.LTC128B.128 [R170+0x3800], [R8.64] ;  /* 0x0380000008aa8fae */ /* 0x0003e8000b901d46 */
[----:B------:R1:W-:Y:S01]  /*f050*/  @P0 STS.128 [R170+0x3800], RZ ;  /* 0x003800ffaa000388 */ /* 0x0003e20000000c00 */
[----:B------:R-:W-:-:S03]  /*f060*/  LOP3.LUT P0, RZ, R40, 0x4, RZ, 0xc0, !PT ;  /* 0x0000000428ff7812 */ /* 0x000fc6000780c0ff */
[----:B------:R-:W-:Y:S01]  /*f070*/  @!PT LDS RZ, [RZ] ;  /* 0x00000000fffff984 */ /* 0x000fe20000000800 */
[----:B------:R-:W-:Y:S01]  /*f080*/  @!PT LDS RZ, [RZ] ;  /* 0x00000000fffff984 */ /* 0x000fe20000000800 */
[----:B------:R-:W-:Y:S01]  /*f090*/  @!PT LDS RZ, [RZ] ;  /* 0x00000000fffff984 */ /* 0x000fe20000000800 */
[----:B------:R1:W-:Y:S04]  /*f0a0*/  @P1 LDGSTS.E.BYPASS.LTC128B.128 [R170+0x5800], [R6.64+0x40] ;  /* 0x0580004006aa1fae */ /* 0x0003e8000b901d46 */
[----:B------:R1:W-:Y:S06]  /*f0b0*/  @!P1 STS.128 [R170+0x5800], RZ ;  /* 0x005800ffaa009388 */ /* 0x0003ec0000000c00 */
[----:B------:R-:W-:Y:S05]  /*f0c0*/  @!P0 BRA `(.L_x_935) ;  /* 0x0000007000008947 */ /* 0x000fea0003800000 */
[----:B-1----:R-:W-:-:S04]  /*f0d0*/  LEA R6, P0, R3, c[0x0][0x168], 0x1 ;  /* 0x00005a0003067a11 */ /* 0x002fc800078008ff */
[----:B------:R-:W-:-:S05]  /*f0e0*/  LEA.HI.X R7, R3, c[0x0][0x16c], R2, 0x1, P0 ;  /* 0x00005b0003077a11 */ /* 0x000fca00000f0c02 */
[----:B------:R-:W-:Y:S01]  /*f0f0*/  @!PT LDS RZ, [RZ] ;  /* 0x00000000fffff984 */ /* 0x000fe20000000800 */
[----:B------:R-:W-:Y:S01]  /*f100*/  @!PT LDS RZ, [RZ] ;  /* 0x00000000fffff984 */ /* 0x000fe20000000800 */
[----:B------:R-:W-:Y:S01]  /*f110*/  @!PT LDS RZ, [RZ] ;  /* 0x00000000fffff984 */ /* 0x000fe20000000800 */
[----:B------:R1:W-:Y:S01]  /*f120*/  LDGSTS.E.BYPASS.LTC128B.128 [R170+0x7800], [R6.64+0x80] ;  /* 0x0780008006aa7fae */ /* 0x0003e2000b901d46 */
[----:B------:R-:W-:Y:S05]  /*f130*/  BRA `(.L_x_934) ;  /* 0x0000001000007947 */ /* 0x000fea0003800000 */
.L_x_935:
[----:B------:R2:W-:Y:S02]  /*f140*/  STS.128 [R170+0x7800], RZ ;  /* 0x007800ffaa007388 */ /* 0x0005e40000000c00 */
.L_x_934:
[----:B------:R-:W-:Y:S05]  /*f150*/  BSYNC B0 ;  /* 0x0000000000007941 */ /* 0x000fea0003800000 */
.L_x_933:
[----:B-1-3--:R-:W-:Y:S01]  /*f160*/  IADD3 R9, R174, 0x40, RZ ;  /* 0x00000040ae097810 */ /* 0x00afe20007ffe0ff */
[----:B------:R-:W-:Y:S03]  /*f170*/  BSSY B0, `(.L_x_936) ;  /* 0x0000024000007945 */ /* 0x000fe60003800000 */
[----:B------:R-:W-:-:S13]  /*f180*/  ISETP.GE.AND P0, PT, R9, R4, PT ;  /* 0x000000040900720c */ /* 0x000fda0003f06270 */
[----:B------:R-:W-:Y:S05]  /*f190*/  @P0 BRA `(.L_x_937) ;  /* 0x0000021000000947 */ /* 0x000fea0003800000 */
[C---:B--2---:R-:W-:Y:S01]  /*f1a0*/  LOP3.LUT R2, R40.reuse, 0x1, RZ, 0xc0, !PT ;  /* 0x0000000128027812 */ /* 0x044fe200078ec0ff */
[----:B------:R-:W-:Y:S01]  /*f1b0*/  IMAD.MOV.U32 R3, RZ, RZ, c[0x0][0x198] ;  /* 0x00006600ff037624 */ /* 0x000fe200078e00ff */
[----:B------:R-:W-:Y:S02]  /*f1c0*/  LOP3.LUT P1, RZ, R40, 0x2, RZ, 0xc0, !PT ;  /* 0x0000000228ff7812 */ /* 0x000fe4000782c0ff */
[----:B------:R-:W-:Y:S01]  /*f1d0*/  ISETP.NE.U32.AND P0, PT, R2, 0x1, PT ;  /* 0x000000010200780c */ /* 0x000fe20003f05070 */
[----:B------:R-:W-:Y:S02]  /*f1e0*/  IMAD.MOV.U32 R2, RZ, RZ, 0x6 ;  /* 0x00000006ff027424 */ /* 0x000fe400078e00ff */
[----:B------:R-:W-:-:S03]  /*f1f0*/  IMAD.SHL.U32 R5, R3, 0x40, RZ ;  /* 0x0000004003057824 */ /* 0x000fc600078e00ff */
[----:B------:R-:W-:Y:S02]  /*f200*/  SHF.L.U64.HI R6, R3, R2, c[0x0][0x19c] ;  /* 0x0000670003067619 */ /* 0x000fe40000010202 */
[----:B------:R-:W-:-:S05]  /*f210*/  IADD3 R2, P2, R5, R164, RZ ;  /* 0x000000a405027210 */ /* 0x000fca0007f5e0ff */
[----:B------:R-:W-:Y:S01]  /*f220*/  @!P0 LEA R10, P3, R5, R168, 0x1 ;  /* 0x000000a8050a8211 */ /* 0x000fe200078608ff */
[----:B------:R-:W-:-:S03]  /*f230*/  IMAD.X R3, R6, 0x1, R167, P2 ;  /* 0x0000000106037824 */ /* 0x000fc600010e06a7 */
[----:B-----5:R-:W-:Y:S02]  /*f240*/  @!P0 LEA.HI.X R11, R5, R171, R6, 0x1, P3 ;  /* 0x000000ab050b8211 */ /* 0x020fe400018f0c06 */
[----:B------:R-:W-:-:S03]  /*f250*/  @P1 LEA R6, P2, R2, c[0x0][0x168], 0x1 ;  /* 0x00005a0002061a11 */ /* 0x000fc600078408ff */
[----:B------:R-:W-:Y:S01]  /*f260*/  @!PT LDS RZ, [RZ] ;  /* 0x00000000fffff984 */ /* 0x000fe20000000800 */
[----:B------:R-:W-:Y:S01]  /*f270*/  @!PT LDS RZ, [RZ] ;  /* 0x00000000fffff984 */ /* 0x000fe20000000800 */
[----:B------:R-:W-:Y:S01]  /*f280*/  @!PT LDS RZ, [RZ] ;  /* 0x00000000fffff984 */ /* 0x000fe20000000800 */
[----:B------:R1:W-:Y:S01]  /*f290*/  @!P0 LDGSTS.E.BYPASS.LTC128B.128 [R170+0x4000], [R10.64] ;  /* 0x040000000aaa8fae */ /* 0x0003e2000b901d46 */
[----:B------:R-:W-:-:S03]  /*f2a0*/  @P1 LEA.HI.X R7, R2, c[0x0][0x16c], R3, 0x1, P2 ;  /* 0x00005b0002071a11 */ /* 0x000fc600010f0c03 */
        /* <DEDUP_REMOVED lines=15> */
.L_x_938:
[----:B------:R2:W-:Y:S02]  /*f3a0*/  STS.128 [R170+0x8000], RZ ;  /* 0x008000ffaa007388 */ /* 0x0005e40000000c00 */
.L_x_937:
[----:B------:R-:W-:Y:S05]  /*f3b0*/  BSYNC B0 ;  /* 0x0000000000007941 */ /* 0x000fea0003800000 */
.L_x_936:
[----:B-1----:R-:W-:Y:S01]  /*f3c0*/  IADD3 R7, R174, 0x60, RZ ;  /* 0x00000060ae077810 */ /* 0x002fe20007ffe0ff */
[----:B------:R-:W-:Y:S03]  /*f3d0*/  BSSY B0, `(.L_x_939) ;  /* 0x0000025000007945 */ /* 0x000fe60003800000 */
[----:B------:R-:W-:-:S13]  /*f3e0*/  ISETP.GE.AND P0, PT, R7, R4, PT ;  /* 0x000000040700720c */ /* 0x000fda0003f06270 */
[----:B------:R-:W-:Y:S05]  /*f3f0*/  @P0 BRA `(.L_x_940) ;  /* 0x0000022000000947 */ /* 0x000fea0003800000 */
[C---:B--2---:R-:W-:Y:S01]  /*f400*/  LOP3.LUT R2, R40.reuse, 0x1, RZ, 0xc0, !PT ;  /* 0x0000000128027812 */ /* 0x044fe200078ec0ff */
[----:B------:R-:W-:Y:S01]  /*f410*/  IMAD.MOV.U32 R3, RZ, RZ, c[0x0][0x198] ;  /* 0x00006600ff037624 */ /* 0x000fe200078e00ff */
[----:B------:R-:W-:Y:S01]  /*f420*/  LOP3.LUT P2, RZ, R40, 0x2, RZ, 0xc0, !PT ;  /* 0x0000000228ff7812 */ /* 0x000fe2000784c0ff */
[----:B------:R-:W-:Y:S01]  /*f430*/  IMAD.MOV.U32 R5, RZ, RZ, c[0x0][0x19c] ;  /* 0x00006700ff057624 */ /* 0x000fe200078e00ff */
[----:B------:R-:W-:Y:S02]  /*f440*/  ISETP.NE.U32.AND P0, PT, R2, 0x1, PT ;  /* 0x000000010200780c */ /* 0x000fe40003f05070 */
[----:B------:R-:W-:Y:S01]  /*f450*/  MOV R166, R164 ;  /* 0x000000a400a67202 */ /* 0x000fe20000000f00 */
[----:B------:R-:W-:Y:S01]  /*f460*/  IMAD R2, R5, 0x60, RZ ;  /* 0x0000006005027824 */ /* 0x000fe200078e02ff */
[----:B------:R-:W-:-:S03]  /*f470*/  LOP3.LUT P1, RZ, R40, 0x4, RZ, 0xc0, !PT ;  /* 0x0000000428ff7812 */ /* 0x000fc6000782c0ff */
[----:B-----5:R-:W-:-:S04]  /*f480*/  IMAD.WIDE.U32 R10, R3, 0x60, R166 ;  /* 0x00000060030a7825 */ /* 0x020fc800078e00a6 */
[----:B------:R-:W-:Y:S01]  /*f490*/  IMAD.IADD R2, R11, 0x1, R2 ;  /* 0x000000010b027824 */ /* 0x000fe200078e0202 */
[C---:B------:R-:W-:Y:S01]  /*f4a0*/  @P2 LEA R12, P3, R10.reuse, c[0x0][0x168], 0x1 ;  /* 0x00005a000a0c2a11 */ /* 0x040fe200078608ff */
[----:B------:R-:W-:Y:S01]  /*f4b0*/  @!P0 IMAD.MOV.U32 R15, RZ, RZ, R171 ;  /* 0x000000ffff0f8224 */ /* 0x000fe200078e00ab */
[----:B------:R-:W-:Y:S01]  /*f4c0*/  @!P0 MOV R14, R168 ;  /* 0x000000a8000e8202 */ /* 0x000fe20000000f00 */
[----:B------:R-:W-:Y:S01]  /*f4d0*/  @!P0 IMAD R5, R5, 0xc0, RZ ;  /* 0x000000c005058824 */ /* 0x000fe200078e02ff */
[C---:B------:R-:W-:Y:S02]  /*f4e0*/  @P2 LEA.HI.X R13, R10.reuse, c[0x0][0x16c], R2, 0x1, P3 ;  /* 0x00005b000a0d2a11 */ /* 0x040fe400018f0c02 */
[----:B------:R-:W-:Y:S01]  /*f4f0*/  @P1 LEA R16, P3, R10, c[0x0][0x168], 0x1 ;  /* 0x00005a000a101a11 */ /* 0x000fe200078608ff */
[----:B------:R-:W-:-:S03]  /*f500*/  @!P0 IMAD.WIDE.U32 R14, R3, 0xc0, R14 ;  /* 0x000000c0030e8825 */ /* 0x000fc600078e000e */
[----:B------:R-:W-:Y:S02]  /*f510*/  @P1 LEA.HI.X R17, R10, c[0x0][0x16c], R2, 0x1, P3 ;  /* 0x00005b000a111a11 */ /* 0x000fe400018f0c02 */
[----:B------:R-:W-:-:S05]  /*f520*/  @!P0 IADD3 R15, R15, R5, RZ ;  /* 0x000000050f0f8210 */ /* 0x000fca0007ffe0ff */
        /* <DEDUP_REMOVED lines=8> */
[----:B------:R1:W-:Y:S04]  /*f5b0*/  @P2 LDGSTS.E.BYPASS.LTC128B.128 [R170+0x6800], [R12.64+0x40] ;  /* 0x068000400caa2fae */ /* 0x0003e8000b901d46 */
[----:B------:R1:W-:Y:S04]  /*f5c0*/  @!P2 STS.128 [R170+0x6800], RZ ;  /* 0x006800ffaa00a388 */ /* 0x0003e80000000c00 */
[----:B------:R-:W-:Y:S01]  /*f5d0*/  @!PT LDS RZ, [RZ] ;  /* 0x00000000fffff984 */ /* 0x000fe20000000800 */
[----:B------:R-:W-:Y:S01]  /*f5e0*/  @!PT LDS RZ, [RZ] ;  /* 0x00000000fffff984 */ /* 0x000fe20000000800 */
[----:B------:R-:W-:Y:S01]  /*f5f0*/  @!PT LDS RZ, [RZ] ;  /* 0x00000000fffff984 */ /* 0x000fe20000000800 */
[----:B------:R1:W-:Y:S04]  /*f600*/  @P1 LDGSTS.E.BYPASS.LTC128B.128 [R170+0x8800], [R16.64+0x80] ;  /* 0x0880008010aa1fae */ /* 0x0003e8000b901d46 */
[----:B------:R1:W-:Y:S02]  /*f610*/  @!P1 STS.128 [R170+0x8800], RZ ;  /* 0x008800ffaa009388 */ /* 0x0003e40000000c00 */
.L_x_940:
[----:B------:R-:W-:Y:S05]  /*f620*/  BSYNC B0 ;  /* 0x0000000000007941 */ /* 0x000fea0003800000 */
.L_x_939:
[----:B------:R-:W0:Y:S01]  /*f630*/  LDGDEPBAR ;  /* 0x00000000000079af */ /* 0x000e220000000000 */
[----:B------:R-:W-:Y:S01]  /*f640*/  SHF.R.S32.HI R6, RZ, 0x1f, R145 ;  /* 0x0000001fff067819 */ /* 0x000fe20000011491 */
[----:B------:R-:W-:Y:S01]  /*f650*/  IMAD.SHL.U32 R143, R143, 0x40, RZ ;  /* 0x000000408f8f7824 */ /* 0x000fe200078e00ff */
[----:B------:R-:W-:Y:S01]  /*f660*/  LOP3.LUT R5, R160, 0xfffffff8, RZ, 0xc0, !PT ;  /* 0xfffffff8a0057812 */ /* 0x000fe200078ec0ff */
[----:B------:R-:W-:Y:S01]  /*f670*/  IMAD.SHL.U32 R149, R149, 0x8, RZ ;  /* 0x0000000895957824 */ /* 0x000fe200078e00ff */
[----:B-----5:R-:W-:Y:S01]  /*f680*/  LEA.HI R11, R6, R145, RZ, 0x3 ;  /* 0x00000091060b7211 */ /* 0x020fe200078f18ff */
[----:B------:R-:W-:Y:S01]  /*f690*/  IMAD R161, R148, 0x10, R161 ;  /* 0x0000001094a17824 */ /* 0x000fe200078e02a1 */
[----:B--2---:R-:W-:Y:S01]  /*f6a0*/  SHF.R.S32.HI R3, RZ, 0x4, R146 ;  /* 0x00000004ff037819 */ /* 0x004fe20000011492 */
[----:B------:R-:W-:Y:S01]  /*f6b0*/  IMAD.IADD R5, R54, 0x1, -R5 ;  /* 0x0000000136057824 */ /* 0x000fe200078e0a05 */
[----:B------:R-:W-:Y:S01]  /*f6c0*/  LOP3.LUT R2, R144, 0x7fffffe, RZ, 0xc0, !PT ;  /* 0x07fffffe90027812 */ /* 0x000fe200078ec0ff */
[----:B------:R-:W-:Y:S01]  /*f6d0*/  IMAD.SHL.U32 R11, R11, 0x20, RZ ;  /* 0x000000200b0b7824 */ /* 0x000fe200078e00ff */
[----:B------:R-:W-:Y:S01]  /*f6e0*/  LEA.HI R10, R146, R3, RZ, 0x1 ;  /* 0x00000003920a7211 */ /* 0x000fe200078f08ff */
[----:B------:R-:W-:Y:S01]  /*f6f0*/  IMAD.SHL.U32 R43, R54, 0x2, RZ ;  /* 0x00000002362b7824 */ /* 0x000fe200078e00ff */
[----:B------:R-:W-:Y:S01]  /*f700*/  LEA.HI R6, R5, R5, RZ, 0x1 ;  /* 0x0000000505067211 */ /* 0x000fe200078f08ff */
[----:B------:R-:W-:Y:S01]  /*f710*/  IMAD.IADD R2, R145, 0x1, -R2 ;  /* 0x0000000191027824 */ /* 0x000fe200078e0a02 */
[----:B------:R-:W-:Y:S01]  /*f720*/  LOP3.LUT R10, R10, 0xfffffffe, RZ, 0xc0, !PT ;  /* 0xfffffffe0a0a7812 */ /* 0x000fe200078ec0ff */
[----:B------:R-:W-:Y:S01]  /*f730*/  BSSY B0, `(.L_x_941) ;  /* 0x0000045000007945 */ /* 0x000fe20003800000 */
[----:B------:R-:W-:-:S02]  /*f740*/  LOP3.LUT R11, R11, 0xffffff00, RZ, 0xc0, !PT ;  /* 0xffffff000b0b7812 */ /* 0x000fc400078ec0ff */
[----:B------:R-:W-:Y:S01]  /*f750*/  ISETP.GE.AND P0, PT, R174, R4, PT ;  /* 0x00000004ae00720c */ /* 0x000fe20003f06270 */
[----:B------:R-:W-:Y:S01]  /*f760*/  IMAD.IADD R10, R3, 0x1, -R10 ;  /* 0x00000001030a7824 */ /* 0x000fe200078e0a0a */
[----:B------:R-:W-:Y:S01]  /*f770*/  LOP3.LUT R8, R6, 0x7fffffe, RZ, 0xc0, !PT ;  /* 0x07fffffe06087812 */ /* 0x000fe200078ec0ff */
[----:B------:R-:W-:Y:S01]  /*f780*/  IMAD R3, R148, 0x200, R11 ;  /* 0x0000020094037824 */ /* 0x000fe200078e020b */
[----:B------:R-:W-:Y:S01]  /*f790*/  SHF.R.S32.HI R6, RZ, 0x1, R6 ;  /* 0x00000001ff067819 */ /* 0x000fe20000011406 */
[----:B------:R-:W-:-:S04]  /*f7a0*/  DEPBAR.LE SB0, 0x0 ;  /* 0x000080000000791a */ /* 0x000fc80000000000 */
[----:B------:R-:W-:Y:S01]  /*f7b0*/  BAR.SYNC.DEFER_BLOCKING 0x0 ;  /* 0x0000000000007b1d */ /* 0x000fe20000010000 */
[----:B------:R-:W-:Y:S01]  /*f7c0*/  IMAD.IADD R5, R5, 0x1, -R8 ;  /* 0x0000000105057824 */ /* 0x000fe200078e0a08 */
[----:B------:R-:W-:Y:S01]  /*f7d0*/  LOP3.LUT R143, R143, 0xc0, RZ, 0xc0, !PT ;  /* 0x000000c08f8f7812 */ /* 0x000fe200078ec0ff */
[C---:B------:R-:W-:Y:S01]  /*f7e0*/  IMAD R11, R2.reuse, 0x20, R11 ;  /* 0x00000020020b7824 */ /* 0x040fe200078e020b */
[----:B-1----:R-:W-:Y:S01]  /*f7f0*/  SHF.R.S32.HI R13, RZ, 0x1f, R142 ;  /* 0x0000001fff0d7819 */ /* 0x002fe2000001148e */
[----:B------:R-:W-:Y:S01]  /*f800*/  IMAD R3, R2, 0x20, R3 ;  /* 0x0000002002037824 */ /* 0x000fe200078e0203 */
[----:B------:R-:W-:Y:S01]  /*f810*/  SHF.R.U32.HI R15, RZ, 0x3, R143 ;  /* 0x00000003ff0f7819 */ /* 0x000fe2000001168f */
[----:B------:R-:W-:Y:S01]  /*f820*/  IMAD.SHL.U32 R2, R10, 0x8, RZ ;  /* 0x000000080a027824 */ /* 0x000fe200078e00ff */
[----:B------:R-:W-:Y:S01]  /*f830*/  LEA.HI R160, R13, R142, RZ, 0x2 ;  /* 0x0000008e0da07211 */ /* 0x000fe200078f10ff */
[C---:B------:R-:W-:Y:S01]  /*f840*/  IMAD.SHL.U32 R8, R6.reuse, 0x40, RZ ;  /* 0x0000004006087824 */ /* 0x040fe200078e00ff */
[----:B------:R-:W-:Y:S01]  /*f850*/  LOP3.LUT P2, RZ, R6, 0x2, RZ, 0xc0, !PT ;  /* 0x0000000206ff7812 */ /* 0x000fe2000784c0ff */
[----:B------:R-:W-:Y:S01]  /*f860*/  IMAD R5, R10, 0x8, R5 ;  /* 0x000000080a057824 */ /* 0x000fe200078e0205 */
[----:B------:R-:W-:-:S02]  /*f870*/  LOP3.LUT R2, R143, 0x8, R2, 0xf8, !PT ;  /* 0x000000088f027812 */ /* 0x000fc400078ef802 */
[----:B------:R-:W-:Y:S02]  /*f880*/  LOP3.LUT R8, R8, 0xc0, RZ, 0xc0, !PT ;  /* 0x000000c008087812 */ /* 0x000fe400078ec0ff */
[----:B------:R-:W-:Y:S02]  /*f890*/  LOP3.LUT R2, R2, R15, RZ, 0x3c, !PT ;  /* 0x0000000f02027212 */ /* 0x000fe400078e3cff */
[----:B------:R-:W-:Y:S02]  /*f8a0*/  LOP3.LUT R6, R8, 0x8, R149, 0xf8, !PT ;  /* 0x0000000808067812 */ /* 0x000fe400078ef895 */
[----:B------:R-:W-:Y:S01]  /*f8b0*/  SHF.R.U32.HI R13, RZ, 0x3, R8 ;  /* 0x00000003ff0d7819 */ /* 0x000fe20000011608 */
[C---:B------:R-:W-:Y:S01]  /*f8c0*/  IMAD.IADD R149, R2.reuse, 0x1, R3 ;  /* 0x0000000102957824 */ /* 0x040fe200078e0203 */
[----:B------:R-:W-:Y:S01]  /*f8d0*/  SHF.R.S32.HI R160, RZ, 0x2, R160 ;  /* 0x00000002ffa07819 */ /* 0x000fe200000114a0 */
[----:B------:R-:W-:Y:S01]  /*f8e0*/  IMAD.IADD R3, R2, 0x1, R11 ;  /* 0x0000000102037824 */ /* 0x000fe200078e020b */
[----:B------:R1:W-:Y:S01]  /*f8f0*/  @P0 STS [R170+0x9000], RZ ;  /* 0x009000ffaa000388 */ /* 0x0003e20000000800 */
[----:B------:R-:W-:Y:S01]  /*f900*/  LOP3.LUT R6, R6, R13, RZ, 0x3c, !PT ;  /* 0x0000000d06067212 */ /* 0x000fe200078e3cff */
[----:B------:R-:W-:Y:S01]  /*f910*/  IMAD.SHL.U32 R149, R149, 0x2, RZ ;  /* 0x0000000295957824 */ /* 0x000fe200078e00ff */
[----:B------:R-:W-:Y:S01]  /*f920*/  IADD3 R2, R161, 0x1, R160 ;  /* 0x00000001a1027810 */ /* 0x000fe20007ffe0a0 */
[----:B------:R1:W-:Y:S01]  /*f930*/  @P0 STS [R170+0x9004], RZ ;  /* 0x009004ffaa000388 */ /* 0x0003e20000000800 */
[----:B------:R-:W-:Y:S01]  /*f940*/  LEA R136, P1, R162, c[0x0][0x170], 0x1 ;  /* 0x00005c00a2887a11 */ /* 0x000fe200078208ff */
[----:B------:R-:W-:Y:S01]  /*f950*/  IMAD.U32 R148, R5, 0x20, R6 ;  /* 0x0000002005947824 */ /* 0x000fe200078e0006 */
[----:B------:R-:W-:Y:S01]  /*f960*/  IADD3 R2, R53, R2, -R154 ;  /* 0x0000000235027210 */ /* 0x000fe20007ffe89a */
[----:B------:R1:W-:Y:S01]  /*f970*/  @P0 STS.64 [R170+0x9008], RZ ;  /* 0x009008ffaa000388 */ /* 0x0003e20000000a00 */
[----:B------:R-:W-:Y:S01]  /*f980*/  IMAD.MOV.U32 R5, RZ, RZ, 0x10 ;  /* 0x00000010ff057424 */ /* 0x000fe200078e00ff */
[----:B------:R-:W-:-:S02]  /*f990*/  LOP3.LUT R43, R43, 0x6, RZ, 0xc0, !PT ;  /* 0x000000062b2b7812 */ /* 0x000fc400078ec0ff */
[----:B------:R1:W-:Y:S01]  /*f9a0*/  @P0 STS.128 [R170+0xb000], RZ ;  /* 0x00b000ffaa000388 */ /* 0x0003e20000000c00 */
[----:B------:R-:W-:Y:S02]  /*f9b0*/  LEA.HI.X R137, R162, c[0x0][0x174], R50, 0x1, P1 ;  /* 0x00005d00a2897a11 */ /* 0x000fe400008f0c32 */
[----:B------:R-:W-:Y:S01]  /*f9c0*/  IADD3 R2, R2, c[0x0][0x2e8], RZ ;  /* 0x0000ba0002027a10 */ /* 0x000fe20007ffe0ff */
[----:B------:R1:W-:Y:S01]  /*f9d0*/  @P0 STS.128 [R170+0xd000], RZ ;  /* 0x00d000ffaa000388 */ /* 0x0003e20000000c00 */
[----:B------:R-:W-:Y:S01]  /*f9e0*/  SEL R5, R5, 0xfffffff0, !P2 ;  /* 0xfffffff005057807 */ /* 0x000fe20005000000 */
[----:B------:R-:W-:Y:S05]  /*f9f0*/  @P0 BRA `(.L_x_942) ;  /* 0x0000018000000947 */ /* 0x000fea0003800000 */
[C---:B------:R-:W-:Y:S02]  /*fa00*/  LOP3.LUT R6, R40.reuse, 0x1, RZ, 0xc0, !PT ;  /* 0x0000000128067812 */ /* 0x040fe400078ec0ff */
[----:B------:R-:W-:Y:S02]  /*fa10*/  R2P PR, R40, 0x6 ;  /* 0x0000000628007804 */ /* 0x000fe40000000000 */
[----:B------:R-:W-:-:S13]  /*fa20*/  ISETP.NE.U32.AND P0, PT, R6, 0x1, PT ;  /* 0x000000010600780c */ /* 0x000fda0003f05070 */
[----:B------:R-:W-:Y:S02]  /*fa30*/  @!P0 IMAD.MOV.U32 R10, RZ, RZ, R136 ;  /* 0x000000ffff0a8224 */ /* 0x000fe400078e0088 */
[----:B------:R-:W-:-:S05]  /*fa40*/  @!P0 IMAD.MOV.U32 R11, RZ, RZ, R137 ;  /* 0x000000ffff0b8224 */ /* 0x000fca00078e0089 */
        /* <DEDUP_REMOVED lines=13> */
[----:B------:R-:W-:Y:S01]  /*fb20*/  @!PT LDS RZ, [RZ] ;  /* 0x00000000fffff984 */ /* 0x000fe20000000800 */
[----:B------:R-:W-:Y:S01]  /*fb30*/  @!PT LDS RZ, [RZ] ;  /* 0x00000000fffff984 */ /* 0x000fe20000000800 */
[----:B------:R-:W-:Y:S01]  /*fb40*/  @!PT LDS RZ, [RZ] ;  /* 0x00000000fffff984 */ /* 0x000fe20000000800 */
[----:B------:R3:W-:Y:S01]  /*fb50*/  LDGSTS.E.BYPASS.LTC128B.128 [R170+0xd000], [R136.64+0x80] ;  /* 0x0d00008088aa7fae */ /* 0x0007e2000b901d46 */
[----:B------:R-:W-:Y:S05]  /*fb60*/  BRA `(.L_x_942) ;  /* 0x0000001000007947 */ /* 0x000fea0003800000 */
.L_x_943:
[----:B------:R3:W-:Y:S02]  /*fb70*/  STS.128 [R170+0xd000], RZ ;  /* 0x00d000ffaa007388 */ /* 0x0007e40000000c00 */
.L_x_942:
[----:B------:R-:W-:Y:S05]  /*fb80*/  BSYNC B0 ;  /* 0x0000000000007941 */ /* 0x000fea0003800000 */
.L_x_941:
[----:B------:R-:W-:Y:S01]  /*fb90*/  ISETP.GE.AND P0, PT, R21, R4, PT ;  /* 0x000000041500720c */ /* 0x000fe20003f06270 */
[----:B------:R-:W-:-:S12]  /*fba0*/  BSSY B0, `(.L_x_944) ;  /* 0x0000020000007945 */ /* 0x000fd80003800000 */
[----:B------:R1:W-:Y:S04]  /*fbb0*/  @P0 STS.128 [R170+0x9800], RZ ;  /* 0x009800ffaa000388 */ /* 0x0003e80000000c00 */
[----:B------:R1:W-:Y:S04]  /*fbc0*/  @P0 STS.128 [R170+0xb800], RZ ;  /* 0x00b800ffaa000388 */ /* 0x0003e80000000c00 */
[----:B------:R1:W-:Y:S01]  /*fbd0*/  @P0 STS.128 [R170+0xd800], RZ ;  /* 0x00d800ffaa000388 */ /* 0x0003e20000000c00 */
[----:B------:R-:W-:Y:S05]  /*fbe0*/  @P0 BRA `(.L_x_945) ;  /* 0x000001b000000947 */ /* 0x000fea0003800000 */
[C---:B------:R-:W-:Y:S02]  /*fbf0*/  LOP3.LUT R6, R40.reuse, 0x1, RZ, 0xc0, !PT ;  /* 0x0000000128067812 */ /* 0x040fe400078ec0ff */
[----:B------:R-:W-:-:S02]  /*fc00*/  LOP3.LUT P1, RZ, R40, 0x2, RZ, 0xc0, !PT ;  /* 0x0000000228ff7812 */ /* 0x000fc4000782c0ff */
[----:B------:R-:W-:-:S11]  /*fc10*/  ISETP.NE.U32.AND P0, PT, R6, 0x1, PT ;  /* 0x000000010600780c */ /* 0x000fd60003f05070 */
[CC--:B--2---:R-:W-:Y:S02]  /*fc20*/  @P1 LEA R10, P2, R153.reuse, R136.reuse, 0x1 ;  /* 0x00000088990a1211 */ /* 0x0c4fe400078408ff */
[C---:B------:R-:W-:Y:S02]  /*fc30*/  @!P0 LEA R12, P3, R153.reuse, R136, 0x1 ;  /* 0x00000088990c8211 */ /* 0x040fe400078608ff */
[CCC-:B------:R-:W-:Y:S02]  /*fc40*/  @P1 LEA.HI.X R11, R153.reuse, R137.reuse, R152.reuse, 0x1, P2 ;  /* 0x00000089990b1211 */ /* 0x1c0fe400010f0c98 */
        /* <DEDUP_REMOVED lines=13> */
[----:B--2---:R-:W-:-:S04]  /*fd20*/  LEA R10, P0, R153, R136, 0x1 ;  /* 0x00000088990a7211 */ /* 0x004fc800078008ff */
[----:B------:R-:W-:-:S05]  /*fd30*/  LEA.HI.X R11, R153, R137, R152, 0x1, P0 ;  /* 0x00000089990b7211 */ /* 0x000fca00000f0c98 */
[----:B------:R-:W-:Y:S01]  /*fd40*/  @!PT LDS RZ, [RZ] ;  /* 0x00000000fffff984 */ /* 0x000fe20000000800 */
[----:B------:R-:W-:Y:S01]  /*fd50*/  @!PT LDS RZ, [RZ] ;  /* 0x00000000fffff984 */ /* 0x000fe20000000800 */
[----:B------:R-:W-:Y:S01]  /*fd60*/  @!PT LDS RZ, [RZ] ;  /* 0x00000000fffff984 */ /* 0x000fe20000000800 */
[----:B------:R2:W-:Y:S01]  /*fd70*/  LDGSTS.E.BYPASS.LTC128B.128 [R170+0xd800], [R10.64+0x80] ;  /* 0x0d8000800aaa7fae */ /* 0x0005e2000b901d46 */
[----:B------:R-:W-:Y:S05]  /*fd80*/  BRA `(.L_x_945) ;  /* 0x0000001000007947 */ /* 0x000fea0003800000 */
.L_x_946:
[----:B------:R1:W-:Y:S02]  /*fd90*/  STS.128 [R170+0xd800], RZ ;  /* 0x00d800ffaa007388 */ /* 0x0003e40000000c00 */
.L_x_945:
[----:B------:R-:W-:Y:S05]  /*fda0*/  BSYNC B0 ;  /* 0x0000000000007941 */ /* 0x000fea0003800000 */
.L_x_944:
[----:B------:R-:W-:Y:S01]  /*fdb0*/  ISETP.GE.AND P0, PT, R9, R4, PT ;  /* 0x000000040900720c */ /* 0x000fe20003f06270 */
[----:B------:R-:W-:-:S12]  /*fdc0*/  BSSY B0, `(.L_x_947) ;  /* 0x0000024000007945 */ /* 0x000fd80003800000 */
[----:B------:R1:W-:Y:S04]  /*fdd0*/  @P0 STS.128 [R170+0xa000], RZ ;  /* 0x00a000ffaa000388 */ /* 0x0003e80000000c00 */
[----:B------:R1:W-:Y:S04]  /*fde0*/  @P0 STS.128 [R170+0xc000], RZ ;  /* 0x00c000ffaa000388 */ /* 0x0003e80000000c00 */
[----:B------:R1:W-:Y:S01]  /*fdf0*/  @P0 STS.128 [R170+0xe000], RZ ;  /* 0x00e000ffaa000388 */ /* 0x0003e20000000c00 */
[----:B------:R-:W-:Y:S05]  /*fe00*/  @P0 BRA `(.L_x_948) ;  /* 0x000001f000000947 */ /* 0x000fea0003800000 */
[C---:B------:R-:W-:Y:S01]  /*fe10*/  LOP3.LUT R6, R40.reuse, 0x1, RZ, 0xc0, !PT ;  /* 0x0000000128067812 */ /* 0x040fe200078ec0ff */
[----:B------:R-:W-:Y:S01]  /*fe20*/  IMAD.MOV.U32 R9, RZ, RZ, c[0x0][0x1a0] ;  /* 0x00006800ff097624 */ /* 0x000fe200078e00ff */
[----:B------:R-:W-:-:S02]  /*fe30*/  LOP3.LUT P1, RZ, R40, 0x2, RZ, 0xc0, !PT ;  /* 0x0000000228ff7812 */ /* 0x000fc4000782c0ff */
[----:B------:R-:W-:Y:S01]  /*fe40*/  ISETP.NE.U32.AND P0, PT, R6, 0x1, PT ;  /* 0x000000010600780c */ /* 0x000fe20003f05070 */
[----:B------:R-:W-:Y:S02]  /*fe50*/  IMAD.MOV.U32 R6, RZ, RZ, 0x6 ;  /* 0x00000006ff067424 */ /* 0x000fe400078e00ff */
[----:B------:R-:W-:-:S03]  /*fe60*/  IMAD.SHL.U32 R8, R9, 0x40, RZ ;  /* 0x0000004009087824 */ /* 0x000fc600078e00ff */
[----:B------:R-:W-:-:S05]  /*fe70*/  SHF.L.U64.HI R6, R9, R6, c[0x0][0x1a4] ;  /* 0x0000690009067619 */ /* 0x000fca0000010206 */
        /* <DEDUP_REMOVED lines=23> */
.L_x_949:
[----:B------:R1:W-:Y:S02]  /*fff0*/  STS.128 [R170+0xe000], RZ ;  /* 0x00e000ffaa007388 */ /* 0x0003e40000000c00 */
.L_x_948:
[----:B------:R-:W-:Y:S05]  /*10000*/  BSYNC B0 ;  /* 0x0000000000007941 */ /* 0x000fea0003800000 */
.L_x_947:
[----:B------:R-:W-:Y:S01]  /*10010*/  ISETP.GE.AND P0, PT, R7, R4, PT ;  /* 0x000000040700720c */ /* 0x000fe20003f06270 */
[----:B------:R-:W-:-:S12]  /*10020*/  BSSY B0, `(.L_x_950) ;  /* 0x0000029000007945 */ /* 0x000fd80003800000 */
[----:B------:R1:W-:Y:S04]  /*10030*/  @P0 STS.128 [R170+0xa800], RZ ;  /* 0x00a800ffaa000388 */ /* 0x0003e80000000c00 */
[----:B------:R1:W-:Y:S04]  /*10040*/  @P0 STS.128 [R170+0xc800], RZ ;  /* 0x00c800ffaa000388 */ /* 0x0003e80000000c00 */
[----:B------:R1:W-:Y:S01]  /*10050*/  @P0 STS.128 [R170+0xe800], RZ ;  /* 0x00e800ffaa000388 */ /* 0x0003e20000000c00 */
[----:B------:R-:W-:Y:S05]  /*10060*/  @P0 BRA `(.L_x_951) ;  /* 0x0000024000000947 */ /* 0x000fea0003800000 */
[C---:B------:R-:W-:Y:S02]  /*10070*/  LOP3.LUT R4, R40.reuse, 0x1, RZ, 0xc0, !PT ;  /* 0x0000000128047812 */ /* 0x040fe400078ec0ff */
[----:B------:R-:W-:-:S02]  /*10080*/  R2P PR, R40, 0x6 ;  /* 0x0000000628007804 */ /* 0x000fc40000000000 */
[----:B------:R-:W-:-:S11]  /*10090*/  ISETP.NE.U32.AND P0, PT, R4, 0x1, PT ;  /* 0x000000010400780c */ /* 0x000fd60003f05070 */
[----:B------:R-:W-:Y:S02]  /*100a0*/  @P1 MOV R6, c[0x0][0x1a0] ;  /* 0x0000680000061a02 */ /* 0x000fe40000000f00 */
[----:B------:R-:W-:Y:S01]  /*100b0*/  @!P0 MOV R8, c[0x0][0x1a4] ;  /* 0x0000690000088a02 */ /* 0x000fe20000000f00 */
[----:B------:R-:W-:Y:S01]  /*100c0*/  @!P0 IMAD.MOV.U32 R7, RZ, RZ, c[0x0][0x1a0] ;  /* 0x00006800ff078624 */ /* 0x000fe200078e00ff */
[----:B------:R-:W-:Y:S01]  /*100d0*/  @P1 MOV R4, c[0x0][0x1a4] ;  /* 0x0000690000041a02 */ /* 0x000fe20000000f00 */
[----:B--2---:R-:W-:-:S04]  /*100e0*/  @P1 IMAD.WIDE.U32 R10, R6, 0xc0, R136 ;  /* 0x000000c0060a1825 */ /* 0x004fc800078e0088 */
[----:B------:R-:W-:-:S04]  /*100f0*/  @!P0 IMAD.WIDE.U32 R12, R7, 0xc0, R136 ;  /* 0x000000c0070c8825 */ /* 0x000fc800078e0088 */
[----:B------:R-:W-:Y:S02]  /*10100*/  @!P0 IMAD R8, R8, 0xc0, RZ ;  /* 0x000000c008088824 */ /* 0x000fe400078e02ff */
[----:B------:R-:W-:Y:S02]  /*10110*/  @P1 IMAD R4, R4, 0xc0, RZ ;  /* 0x000000c004041824 */ /* 0x000fe400078e02ff */
[----:B------:R-:W-:Y:S01]  /*10120*/  @P1 IMAD.MOV.U32 R6, RZ, RZ, R10 ;  /* 0x000000ffff061224 */ /* 0x000fe200078e000a */
[----:B------:R-:W-:Y:S01]  /*10130*/  @!P0 IADD3 R13, R13, R8, RZ ;  /* 0x000000080d0d8210 */ /* 0x000fe20007ffe0ff */
[----:B------:R-:W-:-:S04]  /*10140*/  @P1 IMAD.IADD R7, R11, 0x1, R4 ;  /* 0x000000010b071824 */ /* 0x000fc800078e0204 */
        /* <DEDUP_REMOVED lines=9> */
[----:B------:R2:W-:Y:S01]  /*101e0*/  @!P1 STS.128 [R170+0xc800], RZ ;  /* 0x00c800ffaa009388 */ /* 0x0005e20000000c00 */
[----:B------:R-:W-:Y:S05]  /*101f0*/  @!P2 BRA `(.L_x_952) ;  /* 0x000000a00000a947 */ /* 0x000fea0003800000 */
[----:B------:R-:W-:Y:S01]  /*10200*/  MOV R4, c[0x0][0x1a0] ;  /* 0x0000680000047a02 */ /* 0x000fe20000000f00 */
[----:B------:R-:W-:-:S02]  /*10210*/  ULDC UR4, c[0x0][0x1a4] ;  /* 0x0000690000047ab9 */ /* 0x000fc40000000800 */
[----:B------:R-:W-:Y:S02]  /*10220*/  UIMAD UR4, UR4, 0xc0, URZ ;  /* 0x000000c0040478a4 */ /* 0x000fe4000f8e023f */
[----:B--2---:R-:W-:-:S05]  /*10230*/  IMAD.WIDE.U32 R6, R4, 0xc0, R136 ;  /* 0x000000c004067825 */ /* 0x004fca00078e0088 */
[----:B------:R-:W-:-:S05]  /*10240*/  IADD3 R7, R7, UR4, RZ ;  /* 0x0000000407077c10 */ /* 0x000fca000fffe0ff */
[----:B------:R-:W-:Y:S01]  /*10250*/  @!PT LDS RZ, [RZ] ;  /* 0x00000000fffff984 */ /* 0x000fe20000000800 */
[----:B------:R-:W-:Y:S01]  /*10260*/  @!PT LDS RZ, [RZ] ;  /* 0x00000000fffff984 */ /* 0x000fe20000000800 */
[----:B------:R-:W-:Y:S01]  /*10270*/  @!PT LDS RZ, [RZ] ;  /* 0x00000000fffff984 */ /* 0x000fe20000000800 */
[----:B------:R2:W-:Y:S01]  /*10280*/  LDGSTS.E.BYPASS.LTC128B.128 [R170+0xe800], [R6.64+0x80] ;  /* 0x0e80008006aa7fae */ /* 0x0005e2000b901d46 */
[----:B------:R-:W-:Y:S05]  /*10290*/  BRA `(.L_x_951) ;  /* 0x0000001000007947 */ /* 0x000fea0003800000 */
.L_x_952:
[----:B------:R1:W-:Y:S02]  /*102a0*/  STS.128 [R170+0xe800], RZ ;  /* 0x00e800ffaa007388 */ /* 0x0003e40000000c00 */
.L_x_951:
[----:B------:R-:W-:Y:S05]  /*102b0*/  BSYNC B0 ;  /* 0x0000000000007941 */ /* 0x000fea0003800000 */
.L_x_950:
        /* <DEDUP_REMOVED lines=8> */
[----:B------:R-:W1:Y:S01]  /*10340*/  LDSM.16.M88.4 R28, [R148+0x3400] ;  /* 0x00340000941c783b */ /* 0x000e620000000200 */
[----:B------:R-:W-:-:S03]  /*10350*/  IMNMX R53, R42, R53, PT ;  /* 0x000000352a357217 */ /* 0x000fc60003800200 */
[----:B------:R-:W2:Y:S04]  /*10360*/  LDSM.16.M88.4 R20, [R148+0x3800] ;  /* 0x003800009414783b */ /* 0x000ea80000000200 */
[----:B--2---:R-:W2:Y:S04]  /*10370*/  LDSM.16.M88.4 R12, [R148+0x3c00] ;  /* 0x003c0000940c783b */ /* 0x004ea80000000200 */
[----:B------:R-:W3:Y:S04]  /*10380*/  LDSM.16.M88.4 R108, [R148+0x4400] ;  /* 0x00440000946c783b */ /* 0x000ee80000000200 */
[----:B------:R-:W4:Y:S04]  /*10390*/  LDSM.16.M88.4 R100, [R148+0x4800] ;  /* 0x004800009464783b */ /* 0x000f280000000200 */
[----:B------:R-:W2:Y:S04]  /*103a0*/  LDSM.16.M88.4 R60, [R148+0x4000] ;  /* 0x00400000943c783b */ /* 0x000ea80000000200 */
[----:B------:R-:W3:Y:S04]  /*103b0*/  LDSM.16.M88.4 R72, [R148+0x4c00] ;  /* 0x004c00009448783b */ /* 0x000ee80000000200 */
[----:B------:R-:W-:Y:S04]  /*103c0*/  LDSM.16.M88.4 R56, [R147] ;  /* 0x000000009338783b */ /* 0x000fe80000000200 */
[----:B------:R-:W4:Y:S01]  /*103d0*/  LDSM.16.M88.4 R68, [R145+0x3000] ;  /* 0x003000009144783b */ /* 0x000f220000000200 */
[C---:B-----5:R-:W-:Y:S03]  /*103e0*/  HMMA.16816.F32 R44, R92.reuse, R36, RZ ;  /* 0x000000245c2c723c */ /* 0x060fe600000018ff */
[----:B------:R-:W5:Y:S04]  /*103f0*/  LDSM.16.M88.4 R64, [R145+0x3400] ;  /* 0x003400009140783b */ /* 0x000f680000000200 */
[----:B------:R-:W-:Y:S01]  /*10400*/  LDSM.16.M88.4 R88, [R145+0x3c00] ;  /* 0x003c00009158783b */ /* 0x000fe20000000200 */
[C---:B-1----:R-:W-:Y:S03]  /*10410*/  HMMA.16816.F32 R32, R92.reuse, R28, RZ ;  /* 0x0000001c5c20723c */ /* 0x042fe600000018ff */
[----:B------:R-:W-:Y:S04]  /*10420*/  LDSM.16.M88.4 R84, [R145+0x4000] ;  /* 0x004000009154783b */ /* 0x000fe80000000200 */
[----:B------:R-:W-:Y:S01]  /*10430*/  LDSM.16.M88.4 R80, [R145+0x4400] ;  /* 0x004400009150783b */ /* 0x000fe20000000200 */
[C---:B------:R-:W-:Y:S03]  /*10440*/  HMMA.16816.F32 R24, R92.reuse, R20, RZ ;  /* 0x000000145c18723c */ /* 0x040fe600000018ff */
[----:B------:R-:W-:Y:S04]  /*10450*/  LDSM.16.M88.4 R76, [R145+0x4800] ;  /* 0x00480000914c783b */ /* 0x000fe80000000200 */
[----:B------:R-:W-:Y:S01]  /*10460*/  LDSM.16.M88.4 R120, [R148+0x5800] ;  /* 0x005800009478783b */ /* 0x000fe20000000200 */
[C---:B--2---:R-:W-:Y:S03]  /*10470*/  HMMA.16816.F32 R16, R92.reuse, R12, RZ ;  /* 0x0000000c5c10723c */ /* 0x044fe600000018ff */
[----:B------:R-:W-:Y:S04]  /*10480*/  LDSM.16.M88.4 R124, [R145+0x5c00] ;  /* 0x005c0000917c783b */ /* 0x000fe80000000200 */
[----:B------:R-:W-:Y:S01]  /*10490*/  LDSM.16.M88.4 R132, [R149+0x2000] ;  /* 0x002000009584783b */ /* 0x000fe20000000200 */
[C---:B---3--:R-:W-:Y:S03]  /*104a0*/  HMMA.16816.F32 R112, R92.reuse, R108, RZ ;  /* 0x0000006c5c70723c */ /* 0x048fe600000018ff */
[----:B------:R-:W-:Y:S04]  /*104b0*/  LDSM.16.M88.4 R128, [R148+0x8400] ;  /* 0x008400009480783b */ /* 0x000fe80000000200 */
[----:B------:R-:W0:Y:S01]  /*104c0*/  LDGDEPBAR ;  /* 0x00000000000079af */ /* 0x000e220000000000 */
[C---:B----4-:R-:W-:Y:S08]  /*104d0*/  HMMA.16816.F32 R104, R92.reuse, R100, RZ ;  /* 0x000000645c68723c */ /* 0x050ff000000018ff */
[C---:B------:R-:W-:Y:S08]  /*104e0*/  HMMA.16816.F32 R36, R92.reuse, R38, RZ ;  /* 0x000000265c24723c */ /* 0x040ff000000018ff */
[C---:B------:R-:W-:Y:S08]  /*104f0*/  HMMA.16816.F32 R28, R92.reuse, R30, RZ ;  /* 0x0000001e5c1c723c */ /* 0x040ff000000018ff */
[C---:B------:R-:W-:Y:S08]  /*10500*/  HMMA.16816.F32 R20, R92.reuse, R22, RZ ;  /* 0x000000165c14723c */ /* 0x040ff000000018ff */
[C---:B------:R-:W-:Y:S08]  /*10510*/  HMMA.16816.F32 R12, R92.reuse, R14, RZ ;  /* 0x0000000e5c0c723c */ /* 0x040ff000000018ff */
[C---:B------:R-:W-:Y:S08]  /*10520*/  HMMA.16816.F32 R8, R92.reuse, R60, RZ ;  /* 0x0000003c5c08723c */ /* 0x040ff000000018ff */
[C---:B------:R-:W-:Y:S01]  /*10530*/  HMMA.16816.F32 R4, R92.reuse, R62, RZ ;  /* 0x0000003e5c04723c */ /* 0x040fe200000018ff */
[----:B------:R-:W1:Y:S07]  /*10540*/  LDSM.16.M88.4 R60, [R145+0x3800] ;  /* 0x00380000913c783b */ /* 0x000e6e0000000200 */
[C---:B------:R-:W-:Y:S08]  /*10550*/  HMMA.16816.F32 R108, R92.reuse, R110, RZ ;  /* 0x0000006e5c6c723c */ /* 0x040ff000000018ff */
[C---:B------:R-:W-:Y:S08]  /*10560*/  HMMA.16816.F32 R100, R92.reuse, R102, RZ ;  /* 0x000000665c64723c */ /* 0x040ff000000018ff */
[C---:B------:R-:W-:Y:S08]  /*10570*/  HMMA.16816.F32 R96, R92.reuse, R72, RZ ;  /* 0x000000485c60723c */ /* 0x040ff000000018ff */
[----:B------:R-:W-:Y:S01]  /*10580*/  HMMA.16816.F32 R92, R92, R74, RZ ;  /* 0x0000004a5c5c723c */ /* 0x000fe200000018ff */
[----:B------:R-:W2:Y:S07]  /*10590*/  LDSM.16.M88.4 R72, [R145+0x4c00] ;  /* 0x004c00009148783b */ /* 0x000eae0000000200 */
[C---:B------:R-:W-:Y:S08]  /*105a0*/  HMMA.16816.F32 R44, R56.reuse, R68, R44 ;  /* 0x00000044382c723c */ /* 0x040ff0000000182c */
[C---:B------:R-:W-:Y:S01]  /*105b0*/  HMMA.16816.F32 R36, R56.reuse, R70, R36 ;  /* 0x000000463824723c */ /* 0x040fe20000001824 */
[----:B------:R-:W-:Y:S07]  /*105c0*/  LDSM.16.M88.4 R68, [R149+0x1000] ;  /* 0x001000009544783b */ /* 0x000fee0000000200 */
[C---:B-----5:R-:W-:Y:S08]  /*105d0*/  HMMA.16816.F32 R32, R56.reuse, R64, R32 ;  /* 0x000000403820723c */ /* 0x060ff00000001820 */
[C---:B------:R-:W-:Y:S01]  /*105e0*/  HMMA.16816.F32 R28, R56.reuse, R66, R28 ;  /* 0x00000042381c723c */ /* 0x040fe2000000181c */
[----:B------:R-:W3:Y:S07]  /*105f0*/  LDSM.16.M88.4 R64, [R148+0x5000] ;  /* 0x005000009440783b */ /* 0x000eee0000000200 */
[C---:B-1----:R-:W-:Y:S08]  /*10600*/  HMMA.16816.F32 R24, R56.reuse, R60, R24 ;  /* 0x0000003c3818723c */ /* 0x042ff00000001818 */
[C---:B------:R-:W-:Y:S01]  /*10610*/  HMMA.16816.F32 R20, R56.reuse, R62, R20 ;  /* 0x0000003e3814723c */ /* 0x040fe20000001814 */
[----:B------:R-:W1:Y:S07]  /*10620*/  LDSM.16.M88.4 R60, [R148+0x5400] ;  /* 0x00540000943c783b */ /* 0x000e6e0000000200 */
[C---:B------:R-:W-:Y:S08]  /*10630*/  HMMA.16816.F32 R16, R56.reuse, R88, R16 ;  /* 0x000000583810723c */ /* 0x040ff00000001810 */
[C---:B------:R-:W-:Y:S01]  /*10640*/  HMMA.16816.F32 R12, R56.reuse, R90, R12 ;  /* 0x0000005a380c723c */ /* 0x040fe2000000180c */
[----:B------:R-:W-:Y:S07]  /*10650*/  LDSM.16.M88.4 R88, [R148+0x5c00] ;  /* 0x005c00009458783b */ /* 0x000fee0000000200 */
        /* <DEDUP_REMOVED lines=9> */
[C---:B--2---:R-:W-:Y:S08]  /*106f0*/  HMMA.16816.F32 R96, R56.reuse, R72, R96 ;  /* 0x000000483860723c */ /* 0x044ff00000001860 */
[----:B------:R-:W-:Y:S01]  /*10700*/  HMMA.16816.F32 R92, R56, R74, R92 ;  /* 0x0000004a385c723c */ /* 0x000fe2000000185c */
[----:B------:R-:W2:Y:S04]  /*10710*/  LDSM.16.M88.4 R56, [R148+0x6800] ;  /* 0x006800009438783b */ /* 0x000ea80000000200 */
[----:B------:R-:W4:Y:S03]  /*10720*/  LDSM.16.M88.4 R72, [R148+0x6c00] ;  /* 0x006c00009448783b */ /* 0x000f260000000200 */
[C---:B---3--:R-:W-:Y:S08]  /*10730*/  HMMA.16816.F32 R44, R68.reuse, R64, R44 ;  /* 0x00000040442c723c */ /* 0x048ff0000000182c */
[C---:B------:R-:W-:Y:S01]  /*10740*/  HMMA.16816.F32 R36, R68.reuse, R66, R36 ;  /* 0x000000424424723c */ /* 0x040fe20000001824 */
[----:B------:R-:W3:Y:S07]  /*10750*/  LDSM.16.M88.4 R64, [R145+0x5000] ;  /* 0x005000009140783b */ /* 0x000eee0000000200 */
[C---:B-1----:R-:W-:Y:S08]  /*10760*/  HMMA.16816.F32 R32, R68.reuse, R60, R32 ;  /* 0x0000003c4420723c */ /* 0x042ff00000001820 */
[C---:B------:R-:W-:Y:S01]  /*10770*/  HMMA.16816.F32 R28, R68.reuse, R62, R28 ;  /* 0x0000003e441c723c */ /* 0x040fe2000000181c */
[----:B------:R-:W1:Y:S07]  /*10780*/  LDSM.16.M88.4 R60, [R145+0x5400] ;  /* 0x00540000913c783b */ /* 0x000e6e0000000200 */
[C---:B------:R-:W-:Y:S08]  /*10790*/  HMMA.16816.F32 R24, R68.reuse, R120, R24 ;  /* 0x000000784418723c */ /* 0x040ff00000001818 */
[C---:B--2---:R-:W-:Y:S08]  /*107a0*/  HMMA.16816.F32 R104, R68.reuse, R56, R104 ;  /* 0x000000384468723c */ /* 0x044ff00000001868 */
[C---:B------:R-:W-:Y:S01]  /*107b0*/  HMMA.16816.F32 R100, R68.reuse, R58, R100 ;  /* 0x0000003a4464723c */ /* 0x040fe20000001864 */
[----:B------:R-:W2:Y:S07]  /*107c0*/  LDSM.16.M88.4 R56, [R145+0x5800] ;  /* 0x005800009138783b */ /* 0x000eae0000000200 */
[C---:B------:R-:W-:Y:S01]  /*107d0*/  HMMA.16816.F32 R20, R68.reuse, R122, R20 ;  /* 0x0000007a4414723c */ /* 0x040fe20000001814 */
[----:B------:R-:W5:Y:S07]  /*107e0*/  LDSM.16.M88.4 R120, [R145+0x6000] ;  /* 0x006000009178783b */ /* 0x000f6e0000000200 */
[C---:B------:R-:W-:Y:S08]  /*107f0*/  HMMA.16816.F32 R16, R68.reuse, R88, R16 ;  /* 0x000000584410723c */ /* 0x040ff00000001810 */
[C---:B------:R-:W-:Y:S01]  /*10800*/  HMMA.16816.F32 R12, R68.reuse, R90, R12 ;  /* 0x0000005a440c723c */ /* 0x040fe2000000180c */
[----:B------:R-:W1:Y:S07]  /*10810*/  LDSM.16.M88.4 R88, [R145+0x6400] ;  /* 0x006400009158783b */ /* 0x000e6e0000000200 */
[C---:B------:R-:W-:Y:S08]  /*10820*/  HMMA.16816.F32 R8, R68.reuse, R84, R8 ;  /* 0x000000544408723c */ /* 0x040ff00000001808 */
[C---:B------:R-:W-:Y:S01]  /*10830*/  HMMA.16816.F32 R4, R68.reuse, R86, R4 ;  /* 0x000000564404723c */ /* 0x040fe20000001804 */
[----:B------:R-:W1:Y:S07]  /*10840*/  LDSM.16.M88.4 R84, [R145+0x6800] ;  /* 0x006800009154783b */ /* 0x000e6e0000000200 */
[C---:B------:R-:W-:Y:S08]  /*10850*/  HMMA.16816.F32 R112, R68.reuse, R80, R112 ;  /* 0x000000504470723c */ /* 0x040ff00000001870 */
[C---:B------:R-:W-:Y:S01]  /*10860*/  HMMA.16816.F32 R108, R68.reuse, R82, R108 ;  /* 0x00000052446c723c */ /* 0x040fe2000000186c */
[----:B------:R-:W2:Y:S07]  /*10870*/  LDSM.16.M88.4 R80, [R145+0x6c00] ;  /* 0x006c00009150783b */ /* 0x000eae0000000200 */
[C---:B----4-:R-:W-:Y:S08]  /*10880*/  HMMA.16816.F32 R96, R68.reuse, R72, R96 ;  /* 0x000000484460723c */ /* 0x050ff00000001860 */
[----:B------:R-:W-:Y:S01]  /*10890*/  HMMA.16816.F32 R92, R68, R74, R92 ;  /* 0x0000004a445c723c */ /* 0x000fe2000000185c */
[----:B------:R-:W4:Y:S04]  /*108a0*/  LDSM.16.M88.4 R72, [R148+0x7000] ;  /* 0x007000009448783b */ /* 0x000f280000000200 */
[----:B------:R-:W4:Y:S03]  /*108b0*/  LDSM.16.M88.4 R68, [R148+0x7400] ;  /* 0x007400009444783b */ /* 0x000f260000000200 */
        /* <DEDUP_REMOVED lines=9> */
[C---:B------:R-:W-:Y:S08]  /*10950*/  HMMA.16816.F32 R16, R76.reuse, R124, R16 ;  /* 0x0000007c4c10723c */ /* 0x040ff00000001810 */
[C---:B------:R-:W-:Y:S01]  /*10960*/  HMMA.16816.F32 R12, R76.reuse, R126, R12 ;  /* 0x0000007e4c0c723c */ /* 0x040fe2000000180c */
[----:B------:R-:W1:Y:S07]  /*10970*/  LDSM.16.M88.4 R124, [R148+0x8800] ;  /* 0x00880000947c783b */ /* 0x000e6e0000000200 */
[C---:B-----5:R-:W-:Y:S08]  /*10980*/  HMMA.16816.F32 R8, R76.reuse, R120, R8 ;  /* 0x000000784c08723c */ /* 0x060ff00000001808 */
[C---:B------:R-:W-:Y:S01]  /*10990*/  HMMA.16816.F32 R4, R76.reuse, R122, R4 ;  /* 0x0000007a4c04723c */ /* 0x040fe20000001804 */
[----:B------:R-:W5:Y:S07]  /*109a0*/  LDSM.16.M88.4 R120, [R148+0x8c00] ;  /* 0x008c00009478783b */ /* 0x000f6e0000000200 */
[C---:B------:R-:W-:Y:S08]  /*109b0*/  HMMA.16816.F32 R112, R76.reuse, R88, R112 ;  /* 0x000000584c70723c */ /* 0x040ff00000001870 */
[C---:B------:R-:W-:Y:S01]  /*109c0*/  HMMA.16816.F32 R108, R76.reuse, R90, R108 ;  /* 0x0000005a4c6c723c */ /* 0x040fe2000000186c */
[----:B------:R-:W-:Y:S07]  /*109d0*/  LDSM.16.M88.4 R88, [R147+0x2000] ;  /* 0x002000009358783b */ /* 0x000fee0000000200 */
[C---:B------:R-:W-:Y:S08]  /*109e0*/  HMMA.16816.F32 R104, R76.reuse, R84, R104 ;  /* 0x000000544c68723c */ /* 0x040ff00000001868 */
[C---:B------:R-:W-:Y:S01]  /*109f0*/  HMMA.16816.F32 R100, R76.reuse, R86, R100 ;  /* 0x000000564c64723c */ /* 0x040fe20000001864 */
[----:B------:R-:W1:Y:S07]  /*10a00*/  LDSM.16.M88.4 R84, [R145+0x7000] ;  /* 0x007000009154783b */ /* 0x000e6e0000000200 */
[C---:B------:R-:W-:Y:S08]  /*10a10*/  HMMA.16816.F32 R96, R76.reuse, R80, R96 ;  /* 0x000000504c60723c */ /* 0x040ff00000001860 */
[----:B------:R-:W-:Y:S01]  /*10a20*/  HMMA.16816.F32 R92, R76, R82, R92 ;  /* 0x000000524c5c723c */ /* 0x000fe2000000185c */
[----:B------:R-:W1:Y:S04]  /*10a30*/  LDSM.16.M88.4 R80, [R145+0x7400] ;  /* 0x007400009150783b */ /* 0x000e680000000200 */
[----:B------:R-:W1:Y:S03]  /*10a40*/  LDSM.16.M88.4 R76, [R145+0x7800] ;  /* 0x00780000914c783b */ /* 0x000e660000000200 */
[C---:B----4-:R-:W-:Y:S08]  /*10a50*/  HMMA.16816.F32 R44, R132.reuse, R72, R44 ;  /* 0x00000048842c723c */ /* 0x050ff0000000182c */
[C---:B------:R-:W-:Y:S01]  /*10a60*/  HMMA.16816.F32 R36, R132.reuse, R74, R36 ;  /* 0x0000004a8424723c */ /* 0x040fe20000001824 */
[----:B------:R-:W4:Y:S07]  /*10a70*/  LDSM.16.M88.4 R72, [R145+0x7c00] ;  /* 0x007c00009148783b */ /* 0x000f2e0000000200 */
[C---:B------:R-:W-:Y:S08]  /*10a80*/  HMMA.16816.F32 R32, R132.reuse, R68, R32 ;  /* 0x000000448420723c */ /* 0x040ff00000001820 */
[C---:B------:R-:W-:Y:S01]  /*10a90*/  HMMA.16816.F32 R28, R132.reuse, R70, R28 ;  /* 0x00000046841c723c */ /* 0x040fe2000000181c */
[----:B------:R-:W4:Y:S07]  /*10aa0*/  LDSM.16.M88.4 R68, [R145+0x8000] ;  /* 0x008000009144783b */ /* 0x000f2e0000000200 */
[C---:B---3--:R-:W-:Y:S08]  /*10ab0*/  HMMA.16816.F32 R24, R132.reuse, R64, R24 ;  /* 0x000000408418723c */ /* 0x048ff00000001818 */
[C---:B------:R-:W-:Y:S01]  /*10ac0*/  HMMA.16816.F32 R20, R132.reuse, R66, R20 ;  /* 0x000000428414723c */ /* 0x040fe20000001814 */
[----:B------:R-:W3:Y:S07]  /*10ad0*/  LDSM.16.M88.4 R64, [R145+0x8400] ;  /* 0x008400009140783b */ /* 0x000eee0000000200 */
[C---:B-1----:R-:W-:Y:S08]  /*10ae0*/  HMMA.16816.F32 R16, R132.reuse, R60, R16 ;  /* 0x0000003c8410723c */ /* 0x042ff00000001810 */
[C---:B------:R-:W-:Y:S01]  /*10af0*/  HMMA.16816.F32 R12, R132.reuse, R62, R12 ;  /* 0x0000003e840c723c */ /* 0x040fe2000000180c */
[----:B------:R-:W1:Y:S07]  /*10b00*/  LDSM.16.M88.4 R60, [R145+0x8800] ;  /* 0x00880000913c783b */ /* 0x000e6e0000000200 */
[C---:B--2---:R-:W-:Y:S08]  /*10b10*/  HMMA.16816.F32 R8, R132.reuse, R56, R8 ;  /* 0x000000388408723c */ /* 0x044ff00000001808 */
[----:B------:R-:W-:Y:S01]  /*10b20*/  HMMA.16816.F32 R4, R132, R58, R4 ;  /* 0x0000003a8404723c */ /* 0x000fe20000001804 */
[----:B------:R-:W2:Y:S01]  /*10b30*/  LDSM.16.M88.4 R56, [R145+0x8c00] ;  /* 0x008c00009138783b */ /* 0x000ea20000000200 */
[----:B------:R-:W-:-:S06]  /*10b40*/  DEPBAR.LE SB0, 0x0 ;  /* 0x000080000000791a */ /* 0x000fcc0000000000 */
[C---:B------:R-:W-:Y:S08]  /*10b50*/  HMMA.16816.F32 R112, R132.reuse, R128, R112 ;  /* 0x000000808470723c */ /* 0x040ff00000001870 */
[C---:B------:R-:W-:Y:S08]  /*10b60*/  HMMA.16816.F32 R108, R132.reuse, R130, R108 ;  /* 0x00000082846c723c */ /* 0x040ff0000000186c */
[C---:B------:R-:W-:Y:S08]  /*10b70*/  HMMA.16816.F32 R104, R132.reuse, R124, R104 ;  /* 0x0000007c8468723c */ /* 0x040ff00000001868 */
[C---:B------:R-:W-:Y:S08]  /*10b80*/  HMMA.16816.F32 R100, R132.reuse, R126, R100 ;  /* 0x0000007e8464723c */ /* 0x040ff00000001864 */
[C---:B-----5:R-:W-:Y:S08]  /*10b90*/  HMMA.16816.F32 R96, R132.reuse, R120, R96 ;  /* 0x000000788460723c */ /* 0x060ff00000001860 */
        /* <DEDUP_REMOVED lines=9> */
[C---:B------:R-:W-:Y:S08]  /*10c30*/  HMMA.16816.F32 R8, R88.reuse, R68, R8 ;  /* 0x000000445808723c */ /* 0x040ff00000001808 */
[C---:B------:R-:W-:Y:S08]  /*10c40*/  HMMA.16816.F32 R4, R88.reuse, R70, R4 ;  /* 0x000000465804723c */ /* 0x040ff00000001804 */
[C---:B---3--:R-:W-:Y:S08]  /*10c50*/  HMMA.16816.F32 R112, R88.reuse, R64, R112 ;  /* 0x000000405870723c */ /* 0x048ff00000001870 */
[C---:B------:R-:W-:Y:S08]  /*10c60*/  HMMA.16816.F32 R108, R88.reuse, R66, R108 ;  /* 0x00000042586c723c */ /* 0x040ff0000000186c */
[C---:B-1----:R-:W-:Y:S08]  /*10c70*/  HMMA.16816.F32 R104, R88.reuse, R60, R104 ;  /* 0x0000003c5868723c */ /* 0x042ff00000001868 */
[C---:B------:R-:W-:Y:S08]  /*10c80*/  HMMA.16816.F32 R100, R88.reuse, R62, R100 ;  /* 0x0000003e5864723c */ /* 0x040ff00000001864 */
[C---:B--2---:R-:W-:Y:S08]  /*10c90*/  HMMA.16816.F32 R96, R88.reuse, R56, R96 ;  /* 0x000000385860723c */ /* 0x044ff00000001860 */
[----:B------:R-:W-:Y:S01]  /*10ca0*/  HMMA.16816.F32 R92, R88, R58, R92 ;  /* 0x0000003a585c723c */ /* 0x000fe2000000185c */
[----:B------:R-:W-:Y:S06]  /*10cb0*/  BAR.SYNC.DEFER_BLOCKING 0x0 ;  /* 0x0000000000007b1d */ /* 0x000fec0000010000 */
[----:B------:R-:W-:Y:S05]  /*10cc0*/  @!P4 BRA `(.L_x_953) ;  /* 0x00000b200000c947 */ /* 0x000fea0003800000 */
[----:B------:R-:W-:-:S13]  /*10cd0*/  ISETP.NE.AND P0, PT, R157, RZ, PT ;  /* 0x000000ff9d00720c */ /* 0x000fda0003f05270 */
[----:B------:R-:W-:Y:S05]  /*10ce0*/  @!P0 BRA `(.L_x_954) ;  /* 0x000003b000008947 */ /* 0x000fea0003800000 */
[----:B------:R-:W-:Y:S01]  /*10cf0*/  IABS R42, c[0x0][0x2d0] ;  /* 0x0000b400002a7a13 */ /* 0x000fe20000000000 */
[----:B------:R-:W-:Y:S01]  /*10d00*/  IMAD.MOV.U32 R56, RZ, RZ, RZ ;  /* 0x000000ffff387224 */ /* 0x000fe200078e00ff */
[----:B------:R-:W-:Y:S02]  /*10d10*/  IABS R55, R0 ;  /* 0x0000000000377213 */ /* 0x000fe40000000000 */
[----:B------:R-:W1:Y:S01]  /*10d20*/  I2F.RP R49, R42 ;  /* 0x0000002a00317306 */ /* 0x000e620000209400 */
[----:B------:R-:W-:-:S07]  /*10d30*/  IADD3 R48, R0, -0x80, RZ ;  /* 0xffffff8000307810 */ /* 0x000fce0007ffe0ff */
[----:B-1----:R-:W1:Y:S02]  /*10d40*/  MUFU.RCP R57, R49 ;  /* 0x0000003100397308 */ /* 0x002e640000001000 */
[----:B-1----:R-:W-:Y:S02]  /*10d50*/  IADD3 R57, R57, 0xffffffe, RZ ;  /* 0x0ffffffe39397810 */ /* 0x002fe40007ffe0ff */
[----:B------:R-:W-:Y:S02]  /*10d60*/  IABS R49, R48 ;  /* 0x0000003000317213 */ /* 0x000fe40000000000 */
[----:B------:R-:W-:Y:S02]  /*10d70*/  LOP3.LUT R48, R48, c[0x0][0x2d0], RZ, 0x3c, !PT ;  /* 0x0000b40030307a12 */ /* 0x000fe400078e3cff */
[----:B------:R-:W1:Y:S02]  /*10d80*/  F2I.FTZ.U32.TRUNC.NTZ R57, R57 ;  /* 0x0000003900397305 */ /* 0x000e64000021f000 */
[----:B-1----:R-:W-:-:S04]  /*10d90*/  IMAD.MOV R2, RZ, RZ, -R57 ;  /* 0x000000ffff027224 */ /* 0x002fc800078e0a39 */
[----:B------:R-:W-:-:S04]  /*10da0*/  IMAD R2, R2, R42, RZ ;  /* 0x0000002a02027224 */ /* 0x000fc800078e02ff */
[----:B------:R-:W-:-:S06]  /*10db0*/  IMAD.HI.U32 R2, R57, R2, R56 ;  /* 0x0000000239027227 */ /* 0x000fcc00078e0038 */
        /* <DEDUP_REMOVED lines=15> */
[----:B------:R-:W-:-:S04]  /*10eb0*/  LOP3.LUT R42, R0, c[0x0][0x2d0], RZ, 0x3c, !PT ;  /* 0x0000b400002a7a12 */ /* 0x000fc800078e3cff */
[----:B------:R-:W-:Y:S02]  /*10ec0*/  ISETP.GE.AND P1, PT, R42, RZ, PT ;  /* 0x000000ff2a00720c */ /* 0x000fe40003f26270 */
[----:B------:R-:W-:Y:S02]  /*10ed0*/  @P2 IADD3 R56, R56, 0x1, RZ ;  /* 0x0000000138382810 */ /* 0x000fe40007ffe0ff */
[----:B------:R-:W-:-:S03]  /*10ee0*/  ISETP.NE.AND P2, PT, RZ, c[0x0][0x2d0], PT ;  /* 0x0000b400ff007a0c */ /* 0x000fc60003f45270 */
[----:B------:R-:W-:-:S04]  /*10ef0*/  @P3 IADD3 R2, R2, 0x1, RZ ;  /* 0x0000000102023810 */ /* 0x000fc80007ffe0ff */
[----:B------:R-:W-:Y:S02]  /*10f00*/  MOV R51, R2 ;  /* 0x0000000200337202 */ /* 0x000fe40000000f00 */
[----:B------:R-:W-:Y:S01]  /*10f10*/  @!P1 IMAD.MOV R56, RZ, RZ, -R56 ;  /* 0x000000ffff389224 */ /* 0x000fe200078e0a38 */
[----:B------:R-:W-:Y:S02]  /*10f20*/  LOP3.LUT R2, RZ, c[0x0][0x2d0], RZ, 0x33, !PT ;  /* 0x0000b400ff027a12 */ /* 0x000fe400078e33ff */
[----:B------:R-:W-:Y:S02]  /*10f30*/  @!P0 IMAD.MOV R51, RZ, RZ, -R51 ;  /* 0x000000ffff338224 */ /* 0x000fe400078e0a33 */
[----:B------:R-:W-:-:S03]  /*10f40*/  SEL R49, R2, R56, !P2 ;  /* 0x0000003802317207 */ /* 0x000fc60005000000 */
[----:B------:R-:W-:Y:S02]  /*10f50*/  SEL R2, R2, R51, !P2 ;  /* 0x0000003302027207 */ /* 0x000fe40005000000 */
        /* <DEDUP_REMOVED lines=14> */
[----:B------:R-:W-:-:S05]  /*11040*/  SHF.R.S32.HI R42, RZ, 0x1f, R48 ;  /* 0x0000001fff2a7819 */ /* 0x000fca0000011430 */
[----:B------:R-:W-:Y:S01]  /*11050*/  IMAD R49, R42, c[0x0][0x180], RZ ;  /* 0x000060002a317a24 */ /* 0x000fe200078e02ff */
[----:B------:R-:W-:-:S03]  /*11060*/  MOV R42, R56 ;  /* 0x00000038002a7202 */ /* 0x000fc60000000f00 */
[----:B------:R-:W-:-:S04]  /*11070*/  IMAD R49, R48, c[0x0][0x184], R49 ;  /* 0x0000610030317a24 */ /* 0x000fc800078e0231 */
[----:B------:R-:W-:Y:S01]  /*11080*/  IMAD.IADD R51, R57, 0x1, R49 ;  /* 0x0000000139337824 */ /* 0x000fe200078e0231 */
[----:B------:R-:W-:Y:S05]  /*11090*/  BRA `(.L_x_955) ;  /* 0x0000003000007947 */ /* 0x000fea0003800000 */
.L_x_954:
[----:B------:R-:W-:-:S05]  /*110a0*/  IMAD.MOV.U32 R42, RZ, RZ, c[0x0][0x198] ;  /* 0x00006600ff2a7624 */ /* 0x000fca00078e00ff */
[----:B------:R-:W-:-:S04]  /*110b0*/  LEA R42, -R42, RZ, 0x7 ;  /* 0x000000ff2a2a7211 */ /* 0x000fc800078e39ff */
[----:B------:R-:W-:Y:S02]  /*110c0*/  SHF.R.S32.HI R51, RZ, 0x1f, R42 ;  /* 0x0000001fff337819 */ /* 0x000fe4000001142a */
.L_x_955:
[----:B------:R-:W-:Y:S02]  /*110d0*/  LOP3.LUT P1, RZ, R40, 0x2, RZ, 0xc0, !PT ;  /* 0x0000000228ff7812 */ /* 0x000fe4000782c0ff */
[----:B------:R-:W-:Y:S02]  /*110e0*/  LEA R64, P2, R42, R168, 0x1 ;  /* 0x000000a82a407211 */ /* 0x000fe400078408ff */
[----:B------:R-:W-:Y:S02]  /*110f0*/  LOP3.LUT P0, RZ, R40, 0x4, RZ, 0xc0, !PT ;  /* 0x0000000428ff7812 */ /* 0x000fe4000780c0ff */
[----:B------:R-:W-:-:S07]  /*11100*/  LEA.HI.X R65, R42, R171, R51, 0x1, P2 ;  /* 0x000000ab2a417211 */ /* 0x000fce00010f0c33 */
[----:B------:R-:W-:-:S05]  /*11110*/  @P1 IADD3 R49, P2, R42, R164, RZ ;  /* 0x000000a42a311210 */ /* 0x000fca0007f5e0ff */
[----:B------:R-:W-:Y:S01]  /*11120*/  @P1 IMAD.X R2, R51, 0x1, R167, P2 ;  /* 0x0000000133021824 */ /* 0x000fe200010e06a7 */
[----:B------:R-:W-:-:S04]  /*11130*/  @P1 LEA R62, P2, R49, c[0x0][0x168], 0x1 ;  /* 0x00005a00313e1a11 */ /* 0x000fc800078408ff */
[----:B------:R-:W-:Y:S02]  /*11140*/  @P1 LEA.HI.X R63, R49, c[0x0][0x16c], R2, 0x1, P2 ;  /* 0x00005b00313f1a11 */ /* 0x000fe400010f0c02 */
[----:B------:R-:W-:-:S05]  /*11150*/  @P0 IADD3 R49, P2, R42, R164, RZ ;  /* 0x000000a42a310210 */ /* 0x000fca0007f5e0ff */
[----:B------:R-:W-:Y:S01]  /*11160*/  @P0 IMAD.X R2, R51, 0x1, R167, P2 ;  /* 0x0000000133020824 */ /* 0x000fe200010e06a7 */
[----:B------:R-:W-:-:S04]  /*11170*/  @P0 LEA R58, P2, R49, c[0x0][0x168], 0x1 ;  /* 0x00005a00313a0a11 */ /* 0x000fc800078408ff */
[----:B------:R-:W-:Y:S02]  /*11180*/  @P0 LEA.HI.X R59, R49, c[0x0][0x16c], R2, 0x1, P2 ;  /* 0x00005b00313b0a11 */ /* 0x000fe400010f0c02 */
[----:B------:R-:W-:-:S05]  /*11190*/  IADD3 R42, P2, R42, R151, RZ ;  /* 0x000000972a2a7210 */ /* 0x000fca0007f5e0ff */
[----:B------:R-:W-:Y:S01]  /*111a0*/  IMAD.X R51, R51, 0x1, R150, P2 ;  /* 0x0000000133337824 */ /* 0x000fe200010e0696 */
        /* <DEDUP_REMOVED lines=8> */
[----:B------:R-:W-:-:S13]  /*11230*/  LOP3.LUT P2, RZ, R40, 0x1, RZ, 0xc0, !PT ;  /* 0x0000000128ff7812 */ /* 0x000fda000784c0ff */
[C---:B------:R-:W-:Y:S01]  /*11240*/  @P2 LEA R66, P3, R42.reuse, R168, 0x1 ;  /* 0x000000a82a422211 */ /* 0x040fe200078608ff */
[----:B------:R-:W-:Y:S01]  /*11250*/  @!PT LDS RZ, [RZ] ;  /* 0x00000000fffff984 */ /* 0x000fe20000000800 */
[----:B------:R-:W-:Y:S01]  /*11260*/  @!PT LDS RZ, [RZ] ;  /* 0x00000000fffff984 */ /* 0x000fe20000000800 */
[----:B------:R-:W-:Y:S01]  /*11270*/  @!PT LDS RZ, [RZ] ;  /* 0x00000000fffff984 */ /* 0x000fe20000000800 */
[----:B------:R1:W-:Y:S03]  /*11280*/  @P2 LDGSTS.E.BYPASS.LTC128B.128 [R170+0x3000], [R64.64] ;  /* 0x0300000040aa2fae */ /* 0x0003e6000b901d46 */
[C---:B------:R-:W-:Y:S01]  /*11290*/  @P2 LEA.HI.X R67, R42.reuse, R171, R51, 0x1, P3 ;  /* 0x000000ab2a432211 */ /* 0x040fe200018f0c33 */
[----:B------:R1:W-:Y:S01]  /*112a0*/  @!P2 STS [R170+0x3000], RZ ;  /* 0x003000ffaa00a388 */ /* 0x0003e20000000800 */
[----:B------:R-:W-:-:S03]  /*112b0*/  IADD3 R42, P3, R42, R151, RZ ;  /* 0x000000972a2a7210 */ /* 0x000fc60007f7e0ff */
[----:B------:R1:W-:Y:S02]  /*112c0*/  @!P2 STS [R170+0x3004], RZ ;  /* 0x003004ffaa00a388 */ /* 0x0003e40000000800 */
[----:B------:R-:W-:Y:S01]  /*112d0*/  IMAD.X R51, R51, 0x1, R150, P3 ;  /* 0x0000000133337824 */ /* 0x000fe200018e0696 */
[CC--:B------:R-:W-:Y:S01]  /*112e0*/  @P1 IADD3 R49, P3, R42.reuse, R164.reuse, RZ ;  /* 0x000000a42a311210 */ /* 0x0c0fe20007f7e0ff */
[----:B------:R1:W-:Y:S04]  /*112f0*/  @!P2 STS.64 [R170+0x3008], RZ ;  /* 0x003008ffaa00a388 */ /* 0x0003e80000000a00 */
[----:B------:R-:W-:Y:S01]  /*11300*/  @P1 IMAD.X R2, R51, 0x1, R167, P3 ;  /* 0x0000000133021824 */ /* 0x000fe200018e06a7 */
[C---:B------:R-:W-:Y:S01]  /*11310*/  @P1 LEA R68, P3, R49.reuse, c[0x0][0x168], 0x1 ;  /* 0x00005a0031441a11 */ /* 0x040fe200078608ff */
[----:B------:R-:W-:Y:S01]  /*11320*/  @!PT LDS RZ, [RZ] ;  /* 0x00000000fffff984 */ /* 0x000fe20000000800 */
[----:B------:R-:W-:Y:S01]  /*11330*/  @!PT LDS RZ, [RZ] ;  /* 0x00000000fffff984 */ /* 0x000fe20000000800 */
[----:B------:R-:W-:Y:S01]  /*11340*/  @!PT LDS RZ, [RZ] ;  /* 0x00000000fffff984 */ /* 0x000fe20000000800 */
[----:B------:R1:W-:Y:S03]  /*11350*/  @P1 LDGSTS.E.BYPASS.LTC128B.128 [R170+0x5000], [R62.64+0x40] ;  /* 0x050000403eaa1fae */ /* 0x0003e6000b901d46 */
[----:B------:R-:W-:Y:S01]  /*11360*/  @P1 LEA.HI.X R69, R49, c[0x0][0x16c], R2, 0x1, P3 ;  /* 0x00005b0031451a11 */ /* 0x000fe200018f0c02 */
[----:B------:R1:W-:Y:S01]  /*11370*/  @!P1 STS.128 [R170+0x5000], RZ ;  /* 0x005000ffaa009388 */ /* 0x0003e20000000c00 */
[----:B------:R-:W-:-:S03]  /*11380*/  @P0 IADD3 R49, P3, R42, R164, RZ ;  /* 0x000000a42a310210 */ /* 0x000fc60007f7e0ff */
[----:B------:R-:W-:Y:S01]  /*11390*/  @!PT LDS RZ, [RZ] ;  /* 0x00000000fffff984 */ /* 0x000fe20000000800 */
[----:B------:R-:W-:Y:S01]  /*113a0*/  @!PT LDS RZ, [RZ] ;  /* 0x00000000fffff984 */ /* 0x000fe20000000800 */
[----:B------:R-:W-:Y:S01]  /*113b0*/  @!PT LDS RZ, [RZ] ;  /* 0x00000000fffff984 */ /* 0x000fe20000000800 */
[----:B------:R1:W-:Y:S02]  /*113c0*/  @P0 LDGSTS.E.BYPASS.LTC128B.128 [R170+0x7000], [R58.64+0x80] ;  /* 0x070000803aaa0fae */ /* 0x0003e4000b901d46 */
[----:B------:R-:W-:Y:S01]  /*113d0*/  @P0 IMAD.X R2, R51, 0x1, R167, P3 ;  /* 0x0000000133020824 */ /* 0x000fe200018e06a7 */
[C---:B------:R-:W-:Y:S01]  /*113e0*/  @P0 LEA R70, P3, R49.reuse, c[0x0][0x168], 0x1 ;  /* 0x00005a0031460a11 */ /* 0x040fe200078608ff */
[----:B------:R1:W-:Y:S03]  /*113f0*/  @!P0 STS.128 [R170+0x7000], RZ ;  /* 0x007000ffaa008388 */ /* 0x0003e60000000c00 */
[----:B------:R-:W-:Y:S01]  /*11400*/  @P0 LEA.HI.X R71, R49, c[0x0][0x16c], R2, 0x1, P3 ;  /* 0x00005b0031470a11 */ /* 0x000fe200018f0c02 */
[----:B------:R-:W-:Y:S01]  /*11410*/  @!PT LDS RZ, [RZ] ;  /* 0x00000000fffff984 */ /* 0x000fe20000000800 */
[----:B------:R-:W-:Y:S01]  /*11420*/  @!PT LDS RZ, [RZ] ;  /* 0x00000000fffff984 */ /* 0x000fe20000000800 */
[----:B------:R-:W-:Y:S01]  /*11430*/  @!PT LDS RZ, [RZ] ;  /* 0x00000000fffff984 */ /* 0x000fe20000000800 */
[----:B------:R1:W-:Y:S01]  /*11440*/  @P2 LDGSTS.E.BYPASS.LTC128B.128 [R170+0x3800], [R66.64] ;  /* 0x0380000042aa2fae */ /* 0x0003e2000b901d46 */
[----:B------:R-:W-:-:S03]  /*11450*/  @P2 LEA R72, P3, R42, R168, 0x1 ;  /* 0x000000a82a482211 */ /* 0x000fc600078608ff */
[----:B------:R1:W-:Y:S01]  /*11460*/  @!P2 STS.128 [R170+0x3800], RZ ;  /* 0x003800ffaa00a388 */ /* 0x0003e20000000c00 */
[C---:B------:R-:W-:Y:S02]  /*11470*/  @P2 LEA.HI.X R73, R42.reuse, R171, R51, 0x1, P3 ;  /* 0x000000ab2a492211 */ /* 0x040fe400018f0c33 */
[----:B------:R-:W-:Y:S01]  /*11480*/  IADD3 R49, P3, R42, R151, RZ ;  /* 0x000000972a317210 */ /* 0x000fe20007f7e0ff */
[----:B------:R-:W-:Y:S01]  /*11490*/  @!PT LDS RZ, [RZ] ;  /* 0x00000000fffff984 */ /* 0x000fe20000000800 */
[----:B------:R-:W-:Y:S01]  /*114a0*/  @!PT LDS RZ, [RZ] ;  /* 0x00000000fffff984 */ /* 0x000fe20000000800 */
[----:B------:R-:W-:Y:S01]  /*114b0*/  @!PT LDS RZ, [RZ] ;  /* 0x00000000fffff984 */ /* 0x000fe20000000800 */
[----:B------:R1:W-:Y:S04]  /*114c0*/  @P1 LDGSTS.E.BYPASS.LTC128B.128 [R170+0x5800], [R60.64+0x40] ;  /* 0x058000403caa1fae */ /* 0x0003e8000b901d46 */
[----:B------:R-:W-:Y:S01]  /*114d0*/  IMAD.X R166, R51, 0x1, R150, P3 ;  /* 0x0000000133a67824 */ /* 0x000fe200018e0696 */
[----:B------:R-:W-:Y:S01]  /*114e0*/  @P2 LEA R74, P3, R49, R168, 0x1 ;  /* 0x000000a8314a2211 */ /* 0x000fe200078608ff */
[----:B------:R1:W-:Y:S01]  /*114f0*/  @!P1 STS.128 [R170+0x5800], RZ ;  /* 0x005800ffaa009388 */ /* 0x0003e20000000c00 */
[----:B------:R-:W-:-:S02]  /*11500*/  IMAD.MOV.U32 R168, RZ, RZ, R64 ;  /* 0x000000ffffa87224 */ /* 0x000fc400078e0040 */
[C---:B------:R-:W-:Y:S01]  /*11510*/  @P2 LEA.HI.X R75, R49.reuse, R171, R166, 0x1, P3 ;  /* 0x000000ab314b2211 */ /* 0x040fe200018f0ca6 */
[----:B------:R-:W-:Y:S01]  /*11520*/  @!PT LDS RZ, [RZ] ;  /* 0x00000000fffff984 */ /* 0x000fe20000000800 */
[----:B------:R-:W-:Y:S01]  /*11530*/  @!PT LDS RZ, [RZ] ;  /* 0x00000000fffff984 */ /* 0x000fe20000000800 */
[----:B------:R-:W-:Y:S01]  /*11540*/  @!PT LDS RZ, [RZ] ;  /* 0x00000000fffff984 */ /* 0x000fe20000000800 */
[----:B------:R1:W-:Y:S01]  /*11550*/  @P0 LDGSTS.E.BYPASS.LTC128B.128 [R170+0x7800], [R56.64+0x80] ;  /* 0x0780008038aa0fae */ /* 0x0003e2000b901d46 */
[CC--:B------:R-:W-:Y:S01]  /*11560*/  @P1 IADD3 R51, P3, R49.reuse, R164.reuse, RZ ;  /* 0x000000a431331210 */ /* 0x0c0fe20007f7e0ff */
[----:B------:R-:W-:Y:S02]  /*11570*/  IMAD.MOV.U32 R171, RZ, RZ, R65 ;  /* 0x000000ffffab7224 */ /* 0x000fe400078e0041 */
[----:B------:R1:W-:Y:S02]  /*11580*/  @!P0 STS.128 [R170+0x7800], RZ ;  /* 0x007800ffaa008388 */ /* 0x0003e40000000c00 */
[C-C-:B------:R-:W-:Y:S01]  /*11590*/  @P1 IMAD.X R2, R166.reuse, 0x1, R167.reuse, P3 ;  /* 0x00000001a6021824 */ /* 0x140fe200018e06a7 */
[----:B------:R-:W-:Y:S01]  /*115a0*/  @P0 IADD3 R49, P3, R49, R164, RZ ;  /* 0x000000a431310210 */ /* 0x000fe20007f7e0ff */
[----:B------:R-:W-:Y:S01]  /*115b0*/  @!PT LDS RZ, [RZ] ;  /* 0x00000000fffff984 */ /* 0x000fe20000000800 */
[----:B------:R-:W-:Y:S01]  /*115c0*/  @!PT LDS RZ, [RZ] ;  /* 0x00000000fffff984 */ /* 0x000fe20000000800 */
[----:B------:R-:W-:Y:S01]  /*115d0*/  @!PT LDS RZ, [RZ] ;  /* 0x00000000fffff984 */ /* 0x000fe20000000800 */
[----:B------:R1:W-:Y:S04]  /*115e0*/  @P2 LDGSTS.E.BYPASS.LTC128B.128 [R170+0x4000], [R72.64] ;  /* 0x0400000048aa2fae */ /* 0x0003e8000b901d46 */
[----:B------:R-:W-:Y:S01]  /*115f0*/  @P0 IMAD.X R166, R166, 0x1, R167, P3 ;  /* 0x00000001a6a60824 */ /* 0x000fe200018e06a7 */
[C---:B------:R-:W-:Y:S01]  /*11600*/  @P0 LEA R48, P3, R49.reuse, c[0x0][0x168], 0x1 ;  /* 0x00005a0031300a11 */ /* 0x040fe200078608ff */
[----:B------:R1:W-:Y:S03]  /*11610*/  @!P2 STS.128 [R170+0x4000], RZ ;  /* 0x004000ffaa00a388 */ /* 0x0003e60000000c00 */
[----:B------:R-:W-:Y:S01]  /*11620*/  @P0 LEA.HI.X R49, R49, c[0x0][0x16c], R166, 0x1, P3 ;  /* 0x00005b0031310a11 */ /* 0x000fe200018f0ca6 */
[----:B------:R-:W-:Y:S01]  /*11630*/  @!PT LDS RZ, [RZ] ;  /* 0x00000000fffff984 */ /* 0x000fe20000000800 */
[----:B------:R-:W-:Y:S01]  /*11640*/  @!PT LDS RZ, [RZ] ;  /* 0x00000000fffff984 */ /* 0x000fe20000000800 */
[----:B------:R-:W-:Y:S01]  /*11650*/  @!PT LDS RZ, [RZ] ;  /* 0x00000000fffff984 */ /* 0x000fe20000000800 */
[----:B------:R1:W-:Y:S01]  /*11660*/  @P1 LDGSTS.E.BYPASS.LTC128B.128 [R170+0x6000], [R68.64+0x40] ;  /* 0x0600004044aa1fae */ /* 0x0003e2000b901d46 */
[----:B------:R-:W-:-:S03]  /*11670*/  @P1 LEA R76, P3, R51, c[0x0][0x168], 0x1 ;  /* 0x00005a00334c1a11 */ /* 0x000fc600078608ff */
[----:B------:R1:W-:Y:S01]  /*11680*/  @!P1 STS.128 [R170+0x6000], RZ ;  /* 0x006000ffaa009388 */ /* 0x0003e20000000c00 */
[----:B------:R-:W-:-:S03]  /*11690*/  @P1 LEA.HI.X R77, R51, c[0x0][0x16c], R2, 0x1, P3 ;  /* 0x00005b00334d1a11 */ /* 0x000fc600018f0c02 */
        /* <DEDUP_REMOVED lines=8> */
[----:B------:R1:W-:Y:S04]  /*11720*/  @P2 LDGSTS.E.BYPASS.LTC128B.128 [R170+0x4800], [R74.64] ;  /* 0x048000004aaa2fae */ /* 0x0003e8000b901d46 */
[----:B------:R1:W-:Y:S04]  /*11730*/  @!P2 STS.128 [R170+0x4800], RZ ;  /* 0x004800ffaa00a388 */ /* 0x0003e80000000c00 */
        /* <DEDUP_REMOVED lines=9> */
[----:B------:R1:W-:Y:S04]  /*117d0*/  @!P0 STS.128 [R170+0x8800], RZ ;  /* 0x008800ffaa008388 */ /* 0x0003e80000000c00 */
[----:B------:R-:W0:Y:S02]  /*117e0*/  LDGDEPBAR ;  /* 0x00000000000079af */ /* 0x000e240000000000 */
.L_x_953:
[----:B------:R-:W-:Y:S02]  /*117f0*/  IMAD.IADD R0, R0, 0x1, R43 ;  /* 0x0000000100007824 */ /* 0x000fe400078e022b */
[----:B------:R-:W-:-:S03]  /*11800*/  IMAD.SHL.U32 R146, R3, 0x2, RZ ;  /* 0x0000000203927824 */ /* 0x000fc600078e00ff */
[C---:B------:R-:W-:Y:S01]  /*11810*/  IADD3 R42, R0.reuse, 0x8, RZ ;  /* 0x00000008002a7810 */ /* 0x040fe20007ffe0ff */
[----:B------:R-:W-:Y:S01]  /*11820*/  IMAD R144, R41, 0x2, R146 ;  /* 0x0000000229907824 */ /* 0x000fe200078e0292 */
[----:B------:R-:W-:Y:S01]  /*11830*/  IADD3 R2, R0, 0x9, RZ ;  /* 0x0000000900027810 */ /* 0x000fe20007ffe0ff */
[----:B------:R-:W-:Y:S01]  /*11840*/  LDSM.16.MT88.4 R84, [R146+0xb000] ;  /* 0x00b000009254783b */ /* 0x000fe20000004200 */
[C---:B------:R-:W-:Y:S02]  /*11850*/  ISETP.GE.AND P1, PT, R42.reuse, R54, PT ;  /* 0x000000362a00720c */ /* 0x040fe40003f26270 */
[----:B------:R-:W-:Y:S02]  /*11860*/  ISETP.GE.AND P0, PT, R42, R53, PT ;  /* 0x000000352a00720c */ /* 0x000fe40003f06270 */
[----:B------:R-:W-:Y:S02]  /*11870*/  IADD3 R42, R0, 0x10, RZ ;  /* 0x00000010002a7810 */ /* 0x000fe40007ffe0ff */
[----:B-1----:R-:W-:-:S02]  /*11880*/  FSEL R58, R38, -INF , !P0 ;  /* 0xff800000263a7808 */ /* 0x002fc40004000000 */
[-C--:B------:R-:W-:Y:S02]  /*11890*/  ISETP.GE.AND P3, PT, R2, R54.reuse, PT ;  /* 0x000000360200720c */ /* 0x080fe40003f66270 */
[----:B------:R-:W-:Y:S02]  /*118a0*/  FSEL R43, R36, -INF , !P1 ;  /* 0xff800000242b7808 */ /* 0x000fe40004800000 */
[-C--:B------:R-:W-:Y:S02]  /*118b0*/  ISETP.GE.AND P2, PT, R2, R53.reuse, PT ;  /* 0x000000350200720c */ /* 0x080fe40003f46270 */
[----:B------:R-:W-:Y:S02]  /*118c0*/  ISETP.GE.AND P0, PT, R42, R53, PT ;  /* 0x000000352a00720c */ /* 0x000fe40003f06270 */
[----:B------:R-:W-:Y:S02]  /*118d0*/  IADD3 R2, R0, 0x11, RZ ;  /* 0x0000001100027810 */ /* 0x000fe40007ffe0ff */
[----:B------:R-:W-:-:S02]  /*118e0*/  ISETP.GE.AND P1, PT, R42, R54, PT ;  /* 0x000000362a00720c */ /* 0x000fc40003f26270 */
[----:B------:R-:W-:Y:S02]  /*118f0*/  IADD3 R36, R0, 0x18, RZ ;  /* 0x0000001800247810 */ /* 0x000fe40007ffe0ff */
[----:B------:R-:W-:Y:S02]  /*11900*/  FSEL R37, R37, -INF , !P3 ;  /* 0xff80000025257808 */ /* 0x000fe40005800000 */
[----:B------:R-:W-:Y:S02]  /*11910*/  FSEL R72, R39, -INF , !P2 ;  /* 0xff80000027487808 */ /* 0x000fe40005000000 */
[----:B------:R-:W-:Y:S02]  /*11920*/  FSEL R74, R34, -INF , !P0 ;  /* 0xff800000224a7808 */ /* 0x000fe40004000000 */
[----:B------:R-:W-:Y:S02]  /*11930*/  ISETP.GE.AND P3, PT, R2, R54, PT ;  /* 0x000000360200720c */ /* 0x000fe40003f66270 */
[----:B------:R-:W-:-:S02]  /*11940*/  FSEL R39, R32, -INF , !P1 ;  /* 0xff80000020277808 */ /* 0x000fc40004800000 */
[-C--:B------:R-:W-:Y:S02]  /*11950*/  ISETP.GE.AND P2, PT, R2, R53.reuse, PT ;  /* 0x000000350200720c */ /* 0x080fe40003f46270 */
[----:B------:R-:W-:Y:S02]  /*11960*/  ISETP.GE.AND P0, PT, R36, R53, PT ;  /* 0x000000352400720c */ /* 0x000fe40003f06270 */
[C---:B------:R-:W-:Y:S02]  /*11970*/  IADD3 R2, R0.reuse, 0x19, RZ ;  /* 0x0000001900027810 */ /* 0x040fe40007ffe0ff */
[----:B------:R-:W-:Y:S02]  /*11980*/  IADD3 R32, R0, 0x20, RZ ;  /* 0x0000002000207810 */ /* 0x000fe40007ffe0ff */
[----:B------:R-:W-:Y:S02]  /*11990*/  ISETP.GE.AND P1, PT, R36, R54, PT ;  /* 0x000000362400720c */ /* 0x000fe40003f26270 */
[----:B------:R-:W-:-:S02]  /*119a0*/  FSEL R33, R33, -INF , !P3 ;  /* 0xff80000021217808 */ /* 0x000fc40005800000 */
[----:B------:R-:W-:Y:S02]  /*119b0*/  FSEL R76, R35, -INF , !P2 ;  /* 0xff800000234c7808 */ /* 0x000fe40005000000 */
[----:B------:R-:W-:Y:S02]  /*119c0*/  FSEL R34, R30, -INF , !P0 ;  /* 0xff8000001e227808 */ /* 0x000fe40004000000 */
[C---:B------:R-:W-:Y:S02]  /*119d0*/  ISETP.GE.AND P3, PT, R2.reuse, R54, PT ;  /* 0x000000360200720c */ /* 0x040fe40003f66270 */
[-C--:B------:R-:W-:Y:S02]  /*119e0*/  ISETP.GE.AND P2, PT, R2, R53.reuse, PT ;  /* 0x000000350200720c */ /* 0x080fe40003f46270 */
[----:B------:R-:W-:Y:S02]  /*119f0*/  ISETP.GE.AND P0, PT, R32, R53, PT ;  /* 0x000000352000720c */ /* 0x000fe40003f06270 */
[----:B------:R-:W-:-:S02]  /*11a00*/  IADD3 R2, R0, 0x21, RZ ;  /* 0x0000002100027810 */ /* 0x000fc40007ffe0ff */
[----:B------:R-:W-:Y:S02]  /*11a10*/  IADD3 R30, R0, 0x28, RZ ;  /* 0x00000028001e7810 */ /* 0x000fe40007ffe0ff */
[----:B------:R-:W-:Y:S02]  /*11a20*/  FSEL R69, R28, -INF , !P1 ;  /* 0xff8000001c457808 */ /* 0x000fe40004800000 */
[----:B------:R-:W-:Y:S02]  /*11a30*/  ISETP.GE.AND P1, PT, R32, R54, PT ;  /* 0x000000362000720c */ /* 0x000fe40003f26270 */
[----:B------:R-:W-:Y:S02]  /*11a40*/  FSEL R35, R29, -INF , !P3 ;  /* 0xff8000001d237808 */ /* 0x000fe40005800000 */
[----:B------:R-:W-:Y:S02]  /*11a50*/  FSEL R32, R31, -INF , !P2 ;  /* 0xff8000001f207808 */ /* 0x000fe40005000000 */
[----:B------:R-:W-:-:S02]  /*11a60*/  FSEL R28, R26, -INF , !P0 ;  /* 0xff8000001a1c7808 */ /* 0x000fc40004000000 */
[CC--:B------:R-:W-:Y:S02]  /*11a70*/  ISETP.GE.AND P3, PT, R2.reuse, R54.reuse, PT ;  /* 0x000000360200720c */ /* 0x0c0fe40003f66270 */
[----:B------:R-:W-:Y:S02]  /*11a80*/  ISETP.GE.AND P2, PT, R2, R53, PT ;  /* 0x000000350200720c */ /* 0x000fe40003f46270 */
        /* <DEDUP_REMOVED lines=8> */
[----:B------:R-:W-:Y:S02]  /*11b10*/  IADD3 R2, R0, 0x31, RZ ;  /* 0x0000003100027810 */ /* 0x000fe40007ffe0ff */
[----:B------:R-:W-:-:S02]  /*11b20*/  FSEL R122, R22, -INF , !P1 ;  /* 0xff800000167a7808 */ /* 0x000fc40004800000 */
[----:B------:R-:W-:Y:S02]  /*11b30*/  IADD3 R24, R0, 0x30, RZ ;  /* 0x0000003000187810 */ /* 0x000fe40007ffe0ff */
[----:B------:R-:W-:Y:S02]  /*11b40*/  FSEL R66, R23, -INF , !P0 ;  /* 0xff80000017427808 */ /* 0x000fe40004000000 */
[C---:B------:R-:W-:Y:S02]  /*11b50*/  ISETP.GE.AND P1, PT, R2.reuse, R54, PT ;  /* 0x000000360200720c */ /* 0x040fe40003f26270 */
[----:B------:R-:W-:Y:S02]  /*11b60*/  ISETP.GE.AND P0, PT, R2, R53, PT ;  /* 0x000000350200720c */ /* 0x000fe40003f06270 */
[----:B------:R-:W-:Y:S02]  /*11b70*/  FSEL R120, R27, -INF , !P2 ;  /* 0xff8000001b787808 */ /* 0x000fe40005000000 */
[----:B------:R-:W-:-:S02]  /*11b80*/  FSEL R165, R21, -INF , !P3 ;  /* 0xff80000015a57808 */ /* 0x000fc40005800000 */
[CC--:B------:R-:W-:Y:S02]  /*11b90*/  ISETP.GE.AND P2, PT, R24.reuse, R54.reuse, PT ;  /* 0x000000361800720c */ /* 0x0c0fe40003f46270 */
[----:B------:R-:W-:Y:S02]  /*11ba0*/  ISETP.GE.AND P3, PT, R24, R53, PT ;  /* 0x000000351800720c */ /* 0x000fe40003f66270 */
[C---:B------:R-:W-:Y:S01]  /*11bb0*/  IADD3 R2, R0.reuse, 0x1, RZ ;  /* 0x0000000100027810 */ /* 0x040fe20007ffe0ff */
[----:B------:R-:W-:Y:S01]  /*11bc0*/  LDSM.16.MT88.4 R24, [R144+0x9400] ;  /* 0x009400009018783b */ /* 0x000fe20000004200 */
[----:B------:R-:W-:Y:S02]  /*11bd0*/  FSEL R139, R17, -INF , !P1 ;  /* 0xff800000118b7808 */ /* 0x000fe40004800000 */
[----:B------:R-:W-:Y:S02]  /*11be0*/  FSEL R166, R19, -INF , !P0 ;  /* 0xff80000013a67808 */ /* 0x000fe40004000000 */
[----:B------:R-:W-:-:S02]  /*11bf0*/  ISETP.GE.AND P1, PT, R0, R54, PT ;  /* 0x000000360000720c */ /* 0x000fc40003f26270 */
[----:B------:R-:W-:Y:S02]  /*11c00*/  IADD3 R19, R0, 0x38, RZ ;  /* 0x0000003800137810 */ /* 0x000fe40007ffe0ff */
[----:B------:R-:W-:Y:S02]  /*11c10*/  FSEL R49, R16, -INF , !P2 ;  /* 0xff80000010317808 */ /* 0x000fe40005000000 */
[----:B------:R-:W-:Y:S02]  /*11c20*/  FSEL R64, R18, -INF , !P3 ;  /* 0xff80000012407808 */ /* 0x000fe40005800000 */
[C---:B------:R-:W-:Y:S02]  /*11c30*/  ISETP.GE.AND P0, PT, R2.reuse, R54, PT ;  /* 0x000000360200720c */ /* 0x040fe40003f06270 */
[----:B------:R-:W-:Y:S02]  /*11c40*/  ISETP.GE.AND P2, PT, R2, R53, PT ;  /* 0x000000350200720c */ /* 0x000fe40003f46270 */
[----:B------:R-:W-:-:S02]  /*11c50*/  FSEL R18, R44, -INF , !P1 ;  /* 0xff8000002c127808 */ /* 0x000fc40004800000 */
[C---:B------:R-:W-:Y:S02]  /*11c60*/  IADD3 R2, R0.reuse, 0x39, RZ ;  /* 0x0000003900027810 */ /* 0x040fe40007ffe0ff */
[----:B------:R-:W-:Y:S02]  /*11c70*/  ISETP.GE.AND P1, PT, R19, R54, PT ;  /* 0x000000361300720c */ /* 0x000fe40003f26270 */
[----:B------:R-:W-:Y:S02]  /*11c80*/  FSEL R17, R45, -INF , !P0 ;  /* 0xff8000002d117808 */ /* 0x000fe40004000000 */
[----:B------:R-:W-:Y:S02]  /*11c90*/  FSEL R16, R47, -INF , !P2 ;  /* 0xff8000002f107808 */ /* 0x000fe40005000000 */
[----:B------:R-:W-:Y:S02]  /*11ca0*/  ISETP.GE.AND P0, PT, R19, R53, PT ;  /* 0x000000351300720c */ /* 0x000fe40003f06270 */
[----:B------:R-:W-:-:S02]  /*11cb0*/  IADD3 R19, R0, 0x40, RZ ;  /* 0x0000004000137810 */ /* 0x000fc40007ffe0ff */
[----:B------:R-:W-:Y:S02]  /*11cc0*/  FSEL R45, R12, -INF , !P1 ;  /* 0xff8000000c2d7808 */ /* 0x000fe40004800000 */
[----:B------:R-:W-:Y:S02]  /*11cd0*/  ISETP.GE.AND P2, PT, R2, R53, PT ;  /* 0x000000350200720c */ /* 0x000fe40003f46270 */
[----:B------:R-:W-:Y:S02]  /*11ce0*/  IADD3 R12, R0, 0x41, RZ ;  /* 0x00000041000c7810 */ /* 0x000fe40007ffe0ff */
[-C--:B------:R-:W-:Y:S02]  /*11cf0*/  ISETP.GE.AND P3, PT, R2, R54.reuse, PT ;  /* 0x000000360200720c */ /* 0x080fe40003f66270 */
[----:B------:R-:W-:Y:S02]  /*11d00*/  ISETP.GE.AND P1, PT, R19, R54, PT ;  /* 0x000000361300720c */ /* 0x000fe40003f26270 */
[----:B------:R-:W-:-:S02]  /*11d10*/  FSEL R164, R15, -INF , !P2 ;  /* 0xff8000000fa47808 */ /* 0x000fc40005000000 */
[----:B------:R-:W-:Y:S02]  /*11d20*/  FMNMX.FTZ R20, R18, R17, !PT ;  /* 0x0000001112147209 */ /* 0x000fe40007810000 */
[----:B------:R-:W-:Y:S02]  /*11d30*/  IADD3 R2, R0, 0x48, RZ ;  /* 0x0000004800027810 */ /* 0x000fe40007ffe0ff */
[----:B------:R-:W-:Y:S02]  /*11d40*/  ISETP.GE.AND P2, PT, R12, R53, PT ;  /* 0x000000350c00720c */ /* 0x000fe40003f46270 */
[----:B------:R-:W-:Y:S02]  /*11d50*/  FSEL R174, R14, -INF , !P0 ;  /* 0xff8000000eae7808 */ /* 0x000fe40004000000 */
[----:B------:R-:W-:Y:S02]  /*11d60*/  FSEL R131, R8, -INF , !P1 ;  /* 0xff80000008837808 */ /* 0x000fe40004800000 */
[----:B------:R-:W-:-:S02]  /*11d70*/  FMNMX.FTZ R14, R43, R20, !PT ;  /* 0x000000142b0e7209 */ /* 0x000fc40007810000 */
[----:B------:R-:W-:Y:S02]  /*11d80*/  ISETP.GE.AND P1, PT, R2, R54, PT ;  /* 0x000000360200720c */ /* 0x000fe40003f26270 */
[----:B------:R-:W-:Y:S02]  /*11d90*/  FSEL R172, R11, -INF , !P2 ;  /* 0xff8000000bac7808 */ /* 0x000fe40005000000 */
[----:B------:R-:W-:Y:S02]  /*11da0*/  ISETP.GE.AND P2, PT, R0, R53, PT ;  /* 0x000000350000720c */ /* 0x000fe40003f46270 */
[----:B------:R-:W-:Y:S02]  /*11db0*/  FMNMX.FTZ R14, R37, R14, !PT ;  /* 0x0000000e250e7209 */ /* 0x000fe40007810000 */
[----:B------:R-:W-:Y:S02]  /*11dc0*/  FSEL R135, R4, -INF , !P1 ;  /* 0xff80000004877808 */ /* 0x000fe40004800000 */
[----:B------:R-:W-:-:S02]  /*11dd0*/  FSEL R4, R46, -INF , !P2 ;  /* 0xff8000002e047808 */ /* 0x000fc40005000000 */
[----:B------:R-:W-:Y:S02]  /*11de0*/  FSEL R47, R13, -INF , !P3 ;  /* 0xff8000000d2f7808 */ /* 0x000fe40005800000 */
        /* <DEDUP_REMOVED lines=14> */
[----:B------:R-:W-:Y:S02]  /*11ed0*/  ISETP.GE.AND P0, PT, R19, R53, PT ;  /* 0x000000351300720c */ /* 0x000fe40003f06270 */
[----:B------:R-:W-:Y:S02]  /*11ee0*/  FMNMX.FTZ R14, R165, R14, !PT ;  /* 0x0000000ea50e7209 */ /* 0x000fe40007810000 */
[----:B------:R-:W-:-:S02]  /*11ef0*/  FMNMX.FTZ R13, R28, R13, !PT ;  /* 0x0000000d1c0d7209 */ /* 0x000fc40007810000 */
[----:B------:R-:W-:Y:S02]  /*11f00*/  FSEL R142, R10, -INF , !P0 ;  /* 0xff8000000a8e7808 */ /* 0x000fe40004000000 */
[----:B------:R-:W-:Y:S02]  /*11f10*/  ISETP.GE.AND P0, PT, R2, R53, PT ;  /* 0x000000350200720c */ /* 0x000fe40003f06270 */
[----:B------:R-:W-:Y:S02]  /*11f20*/  FMNMX.FTZ R14, R49, R14, !PT ;  /* 0x0000000e310e7209 */ /* 0x000fe40007810000 */
[----:B------:R-:W-:Y:S02]  /*11f30*/  IADD3 R2, R0, 0x49, RZ ;  /* 0x0000004900027810 */ /* 0x000fe40007ffe0ff */
[----:B------:R-:W-:Y:S02]  /*11f40*/  FMNMX.FTZ R13, R120, R13, !PT ;  /* 0x0000000d780d7209 */ /* 0x000fe40007810000 */
[----:B------:R-:W-:-:S02]  /*11f50*/  FSEL R176, R6, -INF , !P0 ;  /* 0xff80000006b07808 */ /* 0x000fc40004000000 */
[----:B------:R-:W-:Y:S02]  /*11f60*/  FMNMX.FTZ R14, R139, R14, !PT ;  /* 0x0000000e8b0e7209 */ /* 0x000fe40007810000 */
[-C--:B------:R-:W-:Y:S02]  /*11f70*/  ISETP.GE.AND P3, PT, R12, R54.reuse, PT ;  /* 0x000000360c00720c */ /* 0x080fe40003f66270 */
[C---:B------:R-:W-:Y:S02]  /*11f80*/  ISETP.GE.AND P1, PT, R2.reuse, R54, PT ;  /* 0x000000360200720c */ /* 0x040fe40003f26270 */
[----:B------:R-:W-:Y:S02]  /*11f90*/  ISETP.GE.AND P0, PT, R2, R53, PT ;  /* 0x000000350200720c */ /* 0x000fe40003f06270 */
[----:B------:R-:W-:Y:S02]  /*11fa0*/  FMNMX.FTZ R13, R122, R13, !PT ;  /* 0x0000000d7a0d7209 */ /* 0x000fe40007810000 */
[----:B------:R-:W-:-:S02]  /*11fb0*/  IADD3 R2, R0, 0x50, RZ ;  /* 0x0000005000027810 */ /* 0x000fc40007ffe0ff */
[----:B------:R-:W-:Y:S02]  /*11fc0*/  FMNMX.FTZ R14, R45, R14, !PT ;  /* 0x0000000e2d0e7209 */ /* 0x000fe40007810000 */
[----:B------:R-:W-:Y:S02]  /*11fd0*/  FSEL R133, R9, -INF , !P3 ;  /* 0xff80000009857808 */ /* 0x000fe40005800000 */
[----:B------:R-:W-:Y:S02]  /*11fe0*/  FMNMX.FTZ R13, R66, R13, !PT ;  /* 0x0000000d420d7209 */ /* 0x000fe40007810000 */
[C---:B------:R-:W-:Y:S02]  /*11ff0*/  ISETP.GE.AND P2, PT, R2.reuse, R54, PT ;  /* 0x000000360200720c */ /* 0x040fe40003f46270 */
[----:B------:R-:W-:Y:S02]  /*12000*/  ISETP.GE.AND P3, PT, R2, R53, PT ;  /* 0x000000350200720c */ /* 0x000fe40003f66270 */
[----:B------:R-:W-:-:S02]  /*12010*/  IADD3 R2, R0, 0x51, RZ ;  /* 0x0000005100027810 */ /* 0x000fc40007ffe0ff */
[----:B------:R-:W-:Y:S02]  /*12020*/  FMNMX.FTZ R14, R47, R14, !PT ;  /* 0x0000000e2f0e7209 */ /* 0x000fe40007810000 */
[----:B------:R-:W-:Y:S02]  /*12030*/  FMNMX.FTZ R13, R64, R13, !PT ;  /* 0x0000000d400d7209 */ /* 0x000fe40007810000 */
[----:B------:R-:W-:Y:S02]  /*12040*/  FSEL R140, R7, -INF , !P0 ;  /* 0xff800000078c7808 */ /* 0x000fe40004000000 */
[----:B------:R-:W-:Y:S02]  /*12050*/  ISETP.GE.AND P0, PT, R2, R53, PT ;  /* 0x000000350200720c */ /* 0x000fe40003f06270 */
[----:B------:R-:W-:Y:S02]  /*12060*/  IADD3 R12, R0, 0x58, RZ ;  /* 0x00000058000c7810 */ /* 0x000fe40007ffe0ff */
[----:B------:R-:W-:-:S02]  /*12070*/  FMNMX.FTZ R14, R131, R14, !PT ;  /* 0x0000000e830e7209 */ /* 0x000fc40007810000 */
[----:B------:R-:W-:Y:S02]  /*12080*/  FMNMX.FTZ R13, R166, R13, !PT ;  /* 0x0000000da60d7209 */ /* 0x000fe40007810000 */
[----:B------:R-:W-:Y:S02]  /*12090*/  FSEL R141, R5, -INF , !P1 ;  /* 0xff800000058d7808 */ /* 0x000fe40004800000 */
[----:B------:R-:W-:Y:S02]  /*120a0*/  ISETP.GE.AND P1, PT, R2, R54, PT ;  /* 0x000000360200720c */ /* 0x000fe40003f26270 */
[----:B------:R-:W-:Y:S02]  /*120b0*/  FSEL R128, R115, -INF , !P0 ;  /* 0xff80000073807808 */ /* 0x000fe40004000000 */
[----:B------:R-:W-:Y:S02]  /*120c0*/  IADD3 R11, R0, 0x59, RZ ;  /* 0x00000059000b7810 */ /* 0x000fe40007ffe0ff */
[----:B------:R-:W-:-:S02]  /*120d0*/  FMNMX.FTZ R14, R133, R14, !PT ;  /* 0x0000000e850e7209 */ /* 0x000fc40007810000 */
[----:B------:R-:W-:Y:S02]  /*120e0*/  ISETP.GE.AND P0, PT, R12, R54, PT ;  /* 0x000000360c00720c */ /* 0x000fe40003f06270 */
[----:B------:R-:W-:Y:S02]  /*120f0*/  IADD3 R10, R0, 0x60, RZ ;  /* 0x00000060000a7810 */ /* 0x000fe40007ffe0ff */
[----:B------:R-:W-:Y:S02]  /*12100*/  FMNMX.FTZ R13, R174, R13, !PT ;  /* 0x0000000dae0d7209 */ /* 0x000fe40007810000 */
[----:B------:R-:W-:Y:S02]  /*12110*/  FSEL R121, R113, -INF , !P1 ;  /* 0xff80000071797808 */ /* 0x000fe40004800000 */
[----:B------:R-:W-:Y:S02]  /*12120*/  FMNMX.FTZ R14, R135, R14, !PT ;  /* 0x0000000e870e7209 */ /* 0x000fe40007810000 */
[----:B------:R-:W-:-:S02]  /*12130*/  ISETP.GE.AND P1, PT, R11, R54, PT ;  /* 0x000000360b00720c */ /* 0x000fc40003f26270 */
[----:B------:R-:W-:Y:S02]  /*12140*/  FSEL R123, R108, -INF , !P0 ;  /* 0xff8000006c7b7808 */ /* 0x000fe40004000000 */
[----:B------:R-:W-:Y:S02]  /*12150*/  IADD3 R9, R0, 0x61, RZ ;  /* 0x0000006100097810 */ /* 0x000fe40007ffe0ff */
[----:B------:R-:W-:Y:S02]  /*12160*/  ISETP.GE.AND P0, PT, R10, R54, PT ;  /* 0x000000360a00720c */ /* 0x000fe40003f06270 */
[----:B------:R-:W-:Y:S02]  /*12170*/  FMNMX.FTZ R13, R164, R13, !PT ;  /* 0x0000000da40d7209 */ /* 0x000fe40007810000 */
[----:B------:R-:W-:Y:S02]  /*12180*/  IADD3 R8, R0, 0x68, RZ ;  /* 0x0000006800087810 */ /* 0x000fe40007ffe0ff */
[----:B------:R-:W-:-:S02]  /*12190*/  FSEL R65, R112, -INF , !P2 ;  /* 0xff80000070417808 */ /* 0x000fc40005000000 */
[----:B------:R-:W-:Y:S02]  /*121a0*/  FMNMX.FTZ R14, R141, R14, !PT ;  /* 0x0000000e8d0e7209 */ /* 0x000fe40007810000 */
[----:B------:R-:W-:Y:S02]  /*121b0*/  FSEL R125, R109, -INF , !P1 ;  /* 0xff8000006d7d7808 */ /* 0x000fe40004800000 */
[----:B------:R-:W-:Y:S02]  /*121c0*/  ISETP.GE.AND P1, PT, R9, R54, PT ;  /* 0x000000360900720c */ /* 0x000fe40003f26270 */
[----:B------:R-:W-:Y:S02]  /*121d0*/  FSEL R23, R104, -INF , !P0 ;  /* 0xff80000068177808 */ /* 0x000fe40004000000 */
[----:B------:R-:W-:Y:S02]  /*121e0*/  FMNMX.FTZ R13, R142, R13, !PT ;  /* 0x0000000d8e0d7209 */ /* 0x000fe40007810000 */
[----:B------:R-:W-:-:S02]  /*121f0*/  IADD3 R7, R0, 0x69, RZ ;  /* 0x0000006900077810 */ /* 0x000fc40007ffe0ff */
        /* <DEDUP_REMOVED lines=9> */
[----:B------:R-:W-:Y:S02]  /*12290*/  IADD3 R2, R0, 0x78, RZ ;  /* 0x0000007800027810 */ /* 0x000fe40007ffe0ff */
[----:B------:R-:W-:Y:S02]  /*122a0*/  FMNMX.FTZ R14, R121, R14, !PT ;  /* 0x0000000e790e7209 */ /* 0x000fe40007810000 */
[----:B------:R-:W-:-:S02]  /*122b0*/  FMNMX.FTZ R13, R176, R13, !PT ;  /* 0x0000000db00d7209 */ /* 0x000fc40007810000 */
[----:B------:R-:W-:Y:S02]  /*122c0*/  FSEL R57, R101, -INF , !P1 ;  /* 0xff80000065397808 */ /* 0x000fe40004800000 */
[----:B------:R-:W-:Y:S02]  /*122d0*/  ISETP.GE.AND P1, PT, R5, R54, PT ;  /* 0x000000360500720c */ /* 0x000fe40003f26270 */
[----:B------:R-:W-:Y:S02]  /*122e0*/  FSEL R59, R96, -INF , !P0 ;  /* 0xff800000603b7808 */ /* 0x000fe40004000000 */
[----:B------:R-:W-:Y:S02]  /*122f0*/  IADD3 R0, R0, 0x79, RZ ;  /* 0x0000007900007810 */ /* 0x000fe40007ffe0ff */
        /* <DEDUP_REMOVED lines=8> */
[----:B------:R-:W-:Y:S02]  /*12380*/  ISETP.GE.AND P0, PT, R12, R53, PT ;  /* 0x000000350c00720c */ /* 0x000fe40003f06270 */
[----:B------:R-:W-:Y:S02]  /*12390*/  FMNMX.FTZ R13, R124, R13, !PT ;  /* 0x0000000d7c0d7209 */ /* 0x000fe40007810000 */
[----:B------:R-:W-:Y:S02]  /*123a0*/  FMNMX.FTZ R14, R23, R14, !PT ;  /* 0x0000000e170e7209 */ /* 0x000fe40007810000 */
[----:B------:R-:W-:Y:S02]  /*123b0*/  FSEL R67, R93, -INF , !P1 ;  /* 0xff8000005d437808 */ /* 0x000fe40004800000 */
[----:B------:R-:W-:Y:S02]  /*123c0*/  ISETP.GE.AND P1, PT, R11, R53, PT ;  /* 0x000000350b00720c */ /* 0x000fe40003f26270 */
[----:B------:R-:W-:-:S02]  /*123d0*/  FSEL R138, R110, -INF , !P0 ;  /* 0xff8000006e8a7808 */ /* 0x000fc40004000000 */
[----:B------:R-:W-:Y:S02]  /*123e0*/  FMNMX.FTZ R13, R128, R13, !PT ;  /* 0x0000000d800d7209 */ /* 0x000fe40007810000 */
[----:B------:R-:W-:Y:S02]  /*123f0*/  FMNMX.FTZ R14, R51, R14, !PT ;  /* 0x0000000e330e7209 */ /* 0x000fe40007810000 */
[----:B------:R-:W-:Y:S02]  /*12400*/  ISETP.GE.AND P0, PT, R10, R53, PT ;  /* 0x000000350a00720c */ /* 0x000fe40003f06270 */
[----:B------:R-:W-:Y:S02]  /*12410*/  FSEL R126, R111, -INF , !P1 ;  /* 0xff8000006f7e7808 */ /* 0x000fe40004800000 */
[----:B------:R-:W-:Y:S02]  /*12420*/  FMNMX.FTZ R13, R138, R13, !PT ;  /* 0x0000000d8a0d7209 */ /* 0x000fe40007810000 */
[----:B------:R-:W-:-:S02]  /*12430*/  FMNMX.FTZ R14, R55, R14, !PT ;  /* 0x0000000e370e7209 */ /* 0x000fc40007810000 */
[----:B------:R-:W-:Y:S02]  /*12440*/  ISETP.GE.AND P1, PT, R9, R53, PT ;  /* 0x000000350900720c */ /* 0x000fe40003f26270 */
[----:B------:R-:W-:Y:S02]  /*12450*/  FSEL R62, R106, -INF , !P0 ;  /* 0xff8000006a3e7808 */ /* 0x000fe40004000000 */
[----:B------:R-:W-:Y:S02]  /*12460*/  FMNMX.FTZ R13, R126, R13, !PT ;  /* 0x0000000d7e0d7209 */ /* 0x000fe40007810000 */
[----:B------:R-:W-:Y:S02]  /*12470*/  FMNMX.FTZ R14, R57, R14, !PT ;  /* 0x0000000e390e7209 */ /* 0x000fe40007810000 */
        /* <DEDUP_REMOVED lines=20> */
[----:B------:R-:W-:Y:S01]  /*125c0*/  ISETP.GE.AND P0, PT, R0, R53, PT ;  /* 0x000000350000720c */ /* 0x000fe20003f06270 */
[----:B------:R-:W-:Y:S01]  /*125d0*/  LDSM.16.MT88.4 R96, [R146+0xd000] ;  /* 0x00d000009260783b */ /* 0x000fe20000004200 */
[----:B------:R-:W-:-:S02]  /*125e0*/  FSEL R44, R94, -INF , !P1 ;  /* 0xff8000005e2c7808 */ /* 0x000fc40004800000 */
[----:B------:R-:W-:Y:S02]  /*125f0*/  FMNMX.FTZ R13, R46, R13, !PT ;  /* 0x0000000d2e0d7209 */ /* 0x000fe40007810000 */
[----:B------:R-:W-:Y:S02]  /*12600*/  FSEL R42, R95, -INF , !P0 ;  /* 0xff8000005f2a7808 */ /* 0x000fe40004000000 */
[----:B------:R-:W-:Y:S01]  /*12610*/  FMNMX.FTZ R13, R44, R13, !PT ;  /* 0x0000000d2c0d7209 */ /* 0x000fe20007810000 */
[----:B------:R-:W-:Y:S03]  /*12620*/  LDSM.16.MT88.4 R92, [R144+0xb000] ;  /* 0x00b00000905c783b */ /* 0x000fe60000004200 */
[----:B------:R-:W-:Y:S02]  /*12630*/  FMNMX.FTZ R6, R42, R13, !PT ;  /* 0x0000000d2a067209 */ /* 0x000fe40007810000 */
[----:B------:R-:W-:Y:S04]  /*12640*/  LDSM.16.MT88.4 R12, [R146+0xb400] ;  /* 0x00b40000920c783b */ /* 0x000fe80000004200 */
[----:B------:R-:W2:Y:S01]  /*12650*/  SHFL.BFLY PT, R5, R6, 0x2, 0x1f ;  /* 0x0c401f0006057f89 */ /* 0x000ea200000e0000 */
[----:B-1----:R-:W-:-:S05]  /*12660*/  FMNMX.FTZ R10, R11, R10, !PT ;  /* 0x0000000a0b0a7209 */ /* 0x002fca0007810000 */
[----:B------:R-:W1:Y:S01]  /*12670*/  SHFL.BFLY PT, R7, R10, 0x1, 0x1f ;  /* 0x0c201f000a077f89 */ /* 0x000e6200000e0000 */
[----:B--2---:R-:W-:-:S05]  /*12680*/  FMNMX.FTZ R5, R6, R5, !PT ;  /* 0x0000000506057209 */ /* 0x004fca0007810000 */
[----:B------:R-:W2:Y:S01]  /*12690*/  SHFL.BFLY PT, R0, R5, 0x1, 0x1f ;  /* 0x0c201f0005007f89 */ /* 0x000ea200000e0000 */
[----:B-1----:R-:W-:-:S03]  /*126a0*/  FMNMX.FTZ R2, R10, R7, !PT ;  /* 0x000000070a027209 */ /* 0x002fc60007810000 */
[----:B------:R-:W-:Y:S01]  /*126b0*/  LDSM.16.MT88.4 R8, [R146+0x9400] ;  /* 0x009400009208783b */ /* 0x000fe20000004200 */
[C---:B------:R-:W-:Y:S01]  /*126c0*/  FSETP.NEU.FTZ.AND P0, PT, R2.reuse, -INF , PT ;  /* 0xff8000000200780b */ /* 0x040fe20003f1d000 */
[----:B------:R-:W-:-:S05]  /*126d0*/  FMUL.FTZ R132, R2, c[0x0][0x23c] ;  /* 0x00008f0002847a20 */ /* 0x000fca0000410000 */
[----:B------:R-:W-:-:S05]  /*126e0*/  FSEL R132, R132, RZ, P0 ;  /* 0x000000ff84847208 */ /* 0x000fca0000000000 */
[--C-:B------:R-:W-:Y:S02]  /*126f0*/  FFMA.FTZ R36, R33, c[0x0][0x23c], -R132.reuse ;  /* 0x00008f0021247a23 */ /* 0x100fe40000010884 */
[--C-:B------:R-:W-:Y:S02]  /*12700*/  FFMA.FTZ R33, R69, c[0x0][0x23c], -R132.reuse ;  /* 0x00008f0045217a23 */ /* 0x100fe40000010884 */
[--C-:B------:R-:W-:Y:S01]  /*12710*/  FFMA.FTZ R38, R37, c[0x0][0x23c], -R132.reuse ;  /* 0x00008f0025267a23 */ /* 0x100fe20000010884 */
[----:B------:R-:W1:Y:S01]  /*12720*/  LDSM.16.MT88.4 R68, [R146+0x9000] ;  /* 0x009000009244783b */ /* 0x000e620000004200 */
[----:B--2---:R-:W-:Y:S01]  /*12730*/  FMNMX.FTZ R0, R5, R0, !PT ;  /* 0x0000000005007209 */ /* 0x004fe20007810000 */
[--C-:B------:R-:W-:Y:S01]  /*12740*/  FFMA.FTZ R21, R43, c[0x0][0x23c], -R132.reuse ;  /* 0x00008f002b157a23 */ /* 0x100fe20000010884 */
[----:B------:R-:W-:Y:S01]  /*12750*/  MUFU.EX2 R36, R36 ;  /* 0x0000002400247308 */ /* 0x000fe20000000800 */
[----:B------:R-:W-:Y:S01]  /*12760*/  FFMA.FTZ R130, R18, c[0x0][0x23c], -R132 ;  /* 0x00008f0012827a23 */ /* 0x000fe20000010884 */
[C---:B------:R-:W-:Y:S01]  /*12770*/  FSETP.NEU.FTZ.AND P0, PT, R0.reuse, -INF , PT ;  /* 0xff8000000000780b */ /* 0x040fe20003f1d000 */
[----:B------:R-:W-:-:S02]  /*12780*/  FMUL.FTZ R37, R0, c[0x0][0x23c] ;  /* 0x00008f0000257a20 */ /* 0x000fc40000410000 */
[--C-:B------:R-:W-:Y:S02]  /*12790*/  FFMA.FTZ R127, R17, c[0x0][0x23c], -R132.reuse ;  /* 0x00008f00117f7a23 */ /* 0x100fe40000010884 */
[--C-:B------:R-:W-:Y:S01]  /*127a0*/  FFMA.FTZ R30, R35, c[0x0][0x23c], -R132.reuse ;  /* 0x00008f00231e7a23 */ /* 0x100fe20000010884 */
[----:B------:R-:W-:Y:S01]  /*127b0*/  FSEL R37, R37, RZ, P0 ;  /* 0x000000ff25257208 */ /* 0x000fe20000000000 */
[----:B------:R-:W-:Y:S01]  /*127c0*/  MUFU.EX2 R130, R130 ;  /* 0x0000008200827308 */ /* 0x000fe20000000800 */
[--C-:B------:R-:W-:Y:S02]  /*127d0*/  FFMA.FTZ R39, R39, c[0x0][0x23c], -R132.reuse ;  /* 0x00008f0027277a23 */ /* 0x100fe40000010884 */
[----:B------:R-:W-:Y:S02]  /*127e0*/  FFMA.FTZ R121, R121, c[0x0][0x23c], -R132 ;  /* 0x00008f0079797a23 */ /* 0x000fe40000010884 */
[--C-:B------:R-:W-:Y:S02]  /*127f0*/  FFMA.FTZ R134, R4, c[0x0][0x23c], -R37.reuse ;  /* 0x00008f0004867a23 */ /* 0x100fe40000010825 */
[--C-:B------:R-:W-:Y:S01]  /*12800*/  FFMA.FTZ R129, R16, c[0x0][0x23c], -R37.reuse ;  /* 0x00008f0010817a23 */ /* 0x100fe20000010825 */
[----:B------:R-:W2:Y:S01]  /*12810*/  MUFU.EX2 R127, R127 ;  /* 0x0000007f007f7308 */ /* 0x000ea20000000800 */
[--C-:B------:R-:W-:Y:S01]  /*12820*/  FFMA.FTZ R60, R58, c[0x0][0x23c], -R37.reuse ;  /* 0x00008f003a3c7a23 */ /* 0x100fe20000010825 */
[----:B------:R-:W-:Y:S01]  /*12830*/  LDSM.16.MT88.4 R16, [R144+0xd000] ;  /* 0x00d000009010783b */ /* 0x000fe20000004200 */
[----:B------:R-:W-:-:S02]  /*12840*/  FFMA.FTZ R43, R72, c[0x0][0x23c], -R37 ;  /* 0x00008f00482b7a23 */ /* 0x000fc40000010825 */
[--C-:B------:R-:W-:Y:S02]  /*12850*/  FFMA.FTZ R58, R74, c[0x0][0x23c], -R37.reuse ;  /* 0x00008f004a3a7a23 */ /* 0x100fe40000010825 */
[--C-:B------:R-:W-:Y:S01]  /*12860*/  FFMA.FTZ R35, R76, c[0x0][0x23c], -R37.reuse ;  /* 0x00008f004c237a23 */ /* 0x100fe20000010825 */
[----:B------:R-:W-:Y:S01]  /*12870*/  MUFU.EX2 R21, R21 ;  /* 0x0000001500157308 */ /* 0x000fe20000000800 */
[--C-:B------:R-:W-:Y:S01]  /*12880*/  FFMA.FTZ R34, R34, c[0x0][0x23c], -R37.reuse ;  /* 0x00008f0022227a23 */ /* 0x100fe20000010825 */
[----:B------:R-:W3:Y:S01]  /*12890*/  LDSM.16.MT88.4 R76, [R144+0x9000] ;  /* 0x00900000904c783b */ /* 0x000ee20000004200 */
[--C-:B------:R-:W-:Y:S02]  /*128a0*/  FFMA.FTZ R31, R32, c[0x0][0x23c], -R37.reuse ;  /* 0x00008f00201f7a23 */ /* 0x100fe40000010825 */
[--C-:B------:R-:W-:Y:S02]  /*128b0*/  FFMA.FTZ R32, R29, c[0x0][0x23c], -R132.reuse ;  /* 0x00008f001d207a23 */ /* 0x100fe40000010884 */
[----:B------:R-:W-:Y:S01]  /*128c0*/  FFMA.FTZ R29, R143, c[0x0][0x23c], -R132 ;  /* 0x00008f008f1d7a23 */ /* 0x000fe20000010884 */
[----:B------:R-:W4:Y:S01]  /*128d0*/  MUFU.EX2 R38, R38 ;  /* 0x0000002600267308 */ /* 0x000f220000000800 */
[----:B--2---:R-:W-:Y:S01]  /*128e0*/  F2FP.PACK_AB R104, R127, R130 ;  /* 0x000000827f68723e */ /* 0x004fe200000000ff */
[----:B------:R-:W-:-:S02]  /*128f0*/  FFMA.FTZ R28, R28, c[0x0][0x23c], -R37 ;  /* 0x00008f001c1c7a23 */ /* 0x000fc40000010825 */
[--C-:B------:R-:W-:Y:S02]  /*12900*/  FFMA.FTZ R3, R66, c[0x0][0x23c], -R37.reuse ;  /* 0x00008f0042037a23 */ /* 0x100fe40000010825 */
[--C-:B------:R-:W-:Y:S02]  /*12910*/  FFMA.FTZ R66, R45, c[0x0][0x23c], -R132.reuse ;  /* 0x00008f002d427a23 */ /* 0x100fe40000010884 */
[----:B------:R-:W-:Y:S01]  /*12920*/  MUFU.EX2 R134, R134 ;  /* 0x0000008600867308 */ /* 0x000fe20000000800 */
[--C-:B------:R-:W-:Y:S02]  /*12930*/  FFMA.FTZ R45, R47, c[0x0][0x23c], -R132.reuse ;  /* 0x00008f002f2d7a23 */ /* 0x100fe40000010884 */
[--C-:B------:R-:W-:Y:S02]  /*12940*/  FFMA.FTZ R47, R166, c[0x0][0x23c], -R37.reuse ;  /* 0x00008f00a62f7a23 */ /* 0x100fe40000010825 */
[----:B------:R-:W-:Y:S02]  /*12950*/  FFMA.FTZ R41, R164, c[0x0][0x23c], -R37 ;  /* 0x00008f00a4297a23 */ /* 0x000fe40000010825 */
[--C-:B------:R-:W-:Y:S01]  /*12960*/  FFMA.FTZ R166, R131, c[0x0][0x23c], -R132.reuse ;  /* 0x00008f0083a67a23 */ /* 0x100fe20000010884 */
[----:B------:R-:W2:Y:S01]  /*12970*/  MUFU.EX2 R129, R129 ;  /* 0x0000008100817308 */ /* 0x000ea20000000800 */
[----:B----4-:R-:W-:Y:S01]  /*12980*/  F2FP.PACK_AB R106, R38, R21 ;  /* 0x00000015266a723e */ /* 0x010fe200000000ff */
        /* <DEDUP_REMOVED lines=13> */
[----:B------:R-:W2:Y:S01]  /*12a60*/  MUFU.EX2 R39, R39 ;  /* 0x0000002700277308 */ /* 0x000ea20000000800 */
[--C-:B------:R-:W-:Y:S02]  /*12a70*/  FFMA.FTZ R126, R57, c[0x0][0x23c], -R132.reuse ;  /* 0x00008f00397e7a23 */ /* 0x100fe40000010884 */
[----:B------:R-:W-:Y:S02]  /*12a80*/  FFMA.FTZ R138, R59, c[0x0][0x23c], -R132 ;  /* 0x00008f003b8a7a23 */ /* 0x000fe40000010884 */
[--C-:B------:R-:W-:Y:S02]  /*12a90*/  FFMA.FTZ R57, R62, c[0x0][0x23c], -R37.reuse ;  /* 0x00008f003e397a23 */ /* 0x100fe40000010825 */
[--C-:B------:R-:W-:Y:S01]  /*12aa0*/  FFMA.FTZ R62, R22, c[0x0][0x23c], -R37.reuse ;  /* 0x00008f00163e7a23 */ /* 0x100fe20000010825 */
[----:B----4-:R-:W-:Y:S01]  /*12ab0*/  F2FP.PACK_AB R107, R43, R60 ;  /* 0x0000003c2b6b723e */ /* 0x010fe200000000ff */
[----:B------:R-:W-:Y:S01]  /*12ac0*/  MUFU.EX2 R33, R33 ;  /* 0x0000002100217308 */ /* 0x000fe20000000800 */
[----:B------:R-:W-:-:S02]  /*12ad0*/  FFMA.FTZ R59, R20, c[0x0][0x23c], -R37 ;  /* 0x00008f00143b7a23 */ /* 0x000fc40000010825 */
[----:B------:R-:W-:Y:S02]  /*12ae0*/  FFMA.FTZ R56, R56, c[0x0][0x23c], -R37 ;  /* 0x00008f0038387a23 */ /* 0x000fe40000010825 */
[--C-:B------:R-:W-:Y:S01]  /*12af0*/  FFMA.FTZ R63, R63, c[0x0][0x23c], -R132.reuse ;  /* 0x00008f003f3f7a23 */ /* 0x100fe20000010884 */
[C---:B-1----:R-:W-:Y:S01]  /*12b00*/  HMMA.16816.F32 R112, R104.reuse, R68, RZ ;  /* 0x000000446870723c */ /* 0x042fe200000018ff */
[----:B--2---:R-:W-:Y:S01]  /*12b10*/  F2FP.PACK_AB R4, R36, R39 ;  /* 0x000000272404723e */ /* 0x004fe200000000ff */
[----:B------:R-:W1:Y:S01]  /*12b20*/  MUFU.EX2 R30, R30 ;  /* 0x0000001e001e7308 */ /* 0x000e620000000800 */
[--C-:B------:R-:W-:Y:S02]  /*12b30*/  FFMA.FTZ R61, R61, c[0x0][0x23c], -R132.reuse ;  /* 0x00008f003d3d7a23 */ /* 0x100fe40000010884 */
[----:B------:R-:W-:Y:S02]  /*12b40*/  FFMA.FTZ R67, R67, c[0x0][0x23c], -R132 ;  /* 0x00008f0043437a23 */ /* 0x000fe40000010884 */
[----:B------:R-:W-:Y:S01]  /*12b50*/  FADD.FTZ R129, R134, R129 ;  /* 0x0000008186817221 */ /* 0x000fe20000010000 */
[----:B------:R-:W-:Y:S01]  /*12b60*/  HMMA.16816.F32 R68, R104, R70, RZ ;  /* 0x000000466844723c */ /* 0x000fe200000018ff */
[----:B------:R-:W-:Y:S01]  /*12b70*/  FFMA.FTZ R48, R48, c[0x0][0x23c], -R37 ;  /* 0x00008f0030307a23 */ /* 0x000fe20000010825 */
[----:B------:R-:W-:Y:S01]  /*12b80*/  MUFU.EX2 R58, R58 ;  /* 0x0000003a003a7308 */ /* 0x000fe20000000800 */
[----:B------:R-:W-:-:S02]  /*12b90*/  FADD.FTZ R60, R60, R129 ;  /* 0x000000813c3c7221 */ /* 0x000fc40000010000 */
[--C-:B------:R-:W-:Y:S02]  /*12ba0*/  FFMA.FTZ R46, R46, c[0x0][0x23c], -R37.reuse ;  /* 0x00008f002e2e7a23 */ /* 0x100fe40000010825 */
[----:B------:R-:W-:Y:S01]  /*12bb0*/  FFMA.FTZ R42, R42, c[0x0][0x23c], -R37 ;  /* 0x00008f002a2a7a23 */ /* 0x000fe20000010825 */
[----:B------:R-:W-:Y:S02]  /*12bc0*/  HMMA.16816.F32 R88, R104, R92, RZ ;  /* 0x0000005c6858723c */ /* 0x000fe400000018ff */
[----:B------:R-:W2:Y:S01]  /*12bd0*/  MUFU.EX2 R35, R35 ;  /* 0x0000002300237308 */ /* 0x000ea20000000800 */
[----:B-1----:R-:W-:-:S05]  /*12be0*/  F2FP.PACK_AB R6, R30, R33 ;  /* 0x000000211e06723e */ /* 0x002fca00000000ff */
[C---:B------:R-:W-:Y:S02]  /*12bf0*/  HMMA.16816.F32 R92, R104.reuse, R94, RZ ;  /* 0x0000005e685c723c */ /* 0x040fe400000018ff */
[----:B------:R-:W-:Y:S06]  /*12c00*/  MUFU.EX2 R34, R34 ;  /* 0x0000002200227308 */ /* 0x000fec0000000800 */
[----:B------:R-:W-:Y:S02]  /*12c10*/  HMMA.16816.F32 R80, R104, R84, RZ ;  /* 0x000000546850723c */ /* 0x000fe400000018ff */
[----:B------:R-:W1:Y:S01]  /*12c20*/  MUFU.EX2 R31, R31 ;  /* 0x0000001f001f7308 */ /* 0x000e620000000800 */
[----:B--2---:R-:W-:-:S05]  /*12c30*/  F2FP.PACK_AB R5, R35, R58 ;  /* 0x0000003a2305723e */ /* 0x004fca00000000ff */
[C---:B------:R-:W-:Y:S02]  /*12c40*/  HMMA.16816.F32 R84, R104.reuse, R86, RZ ;  /* 0x000000566854723c */ /* 0x040fe400000018ff */
[----:B------:R-:W-:Y:S06]  /*12c50*/  MUFU.EX2 R32, R32 ;  /* 0x0000002000207308 */ /* 0x000fec0000000800 */
[C---:B---3--:R-:W-:Y:S01]  /*12c60*/  HMMA.16816.F32 R72, R104.reuse, R76, RZ ;  /* 0x0000004c6848723c */ /* 0x048fe200000018ff */
[----:B-1----:R-:W-:Y:S01]  /*12c70*/  F2FP.PACK_AB R7, R31, R34 ;  /* 0x000000221f07723e */ /* 0x002fe200000000ff */
[----:B------:R-:W1:Y:S06]  /*12c80*/  MUFU.EX2 R29, R29 ;  /* 0x0000001d001d7308 */ /* 0x000e6c0000000800 */
[----:B------:R-:W-:Y:S02]  /*12c90*/  HMMA.16816.F32 R108, R104, R96, RZ ;  /* 0x00000060686c723c */ /* 0x000fe400000018ff */
[----:B------:R-:W-:Y:S06]  /*12ca0*/  MUFU.EX2 R28, R28 ;  /* 0x0000001c001c7308 */ /* 0x000fec0000000800 */
[C---:B------:R-:W-:Y:S02]  /*12cb0*/  HMMA.16816.F32 R112, R4.reuse, R8, R112 ;  /* 0x000000080470723c */ /* 0x040fe40000001870 */
[----:B------:R-:W-:Y:S06]  /*12cc0*/  MUFU.EX2 R3, R3 ;  /* 0x0000000300037308 */ /* 0x000fec0000000800 */
[----:B------:R-:W-:Y:S01]  /*12cd0*/  HMMA.16816.F32 R68, R4, R10, R68 ;  /* 0x0000000a0444723c */ /* 0x000fe20000001844 */
[----:B------:R-:W2:Y:S01]  /*12ce0*/  LDSM.16.MT88.4 R8, [R144+0xb400] ;  /* 0x00b400009008783b */ /* 0x000ea20000004200 */
[----:B------:R-:W-:Y:S06]  /*12cf0*/  MUFU.EX2 R66, R66 ;  /* 0x0000004200427308 */ /* 0x000fec0000000800 */
[C---:B------:R-:W-:Y:S02]  /*12d00*/  HMMA.16816.F32 R76, R104.reuse, R78, RZ ;  /* 0x0000004e684c723c */ /* 0x040fe400000018ff */
[----:B------:R-:W-:Y:S06]  /*12d10*/  MUFU.EX2 R45, R45 ;  /* 0x0000002d002d7308 */ /* 0x000fec0000000800 */
[C---:B------:R-:W-:Y:S02]  /*12d20*/  HMMA.16816.F32 R96, R104.reuse, R98, RZ ;  /* 0x000000626860723c */ /* 0x040fe400000018ff */
[----:B------:R-:W-:Y:S06]  /*12d30*/  MUFU.EX2 R47, R47 ;  /* 0x0000002f002f7308 */ /* 0x000fec0000000800 */
[C---:B------:R-:W-:Y:S02]  /*12d40*/  HMMA.16816.F32 R100, R104.reuse, R16, RZ ;  /* 0x000000106864723c */ /* 0x040fe400000018ff */
[----:B------:R-:W-:Y:S06]  /*12d50*/  MUFU.EX2 R41, R41 ;  /* 0x0000002900297308 */ /* 0x000fec0000000800 */
[----:B------:R-:W-:Y:S01]  /*12d60*/  HMMA.16816.F32 R104, R104, R18, RZ ;  /* 0x000000126868723c */ /* 0x000fe200000018ff */
[----:B------:R-:W-:Y:S01]  /*12d70*/  LDSM.16.MT88.4 R16, [R146+0xa400] ;  /* 0x00a400009210783b */ /* 0x000fe20000004200 */
[----:B------:R-:W-:Y:S06]  /*12d80*/  MUFU.EX2 R166, R166 ;  /* 0x000000a600a67308 */ /* 0x000fec0000000800 */
[C---:B------:R-:W-:Y:S02]  /*12d90*/  HMMA.16816.F32 R80, R4.reuse, R12, R80 ;  /* 0x0000000c0450723c */ /* 0x040fe40000001850 */
[----:B------:R-:W-:Y:S06]  /*12da0*/  MUFU.EX2 R164, R164 ;  /* 0x000000a400a47308 */ /* 0x000fec0000000800 */
[C---:B--2---:R-:W-:Y:S02]  /*12db0*/  HMMA.16816.F32 R88, R4.reuse, R8, R88 ;  /* 0x000000080458723c */ /* 0x044fe40000001858 */
[----:B------:R-:W-:Y:S06]  /*12dc0*/  MUFU.EX2 R135, R135 ;  /* 0x0000008700877308 */ /* 0x000fec0000000800 */
[C---:B------:R-:W-:Y:S01]  /*12dd0*/  HMMA.16816.F32 R92, R4.reuse, R10, R92 ;  /* 0x0000000a045c723c */ /* 0x040fe2000000185c */
[----:B------:R-:W2:Y:S01]  /*12de0*/  LDSM.16.MT88.4 R8, [R144+0xd400] ;  /* 0x00d400009008783b */ /* 0x000ea20000004200 */
[----:B------:R-:W-:Y:S06]  /*12df0*/  MUFU.EX2 R131, R131 ;  /* 0x0000008300837308 */ /* 0x000fec0000000800 */
[C---:B------:R-:W-:Y:S01]  /*12e00*/  HMMA.16816.F32 R84, R4.reuse, R14, R84 ;  /* 0x0000000e0454723c */ /* 0x040fe20000001854 */
[----:B------:R-:W3:Y:S01]  /*12e10*/  LDSM.16.MT88.4 R12, [R146+0xd400] ;  /* 0x00d40000920c783b */ /* 0x000ee20000004200 */
[----:B------:R-:W-:Y:S06]  /*12e20*/  MUFU.EX2 R172, R172 ;  /* 0x000000ac00ac7308 */ /* 0x000fec0000000800 */
[C---:B------:R-:W-:Y:S02]  /*12e30*/  HMMA.16816.F32 R72, R4.reuse, R24, R72 ;  /* 0x000000180448723c */ /* 0x040fe40000001848 */
[----:B------:R-:W-:Y:S05]  /*12e40*/  MUFU.EX2 R121, R121 ;  /* 0x0000007900797308 */ /* 0x000fea0000000800 */
[----:B------:R-:W-:Y:S01]  /*12e50*/  FFMA.FTZ R24, R165, c[0x0][0x23c], -R132 ;  /* 0x00008f00a5187a23 */ /* 0x000fe20000010884 */
[----:B------:R-:W-:Y:S01]  /*12e60*/  HMMA.16816.F32 R76, R4, R26, R76 ;  /* 0x0000001a044c723c */ /* 0x000fe2000000184c */
[----:B------:R-:W-:-:S02]  /*12e70*/  FFMA.FTZ R25, R120, c[0x0][0x23c], -R37 ;  /* 0x00008f0078197a23 */ /* 0x000fc40000010825 */
[--C-:B------:R-:W-:Y:S01]  /*12e80*/  FFMA.FTZ R120, R64, c[0x0][0x23c], -R37.reuse ;  /* 0x00008f0040787a23 */ /* 0x100fe20000010825 */
[----:B------:R-:W-:Y:S01]  /*12e90*/  MUFU.EX2 R140, R140 ;  /* 0x0000008c008c7308 */ /* 0x000fe20000000800 */
[--C-:B------:R-:W-:Y:S02]  /*12ea0*/  FFMA.FTZ R64, R174, c[0x0][0x23c], -R37.reuse ;  /* 0x00008f00ae407a23 */ /* 0x100fe40000010825 */
[--C-:B------:R-:W-:Y:S02]  /*12eb0*/  FFMA.FTZ R27, R161, c[0x0][0x23c], -R132.reuse ;  /* 0x00008f00a11b7a23 */ /* 0x100fe40000010884 */
[----:B------:R-:W-:Y:S02]  /*12ec0*/  FFMA.FTZ R26, R122, c[0x0][0x23c], -R37 ;  /* 0x00008f007a1a7a23 */ /* 0x000fe40000010825 */
[--C-:B------:R-:W-:Y:S01]  /*12ed0*/  FFMA.FTZ R122, R49, c[0x0][0x23c], -R132.reuse ;  /* 0x00008f00317a7a23 */ /* 0x100fe20000010884 */
[----:B------:R-:W-:Y:S01]  /*12ee0*/  MUFU.EX2 R24, R24 ;  /* 0x0000001800187308 */ /* 0x000fe20000000800 */
[----:B------:R-:W-:-:S02]  /*12ef0*/  FFMA.FTZ R49, R139, c[0x0][0x23c], -R132 ;  /* 0x00008f008b317a23 */ /* 0x000fc40000010884 */
[----:B------:R-:W-:Y:S01]  /*12f00*/  FFMA.FTZ R139, R133, c[0x0][0x23c], -R132 ;  /* 0x00008f00858b7a23 */ /* 0x000fe20000010884 */
[----:B--2---:R-:W-:Y:S01]  /*12f10*/  HMMA.16816.F32 R100, R4, R8, R100 ;  /* 0x000000080464723c */ /* 0x004fe20000001864 */
[----:B------:R-:W-:-:S03]  /*12f20*/  FFMA.FTZ R174, R142, c[0x0][0x23c], -R37 ;  /* 0x00008f008eae7a23 */ /* 0x000fc60000010825 */
[----:B------:R-:W2:Y:S01]  /*12f30*/  MUFU.EX2 R27, R27 ;  /* 0x0000001b001b7308 */ /* 0x000ea20000000800 */
[--C-:B------:R-:W-:Y:S02]  /*12f40*/  FFMA.FTZ R133, R141, c[0x0][0x23c], -R132.reuse ;  /* 0x00008f008d857a23 */ /* 0x100fe40000010884 */
[----:B------:R-:W-:Y:S01]  /*12f50*/  FFMA.FTZ R142, R176, c[0x0][0x23c], -R37 ;  /* 0x00008f00b08e7a23 */ /* 0x000fe20000010825 */
[C---:B------:R-:W-:Y:S01]  /*12f60*/  HMMA.16816.F32 R104, R4.reuse, R10, R104 ;  /* 0x0000000a0468723c */ /* 0x040fe20000001868 */
[----:B------:R-:W4:Y:S01]  /*12f70*/  LDSM.16.MT88.4 R8, [R144+0x9800] ;  /* 0x009800009008783b */ /* 0x000f220000004200 */
[--C-:B------:R-:W-:Y:S02]  /*12f80*/  FFMA.FTZ R141, R23, c[0x0][0x23c], -R132.reuse ;  /* 0x00008f00178d7a23 */ /* 0x100fe40000010884 */
[----:B------:R-:W5:Y:S01]  /*12f90*/  MUFU.EX2 R25, R25 ;  /* 0x0000001900197308 */ /* 0x000f620000000800 */
[--C-:B------:R-:W-:Y:S02]  /*12fa0*/  FFMA.FTZ R23, R51, c[0x0][0x23c], -R132.reuse ;  /* 0x00008f0033177a23 */ /* 0x100fe40000010884 */
[----:B------:R-:W-:Y:S01]  /*12fb0*/  FFMA.FTZ R51, R55, c[0x0][0x23c], -R132 ;  /* 0x00008f0037337a23 */ /* 0x000fe20000010884 */
[----:B---3--:R-:W-:Y:S01]  /*12fc0*/  HMMA.16816.F32 R108, R4, R12, R108 ;  /* 0x0000000c046c723c */ /* 0x008fe2000000186c */
[----:B------:R-:W-:-:S03]  /*12fd0*/  FADD.FTZ R132, R130, R127 ;  /* 0x0000007f82847221 */ /* 0x000fc60000010000 */
[----:B------:R-:W3:Y:S04]  /*12fe0*/  MUFU.EX2 R26, R26 ;  /* 0x0000001a001a7308 */ /* 0x000ee80000000800 */
[----:B------:R-:W-:Y:S01]  /*12ff0*/  HMMA.16816.F32 R96, R4, R14, R96 ;  /* 0x0000000e0460723c */ /* 0x000fe20000001860 */
[----:B------:R-:W4:Y:S03]  /*13000*/  LDSM.16.MT88.4 R12, [R146+0x9800] ;  /* 0x00980000920c783b */ /* 0x000f260000004200 */
[----:B------:R-:W-:Y:S03]  /*13010*/  MUFU.EX2 R122, R122 ;  /* 0x0000007a007a7308 */ /* 0x000fe60000000800 */
[----:B-1----:R-:W-:-:S02]  /*13020*/  F2FP.PACK_AB R4, R29, R32 ;  /* 0x000000201d04723e */ /* 0x002fc400000000ff */
[----:B--2---:R-:W-:Y:S02]  /*13030*/  F2FP.PACK_AB R6, R24, R27 ;  /* 0x0000001b1806723e */ /* 0x004fe400000000ff */
[----:B-----5:R-:W-:Y:S01]  /*13040*/  F2FP.PACK_AB R5, R25, R28 ;  /* 0x0000001c1905723e */ /* 0x020fe200000000ff */
[----:B------:R-:W1:Y:S01]  /*13050*/  MUFU.EX2 R49, R49 ;  /* 0x0000003100317308 */ /* 0x000e620000000800 */
[----:B---3--:R-:W-:-:S07]  /*13060*/  F2FP.PACK_AB R7, R3, R26 ;  /* 0x0000001a0307723e */ /* 0x008fce00000000ff */
[----:B------:R-:W2:Y:S01]  /*13070*/  MUFU.EX2 R120, R120 ;  /* 0x0000007800787308 */ /* 0x000ea20000000800 */
[C---:B----4-:R-:W-:Y:S07]  /*13080*/  HMMA.16816.F32 R72, R4.reuse, R8, R72 ;  /* 0x000000080448723c */ /* 0x050fee0000001848 */
[----:B------:R-:W3:Y:S01]  /*13090*/  MUFU.EX2 R64, R64 ;  /* 0x0000004000407308 */ /* 0x000ee20000000800 */
[C---:B------:R-:W-:Y:S01]  /*130a0*/  HMMA.16816.F32 R76, R4.reuse, R10, R76 ;  /* 0x0000000a044c723c */ /* 0x040fe2000000184c */
[----:B------:R-:W4:Y:S06]  /*130b0*/  LDSM.16.MT88.4 R8, [R144+0xb800] ;  /* 0x00b800009008783b */ /* 0x000f2c0000004200 */
[----:B------:R-:W5:Y:S01]  /*130c0*/  MUFU.EX2 R139, R139 ;  /* 0x0000008b008b7308 */ /* 0x000f620000000800 */
[C---:B------:R-:W-:Y:S07]  /*130d0*/  HMMA.16816.F32 R112, R4.reuse, R12, R112 ;  /* 0x0000000c0470723c */ /* 0x040fee0000001870 */
[----:B------:R-:W1:Y:S01]  /*130e0*/  MUFU.EX2 R133, R133 ;  /* 0x0000008500857308 */ /* 0x000e620000000800 */
[C---:B------:R-:W-:Y:S01]  /*130f0*/  HMMA.16816.F32 R68, R4.reuse, R14, R68 ;  /* 0x0000000e0444723c */ /* 0x040fe20000001844 */
[----:B------:R-:W1:Y:S06]  /*13100*/  LDSM.16.MT88.4 R12, [R146+0xb800] ;  /* 0x00b80000920c783b */ /* 0x000e6c0000004200 */
[----:B------:R-:W1:Y:S08]  /*13110*/  MUFU.EX2 R174, R174 ;  /* 0x000000ae00ae7308 */ /* 0x000e700000000800 */
[----:B------:R-:W1:Y:S08]  /*13120*/  MUFU.EX2 R142, R142 ;  /* 0x0000008e008e7308 */ /* 0x000e700000000800 */
[----:B------:R-:W1:Y:S01]  /*13130*/  MUFU.EX2 R65, R65 ;  /* 0x0000004100417308 */ /* 0x000e620000000800 */
[C---:B----4-:R-:W-:Y:S07]  /*13140*/  HMMA.16816.F32 R88, R4.reuse, R8, R88 ;  /* 0x000000080458723c */ /* 0x050fee0000001858 */
[----:B------:R-:W-:Y:S01]  /*13150*/  MUFU.EX2 R125, R125 ;  /* 0x0000007d007d7308 */ /* 0x000fe20000000800 */
[C---:B------:R-:W-:Y:S01]  /*13160*/  HMMA.16816.F32 R92, R4.reuse, R10, R92 ;  /* 0x0000000a045c723c */ /* 0x040fe2000000185c */
[----:B------:R-:W4:Y:S06]  /*13170*/  LDSM.16.MT88.4 R8, [R144+0xd800] ;  /* 0x00d800009008783b */ /* 0x000f2c0000004200 */
[----:B------:R-:W2:Y:S01]  /*13180*/  MUFU.EX2 R124, R124 ;  /* 0x0000007c007c7308 */ /* 0x000ea20000000800 */
[C---:B-1----:R-:W-:Y:S07]  /*13190*/  HMMA.16816.F32 R80, R4.reuse, R12, R80 ;  /* 0x0000000c0450723c */ /* 0x042fee0000001850 */
[----:B------:R-:W-:Y:S01]  /*131a0*/  MUFU.EX2 R128, R128 ;  /* 0x0000008000807308 */ /* 0x000fe20000000800 */
[C---:B------:R-:W-:Y:S01]  /*131b0*/  HMMA.16816.F32 R84, R4.reuse, R14, R84 ;  /* 0x0000000e0454723c */ /* 0x040fe20000001854 */
[----:B------:R-:W1:Y:S06]  /*131c0*/  LDSM.16.MT88.4 R12, [R146+0xd800] ;  /* 0x00d80000920c783b */ /* 0x000e6c0000004200 */
[----:B------:R-:W1:Y:S08]  /*131d0*/  MUFU.EX2 R123, R123 ;  /* 0x0000007b007b7308 */ /* 0x000e700000000800 */
[----:B------:R-:W-:Y:S08]  /*131e0*/  MUFU.EX2 R130, R141 ;  /* 0x0000008d00827308 */ /* 0x000ff00000000800 */
        /* <DEDUP_REMOVED lines=8> */
[----:B------:R-:W-:Y:S01]  /*13270*/  HMMA.16816.F32 R96, R4, R14, R96 ;  /* 0x0000000e0460723c */ /* 0x000fe20000001860 */
[----:B------:R-:W1:Y:S06]  /*13280*/  LDSM.16.MT88.4 R12, [R146+0x9c00] ;  /* 0x009c0000920c783b */ /* 0x000e6c0000004200 */
[----:B------:R-:W-:Y:S01]  /*13290*/  MUFU.EX2 R62, R62 ;  /* 0x0000003e003e7308 */ /* 0x000fe20000000800 */
[----:B------:R-:W-:-:S02]  /*132a0*/  F2FP.PACK_AB R4, R49, R122 ;  /* 0x0000007a3104723e */ /* 0x000fc400000000ff */
[----:B------:R-:W-:-:S05]  /*132b0*/  F2FP.PACK_AB R6, R45, R66 ;  /* 0x000000422d06723e */ /* 0x000fca00000000ff */
[----:B------:R-:W-:Y:S01]  /*132c0*/  MUFU.EX2 R59, R59 ;  /* 0x0000003b003b7308 */ /* 0x000fe20000000800 */
[----:B--2---:R-:W-:Y:S02]  /*132d0*/  F2FP.PACK_AB R5, R47, R120 ;  /* 0x000000782f05723e */ /* 0x004fe400000000ff */
[----:B---3--:R-:W-:-:S05]  /*132e0*/  F2FP.PACK_AB R7, R41, R64 ;  /* 0x000000402907723e */ /* 0x008fca00000000ff */
[----:B------:R-:W2:Y:S02]  /*132f0*/  MUFU.EX2 R56, R56 ;  /* 0x0000003800387308 */ /* 0x000ea40000000800 */
[C---:B----4-:R-:W-:Y:S06]  /*13300*/  HMMA.16816.F32 R72, R4.reuse, R8, R72 ;  /* 0x000000080448723c */ /* 0x050fec0000001848 */
[----:B------:R-:W-:Y:S02]  /*13310*/  MUFU.EX2 R138, R138 ;  /* 0x0000008a008a7308 */ /* 0x000fe40000000800 */
[C---:B------:R-:W-:Y:S01]  /*13320*/  HMMA.16816.F32 R76, R4.reuse, R10, R76 ;  /* 0x0000000a044c723c */ /* 0x040fe2000000184c */
[----:B------:R-:W3:Y:S05]  /*13330*/  LDSM.16.MT88.4 R8, [R144+0xbc00] ;  /* 0x00bc00009008783b */ /* 0x000eea0000004200 */
[----:B------:R-:W4:Y:S02]  /*13340*/  MUFU.EX2 R63, R63 ;  /* 0x0000003f003f7308 */ /* 0x000f240000000800 */
[C---:B-1----:R-:W-:Y:S06]  /*13350*/  HMMA.16816.F32 R112, R4.reuse, R12, R112 ;  /* 0x0000000c0470723c */ /* 0x042fec0000001870 */
[----:B------:R-:W-:Y:S02]  /*13360*/  MUFU.EX2 R61, R61 ;  /* 0x0000003d003d7308 */ /* 0x000fe40000000800 */
[C---:B------:R-:W-:Y:S01]  /*13370*/  HMMA.16816.F32 R68, R4.reuse, R14, R68 ;  /* 0x0000000e0444723c */ /* 0x040fe20000001844 */
[----:B------:R-:W1:Y:S07]  /*13380*/  LDSM.16.MT88.4 R12, [R146+0xbc00] ;  /* 0x00bc0000920c783b */ /* 0x000e6e0000004200 */
[C---:B---3--:R-:W-:Y:S08]  /*13390*/  HMMA.16816.F32 R88, R4.reuse, R8, R88 ;  /* 0x000000080458723c */ /* 0x048ff00000001858 */
[C---:B------:R-:W-:Y:S01]  /*133a0*/  HMMA.16816.F32 R92, R4.reuse, R10, R92 ;  /* 0x0000000a045c723c */ /* 0x040fe2000000185c */
[----:B------:R-:W3:Y:S07]  /*133b0*/  LDSM.16.MT88.4 R8, [R144+0xdc00] ;  /* 0x00dc00009008783b */ /* 0x000eee0000004200 */
[C---:B-1----:R-:W-:Y:S08]  /*133c0*/  HMMA.16816.F32 R80, R4.reuse, R12, R80 ;  /* 0x0000000c0450723c */ /* 0x042ff00000001850 */
[C---:B------:R-:W-:Y:S01]  /*133d0*/  HMMA.16816.F32 R84, R4.reuse, R14, R84 ;  /* 0x0000000e0454723c */ /* 0x040fe20000001854 */
[----:B------:R-:W1:Y:S07]  /*133e0*/  LDSM.16.MT88.4 R12, [R146+0xdc00] ;  /* 0x00dc0000920c783b */ /* 0x000e6e0000004200 */
[C---:B---3--:R-:W-:Y:S08]  /*133f0*/  HMMA.16816.F32 R100, R4.reuse, R8, R100 ;  /* 0x000000080464723c */ /* 0x048ff00000001864 */
[C---:B------:R-:W-:Y:S01]  /*13400*/  HMMA.16816.F32 R104, R4.reuse, R10, R104 ;  /* 0x0000000a0468723c */ /* 0x040fe20000001868 */
[----:B------:R-:W3:Y:S07]  /*13410*/  LDSM.16.MT88.4 R8, [R144+0xa000] ;  /* 0x00a000009008783b */ /* 0x000eee0000004200 */
[C---:B-1----:R-:W-:Y:S08]  /*13420*/  HMMA.16816.F32 R108, R4.reuse, R12, R108 ;  /* 0x0000000c046c723c */ /* 0x042ff0000000186c */
[----:B------:R-:W-:Y:S01]  /*13430*/  HMMA.16816.F32 R96, R4, R14, R96 ;  /* 0x0000000e0460723c */ /* 0x000fe20000001860 */
[----:B------:R-:W1:Y:S06]  /*13440*/  LDSM.16.MT88.4 R12, [R146+0xa000] ;  /* 0x00a00000920c783b */ /* 0x000e6c0000004200 */
[----:B-----5:R-:W-:-:S02]  /*13450*/  F2FP.PACK_AB R4, R139, R166 ;  /* 0x000000a68b04723e */ /* 0x020fc400000000ff */
[----:B------:R-:W-:Y:S02]  /*13460*/  F2FP.PACK_AB R6, R133, R164 ;  /* 0x000000a48506723e */ /* 0x000fe400000000ff */
[----:B------:R-:W-:Y:S02]  /*13470*/  F2FP.PACK_AB R5, R135, R174 ;  /* 0x000000ae8705723e */ /* 0x000fe400000000ff */
[----:B------:R-:W-:-:S07]  /*13480*/  F2FP.PACK_AB R7, R131, R142 ;  /* 0x0000008e8307723e */ /* 0x000fce00000000ff */
        /* <DEDUP_REMOVED lines=18> */
[----:B------:R-:W-:-:S02]  /*135b0*/  F2FP.PACK_AB R4, R121, R172 ;  /* 0x000000ac7904723e */ /* 0x000fc400000000ff */
[----:B------:R-:W-:Y:S02]  /*135c0*/  F2FP.PACK_AB R6, R65, R140 ;  /* 0x0000008c4106723e */ /* 0x000fe400000000ff */
[----:B------:R-:W-:Y:S02]  /*135d0*/  F2FP.PACK_AB R5, R124, R125 ;  /* 0x0000007d7c05723e */ /* 0x000fe400000000ff */
[----:B------:R-:W-:-:S07]  /*135e0*/  F2FP.PACK_AB R7, R123, R128 ;  /* 0x000000807b07723e */ /* 0x000fce00000000ff */
[C---:B------:R-:W-:Y:S08]  /*135f0*/  HMMA.16816.F32 R112, R4.reuse, R16, R112 ;  /* 0x000000100470723c */ /* 0x040ff00000001870 */
[C---:B---3--:R-:W-:Y:S08]  /*13600*/  HMMA.16816.F32 R80, R4.reuse, R8, R80 ;  /* 0x000000080450723c */ /* 0x048ff00000001850 */
[C---:B------:R-:W-:Y:S01]  /*13610*/  HMMA.16816.F32 R84, R4.reuse, R10, R84 ;  /* 0x0000000a0454723c */ /* 0x040fe20000001854 */
[----:B------:R-:W3:Y:S07]  /*13620*/  LDSM.16.MT88.4 R8, [R144+0xe400] ;  /* 0x00e400009008783b */ /* 0x000eee0000004200 */
[C---:B------:R-:W-:Y:S01]  /*13630*/  HMMA.16816.F32 R68, R4.reuse, R18, R68 ;  /* 0x000000120444723c */ /* 0x040fe20000001844 */
[----:B------:R-:W5:Y:S07]  /*13640*/  LDSM.16.MT88.4 R16, [R144+0xc400] ;  /* 0x00c400009010783b */ /* 0x000f6e0000004200 */
[C---:B-1----:R-:W-:Y:S08]  /*13650*/  HMMA.16816.F32 R72, R4.reuse, R12, R72 ;  /* 0x0000000c0448723c */ /* 0x042ff00000001848 */
[C---:B------:R-:W-:Y:S01]  /*13660*/  HMMA.16816.F32 R76, R4.reuse, R14, R76 ;  /* 0x0000000e044c723c */ /* 0x040fe2000000184c */
[----:B------:R-:W1:Y:S07]  /*13670*/  LDSM.16.MT88.4 R12, [R146+0xe400] ;  /* 0x00e40000920c783b */ /* 0x000e6e0000004200 */
[C---:B---3--:R-:W-:Y:S08]  /*13680*/  HMMA.16816.F32 R100, R4.reuse, R8, R100 ;  /* 0x000000080464723c */ /* 0x048ff00000001864 */
[C---:B------:R-:W-:Y:S01]  /*13690*/  HMMA.16816.F32 R104, R4.reuse, R10, R104 ;  /* 0x0000000a0468723c */ /* 0x040fe20000001868 */
[----:B------:R-:W3:Y:S07]  /*136a0*/  LDSM.16.MT88.4 R8, [R146+0xa800] ;  /* 0x00a800009208783b */ /* 0x000eee0000004200 */
[C---:B-----5:R-:W-:Y:S08]  /*136b0*/  HMMA.16816.F32 R88, R4.reuse, R16, R88 ;  /* 0x000000100458723c */ /* 0x060ff00000001858 */
[C---:B------:R-:W-:Y:S01]  /*136c0*/  HMMA.16816.F32 R92, R4.reuse, R18, R92 ;  /* 0x00000012045c723c */ /* 0x040fe2000000185c */
[----:B------:R-:W5:Y:S07]  /*136d0*/  LDSM.16.MT88.4 R16, [R144+0xc800] ;  /* 0x00c800009010783b */ /* 0x000f6e0000004200 */
[C---:B-1----:R-:W-:Y:S08]  /*136e0*/  HMMA.16816.F32 R108, R4.reuse, R12, R108 ;  /* 0x0000000c046c723c */ /* 0x042ff0000000186c */
[----:B------:R-:W-:Y:S01]  /*136f0*/  HMMA.16816.F32 R96, R4, R14, R96 ;  /* 0x0000000e0460723c */ /* 0x000fe20000001860 */
[----:B------:R-:W1:Y:S06]  /*13700*/  LDSM.16.MT88.4 R12, [R146+0xc800] ;  /* 0x00c80000920c783b */ /* 0x000e6c0000004200 */
[----:B------:R-:W-:Y:S01]  /*13710*/  FADD.FTZ R5, R21, R132 ;  /* 0x0000008415057221 */ /* 0x000fe20000010000 */
[----:B------:R-:W-:Y:S01]  /*13720*/  F2FP.PACK_AB R4, R55, R130 ;  /* 0x000000823704723e */ /* 0x000fe200000000ff */
[----:B------:R-:W-:Y:S01]  /*13730*/  LDSM.16.MT88.4 R20, [R144+0xa800] ;  /* 0x00a800009014783b */ /* 0x000fe20000004200 */
[----:B------:R-:W-:Y:S01]  /*13740*/  F2FP.PACK_AB R6, R126, R51 ;  /* 0x000000337e06723e */ /* 0x000fe200000000ff */
[----:B------:R-:W-:Y:S01]  /*13750*/  FADD.FTZ R38, R38, R5 ;  /* 0x0000000526267221 */ /* 0x000fe20000010000 */
[----:B--2---:R-:W-:Y:S01]  /*13760*/  F2FP.PACK_AB R7, R56, R59 ;  /* 0x0000003b3807723e */ /* 0x004fe200000000ff */
[----:B------:R-:W-:-:S02]  /*13770*/  FADD.FTZ R5, R43, R60 ;  /* 0x0000003c2b057221 */ /* 0x000fc40000010000 */
[----:B------:R-:W-:Y:S02]  /*13780*/  FADD.FTZ R39, R39, R38 ;  /* 0x0000002627277221 */ /* 0x000fe40000010000 */
[----:B------:R-:W-:Y:S01]  /*13790*/  FADD.FTZ R58, R58, R5 ;  /* 0x000000053a3a7221 */ /* 0x000fe20000010000 */
[----:B------:R-:W-:Y:S01]  /*137a0*/  F2FP.PACK_AB R5, R62, R57 ;  /* 0x000000393e05723e */ /* 0x000fe200000000ff */
[----:B------:R-:W-:Y:S01]  /*137b0*/  FFMA.FTZ R43, R44, c[0x0][0x23c], -R37 ;  /* 0x00008f002c2b7a23 */ /* 0x000fe20000010825 */
[----:B------:R-:W2:Y:S01]  /*137c0*/  MUFU.EX2 R38, R67 ;  /* 0x0000004300267308 */ /* 0x000ea20000000800 */
[----:B------:R-:W-:-:S04]  /*137d0*/  FADD.FTZ R44, R36, R39 ;  /* 0x00000027242c7221 */ /* 0x000fc80000010000 */
[----:B---3--:R-:W-:Y:S01]  /*137e0*/  HMMA.16816.F32 R112, R4, R8, R112 ;  /* 0x000000080470723c */ /* 0x008fe20000001870 */
[----:B------:R-:W-:Y:S02]  /*137f0*/  FADD.FTZ R33, R33, R44 ;  /* 0x0000002c21217221 */ /* 0x000fe40000010000 */
[----:B------:R-:W-:Y:S02]  /*13800*/  MUFU.EX2 R36, R48 ;  /* 0x0000003000247308 */ /* 0x000fe40000000800 */
[----:B------:R-:W-:-:S03]  /*13810*/  FADD.FTZ R33, R30, R33 ;  /* 0x000000211e217221 */ /* 0x000fc60000010000 */
[C---:B------:R-:W-:Y:S01]  /*13820*/  HMMA.16816.F32 R68, R4.reuse, R10, R68 ;  /* 0x0000000a0444723c */ /* 0x040fe20000001844 */
[----:B------:R-:W3:Y:S01]  /*13830*/  LDSM.16.MT88.4 R8, [R146+0xe800] ;  /* 0x00e800009208783b */ /* 0x000ee20000004200 */
[----:B------:R-:W-:Y:S01]  /*13840*/  FADD.FTZ R30, R32, R33 ;  /* 0x00000021201e7221 */ /* 0x000fe20000010000 */
[----:B------:R-:W2:Y:S03]  /*13850*/  MUFU.EX2 R37, R46 ;  /* 0x0000002e00257308 */ /* 0x000ea60000000800 */
[----:B------:R-:W-:Y:S02]  /*13860*/  FADD.FTZ R30, R29, R30 ;  /* 0x0000001e1d1e7221 */ /* 0x000fe40000010000 */
[----:B-----5:R-:W-:Y:S02]  /*13870*/  HMMA.16816.F32 R88, R4, R16, R88 ;  /* 0x000000100458723c */ /* 0x020fe40000001858 */
[----:B------:R-:W-:-:S04]  /*13880*/  FADD.FTZ R27, R27, R30 ;  /* 0x0000001e1b1b7221 */ /* 0x000fc80000010000 */
[----:B------:R-:W-:Y:S02]  /*13890*/  FADD.FTZ R27, R24, R27 ;  /* 0x0000001b181b7221 */ /* 0x000fe40000010000 */
[----:B------:R-:W-:Y:S01]  /*138a0*/  FADD.FTZ R17, R35, R58 ;  /* 0x0000003a23117221 */ /* 0x000fe20000010000 */
[C---:B-1----:R-:W-:Y:S01]  /*138b0*/  HMMA.16816.F32 R80, R4.reuse, R12, R80 ;  /* 0x0000000c0450723c */ /* 0x042fe20000001850 */
[----:B------:R-:W-:Y:S01]  /*138c0*/  FADD.FTZ R122, R122, R27 ;  /* 0x0000001b7a7a7221 */ /* 0x000fe20000010000 */
[----:B------:R-:W-:Y:S01]  /*138d0*/  MUFU.EX2 R35, R43 ;  /* 0x0000002b00237308 */ /* 0x000fe20000000800 */
[----:B------:R-:W-:Y:S02]  /*138e0*/  FADD.FTZ R16, R34, R17 ;  /* 0x0000001122107221 */ /* 0x000fe40000010000 */
[----:B------:R-:W-:Y:S02]  /*138f0*/  FADD.FTZ R49, R49, R122 ;  /* 0x0000007a31317221 */ /* 0x000fe40000010000 */
[----:B------:R-:W-:Y:S01]  /*13900*/  FADD.FTZ R31, R31, R16 ;  /* 0x000000101f1f7221 */ /* 0x000fe20000010000 */
[----:B------:R-:W-:Y:S01]  /*13910*/  HMMA.16816.F32 R84, R4, R14, R84 ;  /* 0x0000000e0454723c */ /* 0x000fe20000001854 */
[----:B------:R-:W1:Y:S01]  /*13920*/  LDSM.16.MT88.4 R12, [R144+0xe800] ;  /* 0x00e80000900c783b */ /* 0x000e620000004200 */
[----:B------:R-:W-:Y:S01]  /*13930*/  FADD.FTZ R66, R66, R49 ;  /* 0x0000003142427221 */ /* 0x000fe20000010000 */
[----:B------:R-:W5:Y:S01]  /*13940*/  MUFU.EX2 R34, R42 ;  /* 0x0000002a00227308 */ /* 0x000f620000000800 */
[----:B------:R-:W-:-:S02]  /*13950*/  FADD.FTZ R28, R28, R31 ;  /* 0x0000001f1c1c7221 */ /* 0x000fc40000010000 */
[----:B------:R-:W-:Y:S02]  /*13960*/  FADD.FTZ R45, R45, R66 ;  /* 0x000000422d2d7221 */ /* 0x000fe40000010000 */
[----:B------:R-:W-:Y:S01]  /*13970*/  FADD.FTZ R25, R25, R28 ;  /* 0x0000001c19197221 */ /* 0x000fe20000010000 */
[C---:B------:R-:W-:Y:S01]  /*13980*/  HMMA.16816.F32 R92, R4.reuse, R18, R92 ;  /* 0x00000012045c723c */ /* 0x040fe2000000185c */
[----:B------:R-:W-:Y:S01]  /*13990*/  LDSM.16.MT88.4 R16, [R146+0xcc00] ;  /* 0x00cc00009210783b */ /* 0x000fe20000004200 */
[----:B------:R-:W-:Y:S02]  /*139a0*/  FADD.FTZ R166, R166, R45 ;  /* 0x0000002da6a67221 */ /* 0x000fe40000010000 */
[----:B------:R-:W-:Y:S02]  /*139b0*/  FADD.FTZ R26, R26, R25 ;  /* 0x000000191a1a7221 */ /* 0x000fe40000010000 */
[----:B------:R-:W-:Y:S02]  /*139c0*/  FADD.FTZ R139, R139, R166 ;  /* 0x000000a68b8b7221 */ /* 0x000fe40000010000 */
[----:B---3--:R-:W-:Y:S01]  /*139d0*/  HMMA.16816.F32 R108, R4, R8, R108 ;  /* 0x00000008046c723c */ /* 0x008fe2000000186c */
        /* <DEDUP_REMOVED lines=9> */
[C---:B------:R-:W-:Y:S01]  /*13a70*/  HMMA.16816.F32 R72, R4.reuse, R20, R72 ;  /* 0x000000140448723c */ /* 0x040fe20000001848 */
[----:B------:R-:W-:Y:S02]  /*13a80*/  FADD.FTZ R121, R121, R172 ;  /* 0x000000ac79797221 */ /* 0x000fe40000010000 */
[----:B------:R-:W-:Y:S02]  /*13a90*/  FADD.FTZ R41, R41, R64 ;  /* 0x0000004029297221 */ /* 0x000fe40000010000 */
[----:B------:R-:W-:Y:S02]  /*13aa0*/  FADD.FTZ R140, R140, R121 ;  /* 0x000000798c8c7221 */ /* 0x000fe40000010000 */
[----:B------:R-:W-:Y:S01]  /*13ab0*/  FADD.FTZ R174, R174, R41 ;  /* 0x00000029aeae7221 */ /* 0x000fe20000010000 */
[----:B------:R-:W-:Y:S01]  /*13ac0*/  HMMA.16816.F32 R76, R4, R22, R76 ;  /* 0x00000016044c723c */ /* 0x000fe2000000184c */
[----:B------:R-:W3:Y:S01]  /*13ad0*/  LDSM.16.MT88.4 R20, [R146+0xac00] ;  /* 0x00ac00009214783b */ /* 0x000ee20000004200 */
[----:B------:R-:W-:-:S02]  /*13ae0*/  FADD.FTZ R65, R65, R140 ;  /* 0x0000008c41417221 */ /* 0x000fc40000010000 */
[----:B------:R-:W-:Y:S02]  /*13af0*/  FADD.FTZ R135, R135, R174 ;  /* 0x000000ae87877221 */ /* 0x000fe40000010000 */
[----:B------:R-:W-:Y:S02]  /*13b00*/  FADD.FTZ R130, R130, R65 ;  /* 0x0000004182827221 */ /* 0x000fe40000010000 */
[C---:B-1----:R-:W-:Y:S01]  /*13b10*/  HMMA.16816.F32 R100, R4.reuse, R12, R100 ;  /* 0x0000000c0464723c */ /* 0x042fe20000001864 */
[----:B------:R-:W-:Y:S02]  /*13b20*/  FADD.FTZ R142, R142, R135 ;  /* 0x000000878e8e7221 */ /* 0x000fe40000010000 */
[----:B------:R-:W-:Y:S02]  /*13b30*/  FADD.FTZ R130, R55, R130 ;  /* 0x0000008237827221 */ /* 0x000fe40000010000 */
[----:B------:R-:W-:Y:S02]  /*13b40*/  FADD.FTZ R142, R131, R142 ;  /* 0x0000008e838e7221 */ /* 0x000fe40000010000 */
[----:B------:R-:W-:Y:S01]  /*13b50*/  FADD.FTZ R51, R51, R130 ;  /* 0x0000008233337221 */ /* 0x000fe20000010000 */
[----:B------:R-:W-:Y:S01]  /*13b60*/  HMMA.16816.F32 R104, R4, R14, R104 ;  /* 0x0000000e0468723c */ /* 0x000fe20000001868 */
[----:B------:R-:W-:Y:S01]  /*13b70*/  FADD.FTZ R125, R125, R142 ;  /* 0x0000008e7d7d7221 */ /* 0x000fe20000010000 */
[----:B------:R-:W1:Y:S01]  /*13b80*/  LDSM.16.MT88.4 R12, [R144+0xcc00] ;  /* 0x00cc0000900c783b */ /* 0x000e620000004200 */
[----:B------:R-:W-:-:S02]  /*13b90*/  FADD.FTZ R51, R126, R51 ;  /* 0x000000337e337221 */ /* 0x000fc40000010000 */
[----:B------:R-:W-:Y:S02]  /*13ba0*/  FADD.FTZ R125, R124, R125 ;  /* 0x0000007d7c7d7221 */ /* 0x000fe40000010000 */
[----:B----4-:R-:W-:Y:S01]  /*13bb0*/  F2FP.PACK_AB R4, R63, R138 ;  /* 0x0000008a3f04723e */ /* 0x010fe200000000ff */
[----:B------:R-:W-:Y:S01]  /*13bc0*/  FADD.FTZ R138, R138, R51 ;  /* 0x000000338a8a7221 */ /* 0x000fe20000010000 */
[----:B--2---:R-:W-:Y:S01]  /*13bd0*/  F2FP.PACK_AB R6, R38, R61 ;  /* 0x0000003d2606723e */ /* 0x004fe200000000ff */
[----:B------:R-:W-:Y:S01]  /*13be0*/  FADD.FTZ R128, R128, R125 ;  /* 0x0000007d80807221 */ /* 0x000fe20000010000 */
[----:B------:R-:W-:Y:S01]  /*13bf0*/  F2FP.PACK_AB R5, R37, R36 ;  /* 0x000000242505723e */ /* 0x000fe200000000ff */
[----:B------:R-:W-:Y:S01]  /*13c00*/  FADD.FTZ R138, R63, R138 ;  /* 0x0000008a3f8a7221 */ /* 0x000fe20000010000 */
[----:B-----5:R-:W-:Y:S01]  /*13c10*/  F2FP.PACK_AB R7, R34, R35 ;  /* 0x000000232207723e */ /* 0x020fe200000000ff */
[----:B------:R-:W-:Y:S02]  /*13c20*/  FADD.FTZ R128, R123, R128 ;  /* 0x000000807b807221 */ /* 0x000fe40000010000 */
[----:B------:R-:W-:-:S02]  /*13c30*/  FADD.FTZ R61, R61, R138 ;  /* 0x0000008a3d3d7221 */ /* 0x000fc40000010000 */
[----:B------:R-:W-:Y:S02]  /*13c40*/  FADD.FTZ R57, R57, R128 ;  /* 0x0000008039397221 */ /* 0x000fe40000010000 */
[----:B---3--:R-:W-:Y:S01]  /*13c50*/  HMMA.16816.F32 R72, R4, R8, R72 ;  /* 0x000000080448723c */ /* 0x008fe20000001848 */
[----:B------:R-:W-:Y:S02]  /*13c60*/  FADD.FTZ R165, R38, R61 ;  /* 0x0000003d26a57221 */ /* 0x000fe40000010000 */
        /* <DEDUP_REMOVED lines=10> */
[----:B------:R-:W3:Y:S02]  /*13d10*/  LDSM.16.MT88.4 R16, [R144+0xec00] ;  /* 0x00ec00009010783b */ /* 0x000ee40000004200 */
[----:B------:R-:W-:-:S05]  /*13d20*/  FADD.FTZ R164, R34, R35 ;  /* 0x0000002322a47221 */ /* 0x000fca0000010000 */
[C---:B------:R-:W-:Y:S08]  /*13d30*/  HMMA.16816.F32 R112, R4.reuse, R20, R112 ;  /* 0x000000140470723c */ /* 0x040ff00000001870 */
[C---:B------:R-:W-:Y:S08]  /*13d40*/  HMMA.16816.F32 R68, R4.reuse, R22, R68 ;  /* 0x000000160444723c */ /* 0x040ff00000001844 */
[C---:B-1----:R-:W-:Y:S08]  /*13d50*/  HMMA.16816.F32 R88, R4.reuse, R12, R88 ;  /* 0x0000000c0458723c */ /* 0x042ff00000001858 */
[C---:B------:R-:W-:Y:S08]  /*13d60*/  HMMA.16816.F32 R92, R4.reuse, R14, R92 ;  /* 0x0000000e045c723c */ /* 0x040ff0000000185c */
[C---:B--2---:R-:W-:Y:S08]  /*13d70*/  HMMA.16816.F32 R108, R4.reuse, R8, R108 ;  /* 0x00000008046c723c */ /* 0x044ff0000000186c */
[C---:B------:R-:W-:Y:S08]  /*13d80*/  HMMA.16816.F32 R96, R4.reuse, R10, R96 ;  /* 0x0000000a0460723c */ /* 0x040ff00000001860 */
[C---:B---3--:R-:W-:Y:S08]  /*13d90*/  HMMA.16816.F32 R100, R4.reuse, R16, R100 ;  /* 0x000000100464723c */ /* 0x048ff00000001864 */
[----:B------:R-:W-:Y:S01]  /*13da0*/  HMMA.16816.F32 R104, R4, R18, R104 ;  /* 0x000000120468723c */ /* 0x000fe20000001868 */
[----:B------:R-:W-:Y:S07]  /*13db0*/  @!P4 BRA `(.L_x_956) ;  /* 0x000048c00000c947 */ /* 0x000fee0003800000 */
[----:B------:R-:W-:Y:S01]  /*13dc0*/  ISETP.NE.AND P6, PT, R157, RZ, PT ;  /* 0x000000ff9d00720c */ /* 0x000fe20003fc5270 */
[----:B------:R-:W-:-:S04]  /*13dd0*/  DEPBAR.LE SB0, 0x0 ;  /* 0x000080000000791a */ /* 0x000fc80000000000 */
[----:B------:R-:W-:Y:S01]  /*13de0*/  IADD3 R169, R52, -0x2, RZ ;  /* 0xfffffffe34a97810 */ /* 0x000fe20007ffe0ff */
[----:B------:R-:W-:Y:S07]  /*13df0*/  BAR.SYNC.DEFER_BLOCKING 0x0 ;  /* 0x0000000000007b1d */ /* 0x000fee0000010000 */
[----:B------:R-:W-:Y:S05]  /*13e00*/  @!P6 BRA `(.L_x_957) ;  /* 0x000003b00000e947 */ /* 0x000fea0003800000 */
[----:B------:R-:W-:Y:S01]  /*13e10*/  IABS R4, c[0x0][0x2d0] ;  /* 0x0000b40000047a13 */ /* 0x000fe20000000000 */
[----:B------:R-:W-:Y:S02]  /*13e20*/  IMAD.SHL.U32 R5, R169, 0x80, RZ ;  /* 0x00000080a9057824 */ /* 0x000fe400078e00ff */
[----:B------:R-:W-:Y:S01]  /*13e30*/  IMAD.MOV.U32 R6, RZ, RZ, RZ ;  /* 0x000000ffff067224 */ /* 0x000fe200078e00ff */
[----:B------:R-:W1:Y:S02]  /*13e40*/  I2F.RP R9, R4 ;  /* 0x0000000400097306 */ /* 0x000e640000209400 */
[----:B------:R-:W-:-:S04]  /*13e50*/  IADD3 R10, R5, 0x80, RZ ;  /* 0x00000080050a7810 */ /* 0x000fc80007ffe0ff */
[----:B------:R-:W-:Y:S02]  /*13e60*/  IABS R8, R10 ;  /* 0x0000000a00087213 */ /* 0x000fe40000000000 */
[----:B------:R-:W-:-:S04]  /*13e70*/  LOP3.LUT R10, R10, c[0x0][0x2d0], RZ, 0x3c, !PT ;  /* 0x0000b4000a0a7a12 */ /* 0x000fc800078e3cff */
[----:B------:R-:W-:Y:S01]  /*13e80*/  ISETP.GE.AND P2, PT, R10, RZ, PT ;  /* 0x000000ff0a00720c */ /* 0x000fe20003f46270 */
[----:B-1----:R-:W1:Y:S02]  /*13e90*/  MUFU.RCP R7, R9 ;  /* 0x0000000900077308 */ /* 0x002e640000001000 */
[----:B-1----:R-:W-:-:S06]  /*13ea0*/  IADD3 R7, R7, 0xffffffe, RZ ;  /* 0x0ffffffe07077810 */ /* 0x002fcc0007ffe0ff */
[----:B------:R-:W1:Y:S02]  /*13eb0*/  F2I.FTZ.U32.TRUNC.NTZ R7, R7 ;  /* 0x0000000700077305 */ /* 0x000e64000021f000 */
[----:B-1----:R-:W-:-:S04]  /*13ec0*/  IMAD.MOV R3, RZ, RZ, -R7 ;  /* 0x000000ffff037224 */ /* 0x002fc800078e0a07 */
[----:B------:R-:W-:-:S04]  /*13ed0*/  IMAD R3, R3, R4, RZ ;  /* 0x0000000403037224 */ /* 0x000fc800078e02ff */
[----:B------:R-:W-:Y:S01]  /*13ee0*/  IMAD.HI.U32 R3, R7, R3, R6 ;  /* 0x0000000307037227 */ /* 0x000fe200078e0006 */
[----:B------:R-:W-:Y:S02]  /*13ef0*/  IABS R6, R5 ;  /* 0x0000000500067213 */ /* 0x000fe40000000000 */
[----:B------:R-:W-:-:S03]  /*13f00*/  LOP3.LUT R5, R5, c[0x0][0x2d0], RZ, 0x3c, !PT ;  /* 0x0000b40005057a12 */ /* 0x000fc600078e3cff */
[----:B------:R-:W-:-:S04]  /*13f10*/  IMAD.HI.U32 R9, R3, R8, RZ ;  /* 0x0000000803097227 */ /* 0x000fc800078e00ff */
[----:B------:R-:W-:Y:S01]  /*13f20*/  IMAD.HI.U32 R3, R3, R6, RZ ;  /* 0x0000000603037227 */ /* 0x000fe200078e00ff */
[----:B------:R-:W-:-:S05]  /*13f30*/  IADD3 R7, -R9, RZ, RZ ;  /* 0x000000ff09077210 */ /* 0x000fca0007ffe1ff */
[----:B------:R-:W-:Y:S02]  /*13f40*/  IMAD R11, R4, R7, R8 ;  /* 0x00000007040b7224 */ /* 0x000fe400078e0208 */
[----:B------:R-:W-:-:S03]  /*13f50*/  IMAD.MOV R7, RZ, RZ, -R3 ;  /* 0x000000ffff077224 */ /* 0x000fc600078e0a03 */
[C---:B------:R-:W-:Y:S01]  /*13f60*/  ISETP.GT.U32.AND P0, PT, R4.reuse, R11, PT ;  /* 0x0000000b0400720c */ /* 0x040fe20003f04070 */
[----:B------:R-:W-:Y:S01]  /*13f70*/  IMAD R7, R4, R7, R6 ;  /* 0x0000000704077224 */ /* 0x000fe200078e0206 */
[----:B------:R-:W-:-:S04]  /*13f80*/  LOP3.LUT R6, RZ, c[0x0][0x2d0], RZ, 0x33, !PT ;  /* 0x0000b400ff067a12 */ /* 0x000fc800078e33ff */
[----:B------:R-:W-:-:S07]  /*13f90*/  ISETP.GT.U32.AND P1, PT, R4, R7, PT ;  /* 0x000000070400720c */ /* 0x000fce0003f24070 */
[----:B------:R-:W-:Y:S01]  /*13fa0*/  @!P0 IMAD.IADD R11, R11, 0x1, -R4 ;  /* 0x000000010b0b8824 */ /* 0x000fe200078e0a04 */
[----:B------:R-:W-:Y:S02]  /*13fb0*/  @!P0 IADD3 R9, R9, 0x1, RZ ;  /* 0x0000000109098810 */ /* 0x000fe40007ffe0ff */
[----:B------:R-:W-:Y:S02]  /*13fc0*/  ISETP.GE.AND P0, PT, R5, RZ, PT ;  /* 0x000000ff0500720c */ /* 0x000fe40003f06270 */
[-C--:B------:R-:W-:Y:S02]  /*13fd0*/  ISETP.GE.U32.AND P3, PT, R11, R4.reuse, PT ;  /* 0x000000040b00720c */ /* 0x080fe40003f66070 */
[-C--:B------:R-:W-:Y:S02]  /*13fe0*/  @!P1 IADD3 R7, R7, -R4.reuse, RZ ;  /* 0x8000000407079210 */ /* 0x080fe40007ffe0ff */
[----:B------:R-:W-:Y:S02]  /*13ff0*/  @!P1 IADD3 R3, R3, 0x1, RZ ;  /* 0x0000000103039810 */ /* 0x000fe40007ffe0ff */
[----:B------:R-:W-:-:S02]  /*14000*/  ISETP.GE.U32.AND P4, PT, R7, R4, PT ;  /* 0x000000040700720c */ /* 0x000fc40003f86070 */
[----:B------:R-:W-:-:S05]  /*14010*/  ISETP.NE.AND P1, PT, RZ, c[0x0][0x2d0], PT ;  /* 0x0000b400ff007a0c */ /* 0x000fca0003f25270 */
[----:B------:R-:W-:-:S05]  /*14020*/  @P3 IADD3 R9, R9, 0x1, RZ ;  /* 0x0000000109093810 */ /* 0x000fca0007ffe0ff */
[----:B------:R-:W-:Y:S01]  /*14030*/  @!P2 IMAD.MOV R9, RZ, RZ, -R9 ;  /* 0x000000ffff09a224 */ /* 0x000fe200078e0a09 */
[----:B------:R-:W-:-:S05]  /*14040*/  @P4 IADD3 R3, R3, 0x1, RZ ;  /* 0x0000000103034810 */ /* 0x000fca0007ffe0ff */
[----:B------:R-:W-:Y:S01]  /*14050*/  IMAD.MOV.U32 R5, RZ, RZ, R3 ;  /* 0x000000ffff057224 */ /* 0x000fe200078e0003 */
[----:B------:R-:W-:-:S04]  /*14060*/  SEL R3, R6, R9, !P1 ;  /* 0x0000000906037207 */ /* 0x000fc80004800000 */
[----:B------:R-:W-:Y:S01]  /*14070*/  @!P0 IADD3 R5, -R5, RZ, RZ ;  /* 0x000000ff05058210 */ /* 0x000fe20007ffe1ff */
[----:B------:R-:W-:-:S03]  /*14080*/  IMAD.WIDE R12, R3, 0x4, R158 ;  /* 0x00000004030c7825 */ /* 0x000fc600078e029e */
[----:B------:R-:W-:Y:S02]  /*14090*/  SEL R6, R6, R5, !P1 ;  /* 0x0000000506067207 */ /* 0x000fe40004800000 */
[----:B------:R-:W2:Y:S03]  /*140a0*/  LDG.E R4, [R12.64] ;  /* 0x000000060c047981 */ /* 0x000ea6000c1e1900 */
[----:B------:R-:W-:-:S05]  /*140b0*/  IMAD.WIDE R10, R6, 0x4, R158 ;  /* 0x00000004060a7825 */ /* 0x000fca00078e029e */
[----:B------:R-:W2:Y:S01]  /*140c0*/  LDG.E R5, [R10.64] ;  /* 0x000000060a057981 */ /* 0x000ea2000c1e1900 */
[----:B------:R-:W-:Y:S02]  /*140d0*/  IMAD.IADD R3, R3, 0x1, -R6 ;  /* 0x0000000103037824 */ /* 0x000fe400078e0a06 */
[----:B------:R-:W-:-:S04]  /*140e0*/  IMAD.MOV.U32 R6, RZ, RZ, c[0x0][0x2d0] ;  /* 0x0000b400ff067624 */ /* 0x000fc800078e00ff */
[----:B------:R-:W-:-:S05]  /*140f0*/  IMAD R6, R3, R6, -0x80 ;  /* 0xffffff8003067424 */ /* 0x000fca00078e0206 */
[----:B------:R-:W-:Y:S01]  /*14100*/  SHF.R.S32.HI R3, RZ, 0x1f, R6 ;  /* 0x0000001fff037819 */ /* 0x000fe20000011406 */
[----:B------:R-:W-:-:S04]  /*14110*/  IMAD.WIDE.U32 R8, R6, c[0x0][0x1a0], RZ ;  /* 0x0000680006087a25 */ /* 0x000fc800078e00ff */
[----:B------:R-:W-:-:S04]  /*14120*/  IMAD R3, R3, c[0x0][0x1a0], RZ ;  /* 0x0000680003037a24 */ /* 0x000fc800078e02ff */
[----:B------:R-:W-:-:S04]  /*14130*/  IMAD R3, R6, c[0x0][0x1a4], R3 ;  /* 0x0000690006037a24 */ /* 0x000fc800078e0203 */
[----:B------:R-:W-:Y:S01]  /*14140*/  IMAD.IADD R9, R9, 0x1, R3 ;  /* 0x0000000109097824 */ /* 0x000fe200078e0203 */
[----:B--2---:R-:W-:-:S04]  /*14150*/  IADD3 R5, -R4, R5, RZ ;  /* 0x0000000504057210 */ /* 0x004fc80007ffe1ff */
[----:B------:R-:W-:Y:S01]  /*14160*/  SHF.R.S32.HI R4, RZ, 0x1f, R5 ;  /* 0x0000001fff047819 */ /* 0x000fe20000011405 */
[----:B------:R-:W-:-:S04]  /*14170*/  IMAD.WIDE.U32 R6, R5, c[0x0][0x188], R8 ;  /* 0x0000620005067a25 */ /* 0x000fc800078e0008 */
[----:B------:R-:W-:-:S04]  /*14180*/  IMAD R4, R4, c[0x0][0x188], RZ ;  /* 0x0000620004047a24 */ /* 0x000fc800078e02ff */
[----:B------:R-:W-:-:S05]  /*14190*/  IMAD R4, R5, c[0x0][0x18c], R4 ;  /* 0x0000630005047a24 */ /* 0x000fca00078e0204 */
[----:B------:R-:W-:Y:S01]  /*141a0*/  IADD3 R5, R7, R4, RZ ;  /* 0x0000000407057210 */ /* 0x000fe20007ffe0ff */
[----:B------:R-:W-:Y:S05]  /*141b0*/  BRA `(.L_x_958) ;  /* 0x0000003000007947 */ /* 0x000fea0003800000 */
.L_x_957:
[----:B------:R-:W-:-:S05]  /*141c0*/  IMAD.MOV.U32 R6, RZ, RZ, c[0x0][0x1a0] ;  /* 0x00006800ff067624 */ /* 0x000fca00078e00ff */
[----:B------:R-:W-:-:S04]  /*141d0*/  LEA R6, -R6, RZ, 0x7 ;  /* 0x000000ff06067211 */ /* 0x000fc800078e39ff */
[----:B------:R-:W-:Y:S02]  /*141e0*/  SHF.R.S32.HI R5, RZ, 0x1f, R6 ;  /* 0x0000001fff057819 */ /* 0x000fe40000011406 */
.L_x_958:
[C---:B------:R-:W-:Y:S02]  /*141f0*/  LOP3.LUT P1, RZ, R40.reuse, 0x2, RZ, 0xc0, !PT ;  /* 0x0000000228ff7812 */ /* 0x040fe4000782c0ff */
[----:B------:R-:W-:Y:S02]  /*14200*/  LOP3.LUT P0, RZ, R40, 0x4, RZ, 0xc0, !PT ;  /* 0x0000000428ff7812 */ /* 0x000fe4000780c0ff */
[----:B------:R-:W-:Y:S02]  /*14210*/  LEA R166, P3, R6, R136, 0x1 ;  /* 0x0000008806a67211 */ /* 0x000fe400078608ff */
[----:B------:R-:W-:Y:S02]  /*14220*/  ISETP.GE.AND P4, PT, R52, 0x3, PT ;  /* 0x000000033400780c */ /* 0x000fe40003f86270 */
[----:B------:R-:W-:-:S05]  /*14230*/  LEA.HI.X R167, R6, R137, R5, 0x1, P3 ;  /* 0x0000008906a77211 */ /* 0x000fca00018f0c05 */
[CC--:B------:R-:W-:Y:S02]  /*14240*/  @P1 IADD3 R7, P2, R6.reuse, R162.reuse, RZ ;  /* 0x000000a206071210 */ /* 0x0c0fe40007f5e0ff */
[----:B------:R-:W-:-:S03]  /*14250*/  @P0 IADD3 R3, P3, R6, R162, RZ ;  /* 0x000000a206030210 */ /* 0x000fc60007f7e0ff */
[----:B------:R-:W-:Y:S01]  /*14260*/  @P1 IMAD.X R4, R5, 0x1, R50, P2 ;  /* 0x0000000105041824 */ /* 0x000fe200010e0632 */
[----:B------:R-:W-:-:S04]  /*14270*/  @P1 LEA R8, P2, R7, c[0x0][0x170], 0x1 ;  /* 0x00005c0007081a11 */ /* 0x000fc800078408ff */
[----:B------:R-:W-:Y:S01]  /*14280*/  @P1 LEA.HI.X R9, R7, c[0x0][0x174], R4, 0x1, P2 ;  /* 0x00005d0007091a11 */ /* 0x000fe200010f0c04 */
[----:B------:R-:W-:Y:S01]  /*14290*/  @P0 IMAD.X R4, R5, 0x1, R50, P3 ;  /* 0x0000000105040824 */ /* 0x000fe200018e0632 */
[----:B------:R-:W-:Y:S02]  /*142a0*/  LOP3.LUT P2, RZ, R40, 0x1, RZ, 0xc0, !PT ;  /* 0x0000000128ff7812 */ /* 0x000fe4000784c0ff */
[----:B------:R-:W-:-:S04]  /*142b0*/  @P0 LEA R12, P3, R3, c[0x0][0x170], 0x1 ;  /* 0x00005c00030c0a11 */ /* 0x000fc800078608ff */
[----:B------:R-:W-:Y:S02]  /*142c0*/  @P0 LEA.HI.X R13, R3, c[0x0][0x174], R4, 0x1, P3 ;  /* 0x00005d00030d0a11 */ /* 0x000fe400018f0c04 */
[----:B------:R-:W-:-:S05]  /*142d0*/  IADD3 R6, P3, R153, R6, RZ ;  /* 0x0000000699067210 */ /* 0x000fca0007f7e0ff */
[----:B------:R-:W-:Y:S01]  /*142e0*/  IMAD.X R5, R152, 0x1, R5, P3 ;  /* 0x0000000198057824 */ /* 0x000fe200018e0605 */
[C---:B------:R-:W-:Y:S01]  /*142f0*/  @P2 LEA R20, P3, R6.reuse, R136, 0x1 ;  /* 0x0000008806142211 */ /* 0x040fe200078608ff */
[----:B------:R-:W-:Y:S01]  /*14300*/  @!PT LDS RZ, [RZ] ;  /* 0x00000000fffff984 */ /* 0x000fe20000000800 */
[----:B------:R-:W-:Y:S01]  /*14310*/  @!PT LDS RZ, [RZ] ;  /* 0x00000000fffff984 */ /* 0x000fe20000000800 */
[----:B------:R-:W-:Y:S01]  /*14320*/  @!PT LDS RZ, [RZ] ;  /* 0x00000000fffff984 */ /* 0x000fe20000000800 */
[----:B------:R1:W-:Y:S03]  /*14330*/  @P2 LDGSTS.E.BYPASS.LTC128B.128 [R170+0x9000], [R166.64] ;  /* 0x09000000a6aa2fae */ /* 0x0003e6000b901d46 */
[C---:B------:R-:W-:Y:S01]  /*14340*/  @P2 LEA.HI.X R21, R6.reuse, R137, R5, 0x1, P3 ;  /* 0x0000008906152211 */ /* 0x040fe200018f0c05 */
[----:B------:R-:W-:Y:S01]  /*14350*/  @!P2 STS [R170+0x9000], RZ ;  /* 0x009000ffaa00a388 */ /* 0x000fe20000000800 */
[----:B------:R-:W-:-:S03]  /*14360*/  @P1 IADD3 R4, P3, R6, R162, RZ ;  /* 0x000000a206041210 */ /* 0x000fc60007f7e0ff */
[----:B------:R-:W-:Y:S02]  /*14370*/  @!P2 STS [R170+0x9004], RZ ;  /* 0x009004ffaa00a388 */ /* 0x000fe40000000800 */
[----:B------:R-:W-:Y:S01]  /*14380*/  @P1 IMAD.X R3, R5, 0x1, R50, P3 ;  /* 0x0000000105031824 */ /* 0x000fe200018e0632 */
[C---:B------:R-:W-:Y:S01]  /*14390*/  @P1 LEA R18, P3, R4.reuse, c[0x0][0x170], 0x1 ;  /* 0x00005c0004121a11 */ /* 0x040fe200078608ff */
[----:B------:R-:W-:Y:S03]  /*143a0*/  @!P2 STS.64 [R170+0x9008], RZ ;  /* 0x009008ffaa00a388 */ /* 0x000fe60000000a00 */
[----:B------:R-:W-:Y:S01]  /*143b0*/  @P1 LEA.HI.X R19, R4, c[0x0][0x174], R3, 0x1, P3 ;  /* 0x00005d0004131a11 */ /* 0x000fe200018f0c03 */
[----:B------:R-:W-:Y:S01]  /*143c0*/  @!PT LDS RZ, [RZ] ;  /* 0x00000000fffff984 */ /* 0x000fe20000000800 */
[----:B------:R-:W-:Y:S01]  /*143d0*/  @!PT LDS RZ, [RZ] ;  /* 0x00000000fffff984 */ /* 0x000fe20000000800 */
[----:B------:R-:W-:Y:S01]  /*143e0*/  @!PT LDS RZ, [RZ] ;  /* 0x00000000fffff984 */ /* 0x000fe20000000800 */
[----:B------:R2:W-:Y:S01]  /*143f0*/  @P1 LDGSTS.E.BYPASS.LTC128B.128 [R170+0xb000], [R8.64+0x40] ;  /* 0x0b00004008aa1fae */ /* 0x0005e2000b901d46 */
[----:B------:R-:W-:-:S03]  /*14400*/  @P0 IADD3 R4, P3, R6, R162, RZ ;  /* 0x000000a206040210 */ /* 0x000fc60007f7e0ff */
[----:B------:R-:W-:Y:S02]  /*14410*/  @!P1 STS.128 [R170+0xb000], RZ ;  /* 0x00b000ffaa009388 */ /* 0x000fe40000000c00 */
[----:B------:R-:W-:Y:S01]  /*14420*/  @P0 IMAD.X R3, R5, 0x1, R50, P3 ;  /* 0x0000000105030824 */ /* 0x000fe200018e0632 */
[C---:B------:R-:W-:Y:S01]  /*14430*/  @P0 LEA R10, P3, R4.reuse, c[0x0][0x170], 0x1 ;  /* 0x00005c00040a0a11 */ /* 0x040fe200078608ff */
[----:B------:R-:W-:Y:S01]  /*14440*/  @!PT LDS RZ, [RZ] ;  /* 0x00000000fffff984 */ /* 0x000fe20000000800 */
[----:B------:R-:W-:Y:S01]  /*14450*/  @!PT LDS RZ, [RZ] ;  /* 0x00000000fffff984 */ /* 0x000fe20000000800 */
[----:B------:R-:W-:Y:S01]  /*14460*/  @!PT LDS RZ, [RZ] ;  /* 0x00000000fffff984 */ /* 0x000fe20000000800 */
[----:B------:R3:W-:Y:S03]  /*14470*/  @P0 LDGSTS.E.BYPASS.LTC128B.128 [R170+0xd000], [R12.64+0x80] ;  /* 0x0d0000800caa0fae */ /* 0x0007e6000b901d46 */
[----:B------:R-:W-:Y:S01]  /*14480*/  @P0 LEA.HI.X R11, R4, c[0x0][0x174], R3, 0x1, P3 ;  /* 0x00005d00040b0a11 */ /* 0x000fe200018f0c03 */
[----:B------:R-:W-:Y:S01]  /*14490*/  @!P0 STS.128 [R170+0xd000], RZ ;  /* 0x00d000ffaa008388 */ /* 0x000fe20000000c00 */
[----:B------:R-:W-:-:S03]  /*144a0*/  IADD3 R6, P3, R153, R6, RZ ;  /* 0x0000000699067210 */ /* 0x000fc60007f7e0ff */
[----:B------:R-:W-:Y:S01]  /*144b0*/  @!PT LDS RZ, [RZ] ;  /* 0x00000000fffff984 */ /* 0x000fe20000000800 */
[----:B------:R-:W-:Y:S01]  /*144c0*/  @!PT LDS RZ, [RZ] ;  /* 0x00000000fffff984 */ /* 0x000fe20000000800 */
[----:B------:R-:W-:Y:S01]  /*144d0*/  @!PT LDS RZ, [RZ] ;  /* 0x00000000fffff984 */ /* 0x000fe20000000800 */
[----:B------:R4:W-:Y:S02]  /*144e0*/  @P2 LDGSTS.E.BYPASS.LTC128B.128 [R170+0x9800], [R20.64] ;  /* 0x0980000014aa2fae */ /* 0x0009e4000b901d46 */
[----:B------:R-:W-:Y:S01]  /*144f0*/  IMAD.X R5, R152, 0x1, R5, P3 ;  /* 0x0000000198057824 */ /* 0x000fe200018e0605 */
[C---:B------:R-:W-:Y:S01]  /*14500*/  @P2 LEA R16, P3, R6.reuse, R136, 0x1 ;  /* 0x0000008806102211 */ /* 0x040fe200078608ff */
[----:B------:R-:W-:Y:S03]  /*14510*/  @!P2 STS.128 [R170+0x9800], RZ ;  /* 0x009800ffaa00a388 */ /* 0x000fe60000000c00 */
[C---:B------:R-:W-:Y:S01]  /*14520*/  @P2 LEA.HI.X R17, R6.reuse, R137, R5, 0x1, P3 ;  /* 0x0000008906112211 */ /* 0x040fe200018f0c05 */
        /* <DEDUP_REMOVED lines=14> */
[----:B------:R-:W-:-:S03]  /*14610*/  @P0 IADD3 R4, P3, R6, R162, RZ ;  /* 0x000000a206040210 */ /* 0x000fc60007f7e0ff */
[----:B------:R-:W-:Y:S01]  /*14620*/  @!PT LDS RZ, [RZ] ;  /* 0x00000000fffff984 */ /* 0x000fe20000000800 */
[----:B------:R-:W-:Y:S01]  /*14630*/  @!PT LDS RZ, [RZ] ;  /* 0x00000000fffff984 */ /* 0x000fe20000000800 */
[----:B------:R-:W-:Y:S01]  /*14640*/  @!PT LDS RZ, [RZ] ;  /* 0x00000000fffff984 */ /* 0x000fe20000000800 */
[----:B------:R5:W-:Y:S02]  /*14650*/  @P2 LDGSTS.E.BYPASS.LTC128B.128 [R170+0xa000], [R16.64] ;  /* 0x0a00000010aa2fae */ /* 0x000be4000b901d46 */
[----:B------:R-:W-:Y:S01]  /*14660*/  @P0 IMAD.X R3, R5, 0x1, R50, P3 ;  /* 0x0000000105030824 */ /* 0x000fe200018e0632 */
[C---:B------:R-:W-:Y:S01]  /*14670*/  @P0 LEA R24, P3, R4.reuse, c[0x0][0x170], 0x1 ;  /* 0x00005c0004180a11 */ /* 0x040fe200078608ff */
[----:B------:R-:W-:Y:S03]  /*14680*/  @!P2 STS.128 [R170+0xa000], RZ ;  /* 0x00a000ffaa00a388 */ /* 0x000fe60000000c00 */
[----:B------:R-:W-:Y:S01]  /*14690*/  @P0 LEA.HI.X R25, R4, c[0x0][0x174], R3, 0x1, P3 ;  /* 0x00005d0004190a11 */ /* 0x000fe200018f0c03 */
[----:B------:R-:W-:Y:S01]  /*146a0*/  @!PT LDS RZ, [RZ] ;  /* 0x00000000fffff984 */ /* 0x000fe20000000800 */
[----:B------:R-:W-:Y:S01]  /*146b0*/  @!PT LDS RZ, [RZ] ;  /* 0x00000000fffff984 */ /* 0x000fe20000000800 */
[----:B------:R-:W-:Y:S01]  /*146c0*/  @!PT LDS RZ, [RZ] ;  /* 0x00000000fffff984 */ /* 0x000fe20000000800 */
[----:B------:R3:W-:Y:S01]  /*146d0*/  @P1 LDGSTS.E.BYPASS.LTC128B.128 [R170+0xc000], [R14.64+0x40] ;  /* 0x0c0000400eaa1fae */ /* 0x0007e2000b901d46 */
[----:B------:R-:W-:-:S03]  /*146e0*/  IADD3 R3, P3, R153, R6, RZ ;  /* 0x0000000699037210 */ /* 0x000fc60007f7e0ff */
[----:B------:R-:W-:Y:S02]  /*146f0*/  @!P1 STS.128 [R170+0xc000], RZ ;  /* 0x00c000ffaa009388 */ /* 0x000fe40000000c00 */
[----:B------:R-:W-:Y:S01]  /*14700*/  IMAD.X R5, R152, 0x1, R5, P3 ;  /* 0x0000000198057824 */ /* 0x000fe200018e0605 */
[C---:B------:R-:W-:Y:S01]  /*14710*/  @P2 LEA R26, P3, R3.reuse, R136, 0x1 ;  /* 0x00000088031a2211 */ /* 0x040fe200078608ff */
[----:B------:R-:W-:Y:S01]  /*14720*/  @!PT LDS RZ, [RZ] ;  /* 0x00000000fffff984 */ /* 0x000fe20000000800 */
[----:B------:R-:W-:Y:S01]  /*14730*/  @!PT LDS RZ, [RZ] ;  /* 0x00000000fffff984 */ /* 0x000fe20000000800 */
[----:B------:R-:W-:Y:S01]  /*14740*/  @!PT LDS RZ, [RZ] ;  /* 0x00000000fffff984 */ /* 0x000fe20000000800 */
[----:B------:R1:W-:Y:S03]  /*14750*/  @P0 LDGSTS.E.BYPASS.LTC128B.128 [R170+0xe000], [R24.64+0x80] ;  /* 0x0e00008018aa0fae */ /* 0x0003e6000b901d46 */
[C---:B------:R-:W-:Y:S01]  /*14760*/  @P2 LEA.HI.X R27, R3.reuse, R137, R5, 0x1, P3 ;  /* 0x00000089031b2211 */ /* 0x040fe200018f0c05 */
[----:B------:R-:W-:Y:S01]  /*14770*/  @!P0 STS.128 [R170+0xe000], RZ ;  /* 0x00e000ffaa008388 */ /* 0x000fe20000000c00 */
[----:B------:R-:W-:-:S03]  /*14780*/  @P1 IADD3 R7, P3, R3, R162, RZ ;  /* 0x000000a203071210 */ /* 0x000fc60007f7e0ff */
[----:B------:R-:W-:Y:S01]  /*14790*/  @!PT LDS RZ, [RZ] ;  /* 0x00000000fffff984 */ /* 0x000fe20000000800 */
[----:B------:R-:W-:Y:S01]  /*147a0*/  @!PT LDS RZ, [RZ] ;  /* 0x00000000fffff984 */ /* 0x000fe20000000800 */
[----:B------:R-:W-:Y:S01]  /*147b0*/  @!PT LDS RZ, [RZ] ;  /* 0x00000000fffff984 */ /* 0x000fe20000000800 */
[----:B------:R1:W-:Y:S02]  /*147c0*/  @P2 LDGSTS.E.BYPASS.LTC128B.128 [R170+0xa800], [R26.64] ;  /* 0x0a8000001aaa2fae */ /* 0x0003e4000b901d46 */
[--C-:B------:R-:W-:Y:S01]  /*147d0*/  @P1 IMAD.X R4, R5, 0x1, R50.reuse, P3 ;  /* 0x0000000105041824 */ /* 0x100fe200018e0632 */
[----:B------:R-:W-:Y:S01]  /*147e0*/  @P0 IADD3 R3, P3, R3, R162, RZ ;  /* 0x000000a203030210 */ /* 0x000fe20007f7e0ff */
[----:B------:R-:W-:Y:S04]  /*147f0*/  @!P2 STS.128 [R170+0xa800], RZ ;  /* 0x00a800ffaa00a388 */ /* 0x000fe80000000c00 */
[----:B------:R-:W-:Y:S01]  /*14800*/  @P0 IMAD.X R50, R5, 0x1, R50, P3 ;  /* 0x0000000105320824 */ /* 0x000fe200018e0632 */
[----:B------:R-:W-:-:S04]  /*14810*/  @P0 LEA R32, P3, R3, c[0x0][0x170], 0x1 ;  /* 0x00005c0003200a11 */ /* 0x000fc800078608ff */
[----:B------:R-:W-:Y:S02]  /*14820*/  @P0 LEA.HI.X R33, R3, c[0x0][0x174], R50, 0x1, P3 ;  /* 0x00005d0003210a11 */ /* 0x000fe400018f0c32 */
[C---:B------:R-:W-:Y:S01]  /*14830*/  @P1 LEA R34, P3, R7.reuse, c[0x0][0x170], 0x1 ;  /* 0x00005c0007221a11 */ /* 0x040fe200078608ff */
[----:B------:R-:W1:Y:S03]  /*14840*/  S2R R3, SR_TID.X ;  /* 0x0000000000037919 */ /* 0x000e660000002100 */
[----:B------:R-:W-:-:S05]  /*14850*/  @P1 LEA.HI.X R35, R7, c[0x0][0x174], R4, 0x1, P3 ;  /* 0x00005d0007231a11 */ /* 0x000fca00018f0c04 */
[----:B------:R-:W-:Y:S01]  /*14860*/  @!PT LDS RZ, [RZ] ;  /* 0x00000000fffff984 */ /* 0x000fe20000000800 */
[----:B------:R-:W-:Y:S01]  /*14870*/  @!PT LDS RZ, [RZ] ;  /* 0x00000000fffff984 */ /* 0x000fe20000000800 */
[----:B------:R-:W-:Y:S01]  /*14880*/  @!PT LDS RZ, [RZ] ;  /* 0x00000000fffff984 */ /* 0x000fe20000000800 */
[----:B------:R1:W-:Y:S04]  /*14890*/  @P1 LDGSTS.E.BYPASS.LTC128B.128 [R170+0xc800], [R34.64+0x40] ;  /* 0x0c80004022aa1fae */ /* 0x0003e8000b901d46 */
[----:B------:R-:W-:Y:S04]  /*148a0*/  @!P1 STS.128 [R170+0xc800], RZ ;  /* 0x00c800ffaa009388 */ /* 0x000fe80000000c00 */
[----:B------:R-:W-:Y:S01]  /*148b0*/  @!PT LDS RZ, [RZ] ;  /* 0x00000000fffff984 */ /* 0x000fe20000000800 */
[----:B------:R-:W-:Y:S01]  /*148c0*/  @!PT LDS RZ, [RZ] ;  /* 0x00000000fffff984 */ /* 0x000fe20000000800 */
[----:B------:R-:W-:Y:S01]  /*148d0*/  @!PT LDS RZ, [RZ] ;  /* 0x00000000fffff984 */ /* 0x000fe20000000800 */
[----:B------:R1:W-:Y:S04]  /*148e0*/  @P0 LDGSTS.E.BYPASS.LTC128B.128 [R170+0xe800], [R32.64+0x80] ;  /* 0x0e80008020aa0fae */ /* 0x0003e8000b901d46 */
[----:B------:R-:W-:Y:S04]  /*148f0*/  @!P0 STS.128 [R170+0xe800], RZ ;  /* 0x00e800ffaa008388 */ /* 0x000fe80000000c00 */
[----:B----4-:R-:W-:Y:S04]  /*14900*/  LDSM.16.M88.4 R20, [R149] ;  /* 0x000000009514783b */ /* 0x010fe80000000200 */
[----:B---3--:R-:W5:Y:S04]  /*14910*/  LDSM.16.M88.4 R12, [R148+0x3000] ;  /* 0x00300000940c783b */ /* 0x008f680000000200 */
[----:B------:R-:W-:Y:S04]  /*14920*/  LDSM.16.M88.4 R124, [R147] ;  /* 0x00000000937c783b */ /* 0x000fe80000000200 */
[----:B------:R-:W-:Y:S04]  /*14930*/  LDSM.16.M88.4 R28, [R145+0x3000] ;  /* 0x00300000911c783b */ /* 0x000fe80000000200 */
[----:B------:R-:W2:Y:S04]  /*14940*/  LDSM.16.M88.4 R4, [R148+0x3400] ;  /* 0x003400009404783b */ /* 0x000ea80000000200 */
[----:B------:R-:W3:Y:S04]  /*14950*/  LDSM.16.M88.4 R56, [R148+0x3c00] ;  /* 0x003c00009438783b */ /* 0x000ee80000000200 */
[----:B------:R-:W4:Y:S04]  /*14960*/  LDSM.16.M88.4 R44, [R148+0x4000] ;  /* 0x00400000942c783b */ /* 0x000f280000000200 */
[----:B-1----:R-:W1:Y:S04]  /*14970*/  LDSM.16.M88.4 R24, [R145+0x3400] ;  /* 0x003400009118783b */ /* 0x002e680000000200 */
[----:B------:R-:W1:Y:S04]  /*14980*/  LDSM.16.M88.4 R64, [R148+0x3800] ;  /* 0x003800009440783b */ /* 0x000e680000000200 */
[----:B------:R-:W1:Y:S04]  /*14990*/  LDSM.16.M88.4 R36, [R148+0x4400] ;  /* 0x004400009424783b */ /* 0x000e680000000200 */
[----:B------:R-:W-:Y:S01]  /*149a0*/  LDSM.16.M88.4 R136, [R148+0x4c00] ;  /* 0x004c00009488783b */ /* 0x000fe20000000200 */
[C---:B-----5:R-:W-:Y:S03]  /*149b0*/  HMMA.16816.F32 R16, R20.reuse, R12, RZ ;  /* 0x0000000c1410723c */ /* 0x060fe600000018ff */
[----:B------:R-:W-:Y:S04]  /*149c0*/  LDSM.16.M88.4 R132, [R145+0x3c00] ;  /* 0x003c00009184783b */ /* 0x000fe80000000200 */
[----:B------:R-:W-:Y:S01]  /*149d0*/  LDSM.16.M88.4 R128, [R145+0x4000] ;  /* 0x004000009180783b */ /* 0x000fe20000000200 */
[C---:B------:R-:W-:Y:S03]  /*149e0*/  HMMA.16816.F32 R12, R20.reuse, R14, RZ ;  /* 0x0000000e140c723c */ /* 0x040fe600000018ff */
[----:B------:R-:W-:Y:S04]  /*149f0*/  LDSM.16.M88.4 R140, [R145+0x3800] ;  /* 0x00380000918c783b */ /* 0x000fe80000000200 */
[----:B------:R-:W0:Y:S01]  /*14a00*/  LDGDEPBAR ;  /* 0x00000000000079af */ /* 0x000e220000000000 */
[----:B--2---:R-:W-:Y:S08]  /*14a10*/  HMMA.16816.F32 R8, R20, R4, RZ ;  /* 0x000000041408723c */ /* 0x004ff000000018ff */
[C---:B------:R-:W-:Y:S08]  /*14a20*/  HMMA.16816.F32 R16, R124.reuse, R28, R16 ;  /* 0x0000001c7c10723c */ /* 0x040ff00000001810 */
[----:B------:R-:W-:Y:S01]  /*14a30*/  HMMA.16816.F32 R12, R124, R30, R12 ;  /* 0x0000001e7c0c723c */ /* 0x000fe2000000180c */
[----:B------:R-:W2:Y:S07]  /*14a40*/  LDSM.16.M88.4 R28, [R148+0x4800] ;  /* 0x00480000941c783b */ /* 0x000eae0000000200 */
[C---:B------:R-:W-:Y:S08]  /*14a50*/  HMMA.16816.F32 R4, R20.reuse, R6, RZ ;  /* 0x000000061404723c */ /* 0x040ff000000018ff */
[C---:B---3--:R-:W-:Y:S08]  /*14a60*/  HMMA.16816.F32 R60, R20.reuse, R56, RZ ;  /* 0x00000038143c723c */ /* 0x048ff000000018ff */
[C---:B----4-:R-:W-:Y:S08]  /*14a70*/  HMMA.16816.F32 R48, R20.reuse, R44, RZ ;  /* 0x0000002c1430723c */ /* 0x050ff000000018ff */
[C---:B------:R-:W-:Y:S08]  /*14a80*/  HMMA.16816.F32 R56, R20.reuse, R58, RZ ;  /* 0x0000003a1438723c */ /* 0x040ff000000018ff */
[----:B------:R-:W-:Y:S08]  /*14a90*/  HMMA.16816.F32 R44, R20, R46, RZ ;  /* 0x0000002e142c723c */ /* 0x000ff000000018ff */
[C---:B-1----:R-:W-:Y:S08]  /*14aa0*/  HMMA.16816.F32 R8, R124.reuse, R24, R8 ;  /* 0x000000187c08723c */ /* 0x042ff00000001808 */
[----:B------:R-:W-:Y:S08]  /*14ab0*/  HMMA.16816.F32 R4, R124, R26, R4 ;  /* 0x0000001a7c04723c */ /* 0x000ff00000001804 */
[C---:B------:R-:W-:Y:S08]  /*14ac0*/  HMMA.16816.F32 R120, R20.reuse, R64, RZ ;  /* 0x000000401478723c */ /* 0x040ff000000018ff */
[C---:B------:R-:W-:Y:S08]  /*14ad0*/  HMMA.16816.F32 R40, R20.reuse, R36, RZ ;  /* 0x000000241428723c */ /* 0x040ff000000018ff */
[C---:B--2---:R-:W-:Y:S08]  /*14ae0*/  HMMA.16816.F32 R32, R20.reuse, R28, RZ ;  /* 0x0000001c1420723c */ /* 0x044ff000000018ff */
        /* <DEDUP_REMOVED lines=12> */
[C---:B------:R-:W-:Y:S08]  /*14bb0*/  HMMA.16816.F32 R120, R124.reuse, R140, R120 ;  /* 0x0000008c7c78723c */ /* 0x040ff00000001878 */
[C---:B------:R-:W-:Y:S08]  /*14bc0*/  HMMA.16816.F32 R64, R124.reuse, R142, R64 ;  /* 0x0000008e7c40723c */ /* 0x040ff00000001840 */
[C---:B-1----:R-:W-:Y:S08]  /*14bd0*/  HMMA.16816.F32 R40, R124.reuse, R136, R40 ;  /* 0x000000887c28723c */ /* 0x042ff00000001828 */
[C---:B------:R-:W-:Y:S01]  /*14be0*/  HMMA.16816.F32 R36, R124.reuse, R138, R36 ;  /* 0x0000008a7c24723c */ /* 0x040fe20000001824 */
[----:B------:R-:W-:Y:S07]  /*14bf0*/  LDSM.16.M88.4 R136, [R148+0x5800] ;  /* 0x005800009488783b */ /* 0x000fee0000000200 */
[C---:B--2---:R-:W-:Y:S08]  /*14c00*/  HMMA.16816.F32 R32, R124.reuse, R132, R32 ;  /* 0x000000847c20723c */ /* 0x044ff00000001820 */
[C---:B------:R-:W-:Y:S01]  /*14c10*/  HMMA.16816.F32 R28, R124.reuse, R134, R28 ;  /* 0x000000867c1c723c */ /* 0x040fe2000000181c */
[----:B------:R-:W-:Y:S07]  /*14c20*/  LDSM.16.M88.4 R132, [R148+0x5000] ;  /* 0x005000009484783b */ /* 0x000fee0000000200 */
[C---:B---3--:R-:W-:Y:S08]  /*14c30*/  HMMA.16816.F32 R24, R124.reuse, R128, R24 ;  /* 0x000000807c18723c */ /* 0x048ff00000001818 */
        /* <DEDUP_REMOVED lines=88> */
[C---:B------:R-:W-:Y:S08]  /*151c0*/  HMMA.16816.F32 R36, R136.reuse, R134, R36 ;  /* 0x000000868824723c */ /* 0x040ff00000001824 */
[C---:B--2---:R-:W-:Y:S08]  /*151d0*/  HMMA.16816.F32 R48, R136.reuse, R124, R48 ;  /* 0x0000007c8830723c */ /* 0x044ff00000001830 */
[C---:B------:R-:W-:Y:S01]  /*151e0*/  HMMA.16816.F32 R44, R136.reuse, R126, R44 ;  /* 0x0000007e882c723c */ /* 0x040fe2000000182c */
[----:B------:R-:W1:Y:S07]  /*151f0*/  LDSM.16.M88.4 R124, [R145+0x8c00] ;  /* 0x008c0000917c783b */ /* 0x000e6e0000000200 */
[C---:B---3--:R-:W-:Y:S08]  /*15200*/  HMMA.16816.F32 R60, R136.reuse, R128, R60 ;  /* 0x00000080883c723c */ /* 0x048ff0000000183c */
[----:B------:R-:W-:Y:S01]  /*15210*/  HMMA.16816.F32 R56, R136, R130, R56 ;  /* 0x000000828838723c */ /* 0x000fe20000001838 */
[----:B------:R-:W2:Y:S01]  /*15220*/  LDSM.16.M88.4 R128, [R145+0x8800] ;  /* 0x008800009180783b */ /* 0x000ea20000000200 */
[----:B------:R-:W-:-:S06]  /*15230*/  DEPBAR.LE SB0, 0x0 ;  /* 0x000080000000791a */ /* 0x000fcc0000000000 */
[C---:B-1----:R-:W-:Y:S07]  /*15240*/  HMMA.16816.F32 R24, R136.reuse, R124, R24 ;  /* 0x0000007c8818723c */ /* 0x042fee0000001818 */
[----:B------:R-:W-:Y:S01]  /*15250*/  IMAD.SHL.U32 R124, R3, 0x2, RZ ;  /* 0x00000002037c7824 */ /* 0x000fe200078e00ff */
[----:B------:R-:W-:Y:S01]  /*15260*/  HMMA.16816.F32 R20, R136, R126, R20 ;  /* 0x0000007e8814723c */ /* 0x000fe20000001814 */
[----:B------:R-:W-:-:S03]  /*15270*/  IMAD.SHL.U32 R3, R169, 0x80, RZ ;  /* 0x00000080a9037824 */ /* 0x000fc600078e00ff */
[----:B------:R-:W-:-:S04]  /*15280*/  LOP3.LUT R124, R124, 0x6, RZ, 0xc0, !PT ;  /* 0x000000067c7c7812 */ /* 0x000fc800078ec0ff */
[C-C-:B------:R-:W-:Y:S01]  /*15290*/  LOP3.LUT R55, R3.reuse, 0x8, R124.reuse, 0xfe, !PT ;  /* 0x0000000803377812 */ /* 0x140fe200078efe7c */
[C---:B--2---:R-:W-:Y:S01]  /*152a0*/  HMMA.16816.F32 R32, R136.reuse, R128, R32 ;  /* 0x000000808820723c */ /* 0x044fe20000001820 */
[--C-:B------:R-:W-:Y:S01]  /*152b0*/  LOP3.LUT R52, R3, 0x10, R124.reuse, 0xfe, !PT ;  /* 0x0000001003347812 */ /* 0x100fe200078efe7c */
[----:B------:R-:W-:Y:S01]  /*152c0*/  BAR.SYNC.DEFER_BLOCKING 0x0 ;  /* 0x0000000000007b1d */ /* 0x000fe20000010000 */
[CC--:B------:R-:W-:Y:S02]  /*152d0*/  ISETP.GE.AND P1, PT, R55.reuse, R54.reuse, PT ;  /* 0x000000363700720c */ /* 0x0c0fe40003f26270 */
[----:B------:R-:W-:Y:S02]  /*152e0*/  ISETP.GE.AND P0, PT, R55, R53, PT ;  /* 0x000000353700720c */ /* 0x000fe40003f06270 */
[----:B------:R-:W-:Y:S01]  /*152f0*/  LOP3.LUT R125, R3, 0x18, R124, 0xfe, !PT ;  /* 0x00000018037d7812 */ /* 0x000fe200078efe7c */
[----:B------:R-:W-:Y:S01]  /*15300*/  HMMA.16816.F32 R28, R136, R130, R28 ;  /* 0x00000082881c723c */ /* 0x000fe2000000181c */
[----:B------:R-:W-:-:S02]  /*15310*/  ISETP.GE.AND P3, PT, R52, R54, PT ;  /* 0x000000363400720c */ /* 0x000fc40003f66270 */
[----:B------:R-:W-:Y:S02]  /*15320*/  ISETP.GE.AND P2, PT, R52, R53, PT ;  /* 0x000000353400720c */ /* 0x000fe40003f46270 */
[----:B------:R-:W-:Y:S02]  /*15330*/  LOP3.LUT R52, R3, 0x20, R124, 0xfe, !PT ;  /* 0x0000002003347812 */ /* 0x000fe400078efe7c */
[----:B------:R-:W-:Y:S01]  /*15340*/  FSEL R55, R12, -INF , !P1 ;  /* 0xff8000000c377808 */ /* 0x000fe20004800000 */
[----:B------:R-:W-:Y:S01]  /*15350*/  IMAD.MOV.U32 R136, RZ, RZ, R166 ;  /* 0x000000ffff887224 */ /* 0x000fe200078e00a6 */
[----:B------:R-:W-:Y:S01]  /*15360*/  FSEL R14, R14, -INF , !P0 ;  /* 0xff8000000e0e7808 */ /* 0x000fe20004000000 */
[----:B------:R-:W-:Y:S01]  /*15370*/  IMAD.MOV.U32 R137, RZ, RZ, R167 ;  /* 0x000000ffff897224 */ /* 0x000fe200078e00a7 */
[----:B------:R-:W-:Y:S02]  /*15380*/  ISETP.GE.AND P1, PT, R125, R54, PT ;  /* 0x000000367d00720c */ /* 0x000fe40003f26270 */
[----:B------:R-:W-:-:S02]  /*15390*/  FSEL R207, R8, -INF , !P3 ;  /* 0xff80000008cf7808 */ /* 0x000fc40005800000 */
[-C--:B------:R-:W-:Y:S02]  /*153a0*/  ISETP.GE.AND P0, PT, R125, R53.reuse, PT ;  /* 0x000000357d00720c */ /* 0x080fe40003f06270 */
[----:B------:R-:W-:Y:S02]  /*153b0*/  FSEL R138, R10, -INF , !P2 ;  /* 0xff8000000a8a7808 */ /* 0x000fe40005000000 */
[C-C-:B------:R-:W-:Y:S02]  /*153c0*/  LOP3.LUT R12, R3.reuse, 0x28, R124.reuse, 0xfe, !PT ;  /* 0x00000028030c7812 */ /* 0x140fe400078efe7c */
[C---:B------:R-:W-:Y:S02]  /*153d0*/  ISETP.GE.AND P3, PT, R52.reuse, R54, PT ;  /* 0x000000363400720c */ /* 0x040fe40003f66270 */
[----:B------:R-:W-:Y:S02]  /*153e0*/  ISETP.GE.AND P2, PT, R52, R53, PT ;  /* 0x000000353400720c */ /* 0x000fe40003f46270 */
[----:B------:R-:W-:-:S02]  /*153f0*/  LOP3.LUT R8, R3, 0x30, R124, 0xfe, !PT ;  /* 0x0000003003087812 */ /* 0x000fc400078efe7c */
[----:B------:R-:W-:Y:S02]  /*15400*/  FSEL R201, R4, -INF , !P1 ;  /* 0xff80000004c97808 */ /* 0x000fe40004800000 */
[----:B------:R-:W-:Y:S02]  /*15410*/  FSEL R132, R6, -INF , !P0 ;  /* 0xff80000006847808 */ /* 0x000fe40004000000 */
[----:B------:R-:W-:Y:S02]  /*15420*/  ISETP.GE.AND P1, PT, R12, R54, PT ;  /* 0x000000360c00720c */ /* 0x000fe40003f26270 */
[----:B------:R-:W-:Y:S02]  /*15430*/  FSEL R131, R120, -INF , !P3 ;  /* 0xff80000078837808 */ /* 0x000fe40005800000 */
[----:B------:R-:W-:Y:S02]  /*15440*/  ISETP.GE.AND P0, PT, R12, R53, PT ;  /* 0x000000350c00720c */ /* 0x000fe40003f06270 */
[----:B------:R-:W-:-:S02]  /*15450*/  FSEL R134, R122, -INF , !P2 ;  /* 0xff8000007a867808 */ /* 0x000fc40005000000 */
[C-C-:B------:R-:W-:Y:S02]  /*15460*/  LOP3.LUT R4, R3.reuse, 0x38, R124.reuse, 0xfe, !PT ;  /* 0x0000003803047812 */ /* 0x140fe400078efe7c */
[C---:B------:R-:W-:Y:S02]  /*15470*/  ISETP.GE.AND P3, PT, R8.reuse, R54, PT ;  /* 0x000000360800720c */ /* 0x040fe40003f66270 */
[----:B------:R-:W-:Y:S02]  /*15480*/  ISETP.GE.AND P2, PT, R8, R53, PT ;  /* 0x000000350800720c */ /* 0x000fe40003f46270 */
[----:B------:R-:W-:Y:S02]  /*15490*/  LOP3.LUT R6, R3, 0x40, R124, 0xfe, !PT ;  /* 0x0000004003067812 */ /* 0x000fe400078efe7c */
[----:B------:R-:W-:Y:S02]  /*154a0*/  FSEL R129, R64, -INF , !P1 ;  /* 0xff80000040817808 */ /* 0x000fe40004800000 */
[----:B------:R-:W-:-:S02]  /*154b0*/  FSEL R142, R66, -INF , !P0 ;  /* 0xff800000428e7808 */ /* 0x000fc40004000000 */
[-C--:B------:R-:W-:Y:S02]  /*154c0*/  ISETP.GE.AND P1, PT, R4, R54.reuse, PT ;  /* 0x000000360400720c */ /* 0x080fe40003f26270 */
[----:B------:R-:W-:Y:S02]  /*154d0*/  FSEL R199, R60, -INF , !P3 ;  /* 0xff8000003cc77808 */ /* 0x000fe40005800000 */
[----:B------:R-:W-:Y:S02]  /*154e0*/  ISETP.GE.AND P0, PT, R4, R53, PT ;  /* 0x000000350400720c */ /* 0x000fe40003f06270 */
[----:B------:R-:W-:Y:S02]  /*154f0*/  FSEL R198, R62, -INF , !P2 ;  /* 0xff8000003ec67808 */ /* 0x000fe40005000000 */
[----:B------:R-:W-:Y:S02]  /*15500*/  LOP3.LUT R4, R3, 0x48, R124, 0xfe, !PT ;  /* 0x0000004803047812 */ /* 0x000fe400078efe7c */
[----:B------:R-:W-:-:S02]  /*15510*/  ISETP.GE.AND P3, PT, R6, R54, PT ;  /* 0x000000360600720c */ /* 0x000fc40003f66270 */
[----:B------:R-:W-:Y:S02]  /*15520*/  ISETP.GE.AND P2, PT, R6, R53, PT ;  /* 0x000000350600720c */ /* 0x000fe40003f46270 */
[----:B------:R-:W-:Y:S02]  /*15530*/  LOP3.LUT R6, R3, 0x50, R124, 0xfe, !PT ;  /* 0x0000005003067812 */ /* 0x000fe400078efe7c */
[----:B------:R-:W-:Y:S02]  /*15540*/  FSEL R197, R56, -INF , !P1 ;  /* 0xff80000038c57808 */ /* 0x000fe40004800000 */
[----:B------:R-:W-:Y:S02]  /*15550*/  FSEL R202, R58, -INF , !P0 ;  /* 0xff8000003aca7808 */ /* 0x000fe40004000000 */
        /* <DEDUP_REMOVED lines=17> */
[C---:B------:R-:W-:Y:S02]  /*15670*/  LOP3.LUT R6, R3.reuse, 0x70, R124, 0xfe, !PT ;  /* 0x0000007003067812 */ /* 0x040fe400078efe7c */
[----:B------:R-:W-:Y:S02]  /*15680*/  LOP3.LUT R8, R3, R124, RZ, 0xfc, !PT ;  /* 0x0000007c03087212 */ /* 0x000fe400078efcff */
[----:B------:R-:W-:-:S02]  /*15690*/  FSEL R163, R36, -INF , !P1 ;  /* 0xff80000024a37808 */ /* 0x000fc40004800000 */
[----:B------:R-:W-:Y:S02]  /*156a0*/  FSEL R162, R38, -INF , !P0 ;  /* 0xff80000026a27808 */ /* 0x000fe40004000000 */
[-C--:B------:R-:W-:Y:S02]  /*156b0*/  ISETP.GE.AND P1, PT, R4, R54.reuse, PT ;  /* 0x000000360400720c */ /* 0x080fe40003f26270 */
[----:B------:R-:W-:Y:S02]  /*156c0*/  FSEL R139, R32, -INF , !P3 ;  /* 0xff800000208b7808 */ /* 0x000fe40005800000 */
[----:B------:R-:W-:Y:S02]  /*156d0*/  ISETP.GE.AND P0, PT, R4, R53, PT ;  /* 0x000000350400720c */ /* 0x000fe40003f06270 */
[----:B------:R-:W-:Y:S02]  /*156e0*/  LOP3.LUT R4, R3, 0x78, R124, 0xfe, !PT ;  /* 0x0000007803047812 */ /* 0x000fe400078efe7c */
[----:B------:R-:W-:-:S02]  /*156f0*/  ISETP.GE.AND P3, PT, R6, R54, PT ;  /* 0x000000360600720c */ /* 0x000fc40003f66270 */
[----:B------:R-:W-:Y:S02]  /*15700*/  FSEL R124, R34, -INF , !P2 ;  /* 0xff800000227c7808 */ /* 0x000fe40005000000 */
[----:B------:R-:W-:Y:S02]  /*15710*/  IADD3 R10, R8, 0x1, RZ ;  /* 0x00000001080a7810 */ /* 0x000fe40007ffe0ff */
[----:B------:R-:W-:Y:S02]  /*15720*/  ISETP.GE.AND P2, PT, R6, R53, PT ;  /* 0x000000350600720c */ /* 0x000fe40003f46270 */
[----:B------:R-:W-:Y:S02]  /*15730*/  FSEL R141, R28, -INF , !P1 ;  /* 0xff8000001c8d7808 */ /* 0x000fe40004800000 */
[----:B------:R-:W-:Y:S02]  /*15740*/  FSEL R62, R30, -INF , !P0 ;  /* 0xff8000001e3e7808 */ /* 0x000fe40004000000 */
[----:B------:R-:W-:-:S02]  /*15750*/  ISETP.GE.AND P1, PT, R4, R54, PT ;  /* 0x000000360400720c */ /* 0x000fc40003f26270 */
[----:B------:R-:W-:Y:S02]  /*15760*/  FSEL R143, R24, -INF , !P3 ;  /* 0xff800000188f7808 */ /* 0x000fe40005800000 */
[----:B------:R-:W-:Y:S02]  /*15770*/  ISETP.GE.AND P0, PT, R4, R53, PT ;  /* 0x000000350400720c */ /* 0x000fe40003f06270 */
[----:B------:R-:W-:Y:S02]  /*15780*/  IADD3 R6, R8, 0x9, RZ ;  /* 0x0000000908067810 */ /* 0x000fe40007ffe0ff */
[----:B------:R-:W-:Y:S02]  /*15790*/  ISETP.GE.AND P3, PT, R10, R54, PT ;  /* 0x000000360a00720c */ /* 0x000fe40003f66270 */
[----:B------:R-:W-:Y:S02]  /*157a0*/  FSEL R58, R26, -INF , !P2 ;  /* 0xff8000001a3a7808 */ /* 0x000fe40005000000 */
[----:B------:R-:W-:-:S02]  /*157b0*/  IADD3 R4, R8, 0x11, RZ ;  /* 0x0000001108047810 */ /* 0x000fc40007ffe0ff */
[-C--:B------:R-:W-:Y:S02]  /*157c0*/  ISETP.GE.AND P2, PT, R10, R53.reuse, PT ;  /* 0x000000350a00720c */ /* 0x080fe40003f46270 */
[----:B------:R-:W-:Y:S02]  /*157d0*/  FSEL R161, R20, -INF , !P1 ;  /* 0xff80000014a17808 */ /* 0x000fe40004800000 */
[----:B------:R-:W-:Y:S02]  /*157e0*/  FSEL R60, R22, -INF , !P0 ;  /* 0xff800000163c7808 */ /* 0x000fe40004000000 */
[C---:B------:R-:W-:Y:S02]  /*157f0*/  ISETP.GE.AND P1, PT, R6.reuse, R54, PT ;  /* 0x000000360600720c */ /* 0x040fe40003f26270 */
[----:B------:R-:W-:Y:S02]  /*15800*/  FSEL R17, R17, -INF , !P3 ;  /* 0xff80000011117808 */ /* 0x000fe40005800000 */
[----:B------:R-:W-:-:S02]  /*15810*/  ISETP.GE.AND P0, PT, R6, R53, PT ;  /* 0x000000350600720c */ /* 0x000fc40003f06270 */
[----:B------:R-:W-:Y:S02]  /*15820*/  IADD3 R10, R8, 0x19, RZ ;  /* 0x00000019080a7810 */ /* 0x000fe40007ffe0ff */
[C---:B------:R-:W-:Y:S02]  /*15830*/  ISETP.GE.AND P3, PT, R4.reuse, R54, PT ;  /* 0x000000360400720c */ /* 0x040fe40003f66270 */
[----:B------:R-:W-:Y:S02]  /*15840*/  FSEL R6, R19, -INF , !P2 ;  /* 0xff80000013067808 */ /* 0x000fe40005000000 */
[----:B------:R-:W-:Y:S02]  /*15850*/  ISETP.GE.AND P2, PT, R4, R53, PT ;  /* 0x000000350400720c */ /* 0x000fe40003f46270 */
[----:B------:R-:W-:Y:S02]  /*15860*/  FSEL R13, R13, -INF , !P1 ;  /* 0xff8000000d0d7808 */ /* 0x000fe40004800000 */
[----:B------:R-:W-:-:S02]  /*15870*/  FSEL R4, R15, -INF , !P0 ;  /* 0xff8000000f047808 */ /* 0x000fc40004000000 */
[C---:B------:R-:W-:Y:S02]  /*15880*/  ISETP.GE.AND P1, PT, R10.reuse, R54, PT ;  /* 0x000000360a00720c */ /* 0x040fe40003f26270 */
[----:B------:R-:W-:Y:S02]  /*15890*/  FSEL R211, R9, -INF , !P3 ;  /* 0xff80000009d37808 */ /* 0x000fe40005800000 */
[----:B------:R-:W-:Y:S02]  /*158a0*/  ISETP.GE.AND P0, PT, R10, R53, PT ;  /* 0x000000350a00720c */ /* 0x000fe40003f06270 */
[C---:B------:R-:W-:Y:S02]  /*158b0*/  IADD3 R12, R8.reuse, 0x21, RZ ;  /* 0x00000021080c7810 */ /* 0x040fe40007ffe0ff */
[----:B------:R-:W-:Y:S02]  /*158c0*/  IADD3 R9, R8, 0x29, RZ ;  /* 0x0000002908097810 */ /* 0x000fe40007ffe0ff */
[----:B------:R-:W-:-:S02]  /*158d0*/  FSEL R64, R11, -INF , !P2 ;  /* 0xff8000000b407808 */ /* 0x000fc40005000000 */
[----:B------:R-:W-:Y:S02]  /*158e0*/  FSEL R209, R5, -INF , !P1 ;  /* 0xff80000005d17808 */ /* 0x000fe40004800000 */
[----:B------:R-:W-:Y:S02]  /*158f0*/  FSEL R208, R7, -INF , !P0 ;  /* 0xff80000007d07808 */ /* 0x000fe40004000000 */
[CC--:B------:R-:W-:Y:S02]  /*15900*/  ISETP.GE.AND P3, PT, R12.reuse, R54.reuse, PT ;  /* 0x000000360c00720c */ /* 0x0c0fe40003f66270 */
[-C--:B------:R-:W-:Y:S02]  /*15910*/  ISETP.GE.AND P2, PT, R12, R53.reuse, PT ;  /* 0x000000350c00720c */ /* 0x080fe40003f46270 */
[C---:B------:R-:W-:Y:S02]  /*15920*/  ISETP.GE.AND P1, PT, R9.reuse, R54, PT ;  /* 0x000000360900720c */ /* 0x040fe40003f26270 */
[----:B------:R-:W-:-:S02]  /*15930*/  ISETP.GE.AND P0, PT, R9, R53, PT ;  /* 0x000000350900720c */ /* 0x000fc40003f06270 */
[C---:B------:R-:W-:Y:S02]  /*15940*/  IADD3 R5, R8.reuse, 0x31, RZ ;  /* 0x0000003108057810 */ /* 0x040fe40007ffe0ff */
[----:B------:R-:W-:Y:S02]  /*15950*/  IADD3 R7, R8, 0x39, RZ ;  /* 0x0000003908077810 */ /* 0x000fe40007ffe0ff */
[----:B------:R-:W-:Y:S02]  /*15960*/  FSEL R133, R121, -INF , !P3 ;  /* 0xff80000079857808 */ /* 0x000fe40005800000 */
[----:B------:R-:W-:Y:S02]  /*15970*/  FSEL R200, R123, -INF , !P2 ;  /* 0xff8000007bc87808 */ /* 0x000fe40005000000 */
[----:B------:R-:W-:Y:S02]  /*15980*/  FSEL R135, R65, -INF , !P1 ;  /* 0xff80000041877808 */ /* 0x000fe40004800000 */
[----:B------:R-:W-:-:S02]  /*15990*/  FSEL R196, R67, -INF , !P0 ;  /* 0xff80000043c47808 */ /* 0x000fc40004000000 */
[CC--:B------:R-:W-:Y:S02]  /*159a0*/  ISETP.GE.AND P3, PT, R5.reuse, R54.reuse, PT ;  /* 0x000000360500720c */ /* 0x0c0fe40003f66270 */
        /* <DEDUP_REMOVED lines=8> */
[----:B------:R-:W-:Y:S02]  /*15a30*/  FSEL R204, R59, -INF , !P0 ;  /* 0xff8000003bcc7808 */ /* 0x000fe40004000000 */
[C---:B------:R-:W-:Y:S02]  /*15a40*/  ISETP.GE.AND P3, PT, R5.reuse, R54, PT ;  /* 0x000000360500720c */ /* 0x040fe40003f66270 */
[----:B------:R-:W-:-:S02]  /*15a50*/  ISETP.GE.AND P2, PT, R5, R53, PT ;  /* 0x000000350500720c */ /* 0x000fc40003f46270 */
[C---:B------:R-:W-:Y:S02]  /*15a60*/  ISETP.GE.AND P1, PT, R7.reuse, R54, PT ;  /* 0x000000360700720c */ /* 0x040fe40003f26270 */
[----:B------:R-:W-:Y:S02]  /*15a70*/  ISETP.GE.AND P0, PT, R7, R53, PT ;  /* 0x000000350700720c */ /* 0x000fe40003f06270 */
[C---:B------:R-:W-:Y:S02]  /*15a80*/  IADD3 R5, R8.reuse, 0x51, RZ ;  /* 0x0000005108057810 */ /* 0x040fe40007ffe0ff */
[----:B------:R-:W-:Y:S02]  /*15a90*/  IADD3 R7, R8, 0x59, RZ ;  /* 0x0000005908077810 */ /* 0x000fe40007ffe0ff */
[----:B------:R-:W-:Y:S02]  /*15aa0*/  FSEL R189, R49, -INF , !P3 ;  /* 0xff80000031bd7808 */ /* 0x000fe40005800000 */
[----:B------:R-:W-:-:S02]  /*15ab0*/  FSEL R190, R51, -INF , !P2 ;  /* 0xff80000033be7808 */ /* 0x000fc40005000000 */
[----:B------:R-:W-:Y:S02]  /*15ac0*/  FSEL R188, R47, -INF , !P0 ;  /* 0xff8000002fbc7808 */ /* 0x000fe40004000000 */
[CC--:B------:R-:W-:Y:S02]  /*15ad0*/  ISETP.GE.AND P3, PT, R5.reuse, R54.reuse, PT ;  /* 0x000000360500720c */ /* 0x0c0fe40003f66270 */
[----:B------:R-:W-:Y:S02]  /*15ae0*/  ISETP.GE.AND P2, PT, R5, R53, PT ;  /* 0x000000350500720c */ /* 0x000fe40003f46270 */
[----:B------:R-:W-:Y:S02]  /*15af0*/  ISETP.GE.AND P0, PT, R7, R54, PT ;  /* 0x000000360700720c */ /* 0x000fe40003f06270 */
[----:B------:R-:W-:Y:S02]  /*15b00*/  IADD3 R5, R8, 0x61, RZ ;  /* 0x0000006108057810 */ /* 0x000fe40007ffe0ff */
[----:B------:R-:W-:-:S02]  /*15b10*/  FSEL R191, R45, -INF , !P1 ;  /* 0xff8000002dbf7808 */ /* 0x000fc40004800000 */
[----:B------:R-:W-:Y:S02]  /*15b20*/  FSEL R183, R41, -INF , !P3 ;  /* 0xff80000029b77808 */ /* 0x000fe40005800000 */
[----:B------:R-:W-:Y:S02]  /*15b30*/  FSEL R180, R37, -INF , !P0 ;  /* 0xff80000025b47808 */ /* 0x000fe40004000000 */
[-C--:B------:R-:W-:Y:S02]  /*15b40*/  ISETP.GE.AND P1, PT, R7, R53.reuse, PT ;  /* 0x000000350700720c */ /* 0x080fe40003f26270 */
[C---:B------:R-:W-:Y:S02]  /*15b50*/  ISETP.GE.AND P3, PT, R5.reuse, R54, PT ;  /* 0x000000360500720c */ /* 0x040fe40003f66270 */
[----:B------:R-:W-:Y:S02]  /*15b60*/  ISETP.GE.AND P0, PT, R5, R53, PT ;  /* 0x000000350500720c */ /* 0x000fe40003f06270 */
[----:B------:R-:W-:-:S02]  /*15b70*/  IADD3 R7, R8, 0x69, RZ ;  /* 0x0000006908077810 */ /* 0x000fc40007ffe0ff */
[----:B------:R-:W-:Y:S02]  /*15b80*/  IADD3 R5, R8, 0x71, RZ ;  /* 0x0000007108057810 */ /* 0x000fe40007ffe0ff */
        /* <DEDUP_REMOVED lines=8> */
[----:B------:R-:W-:Y:S02]  /*15c10*/  IADD3 R7, R8, 0x79, RZ ;  /* 0x0000007908077810 */ /* 0x000fe40007ffe0ff */
[----:B------:R-:W-:Y:S02]  /*15c20*/  FSEL R177, R29, -INF , !P2 ;  /* 0xff8000001db17808 */ /* 0x000fe40005000000 */
[----:B------:R-:W-:-:S02]  /*15c30*/  FSEL R128, R31, -INF , !P3 ;  /* 0xff8000001f807808 */ /* 0x000fc40005800000 */
[----:B------:R-:W-:Y:S02]  /*15c40*/  FSEL R178, R25, -INF , !P1 ;  /* 0xff80000019b27808 */ /* 0x000fe40004800000 */
[----:B------:R-:W-:Y:S02]  /*15c50*/  FSEL R121, R27, -INF , !P0 ;  /* 0xff8000001b797808 */ /* 0x000fe40004000000 */
[CC--:B------:R-:W-:Y:S02]  /*15c60*/  ISETP.GE.AND P3, PT, R8.reuse, R54.reuse, PT ;  /* 0x000000360800720c */ /* 0x0c0fe40003f66270 */
[-C--:B------:R-:W-:Y:S02]  /*15c70*/  ISETP.GE.AND P2, PT, R8, R53.reuse, PT ;  /* 0x000000350800720c */ /* 0x080fe40003f46270 */
[C---:B------:R-:W-:Y:S02]  /*15c80*/  ISETP.GE.AND P1, PT, R7.reuse, R54, PT ;  /* 0x000000360700720c */ /* 0x040fe40003f26270 */
[----:B------:R-:W-:-:S02]  /*15c90*/  ISETP.GE.AND P0, PT, R7, R53, PT ;  /* 0x000000350700720c */ /* 0x000fc40003f06270 */
[----:B------:R-:W-:Y:S02]  /*15ca0*/  FSEL R5, R16, -INF , !P3 ;  /* 0xff80000010057808 */ /* 0x000fe40005800000 */
[----:B------:R-:W-:Y:S02]  /*15cb0*/  FSEL R18, R18, -INF , !P2 ;  /* 0xff80000012127808 */ /* 0x000fe40005000000 */
[----:B------:R-:W-:Y:S02]  /*15cc0*/  FSEL R179, R21, -INF , !P1 ;  /* 0xff80000015b37808 */ /* 0x000fe40004800000 */
[----:B------:R-:W-:Y:S01]  /*15cd0*/  FSEL R123, R23, -INF , !P0 ;  /* 0xff800000177b7808 */ /* 0x000fe20004000000 */
[----:B------:R-:W-:Y:S05]  /*15ce0*/  @!P4 BRA `(.L_x_959) ;  /* 0x00000a100000c947 */ /* 0x000fea0003800000 */
[----:B------:R-:W-:Y:S05]  /*15cf0*/  @!P6 BRA `(.L_x_960) ;  /* 0x000003a00000e947 */ /* 0x000fea0003800000 */
[----:B------:R-:W-:Y:S02]  /*15d00*/  IABS R8, c[0x0][0x2d0] ;  /* 0x0000b40000087a13 */ /* 0x000fe40000000000 */
[----:B------:R-:W-:Y:S02]  /*15d10*/  IABS R10, R3 ;  /* 0x00000003000a7213 */ /* 0x000fe40000000000 */
[----:B------:R-:W1:Y:S01]  /*15d20*/  I2F.RP R9, R8 ;  /* 0x0000000800097306 */ /* 0x000e620000209400 */
[----:B------:R-:W-:-:S02]  /*15d30*/  IADD3 R12, R3, -0x80, RZ ;  /* 0xffffff80030c7810 */ /* 0x000fc40007ffe0ff */
[----:B------:R-:W-:-:S04]  /*15d40*/  LOP3.LUT R3, R3, c[0x0][0x2d0], RZ, 0x3c, !PT ;  /* 0x0000b40003037a12 */ /* 0x000fc800078e3cff */
[----:B------:R-:W-:Y:S01]  /*15d50*/  ISETP.GE.AND P2, PT, R3, RZ, PT ;  /* 0x000000ff0300720c */ /* 0x000fe20003f46270 */
[----:B-1----:R-:W1:Y:S02]  /*15d60*/  MUFU.RCP R20, R9 ;  /* 0x0000000900147308 */ /* 0x002e640000001000 */
[----:B-1----:R-:W-:Y:S02]  /*15d70*/  IADD3 R20, R20, 0xffffffe, RZ ;  /* 0x0ffffffe14147810 */ /* 0x002fe40007ffe0ff */
[----:B------:R-:W-:-:S04]  /*15d80*/  IABS R9, R12 ;  /* 0x0000000c00097213 */ /* 0x000fc80000000000 */
[----:B------:R-:W1:Y:S01]  /*15d90*/  F2I.FTZ.U32.TRUNC.NTZ R21, R20 ;  /* 0x0000001400157305 */ /* 0x000e62000021f000 */
[----:B------:R-:W-:Y:S01]  /*15da0*/  LOP3.LUT R12, R12, c[0x0][0x2d0], RZ, 0x3c, !PT ;  /* 0x0000b4000c0c7a12 */ /* 0x000fe200078e3cff */
[----:B-1----:R-:W-:Y:S02]  /*15db0*/  IMAD.MOV R7, RZ, RZ, -R21 ;  /* 0x000000ffff077224 */ /* 0x002fe400078e0a15 */
[----:B------:R-:W-:Y:S02]  /*15dc0*/  IMAD.MOV.U32 R20, RZ, RZ, RZ ;  /* 0x000000ffff147224 */ /* 0x000fe400078e00ff */
        /* <DEDUP_REMOVED lines=10> */
[--C-:B------:R-:W-:Y:S01]  /*15e70*/  @!P0 IMAD.IADD R11, R11, 0x1, -R8.reuse ;  /* 0x000000010b0b8824 */ /* 0x100fe200078e0a08 */
[----:B------:R-:W-:Y:S02]  /*15e80*/  @!P0 IADD3 R15, R15, 0x1, RZ ;  /* 0x000000010f0f8810 */ /* 0x000fe40007ffe0ff */
[----:B------:R-:W-:Y:S02]  /*15e90*/  ISETP.GE.AND P0, PT, R12, RZ, PT ;  /* 0x000000ff0c00720c */ /* 0x000fe40003f06270 */
[-C--:B------:R-:W-:Y:S01]  /*15ea0*/  ISETP.GE.U32.AND P3, PT, R11, R8.reuse, PT ;  /* 0x000000080b00720c */ /* 0x080fe20003f66070 */
[----:B------:R-:W-:Y:S01]  /*15eb0*/  @!P1 IMAD.IADD R9, R9, 0x1, -R8 ;  /* 0x0000000109099824 */ /* 0x000fe200078e0a08 */
[----:B------:R-:W-:Y:S02]  /*15ec0*/  @!P1 IADD3 R7, R7, 0x1, RZ ;  /* 0x0000000107079810 */ /* 0x000fe40007ffe0ff */
[----:B------:R-:W-:Y:S02]  /*15ed0*/  ISETP.NE.AND P1, PT, RZ, c[0x0][0x2d0], PT ;  /* 0x0000b400ff007a0c */ /* 0x000fe40003f25270 */
[----:B------:R-:W-:-:S07]  /*15ee0*/  ISETP.GE.U32.AND P4, PT, R9, R8, PT ;  /* 0x000000080900720c */ /* 0x000fce0003f86070 */
[----:B------:R-:W-:-:S05]  /*15ef0*/  @P3 IADD3 R15, R15, 0x1, RZ ;  /* 0x000000010f0f3810 */ /* 0x000fca0007ffe0ff */
[----:B------:R-:W-:Y:S01]  /*15f00*/  @!P2 IMAD.MOV R15, RZ, RZ, -R15 ;  /* 0x000000ffff0fa224 */ /* 0x000fe200078e0a0f */
[----:B------:R-:W-:-:S04]  /*15f10*/  @P4 IADD3 R7, R7, 0x1, RZ ;  /* 0x0000000107074810 */ /* 0x000fc80007ffe0ff */
[----:B------:R-:W-:Y:S02]  /*15f20*/  MOV R8, R7 ;  /* 0x0000000700087202 */ /* 0x000fe40000000f00 */
[----:B------:R-:W-:-:S03]  /*15f30*/  LOP3.LUT R7, RZ, c[0x0][0x2d0], RZ, 0x33, !PT ;  /* 0x0000b400ff077a12 */ /* 0x000fc600078e33ff */
[----:B------:R-:W-:Y:S01]  /*15f40*/  @!P0 IMAD.MOV R8, RZ, RZ, -R8 ;  /* 0x000000ffff088224 */ /* 0x000fe200078e0a08 */
[----:B------:R-:W-:-:S04]  /*15f50*/  SEL R3, R7, R15, !P1 ;  /* 0x0000000f07037207 */ /* 0x000fc80004800000 */
[----:B------:R-:W-:Y:S01]  /*15f60*/  SEL R7, R7, R8, !P1 ;  /* 0x0000000807077207 */ /* 0x000fe20004800000 */
        /* <DEDUP_REMOVED lines=16> */
[----:B------:R-:W-:-:S04]  /*16070*/  IMAD R8, R9, c[0x0][0x184], R8 ;  /* 0x0000610009087a24 */ /* 0x000fc800078e0208 */
[----:B------:R-:W-:Y:S01]  /*16080*/  IMAD.IADD R9, R11, 0x1, R8 ;  /* 0x000000010b097824 */ /* 0x000fe200078e0208 */
[----:B------:R-:W-:Y:S05]  /*16090*/  BRA `(.L_x_961) ;  /* 0x0000003000007947 */ /* 0x000fea0003800000 */
.L_x_960:
[----:B------:R-:W-:-:S05]  /*160a0*/  IMAD.MOV.U32 R10, RZ, RZ, c[0x0][0x198] ;  /* 0x00006600ff0a7624 */ /* 0x000fca00078e00ff */
[----:B------:R-:W-:-:S04]  /*160b0*/  LEA R10, -R10, RZ, 0x7 ;  /* 0x000000ff0a0a7211 */ /* 0x000fc800078e39ff */
[----:B------:R-:W-:Y:S02]  /*160c0*/  SHF.R.S32.HI R9, RZ, 0x1f, R10 ;  /* 0x0000001fff097819 */ /* 0x000fe4000001140a */
.L_x_961:
[----:B------:R-:W-:Y:S02]  /*160d0*/  ISETP.GE.AND P1, PT, R118, c[0x0][0x220], PT ;  /* 0x0000880076007a0c */ /* 0x000fe40003f26270 */
[----:B------:R-:W-:Y:S02]  /*160e0*/  ISETP.NE.AND P2, PT, R156, RZ, PT ;  /* 0x000000ff9c00720c */ /* 0x000fe40003f45270 */
[C---:B------:R-:W-:Y:S02]  /*160f0*/  LEA R24, P0, R10.reuse, R168, 0x1 ;  /* 0x000000a80a187211 */ /* 0x040fe400078008ff */
[----:B------:R-:W-:Y:S02]  /*16100*/  SEL R3, RZ, 0x3fffc, P2 ;  /* 0x0003fffcff037807 */ /* 0x000fe40001000000 */
[----:B------:R-:W-:Y:S02]  /*16110*/  LEA.HI.X R25, R10, R171, R9, 0x1, P0 ;  /* 0x000000ab0a197211 */ /* 0x000fe400000f0c09 */
[----:B------:R-:W-:-:S02]  /*16120*/  LOP3.LUT P0, RZ, R3, 0x4, RZ, 0xc0, !PT ;  /* 0x0000000403ff7812 */ /* 0x000fc4000780c0ff */
[CC--:B------:R-:W-:Y:S01]  /*16130*/  @!P5 IADD3 R7, P3, R10.reuse, R151.reuse, RZ ;  /* 0x000000970a07d210 */ /* 0x0c0fe20007f7e0ff */
[----:B------:R-:W-:Y:S01]  /*16140*/  @!PT LDS RZ, [RZ] ;  /* 0x00000000fffff984 */ /* 0x000fe20000000800 */
[----:B------:R-:W-:Y:S01]  /*16150*/  @!PT LDS RZ, [RZ] ;  /* 0x00000000fffff984 */ /* 0x000fe20000000800 */
[----:B------:R-:W-:Y:S01]  /*16160*/  @!PT LDS RZ, [RZ] ;  /* 0x00000000fffff984 */ /* 0x000fe20000000800 */
[----:B------:R1:W-:Y:S01]  /*16170*/  @!P1 LDGSTS.E.BYPASS.LTC128B.128 [R170+0x3000], [R24.64] ;  /* 0x0300000018aa9fae */ /* 0x0003e2000b901d46 */
[----:B------:R-:W-:-:S03]  /*16180*/  @!P1 IADD3 R3, P2, R10, R151, RZ ;  /* 0x000000970a039210 */ /* 0x000fc60007f5e0ff */
[--C-:B------:R-:W-:Y:S01]  /*16190*/  @!P5 IMAD.X R8, R9, 0x1, R150.reuse, P3 ;  /* 0x000000010908d824 */ /* 0x100fe200018e0696 */
[-C--:B------:R-:W-:Y:S01]  /*161a0*/  @!P5 LEA R20, P3, R7, R168.reuse, 0x1 ;  /* 0x000000a80714d211 */ /* 0x080fe200078608ff */
[----:B------:R-:W-:Y:S01]  /*161b0*/  @!P1 IMAD.X R12, R9, 0x1, R150, P2 ;  /* 0x00000001090c9824 */ /* 0x000fe200010e0696 */
[----:B------:R-:W-:Y:S01]  /*161c0*/  @!P1 LEA R22, P2, R3, R168, 0x1 ;  /* 0x000000a803169211 */ /* 0x000fe200078408ff */
[----:B------:R1:W-:Y:S01]  /*161d0*/  @P1 STS [R170+0x3000], RZ ;  /* 0x003000ffaa001388 */ /* 0x0003e20000000800 */
[-C--:B------:R-:W-:Y:S02]  /*161e0*/  @!P5 LEA.HI.X R21, R7, R171.reuse, R8, 0x1, P3 ;  /* 0x000000ab0715d211 */ /* 0x080fe400018f0c08 */
[----:B------:R-:W-:Y:S01]  /*161f0*/  @!P1 LEA.HI.X R23, R3, R171, R12, 0x1, P2 ;  /* 0x000000ab03179211 */ /* 0x000fe200010f0c0c */
[----:B------:R1:W-:Y:S01]  /*16200*/  @P1 STS [R170+0x3004], RZ ;  /* 0x003004ffaa001388 */ /* 0x0003e20000000800 */
[----:B------:R-:W-:-:S03]  /*16210*/  @P0 IADD3 R3, P2, R10, R151, RZ ;  /* 0x000000970a030210 */ /* 0x000fc60007f5e0ff */
[----:B------:R1:W-:Y:S02]  /*16220*/  @P1 STS.64 [R170+0x3008], RZ ;  /* 0x003008ffaa001388 */ /* 0x0003e40000000a00 */
[----:B------:R-:W-:Y:S01]  /*16230*/  @P0 IMAD.X R8, R9, 0x1, R150, P2 ;  /* 0x0000000109080824 */ /* 0x000fe200010e0696 */
[C---:B------:R-:W-:Y:S01]  /*16240*/  @P0 LEA R26, P2, R3.reuse, R168, 0x1 ;  /* 0x000000a8031a0211 */ /* 0x040fe200078408ff */
[----:B------:R-:W-:Y:S01]  /*16250*/  @!PT LDS RZ, [RZ] ;  /* 0x00000000fffff984 */ /* 0x000fe20000000800 */
[----:B------:R-:W-:Y:S01]  /*16260*/  @!PT LDS RZ, [RZ] ;  /* 0x00000000fffff984 */ /* 0x000fe20000000800 */
[----:B------:R-:W-:Y:S01]  /*16270*/  @!PT LDS RZ, [RZ] ;  /* 0x00000000fffff984 */ /* 0x000fe20000000800 */
[----:B------:R1:W-:Y:S03]  /*16280*/  @!P5 LDGSTS.E.BYPASS.LTC128B.128 [R170+0x5000], [R24.64+0x40] ;  /* 0x0500004018aadfae */ /* 0x0003e6000b901d46 */
[----:B------:R-:W-:Y:S01]  /*16290*/  @P0 LEA.HI.X R27, R3, R171, R8, 0x1, P2 ;  /* 0x000000ab031b0211 */ /* 0x000fe200010f0c08 */
[----:B------:R1:W-:Y:S01]  /*162a0*/  @P5 STS.128 [R170+0x5000], RZ ;  /* 0x005000ffaa005388 */ /* 0x0003e20000000c00 */
[----:B------:R-:W-:-:S03]  /*162b0*/  IADD3 R10, P3, P2, R151, R10, R151 ;  /* 0x0000000a970a7210 */ /* 0x000fc60007a7e097 */
[----:B------:R-:W-:Y:S01]  /*162c0*/  @!PT LDS RZ, [RZ] ;  /* 0x00000000fffff984 */ /* 0x000fe20000000800 */
[----:B------:R-:W-:Y:S01]  /*162d0*/  @!PT LDS RZ, [RZ] ;  /* 0x00000000fffff984 */ /* 0x000fe20000000800 */
[----:B------:R-:W-:Y:S01]  /*162e0*/  @!PT LDS RZ, [RZ] ;  /* 0x00000000fffff984 */ /* 0x000fe20000000800 */
[----:B------:R1:W-:Y:S01]  /*162f0*/  @P0 LDGSTS.E.BYPASS.LTC128B.128 [R170+0x7000], [R24.64+0x80] ;  /* 0x0700008018aa0fae */ /* 0x0003e2000b901d46 */
[----:B------:R-:W-:Y:S02]  /*16300*/  IADD3.X R9, R150, R9, R150, P3, P2 ;  /* 0x0000000996097210 */ /* 0x000fe40001fe4496 */
[CC--:B------:R-:W-:Y:S01]  /*16310*/  @!P1 LEA R32, P3, R10.reuse, R168.reuse, 0x1 ;  /* 0x000000a80a209211 */ /* 0x0c0fe200078608ff */
[----:B------:R1:W-:Y:S01]  /*16320*/  @!P0 STS.128 [R170+0x7000], RZ ;  /* 0x007000ffaa008388 */ /* 0x0003e20000000c00 */
[CC--:B------:R-:W-:Y:S02]  /*16330*/  @!P5 LEA R30, P2, R10.reuse, R168.reuse, 0x1 ;  /* 0x000000a80a1ed211 */ /* 0x0c0fe400078408ff */
[CCC-:B------:R-:W-:Y:S01]  /*16340*/  @!P1 LEA.HI.X R33, R10.reuse, R171.reuse, R9.reuse, 0x1, P3 ;  /* 0x000000ab0a219211 */ /* 0x1c0fe200018f0c09 */
[----:B------:R-:W-:Y:S01]  /*16350*/  @!PT LDS RZ, [RZ] ;  /* 0x00000000fffff984 */ /* 0x000fe20000000800 */
[----:B------:R-:W-:Y:S01]  /*16360*/  @!PT LDS RZ, [RZ] ;  /* 0x00000000fffff984 */ /* 0x000fe20000000800 */
[----:B------:R-:W-:Y:S01]  /*16370*/  @!PT LDS RZ, [RZ] ;  /* 0x00000000fffff984 */ /* 0x000fe20000000800 */
[----:B------:R1:W-:Y:S01]  /*16380*/  @!P1 LDGSTS.E.BYPASS.LTC128B.128 [R170+0x3800], [R22.64] ;  /* 0x0380000016aa9fae */ /* 0x0003e2000b901d46 */
[C---:B------:R-:W-:Y:S02]  /*16390*/  @!P5 LEA.HI.X R31, R10.reuse, R171, R9, 0x1, P2 ;  /* 0x000000ab0a1fd211 */ /* 0x040fe400010f0c09 */
[C---:B------:R-:W-:Y:S01]  /*163a0*/  IADD3 R3, P3, R10.reuse, R151, RZ ;  /* 0x000000970a037210 */ /* 0x040fe20007f7e0ff */
[----:B------:R1:W-:Y:S01]  /*163b0*/  @P1 STS.128 [R170+0x3800], RZ ;  /* 0x003800ffaa001388 */ /* 0x0003e20000000c00 */
[----:B------:R-:W-:-:S03]  /*163c0*/  @P0 LEA R28, P2, R10, R168, 0x1 ;  /* 0x000000a80a1c0211 */ /* 0x000fc600078408ff */
[----:B------:R-:W-:Y:S01]  /*163d0*/  IMAD.X R8, R9, 0x1, R150, P3 ;  /* 0x0000000109087824 */ /* 0x000fe200018e0696 */
[-C--:B------:R-:W-:Y:S01]  /*163e0*/  @P0 LEA.HI.X R29, R10, R171.reuse, R9, 0x1, P2 ;  /* 0x000000ab0a1d0211 */ /* 0x080fe200010f0c09 */
[----:B------:R-:W-:Y:S01]  /*163f0*/  @!PT LDS RZ, [RZ] ;  /* 0x00000000fffff984 */ /* 0x000fe20000000800 */
[----:B------:R-:W-:Y:S01]  /*16400*/  @!PT LDS RZ, [RZ] ;  /* 0x00000000fffff984 */ /* 0x000fe20000000800 */
[----:B------:R-:W-:Y:S01]  /*16410*/  @!PT LDS RZ, [RZ] ;  /* 0x00000000fffff984 */ /* 0x000fe20000000800 */
[----:B------:R1:W-:Y:S01]  /*16420*/  @!P5 LDGSTS.E.BYPASS.LTC128B.128 [R170+0x5800], [R20.64+0x40] ;  /* 0x0580004014aadfae */ /* 0x0003e2000b901d46 */
[CC--:B------:R-:W-:Y:S02]  /*16430*/  @!P1 LEA R34, P2, R3.reuse, R168.reuse, 0x1 ;  /* 0x000000a803229211 */ /* 0x0c0fe400078408ff */
[CC--:B------:R-:W-:Y:S01]  /*16440*/  @!P5 LEA R10, P3, R3.reuse, R168.reuse, 0x1 ;  /* 0x000000a8030ad211 */ /* 0x0c0fe200078608ff */
[----:B------:R1:W-:Y:S01]  /*16450*/  @P5 STS.128 [R170+0x5800], RZ ;  /* 0x005800ffaa005388 */ /* 0x0003e20000000c00 */
[CCC-:B------:R-:W-:Y:S02]  /*16460*/  @!P1 LEA.HI.X R35, R3.reuse, R171.reuse, R8.reuse, 0x1, P2 ;  /* 0x000000ab03239211 */ /* 0x1c0fe400010f0c08 */
[C---:B------:R-:W-:Y:S01]  /*16470*/  @P0 LEA R36, P2, R3.reuse, R168, 0x1 ;  /* 0x000000a803240211 */ /* 0x040fe200078408ff */
[----:B------:R-:W-:Y:S01]  /*16480*/  @!PT LDS RZ, [RZ] ;  /* 0x00000000fffff984 */ /* 0x000fe20000000800 */
[----:B------:R-:W-:Y:S01]  /*16490*/  @!PT LDS RZ, [RZ] ;  /* 0x00000000fffff984 */ /* 0x000fe20000000800 */
[----:B------:R-:W-:Y:S01]  /*164a0*/  @!PT LDS RZ, [RZ] ;  /* 0x00000000fffff984 */ /* 0x000fe20000000800 */
[----:B------:R1:W-:Y:S01]  /*164b0*/  @P0 LDGSTS.E.BYPASS.LTC128B.128 [R170+0x7800], [R26.64+0x80] ;  /* 0x078000801aaa0fae */ /* 0x0003e2000b901d46 */
[CC--:B------:R-:W-:Y:S01]  /*164c0*/  @!P5 LEA.HI.X R11, R3.reuse, R171.reuse, R8, 0x1, P3 ;  /* 0x000000ab030bd211 */ /* 0x0c0fe200018f0c08 */
[----:B------:R-:W-:Y:S01]  /*164d0*/  IMAD.MOV.U32 R168, RZ, RZ, R24 ;  /* 0x000000ffffa87224 */ /* 0x000fe200078e0018 */
[----:B------:R-:W-:Y:S01]  /*164e0*/  @P0 LEA.HI.X R37, R3, R171, R8, 0x1, P2 ;  /* 0x000000ab03250211 */ /* 0x000fe200010f0c08 */
[----:B------:R1:W-:Y:S01]  /*164f0*/  @!P0 STS.128 [R170+0x7800], RZ ;  /* 0x007800ffaa008388 */ /* 0x0003e20000000c00 */
[----:B------:R-:W-:-:S03]  /*16500*/  IMAD.MOV.U32 R171, RZ, RZ, R25 ;  /* 0x000000ffffab7224 */ /* 0x000fc600078e0019 */
        /* <DEDUP_REMOVED lines=30> */
[----:B------:R-:W0:Y:S02]  /*166f0*/  LDGDEPBAR ;  /* 0x00000000000079af */ /* 0x000e240000000000 */
.L_x_959:
[----:B------:R-:W-:Y:S01]  /*16700*/  FMNMX.FTZ R8, R2, R5, !PT ;  /* 0x0000000502087209 */ /* 0x000fe20007810000 */
[----:B-1----:R-:W-:Y:S01]  /*16710*/  LDSM.16.MT88.4 R24, [R146+0xb000] ;  /* 0x00b000009218783b */ /* 0x002fe20000004200 */
        /* <DEDUP_REMOVED lines=65> */
[----:B------:R-:W1:Y:S04]  /*16b30*/  SHFL.BFLY PT, R7, R10, 0x2, 0x1f ;  /* 0x0c401f000a077f89 */ /* 0x000e6800000e0000 */
[----:B------:R-:W2:Y:S01]  /*16b40*/  SHFL.BFLY PT, R8, R9, 0x2, 0x1f ;  /* 0x0c401f0009087f89 */ /* 0x000ea200000e0000 */
[----:B-1----:R-:W-:Y:S02]  /*16b50*/  FMNMX.FTZ R7, R10, R7, !PT ;  /* 0x000000070a077209 */ /* 0x002fe40007810000 */
[----:B--2---:R-:W-:-:S03]  /*16b60*/  FMNMX.FTZ R8, R9, R8, !PT ;  /* 0x0000000809087209 */ /* 0x004fc60007810000 */
[----:B------:R-:W1:Y:S04]  /*16b70*/  SHFL.BFLY PT, R56, R7, 0x1, 0x1f ;  /* 0x0c201f0007387f89 */ /* 0x000e6800000e0000 */
[----:B------:R-:W2:Y:S01]  /*16b80*/  SHFL.BFLY PT, R3, R8, 0x1, 0x1f ;  /* 0x0c201f0008037f89 */ /* 0x000ea200000e0000 */
[----:B-1----:R-:W-:-:S04]  /*16b90*/  FMNMX.FTZ R56, R7, R56, !PT ;  /* 0x0000003807387209 */ /* 0x002fc80007810000 */
[C---:B------:R-:W-:Y:S01]  /*16ba0*/  FSETP.NEU.FTZ.AND P1, PT, R56.reuse, -INF , PT ;  /* 0xff8000003800780b */ /* 0x040fe20003f3d000 */
[----:B------:R-:W-:Y:S01]  /*16bb0*/  FMUL.FTZ R182, R56, c[0x0][0x23c] ;  /* 0x00008f0038b67a20 */ /* 0x000fe20000410000 */
[----:B--2---:R-:W-:Y:S02]  /*16bc0*/  FMNMX.FTZ R3, R8, R3, !PT ;  /* 0x0000000308037209 */ /* 0x004fe40007810000 */
[----:B------:R-:W1:Y:S01]  /*16bd0*/  LDSM.16.MT88.4 R8, [R146+0x9000] ;  /* 0x009000009208783b */ /* 0x000e620000004200 */
[----:B------:R-:W-:Y:S02]  /*16be0*/  FSEL R195, R56, RZ, P1 ;  /* 0x000000ff38c37208 */ /* 0x000fe40000800000 */
[----:B------:R-:W-:Y:S01]  /*16bf0*/  FSEL R182, R182, RZ, P1 ;  /* 0x000000ffb6b67208 */ /* 0x000fe20000800000 */
[C---:B------:R-:W-:Y:S01]  /*16c00*/  FMUL.FTZ R125, R3.reuse, c[0x0][0x23c] ;  /* 0x00008f00037d7a20 */ /* 0x040fe20000410000 */
[----:B------:R-:W-:Y:S01]  /*16c10*/  FSETP.NEU.FTZ.AND P0, PT, R3, -INF , PT ;  /* 0xff8000000300780b */ /* 0x000fe20003f1d000 */
[----:B------:R-:W-:-:S02]  /*16c20*/  FADD.FTZ R195, R2, -R195 ;  /* 0x800000c302c37221 */ /* 0x000fc40000010000 */
[--C-:B------:R-:W-:Y:S01]  /*16c30*/  FFMA.FTZ R192, R5, c[0x0][0x23c], -R182.reuse ;  /* 0x00008f0005c07a23 */ /* 0x100fe200000108b6 */
[----:B------:R-:W-:Y:S01]  /*16c40*/  FSEL R5, R3, RZ, P0 ;  /* 0x000000ff03057208 */ /* 0x000fe20000000000 */
[--C-:B------:R-:W-:Y:S01]  /*16c50*/  FFMA.FTZ R181, R17, c[0x0][0x23c], -R182.reuse ;  /* 0x00008f0011b57a23 */ /* 0x100fe200000108b6 */
[----:B------:R-:W-:Y:S01]  /*16c60*/  FSEL R125, R125, RZ, P0 ;  /* 0x000000ff7d7d7208 */ /* 0x000fe20000000000 */
[--C-:B------:R-:W-:Y:S02]  /*16c70*/  FFMA.FTZ R167, R55, c[0x0][0x23c], -R182.reuse ;  /* 0x00008f0037a77a23 */ /* 0x100fe400000108b6 */
[----:B------:R-:W-:Y:S01]  /*16c80*/  FADD.FTZ R0, R0, -R5 ;  /* 0x8000000500007221 */ /* 0x000fe20000010000 */
[----:B------:R-:W-:Y:S01]  /*16c90*/  MUFU.EX2 R192, R192 ;  /* 0x000000c000c07308 */ /* 0x000fe20000000800 */
[----:B------:R-:W-:Y:S01]  /*16ca0*/  FFMA.FTZ R126, R13, c[0x0][0x23c], -R182 ;  /* 0x00008f000d7e7a23 */ /* 0x000fe200000108b6 */
[----:B------:R-:W-:Y:S01]  /*16cb0*/  LDSM.16.MT88.4 R52, [R144+0xd000] ;  /* 0x00d000009034783b */ /* 0x000fe20000004200 */
[----:B------:R-:W-:-:S02]  /*16cc0*/  FFMA.FTZ R193, R18, c[0x0][0x23c], -R125 ;  /* 0x00008f0012c17a23 */ /* 0x000fc4000001087d */
[--C-:B------:R-:W-:Y:S01]  /*16cd0*/  FFMA.FTZ R166, R6, c[0x0][0x23c], -R125.reuse ;  /* 0x00008f0006a67a23 */ /* 0x100fe2000001087d */
[----:B------:R-:W2:Y:S01]  /*16ce0*/  LDSM.16.MT88.4 R16, [R144+0x9000] ;  /* 0x009000009010783b */ /* 0x000ea20000004200 */
[--C-:B------:R-:W-:Y:S01]  /*16cf0*/  FFMA.FTZ R140, R14, c[0x0][0x23c], -R125.reuse ;  /* 0x00008f000e8c7a23 */ /* 0x100fe2000001087d */
[----:B------:R-:W3:Y:S01]  /*16d00*/  MUFU.EX2 R181, R181 ;  /* 0x000000b500b57308 */ /* 0x000ee20000000800 */
[----:B------:R-:W-:Y:S02]  /*16d10*/  FMUL.FTZ R195, R195, c[0x0][0x23c] ;  /* 0x00008f00c3c37a20 */ /* 0x000fe40000410000 */
[--C-:B------:R-:W-:Y:S02]  /*16d20*/  FFMA.FTZ R127, R4, c[0x0][0x23c], -R125.reuse ;  /* 0x00008f00047f7a23 */ /* 0x100fe4000001087d */
[----:B------:R-:W-:Y:S02]  /*16d30*/  FMUL.FTZ R0, R0, c[0x0][0x23c] ;  /* 0x00008f0000007a20 */ /* 0x000fe40000410000 */
[----:B------:R-:W-:Y:S01]  /*16d40*/  FFMA.FTZ R61, R64, c[0x0][0x23c], -R125 ;  /* 0x00008f00403d7a23 */ /* 0x000fe2000001087d */
[----:B------:R-:W-:Y:S01]  /*16d50*/  MUFU.EX2 R167, R167 ;  /* 0x000000a700a77308 */ /* 0x000fe20000000800 */
[----:B------:R-:W-:Y:S01]  /*16d60*/  LDSM.16.MT88.4 R64, [R146+0xb400] ;  /* 0x00b400009240783b */ /* 0x000fe20000004200 */
[----:B------:R-:W-:-:S02]  /*16d70*/  FFMA.FTZ R122, R207, c[0x0][0x23c], -R182 ;  /* 0x00008f00cf7a7a23 */ /* 0x000fc400000108b6 */
[--C-:B------:R-:W-:Y:S02]  /*16d80*/  FFMA.FTZ R59, R211, c[0x0][0x23c], -R182.reuse ;  /* 0x00008f00d33b7a23 */ /* 0x100fe400000108b6 */
[----:B------:R-:W-:Y:S02]  /*16d90*/  FFMA.FTZ R57, R201, c[0x0][0x23c], -R182 ;  /* 0x00008f00c9397a23 */ /* 0x000fe400000108b6 */
[----:B------:R-:W4:Y:S01]  /*16da0*/  MUFU.EX2 R126, R126 ;  /* 0x0000007e007e7308 */ /* 0x000f220000000800 */
[----:B---3--:R-:W-:Y:S01]  /*16db0*/  F2FP.PACK_AB R48, R181, R192 ;  /* 0x000000c0b530723e */ /* 0x008fe200000000ff */
[--C-:B------:R-:W-:Y:S02]  /*16dc0*/  FFMA.FTZ R120, R138, c[0x0][0x23c], -R125.reuse ;  /* 0x00008f008a787a23 */ /* 0x100fe4000001087d */
[--C-:B------:R-:W-:Y:S02]  /*16dd0*/  FFMA.FTZ R63, R132, c[0x0][0x23c], -R125.reuse ;  /* 0x00008f00843f7a23 */ /* 0x100fe4000001087d */
[----:B------:R-:W-:-:S02]  /*16de0*/  FFMA.FTZ R2, R208, c[0x0][0x23c], -R125 ;  /* 0x00008f00d0027a23 */ /* 0x000fc4000001087d */
[----:B------:R-:W-:Y:S01]  /*16df0*/  MUFU.EX2 R193, R193 ;  /* 0x000000c100c17308 */ /* 0x000fe20000000800 */
[--C-:B------:R-:W-:Y:S02]  /*16e00*/  FFMA.FTZ R132, R129, c[0x0][0x23c], -R182.reuse ;  /* 0x00008f0081847a23 */ /* 0x100fe400000108b6 */
[--C-:B------:R-:W-:Y:S02]  /*16e10*/  FFMA.FTZ R138, R131, c[0x0][0x23c], -R182.reuse ;  /* 0x00008f00838a7a23 */ /* 0x100fe400000108b6 */
[--C-:B------:R-:W-:Y:S02]  /*16e20*/  FFMA.FTZ R129, R135, c[0x0][0x23c], -R182.reuse ;  /* 0x00008f0087817a23 */ /* 0x100fe400000108b6 */
[----:B------:R-:W-:Y:S01]  /*16e30*/  FFMA.FTZ R133, R133, c[0x0][0x23c], -R182 ;  /* 0x00008f0085857a23 */ /* 0x000fe200000108b6 */
[----:B------:R-:W3:Y:S01]  /*16e40*/  MUFU.EX2 R166, R166 ;  /* 0x000000a600a67308 */ /* 0x000ee20000000800 */
[----:B----4-:R-:W-:Y:S01]  /*16e50*/  F2FP.PACK_AB R50, R126, R167 ;  /* 0x000000a77e32723e */ /* 0x010fe200000000ff */
        /* <DEDUP_REMOVED lines=8> */
[----:B------:R-:W4:Y:S01]  /*16ee0*/  MUFU.EX2 R195, R195 ;  /* 0x000000c300c37308 */ /* 0x000f220000000800 */
[----:B---3--:R-:W-:Y:S01]  /*16ef0*/  F2FP.PACK_AB R49, R166, R193 ;  /* 0x000000c1a631723e */ /* 0x008fe200000000ff */
[----:B------:R-:W-:-:S02]  /*16f00*/  FFMA.FTZ R203, R202, c[0x0][0x23c], -R125 ;  /* 0x00008f00cacb7a23 */ /* 0x000fc4000001087d */
[--C-:B------:R-:W-:Y:S02]  /*16f10*/  FFMA.FTZ R200, R205, c[0x0][0x23c], -R182.reuse ;  /* 0x00008f00cdc87a23 */ /* 0x100fe400000108b6 */
[--C-:B------:R-:W-:Y:S02]  /*16f20*/  FFMA.FTZ R197, R197, c[0x0][0x23c], -R182.reuse ;  /* 0x00008f00c5c57a23 */ /* 0x100fe400000108b6 */
[----:B------:R-:W3:Y:S01]  /*16f30*/  MUFU.EX2 R194, R0 ;  /* 0x0000000000c27308 */ /* 0x000ee20000000800 */
[--C-:B------:R-:W-:Y:S02]  /*16f40*/  FFMA.FTZ R198, R206, c[0x0][0x23c], -R125.reuse ;  /* 0x00008f00cec67a23 */ /* 0x100fe4000001087d */
[----:B------:R-:W-:Y:S02]  /*16f50*/  FFMA.FTZ R202, R204, c[0x0][0x23c], -R125 ;  /* 0x00008f00ccca7a23 */ /* 0x000fe4000001087d */
[--C-:B------:R-:W-:Y:S02]  /*16f60*/  FFMA.FTZ R205, R185, c[0x0][0x23c], -R182.reuse ;  /* 0x00008f00b9cd7a23 */ /* 0x100fe400000108b6 */
[----:B------:R-:W-:Y:S01]  /*16f70*/  FFMA.FTZ R206, R189, c[0x0][0x23c], -R182 ;  /* 0x00008f00bdce7a23 */ /* 0x000fe200000108b6 */
[----:B------:R-:W5:Y:S01]  /*16f80*/  MUFU.EX2 R127, R127 ;  /* 0x0000007f007f7308 */ /* 0x000f620000000800 */
[----:B----4-:R-:W-:-:S02]  /*16f90*/  FMUL.FTZ R4, R112, R195 ;  /* 0x000000c370047220 */ /* 0x010fc40000410000 */
[-C--:B------:R-:W-:Y:S02]  /*16fa0*/  FMUL.FTZ R5, R113, R195.reuse ;  /* 0x000000c371057220 */ /* 0x080fe40000410000 */
[-C--:B------:R-:W-:Y:S02]  /*16fb0*/  FMUL.FTZ R68, R68, R195.reuse ;  /* 0x000000c344447220 */ /* 0x080fe40000410000 */
[----:B------:R-:W-:Y:S01]  /*16fc0*/  FMUL.FTZ R69, R69, R195 ;  /* 0x000000c345457220 */ /* 0x000fe20000410000 */
[----:B------:R-:W-:Y:S01]  /*16fd0*/  MUFU.EX2 R122, R122 ;  /* 0x0000007a007a7308 */ /* 0x000fe20000000800 */
[-C--:B---3--:R-:W-:Y:S02]  /*16fe0*/  FMUL.FTZ R6, R114, R194.reuse ;  /* 0x000000c272067220 */ /* 0x088fe40000410000 */
[-C--:B------:R-:W-:Y:S02]  /*16ff0*/  FMUL.FTZ R7, R115, R194.reuse ;  /* 0x000000c273077220 */ /* 0x080fe40000410000 */
[----:B------:R-:W-:-:S02]  /*17000*/  FMUL.FTZ R70, R70, R194 ;  /* 0x000000c246467220 */ /* 0x000fc40000410000 */
[----:B------:R-:W-:Y:S01]  /*17010*/  FMUL.FTZ R71, R71, R194 ;  /* 0x000000c247477220 */ /* 0x000fe20000410000 */
[----:B-----5:R-:W-:Y:S01]  /*17020*/  F2FP.PACK_AB R51, R127, R140 ;  /* 0x0000008c7f33723e */ /* 0x020fe200000000ff */
[-C--:B------:R-:W-:Y:S01]  /*17030*/  FMUL.FTZ R12, R72, R195.reuse ;  /* 0x000000c3480c7220 */ /* 0x080fe20000410000 */
[----:B------:R-:W3:Y:S01]  /*17040*/  MUFU.EX2 R59, R59 ;  /* 0x0000003b003b7308 */ /* 0x000ee20000000800 */
[-C--:B------:R-:W-:Y:S02]  /*17050*/  FMUL.FTZ R13, R73, R195.reuse ;  /* 0x000000c3490d7220 */ /* 0x080fe40000410000 */
[-C--:B------:R-:W-:Y:S02]  /*17060*/  FMUL.FTZ R14, R74, R194.reuse ;  /* 0x000000c24a0e7220 */ /* 0x080fe40000410000 */
[----:B-1----:R-:W-:Y:S01]  /*17070*/  HMMA.16816.F32 R4, R48, R8, R4 ;  /* 0x000000083004723c */ /* 0x002fe20000001804 */
[----:B------:R-:W-:Y:S02]  /*17080*/  FMUL.FTZ R15, R75, R194 ;  /* 0x000000c24b0f7220 */ /* 0x000fe40000410000 */
[----:B------:R-:W1:Y:S01]  /*17090*/  LDSM.16.MT88.4 R72, [R146+0x9400] ;  /* 0x009400009248783b */ /* 0x000e620000004200 */
[-C--:B------:R-:W-:Y:S01]  /*170a0*/  FMUL.FTZ R20, R80, R195.reuse ;  /* 0x000000c350147220 */ /* 0x080fe20000410000 */
[----:B------:R-:W-:Y:S01]  /*170b0*/  MUFU.EX2 R57, R57 ;  /* 0x0000003900397308 */ /* 0x000fe20000000800 */
[----:B------:R-:W-:-:S02]  /*170c0*/  FMUL.FTZ R21, R81, R195 ;  /* 0x000000c351157220 */ /* 0x000fc40000410000 */
[C---:B------:R-:W-:Y:S01]  /*170d0*/  HMMA.16816.F32 R8, R48.reuse, R10, R68 ;  /* 0x0000000a3008723c */ /* 0x040fe20000001844 */
[----:B------:R-:W4:Y:S01]  /*170e0*/  LDSM.16.MT88.4 R68, [R144+0x9400] ;  /* 0x009400009044783b */ /* 0x000f220000004200 */
[-C--:B------:R-:W-:Y:S02]  /*170f0*/  FMUL.FTZ R22, R82, R194.reuse ;  /* 0x000000c252167220 */ /* 0x080fe40000410000 */
[-C--:B------:R-:W-:Y:S01]  /*17100*/  FMUL.FTZ R23, R83, R194.reuse ;  /* 0x000000c253177220 */ /* 0x080fe20000410000 */
[----:B------:R-:W-:Y:S01]  /*17110*/  MUFU.EX2 R120, R120 ;  /* 0x0000007800787308 */ /* 0x000fe20000000800 */
[-C--:B------:R-:W-:Y:S02]  /*17120*/  FMUL.FTZ R76, R76, R195.reuse ;  /* 0x000000c34c4c7220 */ /* 0x080fe40000410000 */
[----:B------:R-:W-:Y:S01]  /*17130*/  FMUL.FTZ R77, R77, R195 ;  /* 0x000000c34d4d7220 */ /* 0x000fe20000410000 */
[----:B--2---:R-:W-:Y:S01]  /*17140*/  HMMA.16816.F32 R12, R48, R16, R12 ;  /* 0x00000010300c723c */ /* 0x004fe2000000180c */
[----:B------:R-:W-:-:S02]  /*17150*/  FMUL.FTZ R78, R78, R194 ;  /* 0x000000c24e4e7220 */ /* 0x000fc40000410000 */
[-C--:B------:R-:W-:Y:S01]  /*17160*/  FMUL.FTZ R79, R79, R194.reuse ;  /* 0x000000c24f4f7220 */ /* 0x080fe20000410000 */
[----:B------:R-:W2:Y:S01]  /*17170*/  MUFU.EX2 R61, R61 ;  /* 0x0000003d003d7308 */ /* 0x000ea20000000800 */
[-C--:B------:R-:W-:Y:S02]  /*17180*/  FMUL.FTZ R84, R84, R195.reuse ;  /* 0x000000c354547220 */ /* 0x080fe40000410000 */
[----:B------:R-:W-:Y:S01]  /*17190*/  FMUL.FTZ R85, R85, R195 ;  /* 0x000000c355557220 */ /* 0x000fe20000410000 */
[----:B------:R-:W-:Y:S01]  /*171a0*/  HMMA.16816.F32 R20, R48, R24, R20 ;  /* 0x000000183014723c */ /* 0x000fe20000001814 */
[-C--:B------:R-:W-:Y:S02]  /*171b0*/  FMUL.FTZ R86, R86, R194.reuse ;  /* 0x000000c256567220 */ /* 0x080fe40000410000 */
[----:B------:R-:W-:Y:S01]  /*171c0*/  FMUL.FTZ R87, R87, R194 ;  /* 0x000000c257577220 */ /* 0x000fe20000410000 */
[----:B------:R-:W-:Y:S01]  /*171d0*/  MUFU.EX2 R63, R63 ;  /* 0x0000003f003f7308 */ /* 0x000fe20000000800 */
[----:B------:R-:W-:-:S02]  /*171e0*/  FFMA.FTZ R0, R209, c[0x0][0x23c], -R182 ;  /* 0x00008f00d1007a23 */ /* 0x000fc400000108b6 */
[-C--:B------:R-:W-:Y:S01]  /*171f0*/  FMUL.FTZ R28, R88, R195.reuse ;  /* 0x000000c3581c7220 */ /* 0x080fe20000410000 */
[C---:B------:R-:W-:Y:S01]  /*17200*/  HMMA.16816.F32 R16, R48.reuse, R18, R76 ;  /* 0x000000123010723c */ /* 0x040fe2000000184c */
[-C--:B------:R-:W-:Y:S01]  /*17210*/  FMUL.FTZ R29, R89, R195.reuse ;  /* 0x000000c3591d7220 */ /* 0x080fe20000410000 */
[----:B------:R-:W-:Y:S01]  /*17220*/  LDSM.16.MT88.4 R76, [R144+0xa400] ;  /* 0x00a40000904c783b */ /* 0x000fe20000004200 */
[-C--:B------:R-:W-:Y:S01]  /*17230*/  FMUL.FTZ R30, R90, R194.reuse ;  /* 0x000000c25a1e7220 */ /* 0x080fe20000410000 */
[----:B------:R-:W5:Y:S01]  /*17240*/  MUFU.EX2 R0, R0 ;  /* 0x0000000000007308 */ /* 0x000f620000000800 */
[-C--:B------:R-:W-:Y:S02]  /*17250*/  FMUL.FTZ R31, R91, R194.reuse ;  /* 0x000000c25b1f7220 */ /* 0x080fe40000410000 */
[-C--:B------:R-:W-:Y:S01]  /*17260*/  FMUL.FTZ R36, R108, R195.reuse ;  /* 0x000000c36c247220 */ /* 0x080fe20000410000 */
[----:B------:R-:W-:Y:S01]  /*17270*/  HMMA.16816.F32 R24, R48, R26, R84 ;  /* 0x0000001a3018723c */ /* 0x000fe20000001854 */
[----:B------:R-:W-:Y:S01]  /*17280*/  FMUL.FTZ R37, R109, R195 ;  /* 0x000000c36d257220 */ /* 0x000fe20000410000 */
[----:B------:R-:W-:Y:S01]  /*17290*/  LDSM.16.MT88.4 R84, [R146+0xc400] ;  /* 0x00c400009254783b */ /* 0x000fe20000004200 */
[-C--:B------:R-:W-:Y:S01]  /*172a0*/  FMUL.FTZ R38, R110, R194.reuse ;  /* 0x000000c26e267220 */ /* 0x080fe20000410000 */
[----:B------:R-:W1:Y:S01]  /*172b0*/  MUFU.EX2 R2, R2 ;  /* 0x0000000200027308 */ /* 0x000e620000000800 */
        /* <DEDUP_REMOVED lines=11> */
[----:B------:R-:W1:Y:S01]  /*17370*/  MUFU.EX2 R133, R133 ;  /* 0x0000008500857308 */ /* 0x000e620000000800 */
[-C--:B------:R-:W-:Y:S02]  /*17380*/  FMUL.FTZ R99, R99, R194.reuse ;  /* 0x000000c263637220 */ /* 0x080fe40000410000 */
[-C--:B------:R-:W-:Y:S01]  /*17390*/  FMUL.FTZ R44, R100, R195.reuse ;  /* 0x000000c3642c7220 */ /* 0x080fe20000410000 */
[----:B------:R-:W-:Y:S01]  /*173a0*/  HMMA.16816.F32 R32, R48, R34, R92 ;  /* 0x000000223020723c */ /* 0x000fe2000000185c */
[----:B------:R-:W-:Y:S01]  /*173b0*/  FMUL.FTZ R45, R101, R195 ;  /* 0x000000c3652d7220 */ /* 0x000fe20000410000 */
[----:B------:R-:W-:Y:S01]  /*173c0*/  LDSM.16.MT88.4 R92, [R144+0xc400] ;  /* 0x00c40000905c783b */ /* 0x000fe20000004200 */
[-C--:B------:R-:W-:Y:S01]  /*173d0*/  FMUL.FTZ R46, R102, R194.reuse ;  /* 0x000000c2662e7220 */ /* 0x080fe20000410000 */
[----:B------:R-:W-:Y:S01]  /*173e0*/  MUFU.EX2 R132, R132 ;  /* 0x0000008400847308 */ /* 0x000fe20000000800 */
[----:B------:R-:W-:-:S02]  /*173f0*/  FMUL.FTZ R47, R103, R194 ;  /* 0x000000c2672f7220 */ /* 0x000fc40000410000 */
[-C--:B------:R-:W-:Y:S01]  /*17400*/  FMUL.FTZ R104, R104, R195.reuse ;  /* 0x000000c368687220 */ /* 0x080fe20000410000 */
[C---:B------:R-:W-:Y:S01]  /*17410*/  HMMA.16816.F32 R40, R48.reuse, R42, R96 ;  /* 0x0000002a3028723c */ /* 0x040fe20000001860 */
[----:B------:R-:W-:Y:S01]  /*17420*/  FMUL.FTZ R105, R105, R195 ;  /* 0x000000c369697220 */ /* 0x000fe20000410000 */
[----:B------:R-:W-:Y:S01]  /*17430*/  LDSM.16.MT88.4 R96, [R146+0xe400] ;  /* 0x00e400009260783b */ /* 0x000fe20000004200 */
[-C--:B------:R-:W-:Y:S01]  /*17440*/  FMUL.FTZ R106, R106, R194.reuse ;  /* 0x000000c26a6a7220 */ /* 0x080fe20000410000 */
[----:B------:R-:W-:Y:S01]  /*17450*/  MUFU.EX2 R129, R129 ;  /* 0x0000008100817308 */ /* 0x000fe20000000800 */
[----:B------:R-:W-:Y:S02]  /*17460*/  FMUL.FTZ R107, R107, R194 ;  /* 0x000000c26b6b7220 */ /* 0x000fe40000410000 */
[--C-:B------:R-:W-:Y:S01]  /*17470*/  FFMA.FTZ R185, R187, c[0x0][0x23c], -R182.reuse ;  /* 0x00008f00bbb97a23 */ /* 0x100fe200000108b6 */
[----:B------:R-:W-:Y:S01]  /*17480*/  HMMA.16816.F32 R44, R48, R52, R44 ;  /* 0x00000034302c723c */ /* 0x000fe2000000182c */
[----:B------:R-:W-:-:S02]  /*17490*/  FFMA.FTZ R204, R191, c[0x0][0x23c], -R182 ;  /* 0x00008f00bfcc7a23 */ /* 0x000fc400000108b6 */
[--C-:B------:R-:W-:Y:S01]  /*174a0*/  FFMA.FTZ R186, R186, c[0x0][0x23c], -R125.reuse ;  /* 0x00008f00baba7a23 */ /* 0x100fe2000001087d */
[----:B------:R-:W-:Y:S01]  /*174b0*/  MUFU.EX2 R134, R134 ;  /* 0x0000008600867308 */ /* 0x000fe20000000800 */
[--C-:B------:R-:W-:Y:S02]  /*174c0*/  FFMA.FTZ R189, R190, c[0x0][0x23c], -R125.reuse ;  /* 0x00008f00bebd7a23 */ /* 0x100fe4000001087d */
[----:B---3--:R-:W-:Y:S01]  /*174d0*/  F2FP.PACK_AB R52, R59, R122 ;  /* 0x0000007a3b34723e */ /* 0x008fe200000000ff */
[----:B------:R-:W-:Y:S01]  /*174e0*/  HMMA.16816.F32 R48, R48, R54, R104 ;  /* 0x000000363030723c */ /* 0x000fe20000001868 */
[----:B--2---:R-:W-:Y:S01]  /*174f0*/  F2FP.PACK_AB R53, R61, R120 ;  /* 0x000000783d35723e */ /* 0x004fe200000000ff */
[--C-:B------:R-:W-:Y:S02]  /*17500*/  FFMA.FTZ R184, R184, c[0x0][0x23c], -R125.reuse ;  /* 0x00008f00b8b87a23 */ /* 0x100fe4000001087d */
[----:B------:R-:W2:Y:S01]  /*17510*/  MUFU.EX2 R131, R131 ;  /* 0x0000008300837308 */ /* 0x000ea20000000800 */
[----:B------:R-:W-:-:S02]  /*17520*/  FFMA.FTZ R187, R188, c[0x0][0x23c], -R125 ;  /* 0x00008f00bcbb7a23 */ /* 0x000fc4000001087d */
[----:B-----5:R-:W-:Y:S01]  /*17530*/  F2FP.PACK_AB R54, R0, R57 ;  /* 0x000000390036723e */ /* 0x020fe200000000ff */
[--C-:B------:R-:W-:Y:S01]  /*17540*/  FFMA.FTZ R183, R183, c[0x0][0x23c], -R182.reuse ;  /* 0x00008f00b7b77a23 */ /* 0x100fe200000108b6 */
[----:B-1----:R-:W-:Y:S01]  /*17550*/  F2FP.PACK_AB R55, R2, R63 ;  /* 0x0000003f0237723e */ /* 0x002fe200000000ff */
[----:B------:R-:W-:Y:S02]  /*17560*/  FFMA.FTZ R172, R172, c[0x0][0x23c], -R125 ;  /* 0x00008f00acac7a23 */ /* 0x000fe4000001087d */
[----:B------:R-:W-:Y:S01]  /*17570*/  MUFU.EX2 R142, R142 ;  /* 0x0000008e008e7308 */ /* 0x000fe20000000800 */
[--C-:B------:R-:W-:Y:S02]  /*17580*/  FFMA.FTZ R139, R139, c[0x0][0x23c], -R182.reuse ;  /* 0x00008f008b8b7a23 */ /* 0x100fe400000108b6 */
[--C-:B------:R-:W-:Y:S01]  /*17590*/  FFMA.FTZ R175, R175, c[0x0][0x23c], -R182.reuse ;  /* 0x00008f00afaf7a23 */ /* 0x100fe200000108b6 */
[----:B------:R-:W-:Y:S01]  /*175a0*/  HMMA.16816.F32 R4, R52, R72, R4 ;  /* 0x000000483404723c */ /* 0x000fe20000001804 */
[----:B------:R-:W-:-:S02]  /*175b0*/  FFMA.FTZ R141, R141, c[0x0][0x23c], -R182 ;  /* 0x00008f008d8d7a23 */ /* 0x000fc400000108b6 */
[----:B------:R-:W-:Y:S01]  /*175c0*/  FFMA.FTZ R177, R177, c[0x0][0x23c], -R182 ;  /* 0x00008f00b1b17a23 */ /* 0x000fe200000108b6 */
[----:B------:R-:W1:Y:S01]  /*175d0*/  MUFU.EX2 R135, R135 ;  /* 0x0000008700877308 */ /* 0x000e620000000800 */
[----:B------:R-:W-:Y:S02]  /*175e0*/  FFMA.FTZ R192, R165, R195, R192 ;  /* 0x000000c3a5c07223 */ /* 0x000fe400000100c0 */
[----:B------:R-:W-:Y:S01]  /*175f0*/  FFMA.FTZ R193, R164, R194, R193 ;  /* 0x000000c2a4c17223 */ /* 0x000fe200000100c1 */
[----:B------:R-:W-:Y:S01]  /*17600*/  HMMA.16816.F32 R8, R52, R74, R8 ;  /* 0x0000004a3408723c */ /* 0x000fe20000001808 */
[----:B------:R-:W3:Y:S01]  /*17610*/  LDSM.16.MT88.4 R72, [R144+0xb400] ;  /* 0x00b400009048783b */ /* 0x000ee20000004200 */
[----:B------:R-:W-:Y:S02]  /*17620*/  FADD.FTZ R192, R181, R192 ;  /* 0x000000c0b5c07221 */ /* 0x000fe40000010000 */
[----:B------:R-:W-:Y:S01]  /*17630*/  MUFU.EX2 R201, R201 ;  /* 0x000000c900c97308 */ /* 0x000fe20000000800 */
[----:B------:R-:W-:-:S02]  /*17640*/  FADD.FTZ R193, R166, R193 ;  /* 0x000000c1a6c17221 */ /* 0x000fc40000010000 */
[----:B------:R-:W-:Y:S01]  /*17650*/  FADD.FTZ R167, R167, R192 ;  /* 0x000000c0a7a77221 */ /* 0x000fe20000010000 */
[C---:B----4-:R-:W-:Y:S01]  /*17660*/  HMMA.16816.F32 R12, R52.reuse, R68, R12 ;  /* 0x00000044340c723c */ /* 0x050fe2000000180c */
[----:B------:R-:W-:Y:S02]  /*17670*/  FADD.FTZ R140, R140, R193 ;  /* 0x000000c18c8c7221 */ /* 0x000fe40000010000 */
[----:B------:R-:W-:Y:S01]  /*17680*/  FADD.FTZ R167, R126, R167 ;  /* 0x000000a77ea77221 */ /* 0x000fe20000010000 */
[----:B------:R-:W-:Y:S01]  /*17690*/  MUFU.EX2 R200, R200 ;  /* 0x000000c800c87308 */ /* 0x000fe20000000800 */
[----:B------:R-:W-:Y:S02]  /*176a0*/  FADD.FTZ R127, R127, R140 ;  /* 0x0000008c7f7f7221 */ /* 0x000fe40000010000 */
[----:B------:R-:W-:Y:S01]  /*176b0*/  FADD.FTZ R122, R122, R167 ;  /* 0x000000a77a7a7221 */ /* 0x000fe20000010000 */
[----:B------:R-:W-:Y:S01]  /*176c0*/  HMMA.16816.F32 R16, R52, R70, R16 ;  /* 0x000000463410723c */ /* 0x000fe20000001810 */
[----:B------:R-:W4:Y:S01]  /*176d0*/  LDSM.16.MT88.4 R68, [R146+0xd400] ;  /* 0x00d400009244783b */ /* 0x000f220000004200 */
[----:B------:R-:W-:-:S02]  /*176e0*/  FADD.FTZ R120, R120, R127 ;  /* 0x0000007f78787221 */ /* 0x000fc40000010000 */
[----:B------:R-:W-:Y:S01]  /*176f0*/  MUFU.EX2 R197, R197 ;  /* 0x000000c500c57308 */ /* 0x000fe20000000800 */
[----:B------:R-:W-:Y:S02]  /*17700*/  FADD.FTZ R122, R59, R122 ;  /* 0x0000007a3b7a7221 */ /* 0x000fe40000010000 */
[----:B------:R-:W-:Y:S01]  /*17710*/  FADD.FTZ R120, R61, R120 ;  /* 0x000000783d787221 */ /* 0x000fe20000010000 */
[C---:B------:R-:W-:Y:S01]  /*17720*/  HMMA.16816.F32 R20, R52.reuse, R64, R20 ;  /* 0x000000403414723c */ /* 0x040fe20000001814 */
[--C-:B------:R-:W-:Y:S02]  /*17730*/  FFMA.FTZ R143, R143, c[0x0][0x23c], -R182.reuse ;  /* 0x00008f008f8f7a23 */ /* 0x100fe400000108b6 */
[--C-:B------:R-:W-:Y:S01]  /*17740*/  FFMA.FTZ R178, R178, c[0x0][0x23c], -R182.reuse ;  /* 0x00008f00b2b27a23 */ /* 0x100fe200000108b6 */
[----:B------:R-:W-:Y:S01]  /*17750*/  MUFU.EX2 R196, R196 ;  /* 0x000000c400c47308 */ /* 0x000fe20000000800 */
[--C-:B------:R-:W-:Y:S02]  /*17760*/  FFMA.FTZ R161, R161, c[0x0][0x23c], -R182.reuse ;  /* 0x00008f00a1a17a23 */ /* 0x100fe400000108b6 */
[----:B------:R-:W-:Y:S01]  /*17770*/  FFMA.FTZ R164, R123, c[0x0][0x23c], -R125 ;  /* 0x00008f007ba47a23 */ /* 0x000fe2000001087d */
[----:B------:R-:W-:Y:S01]  /*17780*/  HMMA.16816.F32 R24, R52, R66, R24 ;  /* 0x000000423418723c */ /* 0x000fe20000001818 */
[----:B------:R-:W5:Y:S01]  /*17790*/  LDSM.16.MT88.4 R64, [R144+0xd400] ;  /* 0x00d400009040783b */ /* 0x000f620000004200 */
[----:B------:R-:W-:-:S02]  /*177a0*/  FFMA.FTZ R179, R179, c[0x0][0x23c], -R182 ;  /* 0x00008f00b3b37a23 */ /* 0x000fc400000108b6 */
[----:B------:R-:W-:Y:S01]  /*177b0*/  MUFU.EX2 R199, R199 ;  /* 0x000000c700c77308 */ /* 0x000fe20000000800 */
[--C-:B------:R-:W-:Y:S02]  /*177c0*/  FFMA.FTZ R58, R58, c[0x0][0x23c], -R125.reuse ;  /* 0x00008f003a3a7a23 */ /* 0x100fe4000001087d */
[--C-:B------:R-:W-:Y:S01]  /*177d0*/  FFMA.FTZ R121, R121, c[0x0][0x23c], -R125.reuse ;  /* 0x00008f0079797a23 */ /* 0x100fe2000001087d */
[----:B---3--:R-:W-:Y:S01]  /*177e0*/  HMMA.16816.F32 R28, R52, R72, R28 ;  /* 0x00000048341c723c */ /* 0x008fe2000000181c */
[----:B------:R-:W-:-:S03]  /*177f0*/  FFMA.FTZ R60, R60, c[0x0][0x23c], -R125 ;  /* 0x00008f003c3c7a23 */ /* 0x000fc6000001087d */
[----:B------:R-:W-:Y:S04]  /*17800*/  MUFU.EX2 R198, R198 ;  /* 0x000000c600c67308 */ /* 0x000fe80000000800 */
        /* <DEDUP_REMOVED lines=8> */
[C---:B-----5:R-:W-:Y:S04]  /*17890*/  HMMA.16816.F32 R44, R52.reuse, R64, R44 ;  /* 0x00000040342c723c */ /* 0x060fe8000000182c */
[----:B------:R-:W5:Y:S04]  /*178a0*/  MUFU.EX2 R206, R206 ;  /* 0x000000ce00ce7308 */ /* 0x000f680000000800 */
[----:B------:R-:W-:Y:S01]  /*178b0*/  HMMA.16816.F32 R48, R52, R66, R48 ;  /* 0x000000423430723c */ /* 0x000fe20000001830 */
[----:B------:R-:W4:Y:S03]  /*178c0*/  LDSM.16.MT88.4 R64, [R146+0xb800] ;  /* 0x00b800009240783b */ /* 0x000f260000004200 */
[----:B------:R-:W-:Y:S03]  /*178d0*/  MUFU.EX2 R185, R185 ;  /* 0x000000b900b97308 */ /* 0x000fe60000000800 */
[----:B------:R-:W-:-:S02]  /*178e0*/  F2FP.PACK_AB R52, R133, R138 ;  /* 0x0000008a8534723e */ /* 0x000fc400000000ff */
[----:B--2---:R-:W-:Y:S02]  /*178f0*/  F2FP.PACK_AB R53, R131, R134 ;  /* 0x000000868335723e */ /* 0x004fe400000000ff */
[----:B------:R-:W-:Y:S01]  /*17900*/  F2FP.PACK_AB R54, R129, R132 ;  /* 0x000000848136723e */ /* 0x000fe200000000ff */
[----:B------:R-:W2:Y:S01]  /*17910*/  MUFU.EX2 R204, R204 ;  /* 0x000000cc00cc7308 */ /* 0x000ea20000000800 */
[----:B-1----:R-:W-:Y:S02]  /*17920*/  F2FP.PACK_AB R55, R135, R142 ;  /* 0x0000008e8737723e */ /* 0x002fe400000000ff */
[----:B-----5:R-:W-:-:S05]  /*17930*/  F2FP.PACK_AB R104, R206, R205 ;  /* 0x000000cdce68723e */ /* 0x020fca00000000ff */
[C---:B---3--:R-:W-:Y:S01]  /*17940*/  HMMA.16816.F32 R4, R52.reuse, R72, R4 ;  /* 0x000000483404723c */ /* 0x048fe20000001804 */
[----:B------:R-:W-:Y:S07]  /*17950*/  MUFU.EX2 R186, R186 ;  /* 0x000000ba00ba7308 */ /* 0x000fee0000000800 */
[----:B------:R-:W-:Y:S01]  /*17960*/  HMMA.16816.F32 R8, R52, R74, R8 ;  /* 0x0000004a3408723c */ /* 0x000fe20000001808 */
[----:B------:R-:W1:Y:S01]  /*17970*/  LDSM.16.MT88.4 R72, [R144+0xb800] ;  /* 0x00b800009048783b */ /* 0x000e620000004200 */
[----:B------:R-:W3:Y:S01]  /*17980*/  MUFU.EX2 R189, R189 ;  /* 0x000000bd00bd7308 */ /* 0x000ee20000000800 */
[----:B--2---:R-:W-:-:S05]  /*17990*/  F2FP.PACK_AB R106, R204, R185 ;  /* 0x000000b9cc6a723e */ /* 0x004fca00000000ff */
[C---:B----4-:R-:W-:Y:S02]  /*179a0*/  HMMA.16816.F32 R12, R52.reuse, R68, R12 ;  /* 0x00000044340c723c */ /* 0x050fe4000000180c */
[----:B------:R-:W-:Y:S06]  /*179b0*/  MUFU.EX2 R184, R184 ;  /* 0x000000b800b87308 */ /* 0x000fec0000000800 */
[----:B------:R-:W-:Y:S01]  /*179c0*/  HMMA.16816.F32 R16, R52, R70, R16 ;  /* 0x000000463410723c */ /* 0x000fe20000001810 */
[----:B------:R-:W2:Y:S01]  /*179d0*/  LDSM.16.MT88.4 R68, [R146+0xd800] ;  /* 0x00d800009244783b */ /* 0x000ea20000004200 */
[----:B------:R-:W4:Y:S01]  /*179e0*/  MUFU.EX2 R187, R187 ;  /* 0x000000bb00bb7308 */ /* 0x000f220000000800 */
[----:B---3--:R-:W-:-:S05]  /*179f0*/  F2FP.PACK_AB R105, R189, R186 ;  /* 0x000000babd69723e */ /* 0x008fca00000000ff */
[C---:B------:R-:W-:Y:S02]  /*17a00*/  HMMA.16816.F32 R20, R52.reuse, R64, R20 ;  /* 0x000000403414723c */ /* 0x040fe40000001814 */
[----:B------:R-:W-:Y:S06]  /*17a10*/  MUFU.EX2 R143, R143 ;  /* 0x0000008f008f7308 */ /* 0x000fec0000000800 */
[C---:B------:R-:W-:Y:S01]  /*17a20*/  HMMA.16816.F32 R24, R52.reuse, R66, R24 ;  /* 0x000000423418723c */ /* 0x040fe20000001818 */
[----:B------:R-:W3:Y:S01]  /*17a30*/  LDSM.16.MT88.4 R64, [R144+0xd800] ;  /* 0x00d800009040783b */ /* 0x000ee20000004200 */
[----:B----4-:R-:W-:Y:S01]  /*17a40*/  F2FP.PACK_AB R107, R187, R184 ;  /* 0x000000b8bb6b723e */ /* 0x010fe200000000ff */
[----:B------:R-:W-:Y:S05]  /*17a50*/  MUFU.EX2 R178, R178 ;  /* 0x000000b200b27308 */ /* 0x000fea0000000800 */
[C---:B-1----:R-:W-:Y:S03]  /*17a60*/  HMMA.16816.F32 R28, R52.reuse, R72, R28 ;  /* 0x00000048341c723c */ /* 0x042fe6000000181c */
[----:B------:R-:W-:Y:S05]  /*17a70*/  MUFU.EX2 R161, R161 ;  /* 0x000000a100a17308 */ /* 0x000fea0000000800 */
[C---:B------:R-:W-:Y:S01]  /*17a80*/  HMMA.16816.F32 R32, R52.reuse, R74, R32 ;  /* 0x0000004a3420723c */ /* 0x040fe20000001820 */
[----:B------:R-:W1:Y:S02]  /*17a90*/  LDSM.16.MT88.4 R72, [R146+0x9c00] ;  /* 0x009c00009248783b */ /* 0x000e640000004200 */
[----:B------:R-:W-:Y:S05]  /*17aa0*/  MUFU.EX2 R164, R164 ;  /* 0x000000a400a47308 */ /* 0x000fea0000000800 */
[C---:B--2---:R-:W-:Y:S08]  /*17ab0*/  HMMA.16816.F32 R36, R52.reuse, R68, R36 ;  /* 0x000000443424723c */ /* 0x044ff00000001824 */
[C---:B------:R-:W-:Y:S01]  /*17ac0*/  HMMA.16816.F32 R40, R52.reuse, R70, R40 ;  /* 0x000000463428723c */ /* 0x040fe20000001828 */
[----:B------:R-:W2:Y:S07]  /*17ad0*/  LDSM.16.MT88.4 R68, [R144+0x9c00] ;  /* 0x009c00009044783b */ /* 0x000eae0000004200 */
[C---:B---3--:R-:W-:Y:S08]  /*17ae0*/  HMMA.16816.F32 R44, R52.reuse, R64, R44 ;  /* 0x00000040342c723c */ /* 0x048ff0000000182c */
[----:B------:R-:W-:Y:S01]  /*17af0*/  HMMA.16816.F32 R48, R52, R66, R48 ;  /* 0x000000423430723c */ /* 0x000fe20000001830 */
[----:B------:R-:W3:Y:S06]  /*17b00*/  LDSM.16.MT88.4 R64, [R146+0xbc00] ;  /* 0x00bc00009240783b */ /* 0x000eec0000004200 */
[----:B------:R-:W-:-:S02]  /*17b10*/  F2FP.PACK_AB R52, R200, R201 ;  /* 0x000000c9c834723e */ /* 0x000fc400000000ff */
[----:B------:R-:W-:Y:S02]  /*17b20*/  F2FP.PACK_AB R53, R198, R199 ;  /* 0x000000c7c635723e */ /* 0x000fe400000000ff */
[----:B------:R-:W-:Y:S02]  /*17b30*/  F2FP.PACK_AB R54, R196, R197 ;  /* 0x000000c5c436723e */ /* 0x000fe400000000ff */
[----:B------:R-:W-:-:S07]  /*17b40*/  F2FP.PACK_AB R55, R202, R203 ;  /* 0x000000cbca37723e */ /* 0x000fce00000000ff */
[C---:B-1----:R-:W-:Y:S08]  /*17b50*/  HMMA.16816.F32 R4, R52.reuse, R72, R4 ;  /* 0x000000483404723c */ /* 0x042ff00000001804 */
        /* <DEDUP_REMOVED lines=16> */
[----:B------:R-:W3:Y:S04]  /*17c60*/  LDSM.16.MT88.4 R52, [R146+0xa000] ;  /* 0x00a000009234783b */ /* 0x000ee80000004200 */
[----:B------:R-:W4:Y:S03]  /*17c70*/  LDSM.16.MT88.4 R64, [R144+0xc000] ;  /* 0x00c000009040783b */ /* 0x000f260000004200 */
[C---:B-1----:R-:W-:Y:S08]  /*17c80*/  HMMA.16816.F32 R12, R104.reuse, R72, R12 ;  /* 0x00000048680c723c */ /* 0x042ff0000000180c */
[C---:B------:R-:W-:Y:S08]  /*17c90*/  HMMA.16816.F32 R16, R104.reuse, R74, R16 ;  /* 0x0000004a6810723c */ /* 0x040ff00000001810 */
[C---:B--2---:R-:W-:Y:S08]  /*17ca0*/  HMMA.16816.F32 R20, R104.reuse, R68, R20 ;  /* 0x000000446814723c */ /* 0x044ff00000001814 */
[C---:B------:R-:W-:Y:S01]  /*17cb0*/  HMMA.16816.F32 R24, R104.reuse, R70, R24 ;  /* 0x000000466818723c */ /* 0x040fe20000001818 */
[----:B------:R-:W-:Y:S07]  /*17cc0*/  LDSM.16.MT88.4 R68, [R146+0xa400] ;  /* 0x00a400009244783b */ /* 0x000fee0000004200 */
[C---:B---3--:R-:W-:Y:S01]  /*17cd0*/  HMMA.16816.F32 R112, R104.reuse, R52, R4 ;  /* 0x000000346870723c */ /* 0x048fe20000001804 */
[----:B------:R-:W1:Y:S07]  /*17ce0*/  LDSM.16.MT88.4 R4, [R144+0xe000] ;  /* 0x00e000009004783b */ /* 0x000e6e0000004200 */
[C---:B------:R-:W-:Y:S01]  /*17cf0*/  HMMA.16816.F32 R8, R104.reuse, R54, R8 ;  /* 0x000000366808723c */ /* 0x040fe20000001808 */
[----:B------:R-:W2:Y:S07]  /*17d00*/  LDSM.16.MT88.4 R52, [R146+0xe000] ;  /* 0x00e000009234783b */ /* 0x000eae0000004200 */
[C---:B----4-:R-:W-:Y:S08]  /*17d10*/  HMMA.16816.F32 R28, R104.reuse, R64, R28 ;  /* 0x00000040681c723c */ /* 0x050ff0000000181c */
[C---:B------:R-:W-:Y:S08]  /*17d20*/  HMMA.16816.F32 R32, R104.reuse, R66, R32 ;  /* 0x000000426820723c */ /* 0x040ff00000001820 */
[C---:B-1----:R-:W-:Y:S08]  /*17d30*/  HMMA.16816.F32 R44, R104.reuse, R4, R44 ;  /* 0x00000004682c723c */ /* 0x042ff0000000182c */
[C---:B--2---:R-:W-:Y:S07]  /*17d40*/  HMMA.16816.F32 R36, R104.reuse, R52, R36 ;  /* 0x000000346824723c */ /* 0x044fee0000001824 */
[--C-:B------:R-:W-:Y:S01]  /*17d50*/  FFMA.FTZ R52, R173, c[0x0][0x23c], -R182.reuse ;  /* 0x00008f00ad347a23 */ /* 0x100fe200000108b6 */
[C---:B------:R-:W-:Y:S01]  /*17d60*/  HMMA.16816.F32 R40, R104.reuse, R54, R40 ;  /* 0x000000366828723c */ /* 0x040fe20000001828 */
[--C-:B------:R-:W-:Y:S01]  /*17d70*/  FFMA.FTZ R53, R163, c[0x0][0x23c], -R182.reuse ;  /* 0x00008f00a3357a23 */ /* 0x100fe200000108b6 */
[----:B------:R-:W-:Y:S05]  /*17d80*/  MUFU.EX2 R55, R183 ;  /* 0x000000b700377308 */ /* 0x000fea0000000800 */
[----:B------:R-:W-:Y:S01]  /*17d90*/  FFMA.FTZ R54, R180, c[0x0][0x23c], -R182 ;  /* 0x00008f00b4367a23 */ /* 0x000fe200000108b6 */
[----:B------:R-:W-:Y:S02]  /*17da0*/  HMMA.16816.F32 R104, R104, R6, R48 ;  /* 0x000000066868723c */ /* 0x000fe40000001830 */
[----:B------:R-:W1:Y:S05]  /*17db0*/  MUFU.EX2 R52, R52 ;  /* 0x0000003400347308 */ /* 0x000e6a0000000800 */
[----:B------:R-:W-:-:S02]  /*17dc0*/  FFMA.FTZ R50, R174, c[0x0][0x23c], -R125 ;  /* 0x00008f00ae327a23 */ /* 0x000fc4000001087d */
[--C-:B------:R-:W-:Y:S01]  /*17dd0*/  FFMA.FTZ R48, R162, c[0x0][0x23c], -R125.reuse ;  /* 0x00008f00a2307a23 */ /* 0x100fe2000001087d */
[----:B------:R-:W-:Y:S01]  /*17de0*/  MUFU.EX2 R53, R53 ;  /* 0x0000003500357308 */ /* 0x000fe20000000800 */
[----:B------:R-:W-:-:S07]  /*17df0*/  FFMA.FTZ R51, R176, c[0x0][0x23c], -R125 ;  /* 0x00008f00b0337a23 */ /* 0x000fce000001087d */
[----:B------:R-:W2:Y:S01]  /*17e00*/  MUFU.EX2 R54, R54 ;  /* 0x0000003600367308 */ /* 0x000ea20000000800 */
[----:B-1----:R-:W-:-:S07]  /*17e10*/  F2FP.PACK_AB R4, R55, R52 ;  /* 0x000000343704723e */ /* 0x002fce00000000ff */
        /* <DEDUP_REMOVED lines=24> */
[----:B------:R-:W-:Y:S05]  /*17fa0*/  MUFU.EX2 R31, R177 ;  /* 0x000000b1001f7308 */ /* 0x000fea0000000800 */
[----:B------:R-:W-:Y:S01]  /*17fb0*/  FADD.FTZ R37, R57, R122 ;  /* 0x0000007a39257221 */ /* 0x000fe20000010000 */
[----:B------:R-:W-:Y:S01]  /*17fc0*/  HMMA.16816.F32 R76, R4, R78, R16 ;  /* 0x0000004e044c723c */ /* 0x000fe20000001810 */
[----:B------:R-:W-:Y:S01]  /*17fd0*/  LDSM.16.MT88.4 R16, [R144+0xc800] ;  /* 0x00c800009010783b */ /* 0x000fe20000004200 */
[----:B------:R-:W-:Y:S01]  /*17fe0*/  MUFU.EX2 R32, R32 ;  /* 0x0000002000207308 */ /* 0x000fe20000000800 */
[----:B------:R-:W-:-:S02]  /*17ff0*/  FADD.FTZ R39, R63, R120 ;  /* 0x000000783f277221 */ /* 0x000fc40000010000 */
[----:B------:R-:W-:Y:S02]  /*18000*/  FADD.FTZ R37, R0, R37 ;  /* 0x0000002500257221 */ /* 0x000fe40000010000 */
[----:B------:R-:W-:Y:S01]  /*18010*/  FADD.FTZ R39, R2, R39 ;  /* 0x0000002702277221 */ /* 0x000fe20000010000 */
[C---:B------:R-:W-:Y:S01]  /*18020*/  HMMA.16816.F32 R84, R4.reuse, R86, R24 ;  /* 0x000000560454723c */ /* 0x040fe20000001818 */
[----:B------:R-:W-:Y:S01]  /*18030*/  LDSM.16.MT88.4 R24, [R144+0xa800] ;  /* 0x00a800009018783b */ /* 0x000fe20000004200 */
[----:B------:R-:W5:Y:S01]  /*18040*/  MUFU.EX2 R35, R35 ;  /* 0x0000002300237308 */ /* 0x000f620000000800 */
[----:B------:R-:W-:Y:S02]  /*18050*/  FADD.FTZ R138, R138, R37 ;  /* 0x000000258a8a7221 */ /* 0x000fe40000010000 */
[----:B------:R-:W-:Y:S02]  /*18060*/  FADD.FTZ R134, R134, R39 ;  /* 0x0000002786867221 */ /* 0x000fe40000010000 */
[----:B------:R-:W-:Y:S01]  /*18070*/  FADD.FTZ R133, R133, R138 ;  /* 0x0000008a85857221 */ /* 0x000fe20000010000 */
[----:B------:R-:W-:Y:S01]  /*18080*/  HMMA.16816.F32 R96, R4, R98, R40 ;  /* 0x000000620460723c */ /* 0x000fe20000001828 */
[----:B------:R-:W-:Y:S01]  /*18090*/  FADD.FTZ R131, R131, R134 ;  /* 0x0000008683837221 */ /* 0x000fe20000010000 */
[----:B------:R-:W-:Y:S01]  /*180a0*/  MUFU.EX2 R33, R33 ;  /* 0x0000002100217308 */ /* 0x000fe20000000800 */
[----:B------:R-:W-:-:S02]  /*180b0*/  FADD.FTZ R0, R132, R133 ;  /* 0x0000008584007221 */ /* 0x000fc40000010000 */
[----:B------:R-:W-:Y:S02]  /*180c0*/  FADD.FTZ R2, R142, R131 ;  /* 0x000000838e027221 */ /* 0x000fe40000010000 */
[----:B------:R-:W-:Y:S01]  /*180d0*/  FADD.FTZ R0, R129, R0 ;  /* 0x0000000081007221 */ /* 0x000fe20000010000 */
[C---:B-1----:R-:W-:Y:S01]  /*180e0*/  HMMA.16816.F32 R100, R4.reuse, R8, R44 ;  /* 0x000000080464723c */ /* 0x042fe2000000182c */
[----:B------:R-:W-:Y:S01]  /*180f0*/  FADD.FTZ R2, R135, R2 ;  /* 0x0000000287027221 */ /* 0x000fe20000010000 */
[----:B------:R-:W1:Y:S01]  /*18100*/  MUFU.EX2 R34, R34 ;  /* 0x0000002200227308 */ /* 0x000e620000000800 */
[----:B------:R-:W-:Y:S02]  /*18110*/  FADD.FTZ R201, R201, R0 ;  /* 0x00000000c9c97221 */ /* 0x000fe40000010000 */
[----:B------:R-:W-:Y:S01]  /*18120*/  FADD.FTZ R199, R199, R2 ;  /* 0x00000002c7c77221 */ /* 0x000fe20000010000 */
[----:B------:R-:W-:Y:S01]  /*18130*/  MOV R2, R56 ;  /* 0x0000003800027202 */ /* 0x000fe20000000f00 */
[----:B------:R-:W-:Y:S01]  /*18140*/  FADD.FTZ R200, R200, R201 ;  /* 0x000000c9c8c87221 */ /* 0x000fe20000010000 */
[----:B------:R-:W-:Y:S01]  /*18150*/  HMMA.16816.F32 R104, R4, R10, R104 ;  /* 0x0000000a0468723c */ /* 0x000fe20000001868 */
[----:B------:R-:W4:Y:S01]  /*18160*/  LDSM.16.MT88.4 R8, [R146+0xe800] ;  /* 0x00e800009208783b */ /* 0x000f220000004200 */
[----:B------:R-:W-:-:S02]  /*18170*/  FADD.FTZ R198, R198, R199 ;  /* 0x000000c7c6c67221 */ /* 0x000fc40000010000 */
[----:B------:R-:W-:-:S03]  /*18180*/  FADD.FTZ R197, R197, R200 ;  /* 0x000000c8c5c57221 */ /* 0x000fc60000010000 */
[----:B---3--:R-:W-:Y:S01]  /*18190*/  F2FP.PACK_AB R4, R29, R30 ;  /* 0x0000001e1d04723e */ /* 0x008fe200000000ff */
[----:B------:R-:W-:Y:S01]  /*181a0*/  FADD.FTZ R196, R196, R197 ;  /* 0x000000c5c4c47221 */ /* 0x000fe20000010000 */
[----:B-----5:R-:W-:Y:S02]  /*181b0*/  F2FP.PACK_AB R5, R35, R32 ;  /* 0x000000202305723e */ /* 0x020fe400000000ff */
[----:B------:R-:W-:Y:S01]  /*181c0*/  F2FP.PACK_AB R6, R31, R28 ;  /* 0x0000001c1f06723e */ /* 0x000fe200000000ff */
[----:B------:R-:W-:Y:S01]  /*181d0*/  FADD.FTZ R205, R205, R196 ;  /* 0x000000c4cdcd7221 */ /* 0x000fe20000010000 */
[----:B-1----:R-:W-:-:S03]  /*181e0*/  F2FP.PACK_AB R7, R34, R33 ;  /* 0x000000212207723e */ /* 0x002fc600000000ff */
[----:B------:R-:W-:-:S04]  /*181f0*/  FADD.FTZ R206, R206, R205 ;  /* 0x000000cdcece7221 */ /* 0x000fc80000010000 */
[C---:B--2---:R-:W-:Y:S08]  /*18200*/  HMMA.16816.F32 R112, R4.reuse, R12, R112 ;  /* 0x0000000c0470723c */ /* 0x044ff00000001870 */
[C---:B------:R-:W-:Y:S01]  /*18210*/  HMMA.16816.F32 R68, R4.reuse, R14, R68 ;  /* 0x0000000e0444723c */ /* 0x040fe20000001844 */
[----:B------:R-:W1:Y:S07]  /*18220*/  LDSM.16.MT88.4 R12, [R144+0xe800] ;  /* 0x00e80000900c783b */ /* 0x000e6e0000004200 */
[C---:B----4-:R-:W-:Y:S08]  /*18230*/  HMMA.16816.F32 R80, R4.reuse, R20, R80 ;  /* 0x000000140450723c */ /* 0x050ff00000001850 */
[C---:B------:R-:W-:Y:S01]  /*18240*/  HMMA.16816.F32 R84, R4.reuse, R22, R84 ;  /* 0x000000160454723c */ /* 0x040fe20000001854 */
[----:B------:R-:W2:Y:S07]  /*18250*/  LDSM.16.MT88.4 R20, [R146+0xac00] ;  /* 0x00ac00009214783b */ /* 0x000eae0000004200 */
[C---:B------:R-:W-:Y:S08]  /*18260*/  HMMA.16816.F32 R108, R4.reuse, R8, R108 ;  /* 0x00000008046c723c */ /* 0x040ff0000000186c */
[C---:B------:R-:W-:Y:S01]  /*18270*/  HMMA.16816.F32 R96, R4.reuse, R10, R96 ;  /* 0x0000000a0460723c */ /* 0x040fe20000001860 */
[----:B------:R-:W3:Y:S07]  /*18280*/  LDSM.16.MT88.4 R8, [R146+0xcc00] ;  /* 0x00cc00009208783b */ /* 0x000eee0000004200 */
[C---:B------:R-:W-:Y:S08]  /*18290*/  HMMA.16816.F32 R88, R4.reuse, R16, R88 ;  /* 0x000000100458723c */ /* 0x040ff00000001858 */
[C---:B------:R-:W-:Y:S01]  /*182a0*/  HMMA.16816.F32 R92, R4.reuse, R18, R92 ;  /* 0x00000012045c723c */ /* 0x040fe2000000185c */
[----:B------:R-:W4:Y:S07]  /*182b0*/  LDSM.16.MT88.4 R16, [R144+0xac00] ;  /* 0x00ac00009010783b */ /* 0x000f2e0000004200 */
[C---:B-1----:R-:W-:Y:S08]  /*182c0*/  HMMA.16816.F32 R100, R4.reuse, R12, R100 ;  /* 0x0000000c0464723c */ /* 0x042ff00000001864 */
[C---:B------:R-:W-:Y:S01]  /*182d0*/  HMMA.16816.F32 R104, R4.reuse, R14, R104 ;  /* 0x0000000e0468723c */ /* 0x040fe20000001868 */
[----:B------:R-:W1:Y:S07]  /*182e0*/  LDSM.16.MT88.4 R12, [R144+0xcc00] ;  /* 0x00cc0000900c783b */ /* 0x000e6e0000004200 */
[C---:B------:R-:W-:Y:S01]  /*182f0*/  HMMA.16816.F32 R72, R4.reuse, R24, R72 ;  /* 0x000000180448723c */ /* 0x040fe20000001848 */
[----:B------:R-:W5:Y:S07]  /*18300*/  MUFU.EX2 R24, R179 ;  /* 0x000000b300187308 */ /* 0x000f6e0000000800 */
[----:B------:R-:W-:Y:S01]  /*18310*/  HMMA.16816.F32 R76, R4, R26, R76 ;  /* 0x0000001a044c723c */ /* 0x000fe2000000184c */
[----:B------:R-:W-:Y:S06]  /*18320*/  MUFU.EX2 R26, R58 ;  /* 0x0000003a001a7308 */ /* 0x000fec0000000800 */
[----:B------:R-:W-:-:S02]  /*18330*/  F2FP.PACK_AB R4, R178, R143 ;  /* 0x0000008fb204723e */ /* 0x000fc400000000ff */
[----:B------:R-:W1:Y:S01]  /*18340*/  MUFU.EX2 R25, R121 ;  /* 0x0000007900197308 */ /* 0x000e620000000800 */
[----:B-----5:R-:W-:-:S07]  /*18350*/  F2FP.PACK_AB R6, R24, R161 ;  /* 0x000000a11806723e */ /* 0x020fce00000000ff */
[----:B------:R-:W5:Y:S01]  /*18360*/  MUFU.EX2 R27, R60 ;  /* 0x0000003c001b7308 */ /* 0x000f620000000800 */
[----:B-1----:R-:W-:Y:S02]  /*18370*/  F2FP.PACK_AB R5, R25, R26 ;  /* 0x0000001a1905723e */ /* 0x002fe400000000ff */
[----:B-----5:R-:W-:-:S07]  /*18380*/  F2FP.PACK_AB R7, R164, R27 ;  /* 0x0000001ba407723e */ /* 0x020fce00000000ff */
[C---:B--2---:R-:W-:Y:S07]  /*18390*/  HMMA.16816.F32 R112, R4.reuse, R20, R112 ;  /* 0x000000140470723c */ /* 0x044fee0000001870 */
[----:B------:R-:W-:Y:S01]  /*183a0*/  FADD.FTZ R21, R203, R198 ;  /* 0x000000c6cb157221 */ /* 0x000fe20000010000 */
[----:B---3--:R-:W-:Y:S03]  /*183b0*/  HMMA.16816.F32 R80, R4, R8, R80 ;  /* 0x000000080450723c */ /* 0x008fe60000001850 */
[----:B------:R-:W-:-:S04]  /*183c0*/  FADD.FTZ R21, R202, R21 ;  /* 0x00000015ca157221 */ /* 0x000fc80000010000 */
[----:B------:R-:W-:Y:S01]  /*183d0*/  FADD.FTZ R186, R186, R21 ;  /* 0x00000015baba7221 */ /* 0x000fe20000010000 */
[----:B------:R-:W-:Y:S01]  /*183e0*/  HMMA.16816.F32 R84, R4, R10, R84 ;  /* 0x0000000a0454723c */ /* 0x000fe20000001854 */
[----:B------:R-:W1:Y:S02]  /*183f0*/  LDSM.16.MT88.4 R8, [R144+0xec00] ;  /* 0x00ec00009008783b */ /* 0x000e640000004200 */
[----:B------:R-:W-:-:S04]  /*18400*/  FADD.FTZ R189, R189, R186 ;  /* 0x000000babdbd7221 */ /* 0x000fc80000010000 */
[----:B------:R-:W-:Y:S01]  /*18410*/  FADD.FTZ R0, R184, R189 ;  /* 0x000000bdb8007221 */ /* 0x000fe20000010000 */
[----:B----4-:R-:W-:Y:S03]  /*18420*/  HMMA.16816.F32 R72, R4, R16, R72 ;  /* 0x000000100448723c */ /* 0x010fe60000001848 */
[----:B------:R-:W-:-:S05]  /*18430*/  FADD.FTZ R0, R187, R0 ;  /* 0x00000000bb007221 */ /* 0x000fca0000010000 */
[C---:B------:R-:W-:Y:S01]  /*18440*/  HMMA.16816.F32 R76, R4.reuse, R18, R76 ;  /* 0x00000012044c723c */ /* 0x040fe2000000184c */
[----:B------:R-:W2:Y:S07]  /*18450*/  LDSM.16.MT88.4 R16, [R146+0xec00] ;  /* 0x00ec00009210783b */ /* 0x000eae0000004200 */
[C---:B------:R-:W-:Y:S07]  /*18460*/  HMMA.16816.F32 R88, R4.reuse, R12, R88 ;  /* 0x0000000c0458723c */ /* 0x040fee0000001858 */
        /* <DEDUP_REMOVED lines=20> */
[----:B------:R-:W-:Y:S02]  /*185b0*/  FADD.FTZ R9, R33, R0 ;  /* 0x0000000021097221 */ /* 0x000fe40000010000 */
[----:B------:R-:W-:Y:S02]  /*185c0*/  FADD.FTZ R0, R31, R28 ;  /* 0x0000001c1f007221 */ /* 0x000fe40000010000 */
[----:B------:R-:W-:Y:S02]  /*185d0*/  FADD.FTZ R9, R34, R9 ;  /* 0x0000000922097221 */ /* 0x000fe40000010000 */
[----:B------:R-:W-:Y:S01]  /*185e0*/  FADD.FTZ R143, R143, R0 ;  /* 0x000000008f8f7221 */ /* 0x000fe20000010000 */
[----:B------:R-:W-:Y:S01]  /*185f0*/  HMMA.16816.F32 R96, R4, R18, R96 ;  /* 0x000000120460723c */ /* 0x000fe20000001860 */
[----:B------:R-:W-:Y:S01]  /*18600*/  FADD.FTZ R26, R26, R9 ;  /* 0x000000091a1a7221 */ /* 0x000fe20000010000 */
[----:B------:R-:W-:Y:S01]  /*18610*/  MOV R0, R3 ;  /* 0x0000000300007202 */ /* 0x000fe20000000f00 */
[----:B------:R-:W-:-:S02]  /*18620*/  FADD.FTZ R178, R178, R143 ;  /* 0x0000008fb2b27221 */ /* 0x000fc40000010000 */
[----:B------:R-:W-:Y:S02]  /*18630*/  FADD.FTZ R26, R25, R26 ;  /* 0x0000001a191a7221 */ /* 0x000fe40000010000 */
[----:B------:R-:W-:Y:S02]  /*18640*/  FADD.FTZ R161, R161, R178 ;  /* 0x000000b2a1a17221 */ /* 0x000fe40000010000 */
[----:B------:R-:W-:Y:S02]  /*18650*/  FADD.FTZ R27, R27, R26 ;  /* 0x0000001a1b1b7221 */ /* 0x000fe40000010000 */
[----:B------:R-:W-:Y:S02]  /*18660*/  FADD.FTZ R165, R24, R161 ;  /* 0x000000a118a57221 */ /* 0x000fe40000010000 */
[----:B------:R-:W-:Y:S02]  /*18670*/  FADD.FTZ R164, R164, R27 ;  /* 0x0000001ba4a47221 */ /* 0x000fe40000010000 */
.L_x_956:
        /* <DEDUP_REMOVED lines=9> */
.L_x_966:
[----:B------:R-:W-:Y:S04]  /*18710*/  DEPBAR.LE SB0, 0x0 ;  /* 0x000080000000791a */ /* 0x000fe80000000000 */
[----:B------:R-:W-:Y:S01]  /*18720*/  BAR.SYNC.DEFER_BLOCKING 0x0 ;  /* 0x0000000000007b1d */ /* 0x000fe20000010000 */
[----:B------:R-:W-:Y:S01]  /*18730*/  ISETP.NE.AND P6, PT, R157, RZ, PT ;  /* 0x000000ff9d00720c */ /* 0x000fe20003fc5270 */
[----:B------:R-:W-:Y:S01]  /*18740*/  IMAD.MOV.U32 R2, RZ, RZ, R162 ;  /* 0x000000ffff027224 */ /* 0x000fe200078e00a2 */
[----:B------:R-:W-:Y:S11]  /*18750*/  MOV R0, R161 ;  /* 0x000000a100007202 */ /* 0x000ff60000000f00 */
        /* <DEDUP_REMOVED lines=11> */
[----:B------:R-:W-:Y:S04]  /*18810*/  LOP3.LUT R2, R2, c[0x0][0x2d0], RZ, 0x3c, !PT ;  /* 0x0000b40002027a12 */ /* 0x000fe800078e3cff */
        /* <DEDUP_REMOVED lines=17> */
[----:B------:R-:W-:Y:S02]  /*18930*/  ISETP.GE.AND P0, PT, R10, RZ, PT ;  /* 0x000000ff0a00720c */ /* 0x000fe40003f06270 */
[-C--:B------:R-:W-:Y:S02]  /*18940*/  ISETP.GE.U32.AND P4, PT, R6, R0.reuse, PT ;  /* 0x000000000600720c */ /* 0x080fe40003f86070 */
[----:B------:R-:W-:Y:S02]  /*18950*/  ISETP.GE.U32.AND P3, PT, R4, R0, PT ;  /* 0x000000000400720c */ /* 0x000fe40003f66070 */
[----:B------:R-:W-:Y:S02]  /*18960*/  ISETP.NE.AND P1, PT, RZ, c[0x0][0x2d0], PT ;  /* 0x0000b400ff007a0c */ /* 0x000fe40003f25270 */
[----:B------:R-:W-:Y:S07]  /*18970*/  LOP3.LUT R0, RZ, c[0x0][0x2d0], RZ, 0x33, !PT ;  /* 0x0000b400ff007a12 */ /* 0x000fee00078e33ff */
        /* <DEDUP_REMOVED lines=22> */
[----:B------:R-:W-:Y:S05]  /*18ae0*/  SHF.R.S32.HI R4, RZ, 0x1f, R2 ;  /* 0x0000001fff047819 */ /* 0x000fea0000011402 */
[----:B------:R-:W-:Y:S04]  /*18af0*/  IMAD R5, R4, c[0x0][0x188], RZ ;  /* 0x0000620004057a24 */ /* 0x000fe800078e02ff */
[----:B------:R-:W-:Y:S02]  /*18b00*/  IMAD R5, R2, c[0x0][0x18c], R5 ;  /* 0x0000630002057a24 */ /* 0x000fe400078e0205 */
[----:B------:R-:W-:Y:S02]  /*18b10*/  IMAD.MOV.U32 R2, RZ, RZ, R8 ;  /* 0x000000ffff027224 */ /* 0x000fe400078e0008 */
[----:B------:R-:W-:Y:S02]  /*18b20*/  IMAD.IADD R0, R9, 0x1, R5 ;  /* 0x0000000109007824 */ /* 0x000fe400078e0205 */
.L_x_963:
[----:B------:R-:W-:Y:S02]  /*18b30*/  ISETP.GE.AND P0, PT, R118, c[0x0][0x220], PT ;  /* 0x0000880076007a0c */ /* 0x000fe40003f06270 */
[----:B------:R-:W-:Y:S02]  /*18b40*/  LEA R122, P3, R2, R136, 0x1 ;  /* 0x00000088027a7211 */ /* 0x000fe400078608ff */
[----:B------:R-:W-:Y:S02]  /*18b50*/  ISETP.NE.AND P1, PT, R156, RZ, PT ;  /* 0x000000ff9c00720c */ /* 0x000fe40003f25270 */
[--C-:B------:R-:W-:Y:S02]  /*18b60*/  LEA.HI.X R123, R2, R137, R0.reuse, 0x1, P3 ;  /* 0x00000089027b7211 */ /* 0x100fe400018f0c00 */
[----:B------:R-:W-:Y:S02]  /*18b70*/  SEL R4, RZ, 0x3fffc, P1 ;  /* 0x0003fffcff047807 */ /* 0x000fe40000800000 */
[----:B------:R-:W-:Y:S02]  /*18b80*/  IADD3 R7, P2, R153, R2, RZ ;  /* 0x0000000299077210 */ /* 0x000fe40007f5e0ff */
[----:B------:R-:W-:Y:S01]  /*18b90*/  LOP3.LUT P1, RZ, R4, 0x4, RZ, 0xc0, !PT ;  /* 0x0000000404ff7812 */ /* 0x000fe2000782c0ff */
[----:B------:R-:W-:Y:S01]  /*18ba0*/  @!PT LDS RZ, [RZ] ;  /* 0x00000000fffff984 */ /* 0x000fe20000000800 */
[----:B------:R-:W-:Y:S01]  /*18bb0*/  @!PT LDS RZ, [RZ] ;  /* 0x00000000fffff984 */ /* 0x000fe20000000800 */
[----:B------:R-:W-:Y:S01]  /*18bc0*/  @!PT LDS RZ, [RZ] ;  /* 0x00000000fffff984 */ /* 0x000fe20000000800 */
[----:B------:R1:W-:Y:S01]  /*18bd0*/  @!P0 LDGSTS.E.BYPASS.LTC128B.128 [R170+0x9000], [R122.64] ;  /* 0x090000007aaa8fae */ /* 0x0003e2000b901d46 */
[-C--:B------:R-:W-:Y:S01]  /*18be0*/  @!P0 LEA R10, P3, R7, R136.reuse, 0x1 ;  /* 0x00000088070a8211 */ /* 0x080fe200078608ff */
[C---:B------:R-:W-:Y:S01]  /*18bf0*/  IMAD.X R4, R152.reuse, 0x1, R0, P2 ;  /* 0x0000000198047824 */ /* 0x040fe200010e0600 */
[----:B------:R-:W-:Y:S01]  /*18c00*/  IADD3 R5, P2, R153, R7, RZ ;  /* 0x0000000799057210 */ /* 0x000fe20007f5e0ff */
[----:B------:R-:W-:Y:S03]  /*18c10*/  @P0 STS [R170+0x9000], RZ ;  /* 0x009000ffaa000388 */ /* 0x000fe60000000800 */
[CCC-:B------:R-:W-:Y:S01]  /*18c20*/  @!P0 LEA.HI.X R11, R7.reuse, R137.reuse, R4.reuse, 0x1, P3 ;  /* 0x00000089070b8211 */ /* 0x1c0fe200018f0c04 */
[----:B------:R-:W-:Y:S01]  /*18c30*/  @P0 STS [R170+0x9004], RZ ;  /* 0x009004ffaa000388 */ /* 0x000fe20000000800 */
[--C-:B------:R-:W-:Y:S01]  /*18c40*/  IMAD.X R2, R152, 0x1, R4.reuse, P2 ;  /* 0x0000000198027824 */ /* 0x100fe200010e0604 */
[CC--:B------:R-:W-:Y:S02]  /*18c50*/  @!P5 LEA R8, P2, R7.reuse, R136.reuse, 0x1 ;  /* 0x000000880708d211 */ /* 0x0c0fe400078408ff */
[----:B------:R-:W-:Y:S01]  /*18c60*/  @P0 STS.64 [R170+0x9008], RZ ;  /* 0x009008ffaa000388 */ /* 0x000fe20000000a00 */
[CC--:B------:R-:W-:Y:S02]  /*18c70*/  @P1 LEA R6, P3, R7.reuse, R136.reuse, 0x1 ;  /* 0x0000008807061211 */ /* 0x0c0fe400078608ff */
[CCC-:B------:R-:W-:Y:S01]  /*18c80*/  @!P5 LEA.HI.X R9, R7.reuse, R137.reuse, R4.reuse, 0x1, P2 ;  /* 0x000000890709d211 */ /* 0x1c0fe200010f0c04 */
[----:B------:R-:W-:Y:S01]  /*18c90*/  @!PT LDS RZ, [RZ] ;  /* 0x00000000fffff984 */ /* 0x000fe20000000800 */
[----:B------:R-:W-:Y:S01]  /*18ca0*/  @!PT LDS RZ, [RZ] ;  /* 0x00000000fffff984 */ /* 0x000fe20000000800 */
[----:B------:R-:W-:Y:S01]  /*18cb0*/  @!PT LDS RZ, [RZ] ;  /* 0x00000000fffff984 */ /* 0x000fe20000000800 */
[----:B------:R1:W-:Y:S01]  /*18cc0*/  @!P5 LDGSTS.E.BYPASS.LTC128B.128 [R170+0xb000], [R122.64+0x40] ;  /* 0x0b0000407aaadfae */ /* 0x0003e2000b901d46 */
[-C--:B------:R-:W-:Y:S02]  /*18cd0*/  @P1 LEA.HI.X R7, R7, R137.reuse, R4, 0x1, P3 ;  /* 0x0000008907071211 */ /* 0x080fe400018f0c04 */
[CC--:B------:R-:W-:Y:S01]  /*18ce0*/  @!P0 LEA R16, P4, R5.reuse, R136.reuse, 0x1 ;  /* 0x0000008805108211 */ /* 0x0c0fe200078808ff */
[----:B------:R-:W-:Y:S01]  /*18cf0*/  @P5 STS.128 [R170+0xb000], RZ ;  /* 0x00b000ffaa005388 */ /* 0x000fe20000000c00 */
[CC--:B------:R-:W-:Y:S02]  /*18d00*/  @!P5 LEA R14, P3, R5.reuse, R136.reuse, 0x1 ;  /* 0x00000088050ed211 */ /* 0x0c0fe400078608ff */
[--C-:B------:R-:W-:Y:S01]  /*18d10*/  @!P0 LEA.HI.X R17, R5, R137, R2.reuse, 0x1, P4 ;  /* 0x0000008905118211 */ /* 0x100fe200020f0c02 */
[----:B------:R-:W-:Y:S01]  /*18d20*/  @!PT LDS RZ, [RZ] ;  /* 0x00000000fffff984 */ /* 0x000fe20000000800 */
[----:B------:R-:W-:Y:S01]  /*18d30*/  @!PT LDS RZ, [RZ] ;  /* 0x00000000fffff984 */ /* 0x000fe20000000800 */
[----:B------:R-:W-:Y:S01]  /*18d40*/  @!PT LDS RZ, [RZ] ;  /* 0x00000000fffff984 */ /* 0x000fe20000000800 */
[----:B------:R1:W-:Y:S01]  /*18d50*/  @P1 LDGSTS.E.BYPASS.LTC128B.128 [R170+0xd000], [R122.64+0x80] ;  /* 0x0d0000807aaa1fae */ /* 0x0003e2000b901d46 */
[----:B------:R-:W-:Y:S02]  /*18d60*/  IADD3 R0, P2, R153, R5, RZ ;  /* 0x0000000599007210 */ /* 0x000fe40007f5e0ff */
[CCC-:B------:R-:W-:Y:S01]  /*18d70*/  @!P5 LEA.HI.X R15, R5.reuse, R137.reuse, R2.reuse, 0x1, P3 ;  /* 0x00000089050fd211 */ /* 0x1c0fe200018f0c02 */
[----:B------:R-:W-:Y:S01]  /*18d80*/  @!P1 STS.128 [R170+0xd000], RZ ;  /* 0x00d000ffaa009388 */ /* 0x000fe20000000c00 */
[-C--:B------:R-:W-:Y:S01]  /*18d90*/  @!P0 LEA R20, P4, R0, R136.reuse, 0x1 ;  /* 0x0000008800148211 */ /* 0x080fe200078808ff */
[--C-:B------:R-:W-:Y:S01]  /*18da0*/  IMAD.X R4, R152, 0x1, R2.reuse, P2 ;  /* 0x0000000198047824 */ /* 0x100fe200010e0602 */
[CC--:B------:R-:W-:Y:S01]  /*18db0*/  @P1 LEA R12, P2, R5.reuse, R136.reuse, 0x1 ;  /* 0x00000088050c1211 */ /* 0x0c0fe200078408ff */
[----:B------:R-:W-:Y:S01]  /*18dc0*/  @!PT LDS RZ, [RZ] ;  /* 0x00000000fffff984 */ /* 0x000fe20000000800 */
[----:B------:R-:W-:Y:S01]  /*18dd0*/  @!PT LDS RZ, [RZ] ;  /* 0x00000000fffff984 */ /* 0x000fe20000000800 */
[----:B------:R-:W-:Y:S01]  /*18de0*/  @!PT LDS RZ, [RZ] ;  /* 0x00000000fffff984 */ /* 0x000fe20000000800 */
[----:B------:R2:W-:Y:S01]  /*18df0*/  @!P0 LDGSTS.E.BYPASS.LTC128B.128 [R170+0x9800], [R10.64] ;  /* 0x098000000aaa8fae */ /* 0x0005e2000b901d46 */
[CC--:B------:R-:W-:Y:S02]  /*18e00*/  @!P5 LEA R22, P3, R0.reuse, R136.reuse, 0x1 ;  /* 0x000000880016d211 */ /* 0x0c0fe400078608ff */
[-C--:B------:R-:W-:Y:S01]  /*18e10*/  @P1 LEA.HI.X R13, R5, R137.reuse, R2, 0x1, P2 ;  /* 0x00000089050d1211 */ /* 0x080fe200010f0c02 */
[----:B------:R-:W-:Y:S01]  /*18e20*/  @P0 STS.128 [R170+0x9800], RZ ;  /* 0x009800ffaa000388 */ /* 0x000fe20000000c00 */
[CCC-:B------:R-:W-:Y:S02]  /*18e30*/  @!P0 LEA.HI.X R21, R0.reuse, R137.reuse, R4.reuse, 0x1, P4 ;  /* 0x0000008900158211 */ /* 0x1c0fe400020f0c04 */
[CCC-:B------:R-:W-:Y:S01]  /*18e40*/  @!P5 LEA.HI.X R23, R0.reuse, R137.reuse, R4.reuse, 0x1, P3 ;  /* 0x000000890017d211 */ /* 0x1c0fe200018f0c04 */
[----:B------:R-:W-:Y:S01]  /*18e50*/  @!PT LDS RZ, [RZ] ;  /* 0x00000000fffff984 */ /* 0x000fe20000000800 */
[----:B------:R-:W-:Y:S01]  /*18e60*/  @!PT LDS RZ, [RZ] ;  /* 0x00000000fffff984 */ /* 0x000fe20000000800 */
[----:B------:R-:W-:Y:S01]  /*18e70*/  @!PT LDS RZ, [RZ] ;  /* 0x00000000fffff984 */ /* 0x000fe20000000800 */
[----:B------:R2:W-:Y:S01]  /*18e80*/  @!P5 LDGSTS.E.BYPASS.LTC128B.128 [R170+0xb800], [R8.64+0x40] ;  /* 0x0b80004008aadfae */ /* 0x0005e2000b901d46 */
[C---:B------:R-:W-:Y:S03]  /*18e90*/  @P1 LEA R28, P2, R0.reuse, R136, 0x1 ;  /* 0x00000088001c1211 */ /* 0x040fe600078408ff */
[----:B------:R-:W-:Y:S01]  /*18ea0*/  @P5 STS.128 [R170+0xb800], RZ ;  /* 0x00b800ffaa005388 */ /* 0x000fe20000000c00 */
[----:B------:R-:W-:Y:S02]  /*18eb0*/  @P1 LEA.HI.X R29, R0, R137, R4, 0x1, P2 ;  /* 0x00000089001d1211 */ /* 0x000fe400010f0c04 */
[----:B------:R-:W-:Y:S01]  /*18ec0*/  ISETP.GE.AND P2, PT, R169, 0x2, PT ;  /* 0x00000002a900780c */ /* 0x000fe20003f46270 */
        /* <DEDUP_REMOVED lines=35> */
[----:B------:R-:W-:Y:S04]  /*19100*/  LDSM.16.M88.4 R124, [R149] ;  /* 0x00000000957c783b */ /* 0x000fe80000000200 */
[----:B------:R-:W3:Y:S04]  /*19110*/  LDSM.16.M88.4 R128, [R148+0x3000] ;  /* 0x003000009480783b */ /* 0x000ee80000000200 */
[----:B----4-:R-:W5:Y:S04]  /*19120*/  LDSM.16.M88.4 R16, [R148+0x3400] ;  /* 0x003400009410783b */ /* 0x010f680000000200 */
[----:B------:R-:W1:Y:S04]  /*19130*/  LDSM.16.M88.4 R24, [R148+0x3800] ;  /* 0x003800009418783b */ /* 0x000e680000000200 */
[----:B------:R-:W0:Y:S04]  /*19140*/  LDGDEPBAR ;  /* 0x00000000000079af */ /* 0x000e280000000000 */
[----:B------:R-:W4:Y:S04]  /*19150*/  LDSM.16.M88.4 R32, [R148+0x3c00] ;  /* 0x003c00009420783b */ /* 0x000f280000000200 */
[----:B------:R-:W1:Y:S04]  /*19160*/  LDSM.16.M88.4 R40, [R148+0x4000] ;  /* 0x004000009428783b */ /* 0x000e680000000200 */
[----:B------:R-:W1:Y:S04]  /*19170*/  LDSM.16.M88.4 R48, [R148+0x4400] ;  /* 0x004400009430783b */ /* 0x000e680000000200 */
[----:B------:R-:W1:Y:S04]  /*19180*/  LDSM.16.M88.4 R56, [R148+0x4800] ;  /* 0x004800009438783b */ /* 0x000e680000000200 */
[----:B------:R-:W1:Y:S04]  /*19190*/  LDSM.16.M88.4 R64, [R148+0x4c00] ;  /* 0x004c00009440783b */ /* 0x000e680000000200 */
[----:B------:R-:W-:Y:S01]  /*191a0*/  LDSM.16.M88.4 R132, [R147] ;  /* 0x000000009384783b */ /* 0x000fe20000000200 */
[C---:B---3--:R-:W-:Y:S03]  /*191b0*/  HMMA.16816.F32 R4, R124.reuse, R128, RZ ;  /* 0x000000807c04723c */ /* 0x048fe600000018ff */
[----:B------:R-:W3:Y:S04]  /*191c0*/  LDSM.16.M88.4 R136, [R145+0x3000] ;  /* 0x003000009188783b */ /* 0x000ee80000000200 */
[----:B------:R-:W3:Y:S01]  /*191d0*/  LDSM.16.M88.4 R140, [R145+0x3400] ;  /* 0x00340000918c783b */ /* 0x000ee20000000200 */
[C---:B--2---:R-:W-:Y:S03]  /*191e0*/  HMMA.16816.F32 R8, R124.reuse, R130, RZ ;  /* 0x000000827c08723c */ /* 0x044fe600000018ff */
[----:B------:R-:W-:Y:S05]  /*191f0*/  LDSM.16.M88.4 R128, [R145+0x3c00] ;  /* 0x003c00009180783b */ /* 0x000fea0000000200 */
[C---:B-----5:R-:W-:Y:S08]  /*19200*/  HMMA.16816.F32 R12, R124.reuse, R16, RZ ;  /* 0x000000107c0c723c */ /* 0x060ff000000018ff */
[C---:B------:R-:W-:Y:S08]  /*19210*/  HMMA.16816.F32 R16, R124.reuse, R18, RZ ;  /* 0x000000127c10723c */ /* 0x040ff000000018ff */
[C---:B-1----:R-:W-:Y:S08]  /*19220*/  HMMA.16816.F32 R20, R124.reuse, R24, RZ ;  /* 0x000000187c14723c */ /* 0x042ff000000018ff */
[C---:B------:R-:W-:Y:S08]  /*19230*/  HMMA.16816.F32 R24, R124.reuse, R26, RZ ;  /* 0x0000001a7c18723c */ /* 0x040ff000000018ff */
        /* <DEDUP_REMOVED lines=12> */
[C---:B------:R-:W-:Y:S01]  /*19300*/  HMMA.16816.F32 R8, R132.reuse, R138, R8 ;  /* 0x0000008a8408723c */ /* 0x040fe20000001808 */
[----:B------:R-:W2:Y:S07]  /*19310*/  LDSM.16.M88.4 R136, [R145+0x4000] ;  /* 0x004000009188783b */ /* 0x000eae0000000200 */
[C---:B------:R-:W-:Y:S08]  /*19320*/  HMMA.16816.F32 R12, R132.reuse, R140, R12 ;  /* 0x0000008c840c723c */ /* 0x040ff0000000180c */
[C---:B------:R-:W-:Y:S01]  /*19330*/  HMMA.16816.F32 R16, R132.reuse, R142, R16 ;  /* 0x0000008e8410723c */ /* 0x040fe20000001810 */
[----:B------:R-:W-:Y:S07]  /*19340*/  LDSM.16.M88.4 R140, [R145+0x4800] ;  /* 0x00480000918c783b */ /* 0x000fee0000000200 */
        /* <DEDUP_REMOVED lines=8> */
[----:B------:R-:W-:Y:S07]  /*193d0*/  LDSM.16.M88.4 R136, [R148+0x5000] ;  /* 0x005000009488783b */ /* 0x000fee0000000200 */
[C---:B-1----:R-:W-:Y:S08]  /*193e0*/  HMMA.16816.F32 R44, R132.reuse, R124, R44 ;  /* 0x0000007c842c723c */ /* 0x042ff0000000182c */
[C---:B------:R-:W-:Y:S01]  /*193f0*/  HMMA.16816.F32 R48, R132.reuse, R126, R48 ;  /* 0x0000007e8430723c */ /* 0x040fe20000001830 */
[----:B------:R-:W1:Y:S07]  /*19400*/  LDSM.16.M88.4 R124, [R149+0x1000] ;  /* 0x00100000957c783b */ /* 0x000e6e0000000200 */
[C---:B------:R-:W-:Y:S08]  /*19410*/  HMMA.16816.F32 R52, R132.reuse, R140, R52 ;  /* 0x0000008c8434723c */ /* 0x040ff00000001834 */
[C---:B------:R-:W-:Y:S01]  /*19420*/  HMMA.16816.F32 R56, R132.reuse, R142, R56 ;  /* 0x0000008e8438723c */ /* 0x040fe20000001838 */
[----:B------:R-:W2:Y:S07]  /*19430*/  LDSM.16.M88.4 R140, [R148+0x5400] ;  /* 0x00540000948c783b */ /* 0x000eae0000000200 */
[C---:B---3--:R-:W-:Y:S08]  /*19440*/  HMMA.16816.F32 R60, R132.reuse, R128, R60 ;  /* 0x00000080843c723c */ /* 0x048ff0000000183c */
[----:B------:R-:W-:Y:S01]  /*19450*/  HMMA.16816.F32 R64, R132, R130, R64 ;  /* 0x000000828440723c */ /* 0x000fe20000001840 */
[----:B------:R-:W3:Y:S04]  /*19460*/  LDSM.16.M88.4 R128, [R148+0x5800] ;  /* 0x005800009480783b */ /* 0x000ee80000000200 */
[----:B------:R-:W4:Y:S03]  /*19470*/  LDSM.16.M88.4 R132, [R148+0x5c00] ;  /* 0x005c00009484783b */ /* 0x000f260000000200 */
        /* <DEDUP_REMOVED lines=9> */
[C---:B----4-:R-:W-:Y:S08]  /*19510*/  HMMA.16816.F32 R28, R124.reuse, R132, R28 ;  /* 0x000000847c1c723c */ /* 0x050ff0000000181c */
        /* <DEDUP_REMOVED lines=76> */
[----:B------:R-:W3:Y:S01]  /*199e0*/  LDSM.16.M88.4 R132, [R145+0x8800] ;  /* 0x008800009184783b */ /* 0x000ee20000000200 */
[----:B------:R-:W-:Y:S04]  /*199f0*/  DEPBAR.LE SB0, 0x0 ;  /* 0x000080000000791a */ /* 0x000fe80000000000 */
[----:B------:R-:W-:Y:S02]  /*19a00*/  BAR.SYNC.DEFER_BLOCKING 0x0 ;  /* 0x0000000000007b1d */ /* 0x000fe40000010000 */
[C---:B-1----:R-:W-:Y:S07]  /*19a10*/  HMMA.16816.F32 R36, R128.reuse, R136, R36 ;  /* 0x000000888024723c */ /* 0x042fee0000001824 */
[----:B------:R-:W-:Y:S01]  /*19a20*/  IMAD.MOV.U32 R136, RZ, RZ, R122 ;  /* 0x000000ffff887224 */ /* 0x000fe200078e007a */
[C---:B------:R-:W-:Y:S04]  /*19a30*/  HMMA.16816.F32 R40, R128.reuse, R138, R40 ;  /* 0x0000008a8028723c */ /* 0x040fe80000001828 */
[----:B------:R-:W-:Y:S04]  /*19a40*/  IMAD.MOV.U32 R137, RZ, RZ, R123 ;  /* 0x000000ffff897224 */ /* 0x000fe800078e007b */
[C---:B--2---:R-:W-:Y:S08]  /*19a50*/  HMMA.16816.F32 R44, R128.reuse, R124, R44 ;  /* 0x0000007c802c723c */ /* 0x044ff0000000182c */
[C---:B------:R-:W-:Y:S08]  /*19a60*/  HMMA.16816.F32 R48, R128.reuse, R126, R48 ;  /* 0x0000007e8030723c */ /* 0x040ff00000001830 */
[C---:B---3--:R-:W-:Y:S08]  /*19a70*/  HMMA.16816.F32 R52, R128.reuse, R132, R52 ;  /* 0x000000848034723c */ /* 0x048ff00000001834 */
[C---:B------:R-:W-:Y:S08]  /*19a80*/  HMMA.16816.F32 R56, R128.reuse, R134, R56 ;  /* 0x000000868038723c */ /* 0x040ff00000001838 */
[C---:B------:R-:W-:Y:S08]  /*19a90*/  HMMA.16816.F32 R60, R128.reuse, R140, R60 ;  /* 0x0000008c803c723c */ /* 0x040ff0000000183c */
        /* <DEDUP_REMOVED lines=12> */
[----:B------:R-:W-:Y:S04]  /*19b60*/  IADD3 R127, R127, -0x80, RZ ;  /* 0xffffff807f7f7810 */ /* 0x000fe80007ffe0ff */
[----:B------:R-:W-:Y:S02]  /*19b70*/  IABS R120, R127 ;  /* 0x0000007f00787213 */ /* 0x000fe40000000000 */
[----:B------:R-:W-:Y:S01]  /*19b80*/  LOP3.LUT R127, R127, c[0x0][0x2d0], RZ, 0x3c, !PT ;  /* 0x0000b4007f7f7a12 */ /* 0x000fe200078e3cff */
[----:B-1----:R-:W1:Y:S02]  /*19b90*/  MUFU.RCP R2, R126 ;  /* 0x0000007e00027308 */ /* 0x002e640000001000 */
[----:B-1----:R-:W-:Y:S02]  /*19ba0*/  IADD3 R122, R2, 0xffffffe, RZ ;  /* 0x0ffffffe027a7810 */ /* 0x002fe40007ffe0ff */
[----:B------:R-:W-:Y:S06]  /*19bb0*/  IABS R2, R124 ;  /* 0x0000007c00027213 */ /* 0x000fec0000000000 */
[----:B------:R-:W1:Y:S01]  /*19bc0*/  F2I.FTZ.U32.TRUNC.NTZ R123, R122 ;  /* 0x0000007a007b7305 */ /* 0x000e62000021f000 */
[----:B------:R-:W-:Y:S01]  /*19bd0*/  LOP3.LUT R124, R124, c[0x0][0x2d0], RZ, 0x3c, !PT ;  /* 0x0000b4007c7c7a12 */ /* 0x000fe200078e3cff */
        /* <DEDUP_REMOVED lines=8> */
[C---:B------:R-:W-:Y:S01]  /*19c60*/  IMAD R2, R0.reuse, R123, R2 ;  /* 0x0000007b00027224 */ /* 0x040fe200078e0202 */
[----:B------:R-:W-:Y:S01]  /*19c70*/  LOP3.LUT R123, RZ, c[0x0][0x2d0], RZ, 0x33, !PT ;  /* 0x0000b400ff7b7a12 */ /* 0x000fe200078e33ff */
[C---:B------:R-:W-:Y:S03]  /*19c80*/  IMAD R120, R0.reuse, R125, R120 ;  /* 0x0000007d00787224 */ /* 0x040fe600078e0278 */
[C---:B------:R-:W-:Y:S02]  /*19c90*/  ISETP.GT.U32.AND P2, PT, R0.reuse, R2, PT ;  /* 0x000000020000720c */ /* 0x040fe40003f44070 */
[----:B------:R-:W-:Y:S11]  /*19ca0*/  ISETP.GT.U32.AND P3, PT, R0, R120, PT ;  /* 0x000000780000720c */ /* 0x000ff60003f64070 */
[--C-:B------:R-:W-:Y:S01]  /*19cb0*/  @!P2 IMAD.IADD R2, R2, 0x1, -R0.reuse ;  /* 0x000000010202a824 */ /* 0x100fe200078e0a00 */
[----:B------:R-:W-:Y:S01]  /*19cc0*/  @!P2 IADD3 R122, R122, 0x1, RZ ;  /* 0x000000017a7aa810 */ /* 0x000fe20007ffe0ff */
[----:B------:R-:W-:Y:S01]  /*19cd0*/  @!P3 IMAD.IADD R120, R120, 0x1, -R0 ;  /* 0x000000017878b824 */ /* 0x000fe200078e0a00 */
[----:B------:R-:W-:Y:S02]  /*19ce0*/  @!P3 IADD3 R126, R126, 0x1, RZ ;  /* 0x000000017e7eb810 */ /* 0x000fe40007ffe0ff */
[-C--:B------:R-:W-:Y:S02]  /*19cf0*/  ISETP.GE.U32.AND P2, PT, R2, R0.reuse, PT ;  /* 0x000000000200720c */ /* 0x080fe40003f46070 */
[----:B------:R-:W-:Y:S11]  /*19d00*/  ISETP.GE.U32.AND P3, PT, R120, R0, PT ;  /* 0x000000007800720c */ /* 0x000ff60003f66070 */
[----:B------:R-:W-:Y:S02]  /*19d10*/  @P2 IADD3 R122, R122, 0x1, RZ ;  /* 0x000000017a7a2810 */ /* 0x000fe40007ffe0ff */
[----:B------:R-:W-:Y:S02]  /*19d20*/  ISETP.GE.AND P2, PT, R124, RZ, PT ;  /* 0x000000ff7c00720c */ /* 0x000fe40003f46270 */
[----:B------:R-:W-:Y:S02]  /*19d30*/  @P3 IADD3 R126, R126, 0x1, RZ ;  /* 0x000000017e7e3810 */ /* 0x000fe40007ffe0ff */
[----:B------:R-:W-:Y:S09]  /*19d40*/  ISETP.GE.AND P3, PT, R127, RZ, PT ;  /* 0x000000ff7f00720c */ /* 0x000ff20003f66270 */
[----:B------:R-:W-:Y:S01]  /*19d50*/  @!P2 IMAD.MOV R122, RZ, RZ, -R122 ;  /* 0x000000ffff7aa224 */ /* 0x000fe200078e0a7a */
[----:B------:R-:W-:Y:S03]  /*19d60*/  ISETP.NE.AND P2, PT, RZ, c[0x0][0x2d0], PT ;  /* 0x0000b400ff007a0c */ /* 0x000fe60003f45270 */
[----:B------:R-:W-:Y:S01]  /*19d70*/  @!P3 IMAD.MOV R126, RZ, RZ, -R126 ;  /* 0x000000ffff7eb224 */ /* 0x000fe200078e0a7e */
[C---:B------:R-:W-:Y:S04]  /*19d80*/  SEL R127, R123.reuse, R122, !P2 ;  /* 0x0000007a7b7f7207 */ /* 0x040fe80005000000 */
        /* <DEDUP_REMOVED lines=13> */
[----:B------:R-:W-:Y:S04]  /*19e60*/  IMAD R0, R123, c[0x0][0x19c], R0 ;  /* 0x000067007b007a24 */ /* 0x000fe800078e0200 */
[----:B------:R-:W-:Y:S02]  /*19e70*/  IMAD.IADD R127, R127, 0x1, R0 ;  /* 0x000000017f7f7824 */ /* 0x000fe400078e0200 */
[----:B--2---:R-:W-:Y:S04]  /*19e80*/  IMAD.IADD R2, R2, 0x1, -R125 ;  /* 0x0000000102027824 */ /* 0x004fe800078e0a7d */
[----:B------:R-:W-:Y:S01]  /*19e90*/  IMAD.WIDE.U32 R126, R2, c[0x0][0x180], R126 ;  /* 0x00006000027e7a25 */ /* 0x000fe200078e007e */
[----:B------:R-:W-:Y:S05]  /*19ea0*/  SHF.R.S32.HI R120, RZ, 0x1f, R2 ;  /* 0x0000001fff787819 */ /* 0x000fea0000011402 */
[----:B------:R-:W-:Y:S02]  /*19eb0*/  IMAD R123, R120, c[0x0][0x180], RZ ;  /* 0x00006000787b7a24 */ /* 0x000fe400078e02ff */
[----:B------:R-:W-:Y:S02]  /*19ec0*/  IMAD.MOV.U32 R120, RZ, RZ, R126 ;  /* 0x000000ffff787224 */ /* 0x000fe400078e007e */
[----:B------:R-:W-:Y:S04]  /*19ed0*/  IMAD R123, R2, c[0x0][0x184], R123 ;  /* 0x00006100027b7a24 */ /* 0x000fe800078e027b */
[----:B------:R-:W-:Y:S02]  /*19ee0*/  IMAD.IADD R0, R127, 0x1, R123 ;  /* 0x000000017f007824 */ /* 0x000fe400078e027b */
.L_x_965:
[CC--:B------:R-:W-:Y:S02]  /*19ef0*/  LEA R130, P3, R120.reuse, R168.reuse, 0x1 ;  /* 0x000000a878827211 */ /* 0x0c0fe400078608ff */
[C---:B------:R-:W-:Y:S02]  /*19f00*/  IADD3 R125, P2, R120.reuse, R151, RZ ;  /* 0x00000097787d7210 */ /* 0x040fe40007f5e0ff */
[-C--:B------:R-:W-:Y:S02]  /*19f10*/  LEA.HI.X R131, R120, R171.reuse, R0, 0x1, P3 ;  /* 0x000000ab78837211 */ /* 0x080fe400018f0c00 */
[CC--:B------:R-:W-:Y:S01]  /*19f20*/  @!P5 LEA R126, P3, R125.reuse, R168.reuse, 0x1 ;  /* 0x000000a87d7ed211 */ /* 0x0c0fe200078608ff */
[----:B------:R-:W-:Y:S01]  /*19f30*/  IMAD.X R2, R0, 0x1, R150, P2 ;  /* 0x0000000100027824 */ /* 0x000fe200010e0696 */
[CC--:B------:R-:W-:Y:S01]  /*19f40*/  @!P0 LEA R128, P2, R125.reuse, R168.reuse, 0x1 ;  /* 0x000000a87d808211 */ /* 0x0c0fe200078408ff */
[----:B------:R-:W-:Y:S01]  /*19f50*/  @!PT LDS RZ, [RZ] ;  /* 0x00000000fffff984 */ /* 0x000fe20000000800 */
[----:B------:R-:W-:Y:S01]  /*19f60*/  @!PT LDS RZ, [RZ] ;  /* 0x00000000fffff984 */ /* 0x000fe20000000800 */
[----:B------:R-:W-:Y:S01]  /*19f70*/  @!PT LDS RZ, [RZ] ;  /* 0x00000000fffff984 */ /* 0x000fe20000000800 */
[----:B------:R1:W-:Y:S03]  /*19f80*/  @!P0 LDGSTS.E.BYPASS.LTC128B.128 [R170+0x3000], [R130.64] ;  /* 0x0300000082aa8fae */ /* 0x0003e6000b901d46 */
[CCC-:B------:R-:W-:Y:S01]  /*19f90*/  @!P0 LEA.HI.X R129, R125.reuse, R171.reuse, R2.reuse, 0x1, P2 ;  /* 0x000000ab7d818211 */ /* 0x1c0fe200010f0c02 */
[----:B------:R1:W-:Y:S01]  /*19fa0*/  @P0 STS [R170+0x3000], RZ ;  /* 0x003000ffaa000388 */ /* 0x0003e20000000800 */
[C-C-:B------:R-:W-:Y:S02]  /*19fb0*/  @!P5 LEA.HI.X R127, R125.reuse, R171, R2.reuse, 0x1, P3 ;  /* 0x000000ab7d7fd211 */ /* 0x140fe400018f0c02 */
[CC--:B------:R-:W-:Y:S01]  /*19fc0*/  @P1 LEA R124, P2, R125.reuse, R168.reuse, 0x1 ;  /* 0x000000a87d7c1211 */ /* 0x0c0fe200078408ff */
[----:B------:R1:W-:Y:S01]  /*19fd0*/  @P0 STS [R170+0x3004], RZ ;  /* 0x003004ffaa000388 */ /* 0x0003e20000000800 */
[C---:B------:R-:W-:Y:S02]  /*19fe0*/  IADD3 R123, P3, R125.reuse, R151, RZ ;  /* 0x000000977d7b7210 */ /* 0x040fe40007f7e0ff */
[-C--:B------:R-:W-:Y:S01]  /*19ff0*/  @P1 LEA.HI.X R125, R125, R171.reuse, R2, 0x1, P2 ;  /* 0x000000ab7d7d1211 */ /* 0x080fe200010f0c02 */
[----:B------:R1:W-:Y:S01]  /*1a000*/  @P0 STS.64 [R170+0x3008], RZ ;  /* 0x003008ffaa000388 */ /* 0x0003e20000000a00 */
        /* <DEDUP_REMOVED lines=9> */
[C-C-:B------:R-:W-:Y:S02]  /*1a0a0*/  @!P5 LEA.HI.X R133, R123.reuse, R171, R2.reuse, 0x1, P3 ;  /* 0x000000ab7b85d211 */ /* 0x140fe400018f0c02 */
[CC--:B------:R-:W-:Y:S01]  /*1a0b0*/  @P1 LEA R122, P2, R123.reuse, R168.reuse, 0x1 ;  /* 0x000000a87b7a1211 */ /* 0x0c0fe200078408ff */
[----:B------:R-:W-:Y:S01]  /*1a0c0*/  @!PT LDS RZ, [RZ] ;  /* 0x00000000fffff984 */ /* 0x000fe20000000800 */
[----:B------:R-:W-:Y:S01]  /*1a0d0*/  @!PT LDS RZ, [RZ] ;  /* 0x00000000fffff984 */ /* 0x000fe20000000800 */
[----:B------:R-:W-:Y:S01]  /*1a0e0*/  @!PT LDS RZ, [RZ] ;  /* 0x00000000fffff984 */ /* 0x000fe20000000800 */
[----:B------:R1:W-:Y:S01]  /*1a0f0*/  @P1 LDGSTS.E.BYPASS.LTC128B.128 [R170+0x7000], [R130.64+0x80] ;  /* 0x0700008082aa1fae */ /* 0x0003e2000b901d46 */
[C---:B------:R-:W-:Y:S02]  /*1a100*/  IADD3 R0, P3, R123.reuse, R151, RZ ;  /* 0x000000977b007210 */ /* 0x040fe40007f7e0ff */
[-C--:B------:R-:W-:Y:S01]  /*1a110*/  @P1 LEA.HI.X R123, R123, R171.reuse, R2, 0x1, P2 ;  /* 0x000000ab7b7b1211 */ /* 0x080fe200010f0c02 */
[----:B------:R1:W-:Y:S01]  /*1a120*/  @!P1 STS.128 [R170+0x7000], RZ ;  /* 0x007000ffaa009388 */ /* 0x0003e20000000c00 */
[-C--:B------:R-:W-:Y:S01]  /*1a130*/  @!P0 LEA R138, P2, R0, R168.reuse, 0x1 ;  /* 0x000000a8008a8211 */ /* 0x080fe200078408ff */
[----:B------:R-:W-:Y:S01]  /*1a140*/  IMAD.X R2, R2, 0x1, R150, P3 ;  /* 0x0000000102027824 */ /* 0x000fe200018e0696 */
[CC--:B------:R-:W-:Y:S01]  /*1a150*/  @!P5 LEA R140, P3, R0.reuse, R168.reuse, 0x1 ;  /* 0x000000a8008cd211 */ /* 0x0c0fe200078608ff */
[----:B------:R-:W-:Y:S01]  /*1a160*/  @!PT LDS RZ, [RZ] ;  /* 0x00000000fffff984 */ /* 0x000fe20000000800 */
[----:B------:R-:W-:Y:S01]  /*1a170*/  @!PT LDS RZ, [RZ] ;  /* 0x00000000fffff984 */ /* 0x000fe20000000800 */
[----:B------:R-:W-:Y:S01]  /*1a180*/  @!PT LDS RZ, [RZ] ;  /* 0x00000000fffff984 */ /* 0x000fe20000000800 */
[----:B------:R1:W-:Y:S03]  /*1a190*/  @!P0 LDGSTS.E.BYPASS.LTC128B.128 [R170+0x3800], [R128.64] ;  /* 0x0380000080aa8fae */ /* 0x0003e6000b901d46 */
[CCC-:B------:R-:W-:Y:S01]  /*1a1a0*/  @!P0 LEA.HI.X R139, R0.reuse, R171.reuse, R2.reuse, 0x1, P2 ;  /* 0x000000ab008b8211 */ /* 0x1c0fe200010f0c02 */
[----:B------:R1:W-:Y:S01]  /*1a1b0*/  @P0 STS.128 [R170+0x3800], RZ ;  /* 0x003800ffaa000388 */ /* 0x0003e20000000c00 */
[CC--:B------:R-:W-:Y:S02]  /*1a1c0*/  @!P5 LEA.HI.X R141, R0.reuse, R171.reuse, R2, 0x1, P3 ;  /* 0x000000ab008dd211 */ /* 0x0c0fe400018f0c02 */
[C---:B------:R-:W-:Y:S01]  /*1a1d0*/  @P1 LEA R142, P2, R0.reuse, R168, 0x1 ;  /* 0x000000a8008e1211 */ /* 0x040fe200078408ff */
[----:B------:R-:W-:Y:S01]  /*1a1e0*/  @!PT LDS RZ, [RZ] ;  /* 0x00000000fffff984 */ /* 0x000fe20000000800 */
[----:B------:R-:W-:Y:S01]  /*1a1f0*/  @!PT LDS RZ, [RZ] ;  /* 0x00000000fffff984 */ /* 0x000fe20000000800 */
[----:B------:R-:W-:Y:S01]  /*1a200*/  @!PT LDS RZ, [RZ] ;  /* 0x00000000fffff984 */ /* 0x000fe20000000800 */
[----:B------:R1:W-:Y:S01]  /*1a210*/  @!P5 LDGSTS.E.BYPASS.LTC128B.128 [R170+0x5800], [R126.64+0x40] ;  /* 0x058000407eaadfae */ /* 0x0003e2000b901d46 */
[----:B------:R-:W-:Y:S02]  /*1a220*/  IMAD.MOV.U32 R168, RZ, RZ, R130 ;  /* 0x000000ffffa87224 */ /* 0x000fe400078e0082 */
[----:B------:R-:W-:Y:S01]  /*1a230*/  @P1 LEA.HI.X R143, R0, R171, R2, 0x1, P2 ;  /* 0x000000ab008f1211 */ /* 0x000fe200010f0c02 */
[----:B------:R1:W-:Y:S01]  /*1a240*/  @P5 STS.128 [R170+0x5800], RZ ;  /* 0x005800ffaa005388 */ /* 0x0003e20000000c00 */
[----:B------:R-:W-:Y:S03]  /*1a250*/  IMAD.MOV.U32 R171, RZ, RZ, R131 ;  /* 0x000000ffffab7224 */ /* 0x000fe600078e0083 */
        /* <DEDUP_REMOVED lines=36> */
.L_x_964:
[----:B------:R-:W-:Y:S01]  /*1a4a0*/  FMNMX.FTZ R0, R4, R121, !PT ;  /* 0x0000007904007209 */ /* 0x000fe20007810000 */
[----:B-1----:R-:W-:Y:S01]  /*1a4b0*/  LDSM.16.MT88.4 R132, [R146+0xb000] ;  /* 0x00b000009284783b */ /* 0x002fe20000004200 */
        /* <DEDUP_REMOVED lines=80> */
[----:B------:R-:W-:Y:S01]  /*1a9c0*/  FFMA.FTZ R173, R5, c[0x0][0x23c], -R167 ;  /* 0x00008f0005ad7a23 */ /* 0x000fe200000108a7 */
[----:B------:R-:W2:Y:S01]  /*1a9d0*/  MUFU.EX2 R120, R122 ;  /* 0x0000007a00787308 */ /* 0x000ea20000000800 */
[----:B------:R-:W-:Y:S01]  /*1a9e0*/  FADD.FTZ R121, -R0, R3 ;  /* 0x0000000300797221 */ /* 0x000fe20000010100 */
[----:B------:R-:W-:Y:S01]  /*1a9f0*/  FSEL R5, R123, RZ, P0 ;  /* 0x000000ff7b057208 */ /* 0x000fe20000000000 */
[----:B------:R-:W-:Y:S01]  /*1aa00*/  FFMA.FTZ R176, R4, c[0x0][0x23c], -R167 ;  /* 0x00008f0004b07a23 */ /* 0x000fe200000108a7 */
[----:B------:R-:W-:Y:S01]  /*1aa10*/  ISETP.GT.AND P0, PT, R169, 0x1, PT ;  /* 0x00000001a900780c */ /* 0x000fe20003f04270 */
[----:B------:R-:W-:Y:S01]  /*1aa20*/  FMUL.FTZ R3, R121, c[0x0][0x23c] ;  /* 0x00008f0079037a20 */ /* 0x000fe20000410000 */
[----:B------:R-:W-:Y:S01]  /*1aa30*/  MOV R121, R2 ;  /* 0x0000000200797202 */ /* 0x000fe20000000f00 */
[--C-:B------:R-:W-:Y:S02]  /*1aa40*/  FFMA.FTZ R175, R6, c[0x0][0x23c], -R5.reuse ;  /* 0x00008f0006af7a23 */ /* 0x100fe40000010805 */
[----:B------:R-:W-:Y:S01]  /*1aa50*/  FFMA.FTZ R140, R7, c[0x0][0x23c], -R5 ;  /* 0x00008f00078c7a23 */ /* 0x000fe20000010805 */
[----:B------:R-:W-:Y:S01]  /*1aa60*/  MUFU.EX2 R176, R176 ;  /* 0x000000b000b07308 */ /* 0x000fe20000000800 */
[--C-:B------:R-:W-:Y:S02]  /*1aa70*/  FFMA.FTZ R142, R8, c[0x0][0x23c], -R167.reuse ;  /* 0x00008f00088e7a23 */ /* 0x100fe400000108a7 */
[----:B------:R-:W-:Y:S02]  /*1aa80*/  FFMA.FTZ R139, R9, c[0x0][0x23c], -R167 ;  /* 0x00008f00098b7a23 */ /* 0x000fe400000108a7 */
[--C-:B------:R-:W-:Y:S02]  /*1aa90*/  FFMA.FTZ R141, R10, c[0x0][0x23c], -R5.reuse ;  /* 0x00008f000a8d7a23 */ /* 0x100fe40000010805 */
[----:B------:R-:W-:Y:S02]  /*1aaa0*/  FFMA.FTZ R6, R11, c[0x0][0x23c], -R5 ;  /* 0x00008f000b067a23 */ /* 0x000fe40000010805 */
[--C-:B------:R-:W-:Y:S01]  /*1aab0*/  FFMA.FTZ R138, R12, c[0x0][0x23c], -R167.reuse ;  /* 0x00008f000c8a7a23 */ /* 0x100fe200000108a7 */
[----:B------:R-:W3:Y:S01]  /*1aac0*/  MUFU.EX2 R3, R3 ;  /* 0x0000000300037308 */ /* 0x000ee20000000800 */
[----:B------:R-:W-:Y:S02]  /*1aad0*/  FFMA.FTZ R7, R13, c[0x0][0x23c], -R167 ;  /* 0x00008f000d077a23 */ /* 0x000fe400000108a7 */
        /* <DEDUP_REMOVED lines=30> */
[C---:B------:R-:W-:Y:S02]  /*1acc0*/  FMUL.FTZ R87, R3.reuse, R87 ;  /* 0x0000005703577220 */ /* 0x040fe40000410000 */
[----:B------:R-:W-:Y:S01]  /*1acd0*/  FMUL.FTZ R88, R120, R88 ;  /* 0x0000005878587220 */ /* 0x000fe20000410000 */
        /* <DEDUP_REMOVED lines=11> */
[----:B------:R-:W-:Y:S02]  /*1ad90*/  FMUL.FTZ R13, R120, R109 ;  /* 0x0000006d780d7220 */ /* 0x000fe40000410000 */
[----:B------:R-:W-:Y:S01]  /*1ada0*/  FMUL.FTZ R14, R3, R110 ;  /* 0x0000006e030e7220 */ /* 0x000fe20000410000 */
[----:B--2---:R-:W-:Y:S01]  /*1adb0*/  F2FP.PACK_AB R114, R139, R142 ;  /* 0x0000008e8b72723e */ /* 0x004fe200000000ff */
[--C-:B------:R-:W-:Y:S02]  /*1adc0*/  FFMA.FTZ R122, R15, c[0x0][0x23c], -R5.reuse ;  /* 0x00008f000f7a7a23 */ /* 0x100fe40000010805 */
[----:B------:R-:W-:Y:S02]  /*1add0*/  FMUL.FTZ R15, R3, R111 ;  /* 0x0000006f030f7220 */ /* 0x000fe40000410000 */
[----:B------:R-:W-:Y:S01]  /*1ade0*/  LDSM.16.MT88.4 R108, [R146+0x9400] ;  /* 0x00940000926c783b */ /* 0x000fe20000004200 */
[----:B------:R-:W-:Y:S01]  /*1adf0*/  FFMA.FTZ R172, R27, c[0x0][0x23c], -R5 ;  /* 0x00008f001bac7a23 */ /* 0x000fe20000010805 */
[----:B------:R-:W-:Y:S01]  /*1ae00*/  MUFU.EX2 R138, R138 ;  /* 0x0000008a008a7308 */ /* 0x000fe20000000800 */
[--C-:B------:R-:W-:Y:S02]  /*1ae10*/  FFMA.FTZ R174, R32, c[0x0][0x23c], -R167.reuse ;  /* 0x00008f0020ae7a23 */ /* 0x100fe400000108a7 */
[----:B------:R-:W-:Y:S02]  /*1ae20*/  FFMA.FTZ R177, R33, c[0x0][0x23c], -R167 ;  /* 0x00008f0021b17a23 */ /* 0x000fe400000108a7 */
[C---:B------:R-:W-:Y:S02]  /*1ae30*/  FMUL.FTZ R96, R120.reuse, R96 ;  /* 0x0000006078607220 */ /* 0x040fe40000410000 */
[----:B------:R-:W-:Y:S02]  /*1ae40*/  FMUL.FTZ R97, R120, R97 ;  /* 0x0000006178617220 */ /* 0x000fe40000410000 */
[C---:B------:R-:W-:Y:S01]  /*1ae50*/  FMUL.FTZ R98, R3.reuse, R98 ;  /* 0x0000006203627220 */ /* 0x040fe20000410000 */
[----:B------:R-:W2:Y:S01]  /*1ae60*/  MUFU.EX2 R7, R7 ;  /* 0x0000000700077308 */ /* 0x000ea20000000800 */
[C---:B------:R-:W-:Y:S01]  /*1ae70*/  FMUL.FTZ R99, R3.reuse, R99 ;  /* 0x0000006303637220 */ /* 0x040fe20000410000 */
[----:B---3--:R-:W-:Y:S01]  /*1ae80*/  F2FP.PACK_AB R115, R6, R141 ;  /* 0x0000008d0673723e */ /* 0x008fe200000000ff */
[C---:B------:R-:W-:Y:S02]  /*1ae90*/  FMUL.FTZ R100, R120.reuse, R100 ;  /* 0x0000006478647220 */ /* 0x040fe40000410000 */
[C---:B------:R-:W-:Y:S02]  /*1aea0*/  FMUL.FTZ R101, R120.reuse, R101 ;  /* 0x0000006578657220 */ /* 0x040fe40000410000 */
[C---:B------:R-:W-:Y:S02]  /*1aeb0*/  FMUL.FTZ R102, R3.reuse, R102 ;  /* 0x0000006603667220 */ /* 0x040fe40000410000 */
[C---:B------:R-:W-:Y:S01]  /*1aec0*/  HMMA.16816.F32 R8, R112.reuse, R124, R8 ;  /* 0x0000007c7008723c */ /* 0x040fe20000001808 */
[----:B------:R-:W-:Y:S04]  /*1aed0*/  MUFU.EX2 R143, R143 ;  /* 0x0000008f008f7308 */ /* 0x000fe80000000800 */
[----:B------:R-:W-:Y:S02]  /*1aee0*/  FMUL.FTZ R103, R3, R103 ;  /* 0x0000006703677220 */ /* 0x000fe40000410000 */
[----:B------:R-:W-:Y:S01]  /*1aef0*/  FFMA.FTZ R176, R120, R165, R176 ;  /* 0x000000a578b07223 */ /* 0x000fe200000100b0 */
[C---:B------:R-:W-:Y:S01]  /*1af00*/  HMMA.16816.F32 R68, R112.reuse, R126, R68 ;  /* 0x0000007e7044723c */ /* 0x040fe20000001844 */
[----:B------:R-:W3:Y:S02]  /*1af10*/  LDSM.16.MT88.4 R124, [R144+0xb000] ;  /* 0x00b00000907c783b */ /* 0x000ee40000004200 */
[----:B------:R-:W4:Y:S01]  /*1af20*/  MUFU.EX2 R122, R122 ;  /* 0x0000007a007a7308 */ /* 0x000f220000000800 */
[----:B------:R-:W-:Y:S02]  /*1af30*/  FFMA.FTZ R165, R39, c[0x0][0x23c], -R5 ;  /* 0x00008f0027a57a23 */ /* 0x000fe40000010805 */
[--C-:B------:R-:W-:Y:S02]  /*1af40*/  FFMA.FTZ R178, R40, c[0x0][0x23c], -R167.reuse ;  /* 0x00008f0028b27a23 */ /* 0x100fe400000108a7 */
[C---:B-1----:R-:W-:Y:S04]  /*1af50*/  HMMA.16816.F32 R72, R112.reuse, R128, R72 ;  /* 0x000000807048723c */ /* 0x042fe80000001848 */
[----:B------:R-:W-:Y:S01]  /*1af60*/  FFMA.FTZ R40, R49, c[0x0][0x23c], -R167 ;  /* 0x00008f0031287a23 */ /* 0x000fe200000108a7 */
[----:B------:R-:W-:Y:S01]  /*1af70*/  MUFU.EX2 R172, R172 ;  /* 0x000000ac00ac7308 */ /* 0x000fe20000000800 */
[----:B------:R-:W-:Y:S02]  /*1af80*/  FFMA.FTZ R49, R46, c[0x0][0x23c], -R5 ;  /* 0x00008f002e317a23 */ /* 0x000fe40000010805 */
[C---:B------:R-:W-:Y:S01]  /*1af90*/  HMMA.16816.F32 R76, R112.reuse, R130, R76 ;  /* 0x00000082704c723c */ /* 0x040fe2000000184c */
[----:B------:R-:W1:Y:S03]  /*1afa0*/  LDSM.16.MT88.4 R128, [R146+0xd000] ;  /* 0x00d000009280783b */ /* 0x000e660000004200 */
[--C-:B------:R-:W-:Y:S02]  /*1afb0*/  FFMA.FTZ R179, R41, c[0x0][0x23c], -R167.reuse ;  /* 0x00008f0029b37a23 */ /* 0x100fe400000108a7 */
[----:B------:R-:W-:Y:S01]  /*1afc0*/  FFMA.FTZ R41, R48, c[0x0][0x23c], -R167 ;  /* 0x00008f0030297a23 */ /* 0x000fe200000108a7 */
[----:B------:R-:W-:Y:S01]  /*1afd0*/  MUFU.EX2 R174, R174 ;  /* 0x000000ae00ae7308 */ /* 0x000fe20000000800 */
[C---:B------:R-:W-:Y:S04]  /*1afe0*/  HMMA.16816.F32 R80, R112.reuse, R132, R80 ;  /* 0x000000847050723c */ /* 0x040fe80000001850 */
[----:B------:R-:W-:Y:S02]  /*1aff0*/  FFMA.FTZ R180, R42, c[0x0][0x23c], -R5 ;  /* 0x00008f002ab47a23 */ /* 0x000fe40000010805 */
[--C-:B------:R-:W-:Y:S02]  /*1b000*/  FFMA.FTZ R42, R45, c[0x0][0x23c], -R167.reuse ;  /* 0x00008f002d2a7a23 */ /* 0x100fe400000108a7 */
[C---:B------:R-:W-:Y:S01]  /*1b010*/  HMMA.16816.F32 R84, R112.reuse, R134, R84 ;  /* 0x000000867054723c */ /* 0x040fe20000001854 */
[----:B------:R-:W5:Y:S01]  /*1b020*/  LDSM.16.MT88.4 R132, [R144+0xd000] ;  /* 0x00d000009084783b */ /* 0x000f620000004200 */
[----:B------:R-:W-:Y:S02]  /*1b030*/  MUFU.EX2 R48, R42 ;  /* 0x0000002a00307308 */ /* 0x000fe40000000800 */
[----:B------:R-:W-:Y:S02]  /*1b040*/  FFMA.FTZ R45, R56, c[0x0][0x23c], -R167 ;  /* 0x00008f00382d7a23 */ /* 0x000fe400000108a7 */
[----:B------:R-:W-:Y:S02]  /*1b050*/  FFMA.FTZ R181, R43, c[0x0][0x23c], -R5 ;  /* 0x00008f002bb57a23 */ /* 0x000fe40000010805 */
[--C-:B------:R-:W-:Y:S01]  /*1b060*/  FFMA.FTZ R43, R44, c[0x0][0x23c], -R167.reuse ;  /* 0x00008f002c2b7a23 */ /* 0x100fe200000108a7 */
[C---:B---3--:R-:W-:Y:S03]  /*1b070*/  HMMA.16816.F32 R88, R112.reuse, R124, R88 ;  /* 0x0000007c7058723c */ /* 0x048fe60000001858 */
[----:B------:R-:W-:Y:S01]  /*1b080*/  MUFU.EX2 R56, R40 ;  /* 0x0000002800387308 */ /* 0x000fe20000000800 */
[----:B------:R-:W-:Y:S02]  /*1b090*/  FFMA.FTZ R44, R57, c[0x0][0x23c], -R167 ;  /* 0x00008f00392c7a23 */ /* 0x000fe400000108a7 */
[----:B------:R-:W-:Y:S02]  /*1b0a0*/  FFMA.FTZ R175, R3, R164, R175 ;  /* 0x000000a403af7223 */ /* 0x000fe400000100af */
[C---:B------:R-:W-:Y:S01]  /*1b0b0*/  HMMA.16816.F32 R92, R112.reuse, R126, R92 ;  /* 0x0000007e705c723c */ /* 0x040fe2000000185c */
[----:B------:R-:W3:Y:S03]  /*1b0c0*/  LDSM.16.MT88.4 R124, [R144+0x9400] ;  /* 0x00940000907c783b */ /* 0x000ee60000004200 */
[----:B------:R-:W-:Y:S01]  /*1b0d0*/  FADD.FTZ R140, R140, R175 ;  /* 0x000000af8c8c7221 */ /* 0x000fe20000010000 */
[----:B------:R-:W-:Y:S01]  /*1b0e0*/  MUFU.EX2 R177, R177 ;  /* 0x000000b100b17308 */ /* 0x000fe20000000800 */
[--C-:B------:R-:W-:Y:S02]  /*1b0f0*/  FFMA.FTZ R123, R16, c[0x0][0x23c], -R167.reuse ;  /* 0x00008f00107b7a23 */ /* 0x100fe400000108a7 */
[C---:B-1----:R-:W-:Y:S04]  /*1b100*/  HMMA.16816.F32 R12, R112.reuse, R128, R12 ;  /* 0x00000080700c723c */ /* 0x042fe8000000180c */
[----:B------:R-:W-:Y:S01]  /*1b110*/  FMUL.FTZ R16, R120, R104 ;  /* 0x0000006878107220 */ /* 0x000fe20000410000 */
[----:B--2---:R-:W-:Y:S01]  /*1b120*/  F2FP.PACK_AB R104, R7, R138 ;  /* 0x0000008a0768723e */ /* 0x004fe200000000ff */
[----:B------:R-:W-:Y:S01]  /*1b130*/  FADD.FTZ R141, R141, R140 ;  /* 0x0000008c8d8d7221 */ /* 0x000fe20000010000 */
[----:B------:R-:W-:Y:S01]  /*1b140*/  MUFU.EX2 R123, R123 ;  /* 0x0000007b007b7308 */ /* 0x000fe20000000800 */
[C---:B------:R-:W-:Y:S04]  /*1b150*/  HMMA.16816.F32 R96, R112.reuse, R130, R96 ;  /* 0x000000827060723c */ /* 0x040fe80000001860 */
[----:B------:R-:W-:Y:S02]  /*1b160*/  FFMA.FTZ R128, R17, c[0x0][0x23c], -R167 ;  /* 0x00008f0011807a23 */ /* 0x000fe400000108a7 */
[--C-:B------:R-:W-:Y:S02]  /*1b170*/  FFMA.FTZ R129, R18, c[0x0][0x23c], -R5.reuse ;  /* 0x00008f0012817a23 */ /* 0x100fe40000010805 */
[C---:B-----5:R-:W-:Y:S01]  /*1b180*/  HMMA.16816.F32 R100, R112.reuse, R132, R100 ;  /* 0x000000847064723c */ /* 0x060fe20000001864 */
[----:B------:R-:W-:Y:S03]  /*1b190*/  MUFU.EX2 R140, R44 ;  /* 0x0000002c008c7308 */ /* 0x000fe60000000800 */
[----:B------:R-:W-:Y:S02]  /*1b1a0*/  FFMA.FTZ R130, R19, c[0x0][0x23c], -R5 ;  /* 0x00008f0013827a23 */ /* 0x000fe40000010805 */
[----:B------:R-:W-:Y:S01]  /*1b1b0*/  FMUL.FTZ R17, R120, R105 ;  /* 0x0000006978117220 */ /* 0x000fe20000410000 */
[----:B----4-:R-:W-:Y:S01]  /*1b1c0*/  F2FP.PACK_AB R105, R122, R143 ;  /* 0x0000008f7a69723e */ /* 0x010fe200000000ff */
[C---:B------:R-:W-:Y:S03]  /*1b1d0*/  FMUL.FTZ R18, R3.reuse, R106 ;  /* 0x0000006a03127220 */ /* 0x040fe60000410000 */
[----:B------:R-:W1:Y:S01]  /*1b1e0*/  MUFU.EX2 R128, R128 ;  /* 0x0000008000807308 */ /* 0x000e620000000800 */
[----:B------:R-:W-:Y:S02]  /*1b1f0*/  FMUL.FTZ R19, R3, R107 ;  /* 0x0000006b03137220 */ /* 0x000fe40000410000 */
[----:B------:R-:W-:Y:S02]  /*1b200*/  FFMA.FTZ R133, R24, c[0x0][0x23c], -R167 ;  /* 0x00008f0018857a23 */ /* 0x000fe400000108a7 */
[----:B------:R-:W-:Y:S02]  /*1b210*/  FFMA.FTZ R120, R38, c[0x0][0x23c], -R5 ;  /* 0x00008f0026787a23 */ /* 0x000fe40000010805 */
[--C-:B------:R-:W-:Y:S01]  /*1b220*/  FFMA.FTZ R166, R20, c[0x0][0x23c], -R167.reuse ;  /* 0x00008f0014a67a23 */ /* 0x100fe200000108a7 */
[----:B------:R-:W-:Y:S01]  /*1b230*/  HMMA.16816.F32 R16, R112, R134, R16 ;  /* 0x000000867010723c */ /* 0x000fe20000001810 */
[----:B------:R-:W2:Y:S01]  /*1b240*/  LDSM.16.MT88.4 R112, [R146+0xb400] ;  /* 0x00b400009270783b */ /* 0x000ea20000004200 */
[----:B------:R-:W-:Y:S01]  /*1b250*/  MUFU.EX2 R129, R129 ;  /* 0x0000008100817308 */ /* 0x000fe20000000800 */
[----:B------:R-:W-:Y:S02]  /*1b260*/  FFMA.FTZ R131, R21, c[0x0][0x23c], -R167 ;  /* 0x00008f0015837a23 */ /* 0x000fe400000108a7 */
[----:B------:R-:W-:Y:S02]  /*1b270*/  FFMA.FTZ R163, R22, c[0x0][0x23c], -R5 ;  /* 0x00008f0016a37a23 */ /* 0x000fe40000010805 */
[----:B------:R-:W-:Y:S02]  /*1b280*/  FFMA.FTZ R134, R25, c[0x0][0x23c], -R167 ;  /* 0x00008f0019867a23 */ /* 0x000fe400000108a7 */
[--C-:B------:R-:W-:Y:S02]  /*1b290*/  FFMA.FTZ R135, R26, c[0x0][0x23c], -R5.reuse ;  /* 0x00008f001a877a23 */ /* 0x100fe40000010805 */
[----:B------:R-:W-:Y:S01]  /*1b2a0*/  LDSM.16.MT88.4 R24, [R146+0xb800] ;  /* 0x00b800009218783b */ /* 0x000fe20000004200 */
[----:B------:R-:W4:Y:S01]  /*1b2b0*/  MUFU.EX2 R130, R130 ;  /* 0x0000008200827308 */ /* 0x000f220000000800 */
[--C-:B------:R-:W-:Y:S02]  /*1b2c0*/  FFMA.FTZ R132, R23, c[0x0][0x23c], -R5.reuse ;  /* 0x00008f0017847a23 */ /* 0x100fe40000010805 */
[--C-:B------:R-:W-:Y:S01]  /*1b2d0*/  FFMA.FTZ R54, R54, c[0x0][0x23c], -R5.reuse ;  /* 0x00008f0036367a23 */ /* 0x100fe20000010805 */
[----:B-1----:R-:W-:Y:S01]  /*1b2e0*/  F2FP.PACK_AB R106, R128, R123 ;  /* 0x0000007b806a723e */ /* 0x002fe200000000ff */
[--C-:B------:R-:W-:Y:S02]  /*1b2f0*/  FFMA.FTZ R55, R55, c[0x0][0x23c], -R5.reuse ;  /* 0x00008f0037377a23 */ /* 0x100fe40000010805 */
[--C-:B------:R-:W-:Y:S02]  /*1b300*/  FFMA.FTZ R58, R58, c[0x0][0x23c], -R5.reuse ;  /* 0x00008f003a3a7a23 */ /* 0x100fe40000010805 */
[----:B------:R-:W-:Y:S01]  /*1b310*/  FFMA.FTZ R59, R59, c[0x0][0x23c], -R5 ;  /* 0x00008f003b3b7a23 */ /* 0x000fe20000010805 */
[----:B------:R-:W-:Y:S01]  /*1b320*/  MUFU.EX2 R3, R43 ;  /* 0x0000002b00037308 */ /* 0x000fe20000000800 */
[--C-:B------:R-:W-:Y:S02]  /*1b330*/  FFMA.FTZ R61, R61, c[0x0][0x23c], -R167.reuse ;  /* 0x00008f003d3d7a23 */ /* 0x100fe400000108a7 */
[----:B------:R-:W-:Y:S02]  /*1b340*/  FFMA.FTZ R64, R64, c[0x0][0x23c], -R167 ;  /* 0x00008f0040407a23 */ /* 0x000fe400000108a7 */
[----:B------:R-:W-:Y:S02]  /*1b350*/  FADD.FTZ R173, R173, R176 ;  /* 0x000000b0adad7221 */ /* 0x000fe40000010000 */
[----:B------:R-:W-:Y:S02]  /*1b360*/  FFMA.FTZ R50, R50, c[0x0][0x23c], -R5 ;  /* 0x00008f0032327a23 */ /* 0x000fe40000010805 */
[----:B------:R-:W-:Y:S01]  /*1b370*/  FADD.FTZ R142, R142, R173 ;  /* 0x000000ad8e8e7221 */ /* 0x000fe20000010000 */
[----:B------:R-:W-:Y:S01]  /*1b380*/  MUFU.EX2 R54, R54 ;  /* 0x0000003600367308 */ /* 0x000fe20000000800 */
[--C-:B------:R-:W-:Y:S02]  /*1b390*/  FFMA.FTZ R51, R51, c[0x0][0x23c], -R5.reuse ;  /* 0x00008f0033337a23 */ /* 0x100fe40000010805 */
[----:B------:R-:W-:Y:S01]  /*1b3a0*/  FFMA.FTZ R63, R63, c[0x0][0x23c], -R5 ;  /* 0x00008f003f3f7a23 */ /* 0x000fe20000010805 */
[----:B----4-:R-:W-:Y:S01]  /*1b3b0*/  F2FP.PACK_AB R107, R130, R129 ;  /* 0x00000081826b723e */ /* 0x010fe200000000ff */
[----:B------:R-:W-:Y:S02]  /*1b3c0*/  FADD.FTZ R6, R6, R141 ;  /* 0x0000008d06067221 */ /* 0x000fe40000010000 */
[----:B------:R-:W-:Y:S02]  /*1b3d0*/  FFMA.FTZ R66, R66, c[0x0][0x23c], -R5 ;  /* 0x00008f0042427a23 */ /* 0x000fe40000010805 */
[----:B------:R-:W-:Y:S01]  /*1b3e0*/  FADD.FTZ R143, R143, R6 ;  /* 0x000000068f8f7221 */ /* 0x000fe20000010000 */
[----:B------:R-:W-:Y:S01]  /*1b3f0*/  MUFU.EX2 R55, R55 ;  /* 0x0000003700377308 */ /* 0x000fe20000000800 */
[C---:B------:R-:W-:Y:S05]  /*1b400*/  HMMA.16816.F32 R8, R104.reuse, R108, R8 ;  /* 0x0000006c6808723c */ /* 0x040fea0000001808 */
[----:B------:R-:W-:Y:S03]  /*1b410*/  FADD.FTZ R122, R122, R143 ;  /* 0x0000008f7a7a7221 */ /* 0x000fe60000010000 */
[C---:B------:R-:W-:Y:S01]  /*1b420*/  HMMA.16816.F32 R68, R104.reuse, R110, R68 ;  /* 0x0000006e6844723c */ /* 0x040fe20000001844 */
[----:B------:R-:W1:Y:S01]  /*1b430*/  LDSM.16.MT88.4 R108, [R144+0xb400] ;  /* 0x00b40000906c783b */ /* 0x000e620000004200 */
[----:B------:R-:W-:Y:S02]  /*1b440*/  MUFU.EX2 R58, R58 ;  /* 0x0000003a003a7308 */ /* 0x000fe40000000800 */
[----:B------:R-:W-:Y:S04]  /*1b450*/  FADD.FTZ R129, R129, R122 ;  /* 0x0000007a81817221 */ /* 0x000fe80000010000 */
[C---:B---3--:R-:W-:Y:S04]  /*1b460*/  HMMA.16816.F32 R72, R104.reuse, R124, R72 ;  /* 0x0000007c6848723c */ /* 0x048fe80000001848 */
[----:B------:R-:W-:Y:S01]  /*1b470*/  MUFU.EX2 R59, R59 ;  /* 0x0000003b003b7308 */ /* 0x000fe20000000800 */
[----:B------:R-:W-:Y:S03]  /*1b480*/  FADD.FTZ R130, R130, R129 ;  /* 0x0000008182827221 */ /* 0x000fe60000010000 */
[C---:B------:R-:W-:Y:S01]  /*1b490*/  HMMA.16816.F32 R76, R104.reuse, R126, R76 ;  /* 0x0000007e684c723c */ /* 0x040fe2000000184c */
[----:B------:R-:W3:Y:S05]  /*1b4a0*/  LDSM.16.MT88.4 R124, [R146+0xd400] ;  /* 0x00d40000927c783b */ /* 0x000eea0000004200 */
[----:B------:R-:W-:Y:S02]  /*1b4b0*/  MUFU.EX2 R166, R166 ;  /* 0x000000a600a67308 */ /* 0x000fe40000000800 */
[C---:B--2---:R-:W-:Y:S08]  /*1b4c0*/  HMMA.16816.F32 R80, R104.reuse, R112, R80 ;  /* 0x000000706850723c */ /* 0x044ff00000001850 */
[C---:B------:R-:W-:Y:S01]  /*1b4d0*/  HMMA.16816.F32 R84, R104.reuse, R114, R84 ;  /* 0x000000726854723c */ /* 0x040fe20000001854 */
[----:B------:R-:W2:Y:S01]  /*1b4e0*/  LDSM.16.MT88.4 R112, [R144+0xd400] ;  /* 0x00d400009070783b */ /* 0x000ea20000004200 */
[----:B------:R-:W4:Y:S06]  /*1b4f0*/  MUFU.EX2 R131, R131 ;  /* 0x0000008300837308 */ /* 0x000f2c0000000800 */
[C---:B-1----:R-:W-:Y:S04]  /*1b500*/  HMMA.16816.F32 R88, R104.reuse, R108, R88 ;  /* 0x0000006c6858723c */ /* 0x042fe80000001858 */
[----:B------:R-:W-:Y:S04]  /*1b510*/  MUFU.EX2 R163, R163 ;  /* 0x000000a300a37308 */ /* 0x000fe80000000800 */
[C---:B------:R-:W-:Y:S01]  /*1b520*/  HMMA.16816.F32 R92, R104.reuse, R110, R92 ;  /* 0x0000006e685c723c */ /* 0x040fe2000000185c */
[----:B------:R-:W1:Y:S05]  /*1b530*/  LDSM.16.MT88.4 R108, [R146+0x9800] ;  /* 0x00980000926c783b */ /* 0x000e6a0000004200 */
[----:B------:R-:W5:Y:S02]  /*1b540*/  MUFU.EX2 R132, R132 ;  /* 0x0000008400847308 */ /* 0x000f640000000800 */
[C---:B---3--:R-:W-:Y:S04]  /*1b550*/  HMMA.16816.F32 R12, R104.reuse, R124, R12 ;  /* 0x0000007c680c723c */ /* 0x048fe8000000180c */
[----:B----4-:R-:W-:Y:S04]  /*1b560*/  F2FP.PACK_AB R20, R131, R166 ;  /* 0x000000a68314723e */ /* 0x010fe800000000ff */
[----:B------:R-:W-:Y:S01]  /*1b570*/  MUFU.EX2 R133, R133 ;  /* 0x0000008500857308 */ /* 0x000fe20000000800 */
[C---:B------:R-:W-:Y:S01]  /*1b580*/  HMMA.16816.F32 R96, R104.reuse, R126, R96 ;  /* 0x0000007e6860723c */ /* 0x040fe20000001860 */
[----:B------:R-:W3:Y:S07]  /*1b590*/  LDSM.16.MT88.4 R124, [R144+0x9800] ;  /* 0x00980000907c783b */ /* 0x000eee0000004200 */
[C---:B--2---:R-:W-:Y:S01]  /*1b5a0*/  HMMA.16816.F32 R100, R104.reuse, R112, R100 ;  /* 0x000000706864723c */ /* 0x044fe20000001864 */
[----:B------:R-:W2:Y:S03]  /*1b5b0*/  MUFU.EX2 R134, R134 ;  /* 0x0000008600867308 */ /* 0x000ea60000000800 */
[C---:B-----5:R-:W-:Y:S01]  /*1b5c0*/  F2FP.PACK_AB R21, R132.reuse, R163 ;  /* 0x000000a38415723e */ /* 0x060fe200000000ff */
[----:B------:R-:W-:Y:S03]  /*1b5d0*/  FADD.FTZ R163, R163, R130 ;  /* 0x00000082a3a37221 */ /* 0x000fe60000010000 */
[----:B------:R-:W-:Y:S01]  /*1b5e0*/  HMMA.16816.F32 R16, R104, R114, R16 ;  /* 0x000000726810723c */ /* 0x000fe20000001810 */
[----:B------:R-:W4:Y:S02]  /*1b5f0*/  LDSM.16.MT88.4 R104, [R144+0xb800] ;  /* 0x00b800009068783b */ /* 0x000f240000004200 */
[----:B------:R-:W5:Y:S01]  /*1b600*/  MUFU.EX2 R135, R135 ;  /* 0x0000008700877308 */ /* 0x000f620000000800 */
[----:B------:R-:W-:Y:S09]  /*1b610*/  FADD.FTZ R132, R132, R163 ;  /* 0x000000a384847221 */ /* 0x000ff20000010000 */
[----:B------:R-:W-:Y:S01]  /*1b620*/  MUFU.EX2 R120, R120 ;  /* 0x0000007800787308 */ /* 0x000fe20000000800 */
[----:B--2---:R-:W-:Y:S09]  /*1b630*/  F2FP.PACK_AB R22, R134, R133 ;  /* 0x000000858616723e */ /* 0x004ff200000000ff */
[----:B------:R-:W-:Y:S01]  /*1b640*/  MUFU.EX2 R165, R165 ;  /* 0x000000a500a57308 */ /* 0x000fe20000000800 */
[C---:B-----5:R-:W-:Y:S01]  /*1b650*/  F2FP.PACK_AB R23, R172.reuse, R135 ;  /* 0x00000087ac17723e */ /* 0x060fe200000000ff */
[----:B------:R-:W-:Y:S04]  /*1b660*/  FADD.FTZ R135, R135, R132 ;  /* 0x0000008487877221 */ /* 0x000fe80000010000 */
[----:B------:R-:W-:Y:S04]  /*1b670*/  FADD.FTZ R172, R172, R135 ;  /* 0x00000087acac7221 */ /* 0x000fe80000010000 */
[----:B------:R-:W-:Y:S01]  /*1b680*/  MUFU.EX2 R178, R178 ;  /* 0x000000b200b27308 */ /* 0x000fe20000000800 */
[C---:B-1----:R-:W-:Y:S08]  /*1b690*/  HMMA.16816.F32 R8, R20.reuse, R108, R8 ;  /* 0x0000006c1408723c */ /* 0x042ff00000001808 */
[C---:B------:R-:W-:Y:S01]  /*1b6a0*/  HMMA.16816.F32 R68, R20.reuse, R110, R68 ;  /* 0x0000006e1444723c */ /* 0x040fe20000001844 */
[----:B------:R-:W1:Y:S01]  /*1b6b0*/  LDSM.16.MT88.4 R108, [R146+0xd800] ;  /* 0x00d80000926c783b */ /* 0x000e620000004200 */
[----:B------:R-:W-:Y:S06]  /*1b6c0*/  MUFU.EX2 R179, R179 ;  /* 0x000000b300b37308 */ /* 0x000fec0000000800 */
[C---:B---3--:R-:W-:Y:S04]  /*1b6d0*/  HMMA.16816.F32 R72, R20.reuse, R124, R72 ;  /* 0x0000007c1448723c */ /* 0x048fe80000001848 */
[----:B------:R-:W-:Y:S03]  /*1b6e0*/  MUFU.EX2 R180, R180 ;  /* 0x000000b400b47308 */ /* 0x000fe60000000800 */
[----:B------:R-:W-:Y:S01]  /*1b6f0*/  FFMA.FTZ R124, R29, c[0x0][0x23c], -R167 ;  /* 0x00008f001d7c7a23 */ /* 0x000fe200000108a7 */
[C---:B------:R-:W-:Y:S04]  /*1b700*/  HMMA.16816.F32 R76, R20.reuse, R126, R76 ;  /* 0x0000007e144c723c */ /* 0x040fe8000000184c */
[----:B------:R-:W-:Y:S02]  /*1b710*/  FFMA.FTZ R125, R30, c[0x0][0x23c], -R5 ;  /* 0x00008f001e7d7a23 */ /* 0x000fe40000010805 */
[----:B------:R-:W-:Y:S01]  /*1b720*/  MUFU.EX2 R124, R124 ;  /* 0x0000007c007c7308 */ /* 0x000fe20000000800 */
[----:B------:R-:W-:Y:S01]  /*1b730*/  FFMA.FTZ R127, R28, c[0x0][0x23c], -R167 ;  /* 0x00008f001c7f7a23 */ /* 0x000fe200000108a7 */
[C---:B------:R-:W-:Y:S04]  /*1b740*/  HMMA.16816.F32 R80, R20.reuse, R24, R80 ;  /* 0x000000181450723c */ /* 0x040fe80000001850 */
[----:B------:R-:W-:Y:S02]  /*1b750*/  FFMA.FTZ R126, R31, c[0x0][0x23c], -R5 ;  /* 0x00008f001f7e7a23 */ /* 0x000fe40000010805 */
[----:B------:R-:W-:Y:S02]  /*1b760*/  LDSM.16.MT88.4 R28, [R146+0x9c00] ;  /* 0x009c0000921c783b */ /* 0x000fe40000004200 */
[C---:B------:R-:W-:Y:S01]  /*1b770*/  HMMA.16816.F32 R84, R20.reuse, R26, R84 ;  /* 0x0000001a1454723c */ /* 0x040fe20000001854 */
[----:B------:R-:W-:Y:S05]  /*1b780*/  MUFU.EX2 R127, R127 ;  /* 0x0000007f007f7308 */ /* 0x000fea0000000800 */
[----:B------:R-:W2:Y:S02]  /*1b790*/  LDSM.16.MT88.4 R24, [R144+0xd800] ;  /* 0x00d800009018783b */ /* 0x000ea40000004200 */
[C---:B----4-:R-:W-:Y:S03]  /*1b7a0*/  HMMA.16816.F32 R88, R20.reuse, R104, R88 ;  /* 0x000000681458723c */ /* 0x050fe60000001858 */
[----:B------:R-:W3:Y:S04]  /*1b7b0*/  MUFU.EX2 R125, R125 ;  /* 0x0000007d007d7308 */ /* 0x000ee80000000800 */
[--C-:B------:R-:W-:Y:S01]  /*1b7c0*/  FFMA.FTZ R105, R53, c[0x0][0x23c], -R167.reuse ;  /* 0x00008f0035697a23 */ /* 0x100fe200000108a7 */
[C---:B------:R-:W-:Y:S04]  /*1b7d0*/  HMMA.16816.F32 R92, R20.reuse, R106, R92 ;  /* 0x0000006a145c723c */ /* 0x040fe8000000185c */
[--C-:B------:R-:W-:Y:S01]  /*1b7e0*/  FFMA.FTZ R104, R60, c[0x0][0x23c], -R167.reuse ;  /* 0x00008f003c687a23 */ /* 0x100fe200000108a7 */
[----:B------:R-:W-:Y:S02]  /*1b7f0*/  MUFU.EX2 R53, R41 ;  /* 0x0000002900357308 */ /* 0x000fe40000000800 */
[----:B------:R-:W-:Y:S01]  /*1b800*/  FFMA.FTZ R106, R52, c[0x0][0x23c], -R167 ;  /* 0x00008f00346a7a23 */ /* 0x000fe200000108a7 */
[C---:B-1----:R-:W-:Y:S04]  /*1b810*/  HMMA.16816.F32 R12, R20.reuse, R108, R12 ;  /* 0x0000006c140c723c */ /* 0x042fe8000000180c */
[--C-:B------:R-:W-:Y:S02]  /*1b820*/  FFMA.FTZ R52, R47, c[0x0][0x23c], -R5.reuse ;  /* 0x00008f002f347a23 */ /* 0x100fe40000010805 */
[----:B------:R-:W-:Y:S01]  /*1b830*/  FADD.FTZ R47, R139, R142 ;  /* 0x0000008e8b2f7221 */ /* 0x000fe20000010000 */
[----:B------:R-:W1:Y:S01]  /*1b840*/  MUFU.EX2 R126, R126 ;  /* 0x0000007e007e7308 */ /* 0x000e620000000800 */
[C---:B------:R-:W-:Y:S04]  /*1b850*/  HMMA.16816.F32 R96, R20.reuse, R110, R96 ;  /* 0x0000006e1460723c */ /* 0x040fe80000001860 */
[--C-:B------:R-:W-:Y:S02]  /*1b860*/  FFMA.FTZ R108, R34, c[0x0][0x23c], -R5.reuse ;  /* 0x00008f00226c7a23 */ /* 0x100fe40000010805 */
[----:B------:R-:W-:Y:S02]  /*1b870*/  FFMA.FTZ R109, R35, c[0x0][0x23c], -R5 ;  /* 0x00008f00236d7a23 */ /* 0x000fe40000010805 */
[----:B------:R-:W4:Y:S01]  /*1b880*/  LDSM.16.MT88.4 R32, [R144+0x9c00] ;  /* 0x009c00009020783b */ /* 0x000f220000004200 */
[--C-:B------:R-:W-:Y:S01]  /*1b890*/  FFMA.FTZ R111, R36, c[0x0][0x23c], -R167.reuse ;  /* 0x00008f00246f7a23 */ /* 0x100fe200000108a7 */
[----:B------:R-:W-:Y:S02]  /*1b8a0*/  MUFU.EX2 R108, R108 ;  /* 0x0000006c006c7308 */ /* 0x000fe40000000800 */
[----:B------:R-:W-:Y:S01]  /*1b8b0*/  FFMA.FTZ R110, R37, c[0x0][0x23c], -R167 ;  /* 0x00008f00256e7a23 */ /* 0x000fe200000108a7 */
[C---:B--2---:R-:W-:Y:S03]  /*1b8c0*/  HMMA.16816.F32 R100, R20.reuse, R24, R100 ;  /* 0x000000181464723c */ /* 0x044fe60000001864 */
[----:B------:R-:W-:Y:S01]  /*1b8d0*/  LDSM.16.MT88.4 R36, [R144+0xc000] ;  /* 0x00c000009024783b */ /* 0x000fe20000004200 */
[----:B------:R-:W-:Y:S02]  /*1b8e0*/  FADD.FTZ R138, R138, R47 ;  /* 0x0000002f8a8a7221 */ /* 0x000fe40000010000 */
[----:B------:R-:W-:Y:S01]  /*1b8f0*/  FFMA.FTZ R167, R65, c[0x0][0x23c], -R167 ;  /* 0x00008f0041a77a23 */ /* 0x000fe200000108a7 */
[----:B------:R-:W2:Y:S01]  /*1b900*/  MUFU.EX2 R109, R109 ;  /* 0x0000006d006d7308 */ /* 0x000ea20000000800 */
[----:B------:R-:W-:Y:S01]  /*1b910*/  FADD.FTZ R138, R7, R138 ;  /* 0x0000008a078a7221 */ /* 0x000fe20000010000 */
[----:B------:R-:W-:Y:S02]  /*1b920*/  HMMA.16816.F32 R16, R20, R26, R16 ;  /* 0x0000001a1410723c */ /* 0x000fe40000001810 */
[----:B------:R-:W5:Y:S01]  /*1b930*/  LDSM.16.MT88.4 R24, [R146+0xbc00] ;  /* 0x00bc00009218783b */ /* 0x000f620000004200 */
[----:B------:R-:W-:Y:S02]  /*1b940*/  FADD.FTZ R123, R123, R138 ;  /* 0x0000008a7b7b7221 */ /* 0x000fe40000010000 */
[----:B---3--:R-:W-:Y:S02]  /*1b950*/  FADD.FTZ R7, R125, R172 ;  /* 0x000000ac7d077221 */ /* 0x008fe40000010000 */
[----:B------:R-:W-:Y:S01]  /*1b960*/  F2FP.PACK_AB R20, R124, R127 ;  /* 0x0000007f7c14723e */ /* 0x000fe200000000ff */
[----:B------:R3:W-:Y:S01]  /*1b970*/  MUFU.EX2 R65, R45 ;  /* 0x0000002d00417308 */ /* 0x0007e20000000800 */
[----:B-1----:R-:W-:Y:S01]  /*1b980*/  F2FP.PACK_AB R21, R126, R125 ;  /* 0x0000007d7e15723e */ /* 0x002fe200000000ff */
[----:B------:R-:W-:Y:S02]  /*1b990*/  LDSM.16.MT88.4 R40, [R144+0xc400] ;  /* 0x00c400009028783b */ /* 0x000fe40000004200 */
[----:B------:R-:W-:Y:S01]  /*1b9a0*/  F2FP.PACK_AB R22, R177, R174 ;  /* 0x000000aeb116723e */ /* 0x000fe200000000ff */
[----:B------:R-:W-:Y:S02]  /*1b9b0*/  FADD.FTZ R123, R128, R123 ;  /* 0x0000007b807b7221 */ /* 0x000fe40000010000 */
[----:B------:R-:W-:Y:S02]  /*1b9c0*/  FADD.FTZ R7, R126, R7 ;  /* 0x000000077e077221 */ /* 0x000fe40000010000 */
[----:B------:R-:W-:Y:S01]  /*1b9d0*/  FADD.FTZ R166, R166, R123 ;  /* 0x0000007ba6a67221 */ /* 0x000fe20000010000 */
[----:B------:R-:W-:Y:S03]  /*1b9e0*/  MUFU.EX2 R60, R106 ;  /* 0x0000006a003c7308 */ /* 0x000fe60000000800 */
[----:B------:R-:W-:Y:S01]  /*1b9f0*/  FADD.FTZ R166, R131, R166 ;  /* 0x000000a683a67221 */ /* 0x000fe20000010000 */
[----:B--2---:R-:W-:Y:S01]  /*1ba00*/  F2FP.PACK_AB R23, R109, R108 ;  /* 0x0000006c6d17723e */ /* 0x004fe200000000ff */
[----:B------:R-:W-:Y:S02]  /*1ba10*/  FADD.FTZ R108, R108, R7 ;  /* 0x000000076c6c7221 */ /* 0x000fe40000010000 */
[----:B------:R-:W-:Y:S02]  /*1ba20*/  FADD.FTZ R133, R133, R166 ;  /* 0x000000a685857221 */ /* 0x000fe40000010000 */
[----:B------:R-:W-:Y:S01]  /*1ba30*/  FADD.FTZ R109, R109, R108 ;  /* 0x0000006c6d6d7221 */ /* 0x000fe20000010000 */
[----:B------:R1:W-:Y:S01]  /*1ba40*/  MUFU.EX2 R57, R105 ;  /* 0x0000006900397308 */ /* 0x0003e20000000800 */
[C---:B------:R-:W-:Y:S01]  /*1ba50*/  HMMA.16816.F32 R8, R20.reuse, R28, R8 ;  /* 0x0000001c1408723c */ /* 0x040fe20000001808 */
[----:B---3--:R-:W-:Y:S02]  /*1ba60*/  LDSM.16.MT88.4 R44, [R146+0xe800] ;  /* 0x00e80000922c783b */ /* 0x008fe40000004200 */
[----:B------:R-:W-:Y:S05]  /*1ba70*/  FADD.FTZ R134, R134, R133 ;  /* 0x0000008586867221 */ /* 0x000fea0000010000 */
[C---:B------:R-:W-:Y:S01]  /*1ba80*/  HMMA.16816.F32 R68, R20.reuse, R30, R68 ;  /* 0x0000001e1444723c */ /* 0x040fe20000001844 */
[----:B------:R-:W-:Y:S01]  /*1ba90*/  MUFU.EX2 R111, R111 ;  /* 0x0000006f006f7308 */ /* 0x000fe20000000800 */
[----:B------:R-:W2:Y:S02]  /*1baa0*/  LDSM.16.MT88.4 R28, [R144+0xbc00] ;  /* 0x00bc0000901c783b */ /* 0x000ea40000004200 */
[----:B------:R-:W-:Y:S04]  /*1bab0*/  FADD.FTZ R127, R127, R134 ;  /* 0x000000867f7f7221 */ /* 0x000fe80000010000 */
[C---:B----4-:R-:W-:Y:S03]  /*1bac0*/  HMMA.16816.F32 R72, R20.reuse, R32, R72 ;  /* 0x000000201448723c */ /* 0x050fe60000001848 */
[----:B------:R-:W3:Y:S01]  /*1bad0*/  MUFU.EX2 R110, R110 ;  /* 0x0000006e006e7308 */ /* 0x000ee20000000800 */
[----:B------:R-:W-:Y:S02]  /*1bae0*/  FADD.FTZ R127, R124, R127 ;  /* 0x0000007f7c7f7221 */ /* 0x000fe40000010000 */
[--C-:B-1----:R-:W-:Y:S02]  /*1baf0*/  FFMA.FTZ R105, R62, c[0x0][0x23c], -R5.reuse ;  /* 0x00008f003e697a23 */ /* 0x102fe40000010805 */
[C---:B------:R-:W-:Y:S01]  /*1bb00*/  HMMA.16816.F32 R76, R20.reuse, R34, R76 ;  /* 0x00000022144c723c */ /* 0x040fe2000000184c */
[----:B------:R-:W1:Y:S03]  /*1bb10*/  LDSM.16.MT88.4 R32, [R146+0xdc00] ;  /* 0x00dc00009220783b */ /* 0x000e660000004200 */
[----:B------:R-:W-:Y:S01]  /*1bb20*/  FFMA.FTZ R5, R67, c[0x0][0x23c], -R5 ;  /* 0x00008f0043057a23 */ /* 0x000fe20000010805 */
[----:B------:R-:W4:Y:S01]  /*1bb30*/  MUFU.EX2 R181, R181 ;  /* 0x000000b500b57308 */ /* 0x000f220000000800 */
[----:B------:R-:W-:Y:S02]  /*1bb40*/  FADD.FTZ R174, R174, R127 ;  /* 0x0000007faeae7221 */ /* 0x000fe40000010000 */
[C---:B-----5:R-:W-:Y:S04]  /*1bb50*/  HMMA.16816.F32 R80, R20.reuse, R24, R80 ;  /* 0x000000181450723c */ /* 0x060fe80000001850 */
[----:B------:R-:W-:Y:S03]  /*1bb60*/  FADD.FTZ R174, R177, R174 ;  /* 0x000000aeb1ae7221 */ /* 0x000fe60000010000 */
[----:B------:R-:W-:Y:S01]  /*1bb70*/  MUFU.EX2 R49, R49 ;  /* 0x0000003100317308 */ /* 0x000fe20000000800 */
[C---:B------:R-:W-:Y:S01]  /*1bb80*/  HMMA.16816.F32 R84, R20.reuse, R26, R84 ;  /* 0x0000001a1454723c */ /* 0x040fe20000001854 */
[----:B------:R-:W5:Y:S08]  /*1bb90*/  LDSM.16.MT88.4 R24, [R144+0xdc00] ;  /* 0x00dc00009018783b */ /* 0x000f700000004200 */
[----:B------:R-:W-:Y:S01]  /*1bba0*/  MUFU.EX2 R52, R52 ;  /* 0x0000003400347308 */ /* 0x000fe20000000800 */
[C---:B--2---:R-:W-:Y:S08]  /*1bbb0*/  HMMA.16816.F32 R88, R20.reuse, R28, R88 ;  /* 0x0000001c1458723c */ /* 0x044ff00000001858 */
[C---:B------:R-:W-:Y:S01]  /*1bbc0*/  HMMA.16816.F32 R92, R20.reuse, R30, R92 ;  /* 0x0000001e145c723c */ /* 0x040fe2000000185c */
[----:B------:R-:W2:Y:S01]  /*1bbd0*/  LDSM.16.MT88.4 R28, [R146+0xa000] ;  /* 0x00a00000921c783b */ /* 0x000ea20000004200 */
[----:B------:R-:W-:Y:S06]  /*1bbe0*/  MUFU.EX2 R50, R50 ;  /* 0x0000003200327308 */ /* 0x000fec0000000800 */
[C---:B-1----:R-:W-:Y:S04]  /*1bbf0*/  HMMA.16816.F32 R12, R20.reuse, R32, R12 ;  /* 0x00000020140c723c */ /* 0x042fe8000000180c */
[----:B------:R-:W-:Y:S04]  /*1bc00*/  MUFU.EX2 R51, R51 ;  /* 0x0000003300337308 */ /* 0x000fe80000000800 */
[C---:B------:R-:W-:Y:S01]  /*1bc10*/  HMMA.16816.F32 R96, R20.reuse, R34, R96 ;  /* 0x000000221460723c */ /* 0x040fe20000001860 */
[----:B------:R-:W1:Y:S05]  /*1bc20*/  LDSM.16.MT88.4 R32, [R144+0xa000] ;  /* 0x00a000009020783b */ /* 0x000e6a0000004200 */
[----:B------:R-:W-:Y:S02]  /*1bc30*/  MUFU.EX2 R139, R104 ;  /* 0x00000068008b7308 */ /* 0x000fe40000000800 */
[C---:B-----5:R-:W-:Y:S08]  /*1bc40*/  HMMA.16816.F32 R100, R20.reuse, R24, R100 ;  /* 0x000000181464723c */ /* 0x060ff00000001864 */
[----:B------:R-:W-:Y:S01]  /*1bc50*/  HMMA.16816.F32 R16, R20, R26, R16 ;  /* 0x0000001a1410723c */ /* 0x000fe20000001810 */
[----:B------:R-:W5:Y:S01]  /*1bc60*/  LDSM.16.MT88.4 R24, [R146+0xc000] ;  /* 0x00c000009218783b */ /* 0x000f620000004200 */
[----:B------:R-:W1:Y:S05]  /*1bc70*/  MUFU.EX2 R62, R61 ;  /* 0x0000003d003e7308 */ /* 0x000e6a0000000800 */
[----:B---3--:R-:W-:Y:S01]  /*1bc80*/  F2FP.PACK_AB R20, R110, R111 ;  /* 0x0000006f6e14723e */ /* 0x008fe200000000ff */
[----:B------:R-:W-:Y:S01]  /*1bc90*/  FADD.FTZ R111, R111, R174 ;  /* 0x000000ae6f6f7221 */ /* 0x000fe20000010000 */
[----:B------:R-:W-:Y:S03]  /*1bca0*/  F2FP.PACK_AB R21, R165, R120 ;  /* 0x00000078a515723e */ /* 0x000fe600000000ff */
[----:B------:R-:W-:Y:S01]  /*1bcb0*/  F2FP.PACK_AB R22, R179, R178 ;  /* 0x000000b2b316723e */ /* 0x000fe200000000ff */
[----:B------:R-:W-:Y:S01]  /*1bcc0*/  MUFU.EX2 R6, R105 ;  /* 0x0000006900067308 */ /* 0x000fe20000000800 */
[----:B----4-:R-:W-:Y:S01]  /*1bcd0*/  F2FP.PACK_AB R23, R181, R180 ;  /* 0x000000b4b517723e */ /* 0x010fe200000000ff */
[----:B------:R-:W-:Y:S02]  /*1bce0*/  FADD.FTZ R120, R120, R109 ;  /* 0x0000006d78787221 */ /* 0x000fe40000010000 */
[----:B------:R-:W-:Y:S02]  /*1bcf0*/  FADD.FTZ R111, R110, R111 ;  /* 0x0000006f6e6f7221 */ /* 0x000fe40000010000 */
[----:B------:R-:W-:Y:S02]  /*1bd00*/  FADD.FTZ R165, R165, R120 ;  /* 0x00000078a5a57221 */ /* 0x000fe40000010000 */
[C---:B--2---:R-:W-:Y:S02]  /*1bd10*/  HMMA.16816.F32 R8, R20.reuse, R28, R8 ;  /* 0x0000001c1408723c */ /* 0x044fe40000001808 */
[----:B------:R-:W2:Y:S01]  /*1bd20*/  MUFU.EX2 R63, R63 ;  /* 0x0000003f003f7308 */ /* 0x000ea20000000800 */
[----:B------:R-:W-:Y:S01]  /*1bd30*/  FADD.FTZ R178, R178, R111 ;  /* 0x0000006fb2b27221 */ /* 0x000fe20000010000 */
[----:B-1----:R-:W-:Y:S03]  /*1bd40*/  F2FP.PACK_AB R104, R62, R139 ;  /* 0x0000008b3e68723e */ /* 0x002fe600000000ff */
[----:B------:R-:W-:Y:S01]  /*1bd50*/  FADD.FTZ R178, R179, R178 ;  /* 0x000000b2b3b27221 */ /* 0x000fe20000010000 */
[C---:B------:R-:W-:Y:S01]  /*1bd60*/  HMMA.16816.F32 R68, R20.reuse, R30, R68 ;  /* 0x0000001e1444723c */ /* 0x040fe20000001844 */
[----:B------:R-:W1:Y:S03]  /*1bd70*/  LDSM.16.MT88.4 R28, [R146+0xe000] ;  /* 0x00e00000921c783b */ /* 0x000e660000004200 */
[----:B------:R-:W-:Y:S04]  /*1bd80*/  MUFU.EX2 R64, R64 ;  /* 0x0000004000407308 */ /* 0x000fe80000000800 */
[C---:B------:R-:W-:Y:S06]  /*1bd90*/  HMMA.16816.F32 R72, R20.reuse, R32, R72 ;  /* 0x000000201448723c */ /* 0x040fec0000001848 */
[----:B------:R-:W3:Y:S02]  /*1bda0*/  MUFU.EX2 R167, R167 ;  /* 0x000000a700a77308 */ /* 0x000ee40000000800 */
[C---:B------:R-:W-:Y:S01]  /*1bdb0*/  HMMA.16816.F32 R76, R20.reuse, R34, R76 ;  /* 0x00000022144c723c */ /* 0x040fe2000000184c */
[----:B------:R-:W4:Y:S03]  /*1bdc0*/  LDSM.16.MT88.4 R32, [R144+0xe000] ;  /* 0x00e000009020783b */ /* 0x000f260000004200 */
[----:B--2---:R-:W-:Y:S04]  /*1bdd0*/  F2FP.PACK_AB R105, R63, R6 ;  /* 0x000000063f69723e */ /* 0x004fe800000000ff */
[C---:B-----5:R-:W-:Y:S01]  /*1bde0*/  HMMA.16816.F32 R80, R20.reuse, R24, R80 ;  /* 0x000000181450723c */ /* 0x060fe20000001850 */
[----:B------:R-:W-:Y:S07]  /*1bdf0*/  MUFU.EX2 R5, R5 ;  /* 0x0000000500057308 */ /* 0x000fee0000000800 */
[C---:B------:R-:W-:Y:S01]  /*1be00*/  HMMA.16816.F32 R84, R20.reuse, R26, R84 ;  /* 0x0000001a1454723c */ /* 0x040fe20000001854 */
[----:B------:R-:W2:Y:S03]  /*1be10*/  LDSM.16.MT88.4 R24, [R146+0xa400] ;  /* 0x00a400009218783b */ /* 0x000ea60000004200 */
[----:B---3--:R-:W-:Y:S04]  /*1be20*/  F2FP.PACK_AB R106, R167, R64 ;  /* 0x00000040a76a723e */ /* 0x008fe800000000ff */
[C---:B------:R-:W-:Y:S08]  /*1be30*/  HMMA.16816.F32 R88, R20.reuse, R36, R88 ;  /* 0x000000241458723c */ /* 0x040ff00000001858 */
[C---:B------:R-:W-:Y:S01]  /*1be40*/  HMMA.16816.F32 R92, R20.reuse, R38, R92 ;  /* 0x00000026145c723c */ /* 0x040fe2000000185c */
[----:B------:R-:W-:Y:S07]  /*1be50*/  LDSM.16.MT88.4 R36, [R146+0xc400] ;  /* 0x00c400009224783b */ /* 0x000fee0000004200 */
[C---:B-1----:R-:W-:Y:S08]  /*1be60*/  HMMA.16816.F32 R12, R20.reuse, R28, R12 ;  /* 0x0000001c140c723c */ /* 0x042ff0000000180c */
[C---:B------:R-:W-:Y:S01]  /*1be70*/  HMMA.16816.F32 R96, R20.reuse, R30, R96 ;  /* 0x0000001e1460723c */ /* 0x040fe20000001860 */
[----:B------:R-:W1:Y:S07]  /*1be80*/  LDSM.16.MT88.4 R28, [R144+0xa400] ;  /* 0x00a40000901c783b */ /* 0x000e6e0000004200 */
[C---:B----4-:R-:W-:Y:S08]  /*1be90*/  HMMA.16816.F32 R100, R20.reuse, R32, R100 ;  /* 0x000000201464723c */ /* 0x050ff00000001864 */
[----:B------:R-:W-:Y:S01]  /*1bea0*/  HMMA.16816.F32 R16, R20, R34, R16 ;  /* 0x000000221410723c */ /* 0x000fe20000001810 */
[----:B------:R-:W3:Y:S06]  /*1beb0*/  LDSM.16.MT88.4 R32, [R146+0xe400] ;  /* 0x00e400009220783b */ /* 0x000eec0000004200 */
[----:B------:R-:W-:Y:S01]  /*1bec0*/  F2FP.PACK_AB R20, R48, R3 ;  /* 0x000000033014723e */ /* 0x000fe200000000ff */
[----:B------:R-:W-:Y:S01]  /*1bed0*/  FADD.FTZ R3, R3, R178 ;  /* 0x000000b203037221 */ /* 0x000fe20000010000 */
[----:B------:R-:W-:Y:S03]  /*1bee0*/  F2FP.PACK_AB R21, R52, R49 ;  /* 0x000000313415723e */ /* 0x000fe600000000ff */
[----:B------:R-:W-:Y:S01]  /*1bef0*/  F2FP.PACK_AB R22, R56, R53 ;  /* 0x000000353816723e */ /* 0x000fe200000000ff */
[----:B------:R-:W-:Y:S01]  /*1bf00*/  FADD.FTZ R48, R48, R3 ;  /* 0x0000000330307221 */ /* 0x000fe20000010000 */
[----:B------:R-:W-:Y:S03]  /*1bf10*/  F2FP.PACK_AB R23, R51, R50 ;  /* 0x000000323317723e */ /* 0x000fe600000000ff */
[----:B------:R-:W-:Y:S04]  /*1bf20*/  FADD.FTZ R53, R53, R48 ;  /* 0x0000003035357221 */ /* 0x000fe80000010000 */
[C---:B--2---:R-:W-:Y:S03]  /*1bf30*/  HMMA.16816.F32 R8, R20.reuse, R24, R8 ;  /* 0x000000181408723c */ /* 0x044fe60000001808 */
[----:B------:R-:W-:Y:S05]  /*1bf40*/  FADD.FTZ R53, R56, R53 ;  /* 0x0000003538357221 */ /* 0x000fea0000010000 */
[C---:B------:R-:W-:Y:S01]  /*1bf50*/  HMMA.16816.F32 R68, R20.reuse, R26, R68 ;  /* 0x0000001a1444723c */ /* 0x040fe20000001844 */
[----:B------:R-:W2:Y:S07]  /*1bf60*/  LDSM.16.MT88.4 R24, [R144+0xe400] ;  /* 0x00e400009018783b */ /* 0x000eae0000004200 */
        /* <DEDUP_REMOVED lines=9> */
[C---:B---3--:R-:W-:Y:S08]  /*1c000*/  HMMA.16816.F32 R12, R20.reuse, R32, R12 ;  /* 0x00000020140c723c */ /* 0x048ff0000000180c */
[C---:B------:R-:W-:Y:S01]  /*1c010*/  HMMA.16816.F32 R96, R20.reuse, R34, R96 ;  /* 0x000000221460723c */ /* 0x040fe20000001860 */
[----:B------:R-:W3:Y:S07]  /*1c020*/  LDSM.16.MT88.4 R32, [R144+0xa800] ;  /* 0x00a800009020783b */ /* 0x000eee0000004200 */
[C---:B--2---:R-:W-:Y:S08]  /*1c030*/  HMMA.16816.F32 R100, R20.reuse, R24, R100 ;  /* 0x000000181464723c */ /* 0x044ff00000001864 */
[----:B------:R-:W-:Y:S01]  /*1c040*/  HMMA.16816.F32 R16, R20, R26, R16 ;  /* 0x0000001a1410723c */ /* 0x000fe20000001810 */
[----:B------:R-:W2:Y:S06]  /*1c050*/  LDSM.16.MT88.4 R24, [R144+0xe800] ;  /* 0x00e800009018783b */ /* 0x000eac0000004200 */
[----:B------:R-:W-:Y:S01]  /*1c060*/  F2FP.PACK_AB R20, R57, R60 ;  /* 0x0000003c3914723e */ /* 0x000fe200000000ff */
[----:B------:R-:W-:Y:S01]  /*1c070*/  FADD.FTZ R60, R60, R53 ;  /* 0x000000353c3c7221 */ /* 0x000fe20000010000 */
[----:B------:R-:W-:Y:S03]  /*1c080*/  F2FP.PACK_AB R21, R55, R54 ;  /* 0x000000363715723e */ /* 0x000fe600000000ff */
[C---:B------:R-:W-:Y:S01]  /*1c090*/  F2FP.PACK_AB R22, R140.reuse, R65 ;  /* 0x000000418c16723e */ /* 0x040fe200000000ff */
[----:B------:R-:W-:Y:S01]  /*1c0a0*/  FADD.FTZ R60, R57, R60 ;  /* 0x0000003c393c7221 */ /* 0x000fe20000010000 */
[----:B------:R-:W-:Y:S03]  /*1c0b0*/  F2FP.PACK_AB R23, R59, R58 ;  /* 0x0000003a3b17723e */ /* 0x000fe600000000ff */
[----:B------:R-:W-:Y:S04]  /*1c0c0*/  FADD.FTZ R65, R65, R60 ;  /* 0x0000003c41417221 */ /* 0x000fe80000010000 */
[C---:B-1----:R-:W-:Y:S03]  /*1c0d0*/  HMMA.16816.F32 R8, R20.reuse, R28, R8 ;  /* 0x0000001c1408723c */ /* 0x042fe60000001808 */
[----:B------:R-:W-:Y:S04]  /*1c0e0*/  FADD.FTZ R140, R140, R65 ;  /* 0x000000418c8c7221 */ /* 0x000fe80000010000 */
[----:B------:R-:W-:Y:S01]  /*1c0f0*/  FADD.FTZ R139, R139, R140 ;  /* 0x0000008c8b8b7221 */ /* 0x000fe20000010000 */
[C---:B------:R-:W-:Y:S01]  /*1c100*/  HMMA.16816.F32 R68, R20.reuse, R30, R68 ;  /* 0x0000001e1444723c */ /* 0x040fe20000001844 */
[----:B------:R-:W1:Y:S03]  /*1c110*/  LDSM.16.MT88.4 R28, [R146+0xac00] ;  /* 0x00ac0000921c783b */ /* 0x000e660000004200 */
[----:B------:R-:W-:Y:S04]  /*1c120*/  FADD.FTZ R139, R62, R139 ;  /* 0x0000008b3e8b7221 */ /* 0x000fe80000010000 */
[C---:B---3--:R-:W-:Y:S04]  /*1c130*/  HMMA.16816.F32 R72, R20.reuse, R32, R72 ;  /* 0x000000201448723c */ /* 0x048fe80000001848 */
[----:B------:R-:W-:Y:S04]  /*1c140*/  FADD.FTZ R64, R64, R139 ;  /* 0x0000008b40407221 */ /* 0x000fe80000010000 */
[C---:B------:R-:W-:Y:S01]  /*1c150*/  HMMA.16816.F32 R76, R20.reuse, R34, R76 ;  /* 0x00000022144c723c */ /* 0x040fe2000000184c */
[----:B------:R-:W3:Y:S07]  /*1c160*/  LDSM.16.MT88.4 R32, [R144+0xac00] ;  /* 0x00ac00009020783b */ /* 0x000eee0000004200 */
[C---:B------:R-:W-:Y:S08]  /*1c170*/  HMMA.16816.F32 R80, R20.reuse, R36, R80 ;  /* 0x000000241450723c */ /* 0x040ff00000001850 */
[C---:B------:R-:W-:Y:S01]  /*1c180*/  HMMA.16816.F32 R84, R20.reuse, R38, R84 ;  /* 0x000000261454723c */ /* 0x040fe20000001854 */
[----:B------:R-:W4:Y:S07]  /*1c190*/  LDSM.16.MT88.4 R36, [R146+0xcc00] ;  /* 0x00cc00009224783b */ /* 0x000f2e0000004200 */
[C---:B------:R-:W-:Y:S01]  /*1c1a0*/  HMMA.16816.F32 R88, R20.reuse, R40, R88 ;  /* 0x000000281458723c */ /* 0x040fe20000001858 */
[----:B------:R-:W5:Y:S07]  /*1c1b0*/  MUFU.EX2 R40, R66 ;  /* 0x0000004200287308 */ /* 0x000f6e0000000800 */
[C---:B------:R-:W-:Y:S08]  /*1c1c0*/  HMMA.16816.F32 R92, R20.reuse, R42, R92 ;  /* 0x0000002a145c723c */ /* 0x040ff0000000185c */
[C---:B------:R-:W-:Y:S08]  /*1c1d0*/  HMMA.16816.F32 R12, R20.reuse, R44, R12 ;  /* 0x0000002c140c723c */ /* 0x040ff0000000180c */
[C---:B------:R-:W-:Y:S04]  /*1c1e0*/  HMMA.16816.F32 R96, R20.reuse, R46, R96 ;  /* 0x0000002e1460723c */ /* 0x040fe80000001860 */
[----:B-----5:R-:W-:Y:S04]  /*1c1f0*/  F2FP.PACK_AB R107, R5, R40 ;  /* 0x00000028056b723e */ /* 0x020fe800000000ff */
[C---:B--2---:R-:W-:Y:S08]  /*1c200*/  HMMA.16816.F32 R100, R20.reuse, R24, R100 ;  /* 0x000000181464723c */ /* 0x044ff00000001864 */
[----:B------:R-:W-:Y:S01]  /*1c210*/  HMMA.16816.F32 R16, R20, R26, R16 ;  /* 0x0000001a1410723c */ /* 0x000fe20000001810 */
[----:B------:R-:W-:Y:S07]  /*1c220*/  LDSM.16.MT88.4 R20, [R146+0xec00] ;  /* 0x00ec00009214783b */ /* 0x000fee0000004200 */
[C---:B-1----:R-:W-:Y:S01]  /*1c230*/  HMMA.16816.F32 R112, R104.reuse, R28, R8 ;  /* 0x0000001c6870723c */ /* 0x042fe20000001808 */
[----:B------:R-:W1:Y:S07]  /*1c240*/  LDSM.16.MT88.4 R8, [R144+0xcc00] ;  /* 0x00cc00009008783b */ /* 0x000e6e0000004200 */
[C---:B------:R-:W-:Y:S01]  /*1c250*/  HMMA.16816.F32 R68, R104.reuse, R30, R68 ;  /* 0x0000001e6844723c */ /* 0x040fe20000001844 */
[----:B------:R-:W2:Y:S07]  /*1c260*/  LDSM.16.MT88.4 R24, [R144+0xec00] ;  /* 0x00ec00009018783b */ /* 0x000eae0000004200 */
[C---:B---3--:R-:W-:Y:S08]  /*1c270*/  HMMA.16816.F32 R72, R104.reuse, R32, R72 ;  /* 0x000000206848723c */ /* 0x048ff00000001848 */
[C---:B------:R-:W-:Y:S08]  /*1c280*/  HMMA.16816.F32 R76, R104.reuse, R34, R76 ;  /* 0x00000022684c723c */ /* 0x040ff0000000184c */
[C---:B----4-:R-:W-:Y:S08]  /*1c290*/  HMMA.16816.F32 R80, R104.reuse, R36, R80 ;  /* 0x000000246850723c */ /* 0x050ff00000001850 */
[C---:B------:R-:W-:Y:S08]  /*1c2a0*/  HMMA.16816.F32 R84, R104.reuse, R38, R84 ;  /* 0x000000266854723c */ /* 0x040ff00000001854 */
[C---:B-1----:R-:W-:Y:S07]  /*1c2b0*/  HMMA.16816.F32 R88, R104.reuse, R8, R88 ;  /* 0x000000086858723c */ /* 0x042fee0000001858 */
[----:B------:R-:W-:Y:S01]  /*1c2c0*/  FADD.FTZ R8, R180, R165 ;  /* 0x000000a5b4087221 */ /* 0x000fe20000010000 */
[C---:B------:R-:W-:Y:S04]  /*1c2d0*/  HMMA.16816.F32 R92, R104.reuse, R10, R92 ;  /* 0x0000000a685c723c */ /* 0x040fe8000000185c */
[----:B------:R-:W-:Y:S02]  /*1c2e0*/  FADD.FTZ R8, R181, R8 ;  /* 0x00000008b5087221 */ /* 0x000fe40000010000 */
[----:B------:R-:W-:Y:S02]  /*1c2f0*/  FADD.FTZ R165, R167, R64 ;  /* 0x00000040a7a57221 */ /* 0x000fe40000010000 */
[C---:B------:R-:W-:Y:S04]  /*1c300*/  HMMA.16816.F32 R108, R104.reuse, R20, R12 ;  /* 0x00000014686c723c */ /* 0x040fe8000000180c */
[----:B------:R-:W-:Y:S04]  /*1c310*/  FADD.FTZ R49, R49, R8 ;  /* 0x0000000831317221 */ /* 0x000fe80000010000 */
[C---:B------:R-:W-:Y:S04]  /*1c320*/  HMMA.16816.F32 R96, R104.reuse, R22, R96 ;  /* 0x000000166860723c */ /* 0x040fe80000001860 */
[----:B------:R-:W-:Y:S04]  /*1c330*/  FADD.FTZ R3, R52, R49 ;  /* 0x0000003134037221 */ /* 0x000fe80000010000 */
[----:B------:R-:W-:Y:S01]  /*1c340*/  FADD.FTZ R50, R50, R3 ;  /* 0x0000000332327221 */ /* 0x000fe20000010000 */
[----:B------:R-:W-:Y:S01]  /*1c350*/  IADD3 R3, R169, -0x1, RZ ;  /* 0xffffffffa9037810 */ /* 0x000fe20007ffe0ff */
[C---:B--2---:R-:W-:Y:S03]  /*1c360*/  HMMA.16816.F32 R100, R104.reuse, R24, R100 ;  /* 0x000000186864723c */ /* 0x044fe60000001864 */
[----:B------:R-:W-:Y:S01]  /*1c370*/  FADD.FTZ R51, R51, R50 ;  /* 0x0000003233337221 */ /* 0x000fe20000010000 */
[----:B------:R-:W-:Y:S02]  /*1c380*/  MOV R169, R3 ;  /* 0x0000000300a97202 */ /* 0x000fe40000000f00 */
[----:B------:R-:W-:Y:S01]  /*1c390*/  MOV R3, R0 ;  /* 0x0000000000037202 */ /* 0x000fe20000000f00 */
[----:B------:R-:W-:Y:S01]  /*1c3a0*/  FADD.FTZ R54, R54, R51 ;  /* 0x0000003336367221 */ /* 0x000fe20000010000 */
[----:B------:R-:W-:Y:S04]  /*1c3b0*/  HMMA.16816.F32 R104, R104, R26, R16 ;  /* 0x0000001a6868723c */ /* 0x000fe80000001810 */
[----:B------:R-:W-:Y:S04]  /*1c3c0*/  FADD.FTZ R55, R55, R54 ;  /* 0x0000003637377221 */ /* 0x000fe80000010000 */
[----:B------:R-:W-:Y:S04]  /*1c3d0*/  FADD.FTZ R58, R58, R55 ;  /* 0x000000373a3a7221 */ /* 0x000fe80000010000 */
[----:B------:R-:W-:Y:S04]  /*1c3e0*/  FADD.FTZ R59, R59, R58 ;  /* 0x0000003a3b3b7221 */ /* 0x000fe80000010000 */
[----:B------:R-:W-:Y:S04]  /*1c3f0*/  FADD.FTZ R6, R6, R59 ;  /* 0x0000003b06067221 */ /* 0x000fe80000010000 */
[----:B------:R-:W-:Y:S04]  /*1c400*/  FADD.FTZ R63, R63, R6 ;  /* 0x000000063f3f7221 */ /* 0x000fe80000010000 */
[----:B------:R-:W-:Y:S04]  /*1c410*/  FADD.FTZ R40, R40, R63 ;  /* 0x0000003f28287221 */ /* 0x000fe80000010000 */
[----:B------:R-:W-:Y:S01]  /*1c420*/  FADD.FTZ R164, R5, R40 ;  /* 0x0000002805a47221 */ /* 0x000fe20000010000 */
[----:B------:R-:W-:-:S05]  /*1c430*/  @P0 BRA `(.L_x_966) ;  /* 0xffffc2d000000947 */ /* 0x000fca000383ffff */
.L_x_962:
[----:B------:R-:W1:Y:S01]  /*1c440*/  SHFL.BFLY PT, R4, R165, 0x2, 0x1f ;  /* 0x0c401f00a5047f89 */ /* 0x000e6200000e0000 */
[----:B------:R-:W-:Y:S01]  /*1c450*/  MOV R7, 0x3f800000 ;  /* 0x3f80000000077802 */ /* 0x000fe20000000f00 */
[----:B------:R-:W-:Y:S01]  /*1c460*/  IMAD.MOV.U32 R8, RZ, RZ, 0x3f800000 ;  /* 0x3f800000ff087424 */ /* 0x000fe200078e00ff */
[----:B------:R-:W-:Y:S01]  /*1c470*/  ULDC.U8 UR4, c[0x0][0x328] ;  /* 0x0000ca0000047ab9 */ /* 0x000fe20000000000 */
[----:B------:R-:W2:Y:S01]  /*1c480*/  SHFL.BFLY PT, R3, R164, 0x2, 0x1f ;  /* 0x0c401f00a4037f89 */ /* 0x000ea200000e0000 */
[----:B-1----:R-:W-:-:S03]  /*1c490*/  FADD.FTZ R9, R4, R165 ;  /* 0x000000a504097221 */ /* 0x002fc60000010000 */
[----:B------:R-:W1:Y:S01]  /*1c4a0*/  S2R R4, SR_TID.X ;  /* 0x0000000000047919 */ /* 0x000e620000002100 */
[----:B--2---:R-:W-:-:S03]  /*1c4b0*/  FADD.FTZ R10, R3, R164 ;  /* 0x000000a4030a7221 */ /* 0x004fc60000010000 */
[----:B------:R-:W2:Y:S04]  /*1c4c0*/  SHFL.BFLY PT, R6, R9, 0x1, 0x1f ;  /* 0x0c201f0009067f89 */ /* 0x000ea800000e0000 */
[----:B------:R-:W3:Y:S01]  /*1c4d0*/  SHFL.BFLY PT, R5, R10, 0x1, 0x1f ;  /* 0x0c201f000a057f89 */ /* 0x000ee200000e0000 */
[----:B-1----:R-:W-:-:S04]  /*1c4e0*/  SHF.R.S32.HI R3, RZ, 0x1f, R4 ;  /* 0x0000001fff037819 */ /* 0x002fc80000011404 */
[-C--:B------:R-:W-:Y:S01]  /*1c4f0*/  LEA.HI R3, R3, R4.reuse, RZ, 0x2 ;  /* 0x0000000403037211 */ /* 0x080fe200078f10ff */
[----:B--2---:R-:W-:Y:S01]  /*1c500*/  FADD.FTZ R6, R9, R6 ;  /* 0x0000000609067221 */ /* 0x004fe20000010000 */
[----:B------:R-:W-:Y:S02]  /*1c510*/  SHF.R.S32.HI R9, RZ, 0x1f, R4 ;  /* 0x0000001fff097819 */ /* 0x000fe40000011404 */
[----:B------:R-:W-:Y:S01]  /*1c520*/  SHF.R.S32.HI R3, RZ, 0x2, R3 ;  /* 0x00000002ff037819 */ /* 0x000fe20000011403 */
[----:B---3--:R-:W-:Y:S01]  /*1c530*/  FADD.FTZ R5, R10, R5 ;  /* 0x000000050a057221 */ /* 0x008fe20000010000 */
[----:B------:R-:W-:Y:S02]  /*1c540*/  LEA.HI R11, R9, R4, RZ, 0x2 ;  /* 0x00000004090b7211 */ /* 0x000fe400078f10ff */
[----:B------:R-:W-:Y:S02]  /*1c550*/  SHF.R.S32.HI R10, RZ, 0x1f, R3 ;  /* 0x0000001fff0a7819 */ /* 0x000fe40000011403 */
[----:B------:R-:W-:-:S02]  /*1c560*/  FSETP.NE.FTZ.AND P1, PT, R6, RZ, PT ;  /* 0x000000ff0600720b */ /* 0x000fc40003f35000 */
[----:B------:R-:W-:Y:S02]  /*1c570*/  LEA.HI R10, R10, R3, RZ, 0x3 ;  /* 0x000000030a0a7211 */ /* 0x000fe400078f18ff */
[----:B------:R-:W-:Y:S02]  /*1c580*/  FSETP.NE.FTZ.AND P0, PT, R5, RZ, PT ;  /* 0x000000ff0500720b */ /* 0x000fe40003f15000 */
[----:B------:R-:W-:Y:S02]  /*1c590*/  LOP3.LUT R10, R10, 0xfffffff8, RZ, 0xc0, !PT ;  /* 0xfffffff80a0a7812 */ /* 0x000fe400078ec0ff */
[----:B------:R-:W-:Y:S02]  /*1c5a0*/  LOP3.LUT R11, R11, 0xfffffffc, RZ, 0xc0, !PT ;  /* 0xfffffffc0b0b7812 */ /* 0x000fe400078ec0ff */
[----:B------:R-:W-:Y:S02]  /*1c5b0*/  IADD3 R10, R3, -R10, RZ ;  /* 0x8000000a030a7210 */ /* 0x000fe40007ffe0ff */
[----:B------:R-:W-:Y:S01]  /*1c5c0*/  LEA.HI R9, R9, R4, RZ, 0x5 ;  /* 0x0000000409097211 */ /* 0x000fe200078f28ff */
[----:B------:R-:W1:Y:S01]  /*1c5d0*/  @P1 MUFU.RCP R7, R6 ;  /* 0x0000000600071308 */ /* 0x000e620000001000 */
[----:B------:R-:W-:-:S02]  /*1c5e0*/  LEA.HI R12, R10, R10, RZ, 0x1 ;  /* 0x0000000a0a0c7211 */ /* 0x000fc400078f08ff */
[----:B------:R-:W-:Y:S02]  /*1c5f0*/  SHF.R.S32.HI R13, RZ, 0x5, R9 ;  /* 0x00000005ff0d7819 */ /* 0x000fe40000011409 */
[----:B------:R-:W-:Y:S02]  /*1c600*/  SHF.R.S32.HI R14, RZ, 0x1, R12 ;  /* 0x00000001ff0e7819 */ /* 0x000fe4000001140c */
[----:B------:R-:W-:Y:S01]  /*1c610*/  LOP3.LUT R15, R12, 0x3fffffe, RZ, 0xc0, !PT ;  /* 0x03fffffe0c0f7812 */ /* 0x000fe200078ec0ff */
[----:B------:R-:W-:Y:S01]  /*1c620*/  IMAD.IADD R12, R4, 0x1, -R11 ;  /* 0x00000001040c7824 */ /* 0x000fe200078e0a0b */
[C---:B------:R-:W-:Y:S01]  /*1c630*/  SHF.L.U32 R11, R14.reuse, 0x6, RZ ;  /* 0x000000060e0b7819 */ /* 0x040fe200000006ff */
[----:B------:R-:W2:Y:S01]  /*1c640*/  @P0 MUFU.RCP R8, R5 ;  /* 0x0000000500080308 */ /* 0x000ea20000001000 */
[----:B------:R-:W-:Y:S01]  /*1c650*/  LOP3.LUT P2, RZ, R14, 0x2, RZ, 0xc0, !PT ;  /* 0x000000020eff7812 */ /* 0x000fe2000784c0ff */
[----:B------:R-:W-:Y:S01]  /*1c660*/  IMAD.IADD R15, R10, 0x1, -R15 ;  /* 0x000000010a0f7824 */ /* 0x000fe200078e0a0f */
[----:B------:R-:W-:-:S02]  /*1c670*/  LEA R10, R13, R12, 0x8 ;  /* 0x0000000c0d0a7211 */ /* 0x000fc400078e40ff */
[----:B------:R-:W-:Y:S01]  /*1c680*/  LOP3.LUT R11, R11, 0xc0, RZ, 0xc0, !PT ;  /* 0x000000c00b0b7812 */ /* 0x000fe200078ec0ff */
[----:B-1----:R-:W-:Y:S01]  /*1c690*/  FMUL.FTZ R112, R7, R112 ;  /* 0x0000007007707220 */ /* 0x002fe20000410000 */
[----:B------:R-:W-:Y:S01]  /*1c6a0*/  SHF.R.S32.HI R16, RZ, 0x1f, R13 ;  /* 0x0000001fff107819 */ /* 0x000fe2000001140d */
[----:B------:R-:W-:Y:S01]  /*1c6b0*/  IMAD R10, R15, 0x10, R10 ;  /* 0x000000100f0a7824 */ /* 0x000fe200078e020a */
[----:B------:R-:W-:Y:S01]  /*1c6c0*/  LOP3.LUT R15, R14, 0x1, RZ, 0xc0, !PT ;  /* 0x000000010e0f7812 */ /* 0x000fe200078ec0ff */
[----:B------:R-:W-:Y:S01]  /*1c6d0*/  FMUL.FTZ R113, R7, R113 ;  /* 0x0000007107717220 */ /* 0x000fe20000410000 */
[----:B------:R-:W-:Y:S01]  /*1c6e0*/  LEA.HI R11, R11, R11, RZ, 0x1d ;  /* 0x0000000b0b0b7211 */ /* 0x000fe200078fe8ff */
[----:B------:R-:W-:Y:S01]  /*1c6f0*/  FMUL.FTZ R68, R7, R68 ;  /* 0x0000004407447220 */ /* 0x000fe20000410000 */
[----:B------:R-:W-:Y:S01]  /*1c700*/  ISETP.NE.U32.AND P3, PT, R15, 0x1, PT ;  /* 0x000000010f00780c */ /* 0x000fe20003f65070 */
[----:B------:R-:W-:Y:S01]  /*1c710*/  FMUL.FTZ R69, R7, R69 ;  /* 0x0000004507457220 */ /* 0x000fe20000410000 */
[----:B------:R-:W-:Y:S01]  /*1c720*/  LEA R10, R10, R11, 0x1 ;  /* 0x0000000b0a0a7211 */ /* 0x000fe200078e08ff */
[C---:B--2---:R-:W-:Y:S01]  /*1c730*/  FMUL.FTZ R115, R8.reuse, R115 ;  /* 0x0000007308737220 */ /* 0x044fe20000410000 */
[----:B------:R-:W-:Y:S01]  /*1c740*/  F2FP.PACK_AB R112, R113, R112 ;  /* 0x000000707170723e */ /* 0x000fe200000000ff */
[----:B------:R-:W-:Y:S01]  /*1c750*/  FMUL.FTZ R114, R8, R114 ;  /* 0x0000007208727220 */ /* 0x000fe20000410000 */
[----:B------:R-:W-:Y:S01]  /*1c760*/  SHF.L.U32 R11, R10, 0x1, RZ ;  /* 0x000000010a0b7819 */ /* 0x000fe200000006ff */
[----:B------:R-:W-:Y:S01]  /*1c770*/  IMAD.MOV.U32 R10, RZ, RZ, 0x20 ;  /* 0x00000020ff0a7424 */ /* 0x000fe200078e00ff */
[----:B------:R-:W-:Y:S01]  /*1c780*/  F2FP.PACK_AB R68, R69, R68 ;  /* 0x000000444544723e */ /* 0x000fe200000000ff */
[C---:B------:R-:W-:Y:S01]  /*1c790*/  FMUL.FTZ R71, R8.reuse, R71 ;  /* 0x0000004708477220 */ /* 0x040fe20000410000 */
[----:B------:R-:W-:Y:S01]  /*1c7a0*/  IADD3 R15, R11, -0x10, RZ ;  /* 0xfffffff00b0f7810 */ /* 0x000fe20007ffe0ff */
[----:B------:R-:W-:Y:S01]  /*1c7b0*/  FMUL.FTZ R70, R8, R70 ;  /* 0x0000004608467220 */ /* 0x000fe20000410000 */
[----:B------:R-:W-:Y:S01]  /*1c7c0*/  SEL R10, R10, 0xffffffe0, !P2 ;  /* 0xffffffe00a0a7807 */ /* 0x000fe20005000000 */
[----:B------:R-:W-:Y:S01]  /*1c7d0*/  FMUL.FTZ R72, R7, R72 ;  /* 0x0000004807487220 */ /* 0x000fe20000410000 */
[----:B------:R-:W-:Y:S01]  /*1c7e0*/  @P3 IADD3 R15, R11, 0x10, RZ ;  /* 0x000000100b0f3810 */ /* 0x000fe20007ffe0ff */
[----:B------:R-:W-:Y:S01]  /*1c7f0*/  FMUL.FTZ R73, R7, R73 ;  /* 0x0000004907497220 */ /* 0x000fe20000410000 */
[----:B------:R-:W-:Y:S01]  /*1c800*/  F2FP.PACK_AB R114, R115, R114 ;  /* 0x000000727372723e */ /* 0x000fe200000000ff */
[C---:B------:R-:W-:Y:S01]  /*1c810*/  FMUL.FTZ R75, R8.reuse, R75 ;  /* 0x0000004b084b7220 */ /* 0x040fe20000410000 */
[----:B------:R-:W-:Y:S01]  /*1c820*/  F2FP.PACK_AB R70, R71, R70 ;  /* 0x000000464746723e */ /* 0x000fe200000000ff */
[C---:B------:R-:W-:Y:S01]  /*1c830*/  FMUL.FTZ R74, R8.reuse, R74 ;  /* 0x0000004a084a7220 */ /* 0x040fe20000410000 */
[----:B------:R-:W-:Y:S01]  /*1c840*/  F2FP.PACK_AB R72, R73, R72 ;  /* 0x000000484948723e */ /* 0x000fe200000000ff */
[----:B------:R-:W-:Y:S01]  /*1c850*/  FMUL.FTZ R76, R7, R76 ;  /* 0x0000004c074c7220 */ /* 0x000fe20000410000 */
[----:B------:R-:W-:Y:S01]  /*1c860*/  IADD3 R17, R11, R10, RZ ;  /* 0x0000000a0b117210 */ /* 0x000fe20007ffe0ff */
[----:B------:R-:W-:Y:S01]  /*1c870*/  FMUL.FTZ R77, R7, R77 ;  /* 0x0000004d074d7220 */ /* 0x000fe20000410000 */
[----:B------:R-:W-:Y:S01]  /*1c880*/  F2FP.PACK_AB R74, R75, R74 ;  /* 0x0000004a4b4a723e */ /* 0x000fe200000000ff */
[----:B------:R-:W-:Y:S01]  /*1c890*/  FMUL.FTZ R79, R8, R79 ;  /* 0x0000004f084f7220 */ /* 0x000fe20000410000 */
[----:B------:R-:W-:Y:S01]  /*1c8a0*/  IADD3 R19, R10, R15, RZ ;  /* 0x0000000f0a137210 */ /* 0x000fe20007ffe0ff */
[C---:B------:R-:W-:Y:S01]  /*1c8b0*/  FMUL.FTZ R78, R8.reuse, R78 ;  /* 0x0000004e084e7220 */ /* 0x040fe20000410000 */
[----:B------:R-:W-:Y:S01]  /*1c8c0*/  F2FP.PACK_AB R76, R77, R76 ;  /* 0x0000004c4d4c723e */ /* 0x000fe200000000ff */
[C---:B------:R-:W-:Y:S01]  /*1c8d0*/  FMUL.FTZ R80, R7.reuse, R80 ;  /* 0x0000005007507220 */ /* 0x040fe20000410000 */
[----:B------:R-:W-:Y:S01]  /*1c8e0*/  STS [R11], R112 ;  /* 0x000000700b007388 */ /* 0x000fe20000000800 */
[----:B------:R-:W-:Y:S01]  /*1c8f0*/  FMUL.FTZ R81, R7, R81 ;  /* 0x0000005107517220 */ /* 0x000fe20000410000 */
[----:B------:R-:W-:Y:S01]  /*1c900*/  F2FP.PACK_AB R78, R79, R78 ;  /* 0x0000004e4f4e723e */ /* 0x000fe200000000ff */
[C---:B------:R-:W-:Y:S01]  /*1c910*/  FMUL.FTZ R83, R8.reuse, R83 ;  /* 0x0000005308537220 */ /* 0x040fe20000410000 */
[----:B------:R-:W-:Y:S01]  /*1c920*/  STS [R11+0x200], R114 ;  /* 0x000200720b007388 */ /* 0x000fe20000000800 */
        /* <DEDUP_REMOVED lines=27> */
[----:B------:R-:W-:Y:S01]  /*1cae0*/  STS [R11+0x1000], R80 ;  /* 0x001000500b007388 */ /* 0x000fe20000000800 */
        /* <DEDUP_REMOVED lines=18> */
[----:B------:R-:W-:Y:S01]  /*1cc10*/  FMUL.FTZ R104, R7, R104 ;  /* 0x0000006807687220 */ /* 0x000fe20000410000 */
[----:B------:R-:W-:Y:S01]  /*1cc20*/  STS [R17+0x1200], R90 ;  /* 0x0012005a11007388 */ /* 0x000fe20000000800 */
[C---:B------:R-:W-:Y:S01]  /*1cc30*/  FMUL.FTZ R103, R8.reuse, R103 ;  /* 0x0000006708677220 */ /* 0x040fe20000410000 */
[----:B------:R-:W-:Y:S01]  /*1cc40*/  F2FP.PACK_AB R100, R101, R100 ;  /* 0x000000646564723e */ /* 0x000fe200000000ff */
[C---:B------:R-:W-:Y:S01]  /*1cc50*/  FMUL.FTZ R102, R8.reuse, R102 ;  /* 0x0000006608667220 */ /* 0x040fe20000410000 */
[----:B------:R-:W-:Y:S01]  /*1cc60*/  STS [R19+0x1000], R92 ;  /* 0x0010005c13007388 */ /* 0x000fe20000000800 */
[C---:B------:R-:W-:Y:S01]  /*1cc70*/  FMUL.FTZ R107, R8.reuse, R107 ;  /* 0x0000006b086b7220 */ /* 0x040fe20000410000 */
[----:B------:R1:W-:Y:S01]  /*1cc80*/  @P1 MUFU.LG2 R14, R6 ;  /* 0x00000006000e1308 */ /* 0x0003e20000000c00 */
[----:B------:R-:W-:Y:S01]  /*1cc90*/  FMUL.FTZ R7, R7, R105 ;  /* 0x0000006907077220 */ /* 0x000fe20000410000 */
[----:B------:R-:W-:Y:S01]  /*1cca0*/  F2FP.PACK_AB R102, R103, R102 ;  /* 0x000000666766723e */ /* 0x000fe200000000ff */
[----:B------:R-:W-:Y:S01]  /*1ccb0*/  FMUL.FTZ R8, R8, R106 ;  /* 0x0000006a08087220 */ /* 0x000fe20000410000 */
[----:B------:R-:W-:Y:S01]  /*1ccc0*/  STS [R19+0x1200], R94 ;  /* 0x0012005e13007388 */ /* 0x000fe20000000800 */
[----:B------:R-:W-:-:S02]  /*1ccd0*/  ISETP.NE.AND P2, PT, RZ, UR4, PT ;  /* 0x00000004ff007c0c */ /* 0x000fc4000bf45270 */
[----:B------:R-:W-:Y:S01]  /*1cce0*/  F2FP.PACK_AB R7, R7, R104 ;  /* 0x000000680707723e */ /* 0x000fe200000000ff */
[----:B------:R-:W-:Y:S01]  /*1ccf0*/  STS [R11+0x2000], R108 ;  /* 0x0020006c0b007388 */ /* 0x000fe20000000800 */
[----:B------:R-:W-:Y:S01]  /*1cd00*/  F2FP.PACK_AB R8, R107, R8 ;  /* 0x000000086b08723e */ /* 0x000fe200000000ff */
[----:B------:R-:W2:Y:S01]  /*1cd10*/  @P0 MUFU.LG2 R5, R5 ;  /* 0x0000000500050308 */ /* 0x000ea20000000c00 */
[----:B------:R-:W-:Y:S01]  /*1cd20*/  MOV R10, 0x7f800000 ;  /* 0x7f800000000a7802 */ /* 0x000fe20000000f00 */
[----:B------:R3:W-:Y:S04]  /*1cd30*/  STS [R11+0x2200], R110 ;  /* 0x0022006e0b007388 */ /* 0x0007e80000000800 */
[----:B------:R-:W-:Y:S01]  /*1cd40*/  STS [R15+0x2000], R96 ;  /* 0x002000600f007388 */ /* 0x000fe20000000800 */
[----:B-1----:R-:W-:-:S03]  /*1cd50*/  IMAD.MOV.U32 R6, RZ, RZ, 0x7f800000 ;  /* 0x7f800000ff067424 */ /* 0x002fc600078e00ff */
[----:B------:R1:W-:Y:S04]  /*1cd60*/  STS [R15+0x2200], R98 ;  /* 0x002200620f007388 */ /* 0x0003e80000000800 */
[----:B------:R4:W-:Y:S01]  /*1cd70*/  STS [R17+0x2000], R100 ;  /* 0x0020006411007388 */ /* 0x0009e20000000800 */
[----:B--2---:R-:W-:-:S03]  /*1cd80*/  @P0 FMUL.FTZ R5, R5, 0.69314718246459960938 ;  /* 0x3f31721805050820 */ /* 0x004fc60000410000 */
[----:B------:R4:W-:Y:S01]  /*1cd90*/  STS [R17+0x2200], R102 ;  /* 0x0022006611007388 */ /* 0x0009e20000000800 */
[----:B------:R-:W-:-:S03]  /*1cda0*/  @P0 FFMA.FTZ R10, R0, c[0x0][0x238], R5 ;  /* 0x00008e00000a0a23 */ /* 0x000fc60000010005 */
[----:B------:R4:W-:Y:S04]  /*1cdb0*/  STS [R19+0x2000], R7 ;  /* 0x0020000713007388 */ /* 0x0009e80000000800 */
[----:B------:R4:W-:Y:S01]  /*1cdc0*/  STS [R19+0x2200], R8 ;  /* 0x0022000813007388 */ /* 0x0009e20000000800 */
[----:B---3--:R-:W-:Y:S01]  /*1cdd0*/  LEA.HI R11, R16, R13, RZ, 0x2 ;  /* 0x0000000d100b7211 */ /* 0x008fe200078f10ff */
[----:B-1----:R-:W-:-:S03]  /*1cde0*/  @P1 FMUL.FTZ R15, R14, 0.69314718246459960938 ;  /* 0x3f3172180e0f1820 */ /* 0x002fc60000410000 */
[----:B------:R-:W-:Y:S01]  /*1cdf0*/  LOP3.LUT R14, R11, 0xfffffffc, RZ, 0xc0, !PT ;  /* 0xfffffffc0b0e7812 */ /* 0x000fe200078ec0ff */
[----:B------:R-:W-:-:S03]  /*1ce00*/  @P1 FFMA.FTZ R6, R2, c[0x0][0x238], R15 ;  /* 0x00008e0002061a23 */ /* 0x000fc6000001000f */
[----:B------:R-:W-:Y:S01]  /*1ce10*/  IADD3 R13, R13, -R14, RZ ;  /* 0x8000000e0d0d7210 */ /* 0x000fe20007ffe0ff */
[----:B------:R-:W-:Y:S05]  /*1ce20*/  @!P2 BRA `(.L_x_967) ;  /* 0x000000700000a947 */ /* 0x000fea0003800000 */
[----:B------:R-:W1:Y:S01]  /*1ce30*/  S2R R0, SR_CTAID.Y ;  /* 0x0000000000007919 */ /* 0x000e620000002600 */
[----:B------:R-:W-:-:S03]  /*1ce40*/  ISETP.NE.AND P0, PT, R155, -0x1, PT ;  /* 0xffffffff9b00780c */ /* 0x000fc60003f05270 */
[----:B------:R-:W2:Y:S01]  /*1ce50*/  S2R R5, SR_CTAID.Z ;  /* 0x0000000000057919 */ /* 0x000ea20000002700 */
[----:B-1----:R-:W-:-:S05]  /*1ce60*/  IMAD R2, R0, c[0x0][0x214], RZ ;  /* 0x0000850000027a24 */ /* 0x002fca00078e02ff */
[----:B------:R-:W-:-:S05]  /*1ce70*/  SEL R2, R2, R155, !P0 ;  /* 0x0000009b02027207 */ /* 0x000fca0004000000 */
[----:B--2---:R-:W-:Y:S01]  /*1ce80*/  IMAD R2, R5, c[0x0][0x234], R2 ;  /* 0x00008d0005027a24 */ /* 0x004fe200078e0202 */
[----:B------:R-:W-:Y:S05]  /*1ce90*/  BRA `(.L_x_968) ;  /* 0x0000004000007947 */ /* 0x000fea0003800000 */
.L_x_967:
[----:B------:R-:W1:Y:S04]  /*1cea0*/  S2R R5, SR_CTAID.Z ;  /* 0x0000000000057919 */ /* 0x000e680000002700 */
[----:B------:R-:W1:Y:S02]  /*1ceb0*/  S2R R0, SR_CTAID.Y ;  /* 0x0000000000007919 */ /* 0x000e640000002600 */
[----:B-1----:R-:W-:-:S04]  /*1cec0*/  IMAD R2, R0, c[0x0][0x1c0], R5 ;  /* 0x0000700000027a24 */ /* 0x002fc800078e0205 */
[----:B------:R-:W-:Y:S02]  /*1ced0*/  IMAD R2, R2, c[0x0][0x214], RZ ;  /* 0x0000850002027a24 */ /* 0x000fe400078e02ff */
.L_x_968:
[----:B------:R-:W-:Y:S01]  /*1cee0*/  BAR.SYNC.DEFER_BLOCKING 0x0 ;  /* 0x0000000000007b1d */ /* 0x000fe20000010000 */
[----:B------:R-:W-:Y:S01]  /*1cef0*/  LOP3.LUT R9, R9, 0xffffffe0, RZ, 0xc0, !PT ;  /* 0xffffffe009097812 */ /* 0x000fe200078ec0ff */
[----:B------:R-:W-:Y:S01]  /*1cf00*/  IMAD.WIDE.U32 R14, R155, c[0x0][0x1e8], RZ ;  /* 0x00007a009b0e7a25 */ /* 0x000fe200078e00ff */
[----:B----4-:R-:W-:Y:S02]  /*1cf10*/  SHF.R.S32.HI R7, RZ, 0x1f, R0 ;  /* 0x0000001fff077819 */ /* 0x010fe40000011400 */
[----:B------:R-:W-:Y:S01]  /*1cf20*/  IADD3 R9, -R9, R4, RZ ;  /* 0x0000000409097210 */ /* 0x000fe20007ffe1ff */
[----:B------:R-:W-:Y:S01]  /*1cf30*/  BSSY B0, `(.L_x_969) ;  /* 0x000001e000007945 */ /* 0x000fe20003800000 */
[----:B------:R-:W-:Y:S01]  /*1cf40*/  ISETP.NE.AND P0, PT, R155, -0x1, PT ;  /* 0xffffffff9b00780c */ /* 0x000fe20003f05270 */
[----:B------:R-:W-:Y:S01]  /*1cf50*/  IMAD R7, R7, c[0x0][0x1e0], RZ ;  /* 0x0000780007077a24 */ /* 0x000fe200078e02ff */
[----:B------:R-:W-:Y:S01]  /*1cf60*/  LOP3.LUT P1, RZ, R9, 0x3, RZ, 0xc0, !PT ;  /* 0x0000000309ff7812 */ /* 0x000fe2000782c0ff */
[----:B------:R-:W-:Y:S01]  /*1cf70*/  IMAD.WIDE.U32 R8, R0, c[0x0][0x1e0], RZ ;  /* 0x0000780000087a25 */ /* 0x000fe200078e00ff */
[----:B------:R-:W-:-:S03]  /*1cf80*/  LEA R13, R13, R160, 0x4 ;  /* 0x000000a00d0d7211 */ /* 0x000fc600078e20ff */
[----:B------:R-:W-:Y:S01]  /*1cf90*/  IMAD R7, R0, c[0x0][0x1e4], R7 ;  /* 0x0000790000077a24 */ /* 0x000fe200078e0207 */
[----:B------:R-:W-:Y:S01]  /*1cfa0*/  SEL R0, R8, R14, !P0 ;  /* 0x0000000e08007207 */ /* 0x000fe20004000000 */
[----:B------:R-:W-:-:S04]  /*1cfb0*/  IMAD R155, R155, c[0x0][0x1ec], R15 ;  /* 0x00007b009b9b7a24 */ /* 0x000fc800078e020f */
[----:B------:R-:W-:Y:S01]  /*1cfc0*/  @!P0 IADD3 R155, R9, R7, RZ ;  /* 0x00000007099b8210 */ /* 0x000fe20007ffe0ff */
[----:B------:R1:W2:Y:S04]  /*1cfd0*/  LDS.128 R32, [R170] ;  /* 0x00000000aa207984 */ /* 0x0002a80000000c00 */
[----:B------:R1:W3:Y:S04]  /*1cfe0*/  LDS.128 R28, [R170+0x800] ;  /* 0x00080000aa1c7984 */ /* 0x0002e80000000c00 */
[----:B------:R1:W4:Y:S04]  /*1cff0*/  LDS.128 R24, [R170+0x1000] ;  /* 0x00100000aa187984 */ /* 0x0003280000000c00 */
[----:B------:R1:W1:Y:S04]  /*1d000*/  LDS.128 R20, [R170+0x1800] ;  /* 0x00180000aa147984 */ /* 0x0002680000000c00 */
[----:B------:R1:W1:Y:S04]  /*1d010*/  LDS.128 R16, [R170+0x2000] ;  /* 0x00200000aa107984 */ /* 0x0002680000000c00 */
[----:B------:R1:W1:Y:S01]  /*1d020*/  LDS.128 R36, [R170+0x2800] ;  /* 0x00280000aa247984 */ /* 0x0002620000000c00 */
[----:B------:R-:W-:Y:S05]  /*1d030*/  @P1 BRA `(.L_x_970) ;  /* 0x000000d000001947 */ /* 0x000fea0003800000 */
[----:B------:R-:W5:Y:S02]  /*1d040*/  S2R R7, SR_CTAID.X ;  /* 0x0000000000077919 */ /* 0x000f640000002500 */
[----:B-----5:R-:W-:-:S02]  /*1d050*/  IMAD R4, R7, 0x40, R2 ;  /* 0x0000004007047824 */ /* 0x020fc400078e0202 */
[----:B------:R-:W-:Y:S01]  /*1d060*/  IMAD R2, R7, -0x40, R154 ;  /* 0xffffffc007027824 */ /* 0x000fe200078e029a */
[C---:B------:R-:W-:Y:S02]  /*1d070*/  IADD3 R7, R13.reuse, 0x8, RZ ;  /* 0x000000080d077810 */ /* 0x040fe40007ffe0ff */
[----:B------:R-:W-:Y:S02]  /*1d080*/  SHF.R.S32.HI R8, RZ, 0x1f, R4 ;  /* 0x0000001fff087819 */ /* 0x000fe40000011404 */
[C---:B------:R-:W-:Y:S02]  /*1d090*/  IADD3 R4, P0, R13.reuse, R4, RZ ;  /* 0x000000040d047210 */ /* 0x040fe40007f1e0ff */
[-C--:B------:R-:W-:Y:S02]  /*1d0a0*/  ISETP.GE.AND P2, PT, R13, R2.reuse, PT ;  /* 0x000000020d00720c */ /* 0x080fe40003f46270 */
[----:B------:R-:W-:Y:S02]  /*1d0b0*/  ISETP.GE.AND P1, PT, R7, R2, PT ;  /* 0x000000020700720c */ /* 0x000fe40003f26270 */
[----:B------:R-:W-:-:S02]  /*1d0c0*/  LEA.HI.X.SX32 R13, R13, R8, 0x1, P0 ;  /* 0x000000080d0d7211 */ /* 0x000fc400000f0eff */
[----:B------:R-:W-:-:S04]  /*1d0d0*/  LEA R8, P0, R4, c[0x0][0x200], 0x2 ;  /* 0x0000800004087a11 */ /* 0x000fc800078010ff */
[----:B------:R-:W-:-:S05]  /*1d0e0*/  LEA.HI.X R9, R4, c[0x0][0x204], R13, 0x2, P0 ;  /* 0x0000810004097a11 */ /* 0x000fca00000f140d */
[----:B------:R4:W-:Y:S04]  /*1d0f0*/  @!P2 STG.E [R8.64], R6 ;  /* 0x000000060800a986 */ /* 0x0009e8000c101906 */
[----:B------:R4:W-:Y:S02]  /*1d100*/  @!P1 STG.E [R8.64+0x20], R10 ;  /* 0x0000200a08009986 */ /* 0x0009e4000c101906 */
.L_x_970:
[----:B------:R-:W-:Y:S05]  /*1d110*/  BSYNC B0 ;  /* 0x0000000000007941 */ /* 0x000fea0003800000 */
.L_x_969:
[----:B------:R-:W5:Y:S01]  /*1d120*/  S2R R7, SR_CTAID.X ;  /* 0x0000000000077919 */ /* 0x000f620000002500 */
[----:B------:R-:W-:Y:S01]  /*1d130*/  IMAD.SHL.U32 R12, R12, 0x8, RZ ;  /* 0x000000080c0c7824 */ /* 0x000fe200078e00ff */
[----:B------:R-:W-:Y:S01]  /*1d140*/  SHF.R.S32.HI R4, RZ, 0x1f, R5 ;  /* 0x0000001fff047819 */ /* 0x000fe20000011405 */
[----:B------:R-:W-:Y:S03]  /*1d150*/  BSSY B0, `(.L_x_971) ;  /* 0x000001e000007945 */ /* 0x000fe60003800000 */
[----:B------:R-:W-:Y:S01]  /*1d160*/  SHF.R.S32.HI R13, RZ, 0x1f, R12 ;  /* 0x0000001fff0d7819 */ /* 0x000fe2000001140c */
[----:B------:R-:W-:-:S04]  /*1d170*/  IMAD R4, R4, c[0x0][0x1f0], RZ ;  /* 0x00007c0004047a24 */ /* 0x000fc800078e02ff */
[----:B------:R-:W-:Y:S02]  /*1d180*/  IMAD R4, R5, c[0x0][0x1f4], R4 ;  /* 0x00007d0005047a24 */ /* 0x000fe400078e0204 */
[----:B-----5:R-:W-:-:S04]  /*1d190*/  IMAD.SHL.U32 R7, R7, 0x40, RZ ;  /* 0x0000004007077824 */ /* 0x020fc800078e00ff */
[C---:B----4-:R-:W-:Y:S01]  /*1d1a0*/  IMAD.WIDE.U32 R8, R7.reuse, c[0x0][0x1e8], R12 ;  /* 0x00007a0007087a25 */ /* 0x050fe200078e000c */
[----:B------:R-:W-:Y:S02]  /*1d1b0*/  SHF.R.S32.HI R2, RZ, 0x1f, R7 ;  /* 0x0000001fff027819 */ /* 0x000fe40000011407 */
[----:B------:R-:W-:Y:S02]  /*1d1c0*/  IADD3 R154, -R7, R154, RZ ;  /* 0x0000009a079a7210 */ /* 0x000fe40007ffe1ff */
[----:B------:R-:W-:Y:S01]  /*1d1d0*/  IADD3 R6, P0, R0, R8, RZ ;  /* 0x0000000800067210 */ /* 0x000fe20007f1e0ff */
[----:B------:R-:W-:Y:S01]  /*1d1e0*/  IMAD R2, R2, c[0x0][0x1e8], RZ ;  /* 0x00007a0002027a24 */ /* 0x000fe200078e02ff */
[----:B------:R-:W-:-:S03]  /*1d1f0*/  SHF.R.S32.HI R0, RZ, 0x1f, R3 ;  /* 0x0000001fff007819 */ /* 0x000fc60000011403 */
        /* <DEDUP_REMOVED lines=16> */
[----:B--2---:R2:W-:Y:S04]  /*1d300*/  @!P2 STG.E.128 [R10.64], R32 ;  /* 0x000000200a00a986 */ /* 0x0045e8000c101d06 */
[----:B------:R2:W-:Y:S04]  /*1d310*/  @!P1 STG.E.128 [R10.64+0x40], R24 ;  /* 0x000040180a009986 */ /* 0x0005e8000c101d06 */
[----:B-1----:R2:W-:Y:S02]  /*1d320*/  @!P0 STG.E.128 [R10.64+0x80], R16 ;  /* 0x000080100a008986 */ /* 0x0025e4000c101d06 */
.L_x_972:
[----:B------:R-:W-:Y:S05]  /*1d330*/  BSYNC B0 ;  /* 0x0000000000007941 */ /* 0x000fea0003800000 */
.L_x_971:
[----:B------:R-:W-:-:S04]  /*1d340*/  IADD3 R5, R3, 0x20, RZ ;  /* 0x0000002003057810 */ /* 0x000fc80007ffe0ff */
[----:B------:R-:W-:-:S13]  /*1d350*/  ISETP.GE.AND P0, PT, R5, R154, PT ;  /* 0x0000009a0500720c */ /* 0x000fda0003f06270 */
[----:B------:R-:W-:Y:S05]  /*1d360*/  @P0 EXIT ;  /* 0x000000000000094d */ /* 0x000fea0003800000 */
[----:B------:R-:W-:Y:S01]  /*1d370*/  IADD3 R3, P0, R3, 0x20, RZ ;  /* 0x0000002003037810 */ /* 0x000fe20007f1e0ff */
[----:B------:R-:W-:Y:S01]  /*1d380*/  IMAD.MOV.U32 R4, RZ, RZ, R6 ;  /* 0x000000ffff047224 */ /* 0x000fe200078e0006 */
[----:B------:R-:W-:Y:S02]  /*1d390*/  MOV R5, R9 ;  /* 0x0000000900057202 */ /* 0x000fe40000000f00 */
        /* <DEDUP_REMOVED lines=11> */
[----:B---3--:R1:W-:Y:S10]  /*1d450*/  @!P1 STG.E.128 [R2.64], R28 ;  /* 0x0000001c02009986 */ /* 0x0083f4000c101d06 */
[----:B------:R-:W-:Y:S05]  /*1d460*/  @P0 EXIT ;  /* 0x000000000000094d */ /* 0x000fea0003800000 */
[----:B------:R-:W-:Y:S01]  /*1d470*/  STG.E.128 [R2.64+0x80], R36 ;  /* 0x0000802402007986 */ /* 0x000fe2000c101d06 */
[----:B------:R-:W-:Y:S05]  /*1d480*/  EXIT ;  /* 0x000000000000794d */ /* 0x000fea0003800000 */
.L_x_973:
        /* <DEDUP_REMOVED lines=15> */
.L_x_6108:


//--------------------- .text._ZN5flash24flash_fwd_splitkv_kernelI23Flash_fwd_kernel_traitsILi96ELi64ELi128ELi4ELb0ELb0EN7cutlass6half_tE19Flash_kernel_traitsILi96ELi64ELi128ELi4ES3_EELb1ELb0ELb0ELb0ELb0ELb1ELb0ELb1EEEvNS_16Flash_fwd_paramsE --------------------------
	.section	.text._ZN5flash24flash_fwd_splitkv_kernelI23Flash_fwd_kernel_traitsILi96ELi64ELi128ELi4ELb0ELb0EN7cutlass6half_tE19Flash_kernel_traitsILi96ELi64ELi128ELi4ES3_EELb1ELb0ELb0ELb0ELb0ELb1ELb0ELb1EEEvNS_16Flash_fwd_paramsE,"ax",@progbits
	.sectioninfo	@"SHI_REGISTERS=225"
	.align	128
        .global         _ZN5flash24flash_fwd_splitkv_kernelI23Flash_fwd_kernel_traitsILi96ELi64ELi128ELi4ELb0ELb0EN7cutlass6half_tE19Flash_kernel_traitsILi96ELi64ELi128ELi4ES3_EELb1ELb0ELb0ELb0ELb0ELb1ELb0ELb1EEEvNS_16Flash_fwd_paramsE
        .type           _ZN5flash24flash_fwd_splitkv_kernelI23Flash_fwd_kernel_traitsILi96ELi64ELi128ELi4ELb0ELb0EN7cutlass6half_tE19Flash_kernel_traitsILi96ELi64ELi128ELi4ES3_EELb1ELb0ELb0ELb0ELb0ELb1ELb0ELb1EEEvNS_16Flash_fwd_paramsE,@function
        .size           _ZN5flash24flash_fwd_splitkv_kernelI23Flash_fwd_kernel_traitsILi96ELi64ELi128ELi4ELb0ELb0EN7cutlass6half_tE19Flash_kernel_traitsILi96ELi64ELi128ELi4ES3_EELb1ELb0ELb0ELb0ELb0ELb1ELb0ELb1EEEvNS_16Flash_fwd_paramsE,(.L_x_6109 - _ZN5flash24flash_fwd_splitkv_kernelI23Flash_fwd_kernel_traitsILi96ELi64ELi128ELi4ELb0ELb0EN7cutlass6half_tE19Flash_kernel_traitsILi96ELi64ELi128ELi4ES3_EELb1ELb0ELb0ELb0ELb0ELb1ELb0ELb1EEEvNS_16Flash_fwd_paramsE)
        .other          _ZN5flash24flash_fwd_splitkv_kernelI23Flash_fwd_kernel_traitsILi96ELi64ELi128ELi4ELb0ELb0EN7cutlass6half_tE19Flash_kernel_traitsILi96ELi64ELi128ELi4ES3_EELb1ELb0ELb0ELb0ELb0ELb1ELb0ELb1EEEvNS_16Flash_fwd_paramsE,@"STO_CUDA_ENTRY STV_DEFAULT"
_ZN5flash24flash_fwd_splitkv_kernelI23Flash_fwd_kernel_traitsILi96ELi64ELi128ELi4ELb0ELb0EN7cutlass6half_tE19Flash_kernel_traitsILi96ELi64ELi128ELi4ES3_EELb1ELb0ELb0ELb0ELb0ELb1ELb0ELb1EEEvNS_16Flash_fwd_paramsE:
.text._ZN5flash24flash_fwd_splitkv_kernelI23Flash_fwd_kernel_traitsILi96ELi64ELi128ELi4ELb0ELb0EN7cutlass6half_tE19Flash_kernel_traitsILi96ELi64ELi128ELi4ES3_EELb1ELb0ELb0ELb0ELb0ELb1ELb0ELb1EEEvNS_16Flash_fwd_paramsE:
        /* <DEDUP_REMOVED lines=35> */
.L_x_974:
[----:B-1-34-:R-:W-:Y:S02]  /*0230*/  MOV R2, c[0x0][0x218] ;  /* 0x0000860000027a02 */ /* 0x01afe40000000f00 */
.L_x_975:
        /* <DEDUP_REMOVED lines=80> */
.L_x_978:
[----:B------:R-:W-:Y:S05]  /*0740*/  BSYNC B0 ;  /* 0x0000000000007941 */ /* 0x000fea0003800000 */
.L_x_977:
        /* <DEDUP_REMOVED lines=19> */
.L_x_980:
[----:B------:R-:W-:Y:S05]  /*0880*/  BSYNC B0 ;  /* 0x0000000000007941 */ /* 0x000fea0003800000 */
.L_x_979:
        /* <DEDUP_REMOVED lines=13> */
.L_x_976:
        /* <DEDUP_REMOVED lines=93> */
.L_x_981:
        /* <DEDUP_REMOVED lines=16> */
.L_x_983:
        /* <DEDUP_REMOVED lines=52> */
.L_x_982:
        /* <DEDUP_REMOVED lines=257> */
.L_x_1077:
        /* <DEDUP_REMOVED lines=18> */
.L_x_986:
[----:B------:R-:W-:Y:S05]  /*24a0*/  BSYNC B0 ;  /* 0x0000000000007941 */ /* 0x000fea0003800000 */
.L_x_985:
        /* <DEDUP_REMOVED lines=18> */
.L_x_988:
[----:B------:R-:W-:Y:S05]  /*25d0*/  BSYNC B0 ;  /* 0x0000000000007941 */ /* 0x000fea0003800000 */
.L_x_987:
        /* <DEDUP_REMOVED lines=21> */
.L_x_990:
[----:B------:R-:W-:Y:S05]  /*2730*/  BSYNC B0 ;  /* 0x0000000000007941 */ /* 0x000fea0003800000 */
.L_x_989:
        /* <DEDUP_REMOVED lines=21> */
.L_x_992:
[----:B------:R-:W-:Y:S05]  /*2890*/  BSYNC B0 ;  /* 0x0000000000007941 */ /* 0x000fea0003800000 */
.L_x_991:
        /* <DEDUP_REMOVED lines=66> */
.L_x_998:
[----:B------:R-:W-:Y:S05]  /*2cc0*/  BSYNC B0 ;  /* 0x0000000000007941 */ /* 0x000fea0003800000 */
.L_x_997:
        /* <DEDUP_REMOVED lines=54> */
.L_x_1000:
[----:B------:R-:W-:Y:S05]  /*3030*/  BSYNC B0 ;  /* 0x0000000000007941 */ /* 0x000fea0003800000 */
.L_x_999:
        /* <DEDUP_REMOVED lines=53> */
.L_x_996:
[----:B------:R-:W-:Y:S05]  /*3390*/  BSYNC B1 ;  /* 0x0000000000017941 */ /* 0x000fea0003800000 */
.L_x_995:
        /* <DEDUP_REMOVED lines=65> */
.L_x_1004:
[----:B------:R-:W-:Y:S05]  /*37b0*/  BSYNC B0 ;  /* 0x0000000000007941 */ /* 0x000fea0003800000 */
.L_x_1003:
        /* <DEDUP_REMOVED lines=57> */
.L_x_1006:
[----:B------:R-:W-:Y:S05]  /*3b50*/  BSYNC B0 ;  /* 0x0000000000007941 */ /* 0x000fea0003800000 */
.L_x_1005:
        /* <DEDUP_REMOVED lines=56> */
.L_x_1002:
[----:B------:R-:W-:Y:S05]  /*3ee0*/  BSYNC B1 ;  /* 0x0000000000017941 */ /* 0x000fea0003800000 */
.L_x_1001:
        /* <DEDUP_REMOVED lines=64> */
.L_x_1010:
[----:B------:R-:W-:Y:S05]  /*42f0*/  BSYNC B0 ;  /* 0x0000000000007941 */ /* 0x000fea0003800000 */
.L_x_1009:
        /* <DEDUP_REMOVED lines=57> */
.L_x_1012:
[----:B------:R-:W-:Y:S05]  /*4690*/  BSYNC B0 ;  /* 0x0000000000007941 */ /* 0x000fea0003800000 */
.L_x_1011:
        /* <DEDUP_REMOVED lines=56> */
.L_x_1008:
[----:B------:R-:W-:Y:S05]  /*4a20*/  BSYNC B1 ;  /* 0x0000000000017941 */ /* 0x000fea0003800000 */
.L_x_1007:
        /* <DEDUP_REMOVED lines=70> */
.L_x_1016:
[----:B------:R-:W-:Y:S05]  /*4e90*/  BSYNC B0 ;  /* 0x0000000000007941 */ /* 0x000fea0003800000 */
.L_x_1015:
        /* <DEDUP_REMOVED lines=57> */
.L_x_1018:
[----:B------:R-:W-:Y:S05]  /*5230*/  BSYNC B0 ;  /* 0x0000000000007941 */ /* 0x000fea0003800000 */
.L_x_1017:
        /* <DEDUP_REMOVED lines=56> */
.L_x_1014:
[----:B------:R-:W-:Y:S05]  /*55c0*/  BSYNC B1 ;  /* 0x0000000000017941 */ /* 0x000fea0003800000 */
.L_x_1013:
        /* <DEDUP_REMOVED lines=8> */
.L_x_994:
        /* <DEDUP_REMOVED lines=96> */
.L_x_1025:
[----:B------:R-:W-:Y:S05]  /*5c50*/  BSYNC B0 ;  /* 0x0000000000007941 */ /* 0x000fea0003800000 */
.L_x_1024:
[----:B------:R-:W-:Y:S05]  /*5c60*/  MOV R101, R99 ;  /* 0x0000006300657202 */ /* 0x000fea0000000f00 */
[----:B-----5:R2:W-:Y:S02]  /*5c70*/  STG.E.128 [R100.64], R32 ;  /* 0x0000002064007986 */ /* 0x0205e4000c101d06 */
.L_x_1023:
[----:B------:R-:W-:Y:S05]  /*5c80*/  BSYNC B1 ;  /* 0x0000000000017941 */ /* 0x000fea0003800000 */
.L_x_1022:
        /* <DEDUP_REMOVED lines=96> */
.L_x_1029:
[----:B------:R-:W-:Y:S05]  /*6290*/  BSYNC B0 ;  /* 0x0000000000007941 */ /* 0x000fea0003800000 */
.L_x_1028:
[----:B------:R-:W-:Y:S05]  /*62a0*/  MOV R101, R99 ;  /* 0x0000006300657202 */ /* 0x000fea0000000f00 */
[----:B-----5:R3:W-:Y:S02]  /*62b0*/  STG.E.128 [R100.64+0x40], R32 ;  /* 0x0000402064007986 */ /* 0x0207e4000c101d06 */
.L_x_1027:
[----:B------:R-:W-:Y:S05]  /*62c0*/  BSYNC B1 ;  /* 0x0000000000017941 */ /* 0x000fea0003800000 */
.L_x_1026:
        /* <DEDUP_REMOVED lines=95> */
.L_x_1031:
[----:B------:R-:W-:Y:S05]  /*68c0*/  BSYNC B0 ;  /* 0x0000000000007941 */ /* 0x000fea0003800000 */
.L_x_1030:
[----:B------:R-:W-:Y:S05]  /*68d0*/  MOV R101, R99 ;  /* 0x0000006300657202 */ /* 0x000fea0000000f00 */
[----:B-----5:R3:W-:Y:S02]  /*68e0*/  STG.E.128 [R100.64+0x80], R32 ;  /* 0x0000802064007986 */ /* 0x0207e4000c101d06 */
.L_x_1021:
[----:B------:R-:W-:Y:S05]  /*68f0*/  BSYNC B2 ;  /* 0x0000000000027941 */ /* 0x000fea0003800000 */
.L_x_1020:
        /* <DEDUP_REMOVED lines=99> */
.L_x_1037:
[----:B------:R-:W-:Y:S05]  /*6f30*/  BSYNC B0 ;  /* 0x0000000000007941 */ /* 0x000fea0003800000 */
.L_x_1036:
[C---:B------:R-:W-:Y:S04]  /*6f40*/  LEA R2, P0, R149.reuse, R100, 0x1 ;  /* 0x0000006495027211 */ /* 0x040fe800078008ff */
[----:B------:R-:W-:Y:S05]  /*6f50*/  LEA.HI.X R3, R149, R99, R148, 0x1, P0 ;  /* 0x0000006395037211 */ /* 0x000fea00000f0c94 */
[----:B-----5:R3:W-:Y:S04]  /*6f60*/  STG.E.128 [R2.64], R32 ;  /* 0x0000002002007986 */ /* 0x0207e8000c101d06 */
.L_x_1035:
[----:B------:R-:W-:Y:S05]  /*6f70*/  BSYNC B1 ;  /* 0x0000000000017941 */ /* 0x000fea0003800000 */
.L_x_1034:
        /* <DEDUP_REMOVED lines=97> */
.L_x_1041:
[----:B------:R-:W-:Y:S05]  /*7590*/  BSYNC B0 ;  /* 0x0000000000007941 */ /* 0x000fea0003800000 */
.L_x_1040:
[C---:B------:R-:W-:Y:S04]  /*75a0*/  LEA R2, P0, R72.reuse, R100, 0x1 ;  /* 0x0000006448027211 */ /* 0x040fe800078008ff */
[----:B------:R-:W-:Y:S05]  /*75b0*/  LEA.HI.X R3, R72, R99, R73, 0x1, P0 ;  /* 0x0000006348037211 */ /* 0x000fea00000f0c49 */
[----:B-----5:R3:W-:Y:S04]  /*75c0*/  STG.E.128 [R2.64], R32 ;  /* 0x0000002002007986 */ /* 0x0207e8000c101d06 */
.L_x_1039:
[----:B------:R-:W-:Y:S05]  /*75d0*/  BSYNC B1 ;  /* 0x0000000000017941 */ /* 0x000fea0003800000 */
.L_x_1038:
        /* <DEDUP_REMOVED lines=96> */
.L_x_1043:
[----:B------:R-:W-:Y:S05]  /*7be0*/  BSYNC B0 ;  /* 0x0000000000007941 */ /* 0x000fea0003800000 */
.L_x_1042:
[C---:B------:R-:W-:Y:S04]  /*7bf0*/  LEA R2, P0, R80.reuse, R100, 0x1 ;  /* 0x0000006450027211 */ /* 0x040fe800078008ff */
[----:B------:R-:W-:Y:S05]  /*7c00*/  LEA.HI.X R3, R80, R99, R81, 0x1, P0 ;  /* 0x0000006350037211 */ /* 0x000fea00000f0c51 */
[----:B-----5:R3:W-:Y:S04]  /*7c10*/  STG.E.128 [R2.64], R32 ;  /* 0x0000002002007986 */ /* 0x0207e8000c101d06 */
.L_x_1033:
[----:B------:R-:W-:Y:S05]  /*7c20*/  BSYNC B2 ;  /* 0x0000000000027941 */ /* 0x000fea0003800000 */
.L_x_1032:
        /* <DEDUP_REMOVED lines=99> */
.L_x_1049:
[----:B------:R-:W-:Y:S05]  /*8260*/  BSYNC B0 ;  /* 0x0000000000007941 */ /* 0x000fea0003800000 */
.L_x_1048:
[C---:B------:R-:W-:Y:S04]  /*8270*/  LEA R2, P0, R172.reuse, R100, 0x1 ;  /* 0x00000064ac027211 */ /* 0x040fe800078008ff */
[----:B------:R-:W-:Y:S05]  /*8280*/  LEA.HI.X R3, R172, R99, R66, 0x1, P0 ;  /* 0x00000063ac037211 */ /* 0x000fea00000f0c42 */
[----:B-----5:R3:W-:Y:S04]  /*8290*/  STG.E.128 [R2.64], R32 ;  /* 0x0000002002007986 */ /* 0x0207e8000c101d06 */
.L_x_1047:
[----:B------:R-:W-:Y:S05]  /*82a0*/  BSYNC B1 ;  /* 0x0000000000017941 */ /* 0x000fea0003800000 */
.L_x_1046:
        /* <DEDUP_REMOVED lines=97> */
.L_x_1053:
[----:B------:R-:W-:Y:S05]  /*88c0*/  BSYNC B0 ;  /* 0x0000000000007941 */ /* 0x000fea0003800000 */
.L_x_1052:
[C---:B------:R-:W-:Y:S04]  /*88d0*/  LEA R2, P0, R74.reuse, R100, 0x1 ;  /* 0x000000644a027211 */ /* 0x040fe800078008ff */
[----:B------:R-:W-:Y:S05]  /*88e0*/  LEA.HI.X R3, R74, R99, R75, 0x1, P0 ;  /* 0x000000634a037211 */ /* 0x000fea00000f0c4b */
[----:B-----5:R3:W-:Y:S04]  /*88f0*/  STG.E.128 [R2.64], R32 ;  /* 0x0000002002007986 */ /* 0x0207e8000c101d06 */
.L_x_1051:
[----:B------:R-:W-:Y:S05]  /*8900*/  BSYNC B1 ;  /* 0x0000000000017941 */ /* 0x000fea0003800000 */
.L_x_1050:
        /* <DEDUP_REMOVED lines=96> */
.L_x_1055:
[----:B------:R-:W-:Y:S05]  /*8f10*/  BSYNC B0 ;  /* 0x0000000000007941 */ /* 0x000fea0003800000 */
.L_x_1054:
[C---:B------:R-:W-:Y:S04]  /*8f20*/  LEA R2, P0, R82.reuse, R100, 0x1 ;  /* 0x0000006452027211 */ /* 0x040fe800078008ff */
[----:B------:R-:W-:Y:S05]  /*8f30*/  LEA.HI.X R3, R82, R99, R83, 0x1, P0 ;  /* 0x0000006352037211 */ /* 0x000fea00000f0c53 */
[----:B-----5:R3:W-:Y:S04]  /*8f40*/  STG.E.128 [R2.64], R32 ;  /* 0x0000002002007986 */ /* 0x0207e8000c101d06 */
.L_x_1045:
[----:B------:R-:W-:Y:S05]  /*8f50*/  BSYNC B2 ;  /* 0x0000000000027941 */ /* 0x000fea0003800000 */
.L_x_1044:
        /* <DEDUP_REMOVED lines=103> */
.L_x_1061:
[----:B------:R-:W-:Y:S05]  /*95d0*/  BSYNC B0 ;  /* 0x0000000000007941 */ /* 0x000fea0003800000 */
.L_x_1060:
[C---:B------:R-:W-:Y:S01]  /*95e0*/  IMAD R0, R179.reuse, c[0x0][0x19c], RZ ;  /* 0x00006700b3007a24 */ /* 0x040fe200078e02ff */
[----:B------:R-:W-:Y:S05]  /*95f0*/  MOV R101, R99 ;  /* 0x0000006300657202 */ /* 0x000fea0000000f00 */
[----:B------:R-:W-:Y:S05]  /*9600*/  IMAD.WIDE.U32 R2, R179, c[0x0][0x198], R100 ;  /* 0x00006600b3027a25 */ /* 0x000fea00078e0064 */
[----:B------:R-:W-:Y:S05]  /*9610*/  IADD3 R3, R3, R0, RZ ;  /* 0x0000000003037210 */ /* 0x000fea0007ffe0ff */
[----:B-----5:R3:W-:Y:S02]  /*9620*/  STG.E.128 [R2.64], R32 ;  /* 0x0000002002007986 */ /* 0x0207e4000c101d06 */
.L_x_1059:
[----:B------:R-:W-:Y:S05]  /*9630*/  BSYNC B1 ;  /* 0x0000000000017941 */ /* 0x000fea0003800000 */
.L_x_1058:
        /* <DEDUP_REMOVED lines=97> */
.L_x_1065:
[----:B------:R-:W-:Y:S05]  /*9c50*/  BSYNC B0 ;  /* 0x0000000000007941 */ /* 0x000fea0003800000 */
.L_x_1064:
[C---:B------:R-:W-:Y:S04]  /*9c60*/  LEA R2, P0, R87.reuse, R100, 0x1 ;  /* 0x0000006457027211 */ /* 0x040fe800078008ff */
[----:B------:R-:W-:Y:S05]  /*9c70*/  LEA.HI.X R3, R87, R99, R86, 0x1, P0 ;  /* 0x0000006357037211 */ /* 0x000fea00000f0c56 */
[----:B-----5:R3:W-:Y:S04]  /*9c80*/  STG.E.128 [R2.64], R32 ;  /* 0x0000002002007986 */ /* 0x0207e8000c101d06 */
.L_x_1063:
[----:B------:R-:W-:Y:S05]  /*9c90*/  BSYNC B1 ;  /* 0x0000000000017941 */ /* 0x000fea0003800000 */
.L_x_1062:
        /* <DEDUP_REMOVED lines=96> */
.L_x_1067:
[----:B------:R-:W-:Y:S05]  /*a2a0*/  BSYNC B0 ;  /* 0x0000000000007941 */ /* 0x000fea0003800000 */
.L_x_1066:
[C---:B------:R-:W-:Y:S04]  /*a2b0*/  LEA R2, P0, R91.reuse, R100, 0x1 ;  /* 0x000000645b027211 */ /* 0x040fe800078008ff */
[----:B------:R-:W-:Y:S05]  /*a2c0*/  LEA.HI.X R3, R91, R99, R90, 0x1, P0 ;  /* 0x000000635b037211 */ /* 0x000fea00000f0c5a */
[----:B-----5:R3:W-:Y:S04]  /*a2d0*/  STG.E.128 [R2.64], R32 ;  /* 0x0000002002007986 */ /* 0x0207e8000c101d06 */
.L_x_1057:
[----:B------:R-:W-:Y:S05]  /*a2e0*/  BSYNC B2 ;  /* 0x0000000000027941 */ /* 0x000fea0003800000 */
.L_x_1056:
        /* <DEDUP_REMOVED lines=8> */
.L_x_993:
        /* <DEDUP_REMOVED lines=17> */
.L_x_1069:
[----:B------:R-:W-:Y:S05]  /*a480*/  BSYNC B0 ;  /* 0x0000000000007941 */ /* 0x000fea0003800000 */
.L_x_1068:
        /* <DEDUP_REMOVED lines=24> */
.L_x_1071:
[----:B------:R-:W-:Y:S05]  /*a610*/  BSYNC B0 ;  /* 0x0000000000007941 */ /* 0x000fea0003800000 */
.L_x_1070:
        /* <DEDUP_REMOVED lines=23> */
.L_x_1073:
[----:B------:R-:W-:Y:S05]  /*a790*/  BSYNC B0 ;  /* 0x0000000000007941 */ /* 0x000fea0003800000 */
.L_x_1072:
        /* <DEDUP_REMOVED lines=30> */
.L_x_1074:
[----:B------:R-:W-:Y:S05]  /*a980*/  BSYNC B0 ;  /* 0x0000000000007941 */ /* 0x000fea0003800000 */
.L_x_1019:
        /* <DEDUP_REMOVED lines=81> */
.L_x_1075:
        /* <DEDUP_REMOVED lines=9> */
.L_x_1076:
[----:B------:R-:W-:Y:S04]  /*af30*/  IADD3 R9, R9, -0x1, RZ ;  /* 0xffffffff09097810 */ /* 0x000fe80007ffe0ff */
[----:B------:R-:W-:Y:S11]  /*af40*/  ISETP.GT.AND P0, PT, R9, R60, PT ;  /* 0x0000003c0900720c */ /* 0x000ff60003f04270 */
[----:B------:R-:W-:Y:S02]  /*af50*/  @!UPT UIADD3 URZ, URZ, URZ, URZ ;  /* 0x0000003f3f3ff290 */ /* 0x000fe4000fffe03f */
[----:B------:R-:W-:-:S05]  /*af60*/  @P0 BRA `(.L_x_1077) ;  /* 0xffff741000000947 */ /* 0x000fca000383ffff */
.L_x_984:
        /* <DEDUP_REMOVED lines=91> */
.L_x_1086:
[----:B------:R-:W-:Y:S05]  /*b520*/  BSYNC B0 ;  /* 0x0000000000007941 */ /* 0x000fea0003800000 */
.L_x_1085:
[----:B-----5:R3:W-:Y:S02]  /*b530*/  STS.128 [R170], R8 ;  /* 0x00000008aa007388 */ /* 0x0207e40000000c00 */
.L_x_1084:
[----:B------:R-:W-:Y:S05]  /*b540*/  BSYNC B1 ;  /* 0x0000000000017941 */ /* 0x000fea0003800000 */
.L_x_1083:
        /* <DEDUP_REMOVED lines=48> */
.L_x_1090:
[----:B------:R-:W-:Y:S05]  /*b850*/  BSYNC B0 ;  /* 0x0000000000007941 */ /* 0x000fea0003800000 */
.L_x_1089:
[----:B-----5:R1:W-:Y:S02]  /*b860*/  STS.128 [R170+0x1000], R8 ;  /* 0x00100008aa007388 */ /* 0x0203e40000000c00 */
.L_x_1088:
[----:B------:R-:W-:Y:S05]  /*b870*/  BSYNC B1 ;  /* 0x0000000000017941 */ /* 0x000fea0003800000 */
.L_x_1087:
        /* <DEDUP_REMOVED lines=46> */
.L_x_1092:
[----:B------:R-:W-:Y:S05]  /*bb60*/  BSYNC B0 ;  /* 0x0000000000007941 */ /* 0x000fea0003800000 */
.L_x_1091:
[----:B-----5:R3:W-:Y:S02]  /*bb70*/  STS.128 [R170+0x2000], R8 ;  /* 0x00200008aa007388 */ /* 0x0207e40000000c00 */
.L_x_1082:
[----:B------:R-:W-:Y:S05]  /*bb80*/  BSYNC B2 ;  /* 0x0000000000027941 */ /* 0x000fea0003800000 */
.L_x_1081:
        /* <DEDUP_REMOVED lines=61> */
.L_x_1097:
[----:B------:R-:W-:Y:S05]  /*bf60*/  BSYNC B0 ;  /* 0x0000000000007941 */ /* 0x000fea0003800000 */
.L_x_1096:
[----:B-----5:R3:W-:Y:S02]  /*bf70*/  STS.128 [R170+0x800], R8 ;  /* 0x00080008aa007388 */ /* 0x0207e40000000c00 */
.L_x_1095:
[----:B------:R-:W-:Y:S05]  /*bf80*/  BSYNC B1 ;  /* 0x0000000000017941 */ /* 0x000fea0003800000 */
.L_x_1094:
        /* <DEDUP_REMOVED lines=48> */
.L_x_1101:
[----:B------:R-:W-:Y:S05]  /*c290*/  BSYNC B0 ;  /* 0x0000000000007941 */ /* 0x000fea0003800000 */
.L_x_1100:
[----:B-----5:R3:W-:Y:S02]  /*c2a0*/  STS.128 [R170+0x1800], R8 ;  /* 0x00180008aa007388 */ /* 0x0207e40000000c00 */
.L_x_1099:
[----:B------:R-:W-:Y:S05]  /*c2b0*/  BSYNC B1 ;  /* 0x0000000000017941 */ /* 0x000fea0003800000 */
.L_x_1098:
        /* <DEDUP_REMOVED lines=46> */
.L_x_1103:
[----:B------:R-:W-:Y:S05]  /*c5a0*/  BSYNC B0 ;  /* 0x0000000000007941 */ /* 0x000fea0003800000 */
.L_x_1102:
[----:B-----5:R3:W-:Y:S01]  /*c5b0*/  STS.128 [R170+0x2800], R8 ;  /* 0x00280008aa007388 */ /* 0x0207e20000000c00 */
[----:B------:R-:W-:Y:S05]  /*c5c0*/  BRA `(.L_x_1093) ;  /* 0x0000271000007947 */ /* 0x000fea0003800000 */
.L_x_1080:
        /* <DEDUP_REMOVED lines=92> */
.L_x_1109:
[----:B------:R-:W-:Y:S05]  /*cb90*/  BSYNC B0 ;  /* 0x0000000000007941 */ /* 0x000fea0003800000 */
.L_x_1108:
[----:B-----5:R3:W-:Y:S02]  /*cba0*/  STS.128 [R170], R16 ;  /* 0x00000010aa007388 */ /* 0x0207e40000000c00 */
.L_x_1107:
[----:B------:R-:W-:Y:S05]  /*cbb0*/  BSYNC B1 ;  /* 0x0000000000017941 */ /* 0x000fea0003800000 */
.L_x_1106:
        /* <DEDUP_REMOVED lines=87> */
.L_x_1113:
[----:B------:R-:W-:Y:S05]  /*d130*/  BSYNC B0 ;  /* 0x0000000000007941 */ /* 0x000fea0003800000 */
.L_x_1112:
[----:B-----5:R1:W-:Y:S02]  /*d140*/  STS.128 [R170+0x1000], R16 ;  /* 0x00100010aa007388 */ /* 0x0203e40000000c00 */
.L_x_1111:
[----:B------:R-:W-:Y:S05]  /*d150*/  BSYNC B1 ;  /* 0x0000000000017941 */ /* 0x000fea0003800000 */
.L_x_1110:
        /* <DEDUP_REMOVED lines=87> */
.L_x_1115:
[----:B------:R-:W-:Y:S05]  /*d6d0*/  BSYNC B0 ;  /* 0x0000000000007941 */ /* 0x000fea0003800000 */
.L_x_1114:
[----:B-----5:R3:W-:Y:S02]  /*d6e0*/  STS.128 [R170+0x2000], R16 ;  /* 0x00200010aa007388 */ /* 0x0207e40000000c00 */
.L_x_1105:
[----:B------:R-:W-:Y:S05]  /*d6f0*/  BSYNC B2 ;  /* 0x0000000000027941 */ /* 0x000fea0003800000 */
.L_x_1104:
        /* <DEDUP_REMOVED lines=94> */
.L_x_1119:
[----:B------:R-:W-:Y:S05]  /*dce0*/  BSYNC B0 ;  /* 0x0000000000007941 */ /* 0x000fea0003800000 */
.L_x_1118:
[----:B-----5:R3:W-:Y:S02]  /*dcf0*/  STS.128 [R170+0x800], R16 ;  /* 0x00080010aa007388 */ /* 0x0207e40000000c00 */
.L_x_1117:
[----:B------:R-:W-:Y:S05]  /*dd00*/  BSYNC B1 ;  /* 0x0000000000017941 */ /* 0x000fea0003800000 */
.L_x_1116:
        /* <DEDUP_REMOVED lines=90> */
.L_x_1123:
[----:B------:R-:W-:Y:S05]  /*e2b0*/  BSYNC B0 ;  /* 0x0000000000007941 */ /* 0x000fea0003800000 */
.L_x_1122:
[----:B-----5:R3:W-:Y:S02]  /*e2c0*/  STS.128 [R170+0x1800], R16 ;  /* 0x00180010aa007388 */ /* 0x0207e40000000c00 */
.L_x_1121:
[----:B------:R-:W-:Y:S05]  /*e2d0*/  BSYNC B1 ;  /* 0x0000000000017941 */ /* 0x000fea0003800000 */
.L_x_1120:
        /* <DEDUP_REMOVED lines=97> */
.L_x_1125:
[----:B------:R-:W-:Y:S05]  /*e8f0*/  BSYNC B0 ;  /* 0x0000000000007941 */ /* 0x000fea0003800000 */
.L_x_1124:
[----:B-----5:R1:W-:Y:S01]  /*e900*/  STS.128 [R170+0x2800], R12 ;  /* 0x0028000caa007388 */ /* 0x0203e20000000c00 */
[----:B------:R-:W-:Y:S05]  /*e910*/  BRA `(.L_x_1093) ;  /* 0x000003c000007947 */ /* 0x000fea0003800000 */
.L_x_1079:
        /* <DEDUP_REMOVED lines=30> */
.L_x_1127:
[----:B------:R-:W-:Y:S05]  /*eb00*/  BSYNC B0 ;  /* 0x0000000000007941 */ /* 0x000fea0003800000 */
.L_x_1126:
        /* <DEDUP_REMOVED lines=29> */
.L_x_1093:
[----:B------:R-:W-:Y:S05]  /*ece0*/  BSYNC B3 ;  /* 0x0000000000037941 */ /* 0x000fea0003800000 */
.L_x_1078:
        /* <DEDUP_REMOVED lines=36> */
.L_x_1130:
[----:B------:R2:W-:Y:S02]  /*ef30*/  STS.128 [R170+0x7000], RZ ;  /* 0x007000ffaa007388 */ /* 0x0005e40000000c00 */
.L_x_1129:
[----:B------:R-:W-:Y:S05]  /*ef40*/  BSYNC B0 ;  /* 0x0000000000007941 */ /* 0x000fea0003800000 */
.L_x_1128:
        /* <DEDUP_REMOVED lines=31> */
.L_x_1133:
[----:B------:R2:W-:Y:S02]  /*f140*/  STS.128 [R170+0x7800], RZ ;  /* 0x007800ffaa007388 */ /* 0x0005e40000000c00 */
.L_x_1132:
[----:B------:R-:W-:Y:S05]  /*f150*/  BSYNC B0 ;  /* 0x0000000000007941 */ /* 0x000fea0003800000 */
.L_x_1131:
        /* <DEDUP_REMOVED lines=36> */
.L_x_1136:
[----:B------:R2:W-:Y:S02]  /*f3a0*/  STS.128 [R170+0x8000], RZ ;  /* 0x008000ffaa007388 */ /* 0x0005e40000000c00 */
.L_x_1135:
[----:B------:R-:W-:Y:S05]  /*f3b0*/  BSYNC B0 ;  /* 0x0000000000007941 */ /* 0x000fea0003800000 */
.L_x_1134:
        /* <DEDUP_REMOVED lines=38> */
.L_x_1138:
[----:B------:R-:W-:Y:S05]  /*f620*/  BSYNC B0 ;  /* 0x0000000000007941 */ /* 0x000fea0003800000 */
.L_x_1137:
        /* <DEDUP_REMOVED lines=84> */
.L_x_1141:
[----:B------:R3:W-:Y:S02]  /*fb70*/  STS.128 [R170+0xd000], RZ ;  /* 0x00d000ffaa007388 */ /* 0x0007e40000000c00 */
.L_x_1140:
[----:B------:R-:W-:Y:S05]  /*fb80*/  BSYNC B0 ;  /* 0x0000000000007941 */ /* 0x000fea0003800000 */
.L_x_1139:
        /* <DEDUP_REMOVED lines=32> */
.L_x_1144:
[----:B------:R1:W-:Y:S02]  /*fd90*/  STS.128 [R170+0xd800], RZ ;  /* 0x00d800ffaa007388 */ /* 0x0003e40000000c00 */
.L_x_1143:
[----:B------:R-:W-:Y:S05]  /*fda0*/  BSYNC B0 ;  /* 0x0000000000007941 */ /* 0x000fea0003800000 */
.L_x_1142:
        /* <DEDUP_REMOVED lines=36> */
.L_x_1147:
[----:B------:R1:W-:Y:S02]  /*fff0*/  STS.128 [R170+0xe000], RZ ;  /* 0x00e000ffaa007388 */ /* 0x0003e40000000c00 */
.L_x_1146:
[----:B------:R-:W-:Y:S05]  /*10000*/  BSYNC B0 ;  /* 0x0000000000007941 */ /* 0x000fea0003800000 */
.L_x_1145:
        /* <DEDUP_REMOVED lines=41> */
.L_x_1150:
[----:B------:R1:W-:Y:S02]  /*102a0*/  STS.128 [R170+0xe800], RZ ;  /* 0x00e800ffaa007388 */ /* 0x0003e40000000c00 */
.L_x_1149:
[----:B------:R-:W-:Y:S05]  /*102b0*/  BSYNC B0 ;  /* 0x0000000000007941 */ /* 0x000fea0003800000 */
.L_x_1148:
[----:B------:R-:W-:Y:S01]  /*102c0*/  SHF.L.U32 R146, R146, 0x1, RZ ;  /* 0x0000000192927819 */ /* 0x000fe200000006ff */
[----:B------:R-:W-:Y:S01]  /*102d0*/  LDSM.16.M88.4 R124, [R147] ;  /* 0x00000000937c783b */ /* 0x000fe20000000200 */
[----:B------:R-:W-:Y:S02]  /*102e0*/  LEA R145, R41, R147, 0x1 ;  /* 0x0000009329917211 */ /* 0x000fe400078e08ff */
[----:B------:R-:W-:Y:S01]  /*102f0*/  LEA R122, R5, R146, 0x1 ;  /* 0x00000092057a7211 */ /* 0x000fe200078e08ff */
[----:B--2---:R-:W2:Y:S01]  /*10300*/  LDSM.16.M88.4 R12, [R146+0x3000] ;  /* 0x00300000920c783b */ /* 0x004ea20000000200 */
[----:B------:R-:W-:Y:S02]  /*10310*/  ISETP.GE.AND P4, PT, R52, 0x2, PT ;  /* 0x000000023400780c */ /* 0x000fe40003f86270 */
[----:B------:R-:W-:Y:S01]  /*10320*/  IMNMX R54, R2, R53, PT ;  /* 0x0000003502367217 */ /* 0x000fe20003800200 */
[----:B------:R-:W5:Y:S04]  /*10330*/  LDSM.16.M88.4 R84, [R146+0x3800] ;  /* 0x003800009254783b */ /* 0x000f680000000200 */
[----:B------:R-:W1:Y:S04]  /*10340*/  LDSM.16.M88.4 R76, [R146+0x3c00] ;  /* 0x003c0000924c783b */ /* 0x000e680000000200 */
[----:B------:R-:W-:Y:S04]  /*10350*/  LDSM.16.M88.4 R132, [R145] ;  /* 0x000000009184783b */ /* 0x000fe80000000200 */
[----:B------:R-:W3:Y:S04]  /*10360*/  LDSM.16.M88.4 R104, [R122+0x3000] ;  /* 0x003000007a68783b */ /* 0x000ee80000000200 */
[----:B------:R-:W4:Y:S04]  /*10370*/  LDSM.16.M88.4 R68, [R146+0x4000] ;  /* 0x004000009244783b */ /* 0x000f280000000200 */
[----:B------:R-:W1:Y:S04]  /*10380*/  LDSM.16.M88.4 R60, [R146+0x4400] ;  /* 0x00440000923c783b */ /* 0x000e680000000200 */
[----:B------:R-:W3:Y:S04]  /*10390*/  LDSM.16.M88.4 R32, [R122+0x3800] ;  /* 0x003800007a20783b */ /* 0x000ee80000000200 */
[----:B------:R-:W3:Y:S04]  /*103a0*/  LDSM.16.M88.4 R28, [R122+0x3c00] ;  /* 0x003c00007a1c783b */ /* 0x000ee80000000200 */
[----:B------:R-:W3:Y:S01]  /*103b0*/  LDSM.16.M88.4 R92, [R146+0x3400] ;  /* 0x00340000925c783b */ /* 0x000ee20000000200 */
[C---:B--2---:R-:W-:Y:S03]  /*103c0*/  HMMA.16816.F32 R16, R124.reuse, R12, RZ ;  /* 0x0000000c7c10723c */ /* 0x044fe600000018ff */
[----:B------:R-:W2:Y:S04]  /*103d0*/  LDSM.16.M88.4 R44, [R146+0x4800] ;  /* 0x00480000922c783b */ /* 0x000ea80000000200 */
[----:B------:R-:W2:Y:S01]  /*103e0*/  LDSM.16.M88.4 R108, [R146+0x4c00] ;  /* 0x004c0000926c783b */ /* 0x000ea20000000200 */
[C---:B------:R-:W-:Y:S03]  /*103f0*/  HMMA.16816.F32 R12, R124.reuse, R14, RZ ;  /* 0x0000000e7c0c723c */ /* 0x040fe600000018ff */
[----:B------:R-:W-:Y:S04]  /*10400*/  LDSM.16.M88.4 R112, [R147+0x1000] ;  /* 0x001000009370783b */ /* 0x000fe80000000200 */
[----:B------:R-:W2:Y:S01]  /*10410*/  LDSM.16.M88.4 R4, [R146+0x5000] ;  /* 0x005000009204783b */ /* 0x000ea20000000200 */
[C---:B-----5:R-:W-:Y:S03]  /*10420*/  HMMA.16816.F32 R88, R124.reuse, R84, RZ ;  /* 0x000000547c58723c */ /* 0x060fe600000018ff */
[----:B------:R-:W5:Y:S04]  /*10430*/  LDSM.16.M88.4 R24, [R122+0x4000] ;  /* 0x004000007a18783b */ /* 0x000f680000000200 */
[----:B------:R-:W2:Y:S01]  /*10440*/  LDSM.16.M88.4 R20, [R122+0x4400] ;  /* 0x004400007a14783b */ /* 0x000ea20000000200 */
[C---:B-1----:R-:W-:Y:S03]  /*10450*/  HMMA.16816.F32 R80, R124.reuse, R76, RZ ;  /* 0x0000004c7c50723c */ /* 0x042fe600000018ff */
        /* <DEDUP_REMOVED lines=9> */
[C---:B----4-:R-:W-:Y:S08]  /*104f0*/  HMMA.16816.F32 R72, R124.reuse, R68, RZ ;  /* 0x000000447c48723c */ /* 0x050ff000000018ff */
[C---:B------:R-:W-:Y:S08]  /*10500*/  HMMA.16816.F32 R64, R124.reuse, R60, RZ ;  /* 0x0000003c7c40723c */ /* 0x040ff000000018ff */
[C---:B------:R-:W-:Y:S08]  /*10510*/  HMMA.16816.F32 R68, R124.reuse, R70, RZ ;  /* 0x000000467c44723c */ /* 0x040ff000000018ff */
[----:B------:R-:W-:Y:S08]  /*10520*/  HMMA.16816.F32 R60, R124, R62, RZ ;  /* 0x0000003e7c3c723c */ /* 0x000ff000000018ff */
[C---:B------:R-:W-:Y:S08]  /*10530*/  HMMA.16816.F32 R88, R132.reuse, R32, R88 ;  /* 0x000000208458723c */ /* 0x040ff00000001858 */
[C---:B------:R-:W-:Y:S01]  /*10540*/  HMMA.16816.F32 R84, R132.reuse, R34, R84 ;  /* 0x000000228454723c */ /* 0x040fe20000001854 */
[----:B------:R-:W-:Y:S07]  /*10550*/  LDSM.16.M88.4 R32, [R145+0x1000] ;  /* 0x001000009120783b */ /* 0x000fee0000000200 */
[C---:B------:R-:W-:Y:S08]  /*10560*/  HMMA.16816.F32 R80, R132.reuse, R28, R80 ;  /* 0x0000001c8450723c */ /* 0x040ff00000001850 */
[----:B------:R-:W-:Y:S01]  /*10570*/  HMMA.16816.F32 R76, R132, R30, R76 ;  /* 0x0000001e844c723c */ /* 0x000fe2000000184c */
[----:B------:R-:W3:Y:S07]  /*10580*/  LDSM.16.M88.4 R28, [R122+0x5000] ;  /* 0x005000007a1c783b */ /* 0x000eee0000000200 */
[C---:B------:R-:W-:Y:S08]  /*10590*/  HMMA.16816.F32 R96, R124.reuse, R92, RZ ;  /* 0x0000005c7c60723c */ /* 0x040ff000000018ff */
[C---:B--2---:R-:W-:Y:S08]  /*105a0*/  HMMA.16816.F32 R56, R124.reuse, R44, RZ ;  /* 0x0000002c7c38723c */ /* 0x044ff000000018ff */
[C---:B------:R-:W-:Y:S08]  /*105b0*/  HMMA.16816.F32 R92, R124.reuse, R94, RZ ;  /* 0x0000005e7c5c723c */ /* 0x040ff000000018ff */
[C---:B------:R-:W-:Y:S08]  /*105c0*/  HMMA.16816.F32 R44, R124.reuse, R46, RZ ;  /* 0x0000002e7c2c723c */ /* 0x040ff000000018ff */
[C---:B------:R-:W-:Y:S08]  /*105d0*/  HMMA.16816.F32 R36, R124.reuse, R108, RZ ;  /* 0x0000006c7c24723c */ /* 0x040ff000000018ff */
[----:B------:R-:W-:Y:S01]  /*105e0*/  HMMA.16816.F32 R124, R124, R110, RZ ;  /* 0x0000006e7c7c723c */ /* 0x000fe200000018ff */
[----:B------:R-:W2:Y:S07]  /*105f0*/  LDSM.16.M88.4 R108, [R146+0x5400] ;  /* 0x00540000926c783b */ /* 0x000eae0000000200 */
[C---:B------:R-:W-:Y:S08]  /*10600*/  HMMA.16816.F32 R16, R112.reuse, R4, R16 ;  /* 0x000000047010723c */ /* 0x040ff00000001810 */
[----:B------:R-:W-:Y:S01]  /*10610*/  HMMA.16816.F32 R12, R112, R6, R12 ;  /* 0x00000006700c723c */ /* 0x000fe2000000180c */
[----:B------:R-:W-:Y:S07]  /*10620*/  LDSM.16.M88.4 R4, [R122+0x7000] ;  /* 0x007000007a04783b */ /* 0x000fee0000000200 */
[C---:B-----5:R-:W-:Y:S08]  /*10630*/  HMMA.16816.F32 R72, R132.reuse, R24, R72 ;  /* 0x000000188448723c */ /* 0x060ff00000001848 */
[C---:B------:R-:W-:Y:S01]  /*10640*/  HMMA.16816.F32 R68, R132.reuse, R26, R68 ;  /* 0x0000001a8444723c */ /* 0x040fe20000001844 */
[----:B------:R-:W-:Y:S07]  /*10650*/  LDSM.16.M88.4 R24, [R147+0x2000] ;  /* 0x002000009318783b */ /* 0x000fee0000000200 */
[C---:B------:R-:W-:Y:S08]  /*10660*/  HMMA.16816.F32 R64, R132.reuse, R20, R64 ;  /* 0x000000148440723c */ /* 0x040ff00000001840 */
[C---:B------:R-:W-:Y:S01]  /*10670*/  HMMA.16816.F32 R60, R132.reuse, R22, R60 ;  /* 0x00000016843c723c */ /* 0x040fe2000000183c */
[----:B------:R-:W4:Y:S07]  /*10680*/  LDSM.16.M88.4 R20, [R146+0x7000] ;  /* 0x007000009214783b */ /* 0x000f2e0000000200 */
[C---:B-1----:R-:W-:Y:S08]  /*10690*/  HMMA.16816.F32 R96, R132.reuse, R100, R96 ;  /* 0x000000648460723c */ /* 0x042ff00000001860 */
[----:B------:R-:W-:Y:S01]  /*106a0*/  HMMA.16816.F32 R92, R132, R102, R92 ;  /* 0x00000066845c723c */ /* 0x000fe2000000185c */
[----:B------:R-:W-:Y:S07]  /*106b0*/  LDSM.16.M88.4 R100, [R146+0x5c00] ;  /* 0x005c00009264783b */ /* 0x000fee0000000200 */
[C---:B---3--:R-:W-:Y:S08]  /*106c0*/  HMMA.16816.F32 R16, R32.reuse, R28, R16 ;  /* 0x0000001c2010723c */ /* 0x048ff00000001810 */
[----:B------:R-:W-:Y:S01]  /*106d0*/  HMMA.16816.F32 R12, R32, R30, R12 ;  /* 0x0000001e200c723c */ /* 0x000fe2000000180c */
[----:B------:R-:W1:Y:S07]  /*106e0*/  LDSM.16.M88.4 R28, [R122+0x5400] ;  /* 0x005400007a1c783b */ /* 0x000e6e0000000200 */
[C---:B------:R-:W-:Y:S08]  /*106f0*/  HMMA.16816.F32 R56, R132.reuse, R8, R56 ;  /* 0x000000088438723c */ /* 0x040ff00000001838 */
[----:B------:R-:W-:Y:S01]  /*10700*/  HMMA.16816.F32 R44, R132, R10, R44 ;  /* 0x0000000a842c723c */ /* 0x000fe2000000182c */
[----:B------:R-:W3:Y:S07]  /*10710*/  LDSM.16.M88.4 R8, [R145+0x2000] ;  /* 0x002000009108783b */ /* 0x000eee0000000200 */
[----:B--2---:R-:W-:Y:S08]  /*10720*/  HMMA.16816.F32 R96, R112, R108, R96 ;  /* 0x0000006c7060723c */ /* 0x004ff00000001860 */
[----:B----4-:R-:W-:Y:S08]  /*10730*/  HMMA.16816.F32 R16, R24, R20, R16 ;  /* 0x000000141810723c */ /* 0x010ff00000001810 */
[----:B------:R-:W-:Y:S01]  /*10740*/  HMMA.16816.F32 R92, R112, R110, R92 ;  /* 0x0000006e705c723c */ /* 0x000fe2000000185c */
[----:B------:R-:W-:Y:S07]  /*10750*/  LDSM.16.M88.4 R108, [R146+0x6000] ;  /* 0x00600000926c783b */ /* 0x000fee0000000200 */
[----:B------:R-:W-:Y:S01]  /*10760*/  HMMA.16816.F32 R12, R24, R22, R12 ;  /* 0x00000016180c723c */ /* 0x000fe2000000180c */
[----:B------:R-:W2:Y:S07]  /*10770*/  LDSM.16.M88.4 R20, [R146+0x7400] ;  /* 0x007400009214783b */ /* 0x000eae0000000200 */
[C---:B------:R-:W-:Y:S08]  /*10780*/  HMMA.16816.F32 R88, R112.reuse, R104, R88 ;  /* 0x000000687058723c */ /* 0x040ff00000001858 */
[----:B------:R-:W-:Y:S01]  /*10790*/  HMMA.16816.F32 R84, R112, R106, R84 ;  /* 0x0000006a7054723c */ /* 0x000fe20000001854 */
[----:B------:R-:W4:Y:S07]  /*107a0*/  LDSM.16.M88.4 R104, [R122+0x5800] ;  /* 0x005800007a68783b */ /* 0x000f2e0000000200 */
[C---:B-1----:R-:W-:Y:S08]  /*107b0*/  HMMA.16816.F32 R96, R32.reuse, R28, R96 ;  /* 0x0000001c2060723c */ /* 0x042ff00000001860 */
[----:B------:R-:W-:Y:S01]  /*107c0*/  HMMA.16816.F32 R92, R32, R30, R92 ;  /* 0x0000001e205c723c */ /* 0x000fe2000000185c */
[----:B------:R-:W1:Y:S07]  /*107d0*/  LDSM.16.M88.4 R28, [R122+0x7400] ;  /* 0x007400007a1c783b */ /* 0x000e6e0000000200 */
[C---:B---3--:R-:W-:Y:S08]  /*107e0*/  HMMA.16816.F32 R12, R8.reuse, R6, R12 ;  /* 0x00000006080c723c */ /* 0x048ff0000000180c */
[----:B------:R-:W-:Y:S01]  /*107f0*/  HMMA.16816.F32 R16, R8, R4, R16 ;  /* 0x000000040810723c */ /* 0x000fe20000001810 */
[----:B------:R-:W3:Y:S07]  /*10800*/  LDSM.16.M88.4 R4, [R146+0x7800] ;  /* 0x007800009204783b */ /* 0x000eee0000000200 */
[----:B--2---:R-:W-:Y:S08]  /*10810*/  HMMA.16816.F32 R96, R24, R20, R96 ;  /* 0x000000141860723c */ /* 0x004ff00000001860 */
[----:B----4-:R-:W-:Y:S01]  /*10820*/  HMMA.16816.F32 R88, R32, R104, R88 ;  /* 0x000000682058723c */ /* 0x010fe20000001858 */
[----:B------:R-:W-:-:S04]  /*10830*/  FMUL.FTZ R12, R12, c[0x0][0x2ec] ;  /* 0x0000bb000c0c7a20 */ /* 0x000fc80000410000 */
[----:B------:R2:W4:Y:S03]  /*10840*/  MUFU.TANH R55, R12 ;  /* 0x0000000c00377308 */ /* 0x0005260000002400 */
[----:B------:R-:W-:Y:S01]  /*10850*/  HMMA.16816.F32 R84, R32, R106, R84 ;  /* 0x0000006a2054723c */ /* 0x000fe20000001854 */
[----:B------:R-:W-:Y:S02]  /*10860*/  FMUL.FTZ R16, R16, c[0x0][0x2ec] ;  /* 0x0000bb0010107a20 */ /* 0x000fe40000410000 */
[----:B------:R-:W-:Y:S02]  /*10870*/  FMUL.FTZ R17, R17, c[0x0][0x2ec] ;  /* 0x0000bb0011117a20 */ /* 0x000fe40000410000 */
[----:B------:R-:W1:Y:S01]  /*10880*/  MUFU.TANH R42, R16 ;  /* 0x00000010002a7308 */ /* 0x000e620000002400 */
[----:B------:R-:W-:Y:S02]  /*10890*/  FMUL.FTZ R48, R18, c[0x0][0x2ec] ;  /* 0x0000bb0012307a20 */ /* 0x000fe40000410000 */
[----:B------:R-:W-:Y:S01]  /*108a0*/  HMMA.16816.F32 R80, R112, R100, R80 ;  /* 0x000000647050723c */ /* 0x000fe20000001850 */
[----:B------:R-:W-:-:S04]  /*108b0*/  FMUL.FTZ R51, R19, c[0x0][0x2ec] ;  /* 0x0000bb0013337a20 */ /* 0x000fc80000410000 */
[----:B------:R5:W1:Y:S02]  /*108c0*/  MUFU.TANH R49, R17 ;  /* 0x0000001100317308 */ /* 0x000a640000002400 */
[----:B------:R-:W-:Y:S01]  /*108d0*/  FMUL.FTZ R100, R13, c[0x0][0x2ec] ;  /* 0x0000bb000d647a20 */ /* 0x000fe20000410000 */
[----:B------:R-:W-:Y:S01]  /*108e0*/  HMMA.16816.F32 R76, R112, R102, R76 ;  /* 0x00000066704c723c */ /* 0x000fe2000000184c */
[----:B------:R-:W-:-:S04]  /*108f0*/  FMUL.FTZ R101, R14, c[0x0][0x2ec] ;  /* 0x0000bb000e657a20 */ /* 0x000fc80000410000 */
[----:B------:R-:W3:Y:S02]  /*10900*/  MUFU.TANH R48, R48 ;  /* 0x0000003000307308 */ /* 0x000ee40000002400 */
[----:B------:R-:W-:Y:S01]  /*10910*/  FMUL.FTZ R102, R15, c[0x0][0x2ec] ;  /* 0x0000bb000f667a20 */ /* 0x000fe20000410000 */
[----:B------:R-:W-:Y:S01]  /*10920*/  HMMA.16816.F32 R92, R24, R22, R92 ;  /* 0x00000016185c723c */ /* 0x000fe2000000185c */
[----:B------:R-:W4:Y:S04]  /*10930*/  LDSM.16.M88.4 R20, [R122+0x7800] ;  /* 0x007800007a14783b */ /* 0x000f280000000200 */
[----:B--2---:R-:W2:Y:S01]  /*10940*/  LDSM.16.M88.4 R12, [R146+0x6400] ;  /* 0x00640000920c783b */ /* 0x004ea20000000200 */
[----:B------:R-:W2:Y:S02]  /*10950*/  MUFU.TANH R51, R51 ;  /* 0x0000003300337308 */ /* 0x000ea40000002400 */
[----:B-1----:R-:W-:Y:S01]  /*10960*/  HMMA.16816.F32 R96, R8, R28, R96 ;  /* 0x0000001c0860723c */ /* 0x002fe20000001860 */
[----:B-----5:R-:W1:Y:S05]  /*10970*/  LDSM.16.M88.4 R16, [R122+0x5c00] ;  /* 0x005c00007a10783b */ /* 0x020e6a0000000200 */
[----:B------:R-:W1:Y:S02]  /*10980*/  MUFU.TANH R100, R100 ;  /* 0x0000006400647308 */ /* 0x000e640000002400 */
[C---:B---3--:R-:W-:Y:S06]  /*10990*/  HMMA.16816.F32 R88, R24.reuse, R4, R88 ;  /* 0x000000041858723c */ /* 0x048fec0000001858 */
[----:B------:R-:W3:Y:S02]  /*109a0*/  MUFU.TANH R101, R101 ;  /* 0x0000006500657308 */ /* 0x000ee40000002400 */
[----:B------:R-:W-:Y:S01]  /*109b0*/  HMMA.16816.F32 R84, R24, R6, R84 ;  /* 0x000000061854723c */ /* 0x000fe20000001854 */
[----:B------:R-:W5:Y:S05]  /*109c0*/  LDSM.16.M88.4 R4, [R122+0x6000] ;  /* 0x006000007a04783b */ /* 0x000f6a0000000200 */
[----:B------:R-:W1:Y:S02]  /*109d0*/  MUFU.TANH R102, R102 ;  /* 0x0000006600667308 */ /* 0x000e640000002400 */
[----:B------:R-:W-:Y:S01]  /*109e0*/  HMMA.16816.F32 R72, R112, R108, R72 ;  /* 0x0000006c7048723c */ /* 0x000fe20000001848 */
[----:B------:R-:W-:-:S02]  /*109f0*/  FMUL.FTZ R96, R96, c[0x0][0x2ec] ;  /* 0x0000bb0060607a20 */ /* 0x000fc40000410000 */
[----:B------:R-:W-:Y:S02]  /*10a00*/  FMUL.FTZ R97, R97, c[0x0][0x2ec] ;  /* 0x0000bb0061617a20 */ /* 0x000fe40000410000 */
[----:B------:R-:W-:Y:S01]  /*10a10*/  FMUL.FTZ R98, R98, c[0x0][0x2ec] ;  /* 0x0000bb0062627a20 */ /* 0x000fe20000410000 */
[----:B------:R-:W1:Y:S01]  /*10a20*/  MUFU.TANH R103, R96 ;  /* 0x0000006000677308 */ /* 0x000e620000002400 */
[----:B------:R-:W-:Y:S01]  /*10a30*/  FMUL.FTZ R106, R99, c[0x0][0x2ec] ;  /* 0x0000bb00636a7a20 */ /* 0x000fe20000410000 */
[----:B------:R-:W-:Y:S06]  /*10a40*/  HMMA.16816.F32 R68, R112, R110, R68 ;  /* 0x0000006e7044723c */ /* 0x000fec0000001844 */
[----:B------:R-:W1:Y:S02]  /*10a50*/  MUFU.TANH R104, R97 ;  /* 0x0000006100687308 */ /* 0x000e640000002400 */
[C---:B------:R-:W-:Y:S01]  /*10a60*/  HMMA.16816.F32 R92, R8.reuse, R30, R92 ;  /* 0x0000001e085c723c */ /* 0x040fe2000000185c */
[----:B------:R-:W3:Y:S05]  /*10a70*/  LDSM.16.M88.4 R28, [R146+0x7c00] ;  /* 0x007c0000921c783b */ /* 0x000eea0000000200 */
[----:B------:R2:W1:Y:S02]  /*10a80*/  MUFU.TANH R105, R98 ;  /* 0x0000006200697308 */ /* 0x0004640000002400 */
[C---:B----4-:R-:W-:Y:S06]  /*10a90*/  HMMA.16816.F32 R88, R8.reuse, R20, R88 ;  /* 0x000000140858723c */ /* 0x050fec0000001858 */
[----:B------:R-:W4:Y:S02]  /*10aa0*/  MUFU.TANH R106, R106 ;  /* 0x0000006a006a7308 */ /* 0x000f240000002400 */
[----:B------:R-:W-:Y:S01]  /*10ab0*/  HMMA.16816.F32 R84, R8, R22, R84 ;  /* 0x000000160854723c */ /* 0x000fe20000001854 */
[----:B------:R-:W-:Y:S07]  /*10ac0*/  LDSM.16.M88.4 R20, [R122+0x6400] ;  /* 0x006400007a14783b */ /* 0x000fee0000000200 */
[----:B--2---:R-:W-:Y:S01]  /*10ad0*/  HMMA.16816.F32 R96, R112, R12, R64 ;  /* 0x0000000c7060723c */ /* 0x004fe20000001840 */
[----:B------:R-:W-:Y:S01]  /*10ae0*/  LDSM.16.M88.4 R64, [R122+0x7c00] ;  /* 0x007c00007a40783b */ /* 0x000fe20000000200 */
[----:B------:R-:W-:-:S02]  /*10af0*/  FMUL.FTZ R92, R92, c[0x0][0x2ec] ;  /* 0x0000bb005c5c7a20 */ /* 0x000fc40000410000 */
[----:B------:R-:W-:Y:S02]  /*10b00*/  FMUL.FTZ R93, R93, c[0x0][0x2ec] ;  /* 0x0000bb005d5d7a20 */ /* 0x000fe40000410000 */
[----:B------:R-:W-:Y:S02]  /*10b10*/  FMUL.FTZ R94, R94, c[0x0][0x2ec] ;  /* 0x0000bb005e5e7a20 */ /* 0x000fe40000410000 */
[----:B------:R-:W-:Y:S01]  /*10b20*/  HMMA.16816.F32 R60, R112, R14, R60 ;  /* 0x0000000e703c723c */ /* 0x000fe2000000183c */
[----:B------:R-:W2:Y:S01]  /*10b30*/  LDSM.16.M88.4 R12, [R146+0x8000] ;  /* 0x00800000920c783b */ /* 0x000ea20000000200 */
[----:B------:R-:W-:Y:S01]  /*10b40*/  FMUL.FTZ R95, R95, c[0x0][0x2ec] ;  /* 0x0000bb005f5f7a20 */ /* 0x000fe20000410000 */
[----:B------:R-:W2:Y:S01]  /*10b50*/  MUFU.TANH R92, R92 ;  /* 0x0000005c005c7308 */ /* 0x000ea20000002400 */
[----:B------:R-:W-:Y:S02]  /*10b60*/  FMUL.FTZ R88, R88, c[0x0][0x2ec] ;  /* 0x0000bb0058587a20 */ /* 0x000fe40000410000 */
[----:B------:R-:W-:-:S02]  /*10b70*/  FMUL.FTZ R89, R89, c[0x0][0x2ec] ;  /* 0x0000bb0059597a20 */ /* 0x000fc40000410000 */
[C---:B-1----:R-:W-:Y:S01]  /*10b80*/  HMMA.16816.F32 R80, R32.reuse, R16, R80 ;  /* 0x000000102050723c */ /* 0x042fe20000001850 */
[----:B------:R-:W-:Y:S02]  /*10b90*/  FMUL.FTZ R90, R90, c[0x0][0x2ec] ;  /* 0x0000bb005a5a7a20 */ /* 0x000fe40000410000 */
[----:B------:R-:W-:Y:S01]  /*10ba0*/  FMUL.FTZ R91, R91, c[0x0][0x2ec] ;  /* 0x0000bb005b5b7a20 */ /* 0x000fe20000410000 */
[----:B------:R-:W1:Y:S01]  /*10bb0*/  MUFU.TANH R93, R93 ;  /* 0x0000005d005d7308 */ /* 0x000e620000002400 */
[----:B------:R-:W-:Y:S02]  /*10bc0*/  FMUL.FTZ R84, R84, c[0x0][0x2ec] ;  /* 0x0000bb0054547a20 */ /* 0x000fe40000410000 */
[----:B------:R-:W-:Y:S01]  /*10bd0*/  FMUL.FTZ R85, R85, c[0x0][0x2ec] ;  /* 0x0000bb0055557a20 */ /* 0x000fe20000410000 */
[----:B------:R-:W-:Y:S01]  /*10be0*/  HMMA.16816.F32 R76, R32, R18, R76 ;  /* 0x00000012204c723c */ /* 0x000fe2000000184c */
[----:B------:R-:W1:Y:S01]  /*10bf0*/  LDSM.16.M88.4 R16, [R146+0x6800] ;  /* 0x006800009210783b */ /* 0x000e620000000200 */
[----:B------:R-:W-:-:S02]  /*10c00*/  FMUL.FTZ R86, R86, c[0x0][0x2ec] ;  /* 0x0000bb0056567a20 */ /* 0x000fc40000410000 */
[----:B------:R-:W-:Y:S01]  /*10c10*/  FMUL.FTZ R87, R87, c[0x0][0x2ec] ;  /* 0x0000bb0057577a20 */ /* 0x000fe20000410000 */
[----:B------:R-:W1:Y:S03]  /*10c20*/  MUFU.TANH R94, R94 ;  /* 0x0000005e005e7308 */ /* 0x000e660000002400 */
[C---:B-----5:R-:W-:Y:S05]  /*10c30*/  HMMA.16816.F32 R72, R32.reuse, R4, R72 ;  /* 0x000000042048723c */ /* 0x060fea0000001848 */
[----:B------:R-:W1:Y:S03]  /*10c40*/  MUFU.TANH R95, R95 ;  /* 0x0000005f005f7308 */ /* 0x000e660000002400 */
[----:B------:R-:W-:Y:S01]  /*10c50*/  HMMA.16816.F32 R68, R32, R6, R68 ;  /* 0x000000062044723c */ /* 0x000fe20000001844 */
[----:B------:R-:W5:Y:S04]  /*10c60*/  LDSM.16.M88.4 R4, [R146+0x8400] ;  /* 0x008400009204783b */ /* 0x000f680000000200 */
[----:B------:R-:W1:Y:S03]  /*10c70*/  MUFU.TANH R88, R88 ;  /* 0x0000005800587308 */ /* 0x000e660000002400 */
[C---:B---3--:R-:W-:Y:S05]  /*10c80*/  HMMA.16816.F32 R80, R24.reuse, R28, R80 ;  /* 0x0000001c1850723c */ /* 0x048fea0000001850 */
[----:B------:R-:W3:Y:S03]  /*10c90*/  MUFU.TANH R89, R89 ;  /* 0x0000005900597308 */ /* 0x000ee60000002400 */
[C---:B------:R-:W-:Y:S01]  /*10ca0*/  HMMA.16816.F32 R76, R24.reuse, R30, R76 ;  /* 0x0000001e184c723c */ /* 0x040fe2000000184c */
[----:B------:R-:W-:Y:S04]  /*10cb0*/  LDSM.16.M88.4 R28, [R122+0x8000] ;  /* 0x008000007a1c783b */ /* 0x000fe80000000200 */
[----:B------:R-:W1:Y:S03]  /*10cc0*/  MUFU.TANH R90, R90 ;  /* 0x0000005a005a7308 */ /* 0x000e660000002400 */
[----:B--2---:R-:W-:Y:S05]  /*10cd0*/  HMMA.16816.F32 R72, R24, R12, R72 ;  /* 0x0000000c1848723c */ /* 0x004fea0000001848 */
[----:B------:R-:W2:Y:S03]  /*10ce0*/  MUFU.TANH R91, R91 ;  /* 0x0000005b005b7308 */ /* 0x000ea60000002400 */
[----:B------:R-:W-:Y:S05]  /*10cf0*/  HMMA.16816.F32 R96, R32, R20, R96 ;  /* 0x000000142060723c */ /* 0x000fea0000001860 */
[----:B------:R-:W1:Y:S03]  /*10d00*/  MUFU.TANH R84, R84 ;  /* 0x0000005400547308 */ /* 0x000e660000002400 */
[----:B------:R-:W-:Y:S01]  /*10d10*/  HMMA.16816.F32 R68, R24, R14, R68 ;  /* 0x0000000e1844723c */ /* 0x000fe20000001844 */
[----:B------:R-:W2:Y:S04]  /*10d20*/  LDSM.16.M88.4 R12, [R146+0x6c00] ;  /* 0x006c0000920c783b */ /* 0x000ea80000000200 */
[----:B------:R-:W2:Y:S03]  /*10d30*/  MUFU.TANH R85, R85 ;  /* 0x0000005500557308 */ /* 0x000ea60000002400 */
[----:B------:R-:W-:Y:S01]  /*10d40*/  HMMA.16816.F32 R60, R32, R22, R60 ;  /* 0x00000016203c723c */ /* 0x000fe2000000183c */
[----:B------:R-:W-:Y:S04]  /*10d50*/  LDSM.16.M88.4 R20, [R146+0x8800] ;  /* 0x008800009214783b */ /* 0x000fe80000000200 */
[----:B------:R-:W2:Y:S03]  /*10d60*/  MUFU.TANH R86, R86 ;  /* 0x0000005600567308 */ /* 0x000ea60000002400 */
[C---:B-1----:R-:W-:Y:S05]  /*10d70*/  HMMA.16816.F32 R56, R112.reuse, R16, R56 ;  /* 0x000000107038723c */ /* 0x042fea0000001838 */
[----:B------:R-:W1:Y:S03]  /*10d80*/  MUFU.TANH R87, R87 ;  /* 0x0000005700577308 */ /* 0x000e660000002400 */
[----:B------:R-:W-:Y:S01]  /*10d90*/  HMMA.16816.F32 R44, R112, R18, R44 ;  /* 0x00000012702c723c */ /* 0x000fe2000000182c */
[----:B------:R-:W1:Y:S07]  /*10da0*/  LDSM.16.M88.4 R16, [R122+0x8400] ;  /* 0x008400007a10783b */ /* 0x000e6e0000000200 */
[C---:B------:R-:W-:Y:S08]  /*10db0*/  HMMA.16816.F32 R36, R132.reuse, R136, R36 ;  /* 0x000000888424723c */ /* 0x040ff00000001824 */
[----:B------:R-:W-:Y:S08]  /*10dc0*/  HMMA.16816.F32 R124, R132, R138, R124 ;  /* 0x0000008a847c723c */ /* 0x000ff0000000187c */
[C---:B------:R-:W-:Y:S08]  /*10dd0*/  HMMA.16816.F32 R80, R8.reuse, R64, R80 ;  /* 0x000000400850723c */ /* 0x040ff00000001850 */
[----:B------:R-:W-:Y:S01]  /*10de0*/  HMMA.16816.F32 R76, R8, R66, R76 ;  /* 0x00000042084c723c */ /* 0x000fe2000000184c */
[----:B------:R-:W3:Y:S07]  /*10df0*/  LDSM.16.M88.4 R64, [R122+0x6800] ;  /* 0x006800007a40783b */ /* 0x000eee0000000200 */
[C---:B-----5:R-:W-:Y:S08]  /*10e00*/  HMMA.16816.F32 R96, R24.reuse, R4, R96 ;  /* 0x000000041860723c */ /* 0x060ff00000001860 */
[----:B------:R-:W-:Y:S01]  /*10e10*/  HMMA.16816.F32 R60, R24, R6, R60 ;  /* 0x00000006183c723c */ /* 0x000fe2000000183c */
[----:B------:R-:W5:Y:S01]  /*10e20*/  LDSM.16.M88.4 R4, [R122+0x6c00] ;  /* 0x006c00007a04783b */ /* 0x000f620000000200 */
[----:B------:R-:W-:-:S02]  /*10e30*/  FMUL.FTZ R210, R81, c[0x0][0x2ec] ;  /* 0x0000bb0051d27a20 */ /* 0x000fc40000410000 */
[----:B------:R-:W-:Y:S02]  /*10e40*/  FMUL.FTZ R80, R80, c[0x0][0x2ec] ;  /* 0x0000bb0050507a20 */ /* 0x000fe40000410000 */
[----:B------:R-:W-:Y:S02]  /*10e50*/  FMUL.FTZ R81, R82, c[0x0][0x2ec] ;  /* 0x0000bb0052517a20 */ /* 0x000fe40000410000 */
[C---:B--2---:R-:W-:Y:S01]  /*10e60*/  HMMA.16816.F32 R36, R112.reuse, R12, R36 ;  /* 0x0000000c7024723c */ /* 0x044fe20000001824 */
[----:B------:R-:W-:Y:S01]  /*10e70*/  FMUL.FTZ R208, R77, c[0x0][0x2ec] ;  /* 0x0000bb004dd07a20 */ /* 0x000fe20000410000 */
[----:B------:R-:W2:Y:S01]  /*10e80*/  MUFU.TANH R80, R80 ;  /* 0x0000005000507308 */ /* 0x000ea20000002400 */
[----:B------:R-:W-:Y:S02]  /*10e90*/  FMUL.FTZ R76, R76, c[0x0][0x2ec] ;  /* 0x0000bb004c4c7a20 */ /* 0x000fe40000410000 */
[----:B------:R-:W-:Y:S02]  /*10ea0*/  FMUL.FTZ R77, R78, c[0x0][0x2ec] ;  /* 0x0000bb004e4d7a20 */ /* 0x000fe40000410000 */
[----:B------:R-:W-:Y:S01]  /*10eb0*/  FMUL.FTZ R83, R83, c[0x0][0x2ec] ;  /* 0x0000bb0053537a20 */ /* 0x000fe20000410000 */
[----:B------:R-:W-:Y:S01]  /*10ec0*/  HMMA.16816.F32 R124, R112, R14, R124 ;  /* 0x0000000e707c723c */ /* 0x000fe2000000187c */
[----:B------:R-:W-:Y:S01]  /*10ed0*/  LDSM.16.M88.4 R12, [R122+0x8c00] ;  /* 0x008c00007a0c783b */ /* 0x000fe20000000200 */
[----:B------:R-:W-:Y:S01]  /*10ee0*/  FMUL.FTZ R79, R79, c[0x0][0x2ec] ;  /* 0x0000bb004f4f7a20 */ /* 0x000fe20000410000 */
[----:B------:R-:W2:Y:S05]  /*10ef0*/  MUFU.TANH R210, R210 ;  /* 0x000000d200d27308 */ /* 0x000eaa0000002400 */
[C---:B-1----:R-:W-:Y:S03]  /*10f00*/  HMMA.16816.F32 R96, R8.reuse, R16, R96 ;  /* 0x000000100860723c */ /* 0x042fe60000001860 */
[----:B------:R-:W1:Y:S05]  /*10f10*/  MUFU.TANH R81, R81 ;  /* 0x0000005100517308 */ /* 0x000e6a0000002400 */
[----:B------:R-:W-:Y:S01]  /*10f20*/  HMMA.16816.F32 R60, R8, R18, R60 ;  /* 0x00000012083c723c */ /* 0x000fe2000000183c */
[----:B------:R-:W1:Y:S02]  /*10f30*/  LDSM.16.M88.4 R16, [R146+0x8c00] ;  /* 0x008c00009210783b */ /* 0x000e640000000200 */
[----:B------:R-:W1:Y:S05]  /*10f40*/  MUFU.TANH R206, R83 ;  /* 0x0000005300ce7308 */ /* 0x000e6a0000002400 */
[C---:B---3--:R-:W-:Y:S03]  /*10f50*/  HMMA.16816.F32 R44, R32.reuse, R66, R44 ;  /* 0x00000042202c723c */ /* 0x048fe6000000182c */
[----:B------:R-:W3:Y:S05]  /*10f60*/  MUFU.TANH R76, R76 ;  /* 0x0000004c004c7308 */ /* 0x000eea0000002400 */
[----:B------:R-:W-:Y:S01]  /*10f70*/  HMMA.16816.F32 R56, R32, R64, R56 ;  /* 0x000000402038723c */ /* 0x000fe20000001838 */
[----:B------:R-:W-:-:S02]  /*10f80*/  FMUL.FTZ R96, R96, c[0x0][0x2ec] ;  /* 0x0000bb0060607a20 */ /* 0x000fc40000410000 */
[----:B------:R-:W-:Y:S01]  /*10f90*/  FMUL.FTZ R97, R97, c[0x0][0x2ec] ;  /* 0x0000bb0061617a20 */ /* 0x000fe20000410000 */
[----:B------:R-:W1:Y:S01]  /*10fa0*/  MUFU.TANH R208, R208 ;  /* 0x000000d000d07308 */ /* 0x000e620000002400 */
[----:B------:R-:W-:Y:S02]  /*10fb0*/  FMUL.FTZ R98, R98, c[0x0][0x2ec] ;  /* 0x0000bb0062627a20 */ /* 0x000fe40000410000 */
[----:B------:R-:W-:Y:S01]  /*10fc0*/  FMUL.FTZ R99, R99, c[0x0][0x2ec] ;  /* 0x0000bb0063637a20 */ /* 0x000fe20000410000 */
[----:B-----5:R-:W-:Y:S01]  /*10fd0*/  HMMA.16816.F32 R36, R32, R4, R36 ;  /* 0x000000042024723c */ /* 0x020fe20000001824 */
[----:B------:R-:W-:Y:S02]  /*10fe0*/  FMUL.FTZ R174, R62, c[0x0][0x2ec] ;  /* 0x0000bb003eae7a20 */ /* 0x000fe40000410000 */
[----:B------:R-:W-:Y:S01]  /*10ff0*/  FMUL.FTZ R60, R60, c[0x0][0x2ec] ;  /* 0x0000bb003c3c7a20 */ /* 0x000fe20000410000 */
[----:B------:R-:W1:Y:S01]  /*11000*/  MUFU.TANH R77, R77 ;  /* 0x0000004d004d7308 */ /* 0x000e620000002400 */
[----:B------:R-:W-:-:S02]  /*11010*/  FMUL.FTZ R61, R61, c[0x0][0x2ec] ;  /* 0x0000bb003d3d7a20 */ /* 0x000fc40000410000 */
[----:B------:R-:W-:Y:S01]  /*11020*/  FMUL.FTZ R63, R63, c[0x0][0x2ec] ;  /* 0x0000bb003f3f7a20 */ /* 0x000fe20000410000 */
[----:B------:R-:W-:Y:S04]  /*11030*/  HMMA.16816.F32 R124, R32, R6, R124 ;  /* 0x00000006207c723c */ /* 0x000fe8000000187c */
[----:B------:R-:W1:Y:S03]  /*11040*/  MUFU.TANH R204, R79 ;  /* 0x0000004f00cc7308 */ /* 0x000e660000002400 */
[----:B------:R-:W-:Y:S01]  /*11050*/  IADD3 R6, R2, 0x8, RZ ;  /* 0x0000000802067810 */ /* 0x000fe20007ffe0ff */
[C---:B------:R-:W-:Y:S03]  /*11060*/  HMMA.16816.F32 R72, R8.reuse, R28, R72 ;  /* 0x0000001c0848723c */ /* 0x040fe60000001848 */
[----:B------:R-:W-:Y:S01]  /*11070*/  IMNMX R53, R6, R53, PT ;  /* 0x0000003506357217 */ /* 0x000fe20003800200 */
[----:B------:R-:W1:Y:S04]  /*11080*/  MUFU.TANH R186, R96 ;  /* 0x0000006000ba7308 */ /* 0x000e680000002400 */
[----:B------:R-:W-:Y:S01]  /*11090*/  HMMA.16816.F32 R68, R8, R30, R68 ;  /* 0x0000001e0844723c */ /* 0x000fe20000001844 */
[----:B------:R-:W5:Y:S01]  /*110a0*/  LDSM.16.M88.4 R28, [R122+0x8800] ;  /* 0x008800007a1c783b */ /* 0x000f620000000200 */
[----:B------:R-:W-:-:S04]  /*110b0*/  DEPBAR.LE SB0, 0x0 ;  /* 0x000080000000791a */ /* 0x000fc80000000000 */
[----:B------:R-:W1:Y:S02]  /*110c0*/  MUFU.TANH R184, R97 ;  /* 0x0000006100b87308 */ /* 0x000e640000002400 */
[C---:B------:R-:W-:Y:S06]  /*110d0*/  HMMA.16816.F32 R44, R24.reuse, R22, R44 ;  /* 0x00000016182c723c */ /* 0x040fec000000182c */
[----:B------:R-:W2:Y:S02]  /*110e0*/  MUFU.TANH R178, R98 ;  /* 0x0000006200b27308 */ /* 0x000ea40000002400 */
[----:B------:R-:W-:Y:S01]  /*110f0*/  HMMA.16816.F32 R56, R24, R20, R56 ;  /* 0x000000141838723c */ /* 0x000fe20000001838 */
[----:B------:R-:W-:-:S02]  /*11100*/  FMUL.FTZ R72, R72, c[0x0][0x2ec] ;  /* 0x0000bb0048487a20 */ /* 0x000fc40000410000 */
[----:B------:R-:W-:Y:S02]  /*11110*/  FMUL.FTZ R73, R73, c[0x0][0x2ec] ;  /* 0x0000bb0049497a20 */ /* 0x000fe40000410000 */
[----:B------:R-:W-:Y:S01]  /*11120*/  FMUL.FTZ R74, R74, c[0x0][0x2ec] ;  /* 0x0000bb004a4a7a20 */ /* 0x000fe20000410000 */
[----:B------:R-:W2:Y:S01]  /*11130*/  MUFU.TANH R194, R72 ;  /* 0x0000004800c27308 */ /* 0x000ea20000002400 */
[----:B------:R-:W-:Y:S01]  /*11140*/  FMUL.FTZ R75, R75, c[0x0][0x2ec] ;  /* 0x0000bb004b4b7a20 */ /* 0x000fe20000410000 */
[C---:B-1----:R-:W-:Y:S01]  /*11150*/  HMMA.16816.F32 R36, R24.reuse, R16, R36 ;  /* 0x000000101824723c */ /* 0x042fe20000001824 */
[----:B------:R-:W-:Y:S02]  /*11160*/  FMUL.FTZ R68, R68, c[0x0][0x2ec] ;  /* 0x0000bb0044447a20 */ /* 0x000fe40000410000 */
[----:B------:R-:W-:Y:S02]  /*11170*/  FMUL.FTZ R69, R69, c[0x0][0x2ec] ;  /* 0x0000bb0045457a20 */ /* 0x000fe40000410000 */
[----:B------:R-:W-:Y:S01]  /*11180*/  FMUL.FTZ R70, R70, c[0x0][0x2ec] ;  /* 0x0000bb0046467a20 */ /* 0x000fe20000410000 */
[----:B------:R-:W1:Y:S01]  /*11190*/  MUFU.TANH R202, R73 ;  /* 0x0000004900ca7308 */ /* 0x000e620000002400 */
[----:B------:R-:W-:Y:S01]  /*111a0*/  FMUL.FTZ R71, R71, c[0x0][0x2ec] ;  /* 0x0000bb0047477a20 */ /* 0x000fe20000410000 */
[----:B------:R-:W-:Y:S06]  /*111b0*/  HMMA.16816.F32 R124, R24, R18, R124 ;  /* 0x00000012187c723c */ /* 0x000fec000000187c */
[----:B------:R-:W1:Y:S02]  /*111c0*/  MUFU.TANH R192, R74 ;  /* 0x0000004a00c07308 */ /* 0x000e640000002400 */
[C---:B-----5:R-:W-:Y:S06]  /*111d0*/  HMMA.16816.F32 R44, R8.reuse, R30, R44 ;  /* 0x0000001e082c723c */ /* 0x060fec000000182c */
[----:B------:R-:W1:Y:S02]  /*111e0*/  MUFU.TANH R198, R75 ;  /* 0x0000004b00c67308 */ /* 0x000e640000002400 */
[C---:B------:R-:W-:Y:S06]  /*111f0*/  HMMA.16816.F32 R56, R8.reuse, R28, R56 ;  /* 0x0000001c0838723c */ /* 0x040fec0000001838 */
[----:B------:R-:W1:Y:S02]  /*11200*/  MUFU.TANH R190, R68 ;  /* 0x0000004400be7308 */ /* 0x000e640000002400 */
[C---:B------:R-:W-:Y:S06]  /*11210*/  HMMA.16816.F32 R36, R8.reuse, R12, R36 ;  /* 0x0000000c0824723c */ /* 0x040fec0000001824 */
[----:B------:R-:W1:Y:S02]  /*11220*/  MUFU.TANH R200, R69 ;  /* 0x0000004500c87308 */ /* 0x000e640000002400 */
[----:B------:R-:W-:Y:S01]  /*11230*/  HMMA.16816.F32 R124, R8, R14, R124 ;  /* 0x0000000e087c723c */ /* 0x000fe2000000187c */
[----:B------:R-:W-:-:S02]  /*11240*/  FMUL.FTZ R44, R44, c[0x0][0x2ec] ;  /* 0x0000bb002c2c7a20 */ /* 0x000fc40000410000 */
[----:B------:R-:W-:-:S03]  /*11250*/  FMUL.FTZ R20, R46, c[0x0][0x2ec] ;  /* 0x0000bb002e147a20 */ /* 0x000fc60000410000 */
[----:B------:R5:W1:Y:S01]  /*11260*/  MUFU.TANH R160, R44 ;  /* 0x0000002c00a07308 */ /* 0x000a620000002400 */
[----:B------:R-:W-:Y:S02]  /*11270*/  FMUL.FTZ R45, R45, c[0x0][0x2ec] ;  /* 0x0000bb002d2d7a20 */ /* 0x000fe40000410000 */
[----:B------:R-:W-:Y:S02]  /*11280*/  FMUL.FTZ R5, R56, c[0x0][0x2ec] ;  /* 0x0000bb0038057a20 */ /* 0x000fe40000410000 */
[----:B------:R-:W-:Y:S02]  /*11290*/  FMUL.FTZ R4, R57, c[0x0][0x2ec] ;  /* 0x0000bb0039047a20 */ /* 0x000fe40000410000 */
[----:B------:R-:W-:Y:S01]  /*112a0*/  FMUL.FTZ R22, R59, c[0x0][0x2ec] ;  /* 0x0000bb003b167a20 */ /* 0x000fe20000410000 */
[----:B------:R1:W1:Y:S01]  /*112b0*/  MUFU.TANH R188, R70 ;  /* 0x0000004600bc7308 */ /* 0x0002620000002400 */
[----:B------:R-:W-:Y:S02]  /*112c0*/  FMUL.FTZ R58, R58, c[0x0][0x2ec] ;  /* 0x0000bb003a3a7a20 */ /* 0x000fe40000410000 */
[----:B------:R-:W-:-:S02]  /*112d0*/  FMUL.FTZ R7, R38, c[0x0][0x2ec] ;  /* 0x0000bb0026077a20 */ /* 0x000fc40000410000 */
[----:B------:R-:W-:Y:S02]  /*112e0*/  FMUL.FTZ R47, R47, c[0x0][0x2ec] ;  /* 0x0000bb002f2f7a20 */ /* 0x000fe40000410000 */
[----:B------:R-:W-:Y:S01]  /*112f0*/  FMUL.FTZ R36, R36, c[0x0][0x2ec] ;  /* 0x0000bb0024247a20 */ /* 0x000fe20000410000 */
[----:B------:R1:W1:Y:S01]  /*11300*/  MUFU.TANH R196, R71 ;  /* 0x0000004700c47308 */ /* 0x0002620000002400 */
[----:B------:R-:W-:Y:S02]  /*11310*/  FMUL.FTZ R37, R37, c[0x0][0x2ec] ;  /* 0x0000bb0025257a20 */ /* 0x000fe40000410000 */
[----:B-----5:R-:W-:Y:S02]  /*11320*/  FMUL.FTZ R44, R126, c[0x0][0x2ec] ;  /* 0x0000bb007e2c7a20 */ /* 0x020fe40000410000 */
[----:B------:R-:W-:Y:S02]  /*11330*/  FMUL.FTZ R9, R127, c[0x0][0x2ec] ;  /* 0x0000bb007f097a20 */ /* 0x000fe40000410000 */
[----:B------:R-:W-:Y:S01]  /*11340*/  FMUL.FTZ R39, R39, c[0x0][0x2ec] ;  /* 0x0000bb0027277a20 */ /* 0x000fe20000410000 */
[----:B------:R1:W1:Y:S01]  /*11350*/  MUFU.TANH R176, R99 ;  /* 0x0000006300b07308 */ /* 0x0002620000002400 */
[----:B------:R-:W-:-:S02]  /*11360*/  FMUL.FTZ R124, R124, c[0x0][0x2ec] ;  /* 0x0000bb007c7c7a20 */ /* 0x000fc40000410000 */
[----:B------:R-:W-:-:S05]  /*11370*/  FMUL.FTZ R125, R125, c[0x0][0x2ec] ;  /* 0x0000bb007d7d7a20 */ /* 0x000fca0000410000 */
[----:B------:R1:W1:Y:S08]  /*11380*/  MUFU.TANH R182, R60 ;  /* 0x0000003c00b67308 */ /* 0x0002700000002400 */
[----:B------:R1:W1:Y:S08]  /*11390*/  MUFU.TANH R180, R61 ;  /* 0x0000003d00b47308 */ /* 0x0002700000002400 */
[----:B------:R-:W1:Y:S08]  /*113a0*/  MUFU.TANH R174, R174 ;  /* 0x000000ae00ae7308 */ /* 0x000e700000002400 */
[----:B------:R1:W1:Y:S08]  /*113b0*/  MUFU.TANH R132, R63 ;  /* 0x0000003f00847308 */ /* 0x0002700000002400 */
[----:B------:R-:W1:Y:S08]  /*113c0*/  MUFU.TANH R5, R5 ;  /* 0x0000000500057308 */ /* 0x000e700000002400 */
[----:B------:R-:W1:Y:S08]  /*113d0*/  MUFU.TANH R4, R4 ;  /* 0x0000000400047308 */ /* 0x000e700000002400 */
[----:B------:R1:W1:Y:S08]  /*113e0*/  MUFU.TANH R62, R58 ;  /* 0x0000003a003e7308 */ /* 0x0002700000002400 */
[----:B------:R-:W1:Y:S08]  /*113f0*/  MUFU.TANH R22, R22 ;  /* 0x0000001600167308 */ /* 0x000e700000002400 */
[----:B------:R1:W1:Y:S08]  /*11400*/  MUFU.TANH R142, R45 ;  /* 0x0000002d008e7308 */ /* 0x0002700000002400 */
[----:B------:R-:W1:Y:S08]  /*11410*/  MUFU.TANH R20, R20 ;  /* 0x0000001400147308 */ /* 0x000e700000002400 */
[----:B------:R1:W1:Y:S08]  /*11420*/  MUFU.TANH R56, R47 ;  /* 0x0000002f00387308 */ /* 0x0002700000002400 */
[----:B------:R1:W1:Y:S08]  /*11430*/  MUFU.TANH R140, R36 ;  /* 0x00000024008c7308 */ /* 0x0002700000002400 */
[----:B------:R1:W1:Y:S08]  /*11440*/  MUFU.TANH R138, R37 ;  /* 0x00000025008a7308 */ /* 0x0002700000002400 */
[----:B------:R-:W1:Y:S08]  /*11450*/  MUFU.TANH R7, R7 ;  /* 0x0000000700077308 */ /* 0x000e700000002400 */
[----:B------:R1:W1:Y:S08]  /*11460*/  MUFU.TANH R46, R39 ;  /* 0x00000027002e7308 */ /* 0x0002700000002400 */
[----:B------:R1:W1:Y:S08]  /*11470*/  MUFU.TANH R136, R124 ;  /* 0x0000007c00887308 */ /* 0x0002700000002400 */
[----:B------:R1:W1:Y:S08]  /*11480*/  MUFU.TANH R134, R125 ;  /* 0x0000007d00867308 */ /* 0x0002700000002400 */
[----:B------:R-:W1:Y:S08]  /*11490*/  MUFU.TANH R44, R44 ;  /* 0x0000002c002c7308 */ /* 0x000e700000002400 */
[----:B------:R-:W1:Y:S01]  /*114a0*/  MUFU.TANH R9, R9 ;  /* 0x0000000900097308 */ /* 0x000e620000002400 */
[----:B------:R-:W-:Y:S06]  /*114b0*/  BAR.SYNC.DEFER_BLOCKING 0x0 ;  /* 0x0000000000007b1d */ /* 0x000fec0000010000 */
[----:B------:R-:W-:Y:S05]  /*114c0*/  @!P4 BRA `(.L_x_1151) ;  /* 0x00000b200000c947 */ /* 0x000fea0003800000 */
[----:B--234-:R-:W-:-:S13]  /*114d0*/  ISETP.NE.AND P0, PT, R155, RZ, PT ;  /* 0x000000ff9b00720c */ /* 0x01cfda0003f05270 */
[----:B------:R-:W-:Y:S05]  /*114e0*/  @!P0 BRA `(.L_x_1152) ;  /* 0x000003b000008947 */ /* 0x000fea0003800000 */
[----:B------:R-:W-:Y:S01]  /*114f0*/  IABS R6, c[0x0][0x2d0] ;  /* 0x0000b40000067a13 */ /* 0x000fe20000000000 */
[----:B------:R-:W-:Y:S01]  /*11500*/  IMAD.MOV.U32 R10, RZ, RZ, RZ ;  /* 0x000000ffff0a7224 */ /* 0x000fe200078e00ff */
[----:B------:R-:W-:Y:S02]  /*11510*/  IADD3 R8, R0, -0x80, RZ ;  /* 0xffffff8000087810 */ /* 0x000fe40007ffe0ff */
[----:B------:R-:W2:Y:S01]  /*11520*/  I2F.RP R13, R6 ;  /* 0x00000006000d7306 */ /* 0x000ea20000209400 */
[----:B------:R-:W-:-:S07]  /*11530*/  IABS R15, R0 ;  /* 0x00000000000f7213 */ /* 0x000fce0000000000 */
[----:B--2---:R-:W2:Y:S02]  /*11540*/  MUFU.RCP R12, R13 ;  /* 0x0000000d000c7308 */ /* 0x004ea40000001000 */
[----:B--2---:R-:W-:-:S06]  /*11550*/  IADD3 R12, R12, 0xffffffe, RZ ;  /* 0x0ffffffe0c0c7810 */ /* 0x004fcc0007ffe0ff */
[----:B------:R-:W2:Y:S02]  /*11560*/  F2I.FTZ.U32.TRUNC.NTZ R11, R12 ;  /* 0x0000000c000b7305 */ /* 0x000ea4000021f000 */
[----:B--2---:R-:W-:-:S04]  /*11570*/  IMAD.MOV R2, RZ, RZ, -R11 ;  /* 0x000000ffff027224 */ /* 0x004fc800078e0a0b */
[----:B------:R-:W-:-:S04]  /*11580*/  IMAD R2, R2, R6, RZ ;  /* 0x0000000602027224 */ /* 0x000fc800078e02ff */
[----:B------:R-:W-:Y:S01]  /*11590*/  IMAD.HI.U32 R2, R11, R2, R10 ;  /* 0x000000020b027227 */ /* 0x000fe200078e000a */
[----:B------:R-:W-:Y:S02]  /*115a0*/  IABS R11, R8 ;  /* 0x00000008000b7213 */ /* 0x000fe40000000000 */
[----:B------:R-:W-:-:S03]  /*115b0*/  LOP3.LUT R8, R8, c[0x0][0x2d0], RZ, 0x3c, !PT ;  /* 0x0000b40008087a12 */ /* 0x000fc600078e3cff */
[----:B------:R-:W-:-:S04]  /*115c0*/  IMAD.HI.U32 R10, R2, R15, RZ ;  /* 0x0000000f020a7227 */ /* 0x000fc800078e00ff */
[----:B------:R-:W-:-:S04]  /*115d0*/  IMAD.HI.U32 R2, R2, R11, RZ ;  /* 0x0000000b02027227 */ /* 0x000fc800078e00ff */
[----:B------:R-:W-:Y:S01]  /*115e0*/  IMAD.MOV R13, RZ, RZ, -R10 ;  /* 0x000000ffff0d7224 */ /* 0x000fe200078e0a0a */
[----:B------:R-:W-:-:S03]  /*115f0*/  IADD3 R12, -R2, RZ, RZ ;  /* 0x000000ff020c7210 */ /* 0x000fc60007ffe1ff */
[C---:B------:R-:W-:Y:S02]  /*11600*/  IMAD R13, R6.reuse, R13, R15 ;  /* 0x0000000d060d7224 */ /* 0x040fe400078e020f */
[----:B------:R-:W-:-:S03]  /*11610*/  IMAD R11, R6, R12, R11 ;  /* 0x0000000c060b7224 */ /* 0x000fc600078e020b */
[C---:B------:R-:W-:Y:S02]  /*11620*/  ISETP.GT.U32.AND P1, PT, R6.reuse, R13, PT ;  /* 0x0000000d0600720c */ /* 0x040fe40003f24070 */
[----:B------:R-:W-:-:S11]  /*11630*/  ISETP.GT.U32.AND P0, PT, R6, R11, PT ;  /* 0x0000000b0600720c */ /* 0x000fd60003f04070 */
[--C-:B------:R-:W-:Y:S01]  /*11640*/  @!P1 IMAD.IADD R13, R13, 0x1, -R6.reuse ;  /* 0x000000010d0d9824 */ /* 0x100fe200078e0a06 */
[----:B------:R-:W-:Y:S01]  /*11650*/  @!P1 IADD3 R10, R10, 0x1, RZ ;  /* 0x000000010a0a9810 */ /* 0x000fe20007ffe0ff */
[----:B------:R-:W-:Y:S01]  /*11660*/  @!P0 IMAD.IADD R11, R11, 0x1, -R6 ;  /* 0x000000010b0b8824 */ /* 0x000fe200078e0a06 */
[----:B------:R-:W-:Y:S02]  /*11670*/  @!P0 IADD3 R2, R2, 0x1, RZ ;  /* 0x0000000102028810 */ /* 0x000fe40007ffe0ff */
[-C--:B------:R-:W-:Y:S02]  /*11680*/  ISETP.GE.U32.AND P2, PT, R13, R6.reuse, PT ;  /* 0x000000060d00720c */ /* 0x080fe40003f46070 */
[----:B------:R-:W-:Y:S02]  /*11690*/  ISETP.GE.U32.AND P3, PT, R11, R6, PT ;  /* 0x000000060b00720c */ /* 0x000fe40003f66070 */
[----:B------:R-:W-:Y:S02]  /*116a0*/  LOP3.LUT R6, R0, c[0x0][0x2d0], RZ, 0x3c, !PT ;  /* 0x0000b40000067a12 */ /* 0x000fe400078e3cff */
[----:B------:R-:W-:-:S02]  /*116b0*/  ISETP.GE.AND P0, PT, R8, RZ, PT ;  /* 0x000000ff0800720c */ /* 0x000fc40003f06270 */
[----:B------:R-:W-:-:S05]  /*116c0*/  ISETP.GE.AND P1, PT, R6, RZ, PT ;  /* 0x000000ff0600720c */ /* 0x000fca0003f26270 */
[----:B------:R-:W-:Y:S02]  /*116d0*/  @P2 IADD3 R10, R10, 0x1, RZ ;  /* 0x000000010a0a2810 */ /* 0x000fe40007ffe0ff */
[----:B------:R-:W-:Y:S02]  /*116e0*/  @P3 IADD3 R2, R2, 0x1, RZ ;  /* 0x0000000102023810 */ /* 0x000fe40007ffe0ff */
[----:B------:R-:W-:Y:S02]  /*116f0*/  ISETP.NE.AND P2, PT, RZ, c[0x0][0x2d0], PT ;  /* 0x0000b400ff007a0c */ /* 0x000fe40003f45270 */
[----:B------:R-:W-:Y:S02]  /*11700*/  MOV R13, R2 ;  /* 0x00000002000d7202 */ /* 0x000fe40000000f00 */
[----:B------:R-:W-:Y:S01]  /*11710*/  @!P1 IMAD.MOV R10, RZ, RZ, -R10 ;  /* 0x000000ffff0a9224 */ /* 0x000fe200078e0a0a */
[----:B------:R-:W-:Y:S02]  /*11720*/  LOP3.LUT R2, RZ, c[0x0][0x2d0], RZ, 0x33, !PT ;  /* 0x0000b400ff027a12 */ /* 0x000fe400078e33ff */
[----:B------:R-:W-:-:S02]  /*11730*/  @!P0 IMAD.MOV R13, RZ, RZ, -R13 ;  /* 0x000000ffff0d8224 */ /* 0x000fc400078e0a0d */
        /* <DEDUP_REMOVED lines=22> */
.L_x_1152:
[----:B------:R-:W-:-:S05]  /*118a0*/  IMAD.MOV.U32 R6, RZ, RZ, c[0x0][0x198] ;  /* 0x00006600ff067624 */ /* 0x000fca00078e00ff */
[----:B------:R-:W-:-:S04]  /*118b0*/  LEA R6, -R6, RZ, 0x7 ;  /* 0x000000ff06067211 */ /* 0x000fc800078e39ff */
[----:B------:R-:W-:Y:S02]  /*118c0*/  SHF.R.S32.HI R13, RZ, 0x1f, R6 ;  /* 0x0000001fff0d7819 */ /* 0x000fe40000011406 */
.L_x_1153:
        /* <DEDUP_REMOVED lines=65> */
[----:B-1----:R-:W-:Y:S01]  /*11ce0*/  @P2 LEA R36, P3, R11, R168, 0x1 ;  /* 0x000000a80b242211 */ /* 0x002fe200078608ff */
        /* <DEDUP_REMOVED lines=48> */
.L_x_1151:
[----:B--234-:R-:W-:Y:S02]  /*11ff0*/  IMAD.IADD R43, R0, 0x1, R43 ;  /* 0x00000001002b7824 */ /* 0x01cfe400078e022b */
[----:B------:R-:W-:-:S03]  /*12000*/  IMAD.SHL.U32 R144, R3, 0x2, RZ ;  /* 0x0000000203907824 */ /* 0x000fc600078e00ff */
[----:B------:R-:W-:Y:S01]  /*12010*/  IADD3 R6, R43, 0x8, RZ ;  /* 0x000000082b067810 */ /* 0x000fe20007ffe0ff */
[----:B------:R-:W-:Y:S01]  /*12020*/  IMAD R120, R41, 0x2, R144 ;  /* 0x0000000229787824 */ /* 0x000fe200078e0290 */
[C---:B------:R-:W-:Y:S01]  /*12030*/  IADD3 R0, R43.reuse, 0x1, RZ ;  /* 0x000000012b007810 */ /* 0x040fe20007ffe0ff */
        /* <DEDUP_REMOVED lines=8> */
[----:B------:R-:W-:Y:S02]  /*120c0*/  FSEL R8, R101, -INF , !P2 ;  /* 0xff80000065087808 */ /* 0x000fe40005000000 */
[C---:B------:R-:W-:Y:S02]  /*120d0*/  ISETP.GE.AND P3, PT, R6.reuse, R54, PT ;  /* 0x000000360600720c */ /* 0x040fe40003f66270 */
[----:B------:R-:W-:-:S02]  /*120e0*/  ISETP.GE.AND P2, PT, R6, R53, PT ;  /* 0x000000350600720c */ /* 0x000fc40003f46270 */
[----:B------:R-:W-:Y:S02]  /*120f0*/  FSEL R0, R49, -INF , !P1 ;  /* 0xff80000031007808 */ /* 0x000fe40004800000 */
[----:B------:R-:W-:Y:S02]  /*12100*/  FSEL R12, R51, -INF , !P0 ;  /* 0xff800000330c7808 */ /* 0x000fe40004000000 */
[C---:B------:R-:W-:Y:S02]  /*12110*/  IADD3 R6, R43.reuse, 0x18, RZ ;  /* 0x000000182b067810 */ /* 0x040fe40007ffe0ff */
[C---:B------:R-:W-:Y:S02]  /*12120*/  ISETP.GE.AND P1, PT, R2.reuse, R54, PT ;  /* 0x000000360200720c */ /* 0x040fe40003f26270 */
[----:B------:R-:W-:Y:S02]  /*12130*/  ISETP.GE.AND P0, PT, R2, R53, PT ;  /* 0x000000350200720c */ /* 0x000fe40003f06270 */
[----:B------:R-:W-:-:S02]  /*12140*/  IADD3 R2, R43, 0x11, RZ ;  /* 0x000000112b027810 */ /* 0x000fc40007ffe0ff */
[----:B------:R-:W-:Y:S02]  /*12150*/  FSEL R16, R103, -INF , !P3 ;  /* 0xff80000067107808 */ /* 0x000fe40005800000 */
[----:B------:R-:W-:Y:S02]  /*12160*/  FSEL R10, R105, -INF , !P2 ;  /* 0xff800000690a7808 */ /* 0x000fe40005000000 */
[C---:B------:R-:W-:Y:S02]  /*12170*/  ISETP.GE.AND P3, PT, R6.reuse, R54, PT ;  /* 0x000000360600720c */ /* 0x040fe40003f66270 */
[----:B------:R-:W-:Y:S02]  /*12180*/  ISETP.GE.AND P2, PT, R6, R53, PT ;  /* 0x000000350600720c */ /* 0x000fe40003f46270 */
[----:B------:R-:W-:Y:S02]  /*12190*/  FSEL R100, R100, -INF , !P1 ;  /* 0xff80000064647808 */ /* 0x000fe40004800000 */
[----:B------:R-:W-:-:S02]  /*121a0*/  FSEL R102, R102, -INF , !P0 ;  /* 0xff80000066667808 */ /* 0x000fc40004000000 */
[C---:B------:R-:W-:Y:S02]  /*121b0*/  IADD3 R6, R43.reuse, 0x20, RZ ;  /* 0x000000202b067810 */ /* 0x040fe40007ffe0ff */
[C---:B------:R-:W-:Y:S02]  /*121c0*/  ISETP.GE.AND P1, PT, R2.reuse, R54, PT ;  /* 0x000000360200720c */ /* 0x040fe40003f26270 */
[----:B------:R-:W-:Y:S02]  /*121d0*/  ISETP.GE.AND P0, PT, R2, R53, PT ;  /* 0x000000350200720c */ /* 0x000fe40003f06270 */
[----:B------:R-:W-:Y:S02]  /*121e0*/  IADD3 R2, R43, 0x19, RZ ;  /* 0x000000192b027810 */ /* 0x000fe40007ffe0ff */
[----:B------:R-:W-:Y:S02]  /*121f0*/  FSEL R92, R92, -INF , !P3 ;  /* 0xff8000005c5c7808 */ /* 0x000fe40005800000 */
[----:B------:R-:W-:-:S02]  /*12200*/  FSEL R94, R94, -INF , !P2 ;  /* 0xff8000005e5e7808 */ /* 0x000fc40005000000 */
[CC--:B------:R-:W-:Y:S02]  /*12210*/  ISETP.GE.AND P3, PT, R6.reuse, R54.reuse, PT ;  /* 0x000000360600720c */ /* 0x0c0fe40003f66270 */
[----:B------:R-:W-:Y:S02]  /*12220*/  ISETP.GE.AND P2, PT, R6, R53, PT ;  /* 0x000000350600720c */ /* 0x000fe40003f46270 */
[----:B------:R-:W-:Y:S02]  /*12230*/  FSEL R104, R104, -INF , !P1 ;  /* 0xff80000068687808 */ /* 0x000fe40004800000 */
[----:B------:R-:W-:Y:S02]  /*12240*/  FSEL R106, R106, -INF , !P0 ;  /* 0xff8000006a6a7808 */ /* 0x000fe40004000000 */
        /* <DEDUP_REMOVED lines=15> */
[-C--:B------:R-:W-:Y:S02]  /*12340*/  ISETP.GE.AND P2, PT, R11, R54.reuse, PT ;  /* 0x000000360b00720c */ /* 0x080fe40003f46270 */
[----:B------:R-:W-:Y:S02]  /*12350*/  FSEL R214, R91, -INF , !P0 ;  /* 0xff8000005bd67808 */ /* 0x000fe40004000000 */
[-C--:B------:R-:W-:Y:S02]  /*12360*/  ISETP.GE.AND P0, PT, R2, R54.reuse, PT ;  /* 0x000000360200720c */ /* 0x080fe40003f06270 */
[----:B------:R-:W-:Y:S02]  /*12370*/  FSEL R126, R80, -INF , !P2 ;  /* 0xff800000507e7808 */ /* 0x000fe40005000000 */
[----:B------:R-:W-:-:S02]  /*12380*/  ISETP.GE.AND P2, PT, R43, R54, PT ;  /* 0x000000362b00720c */ /* 0x000fc40003f46270 */
[----:B------:R-:W-:Y:S02]  /*12390*/  FSEL R222, R85, -INF , !P0 ;  /* 0xff80000055de7808 */ /* 0x000fe40004000000 */
[----:B------:R-:W-:Y:S02]  /*123a0*/  ISETP.GE.AND P0, PT, R11, R53, PT ;  /* 0x000000350b00720c */ /* 0x000fe40003f06270 */
[----:B------:R-:W-:Y:S02]  /*123b0*/  IADD3 R13, R43, 0x38, RZ ;  /* 0x000000382b0d7810 */ /* 0x000fe40007ffe0ff */
[----:B------:R-:W-:Y:S02]  /*123c0*/  FSEL R11, R42, -INF , !P2 ;  /* 0xff8000002a0b7808 */ /* 0x000fe40005000000 */
[----:B-1----:R-:W-:Y:S02]  /*123d0*/  FSEL R124, R81, -INF , !P0 ;  /* 0xff800000517c7808 */ /* 0x002fe40004000000 */
[----:B------:R-:W-:-:S02]  /*123e0*/  FSEL R218, R89, -INF , !P1 ;  /* 0xff80000059da7808 */ /* 0x000fc40004800000 */
[C---:B------:R-:W-:Y:S02]  /*123f0*/  ISETP.GE.AND P0, PT, R13.reuse, R54, PT ;  /* 0x000000360d00720c */ /* 0x040fe40003f06270 */
[-C--:B------:R-:W-:Y:S02]  /*12400*/  ISETP.GE.AND P2, PT, R13, R53.reuse, PT ;  /* 0x000000350d00720c */ /* 0x080fe40003f46270 */
[----:B------:R-:W-:Y:S02]  /*12410*/  ISETP.GE.AND P1, PT, R2, R53, PT ;  /* 0x000000350200720c */ /* 0x000fe40003f26270 */
[----:B------:R-:W-:Y:S02]  /*12420*/  FMNMX.FTZ R13, R11, R0, !PT ;  /* 0x000000000b0d7209 */ /* 0x000fe40007810000 */
[----:B------:R-:W-:Y:S02]  /*12430*/  IADD3 R2, R43, 0x31, RZ ;  /* 0x000000312b027810 */ /* 0x000fe40007ffe0ff */
[----:B------:R-:W-:-:S02]  /*12440*/  FSEL R220, R84, -INF , !P3 ;  /* 0xff80000054dc7808 */ /* 0x000fc40005800000 */
[----:B------:R-:W-:Y:S02]  /*12450*/  FSEL R212, R87, -INF , !P1 ;  /* 0xff80000057d47808 */ /* 0x000fe40004800000 */
[----:B------:R-:W-:Y:S01]  /*12460*/  FMNMX.FTZ R13, R14, R13, !PT ;  /* 0x0000000d0e0d7209 */ /* 0x000fe20007810000 */
[----:B------:R-:W-:Y:S01]  /*12470*/  LDSM.16.MT88.4 R84, [R120+0xb000] ;  /* 0x00b000007854783b */ /* 0x000fe20000004200 */
[C---:B------:R-:W-:Y:S02]  /*12480*/  ISETP.GE.AND P1, PT, R2.reuse, R54, PT ;  /* 0x000000360200720c */ /* 0x040fe40003f26270 */
[----:B------:R-:W-:Y:S02]  /*12490*/  ISETP.GE.AND P3, PT, R2, R53, PT ;  /* 0x000000350200720c */ /* 0x000fe40003f66270 */
[----:B------:R-:W-:Y:S02]  /*124a0*/  IADD3 R2, R43, 0x39, RZ ;  /* 0x000000392b027810 */ /* 0x000fe40007ffe0ff */
[----:B------:R-:W-:-:S02]  /*124b0*/  FMNMX.FTZ R13, R100, R13, !PT ;  /* 0x0000000d640d7209 */ /* 0x000fc40007810000 */
[----:B------:R-:W-:Y:S02]  /*124c0*/  FSEL R210, R210, -INF , !P1 ;  /* 0xff800000d2d27808 */ /* 0x000fe40004800000 */
[----:B------:R-:W-:Y:S02]  /*124d0*/  FSEL R66, R76, -INF , !P0 ;  /* 0xff8000004c427808 */ /* 0x000fe40004000000 */
[C---:B------:R-:W-:Y:S02]  /*124e0*/  ISETP.GE.AND P1, PT, R2.reuse, R54, PT ;  /* 0x000000360200720c */ /* 0x040fe40003f26270 */
[----:B------:R-:W-:Y:S02]  /*124f0*/  ISETP.GE.AND P0, PT, R2, R53, PT ;  /* 0x000000350200720c */ /* 0x000fe40003f06270 */
[C---:B------:R-:W-:Y:S02]  /*12500*/  IADD3 R15, R43.reuse, 0x40, RZ ;  /* 0x000000402b0f7810 */ /* 0x040fe40007ffe0ff */
[----:B------:R-:W-:-:S02]  /*12510*/  IADD3 R2, R43, 0x41, RZ ;  /* 0x000000412b027810 */ /* 0x000fc40007ffe0ff */
[----:B------:R-:W-:Y:S02]  /*12520*/  FMNMX.FTZ R13, R16, R13, !PT ;  /* 0x0000000d100d7209 */ /* 0x000fe40007810000 */
[----:B------:R-:W-:Y:S02]  /*12530*/  FSEL R206, R206, -INF , !P3 ;  /* 0xff800000cece7808 */ /* 0x000fe40005800000 */
[----:B------:R-:W-:Y:S02]  /*12540*/  FSEL R64, R77, -INF , !P2 ;  /* 0xff8000004d407808 */ /* 0x000fe40005000000 */
[----:B------:R-:W-:Y:S01]  /*12550*/  FSEL R204, R204, -INF , !P0 ;  /* 0xff800000cccc7808 */ /* 0x000fe20004000000 */
[----:B------:R-:W-:Y:S01]  /*12560*/  LDSM.16.MT88.4 R76, [R144+0xd000] ;  /* 0x00d00000904c783b */ /* 0x000fe20000004200 */
[C---:B------:R-:W-:Y:S02]  /*12570*/  ISETP.GE.AND P3, PT, R15.reuse, R54, PT ;  /* 0x000000360f00720c */ /* 0x040fe40003f66270 */
[----:B------:R-:W-:-:S02]  /*12580*/  ISETP.GE.AND P2, PT, R15, R53, PT ;  /* 0x000000350f00720c */ /* 0x000fc40003f46270 */
[----:B------:R-:W-:Y:S02]  /*12590*/  ISETP.GE.AND P0, PT, R2, R54, PT ;  /* 0x000000360200720c */ /* 0x000fe40003f06270 */
[----:B------:R-:W-:Y:S02]  /*125a0*/  IADD3 R15, R43, 0x48, RZ ;  /* 0x000000482b0f7810 */ /* 0x000fe40007ffe0ff */
[----:B------:R-:W-:Y:S02]  /*125b0*/  FMNMX.FTZ R13, R104, R13, !PT ;  /* 0x0000000d680d7209 */ /* 0x000fe40007810000 */
[----:B------:R-:W-:Y:S02]  /*125c0*/  FSEL R202, R202, -INF , !P0 ;  /* 0xff800000caca7808 */ /* 0x000fe40004000000 */
[----:B------:R-:W-:Y:S02]  /*125d0*/  FMNMX.FTZ R13, R92, R13, !PT ;  /* 0x0000000d5c0d7209 */ /* 0x000fe40007810000 */
        /* <DEDUP_REMOVED lines=16> */
[----:B------:R-:W-:Y:S02]  /*126e0*/  FSEL R208, R208, -INF , !P1 ;  /* 0xff800000d0d07808 */ /* 0x000fe40004800000 */
[----:B------:R-:W-:Y:S02]  /*126f0*/  FMNMX.FTZ R27, R94, R27, !PT ;  /* 0x0000001b5e1b7209 */ /* 0x000fe40007810000 */
[----:B------:R-:W-:-:S02]  /*12700*/  FMNMX.FTZ R29, R66, R29, !PT ;  /* 0x0000001d421d7209 */ /* 0x000fc40007810000 */
[----:B------:R-:W-:Y:S02]  /*12710*/  FMNMX.FTZ R27, R6, R27, !PT ;  /* 0x0000001b061b7209 */ /* 0x000fe40007810000 */
[----:B------:R-:W-:Y:S02]  /*12720*/  FSEL R194, R194, -INF , !P3 ;  /* 0xff800000c2c27808 */ /* 0x000fe40005800000 */
[----:B------:R-:W-:Y:S02]  /*12730*/  FMNMX.FTZ R27, R28, R27, !PT ;  /* 0x0000001b1c1b7209 */ /* 0x000fe40007810000 */
[----:B------:R-:W-:Y:S02]  /*12740*/  FSEL R192, R192, -INF , !P2 ;  /* 0xff800000c0c07808 */ /* 0x000fe40005000000 */
[----:B------:R-:W-:Y:S02]  /*12750*/  FMNMX.FTZ R29, R208, R29, !PT ;  /* 0x0000001dd01d7209 */ /* 0x000fe40007810000 */
[----:B------:R-:W-:-:S02]  /*12760*/  ISETP.GE.AND P1, PT, R2, R53, PT ;  /* 0x000000350200720c */ /* 0x000fc40003f26270 */
[----:B------:R-:W-:Y:S02]  /*12770*/  ISETP.GE.AND P2, PT, R15, R54, PT ;  /* 0x000000360f00720c */ /* 0x000fe40003f46270 */
[----:B------:R-:W-:Y:S02]  /*12780*/  FMNMX.FTZ R27, R214, R27, !PT ;  /* 0x0000001bd61b7209 */ /* 0x000fe40007810000 */
[----:B------:R-:W-:Y:S02]  /*12790*/  IADD3 R2, R43, 0x49, RZ ;  /* 0x000000492b027810 */ /* 0x000fe40007ffe0ff */
[----:B------:R-:W-:Y:S02]  /*127a0*/  FMNMX.FTZ R29, R194, R29, !PT ;  /* 0x0000001dc21d7209 */ /* 0x000fe40007810000 */
[----:B------:R-:W-:Y:S02]  /*127b0*/  FSEL R198, R198, -INF , !P1 ;  /* 0xff800000c6c67808 */ /* 0x000fe40004800000 */
[----:B------:R-:W-:-:S02]  /*127c0*/  FSEL R190, R190, -INF , !P2 ;  /* 0xff800000bebe7808 */ /* 0x000fc40005000000 */
[----:B------:R-:W-:Y:S02]  /*127d0*/  FMNMX.FTZ R27, R216, R27, !PT ;  /* 0x0000001bd81b7209 */ /* 0x000fe40007810000 */
[C---:B------:R-:W-:Y:S02]  /*127e0*/  ISETP.GE.AND P1, PT, R2.reuse, R54, PT ;  /* 0x000000360200720c */ /* 0x040fe40003f26270 */
[----:B------:R-:W-:Y:S02]  /*127f0*/  ISETP.GE.AND P2, PT, R2, R53, PT ;  /* 0x000000350200720c */ /* 0x000fe40003f46270 */
[----:B------:R-:W-:Y:S02]  /*12800*/  IADD3 R2, R43, 0x50, RZ ;  /* 0x000000502b027810 */ /* 0x000fe40007ffe0ff */
[----:B------:R-:W-:Y:S02]  /*12810*/  FMNMX.FTZ R29, R202, R29, !PT ;  /* 0x0000001dca1d7209 */ /* 0x000fe40007810000 */
[----:B------:R-:W-:-:S02]  /*12820*/  FMNMX.FTZ R27, R212, R27, !PT ;  /* 0x0000001bd41b7209 */ /* 0x000fc40007810000 */
[----:B------:R-:W-:Y:S02]  /*12830*/  FSEL R200, R200, -INF , !P1 ;  /* 0xff800000c8c87808 */ /* 0x000fe40004800000 */
[C---:B------:R-:W-:Y:S02]  /*12840*/  ISETP.GE.AND P1, PT, R2.reuse, R54, PT ;  /* 0x000000360200720c */ /* 0x040fe40003f26270 */
        /* <DEDUP_REMOVED lines=9> */
[----:B------:R-:W-:-:S02]  /*128e0*/  FMNMX.FTZ R27, R206, R27, !PT ;  /* 0x0000001bce1b7209 */ /* 0x000fc40007810000 */
[----:B------:R-:W-:Y:S02]  /*128f0*/  FSEL R178, R178, -INF , !P0 ;  /* 0xff800000b2b27808 */ /* 0x000fe40004000000 */
[C---:B------:R-:W-:Y:S02]  /*12900*/  IADD3 R25, R43.reuse, 0x59, RZ ;  /* 0x000000592b197810 */ /* 0x040fe40007ffe0ff */
[----:B------:R-:W-:Y:S02]  /*12910*/  ISETP.GE.AND P0, PT, R26, R54, PT ;  /* 0x000000361a00720c */ /* 0x000fe40003f06270 */
[----:B------:R-:W-:Y:S02]  /*12920*/  FSEL R184, R184, -INF , !P2 ;  /* 0xff800000b8b87808 */ /* 0x000fe40005000000 */
[----:B------:R-:W-:Y:S02]  /*12930*/  FMNMX.FTZ R29, R186, R29, !PT ;  /* 0x0000001dba1d7209 */ /* 0x000fe40007810000 */
[----:B------:R-:W-:-:S02]  /*12940*/  IADD3 R24, R43, 0x60, RZ ;  /* 0x000000602b187810 */ /* 0x000fc40007ffe0ff */
[----:B------:R-:W-:Y:S02]  /*12950*/  FMNMX.FTZ R27, R64, R27, !PT ;  /* 0x0000001b401b7209 */ /* 0x000fe40007810000 */
[----:B------:R-:W-:Y:S02]  /*12960*/  ISETP.GE.AND P1, PT, R2, R53, PT ;  /* 0x000000350200720c */ /* 0x000fe40003f26270 */
[----:B------:R-:W-:Y:S02]  /*12970*/  ISETP.GE.AND P2, PT, R25, R54, PT ;  /* 0x000000361900720c */ /* 0x000fe40003f46270 */
[----:B------:R-:W-:Y:S02]  /*12980*/  FSEL R182, R182, -INF , !P0 ;  /* 0xff800000b6b67808 */ /* 0x000fe40004000000 */
[----:B------:R-:W-:Y:S02]  /*12990*/  FMNMX.FTZ R29, R184, R29, !PT ;  /* 0x0000001db81d7209 */ /* 0x000fe40007810000 */
[----:B------:R-:W-:-:S02]  /*129a0*/  IADD3 R23, R43, 0x61, RZ ;  /* 0x000000612b177810 */ /* 0x000fc40007ffe0ff */
[----:B------:R-:W-:Y:S02]  /*129b0*/  ISETP.GE.AND P0, PT, R24, R54, PT ;  /* 0x000000361800720c */ /* 0x000fe40003f06270 */
[----:B------:R-:W-:Y:S02]  /*129c0*/  FMNMX.FTZ R27, R204, R27, !PT ;  /* 0x0000001bcc1b7209 */ /* 0x000fe40007810000 */
[----:B------:R-:W-:Y:S02]  /*129d0*/  IADD3 R21, R43, 0x68, RZ ;  /* 0x000000682b157810 */ /* 0x000fe40007ffe0ff */
[----:B------:R-:W-:Y:S02]  /*129e0*/  FSEL R176, R176, -INF , !P1 ;  /* 0xff800000b0b07808 */ /* 0x000fe40004800000 */
[----:B------:R-:W-:Y:S02]  /*129f0*/  FSEL R180, R180, -INF , !P2 ;  /* 0xff800000b4b47808 */ /* 0x000fe40005000000 */
[----:B------:R-:W-:-:S02]  /*12a00*/  FMNMX.FTZ R29, R182, R29, !PT ;  /* 0x0000001db61d7209 */ /* 0x000fc40007810000 */
[-C--:B------:R-:W-:Y:S02]  /*12a10*/  ISETP.GE.AND P1, PT, R23, R54.reuse, PT ;  /* 0x000000361700720c */ /* 0x080fe40003f26270 */
[----:B------:R-:W-:Y:S02]  /*12a20*/  FSEL R166, R5, -INF , !P0 ;  /* 0xff80000005a67808 */ /* 0x000fe40004000000 */
[----:B------:R-:W-:Y:S02]  /*12a30*/  FMNMX.FTZ R27, R192, R27, !PT ;  /* 0x0000001bc01b7209 */ /* 0x000fe40007810000 */
[----:B------:R-:W-:Y:S02]  /*12a40*/  IADD3 R19, R43, 0x69, RZ ;  /* 0x000000692b137810 */ /* 0x000fe40007ffe0ff */
[----:B------:R-:W-:Y:S02]  /*12a50*/  ISETP.GE.AND P0, PT, R21, R54, PT ;  /* 0x000000361500720c */ /* 0x000fe40003f06270 */
[----:B------:R-:W-:-:S02]  /*12a60*/  IADD3 R17, R43, 0x70, RZ ;  /* 0x000000702b117810 */ /* 0x000fc40007ffe0ff */
[----:B------:R-:W-:Y:S02]  /*12a70*/  FMNMX.FTZ R29, R180, R29, !PT ;  /* 0x0000001db41d7209 */ /* 0x000fe40007810000 */
[----:B------:R-:W-:Y:S02]  /*12a80*/  FSEL R164, R4, -INF , !P1 ;  /* 0xff80000004a47808 */ /* 0x000fe40004800000 */
[----:B------:R-:W-:Y:S02]  /*12a90*/  FMNMX.FTZ R27, R198, R27, !PT ;  /* 0x0000001bc61b7209 */ /* 0x000fe40007810000 */
[----:B------:R-:W-:Y:S02]  /*12aa0*/  ISETP.GE.AND P1, PT, R19, R54, PT ;  /* 0x000000361300720c */ /* 0x000fe40003f26270 */
[----:B------:R-:W-:Y:S02]  /*12ab0*/  FSEL R160, R160, -INF , !P0 ;  /* 0xff800000a0a07808 */ /* 0x000fe40004000000 */
[----:B------:R-:W-:-:S02]  /*12ac0*/  IADD3 R15, R43, 0x71, RZ ;  /* 0x000000712b0f7810 */ /* 0x000fc40007ffe0ff */
[-C--:B------:R-:W-:Y:S02]  /*12ad0*/  ISETP.GE.AND P0, PT, R17, R54.reuse, PT ;  /* 0x000000361100720c */ /* 0x080fe40003f06270 */
[----:B------:R-:W-:Y:S02]  /*12ae0*/  IADD3 R2, R43, 0x78, RZ ;  /* 0x000000782b027810 */ /* 0x000fe40007ffe0ff */
[----:B------:R-:W-:Y:S02]  /*12af0*/  FMNMX.FTZ R29, R166, R29, !PT ;  /* 0x0000001da61d7209 */ /* 0x000fe40007810000 */
[----:B------:R-:W-:Y:S02]  /*12b00*/  FMNMX.FTZ R27, R188, R27, !PT ;  /* 0x0000001bbc1b7209 */ /* 0x000fe40007810000 */
[----:B------:R-:W-:Y:S02]  /*12b10*/  FSEL R142, R142, -INF , !P1 ;  /* 0xff8000008e8e7808 */ /* 0x000fe40004800000 */
[----:B------:R-:W-:-:S02]  /*12b20*/  ISETP.GE.AND P1, PT, R15, R54, PT ;  /* 0x000000360f00720c */ /* 0x000fc40003f26270 */
[----:B------:R-:W-:Y:S02]  /*12b30*/  FSEL R140, R140, -INF , !P0 ;  /* 0xff8000008c8c7808 */ /* 0x000fe40004000000 */
[----:B------:R-:W-:Y:S02]  /*12b40*/  IADD3 R43, R43, 0x79, RZ ;  /* 0x000000792b2b7810 */ /* 0x000fe40007ffe0ff */
[----:B------:R-:W-:Y:S02]  /*12b50*/  FMNMX.FTZ R29, R164, R29, !PT ;  /* 0x0000001da41d7209 */ /* 0x000fe40007810000 */
[----:B------:R-:W-:Y:S02]  /*12b60*/  ISETP.GE.AND P0, PT, R2, R54, PT ;  /* 0x000000360200720c */ /* 0x000fe40003f06270 */
[----:B------:R-:W-:Y:S02]  /*12b70*/  FMNMX.FTZ R27, R196, R27, !PT ;  /* 0x0000001bc41b7209 */ /* 0x000fe40007810000 */
[----:B------:R-:W-:-:S02]  /*12b80*/  FSEL R138, R138, -INF , !P1 ;  /* 0xff8000008a8a7808 */ /* 0x000fc40004800000 */
[----:B------:R-:W-:Y:S02]  /*12b90*/  FMNMX.FTZ R29, R160, R29, !PT ;  /* 0x0000001da01d7209 */ /* 0x000fe40007810000 */
[----:B------:R-:W-:Y:S02]  /*12ba0*/  ISETP.GE.AND P1, PT, R43, R54, PT ;  /* 0x000000362b00720c */ /* 0x000fe40003f26270 */
[----:B------:R-:W-:Y:S02]  /*12bb0*/  FSEL R136, R136, -INF , !P0 ;  /* 0xff80000088887808 */ /* 0x000fe40004000000 */
[----:B------:R-:W-:Y:S02]  /*12bc0*/  ISETP.GE.AND P0, PT, R26, R53, PT ;  /* 0x000000351a00720c */ /* 0x000fe40003f06270 */
[----:B------:R-:W-:Y:S02]  /*12bd0*/  FMNMX.FTZ R27, R178, R27, !PT ;  /* 0x0000001bb21b7209 */ /* 0x000fe40007810000 */
[----:B------:R-:W-:-:S02]  /*12be0*/  FMNMX.FTZ R29, R142, R29, !PT ;  /* 0x0000001d8e1d7209 */ /* 0x000fc40007810000 */
[----:B------:R-:W-:Y:S02]  /*12bf0*/  FSEL R134, R134, -INF , !P1 ;  /* 0xff80000086867808 */ /* 0x000fe40004800000 */
[----:B------:R-:W-:Y:S02]  /*12c00*/  ISETP.GE.AND P1, PT, R25, R53, PT ;  /* 0x000000351900720c */ /* 0x000fe40003f26270 */
[----:B------:R-:W-:Y:S02]  /*12c10*/  FSEL R174, R174, -INF , !P0 ;  /* 0xff800000aeae7808 */ /* 0x000fe40004000000 */
[----:B------:R-:W-:Y:S02]  /*12c20*/  FMNMX.FTZ R27, R176, R27, !PT ;  /* 0x0000001bb01b7209 */ /* 0x000fe40007810000 */
        /* <DEDUP_REMOVED lines=10> */
[----:B------:R-:W-:Y:S02]  /*12cd0*/  FSEL R22, R22, -INF , !P1 ;  /* 0xff80000016167808 */ /* 0x000fe40004800000 */
[----:B------:R-:W-:Y:S02]  /*12ce0*/  FMNMX.FTZ R27, R62, R27, !PT ;  /* 0x0000001b3e1b7209 */ /* 0x000fe40007810000 */
[----:B------:R-:W-:Y:S02]  /*12cf0*/  FMNMX.FTZ R4, R134, R29, !PT ;  /* 0x0000001d86047209 */ /* 0x000fe40007810000 */
[----:B------:R-:W-:-:S02]  /*12d00*/  ISETP.GE.AND P1, PT, R19, R53, PT ;  /* 0x000000351300720c */ /* 0x000fc40003f26270 */
[----:B------:R-:W-:Y:S01]  /*12d10*/  FSEL R20, R20, -INF , !P0 ;  /* 0xff80000014147808 */ /* 0x000fe20004000000 */
[----:B------:R-:W1:Y:S01]  /*12d20*/  SHFL.BFLY PT, R5, R4, 0x2, 0x1f ;  /* 0x0c401f0004057f89 */ /* 0x000e6200000e0000 */
        /* <DEDUP_REMOVED lines=15> */
[----:B-1----:R-:W-:Y:S01]  /*12e20*/  FMNMX.FTZ R5, R4, R5, !PT ;  /* 0x0000000504057209 */ /* 0x002fe20007810000 */
[----:B------:R-:W-:Y:S01]  /*12e30*/  LDSM.16.MT88.4 R24, [R120+0x9400] ;  /* 0x009400007818783b */ /* 0x000fe20000004200 */
        /* <DEDUP_REMOVED lines=18> */
[----:B------:R-:W2:Y:S01]  /*12f60*/  MUFU.EX2 R130, R130 ;  /* 0x0000008200827308 */ /* 0x000ea20000000800 */
[----:B------:R-:W-:Y:S01]  /*12f70*/  LDSM.16.MT88.4 R16, [R120+0xd000] ;  /* 0x00d000007810783b */ /* 0x000fe20000004200 */
[--C-:B------:R-:W-:Y:S01]  /*12f80*/  FFMA.FTZ R32, R32, c[0x0][0x23c], -R51.reuse ;  /* 0x00008f0020207a23 */ /* 0x100fe20000010833 */
[----:B-1----:R-:W-:Y:S01]  /*12f90*/  FMNMX.FTZ R0, R4, R5, !PT ;  /* 0x0000000504007209 */ /* 0x002fe20007810000 */
[--C-:B------:R-:W-:Y:S02]  /*12fa0*/  FFMA.FTZ R29, R218, c[0x0][0x23c], -R51.reuse ;  /* 0x00008f00da1d7a23 */ /* 0x100fe40000010833 */
[--C-:B------:R-:W-:Y:S01]  /*12fb0*/  FFMA.FTZ R126, R126, c[0x0][0x23c], -R51.reuse ;  /* 0x00008f007e7e7a23 */ /* 0x100fe20000010833 */
[C---:B------:R-:W-:Y:S01]  /*12fc0*/  FSETP.NEU.FTZ.AND P0, PT, R0.reuse, -INF , PT ;  /* 0xff8000000000780b */ /* 0x040fe20003f1d000 */
[----:B------:R-:W-:Y:S01]  /*12fd0*/  FMUL.FTZ R37, R0, c[0x0][0x23c] ;  /* 0x00008f0000257a20 */ /* 0x000fe20000410000 */
[----:B------:R-:W-:Y:S01]  /*12fe0*/  MUFU.EX2 R21, R21 ;  /* 0x0000001500157308 */ /* 0x000fe20000000800 */
[----:B------:R-:W-:-:S02]  /*12ff0*/  FFMA.FTZ R49, R210, c[0x0][0x23c], -R51 ;  /* 0x00008f00d2317a23 */ /* 0x000fc40000010833 */
[--C-:B------:R-:W-:Y:S01]  /*13000*/  FFMA.FTZ R66, R66, c[0x0][0x23c], -R51.reuse ;  /* 0x00008f0042427a23 */ /* 0x100fe20000010833 */
[----:B------:R-:W-:Y:S01]  /*13010*/  FSEL R37, R37, RZ, P0 ;  /* 0x000000ff25257208 */ /* 0x000fe20000000000 */
[----:B------:R-:W-:Y:S01]  /*13020*/  FFMA.FTZ R45, R208, c[0x0][0x23c], -R51 ;  /* 0x00008f00d02d7a23 */ /* 0x000fe20000010833 */
[----:B--2---:R-:W-:Y:S02]  /*13030*/  F2FP.PACK_AB R68, R23, R130 ;  /* 0x000000821744723e */ /* 0x004fe400000000ff */
[----:B------:R-:W1:Y:S01]  /*13040*/  MUFU.EX2 R38, R38 ;  /* 0x0000002600267308 */ /* 0x000e620000000800 */
[--C-:B------:R-:W-:Y:S02]  /*13050*/  FFMA.FTZ R172, R13, c[0x0][0x23c], -R37.reuse ;  /* 0x00008f000dac7a23 */ /* 0x100fe40000010825 */
[--C-:B------:R-:W-:Y:S02]  /*13060*/  FFMA.FTZ R55, R12, c[0x0][0x23c], -R37.reuse ;  /* 0x00008f000c377a23 */ /* 0x100fe40000010825 */
[--C-:B------:R-:W-:Y:S01]  /*13070*/  FFMA.FTZ R60, R8, c[0x0][0x23c], -R37.reuse ;  /* 0x00008f00083c7a23 */ /* 0x100fe20000010825 */
[----:B------:R-:W-:Y:S01]  /*13080*/  LDSM.16.MT88.4 R12, [R144+0xb400] ;  /* 0x00b40000900c783b */ /* 0x000fe20000004200 */
[--C-:B------:R-:W-:Y:S01]  /*13090*/  FFMA.FTZ R43, R102, c[0x0][0x23c], -R37.reuse ;  /* 0x00008f00662b7a23 */ /* 0x100fe20000010825 */
[----:B------:R-:W-:Y:S01]  /*130a0*/  MUFU.EX2 R172, R172 ;  /* 0x000000ac00ac7308 */ /* 0x000fe20000000800 */
[--C-:B------:R-:W-:Y:S01]  /*130b0*/  FFMA.FTZ R58, R10, c[0x0][0x23c], -R37.reuse ;  /* 0x00008f000a3a7a23 */ /* 0x100fe20000010825 */
[----:B------:R-:W-:Y:S01]  /*130c0*/  LDSM.16.MT88.4 R100, [R120+0x9000] ;  /* 0x009000007864783b */ /* 0x000fe20000004200 */
[----:B------:R-:W-:-:S02]  /*130d0*/  FFMA.FTZ R35, R106, c[0x0][0x23c], -R37 ;  /* 0x00008f006a237a23 */ /* 0x000fc40000010825 */
[--C-:B------:R-:W-:Y:S01]  /*130e0*/  FFMA.FTZ R34, R94, c[0x0][0x23c], -R37.reuse ;  /* 0x00008f005e227a23 */ /* 0x100fe20000010825 */
[----:B------:R-:W-:Y:S01]  /*130f0*/  LDSM.16.MT88.4 R8, [R144+0x9400] ;  /* 0x009400009008783b */ /* 0x000fe20000004200 */
[--C-:B------:R-:W-:Y:S01]  /*13100*/  FFMA.FTZ R31, R6, c[0x0][0x23c], -R37.reuse ;  /* 0x00008f00061f7a23 */ /* 0x100fe20000010825 */
[----:B------:R-:W2:Y:S01]  /*13110*/  MUFU.EX2 R55, R55 ;  /* 0x0000003700377308 */ /* 0x000ea20000000800 */
[----:B-1----:R-:W-:Y:S01]  /*13120*/  F2FP.PACK_AB R70, R38, R21 ;  /* 0x000000152646723e */ /* 0x002fe200000000ff */
[----:B------:R-:W1:Y:S01]  /*13130*/  LDSM.16.MT88.4 R92, [R144+0xb000] ;  /* 0x00b00000905c783b */ /* 0x000e620000004200 */
[--C-:B------:R-:W-:Y:S02]  /*13140*/  FFMA.FTZ R28, R28, c[0x0][0x23c], -R37.reuse ;  /* 0x00008f001c1c7a23 */ /* 0x100fe40000010825 */
[--C-:B------:R-:W-:Y:S02]  /*13150*/  FFMA.FTZ R3, R212, c[0x0][0x23c], -R37.reuse ;  /* 0x00008f00d4037a23 */ /* 0x100fe40000010825 */
[--C-:B------:R-:W-:Y:S01]  /*13160*/  FFMA.FTZ R124, R124, c[0x0][0x23c], -R37.reuse ;  /* 0x00008f007c7c7a23 */ /* 0x100fe20000010825 */
[----:B------:R-:W-:Y:S01]  /*13170*/  MUFU.EX2 R60, R60 ;  /* 0x0000003c003c7308 */ /* 0x000fe20000000800 */
[----:B------:R-:W-:-:S02]  /*13180*/  FFMA.FTZ R47, R206, c[0x0][0x23c], -R37 ;  /* 0x00008f00ce2f7a23 */ /* 0x000fc40000010825 */
[--C-:B------:R-:W-:Y:S02]  /*13190*/  FFMA.FTZ R64, R64, c[0x0][0x23c], -R37.reuse ;  /* 0x00008f0040407a23 */ /* 0x100fe40000010825 */
[----:B------:R-:W-:Y:S02]  /*131a0*/  FFMA.FTZ R41, R204, c[0x0][0x23c], -R37 ;  /* 0x00008f00cc297a23 */ /* 0x000fe40000010825 */
[--C-:B------:R-:W-:Y:S01]  /*131b0*/  FFMA.FTZ R194, R194, c[0x0][0x23c], -R51.reuse ;  /* 0x00008f00c2c27a23 */ /* 0x100fe20000010833 */
[----:B------:R-:W3:Y:S01]  /*131c0*/  MUFU.EX2 R43, R43 ;  /* 0x0000002b002b7308 */ /* 0x000ee20000000800 */
[----:B--2---:R-:W-:Y:S01]  /*131d0*/  F2FP.PACK_AB R69, R55, R172 ;  /* 0x000000ac3745723e */ /* 0x004fe200000000ff */
        /* <DEDUP_REMOVED lines=8> */
[----:B---3--:R-:W-:Y:S01]  /*13260*/  F2FP.PACK_AB R71, R43, R60 ;  /* 0x0000003c2b47723e */ /* 0x008fe200000000ff */
[----:B------:R-:W2:Y:S01]  /*13270*/  MUFU.EX2 R36, R36 ;  /* 0x0000002400247308 */ /* 0x000ea20000000800 */
[----:B------:R-:W-:-:S02]  /*13280*/  FFMA.FTZ R186, R186, c[0x0][0x23c], -R51 ;  /* 0x00008f00baba7a23 */ /* 0x000fc40000010833 */
[--C-:B------:R-:W-:Y:S02]  /*13290*/  FFMA.FTZ R67, R184, c[0x0][0x23c], -R51.reuse ;  /* 0x00008f00b8437a23 */ /* 0x100fe40000010833 */
[--C-:B------:R-:W-:Y:S01]  /*132a0*/  FFMA.FTZ R182, R182, c[0x0][0x23c], -R51.reuse ;  /* 0x00008f00b6b67a23 */ /* 0x100fe20000010833 */
[C---:B------:R-:W-:Y:S01]  /*132b0*/  HMMA.16816.F32 R112, R68.reuse, R108, RZ ;  /* 0x0000006c4470723c */ /* 0x040fe200000018ff */
[----:B------:R-:W-:Y:S01]  /*132c0*/  FFMA.FTZ R65, R180, c[0x0][0x23c], -R51 ;  /* 0x00008f00b4417a23 */ /* 0x000fe20000010833 */
[----:B------:R-:W-:Y:S01]  /*132d0*/  MUFU.EX2 R33, R33 ;  /* 0x0000002100217308 */ /* 0x000fe20000000800 */
[--C-:B------:R-:W-:Y:S02]  /*132e0*/  FFMA.FTZ R178, R178, c[0x0][0x23c], -R37.reuse ;  /* 0x00008f00b2b27a23 */ /* 0x100fe40000010825 */
[--C-:B------:R-:W-:Y:S02]  /*132f0*/  FFMA.FTZ R123, R176, c[0x0][0x23c], -R37.reuse ;  /* 0x00008f00b07b7a23 */ /* 0x100fe40000010825 */
[--C-:B------:R-:W-:Y:S01]  /*13300*/  FFMA.FTZ R174, R174, c[0x0][0x23c], -R37.reuse ;  /* 0x00008f00aeae7a23 */ /* 0x100fe20000010825 */
[----:B------:R-:W-:Y:S01]  /*13310*/  HMMA.16816.F32 R108, R68, R110, RZ ;  /* 0x0000006e446c723c */ /* 0x000fe200000018ff */
[----:B------:R-:W-:Y:S01]  /*13320*/  FFMA.FTZ R121, R132, c[0x0][0x23c], -R37 ;  /* 0x00008f0084797a23 */ /* 0x000fe20000010825 */
[----:B------:R-:W3:Y:S01]  /*13330*/  MUFU.EX2 R30, R30 ;  /* 0x0000001e001e7308 */ /* 0x000ee20000000800 */
[----:B--2---:R-:W-:Y:S01]  /*13340*/  F2FP.PACK_AB R4, R36, R39 ;  /* 0x000000272404723e */ /* 0x004fe200000000ff */
[----:B------:R-:W-:-:S02]  /*13350*/  FFMA.FTZ R132, R166, c[0x0][0x23c], -R51 ;  /* 0x00008f00a6847a23 */ /* 0x000fc40000010833 */
[--C-:B------:R-:W-:Y:S02]  /*13360*/  FFMA.FTZ R62, R62, c[0x0][0x23c], -R37.reuse ;  /* 0x00008f003e3e7a23 */ /* 0x100fe40000010825 */
[C---:B------:R-:W-:Y:S01]  /*13370*/  HMMA.16816.F32 R88, R68.reuse, R84, RZ ;  /* 0x000000544458723c */ /* 0x040fe200000018ff */
[--C-:B------:R-:W-:Y:S01]  /*13380*/  FFMA.FTZ R125, R22, c[0x0][0x23c], -R37.reuse ;  /* 0x00008f00167d7a23 */ /* 0x100fe20000010825 */
[----:B------:R-:W-:Y:S01]  /*13390*/  MUFU.EX2 R58, R58 ;  /* 0x0000003a003a7308 */ /* 0x000fe20000000800 */
[--C-:B------:R-:W-:Y:S02]  /*133a0*/  FFMA.FTZ R127, R20, c[0x0][0x23c], -R37.reuse ;  /* 0x00008f00147f7a23 */ /* 0x100fe40000010825 */
[----:B------:R-:W-:Y:S02]  /*133b0*/  FFMA.FTZ R56, R56, c[0x0][0x23c], -R37 ;  /* 0x00008f0038387a23 */ /* 0x000fe40000010825 */
[--C-:B------:R-:W-:Y:S01]  /*133c0*/  FFMA.FTZ R164, R164, c[0x0][0x23c], -R51.reuse ;  /* 0x00008f00a4a47a23 */ /* 0x100fe20000010833 */
[----:B------:R-:W-:Y:S01]  /*133d0*/  HMMA.16816.F32 R84, R68, R86, RZ ;  /* 0x000000564454723c */ /* 0x000fe200000018ff */
[--C-:B------:R-:W-:Y:S01]  /*133e0*/  FFMA.FTZ R160, R160, c[0x0][0x23c], -R51.reuse ;  /* 0x00008f00a0a07a23 */ /* 0x100fe20000010833 */
[----:B------:R-:W2:Y:S01]  /*133f0*/  MUFU.EX2 R35, R35 ;  /* 0x0000002300237308 */ /* 0x000ea20000000800 */
[----:B---3--:R-:W-:Y:S01]  /*13400*/  F2FP.PACK_AB R6, R30, R33 ;  /* 0x000000211e06723e */ /* 0x008fe200000000ff */
[----:B------:R-:W-:-:S02]  /*13410*/  FFMA.FTZ R133, R142, c[0x0][0x23c], -R51 ;  /* 0x00008f008e857a23 */ /* 0x000fc40000010833 */
[--C-:B------:R-:W-:Y:S02]  /*13420*/  FFMA.FTZ R140, R140, c[0x0][0x23c], -R51.reuse ;  /* 0x00008f008c8c7a23 */ /* 0x100fe40000010833 */
[C---:B-1----:R-:W-:Y:S01]  /*13430*/  HMMA.16816.F32 R96, R68.reuse, R92, RZ ;  /* 0x0000005c4460723c */ /* 0x042fe200000018ff */
[--C-:B------:R-:W-:Y:S01]  /*13440*/  FFMA.FTZ R138, R138, c[0x0][0x23c], -R51.reuse ;  /* 0x00008f008a8a7a23 */ /* 0x100fe20000010833 */
[----:B------:R-:W-:Y:S01]  /*13450*/  MUFU.EX2 R34, R34 ;  /* 0x0000002200227308 */ /* 0x000fe20000000800 */
[--C-:B------:R-:W-:Y:S02]  /*13460*/  FFMA.FTZ R136, R136, c[0x0][0x23c], -R51.reuse ;  /* 0x00008f0088887a23 */ /* 0x100fe40000010833 */
[----:B------:R-:W-:Y:S02]  /*13470*/  FFMA.FTZ R134, R134, c[0x0][0x23c], -R51 ;  /* 0x00008f0086867a23 */ /* 0x000fe40000010833 */
[----:B------:R-:W-:Y:S01]  /*13480*/  FADD.FTZ R142, R130, R23 ;  /* 0x00000017828e7221 */ /* 0x000fe20000010000 */
[----:B------:R-:W-:Y:S01]  /*13490*/  HMMA.16816.F32 R92, R68, R94, RZ ;  /* 0x0000005e445c723c */ /* 0x000fe200000018ff */
        /* <DEDUP_REMOVED lines=8> */
[----:B------:R-:W-:Y:S02]  /*13520*/  FADD.FTZ R43, R43, R60 ;  /* 0x0000003c2b2b7221 */ /* 0x000fe40000010000 */
[----:B------:R-:W-:Y:S02]  /*13530*/  FFMA.FTZ R44, R44, c[0x0][0x23c], -R37 ;  /* 0x00008f002c2c7a23 */ /* 0x000fe40000010825 */
[----:B------:R-:W-:Y:S01]  /*13540*/  FADD.FTZ R58, R58, R43 ;  /* 0x0000002b3a3a7221 */ /* 0x000fe20000010000 */
[C---:B------:R-:W-:Y:S01]  /*13550*/  HMMA.16816.F32 R80, R68.reuse, R76, RZ ;  /* 0x0000004c4450723c */ /* 0x040fe200000018ff */
        /* <DEDUP_REMOVED lines=18> */
[C---:B------:R-:W-:Y:S01]  /*13680*/  HMMA.16816.F32 R92, R4.reuse, R14, R92 ;  /* 0x0000000e045c723c */ /* 0x040fe2000000185c */
[----:B------:R-:W3:Y:S01]  /*13690*/  LDSM.16.MT88.4 R12, [R144+0xd400] ;  /* 0x00d40000900c783b */ /* 0x000ee20000004200 */
[----:B------:R-:W-:Y:S06]  /*136a0*/  MUFU.EX2 R47, R47 ;  /* 0x0000002f002f7308 */ /* 0x000fec0000000800 */
[C---:B--2---:R-:W-:Y:S02]  /*136b0*/  HMMA.16816.F32 R88, R4.reuse, R8, R88 ;  /* 0x000000080458723c */ /* 0x044fe40000001858 */
[----:B------:R-:W-:Y:S06]  /*136c0*/  MUFU.EX2 R64, R64 ;  /* 0x0000004000407308 */ /* 0x000fec0000000800 */
[C---:B------:R-:W-:Y:S01]  /*136d0*/  HMMA.16816.F32 R84, R4.reuse, R10, R84 ;  /* 0x0000000a0454723c */ /* 0x040fe20000001854 */
[----:B------:R-:W2:Y:S01]  /*136e0*/  LDSM.16.MT88.4 R8, [R120+0xd400] ;  /* 0x00d400007808783b */ /* 0x000ea20000004200 */
[----:B------:R-:W-:Y:S06]  /*136f0*/  MUFU.EX2 R41, R41 ;  /* 0x0000002900297308 */ /* 0x000fec0000000800 */
[C---:B------:R-:W-:Y:S02]  /*13700*/  HMMA.16816.F32 R104, R4.reuse, R24, R104 ;  /* 0x000000180468723c */ /* 0x040fe40000001868 */
[----:B------:R-:W-:Y:S05]  /*13710*/  MUFU.EX2 R194, R194 ;  /* 0x000000c200c27308 */ /* 0x000fea0000000800 */
[----:B------:R-:W-:Y:S01]  /*13720*/  FFMA.FTZ R24, R222, c[0x0][0x23c], -R51 ;  /* 0x00008f00de187a23 */ /* 0x000fe20000010833 */
[----:B------:R-:W-:Y:S01]  /*13730*/  HMMA.16816.F32 R100, R4, R26, R100 ;  /* 0x0000001a0464723c */ /* 0x000fe20000001864 */
[----:B------:R-:W-:Y:S01]  /*13740*/  FFMA.FTZ R25, R214, c[0x0][0x23c], -R37 ;  /* 0x00008f00d6197a23 */ /* 0x000fe20000010825 */
[----:B------:R-:W-:Y:S05]  /*13750*/  MUFU.EX2 R63, R63 ;  /* 0x0000003f003f7308 */ /* 0x000fea0000000800 */
[----:B------:R-:W-:-:S02]  /*13760*/  FFMA.FTZ R27, R220, c[0x0][0x23c], -R51 ;  /* 0x00008f00dc1b7a23 */ /* 0x000fc40000010833 */
[----:B------:R-:W-:Y:S01]  /*13770*/  FFMA.FTZ R26, R216, c[0x0][0x23c], -R37 ;  /* 0x00008f00d81a7a23 */ /* 0x000fe20000010825 */
[C---:B---3--:R-:W-:Y:S01]  /*13780*/  HMMA.16816.F32 R80, R4.reuse, R12, R80 ;  /* 0x0000000c0450723c */ /* 0x048fe20000001850 */
[----:B------:R-:W-:Y:S07]  /*13790*/  MUFU.EX2 R24, R24 ;  /* 0x0000001800187308 */ /* 0x000fee0000000800 */
[C---:B------:R-:W-:Y:S01]  /*137a0*/  HMMA.16816.F32 R76, R4.reuse, R14, R76 ;  /* 0x0000000e044c723c */ /* 0x040fe2000000184c */
[----:B------:R-:W3:Y:S01]  /*137b0*/  MUFU.EX2 R27, R27 ;  /* 0x0000001b001b7308 */ /* 0x000ee20000000800 */
[----:B------:R-:W4:Y:S06]  /*137c0*/  LDSM.16.MT88.4 R12, [R144+0x9800] ;  /* 0x00980000900c783b */ /* 0x000f2c0000004200 */
[C---:B--2---:R-:W-:Y:S01]  /*137d0*/  HMMA.16816.F32 R72, R4.reuse, R8, R72 ;  /* 0x000000080448723c */ /* 0x044fe20000001848 */
[----:B------:R-:W2:Y:S07]  /*137e0*/  MUFU.EX2 R25, R25 ;  /* 0x0000001900197308 */ /* 0x000eae0000000800 */
[----:B------:R-:W-:Y:S01]  /*137f0*/  HMMA.16816.F32 R68, R4, R10, R68 ;  /* 0x0000000a0444723c */ /* 0x000fe20000001844 */
[----:B------:R-:W5:Y:S01]  /*13800*/  LDSM.16.MT88.4 R8, [R120+0x9800] ;  /* 0x009800007808783b */ /* 0x000f620000004200 */
[----:B------:R-:W2:Y:S05]  /*13810*/  MUFU.EX2 R26, R26 ;  /* 0x0000001a001a7308 */ /* 0x000eaa0000000800 */
[----:B-1----:R-:W-:-:S02]  /*13820*/  F2FP.PACK_AB R4, R29, R32 ;  /* 0x000000201d04723e */ /* 0x002fc400000000ff */
[----:B---3--:R-:W-:Y:S01]  /*13830*/  F2FP.PACK_AB R6, R24, R27 ;  /* 0x0000001b1806723e */ /* 0x008fe200000000ff */
[----:B------:R-:W-:Y:S01]  /*13840*/  MUFU.EX2 R190, R190 ;  /* 0x000000be00be7308 */ /* 0x000fe20000000800 */
[----:B--2---:R-:W-:Y:S02]  /*13850*/  F2FP.PACK_AB R5, R25, R28 ;  /* 0x0000001c1905723e */ /* 0x004fe400000000ff */
[----:B------:R-:W-:-:S05]  /*13860*/  F2FP.PACK_AB R7, R3, R26 ;  /* 0x0000001a0307723e */ /* 0x000fca00000000ff */
[----:B------:R-:W1:Y:S02]  /*13870*/  MUFU.EX2 R59, R59 ;  /* 0x0000003b003b7308 */ /* 0x000e640000000800 */
[C---:B----4-:R-:W-:Y:S06]  /*13880*/  HMMA.16816.F32 R112, R4.reuse, R12, R112 ;  /* 0x0000000c0470723c */ /* 0x050fec0000001870 */
[----:B------:R-:W-:Y:S02]  /*13890*/  MUFU.EX2 R192, R192 ;  /* 0x000000c000c07308 */ /* 0x000fe40000000800 */
[C---:B------:R-:W-:Y:S01]  /*138a0*/  HMMA.16816.F32 R108, R4.reuse, R14, R108 ;  /* 0x0000000e046c723c */ /* 0x040fe2000000186c */
[----:B------:R-:W2:Y:S05]  /*138b0*/  LDSM.16.MT88.4 R12, [R144+0xb800] ;  /* 0x00b80000900c783b */ /* 0x000eaa0000004200 */
[----:B------:R-:W3:Y:S02]  /*138c0*/  MUFU.EX2 R61, R61 ;  /* 0x0000003d003d7308 */ /* 0x000ee40000000800 */
[C---:B-----5:R-:W-:Y:S06]  /*138d0*/  HMMA.16816.F32 R104, R4.reuse, R8, R104 ;  /* 0x000000080468723c */ /* 0x060fec0000001868 */
[----:B------:R-:W-:Y:S02]  /*138e0*/  MUFU.EX2 R188, R188 ;  /* 0x000000bc00bc7308 */ /* 0x000fe40000000800 */
[C---:B------:R-:W-:Y:S01]  /*138f0*/  HMMA.16816.F32 R100, R4.reuse, R10, R100 ;  /* 0x0000000a0464723c */ /* 0x040fe20000001864 */
[----:B------:R-:W4:Y:S05]  /*13900*/  LDSM.16.MT88.4 R8, [R120+0xb800] ;  /* 0x00b800007808783b */ /* 0x000f2a0000004200 */
[----:B------:R-:W5:Y:S08]  /*13910*/  MUFU.EX2 R57, R57 ;  /* 0x0000003900397308 */ /* 0x000f700000000800 */
[----:B------:R-:W-:Y:S08]  /*13920*/  MUFU.EX2 R186, R186 ;  /* 0x000000ba00ba7308 */ /* 0x000ff00000000800 */
[----:B------:R-:W1:Y:S01]  /*13930*/  MUFU.EX2 R67, R67 ;  /* 0x0000004300437308 */ /* 0x000e620000000800 */
[C---:B--2---:R-:W-:Y:S07]  /*13940*/  HMMA.16816.F32 R96, R4.reuse, R12, R96 ;  /* 0x0000000c0460723c */ /* 0x044fee0000001860 */
[----:B------:R-:W-:Y:S01]  /*13950*/  MUFU.EX2 R182, R182 ;  /* 0x000000b600b67308 */ /* 0x000fe20000000800 */
[C---:B------:R-:W-:Y:S01]  /*13960*/  HMMA.16816.F32 R92, R4.reuse, R14, R92 ;  /* 0x0000000e045c723c */ /* 0x040fe2000000185c */
[----:B------:R-:W2:Y:S06]  /*13970*/  LDSM.16.MT88.4 R12, [R144+0xd800] ;  /* 0x00d80000900c783b */ /* 0x000eac0000004200 */
[----:B------:R-:W1:Y:S01]  /*13980*/  MUFU.EX2 R65, R65 ;  /* 0x0000004100417308 */ /* 0x000e620000000800 */
[C---:B----4-:R-:W-:Y:S07]  /*13990*/  HMMA.16816.F32 R88, R4.reuse, R8, R88 ;  /* 0x000000080458723c */ /* 0x050fee0000001858 */
[----:B------:R-:W-:Y:S01]  /*139a0*/  MUFU.EX2 R178, R178 ;  /* 0x000000b200b27308 */ /* 0x000fe20000000800 */
[C---:B------:R-:W-:Y:S01]  /*139b0*/  HMMA.16816.F32 R84, R4.reuse, R10, R84 ;  /* 0x0000000a0454723c */ /* 0x040fe20000001854 */
[----:B------:R-:W4:Y:S06]  /*139c0*/  LDSM.16.MT88.4 R8, [R120+0xd800] ;  /* 0x00d800007808783b */ /* 0x000f2c0000004200 */
[----:B------:R-:W1:Y:S08]  /*139d0*/  MUFU.EX2 R123, R123 ;  /* 0x0000007b007b7308 */ /* 0x000e700000000800 */
[----:B------:R-:W-:Y:S08]  /*139e0*/  MUFU.EX2 R174, R174 ;  /* 0x000000ae00ae7308 */ /* 0x000ff00000000800 */
[----:B------:R-:W1:Y:S01]  /*139f0*/  MUFU.EX2 R121, R121 ;  /* 0x0000007900797308 */ /* 0x000e620000000800 */
[C---:B--2---:R-:W-:Y:S07]  /*13a00*/  HMMA.16816.F32 R80, R4.reuse, R12, R80 ;  /* 0x0000000c0450723c */ /* 0x044fee0000001850 */
[----:B------:R-:W-:Y:S01]  /*13a10*/  MUFU.EX2 R132, R132 ;  /* 0x0000008400847308 */ /* 0x000fe20000000800 */
[C---:B------:R-:W-:Y:S01]  /*13a20*/  HMMA.16816.F32 R76, R4.reuse, R14, R76 ;  /* 0x0000000e044c723c */ /* 0x040fe2000000184c */
[----:B------:R-:W2:Y:S06]  /*13a30*/  LDSM.16.MT88.4 R12, [R144+0x9c00] ;  /* 0x009c0000900c783b */ /* 0x000eac0000004200 */
[----:B------:R1:W1:Y:S01]  /*13a40*/  MUFU.EX2 R55, R164 ;  /* 0x000000a400377308 */ /* 0x0002620000000800 */
[C---:B----4-:R-:W-:Y:S07]  /*13a50*/  HMMA.16816.F32 R72, R4.reuse, R8, R72 ;  /* 0x000000080448723c */ /* 0x050fee0000001848 */
[----:B------:R-:W-:Y:S01]  /*13a60*/  MUFU.EX2 R51, R160 ;  /* 0x000000a000337308 */ /* 0x000fe20000000800 */
[----:B------:R-:W-:Y:S01]  /*13a70*/  HMMA.16816.F32 R68, R4, R10, R68 ;  /* 0x0000000a0444723c */ /* 0x000fe20000001844 */
[----:B------:R-:W4:Y:S06]  /*13a80*/  LDSM.16.MT88.4 R8, [R120+0x9c00] ;  /* 0x009c00007808783b */ /* 0x000f2c0000004200 */
[----:B------:R-:W2:Y:S01]  /*13a90*/  MUFU.EX2 R130, R133 ;  /* 0x0000008500827308 */ /* 0x000ea20000000800 */
[----:B-1----:R-:W-:Y:S01]  /*13aa0*/  FFMA.FTZ R164, R42, c[0x0][0x23c], -R37 ;  /* 0x00008f002aa47a23 */ /* 0x002fe20000010825 */
[----:B------:R-:W-:-:S02]  /*13ab0*/  F2FP.PACK_AB R4, R49, R126 ;  /* 0x0000007e3104723e */ /* 0x000fc400000000ff */
[----:B------:R-:W-:-:S04]  /*13ac0*/  F2FP.PACK_AB R6, R45, R66 ;  /* 0x000000422d06723e */ /* 0x000fc800000000ff */
[----:B------:R-:W-:Y:S01]  /*13ad0*/  MUFU.EX2 R62, R62 ;  /* 0x0000003e003e7308 */ /* 0x000fe20000000800 */
[----:B------:R-:W-:Y:S02]  /*13ae0*/  F2FP.PACK_AB R5, R47, R124 ;  /* 0x0000007c2f05723e */ /* 0x000fe400000000ff */
[----:B------:R-:W-:-:S05]  /*13af0*/  F2FP.PACK_AB R7, R41, R64 ;  /* 0x000000402907723e */ /* 0x000fca00000000ff */
[----:B------:R-:W1:Y:S02]  /*13b00*/  MUFU.EX2 R125, R125 ;  /* 0x0000007d007d7308 */ /* 0x000e640000000800 */
[C---:B--2---:R-:W-:Y:S06]  /*13b10*/  HMMA.16816.F32 R112, R4.reuse, R12, R112 ;  /* 0x0000000c0470723c */ /* 0x044fec0000001870 */
[----:B------:R-:W-:Y:S02]  /*13b20*/  MUFU.EX2 R127, R127 ;  /* 0x0000007f007f7308 */ /* 0x000fe40000000800 */
[C---:B------:R-:W-:Y:S01]  /*13b30*/  HMMA.16816.F32 R108, R4.reuse, R14, R108 ;  /* 0x0000000e046c723c */ /* 0x040fe2000000186c */
[----:B------:R-:W2:Y:S05]  /*13b40*/  LDSM.16.MT88.4 R12, [R144+0xbc00] ;  /* 0x00bc0000900c783b */ /* 0x000eaa0000004200 */
[----:B------:R-:W1:Y:S02]  /*13b50*/  MUFU.EX2 R56, R56 ;  /* 0x0000003800387308 */ /* 0x000e640000000800 */
[C---:B----4-:R-:W-:Y:S06]  /*13b60*/  HMMA.16816.F32 R104, R4.reuse, R8, R104 ;  /* 0x000000080468723c */ /* 0x050fec0000001868 */
[----:B------:R-:W-:Y:S02]  /*13b70*/  MUFU.EX2 R140, R140 ;  /* 0x0000008c008c7308 */ /* 0x000fe40000000800 */
[C---:B------:R-:W-:Y:S01]  /*13b80*/  HMMA.16816.F32 R100, R4.reuse, R10, R100 ;  /* 0x0000000a0464723c */ /* 0x040fe20000001864 */
[----:B------:R-:W4:Y:S05]  /*13b90*/  LDSM.16.MT88.4 R8, [R120+0xbc00] ;  /* 0x00bc00007808783b */ /* 0x000f2a0000004200 */
[----:B------:R-:W1:Y:S08]  /*13ba0*/  MUFU.EX2 R37, R138 ;  /* 0x0000008a00257308 */ /* 0x000e700000000800 */
[----:B------:R-:W-:Y:S08]  /*13bb0*/  MUFU.EX2 R136, R136 ;  /* 0x0000008800887308 */ /* 0x000ff00000000800 */
[----:B------:R-:W1:Y:S01]  /*13bc0*/  MUFU.EX2 R161, R134 ;  /* 0x0000008600a17308 */ /* 0x000e620000000800 */
[C---:B--2---:R-:W-:Y:S07]  /*13bd0*/  HMMA.16816.F32 R96, R4.reuse, R12, R96 ;  /* 0x0000000c0460723c */ /* 0x044fee0000001860 */
[----:B------:R-:W-:Y:S01]  /*13be0*/  MUFU.EX2 R164, R164 ;  /* 0x000000a400a47308 */ /* 0x000fe20000000800 */
[C---:B------:R-:W-:Y:S01]  /*13bf0*/  HMMA.16816.F32 R92, R4.reuse, R14, R92 ;  /* 0x0000000e045c723c */ /* 0x040fe2000000185c */
[----:B------:R-:W2:Y:S07]  /*13c00*/  LDSM.16.MT88.4 R12, [R144+0xdc00] ;  /* 0x00dc0000900c783b */ /* 0x000eae0000004200 */
[C---:B----4-:R-:W-:Y:S08]  /*13c10*/  HMMA.16816.F32 R88, R4.reuse, R8, R88 ;  /* 0x000000080458723c */ /* 0x050ff00000001858 */
[C---:B------:R-:W-:Y:S01]  /*13c20*/  HMMA.16816.F32 R84, R4.reuse, R10, R84 ;  /* 0x0000000a0454723c */ /* 0x040fe20000001854 */
[----:B------:R-:W4:Y:S07]  /*13c30*/  LDSM.16.MT88.4 R8, [R120+0xdc00] ;  /* 0x00dc00007808783b */ /* 0x000f2e0000004200 */
[C---:B--2---:R-:W-:Y:S08]  /*13c40*/  HMMA.16816.F32 R80, R4.reuse, R12, R80 ;  /* 0x0000000c0450723c */ /* 0x044ff00000001850 */
[C---:B------:R-:W-:Y:S01]  /*13c50*/  HMMA.16816.F32 R76, R4.reuse, R14, R76 ;  /* 0x0000000e044c723c */ /* 0x040fe2000000184c */
[----:B------:R-:W2:Y:S07]  /*13c60*/  LDSM.16.MT88.4 R12, [R144+0xa000] ;  /* 0x00a00000900c783b */ /* 0x000eae0000004200 */
[C---:B----4-:R-:W-:Y:S08]  /*13c70*/  HMMA.16816.F32 R72, R4.reuse, R8, R72 ;  /* 0x000000080448723c */ /* 0x050ff00000001848 */
[----:B------:R-:W-:Y:S01]  /*13c80*/  HMMA.16816.F32 R68, R4, R10, R68 ;  /* 0x0000000a0444723c */ /* 0x000fe20000001844 */
[----:B------:R-:W4:Y:S06]  /*13c90*/  LDSM.16.MT88.4 R8, [R120+0xa000] ;  /* 0x00a000007808783b */ /* 0x000f2c0000004200 */
[----:B------:R-:W-:-:S02]  /*13ca0*/  F2FP.PACK_AB R4, R63, R194 ;  /* 0x000000c23f04723e */ /* 0x000fc400000000ff */
[----:B------:R-:W-:Y:S02]  /*13cb0*/  F2FP.PACK_AB R6, R59, R190 ;  /* 0x000000be3b06723e */ /* 0x000fe400000000ff */
[----:B---3--:R-:W-:Y:S02]  /*13cc0*/  F2FP.PACK_AB R5, R61, R192 ;  /* 0x000000c03d05723e */ /* 0x008fe400000000ff */
[----:B-----5:R-:W-:-:S07]  /*13cd0*/  F2FP.PACK_AB R7, R57, R188 ;  /* 0x000000bc3907723e */ /* 0x020fce00000000ff */
[C---:B--2---:R-:W-:Y:S08]  /*13ce0*/  HMMA.16816.F32 R112, R4.reuse, R12, R112 ;  /* 0x0000000c0470723c */ /* 0x044ff00000001870 */
[C---:B------:R-:W-:Y:S01]  /*13cf0*/  HMMA.16816.F32 R108, R4.reuse, R14, R108 ;  /* 0x0000000e046c723c */ /* 0x040fe2000000186c */
[----:B------:R-:W2:Y:S07]  /*13d00*/  LDSM.16.MT88.4 R12, [R144+0xc000] ;  /* 0x00c00000900c783b */ /* 0x000eae0000004200 */
[C---:B----4-:R-:W-:Y:S08]  /*13d10*/  HMMA.16816.F32 R104, R4.reuse, R8, R104 ;  /* 0x000000080468723c */ /* 0x050ff00000001868 */
[C---:B------:R-:W-:Y:S01]  /*13d20*/  HMMA.16816.F32 R100, R4.reuse, R10, R100 ;  /* 0x0000000a0464723c */ /* 0x040fe20000001864 */
[----:B------:R-:W3:Y:S07]  /*13d30*/  LDSM.16.MT88.4 R8, [R120+0xc000] ;  /* 0x00c000007808783b */ /* 0x000eee0000004200 */
[C---:B--2---:R-:W-:Y:S08]  /*13d40*/  HMMA.16816.F32 R96, R4.reuse, R12, R96 ;  /* 0x0000000c0460723c */ /* 0x044ff00000001860 */
[C---:B------:R-:W-:Y:S01]  /*13d50*/  HMMA.16816.F32 R92, R4.reuse, R14, R92 ;  /* 0x0000000e045c723c */ /* 0x040fe2000000185c */
[----:B------:R-:W2:Y:S07]  /*13d60*/  LDSM.16.MT88.4 R12, [R144+0xe000] ;  /* 0x00e00000900c783b */ /* 0x000eae0000004200 */
[C---:B---3--:R-:W-:Y:S08]  /*13d70*/  HMMA.16816.F32 R88, R4.reuse, R8, R88 ;  /* 0x000000080458723c */ /* 0x048ff00000001858 */
[C---:B------:R-:W-:Y:S01]  /*13d80*/  HMMA.16816.F32 R84, R4.reuse, R10, R84 ;  /* 0x0000000a0454723c */ /* 0x040fe20000001854 */
[----:B------:R-:W3:Y:S07]  /*13d90*/  LDSM.16.MT88.4 R8, [R120+0xe000] ;  /* 0x00e000007808783b */ /* 0x000eee0000004200 */
        /* <DEDUP_REMOVED lines=10> */
[C---:B------:R-:W-:Y:S08]  /*13e40*/  HMMA.16816.F32 R112, R4.reuse, R16, R112 ;  /* 0x000000100470723c */ /* 0x040ff00000001870 */
[C---:B------:R-:W-:Y:S01]  /*13e50*/  HMMA.16816.F32 R108, R4.reuse, R18, R108 ;  /* 0x00000012046c723c */ /* 0x040fe2000000186c */
[----:B------:R-:W4:Y:S07]  /*13e60*/  LDSM.16.MT88.4 R16, [R120+0xc400] ;  /* 0x00c400007810783b */ /* 0x000f2e0000004200 */
[C---:B--2---:R-:W-:Y:S08]  /*13e70*/  HMMA.16816.F32 R104, R4.reuse, R12, R104 ;  /* 0x0000000c0468723c */ /* 0x044ff00000001868 */
[C---:B---3--:R-:W-:Y:S08]  /*13e80*/  HMMA.16816.F32 R96, R4.reuse, R8, R96 ;  /* 0x000000080460723c */ /* 0x048ff00000001860 */
[C---:B------:R-:W-:Y:S01]  /*13e90*/  HMMA.16816.F32 R92, R4.reuse, R10, R92 ;  /* 0x0000000a045c723c */ /* 0x040fe2000000185c */
[----:B------:R-:W2:Y:S07]  /*13ea0*/  LDSM.16.MT88.4 R8, [R120+0xe400] ;  /* 0x00e400007808783b */ /* 0x000eae0000004200 */
[C---:B------:R-:W-:Y:S01]  /*13eb0*/  HMMA.16816.F32 R100, R4.reuse, R14, R100 ;  /* 0x0000000e0464723c */ /* 0x040fe20000001864 */
[----:B------:R-:W3:Y:S07]  /*13ec0*/  LDSM.16.MT88.4 R12, [R144+0xe400] ;  /* 0x00e40000900c783b */ /* 0x000eee0000004200 */
[C---:B----4-:R-:W-:Y:S08]  /*13ed0*/  HMMA.16816.F32 R88, R4.reuse, R16, R88 ;  /* 0x000000100458723c */ /* 0x050ff00000001858 */
[C---:B------:R-:W-:Y:S01]  /*13ee0*/  HMMA.16816.F32 R84, R4.reuse, R18, R84 ;  /* 0x000000120454723c */ /* 0x040fe20000001854 */
[----:B------:R-:W4:Y:S07]  /*13ef0*/  LDSM.16.MT88.4 R16, [R120+0xc800] ;  /* 0x00c800007810783b */ /* 0x000f2e0000004200 */
[C---:B--2---:R-:W-:Y:S08]  /*13f00*/  HMMA.16816.F32 R72, R4.reuse, R8, R72 ;  /* 0x000000080448723c */ /* 0x044ff00000001848 */
[C---:B------:R-:W-:Y:S01]  /*13f10*/  HMMA.16816.F32 R68, R4.reuse, R10, R68 ;  /* 0x0000000a0444723c */ /* 0x040fe20000001844 */
[----:B------:R-:W2:Y:S07]  /*13f20*/  LDSM.16.MT88.4 R8, [R144+0xa800] ;  /* 0x00a800009008783b */ /* 0x000eae0000004200 */
[C---:B---3--:R-:W-:Y:S08]  /*13f30*/  HMMA.16816.F32 R80, R4.reuse, R12, R80 ;  /* 0x0000000c0450723c */ /* 0x048ff00000001850 */
[----:B------:R-:W-:Y:S01]  /*13f40*/  HMMA.16816.F32 R76, R4, R14, R76 ;  /* 0x0000000e044c723c */ /* 0x000fe2000000184c */
[----:B------:R-:W3:Y:S06]  /*13f50*/  LDSM.16.MT88.4 R12, [R144+0xc800] ;  /* 0x00c80000900c783b */ /* 0x000eec0000004200 */
[----:B------:R-:W-:Y:S01]  /*13f60*/  FADD.FTZ R5, R21, R142 ;  /* 0x0000008e15057221 */ /* 0x000fe20000010000 */
[----:B------:R-:W-:Y:S01]  /*13f70*/  F2FP.PACK_AB R4, R55, R132 ;  /* 0x000000843704723e */ /* 0x000fe200000000ff */
[----:B------:R-:W5:Y:S01]  /*13f80*/  LDSM.16.MT88.4 R20, [R120+0xa800] ;  /* 0x00a800007814783b */ /* 0x000f620000004200 */
[----:B------:R-:W-:Y:S01]  /*13f90*/  F2FP.PACK_AB R6, R130, R51 ;  /* 0x000000338206723e */ /* 0x000fe200000000ff */
[----:B------:R-:W-:Y:S01]  /*13fa0*/  FADD.FTZ R38, R38, R5 ;  /* 0x0000000526267221 */ /* 0x000fe20000010000 */
[----:B-1----:R-:W-:-:S02]  /*13fb0*/  F2FP.PACK_AB R5, R125, R62 ;  /* 0x0000003e7d05723e */ /* 0x002fc400000000ff */
[----:B------:R-:W-:Y:S01]  /*13fc0*/  F2FP.PACK_AB R7, R56, R127 ;  /* 0x0000007f3807723e */ /* 0x000fe200000000ff */
[----:B------:R-:W-:-:S04]  /*13fd0*/  FADD.FTZ R39, R39, R38 ;  /* 0x0000002627277221 */ /* 0x000fc80000010000 */
[----:B------:R-:W-:Y:S02]  /*13fe0*/  FADD.FTZ R38, R36, R39 ;  /* 0x0000002724267221 */ /* 0x000fe40000010000 */
[----:B----4-:R-:W-:Y:S01]  /*13ff0*/  HMMA.16816.F32 R88, R4, R16, R88 ;  /* 0x000000100458723c */ /* 0x010fe20000001858 */
[----:B------:R-:W-:Y:S01]  /*14000*/  MUFU.EX2 R36, R48 ;  /* 0x0000003000247308 */ /* 0x000fe20000000800 */
[----:B------:R-:W-:-:S04]  /*14010*/  FADD.FTZ R33, R33, R38 ;  /* 0x0000002621217221 */ /* 0x000fc80000010000 */
[----:B------:R-:W-:Y:S02]  /*14020*/  FADD.FTZ R33, R30, R33 ;  /* 0x000000211e217221 */ /* 0x000fe40000010000 */
[C---:B--2---:R-:W-:Y:S01]  /*14030*/  HMMA.16816.F32 R112, R4.reuse, R8, R112 ;  /* 0x000000080470723c */ /* 0x044fe20000001870 */
[----:B------:R-:W-:Y:S01]  /*14040*/  FADD.FTZ R17, R35, R58 ;  /* 0x0000003a23117221 */ /* 0x000fe20000010000 */
[----:B------:R-:W1:Y:S01]  /*14050*/  MUFU.EX2 R39, R46 ;  /* 0x0000002e00277308 */ /* 0x000e620000000800 */
[----:B------:R-:W-:Y:S02]  /*14060*/  FADD.FTZ R30, R32, R33 ;  /* 0x00000021201e7221 */ /* 0x000fe40000010000 */
[----:B------:R-:W-:Y:S02]  /*14070*/  FADD.FTZ R34, R34, R17 ;  /* 0x0000001122227221 */ /* 0x000fe40000010000 */
[----:B------:R-:W-:Y:S01]  /*14080*/  FADD.FTZ R30, R29, R30 ;  /* 0x0000001e1d1e7221 */ /* 0x000fe20000010000 */
[----:B------:R-:W-:Y:S01]  /*14090*/  HMMA.16816.F32 R108, R4, R10, R108 ;  /* 0x0000000a046c723c */ /* 0x000fe2000000186c */
[----:B------:R-:W2:Y:S01]  /*140a0*/  LDSM.16.MT88.4 R8, [R144+0xe800] ;  /* 0x00e800009008783b */ /* 0x000ea20000004200 */
[----:B------:R-:W-:Y:S01]  /*140b0*/  FADD.FTZ R31, R31, R34 ;  /* 0x000000221f1f7221 */ /* 0x000fe20000010000 */
[----:B------:R-:W4:Y:S01]  /*140c0*/  MUFU.EX2 R35, R44 ;  /* 0x0000002c00237308 */ /* 0x000f220000000800 */
[----:B------:R-:W-:-:S02]  /*140d0*/  FADD.FTZ R27, R27, R30 ;  /* 0x0000001e1b1b7221 */ /* 0x000fc40000010000 */
[----:B------:R-:W-:Y:S02]  /*140e0*/  FADD.FTZ R28, R28, R31 ;  /* 0x0000001f1c1c7221 */ /* 0x000fe40000010000 */
[C---:B---3--:R-:W-:Y:S01]  /*140f0*/  HMMA.16816.F32 R96, R4.reuse, R12, R96 ;  /* 0x0000000c0460723c */ /* 0x048fe20000001860 */
        /* <DEDUP_REMOVED lines=9> */
[----:B------:R-:W-:Y:S01]  /*14190*/  HMMA.16816.F32 R84, R4, R18, R84 ;  /* 0x000000120454723c */ /* 0x000fe20000001854 */
[----:B------:R-:W1:Y:S01]  /*141a0*/  LDSM.16.MT88.4 R16, [R144+0xcc00] ;  /* 0x00cc00009010783b */ /* 0x000e620000004200 */
[----:B------:R-:W-:Y:S02]  /*141b0*/  FADD.FTZ R124, R124, R3 ;  /* 0x000000037c7c7221 */ /* 0x000fe40000010000 */
[----:B------:R-:W-:Y:S02]  /*141c0*/  FADD.FTZ R45, R45, R66 ;  /* 0x000000422d2d7221 */ /* 0x000fe40000010000 */
[----:B------:R-:W-:-:S02]  /*141d0*/  FADD.FTZ R47, R47, R124 ;  /* 0x0000007c2f2f7221 */ /* 0x000fc40000010000 */
[C---:B-----5:R-:W-:Y:S01]  /*141e0*/  HMMA.16816.F32 R104, R4.reuse, R20, R104 ;  /* 0x000000140468723c */ /* 0x060fe20000001868 */
[----:B------:R-:W-:Y:S02]  /*141f0*/  FADD.FTZ R194, R194, R45 ;  /* 0x0000002dc2c27221 */ /* 0x000fe40000010000 */
[----:B------:R-:W-:Y:S02]  /*14200*/  FADD.FTZ R64, R64, R47 ;  /* 0x0000002f40407221 */ /* 0x000fe40000010000 */
[----:B------:R-:W-:Y:S02]  /*14210*/  FADD.FTZ R63, R63, R194 ;  /* 0x000000c23f3f7221 */ /* 0x000fe40000010000 */
[----:B------:R-:W-:Y:S01]  /*14220*/  FADD.FTZ R41, R41, R64 ;  /* 0x0000004029297221 */ /* 0x000fe20000010000 */
[----:B------:R-:W-:Y:S01]  /*14230*/  HMMA.16816.F32 R100, R4, R22, R100 ;  /* 0x000000160464723c */ /* 0x000fe20000001864 */
[----:B------:R-:W-:Y:S01]  /*14240*/  FADD.FTZ R190, R190, R63 ;  /* 0x0000003fbebe7221 */ /* 0x000fe20000010000 */
[----:B------:R-:W-:Y:S01]  /*14250*/  LDSM.16.MT88.4 R20, [R144+0xac00] ;  /* 0x00ac00009014783b */ /* 0x000fe20000004200 */
[----:B------:R-:W-:-:S02]  /*14260*/  FADD.FTZ R192, R192, R41 ;  /* 0x00000029c0c07221 */ /* 0x000fc40000010000 */
[----:B------:R-:W-:Y:S02]  /*14270*/  FADD.FTZ R59, R59, R190 ;  /* 0x000000be3b3b7221 */ /* 0x000fe40000010000 */
[----:B------:R-:W-:Y:S01]  /*14280*/  FADD.FTZ R61, R61, R192 ;  /* 0x000000c03d3d7221 */ /* 0x000fe20000010000 */
[C---:B--2---:R-:W-:Y:S01]  /*14290*/  HMMA.16816.F32 R80, R4.reuse, R8, R80 ;  /* 0x000000080450723c */ /* 0x044fe20000001850 */
[----:B------:R-:W-:Y:S02]  /*142a0*/  FADD.FTZ R186, R186, R59 ;  /* 0x0000003bbaba7221 */ /* 0x000fe40000010000 */
[----:B------:R-:W-:Y:S02]  /*142b0*/  FADD.FTZ R188, R188, R61 ;  /* 0x0000003dbcbc7221 */ /* 0x000fe40000010000 */
[----:B------:R-:W-:Y:S02]  /*142c0*/  FADD.FTZ R67, R67, R186 ;  /* 0x000000ba43437221 */ /* 0x000fe40000010000 */
[----:B------:R-:W-:Y:S01]  /*142d0*/  FADD.FTZ R57, R57, R188 ;  /* 0x000000bc39397221 */ /* 0x000fe20000010000 */
[----:B------:R-:W-:Y:S01]  /*142e0*/  HMMA.16816.F32 R76, R4, R10, R76 ;  /* 0x0000000a044c723c */ /* 0x000fe2000000184c */
[----:B------:R-:W2:Y:S01]  /*142f0*/  LDSM.16.MT88.4 R8, [R120+0xac00] ;  /* 0x00ac00007808783b */ /* 0x000ea20000004200 */
[----:B------:R-:W-:-:S02]  /*14300*/  FADD.FTZ R182, R182, R67 ;  /* 0x00000043b6b67221 */ /* 0x000fc40000010000 */
[----:B------:R-:W-:Y:S02]  /*14310*/  FADD.FTZ R178, R178, R57 ;  /* 0x00000039b2b27221 */ /* 0x000fe40000010000 */
        /* <DEDUP_REMOVED lines=10> */
[----:B------:R-:W-:Y:S01]  /*143c0*/  FADD.FTZ R62, R62, R121 ;  /* 0x000000793e3e7221 */ /* 0x000fe20000010000 */
[----:B------:R-:W-:Y:S01]  /*143d0*/  F2FP.PACK_AB R4, R37, R140 ;  /* 0x0000008c2504723e */ /* 0x000fe200000000ff */
[----:B------:R-:W-:Y:S01]  /*143e0*/  FADD.FTZ R51, R130, R51 ;  /* 0x0000003382337221 */ /* 0x000fe20000010000 */
[----:B------:R-:W-:Y:S01]  /*143f0*/  F2FP.PACK_AB R6, R161, R136 ;  /* 0x00000088a106723e */ /* 0x000fe200000000ff */
[----:B------:R-:W-:Y:S01]  /*14400*/  FADD.FTZ R62, R125, R62 ;  /* 0x0000003e7d3e7221 */ /* 0x000fe20000010000 */
[----:B-1----:R-:W-:Y:S01]  /*14410*/  F2FP.PACK_AB R5, R39, R36 ;  /* 0x000000242705723e */ /* 0x002fe200000000ff */
[----:B------:R-:W-:Y:S01]  /*14420*/  FADD.FTZ R140, R140, R51 ;  /* 0x000000338c8c7221 */ /* 0x000fe20000010000 */
[----:B----4-:R-:W-:Y:S01]  /*14430*/  F2FP.PACK_AB R7, R164, R35 ;  /* 0x00000023a407723e */ /* 0x010fe200000000ff */
[----:B------:R-:W-:-:S02]  /*14440*/  FADD.FTZ R127, R127, R62 ;  /* 0x0000003e7f7f7221 */ /* 0x000fc40000010000 */
[----:B------:R-:W-:Y:S02]  /*14450*/  FADD.FTZ R37, R37, R140 ;  /* 0x0000008c25257221 */ /* 0x000fe40000010000 */
[----:B------:R-:W-:Y:S02]  /*14460*/  FADD.FTZ R127, R56, R127 ;  /* 0x0000007f387f7221 */ /* 0x000fe40000010000 */
[C---:B------:R-:W-:Y:S01]  /*14470*/  HMMA.16816.F32 R96, R4.reuse, R16, R96 ;  /* 0x000000100460723c */ /* 0x040fe20000001860 */
[----:B------:R-:W-:Y:S02]  /*14480*/  FADD.FTZ R136, R136, R37 ;  /* 0x0000002588887221 */ /* 0x000fe40000010000 */
[----:B------:R-:W-:Y:S02]  /*14490*/  FADD.FTZ R36, R36, R127 ;  /* 0x0000007f24247221 */ /* 0x000fe40000010000 */
[----:B------:R-:W-:Y:S02]  /*144a0*/  FADD.FTZ R161, R161, R136 ;  /* 0x00000088a1a17221 */ /* 0x000fe40000010000 */
[----:B------:R-:W-:Y:S01]  /*144b0*/  FADD.FTZ R36, R39, R36 ;  /* 0x0000002427247221 */ /* 0x000fe20000010000 */
[----:B--2---:R-:W-:Y:S03]  /*144c0*/  HMMA.16816.F32 R104, R4, R8, R104 ;  /* 0x000000080468723c */ /* 0x004fe60000001868 */
[----:B------:R-:W-:-:S04]  /*144d0*/  FADD.FTZ R35, R35, R36 ;  /* 0x0000002423237221 */ /* 0x000fc80000010000 */
[----:B------:R-:W-:Y:S01]  /*144e0*/  FADD.FTZ R164, R164, R35 ;  /* 0x00000023a4a47221 */ /* 0x000fe20000010000 */
[C---:B------:R-:W-:Y:S01]  /*144f0*/  HMMA.16816.F32 R100, R4.reuse, R10, R100 ;  /* 0x0000000a0464723c */ /* 0x040fe20000001864 */
[----:B------:R-:W1:Y:S07]  /*14500*/  LDSM.16.MT88.4 R8, [R144+0xec00] ;  /* 0x00ec00009008783b */ /* 0x000e6e0000004200 */
[C---:B------:R-:W-:Y:S01]  /*14510*/  HMMA.16816.F32 R92, R4.reuse, R18, R92 ;  /* 0x00000012045c723c */ /* 0x040fe2000000185c */
[----:B------:R-:W2:Y:S07]  /*14520*/  LDSM.16.MT88.4 R16, [R120+0xec00] ;  /* 0x00ec00007810783b */ /* 0x000eae0000004200 */
        /* <DEDUP_REMOVED lines=73> */
.L_x_1155:
[----:B------:R-:W-:-:S05]  /*149c0*/  IMAD.MOV.U32 R6, RZ, RZ, c[0x0][0x1a0] ;  /* 0x00006800ff067624 */ /* 0x000fca00078e00ff */
[----:B------:R-:W-:-:S04]  /*149d0*/  LEA R6, -R6, RZ, 0x7 ;  /* 0x000000ff06067211 */ /* 0x000fc800078e39ff */
[----:B------:R-:W-:Y:S02]  /*149e0*/  SHF.R.S32.HI R5, RZ, 0x1f, R6 ;  /* 0x0000001fff057819 */ /* 0x000fe40000011406 */
.L_x_1156:
        /* <DEDUP_REMOVED lines=100> */
[----:B------:R-:W-:-:S04]  /*15030*/  @P1 LEA R36, P3, R7, c[0x0][0x170], 0x1 ;  /* 0x00005c0007241a11 */ /* 0x000fc800078608ff */
        /* <DEDUP_REMOVED lines=11> */
[----:B------:R-:W-:Y:S04]  /*150f0*/  LDSM.16.M88.4 R136, [R147] ;  /* 0x000000009388783b */ /* 0x000fe80000000200 */
[----:B------:R-:W1:Y:S04]  /*15100*/  LDSM.16.M88.4 R32, [R146+0x3000] ;  /* 0x003000009220783b */ /* 0x000e680000000200 */
[----:B------:R-:W4:Y:S04]  /*15110*/  LDSM.16.M88.4 R24, [R146+0x3400] ;  /* 0x003400009218783b */ /* 0x000f280000000200 */
[----:B------:R-:W-:Y:S04]  /*15120*/  LDSM.16.M88.4 R132, [R145] ;  /* 0x000000009184783b */ /* 0x000fe80000000200 */
[----:B------:R-:W4:Y:S04]  /*15130*/  LDSM.16.M88.4 R4, [R122+0x3000] ;  /* 0x003000007a04783b */ /* 0x000f280000000200 */
[----:B---3--:R-:W3:Y:S04]  /*15140*/  LDSM.16.M88.4 R12, [R122+0x3400] ;  /* 0x003400007a0c783b */ /* 0x008ee80000000200 */
[----:B--2---:R-:W2:Y:S04]  /*15150*/  LDSM.16.M88.4 R8, [R146+0x3c00] ;  /* 0x003c00009208783b */ /* 0x004ea80000000200 */
[----:B-----5:R-:W5:Y:S04]  /*15160*/  LDSM.16.M88.4 R16, [R146+0x3800] ;  /* 0x003800009210783b */ /* 0x020f680000000200 */
[----:B------:R-:W-:Y:S04]  /*15170*/  LDSM.16.M88.4 R40, [R122+0x3800] ;  /* 0x003800007a28783b */ /* 0x000fe80000000200 */
[----:B------:R-:W-:Y:S04]  /*15180*/  LDSM.16.M88.4 R64, [R146+0x4000] ;  /* 0x004000009240783b */ /* 0x000fe80000000200 */
[----:B------:R-:W-:Y:S01]  /*15190*/  LDSM.16.M88.4 R56, [R146+0x4400] ;  /* 0x004400009238783b */ /* 0x000fe20000000200 */
[C---:B-1----:R-:W-:Y:S03]  /*151a0*/  HMMA.16816.F32 R36, R136.reuse, R32, RZ ;  /* 0x000000208824723c */ /* 0x042fe600000018ff */
[----:B------:R-:W-:Y:S04]  /*151b0*/  LDSM.16.M88.4 R44, [R146+0x4800] ;  /* 0x00480000922c783b */ /* 0x000fe80000000200 */
[----:B------:R-:W-:Y:S01]  /*151c0*/  LDSM.16.M88.4 R140, [R146+0x4c00] ;  /* 0x004c0000928c783b */ /* 0x000fe20000000200 */
[C---:B------:R-:W-:Y:S03]  /*151d0*/  HMMA.16816.F32 R32, R136.reuse, R34, RZ ;  /* 0x000000228820723c */ /* 0x040fe600000018ff */
[----:B------:R-:W-:Y:S04]  /*151e0*/  LDSM.16.M88.4 R128, [R122+0x4400] ;  /* 0x004400007a80783b */ /* 0x000fe80000000200 */
[----:B------:R-:W-:Y:S01]  /*151f0*/  LDSM.16.M88.4 R124, [R122+0x4800] ;  /* 0x004800007a7c783b */ /* 0x000fe20000000200 */
[C---:B----4-:R-:W-:Y:S03]  /*15200*/  HMMA.16816.F32 R28, R136.reuse, R24, RZ ;  /* 0x00000018881c723c */ /* 0x050fe600000018ff */
[----:B------:R-:W-:Y:S04]  /*15210*/  LDSM.16.M88.4 R172, [R122+0x4000] ;  /* 0x004000007aac783b */ /* 0x000fe80000000200 */
[----:B------:R-:W0:Y:S01]  /*15220*/  LDGDEPBAR ;  /* 0x00000000000079af */ /* 0x000e220000000000 */
[----:B------:R-:W-:Y:S08]  /*15230*/  HMMA.16816.F32 R24, R136, R26, RZ ;  /* 0x0000001a8818723c */ /* 0x000ff000000018ff */
[C---:B------:R-:W-:Y:S08]  /*15240*/  HMMA.16816.F32 R36, R132.reuse, R4, R36 ;  /* 0x000000048424723c */ /* 0x040ff00000001824 */
[C---:B------:R-:W-:Y:S01]  /*15250*/  HMMA.16816.F32 R32, R132.reuse, R6, R32 ;  /* 0x000000068420723c */ /* 0x040fe20000001820 */
[----:B------:R-:W1:Y:S07]  /*15260*/  LDSM.16.M88.4 R4, [R122+0x3c00] ;  /* 0x003c00007a04783b */ /* 0x000e6e0000000200 */
[C---:B---3--:R-:W-:Y:S08]  /*15270*/  HMMA.16816.F32 R28, R132.reuse, R12, R28 ;  /* 0x0000000c841c723c */ /* 0x048ff0000000181c */
[----:B------:R-:W-:Y:S08]  /*15280*/  HMMA.16816.F32 R24, R132, R14, R24 ;  /* 0x0000000e8418723c */ /* 0x000ff00000001818 */
[C---:B--2---:R-:W-:Y:S08]  /*15290*/  HMMA.16816.F32 R12, R136.reuse, R8, RZ ;  /* 0x00000008880c723c */ /* 0x044ff000000018ff */
[C---:B-----5:R-:W-:Y:S08]  /*152a0*/  HMMA.16816.F32 R20, R136.reuse, R16, RZ ;  /* 0x000000108814723c */ /* 0x060ff000000018ff */
[C---:B------:R-:W-:Y:S08]  /*152b0*/  HMMA.16816.F32 R8, R136.reuse, R10, RZ ;  /* 0x0000000a8808723c */ /* 0x040ff000000018ff */
[----:B------:R-:W-:Y:S08]  /*152c0*/  HMMA.16816.F32 R16, R136, R18, RZ ;  /* 0x000000128810723c */ /* 0x000ff000000018ff */
[C---:B-1----:R-:W-:Y:S08]  /*152d0*/  HMMA.16816.F32 R12, R132.reuse, R4, R12 ;  /* 0x00000004840c723c */ /* 0x042ff0000000180c */
[C---:B------:R-:W-:Y:S08]  /*152e0*/  HMMA.16816.F32 R8, R132.reuse, R6, R8 ;  /* 0x000000068408723c */ /* 0x040ff00000001808 */
[C---:B------:R-:W-:Y:S08]  /*152f0*/  HMMA.16816.F32 R20, R132.reuse, R40, R20 ;  /* 0x000000288414723c */ /* 0x040ff00000001814 */
[----:B------:R-:W-:Y:S08]  /*15300*/  HMMA.16816.F32 R16, R132, R42, R16 ;  /* 0x0000002a8410723c */ /* 0x000ff00000001810 */
        /* <DEDUP_REMOVED lines=11> */
[----:B------:R-:W-:Y:S07]  /*153c0*/  LDSM.16.M88.4 R128, [R147+0x1000] ;  /* 0x001000009380783b */ /* 0x000fee0000000200 */
[C---:B------:R-:W-:Y:S08]  /*153d0*/  HMMA.16816.F32 R48, R132.reuse, R124, R48 ;  /* 0x0000007c8430723c */ /* 0x040ff00000001830 */
[C---:B------:R-:W-:Y:S01]  /*153e0*/  HMMA.16816.F32 R44, R132.reuse, R126, R44 ;  /* 0x0000007e842c723c */ /* 0x040fe2000000182c */
[----:B------:R-:W2:Y:S07]  /*153f0*/  LDSM.16.M88.4 R124, [R146+0x5000] ;  /* 0x00500000927c783b */ /* 0x000eae0000000200 */
[C---:B------:R-:W-:Y:S08]  /*15400*/  HMMA.16816.F32 R4, R132.reuse, R172, R4 ;  /* 0x000000ac8404723c */ /* 0x040ff00000001804 */
[C---:B-1----:R-:W-:Y:S08]  /*15410*/  HMMA.16816.F32 R40, R132.reuse, R140, R40 ;  /* 0x0000008c8428723c */ /* 0x042ff00000001828 */
[C---:B------:R-:W-:Y:S01]  /*15420*/  HMMA.16816.F32 R136, R132.reuse, R142, R136 ;  /* 0x0000008e8488723c */ /* 0x040fe20000001888 */
[----:B------:R-:W1:Y:S07]  /*15430*/  LDSM.16.M88.4 R140, [R146+0x5400] ;  /* 0x00540000928c783b */ /* 0x000e6e0000000200 */
[----:B------:R-:W-:Y:S01]  /*15440*/  HMMA.16816.F32 R64, R132, R174, R64 ;  /* 0x000000ae8440723c */ /* 0x000fe20000001840 */
        /* <DEDUP_REMOVED lines=24> */
[----:B------:R-:W1:Y:S04]  /*155d0*/  LDSM.16.M88.4 R140, [R122+0x5400] ;  /* 0x005400007a8c783b */ /* 0x000e680000000200 */
[----:B------:R-:W3:Y:S03]  /*155e0*/  LDSM.16.M88.4 R128, [R122+0x5800] ;  /* 0x005800007a80783b */ /* 0x000ee60000000200 */
        /* <DEDUP_REMOVED lines=54> */
[----:B------:R-:W-:Y:S01]  /*15950*/  FMUL.FTZ R3, R38, c[0x0][0x2ec] ;  /* 0x0000bb0026037a20 */ /* 0x000fe20000410000 */
[----:B------:R-:W-:Y:S01]  /*15960*/  HMMA.16816.F32 R16, R132, R130, R16 ;  /* 0x000000828410723c */ /* 0x000fe20000001810 */
[----:B------:R-:W1:Y:S01]  /*15970*/  LDSM.16.M88.4 R128, [R122+0x8000] ;  /* 0x008000007a80783b */ /* 0x000e620000000200 */
[----:B------:R-:W-:-:S02]  /*15980*/  FMUL.FTZ R38, R39, c[0x0][0x2ec] ;  /* 0x0000bb0027267a20 */ /* 0x000fc40000410000 */
[----:B------:R-:W-:Y:S01]  /*15990*/  FMUL.FTZ R37, R37, c[0x0][0x2ec] ;  /* 0x0000bb0025257a20 */ /* 0x000fe20000410000 */
[----:B------:R-:W-:Y:S01]  /*159a0*/  MUFU.TANH R3, R3 ;  /* 0x0000000300037308 */ /* 0x000fe20000002400 */
[----:B------:R-:W-:Y:S02]  /*159b0*/  FMUL.FTZ R36, R36, c[0x0][0x2ec] ;  /* 0x0000bb0024247a20 */ /* 0x000fe40000410000 */
[----:B------:R-:W-:Y:S01]  /*159c0*/  FMUL.FTZ R121, R32, c[0x0][0x2ec] ;  /* 0x0000bb0020797a20 */ /* 0x000fe20000410000 */
[----:B---3--:R-:W-:Y:S01]  /*159d0*/  HMMA.16816.F32 R24, R132, R142, R24 ;  /* 0x0000008e8418723c */ /* 0x008fe20000001818 */
[----:B------:R-:W-:Y:S02]  /*159e0*/  FMUL.FTZ R39, R33, c[0x0][0x2ec] ;  /* 0x0000bb0021277a20 */ /* 0x000fe40000410000 */
[----:B------:R-:W-:Y:S01]  /*159f0*/  FMUL.FTZ R123, R34, c[0x0][0x2ec] ;  /* 0x0000bb00227b7a20 */ /* 0x000fe20000410000 */
[----:B------:R-:W-:Y:S01]  /*15a00*/  MUFU.TANH R37, R37 ;  /* 0x0000002500257308 */ /* 0x000fe20000002400 */
[----:B------:R-:W-:-:S02]  /*15a10*/  FMUL.FTZ R55, R35, c[0x0][0x2ec] ;  /* 0x0000bb0023377a20 */ /* 0x000fc40000410000 */
[----:B------:R-:W3:Y:S01]  /*15a20*/  LDSM.16.M88.4 R32, [R122+0x8400] ;  /* 0x008400007a20783b */ /* 0x000ee20000000200 */
[C---:B------:R-:W-:Y:S01]  /*15a30*/  HMMA.16816.F32 R28, R132.reuse, R140, R28 ;  /* 0x0000008c841c723c */ /* 0x040fe2000000181c */
[----:B------:R-:W-:Y:S02]  /*15a40*/  FMUL.FTZ R22, R22, c[0x0][0x2ec] ;  /* 0x0000bb0016167a20 */ /* 0x000fe40000410000 */
[----:B------:R-:W-:Y:S01]  /*15a50*/  FMUL.FTZ R23, R23, c[0x0][0x2ec] ;  /* 0x0000bb0017177a20 */ /* 0x000fe20000410000 */
[----:B------:R-:W-:Y:S03]  /*15a60*/  MUFU.TANH R121, R121 ;  /* 0x0000007900797308 */ /* 0x000fe60000002400 */
[----:B------:R-:W-:Y:S01]  /*15a70*/  FMUL.FTZ R16, R16, c[0x0][0x2ec] ;  /* 0x0000bb0010107a20 */ /* 0x000fe20000410000 */
[----:B--2---:R-:W-:Y:S01]  /*15a80*/  HMMA.16816.F32 R12, R132, R124, R12 ;  /* 0x0000007c840c723c */ /* 0x004fe2000000180c */
[----:B------:R-:W-:-:S02]  /*15a90*/  FMUL.FTZ R17, R17, c[0x0][0x2ec] ;  /* 0x0000bb0011117a20 */ /* 0x000fc40000410000 */
[----:B------:R-:W-:Y:S01]  /*15aa0*/  FMUL.FTZ R162, R18, c[0x0][0x2ec] ;  /* 0x0000bb0012a27a20 */ /* 0x000fe20000410000 */
[----:B------:R-:W-:Y:S01]  /*15ab0*/  MUFU.TANH R123, R123 ;  /* 0x0000007b007b7308 */ /* 0x000fe20000002400 */
[----:B------:R-:W-:-:S03]  /*15ac0*/  FMUL.FTZ R196, R19, c[0x0][0x2ec] ;  /* 0x0000bb0013c47a20 */ /* 0x000fc60000410000 */
[----:B------:R-:W-:Y:S01]  /*15ad0*/  FMUL.FTZ R24, R24, c[0x0][0x2ec] ;  /* 0x0000bb0018187a20 */ /* 0x000fe20000410000 */
[C---:B------:R-:W-:Y:S01]  /*15ae0*/  HMMA.16816.F32 R8, R132.reuse, R126, R8 ;  /* 0x0000007e8408723c */ /* 0x040fe20000001808 */
[----:B------:R-:W-:Y:S02]  /*15af0*/  FMUL.FTZ R125, R26, c[0x0][0x2ec] ;  /* 0x0000bb001a7d7a20 */ /* 0x000fe40000410000 */
[----:B------:R2:W-:Y:S04]  /*15b00*/  MUFU.TANH R201, R24 ;  /* 0x0000001800c97308 */ /* 0x0005e80000002400 */
[----:B------:R-:W-:Y:S01]  /*15b10*/  FMUL.FTZ R207, R28, c[0x0][0x2ec] ;  /* 0x0000bb001ccf7a20 */ /* 0x000fe20000410000 */
[----:B-1----:R-:W-:Y:S01]  /*15b20*/  HMMA.16816.F32 R4, R132, R128, R4 ;  /* 0x000000808404723c */ /* 0x002fe20000001804 */
[----:B------:R-:W-:-:S02]  /*15b30*/  FMUL.FTZ R28, R29, c[0x0][0x2ec] ;  /* 0x0000bb001d1c7a20 */ /* 0x000fc40000410000 */
[----:B------:R-:W-:Y:S01]  /*15b40*/  FMUL.FTZ R124, R30, c[0x0][0x2ec] ;  /* 0x0000bb001e7c7a20 */ /* 0x000fe20000410000 */
[----:B------:R-:W-:Y:S01]  /*15b50*/  MUFU.TANH R125, R125 ;  /* 0x0000007d007d7308 */ /* 0x000fe20000002400 */
[----:B------:R-:W-:Y:S02]  /*15b60*/  FMUL.FTZ R29, R31, c[0x0][0x2ec] ;  /* 0x0000bb001f1d7a20 */ /* 0x000fe40000410000 */
[----:B------:R-:W-:Y:S01]  /*15b70*/  FMUL.FTZ R30, R25, c[0x0][0x2ec] ;  /* 0x0000bb00191e7a20 */ /* 0x000fe20000410000 */
[----:B------:R-:W-:Y:S01]  /*15b80*/  HMMA.16816.F32 R64, R132, R130, R64 ;  /* 0x000000828440723c */ /* 0x000fe20000001840 */
[----:B------:R-:W-:Y:S02]  /*15b90*/  FMUL.FTZ R31, R27, c[0x0][0x2ec] ;  /* 0x0000bb001b1f7a20 */ /* 0x000fe40000410000 */
[----:B--2---:R-:W1:Y:S01]  /*15ba0*/  LDSM.16.M88.4 R24, [R122+0x8800] ;  /* 0x008800007a18783b */ /* 0x004e620000000200 */
[----:B------:R-:W-:Y:S01]  /*15bb0*/  MUFU.TANH R131, R16 ;  /* 0x0000001000837308 */ /* 0x000fe20000002400 */
[----:B------:R-:W-:-:S02]  /*15bc0*/  FMUL.FTZ R12, R12, c[0x0][0x2ec] ;  /* 0x0000bb000c0c7a20 */ /* 0x000fc40000410000 */
[----:B------:R-:W-:Y:S01]  /*15bd0*/  FMUL.FTZ R14, R14, c[0x0][0x2ec] ;  /* 0x0000bb000e0e7a20 */ /* 0x000fe20000410000 */
[C---:B---3--:R-:W-:Y:S01]  /*15be0*/  HMMA.16816.F32 R60, R132.reuse, R32, R60 ;  /* 0x00000020843c723c */ /* 0x048fe2000000183c */
[----:B------:R-:W-:Y:S02]  /*15bf0*/  FMUL.FTZ R8, R8, c[0x0][0x2ec] ;  /* 0x0000bb0008087a20 */ /* 0x000fe40000410000 */
[----:B------:R-:W-:Y:S01]  /*15c00*/  FMUL.FTZ R9, R9, c[0x0][0x2ec] ;  /* 0x0000bb0009097a20 */ /* 0x000fe20000410000 */
[----:B------:R-:W2:Y:S01]  /*15c10*/  MUFU.TANH R207, R207 ;  /* 0x000000cf00cf7308 */ /* 0x000ea20000002400 */
[----:B------:R-:W-:Y:S02]  /*15c20*/  FMUL.FTZ R10, R10, c[0x0][0x2ec] ;  /* 0x0000bb000a0a7a20 */ /* 0x000fe40000410000 */
[----:B------:R-:W-:Y:S01]  /*15c30*/  FMUL.FTZ R32, R20, c[0x0][0x2ec] ;  /* 0x0000bb0014207a20 */ /* 0x000fe20000410000 */
[----:B------:R-:W-:Y:S01]  /*15c40*/  HMMA.16816.F32 R56, R132, R34, R56 ;  /* 0x000000228438723c */ /* 0x000fe20000001838 */
[----:B------:R-:W-:-:S02]  /*15c50*/  FMUL.FTZ R20, R21, c[0x0][0x2ec] ;  /* 0x0000bb0015147a20 */ /* 0x000fc40000410000 */
[----:B------:R-:W-:Y:S01]  /*15c60*/  FMUL.FTZ R187, R4, c[0x0][0x2ec] ;  /* 0x0000bb0004bb7a20 */ /* 0x000fe20000410000 */
[----:B------:R3:W-:Y:S01]  /*15c70*/  MUFU.TANH R21, R17 ;  /* 0x0000001100157308 */ /* 0x0007e20000002400 */
[----:B------:R-:W4:Y:S01]  /*15c80*/  S2R R4, SR_TID.X ;  /* 0x0000000000047919 */ /* 0x000f220000002100 */
[----:B------:R-:W-:Y:S02]  /*15c90*/  FMUL.FTZ R186, R6, c[0x0][0x2ec] ;  /* 0x0000bb0006ba7a20 */ /* 0x000fe40000410000 */
[----:B------:R-:W-:Y:S02]  /*15ca0*/  FMUL.FTZ R5, R5, c[0x0][0x2ec] ;  /* 0x0000bb0005057a20 */ /* 0x000fe40000410000 */
[----:B------:R-:W-:Y:S02]  /*15cb0*/  FMUL.FTZ R194, R7, c[0x0][0x2ec] ;  /* 0x0000bb0007c27a20 */ /* 0x000fe40000410000 */
[----:B------:R-:W-:Y:S01]  /*15cc0*/  MUFU.TANH R124, R124 ;  /* 0x0000007c007c7308 */ /* 0x000fe20000002400 */
[----:B------:R-:W-:-:S02]  /*15cd0*/  IMAD.SHL.U32 R6, R169, 0x80, RZ ;  /* 0x00000080a9067824 */ /* 0x000fc400078e00ff */
[----:B------:R-:W-:Y:S02]  /*15ce0*/  FMUL.FTZ R64, R64, c[0x0][0x2ec] ;  /* 0x0000bb0040407a20 */ /* 0x000fe40000410000 */
[----:B------:R-:W-:Y:S02]  /*15cf0*/  FMUL.FTZ R60, R60, c[0x0][0x2ec] ;  /* 0x0000bb003c3c7a20 */ /* 0x000fe40000410000 */
[----:B------:R-:W-:Y:S01]  /*15d00*/  FMUL.FTZ R66, R66, c[0x0][0x2ec] ;  /* 0x0000bb0042427a20 */ /* 0x000fe20000410000 */
[----:B---3--:R-:W3:Y:S01]  /*15d10*/  LDSM.16.M88.4 R16, [R122+0x8c00] ;  /* 0x008c00007a10783b */ /* 0x008ee20000000200 */
[----:B------:R-:W5:Y:S01]  /*15d20*/  MUFU.TANH R32, R32 ;  /* 0x0000002000207308 */ /* 0x000f620000002400 */
[----:B------:R-:W-:Y:S01]  /*15d30*/  FMUL.FTZ R62, R62, c[0x0][0x2ec] ;  /* 0x0000bb003e3e7a20 */ /* 0x000fe20000410000 */
[----:B------:R-:W-:-:S04]  /*15d40*/  DEPBAR.LE SB0, 0x0 ;  /* 0x000080000000791a */ /* 0x000fc80000000000 */
[C---:B-1----:R-:W-:Y:S01]  /*15d50*/  HMMA.16816.F32 R48, R132.reuse, R24, R48 ;  /* 0x000000188430723c */ /* 0x042fe20000001830 */
[----:B------:R-:W-:Y:S01]  /*15d60*/  FMUL.FTZ R56, R56, c[0x0][0x2ec] ;  /* 0x0000bb0038387a20 */ /* 0x000fe20000410000 */
[----:B------:R-:W1:Y:S01]  /*15d70*/  MUFU.TANH R22, R22 ;  /* 0x0000001600167308 */ /* 0x000e620000002400 */
[----:B----4-:R-:W-:Y:S02]  /*15d80*/  IMAD.SHL.U32 R4, R4, 0x2, RZ ;  /* 0x0000000204047824 */ /* 0x010fe400078e00ff */
[----:B------:R-:W-:Y:S02]  /*15d90*/  FMUL.FTZ R58, R58, c[0x0][0x2ec] ;  /* 0x0000bb003a3a7a20 */ /* 0x000fe40000410000 */
[----:B------:R-:W-:Y:S01]  /*15da0*/  FMUL.FTZ R13, R13, c[0x0][0x2ec] ;  /* 0x0000bb000d0d7a20 */ /* 0x000fe20000410000 */
[----:B------:R-:W-:Y:S01]  /*15db0*/  HMMA.16816.F32 R44, R132, R26, R44 ;  /* 0x0000001a842c723c */ /* 0x000fe2000000182c */
[----:B------:R-:W-:Y:S01]  /*15dc0*/  LOP3.LUT R7, R4, 0x6, RZ, 0xc0, !PT ;  /* 0x0000000604077812 */ /* 0x000fe200078ec0ff */
[----:B------:R4:W-:Y:S01]  /*15dd0*/  MUFU.TANH R193, R5 ;  /* 0x0000000500c17308 */ /* 0x0009e20000002400 */
[----:B------:R-:W-:-:S02]  /*15de0*/  FMUL.FTZ R15, R15, c[0x0][0x2ec] ;  /* 0x0000bb000f0f7a20 */ /* 0x000fc40000410000 */
[--C-:B------:R-:W-:Y:S01]  /*15df0*/  LOP3.LUT R4, R6, 0x10, R7.reuse, 0xfe, !PT ;  /* 0x0000001006047812 */ /* 0x100fe200078efe07 */
[----:B------:R-:W-:Y:S02]  /*15e00*/  FMUL.FTZ R11, R11, c[0x0][0x2ec] ;  /* 0x0000bb000b0b7a20 */ /* 0x000fe40000410000 */
[----:B------:R-:W-:Y:S01]  /*15e10*/  FMUL.FTZ R183, R57, c[0x0][0x2ec] ;  /* 0x0000bb0039b77a20 */ /* 0x000fe20000410000 */
[C---:B------:R-:W-:Y:S01]  /*15e20*/  ISETP.GE.AND P3, PT, R4.reuse, R54, PT ;  /* 0x000000360400720c */ /* 0x040fe20003f66270 */
[----:B------:R-:W1:Y:S01]  /*15e30*/  MUFU.TANH R162, R162 ;  /* 0x000000a200a27308 */ /* 0x000e620000002400 */
[----:B------:R-:W-:Y:S01]  /*15e40*/  ISETP.GE.AND P2, PT, R4, R53, PT ;  /* 0x000000350400720c */ /* 0x000fe20003f46270 */
[----:B------:R-:W-:Y:S01]  /*15e50*/  FMUL.FTZ R65, R65, c[0x0][0x2ec] ;  /* 0x0000bb0041417a20 */ /* 0x000fe20000410000 */
[----:B--2---:R-:W-:Y:S01]  /*15e60*/  FSEL R207, R207, -INF , !P3 ;  /* 0xff800000cfcf7808 */ /* 0x004fe20005800000 */
[----:B------:R-:W-:Y:S02]  /*15e70*/  FMUL.FTZ R67, R67, c[0x0][0x2ec] ;  /* 0x0000bb0043437a20 */ /* 0x000fe40000410000 */
[----:B------:R-:W-:Y:S01]  /*15e80*/  FMUL.FTZ R48, R48, c[0x0][0x2ec] ;  /* 0x0000bb0030307a20 */ /* 0x000fe20000410000 */
[----:B----4-:R-:W-:Y:S01]  /*15e90*/  LOP3.LUT R5, R6, 0x8, R7, 0xfe, !PT ;  /* 0x0000000806057812 */ /* 0x010fe200078efe07 */
[----:B------:R-:W2:Y:S01]  /*15ea0*/  MUFU.TANH R199, R12 ;  /* 0x0000000c00c77308 */ /* 0x000ea20000002400 */
[----:B------:R-:W-:-:S02]  /*15eb0*/  FMUL.FTZ R50, R50, c[0x0][0x2ec] ;  /* 0x0000bb0032327a20 */ /* 0x000fc40000410000 */
[----:B------:R-:W-:Y:S01]  /*15ec0*/  ISETP.GE.AND P1, PT, R5, R54, PT ;  /* 0x000000360500720c */ /* 0x000fe20003f26270 */
[----:B------:R-:W-:Y:S01]  /*15ed0*/  FMUL.FTZ R61, R61, c[0x0][0x2ec] ;  /* 0x0000bb003d3d7a20 */ /* 0x000fe20000410000 */
[----:B------:R-:W-:Y:S01]  /*15ee0*/  ISETP.GE.AND P0, PT, R5, R53, PT ;  /* 0x000000350500720c */ /* 0x000fe20003f06270 */
[C---:B---3--:R-:W-:Y:S01]  /*15ef0*/  HMMA.16816.F32 R40, R132.reuse, R16, R40 ;  /* 0x000000108428723c */ /* 0x048fe20000001828 */
[----:B------:R-:W-:Y:S01]  /*15f00*/  FSEL R5, R121, -INF , !P1 ;  /* 0xff80000079057808 */ /* 0x000fe20004800000 */
[----:B------:R-:W3:Y:S01]  /*15f10*/  MUFU.TANH R198, R14 ;  /* 0x0000000e00c67308 */ /* 0x000ee20000002400 */
[----:B------:R-:W-:Y:S01]  /*15f20*/  FSEL R4, R123, -INF , !P0 ;  /* 0xff8000007b047808 */ /* 0x000fe20004000000 */
[----:B------:R-:W-:Y:S02]  /*15f30*/  FMUL.FTZ R44, R44, c[0x0][0x2ec] ;  /* 0x0000bb002c2c7a20 */ /* 0x000fe40000410000 */
[----:B------:R-:W-:Y:S02]  /*15f40*/  FMUL.FTZ R46, R46, c[0x0][0x2ec] ;  /* 0x0000bb002e2e7a20 */ /* 0x000fe40000410000 */
[----:B------:R-:W-:Y:S01]  /*15f50*/  HMMA.16816.F32 R16, R132, R18, R136 ;  /* 0x000000128410723c */ /* 0x000fe20000001888 */
[----:B------:R-:W-:Y:S01]  /*15f60*/  FMUL.FTZ R176, R63, c[0x0][0x2ec] ;  /* 0x0000bb003fb07a20 */ /* 0x000fe20000410000 */
[----:B------:R4:W1:Y:S01]  /*15f70*/  MUFU.TANH R197, R8 ;  /* 0x0000000800c57308 */ /* 0x0008620000002400 */
[----:B------:R-:W-:-:S02]  /*15f80*/  FMUL.FTZ R49, R49, c[0x0][0x2ec] ;  /* 0x0000bb0031317a20 */ /* 0x000fc40000410000 */
[----:B------:R-:W-:Y:S02]  /*15f90*/  FMUL.FTZ R59, R59, c[0x0][0x2ec] ;  /* 0x0000bb003b3b7a20 */ /* 0x000fe40000410000 */
[----:B------:R-:W-:Y:S02]  /*15fa0*/  FMUL.FTZ R51, R51, c[0x0][0x2ec] ;  /* 0x0000bb0033337a20 */ /* 0x000fe40000410000 */
[----:B------:R-:W-:Y:S01]  /*15fb0*/  FMUL.FTZ R45, R45, c[0x0][0x2ec] ;  /* 0x0000bb002d2d7a20 */ /* 0x000fe20000410000 */
[----:B------:R1:W-:Y:S01]  /*15fc0*/  MUFU.TANH R203, R9 ;  /* 0x0000000900cb7308 */ /* 0x0003e20000002400 */
[----:B------:R-:W-:Y:S02]  /*15fd0*/  FMUL.FTZ R47, R47, c[0x0][0x2ec] ;  /* 0x0000bb002f2f7a20 */ /* 0x000fe40000410000 */
[----:B------:R-:W-:Y:S02]  /*15fe0*/  IMAD.MOV.U32 R128, RZ, RZ, R166 ;  /* 0x000000ffff807224 */ /* 0x000fe400078e00a6 */
[----:B------:R-:W-:-:S02]  /*15ff0*/  IMAD.MOV.U32 R129, RZ, RZ, R167 ;  /* 0x000000ffff817224 */ /* 0x000fc400078e00a7 */
[----:B------:R-:W-:Y:S01]  /*16000*/  FMUL.FTZ R40, R40, c[0x0][0x2ec] ;  /* 0x0000bb0028287a20 */ /* 0x000fe20000410000 */
[--C-:B----4-:R-:W-:Y:S01]  /*16010*/  LOP3.LUT R8, R6, 0x20, R7.reuse, 0xfe, !PT ;  /* 0x0000002006087812 */ /* 0x110fe200078efe07 */
[----:B------:R-:W4:Y:S01]  /*16020*/  MUFU.TANH R204, R10 ;  /* 0x0000000a00cc7308 */ /* 0x000f220000002400 */
[----:B------:R-:W-:Y:S02]  /*16030*/  FMUL.FTZ R42, R42, c[0x0][0x2ec] ;  /* 0x0000bb002a2a7a20 */ /* 0x000fe40000410000 */
[-C--:B------:R-:W-:Y:S01]  /*16040*/  ISETP.GE.AND P3, PT, R8, R54.reuse, PT ;  /* 0x000000360800720c */ /* 0x080fe20003f66270 */
[----:B------:R-:W-:Y:S02]  /*16050*/  FMUL.FTZ R41, R41, c[0x0][0x2ec] ;  /* 0x0000bb0029297a20 */ /* 0x000fe40000410000 */
[----:B------:R-:W-:Y:S01]  /*16060*/  FMUL.FTZ R16, R16, c[0x0][0x2ec] ;  /* 0x0000bb0010107a20 */ /* 0x000fe20000410000 */
[--C-:B-1----:R-:W-:Y:S01]  /*16070*/  LOP3.LUT R9, R6, 0x18, R7.reuse, 0xfe, !PT ;  /* 0x0000001806097812 */ /* 0x102fe200078efe07 */
[----:B------:R-:W1:Y:S01]  /*16080*/  MUFU.TANH R187, R187 ;  /* 0x000000bb00bb7308 */ /* 0x000e620000002400 */
[----:B-----5:R-:W-:Y:S01]  /*16090*/  FSEL R133, R32, -INF , !P3 ;  /* 0xff80000020857808 */ /* 0x020fe20005800000 */
[----:B------:R-:W-:Y:S01]  /*160a0*/  FMUL.FTZ R18, R18, c[0x0][0x2ec] ;  /* 0x0000bb0012127a20 */ /* 0x000fe20000410000 */
[-C--:B------:R-:W-:Y:S01]  /*160b0*/  ISETP.GE.AND P1, PT, R9, R54.reuse, PT ;  /* 0x000000360900720c */ /* 0x080fe20003f26270 */
[----:B------:R-:W-:Y:S01]  /*160c0*/  FMUL.FTZ R43, R43, c[0x0][0x2ec] ;  /* 0x0000bb002b2b7a20 */ /* 0x000fe20000410000 */
[----:B------:R-:W-:Y:S01]  /*160d0*/  ISETP.GE.AND P0, PT, R9, R53, PT ;  /* 0x000000350900720c */ /* 0x000fe20003f06270 */
[----:B------:R-:W-:Y:S01]  /*160e0*/  FMUL.FTZ R17, R17, c[0x0][0x2ec] ;  /* 0x0000bb0011117a20 */ /* 0x000fe20000410000 */
[----:B------:R-:W-:Y:S01]  /*160f0*/  LOP3.LUT R9, R6, 0x28, R7, 0xfe, !PT ;  /* 0x0000002806097812 */ /* 0x000fe200078efe07 */
[----:B------:R-:W5:Y:S01]  /*16100*/  MUFU.TANH R186, R186 ;  /* 0x000000ba00ba7308 */ /* 0x000f620000002400 */
[----:B------:R-:W-:Y:S01]  /*16110*/  FSEL R201, R201, -INF , !P1 ;  /* 0xff800000c9c97808 */ /* 0x000fe20004800000 */
[----:B------:R-:W-:Y:S01]  /*16120*/  FMUL.FTZ R19, R19, c[0x0][0x2ec] ;  /* 0x0000bb0013137a20 */ /* 0x000fe20000410000 */
[----:B------:R-:W-:-:S04]  /*16130*/  ISETP.GE.AND P1, PT, R9, R54, PT ;  /* 0x000000360900720c */ /* 0x000fc80003f26270 */
[----:B------:R-:W-:Y:S01]  /*16140*/  FSEL R131, R131, -INF , !P1 ;  /* 0xff80000083837808 */ /* 0x000fe20004800000 */
[----:B------:R1:W-:Y:S08]  /*16150*/  MUFU.TANH R181, R60 ;  /* 0x0000003c00b57308 */ /* 0x0003f00000002400 */
[----:B------:R2:W2:Y:S01]  /*16160*/  MUFU.TANH R189, R64 ;  /* 0x0000004000bd7308 */ /* 0x0004a20000002400 */
[----:B-1----:R-:W-:-:S07]  /*16170*/  FSEL R60, R124, -INF , !P2 ;  /* 0xff8000007c3c7808 */ /* 0x002fce0005000000 */
[----:B------:R-:W1:Y:S01]  /*16180*/  MUFU.TANH R182, R66 ;  /* 0x0000004200b67308 */ /* 0x000e620000002400 */
[-C--:B------:R-:W-:Y:S02]  /*16190*/  ISETP.GE.AND P2, PT, R8, R53.reuse, PT ;  /* 0x000000350800720c */ /* 0x080fe40003f46270 */
[----:B------:R-:W-:Y:S02]  /*161a0*/  LOP3.LUT R8, R6, 0x30, R7, 0xfe, !PT ;  /* 0x0000003006087812 */ /* 0x000fe400078efe07 */
[----:B------:R-:W-:Y:S02]  /*161b0*/  FSEL R136, R22, -INF , !P2 ;  /* 0xff80000016887808 */ /* 0x000fe40005000000 */
[----:B--2---:R-:W-:Y:S01]  /*161c0*/  FSEL R64, R125, -INF , !P0 ;  /* 0xff8000007d407808 */ /* 0x004fe20004000000 */
[----:B------:R-:W2:Y:S01]  /*161d0*/  MUFU.TANH R178, R62 ;  /* 0x0000003e00b27308 */ /* 0x000ea20000002400 */
[----:B------:R-:W-:Y:S02]  /*161e0*/  ISETP.GE.AND P0, PT, R9, R53, PT ;  /* 0x000000350900720c */ /* 0x000fe40003f06270 */
[----:B------:R-:W-:-:S02]  /*161f0*/  ISETP.GE.AND P3, PT, R8, R54, PT ;  /* 0x000000360800720c */ /* 0x000fc40003f66270 */
[----:B------:R-:W-:Y:S02]  /*16200*/  ISETP.GE.AND P2, PT, R8, R53, PT ;  /* 0x000000350800720c */ /* 0x000fe40003f46270 */
[C-C-:B------:R-:W-:Y:S01]  /*16210*/  LOP3.LUT R9, R6.reuse, 0x38, R7.reuse, 0xfe, !PT ;  /* 0x0000003806097812 */ /* 0x140fe200078efe07 */
[----:B------:R-:W1:Y:S01]  /*16220*/  MUFU.TANH R179, R56 ;  /* 0x0000003800b37308 */ /* 0x000e620000002400 */
[----:B------:R-:W-:Y:S02]  /*16230*/  LOP3.LUT R8, R6, 0x40, R7, 0xfe, !PT ;  /* 0x0000004006087812 */ /* 0x000fe400078efe07 */
[----:B------:R-:W-:Y:S02]  /*16240*/  FSEL R162, R162, -INF , !P0 ;  /* 0xff800000a2a27808 */ /* 0x000fe40004000000 */
[----:B------:R-:W-:Y:S02]  /*16250*/  FSEL R199, R199, -INF , !P3 ;  /* 0xff800000c7c77808 */ /* 0x000fe40005800000 */
[----:B---3--:R-:W-:Y:S01]  /*16260*/  FSEL R198, R198, -INF , !P2 ;  /* 0xff800000c6c67808 */ /* 0x008fe20005000000 */
[----:B------:R-:W3:Y:S01]  /*16270*/  MUFU.TANH R172, R58 ;  /* 0x0000003a00ac7308 */ /* 0x000ee20000002400 */
[----:B------:R-:W-:-:S02]  /*16280*/  ISETP.GE.AND P1, PT, R9, R54, PT ;  /* 0x000000360900720c */ /* 0x000fc40003f26270 */
[-C--:B------:R-:W-:Y:S02]  /*16290*/  ISETP.GE.AND P0, PT, R9, R53.reuse, PT ;  /* 0x000000350900720c */ /* 0x080fe40003f06270 */
[C---:B------:R-:W-:Y:S02]  /*162a0*/  ISETP.GE.AND P3, PT, R8.reuse, R54, PT ;  /* 0x000000360800720c */ /* 0x040fe40003f66270 */
[----:B------:R-:W-:Y:S01]  /*162b0*/  ISETP.GE.AND P2, PT, R8, R53, PT ;  /* 0x000000350800720c */ /* 0x000fe20003f46270 */
[----:B------:R-:W1:Y:S01]  /*162c0*/  MUFU.TANH R141, R48 ;  /* 0x00000030008d7308 */ /* 0x000e620000002400 */
[C-C-:B------:R-:W-:Y:S02]  /*162d0*/  LOP3.LUT R9, R6.reuse, 0x48, R7.reuse, 0xfe, !PT ;  /* 0x0000004806097812 */ /* 0x140fe400078efe07 */
[----:B------:R-:W-:Y:S02]  /*162e0*/  LOP3.LUT R8, R6, 0x50, R7, 0xfe, !PT ;  /* 0x0000005006087812 */ /* 0x000fe400078efe07 */
[----:B------:R-:W-:-:S02]  /*162f0*/  FSEL R197, R197, -INF , !P1 ;  /* 0xff800000c5c57808 */ /* 0x000fc40004800000 */
[----:B----4-:R-:W-:Y:S01]  /*16300*/  FSEL R204, R204, -INF , !P0 ;  /* 0xff800000cccc7808 */ /* 0x010fe20004000000 */
[----:B------:R-:W4:Y:S01]  /*16310*/  MUFU.TANH R142, R50 ;  /* 0x00000032008e7308 */ /* 0x000f220000002400 */
[----:B------:R-:W-:Y:S02]  /*16320*/  FSEL R187, R187, -INF , !P3 ;  /* 0xff800000bbbb7808 */ /* 0x000fe40005800000 */
[----:B-----5:R-:W-:Y:S02]  /*16330*/  FSEL R186, R186, -INF , !P2 ;  /* 0xff800000baba7808 */ /* 0x020fe40005000000 */
[CC--:B------:R-:W-:Y:S02]  /*16340*/  ISETP.GE.AND P1, PT, R9.reuse, R54.reuse, PT ;  /* 0x000000360900720c */ /* 0x0c0fe40003f26270 */
[----:B------:R-:W-:Y:S01]  /*16350*/  ISETP.GE.AND P0, PT, R9, R53, PT ;  /* 0x000000350900720c */ /* 0x000fe20003f06270 */
[----:B------:R-:W5:Y:S01]  /*16360*/  MUFU.TANH R139, R44 ;  /* 0x0000002c008b7308 */ /* 0x000f620000002400 */
[----:B------:R-:W-:-:S02]  /*16370*/  ISETP.GE.AND P3, PT, R8, R54, PT ;  /* 0x000000360800720c */ /* 0x000fc40003f66270 */
[----:B------:R-:W-:Y:S02]  /*16380*/  ISETP.GE.AND P2, PT, R8, R53, PT ;  /* 0x000000350800720c */ /* 0x000fe40003f46270 */
[C-C-:B------:R-:W-:Y:S02]  /*16390*/  LOP3.LUT R9, R6.reuse, 0x58, R7.reuse, 0xfe, !PT ;  /* 0x0000005806097812 */ /* 0x140fe400078efe07 */
[----:B------:R-:W-:Y:S01]  /*163a0*/  LOP3.LUT R8, R6, 0x60, R7, 0xfe, !PT ;  /* 0x0000006006087812 */ /* 0x000fe200078efe07 */
[----:B------:R-:W3:Y:S01]  /*163b0*/  MUFU.TANH R130, R46 ;  /* 0x0000002e00827308 */ /* 0x000ee20000002400 */
[----:B------:R-:W-:Y:S02]  /*163c0*/  FSEL R189, R189, -INF , !P1 ;  /* 0xff800000bdbd7808 */ /* 0x000fe40004800000 */
[----:B-1----:R-:W-:Y:S02]  /*163d0*/  FSEL R182, R182, -INF , !P0 ;  /* 0xff800000b6b67808 */ /* 0x002fe40004000000 */
[----:B------:R-:W-:-:S02]  /*163e0*/  FSEL R181, R181, -INF , !P3 ;  /* 0xff800000b5b57808 */ /* 0x000fc40005800000 */
[----:B--2---:R-:W-:Y:S01]  /*163f0*/  FSEL R178, R178, -INF , !P2 ;  /* 0xff800000b2b27808 */ /* 0x004fe20005000000 */
[----:B------:R-:W1:Y:S01]  /*16400*/  MUFU.TANH R143, R40 ;  /* 0x00000028008f7308 */ /* 0x000e620000002400 */
[CC--:B------:R-:W-:Y:S02]  /*16410*/  ISETP.GE.AND P1, PT, R9.reuse, R54.reuse, PT ;  /* 0x000000360900720c */ /* 0x0c0fe40003f26270 */
[-C--:B------:R-:W-:Y:S02]  /*16420*/  ISETP.GE.AND P0, PT, R9, R53.reuse, PT ;  /* 0x000000350900720c */ /* 0x080fe40003f06270 */
[C---:B------:R-:W-:Y:S02]  /*16430*/  ISETP.GE.AND P3, PT, R8.reuse, R54, PT ;  /* 0x000000360800720c */ /* 0x040fe40003f66270 */
[----:B------:R-:W-:Y:S01]  /*16440*/  ISETP.GE.AND P2, PT, R8, R53, PT ;  /* 0x000000350800720c */ /* 0x000fe20003f46270 */
[----:B------:R-:W2:Y:S01]  /*16450*/  MUFU.TANH R121, R42 ;  /* 0x0000002a00797308 */ /* 0x000ea20000002400 */
[----:B------:R-:W-:-:S02]  /*16460*/  LOP3.LUT R9, R6, 0x68, R7, 0xfe, !PT ;  /* 0x0000006806097812 */ /* 0x000fc400078efe07 */
[----:B------:R-:W-:Y:S02]  /*16470*/  LOP3.LUT R8, R6, 0x70, R7, 0xfe, !PT ;  /* 0x0000007006087812 */ /* 0x000fe400078efe07 */
[----:B------:R-:W-:Y:S02]  /*16480*/  FSEL R179, R179, -INF , !P1 ;  /* 0xff800000b3b37808 */ /* 0x000fe40004800000 */
[----:B---3--:R-:W-:Y:S01]  /*16490*/  FSEL R172, R172, -INF , !P0 ;  /* 0xff800000acac7808 */ /* 0x008fe20004000000 */
[----:B------:R-:W3:Y:S01]  /*164a0*/  MUFU.TANH R159, R16 ;  /* 0x00000010009f7308 */ /* 0x000ee20000002400 */
[----:B------:R-:W-:Y:S02]  /*164b0*/  FSEL R141, R141, -INF , !P3 ;  /* 0xff8000008d8d7808 */ /* 0x000fe40005800000 */
[----:B----4-:R-:W-:Y:S02]  /*164c0*/  FSEL R142, R142, -INF , !P2 ;  /* 0xff8000008e8e7808 */ /* 0x010fe40005000000 */
[----:B------:R-:W-:-:S02]  /*164d0*/  ISETP.GE.AND P1, PT, R9, R54, PT ;  /* 0x000000360900720c */ /* 0x000fc40003f26270 */
[-C--:B------:R-:W-:Y:S01]  /*164e0*/  ISETP.GE.AND P0, PT, R9, R53.reuse, PT ;  /* 0x000000350900720c */ /* 0x080fe20003f06270 */
[----:B------:R-:W4:Y:S01]  /*164f0*/  MUFU.TANH R62, R18 ;  /* 0x00000012003e7308 */ /* 0x000f220000002400 */
[C---:B------:R-:W-:Y:S02]  /*16500*/  ISETP.GE.AND P3, PT, R8.reuse, R54, PT ;  /* 0x000000360800720c */ /* 0x040fe40003f66270 */
[----:B------:R-:W-:Y:S02]  /*16510*/  ISETP.GE.AND P2, PT, R8, R53, PT ;  /* 0x000000350800720c */ /* 0x000fe40003f46270 */
[C---:B------:R-:W-:Y:S02]  /*16520*/  LOP3.LUT R8, R6.reuse, 0x78, R7, 0xfe, !PT ;  /* 0x0000007806087812 */ /* 0x040fe400078efe07 */
[----:B------:R-:W-:Y:S01]  /*16530*/  LOP3.LUT R7, R6, R7, RZ, 0xfc, !PT ;  /* 0x0000000706077212 */ /* 0x000fe200078efcff */
[----:B------:R-:W3:Y:S01]  /*16540*/  MUFU.TANH R38, R38 ;  /* 0x0000002600267308 */ /* 0x000ee20000002400 */
[----:B-----5:R-:W-:-:S02]  /*16550*/  FSEL R139, R139, -INF , !P1 ;  /* 0xff8000008b8b7808 */ /* 0x020fc40004800000 */
[----:B------:R-:W-:Y:S02]  /*16560*/  FSEL R130, R130, -INF , !P0 ;  /* 0xff80000082827808 */ /* 0x000fe40004000000 */
[C---:B------:R-:W-:Y:S02]  /*16570*/  ISETP.GE.AND P1, PT, R8.reuse, R54, PT ;  /* 0x000000360800720c */ /* 0x040fe40003f26270 */
[----:B------:R-:W-:Y:S01]  /*16580*/  ISETP.GE.AND P0, PT, R8, R53, PT ;  /* 0x000000350800720c */ /* 0x000fe20003f06270 */
[----:B------:R-:W5:Y:S01]  /*16590*/  MUFU.TANH R39, R39 ;  /* 0x0000002700277308 */ /* 0x000f620000002400 */
[C---:B------:R-:W-:Y:S02]  /*165a0*/  IADD3 R9, R7.reuse, 0x1, RZ ;  /* 0x0000000107097810 */ /* 0x040fe40007ffe0ff */
[----:B------:R-:W-:Y:S02]  /*165b0*/  IADD3 R8, R7, 0x9, RZ ;  /* 0x0000000907087810 */ /* 0x000fe40007ffe0ff */
[----:B-1----:R-:W-:-:S02]  /*165c0*/  FSEL R143, R143, -INF , !P3 ;  /* 0xff8000008f8f7808 */ /* 0x002fc40005800000 */
[----:B--2---:R-:W-:Y:S01]  /*165d0*/  FSEL R121, R121, -INF , !P2 ;  /* 0xff80000079797808 */ /* 0x004fe20005000000 */
[----:B------:R-:W1:Y:S01]  /*165e0*/  MUFU.TANH R55, R55 ;  /* 0x0000003700377308 */ /* 0x000e620000002400 */
[----:B---3--:R-:W-:Y:S02]  /*165f0*/  FSEL R159, R159, -INF , !P1 ;  /* 0xff8000009f9f7808 */ /* 0x008fe40004800000 */
[----:B----4-:R-:W-:Y:S02]  /*16600*/  FSEL R62, R62, -INF , !P0 ;  /* 0xff8000003e3e7808 */ /* 0x010fe40004000000 */
[CC--:B------:R-:W-:Y:S02]  /*16610*/  ISETP.GE.AND P3, PT, R9.reuse, R54.reuse, PT ;  /* 0x000000360900720c */ /* 0x0c0fe40003f66270 */
[----:B------:R-:W-:Y:S01]  /*16620*/  ISETP.GE.AND P2, PT, R9, R53, PT ;  /* 0x000000350900720c */ /* 0x000fe20003f46270 */
[----:B------:R-:W2:Y:S01]  /*16630*/  MUFU.TANH R28, R28 ;  /* 0x0000001c001c7308 */ /* 0x000ea20000002400 */
[----:B------:R-:W-:-:S02]  /*16640*/  ISETP.GE.AND P1, PT, R8, R54, PT ;  /* 0x000000360800720c */ /* 0x000fc40003f26270 */
[-C--:B------:R-:W-:Y:S02]  /*16650*/  ISETP.GE.AND P0, PT, R8, R53.reuse, PT ;  /* 0x000000350800720c */ /* 0x080fe40003f06270 */
[----:B------:R-:W-:Y:S02]  /*16660*/  IADD3 R8, R7, 0x11, RZ ;  /* 0x0000001107087810 */ /* 0x000fe40007ffe0ff */
[----:B------:R-:W-:Y:S01]  /*16670*/  FSEL R37, R37, -INF , !P3 ;  /* 0xff80000025257808 */ /* 0x000fe20005800000 */
[----:B------:R-:W3:Y:S01]  /*16680*/  MUFU.TANH R29, R29 ;  /* 0x0000001d001d7308 */ /* 0x000ee20000002400 */
[----:B------:R-:W-:Y:S02]  /*16690*/  FSEL R38, R38, -INF , !P2 ;  /* 0xff80000026267808 */ /* 0x000fe40005000000 */
[C---:B------:R-:W-:Y:S02]  /*166a0*/  ISETP.GE.AND P3, PT, R8.reuse, R54, PT ;  /* 0x000000360800720c */ /* 0x040fe40003f66270 */
[----:B------:R-:W-:-:S02]  /*166b0*/  ISETP.GE.AND P2, PT, R8, R53, PT ;  /* 0x000000350800720c */ /* 0x000fc40003f46270 */
[C---:B------:R-:W-:Y:S01]  /*166c0*/  IADD3 R9, R7.reuse, 0x19, RZ ;  /* 0x0000001907097810 */ /* 0x040fe20007ffe0ff */
[----:B------:R-:W4:Y:S01]  /*166d0*/  MUFU.TANH R30, R30 ;  /* 0x0000001e001e7308 */ /* 0x000f220000002400 */
[----:B------:R-:W-:Y:S02]  /*166e0*/  IADD3 R8, R7, 0x21, RZ ;  /* 0x0000002107087810 */ /* 0x000fe40007ffe0ff */
[----:B-----5:R-:W-:Y:S02]  /*166f0*/  FSEL R39, R39, -INF , !P1 ;  /* 0xff80000027277808 */ /* 0x020fe40004800000 */
[----:B-1----:R-:W-:Y:S02]  /*16700*/  FSEL R12, R55, -INF , !P0 ;  /* 0xff800000370c7808 */ /* 0x002fe40004000000 */
[----:B--2---:R-:W-:Y:S01]  /*16710*/  FSEL R57, R28, -INF , !P3 ;  /* 0xff8000001c397808 */ /* 0x004fe20005800000 */
[----:B------:R-:W1:Y:S01]  /*16720*/  MUFU.TANH R31, R31 ;  /* 0x0000001f001f7308 */ /* 0x000e620000002400 */
[----:B---3--:R-:W-:-:S02]  /*16730*/  FSEL R66, R29, -INF , !P2 ;  /* 0xff8000001d427808 */ /* 0x008fc40005000000 */
[CC--:B------:R-:W-:Y:S02]  /*16740*/  ISETP.GE.AND P1, PT, R9.reuse, R54.reuse, PT ;  /* 0x000000360900720c */ /* 0x0c0fe40003f26270 */
[-C--:B------:R-:W-:Y:S02]  /*16750*/  ISETP.GE.AND P0, PT, R9, R53.reuse, PT ;  /* 0x000000350900720c */ /* 0x080fe40003f06270 */
[C---:B------:R-:W-:Y:S01]  /*16760*/  ISETP.GE.AND P3, PT, R8.reuse, R54, PT ;  /* 0x000000360800720c */ /* 0x040fe20003f66270 */
[----:B------:R-:W2:Y:S01]  /*16770*/  MUFU.TANH R20, R20 ;  /* 0x0000001400147308 */ /* 0x000ea20000002400 */
[----:B------:R-:W-:Y:S02]  /*16780*/  ISETP.GE.AND P2, PT, R8, R53, PT ;  /* 0x000000350800720c */ /* 0x000fe40003f46270 */
[C---:B------:R-:W-:Y:S02]  /*16790*/  IADD3 R9, R7.reuse, 0x29, RZ ;  /* 0x0000002907097810 */ /* 0x040fe40007ffe0ff */
[----:B------:R-:W-:-:S02]  /*167a0*/  IADD3 R8, R7, 0x31, RZ ;  /* 0x0000003107087810 */ /* 0x000fc40007ffe0ff */
[----:B----4-:R-:W-:Y:S01]  /*167b0*/  FSEL R63, R30, -INF , !P1 ;  /* 0xff8000001e3f7808 */ /* 0x010fe20004800000 */
[----:B------:R-:W3:Y:S01]  /*167c0*/  MUFU.TANH R200, R23 ;  /* 0x0000001700c87308 */ /* 0x000ee20000002400 */
[----:B-1----:R-:W-:Y:S02]  /*167d0*/  FSEL R134, R31, -INF , !P0 ;  /* 0xff8000001f867808 */ /* 0x002fe40004000000 */
[C---:B------:R-:W-:Y:S02]  /*167e0*/  ISETP.GE.AND P1, PT, R9.reuse, R54, PT ;  /* 0x000000360900720c */ /* 0x040fe40003f26270 */
[----:B------:R-:W-:Y:S02]  /*167f0*/  ISETP.GE.AND P0, PT, R9, R53, PT ;  /* 0x000000350900720c */ /* 0x000fe40003f06270 */
[----:B------:R-:W-:Y:S01]  /*16800*/  IADD3 R9, R7, 0x41, RZ ;  /* 0x0000004107097810 */ /* 0x000fe20007ffe0ff */
[----:B------:R-:W1:Y:S01]  /*16810*/  MUFU.TANH R196, R196 ;  /* 0x000000c400c47308 */ /* 0x000e620000002400 */
[----:B--2---:R-:W-:-:S02]  /*16820*/  FSEL R135, R20, -INF , !P3 ;  /* 0xff80000014877808 */ /* 0x004fc40005800000 */
[----:B------:R-:W-:Y:S02]  /*16830*/  ISETP.GE.AND P3, PT, R8, R54, PT ;  /* 0x000000360800720c */ /* 0x000fe40003f66270 */
[----:B------:R-:W-:-:S03]  /*16840*/  FSEL R137, R21, -INF , !P1 ;  /* 0xff80000015897808 */ /* 0x000fc60004800000 */
[----:B------:R-:W2:Y:S01]  /*16850*/  MUFU.TANH R205, R13 ;  /* 0x0000000d00cd7308 */ /* 0x000ea20000002400 */
[----:B---3--:R-:W-:Y:S02]  /*16860*/  FSEL R200, R200, -INF , !P2 ;  /* 0xff800000c8c87808 */ /* 0x008fe40005000000 */
[----:B------:R-:W-:Y:S02]  /*16870*/  ISETP.GE.AND P2, PT, R8, R53, PT ;  /* 0x000000350800720c */ /* 0x000fe40003f46270 */
[----:B------:R-:W-:-:S03]  /*16880*/  IADD3 R8, R7, 0x39, RZ ;  /* 0x0000003907087810 */ /* 0x000fc60007ffe0ff */
[----:B------:R-:W3:Y:S01]  /*16890*/  MUFU.TANH R206, R15 ;  /* 0x0000000f00ce7308 */ /* 0x000ee20000002400 */
[----:B-1----:R-:W-:Y:S02]  /*168a0*/  FSEL R196, R196, -INF , !P0 ;  /* 0xff800000c4c47808 */ /* 0x002fe40004000000 */
[CC--:B------:R-:W-:Y:S02]  /*168b0*/  ISETP.GE.AND P1, PT, R8.reuse, R54.reuse, PT ;  /* 0x000000360800720c */ /* 0x0c0fe40003f26270 */
[----:B------:R-:W-:Y:S02]  /*168c0*/  ISETP.GE.AND P0, PT, R8, R53, PT ;  /* 0x000000350800720c */ /* 0x000fe40003f06270 */
[----:B------:R-:W-:Y:S01]  /*168d0*/  IADD3 R8, R7, 0x49, RZ ;  /* 0x0000004907087810 */ /* 0x000fe20007ffe0ff */
[----:B------:R-:W1:Y:S01]  /*168e0*/  MUFU.TANH R202, R11 ;  /* 0x0000000b00ca7308 */ /* 0x000e620000002400 */
[----:B--2---:R-:W-:Y:S02]  /*168f0*/  FSEL R205, R205, -INF , !P3 ;  /* 0xff800000cdcd7808 */ /* 0x004fe40005800000 */
[----:B------:R-:W-:-:S02]  /*16900*/  ISETP.GE.AND P3, PT, R9, R54, PT ;  /* 0x000000360900720c */ /* 0x000fc40003f66270 */
[----:B------:R-:W-:Y:S02]  /*16910*/  FSEL R203, R203, -INF , !P1 ;  /* 0xff800000cbcb7808 */ /* 0x000fe40004800000 */
[----:B------:R-:W-:Y:S01]  /*16920*/  FSEL R193, R193, -INF , !P3 ;  /* 0xff800000c1c17808 */ /* 0x000fe20005800000 */
[----:B------:R-:W2:Y:S01]  /*16930*/  MUFU.TANH R194, R194 ;  /* 0x000000c200c27308 */ /* 0x000ea20000002400 */
[----:B---3--:R-:W-:Y:S02]  /*16940*/  FSEL R206, R206, -INF , !P2 ;  /* 0xff800000cece7808 */ /* 0x008fe40005000000 */
[----:B------:R-:W-:Y:S02]  /*16950*/  ISETP.GE.AND P2, PT, R9, R53, PT ;  /* 0x000000350900720c */ /* 0x000fe40003f46270 */
[----:B------:R-:W-:Y:S02]  /*16960*/  IADD3 R9, R7, 0x51, RZ ;  /* 0x0000005107097810 */ /* 0x000fe40007ffe0ff */
[----:B------:R-:W-:Y:S01]  /*16970*/  ISETP.GE.AND P1, PT, R8, R54, PT ;  /* 0x000000360800720c */ /* 0x000fe20003f26270 */
[----:B------:R-:W3:Y:S01]  /*16980*/  MUFU.TANH R195, R65 ;  /* 0x0000004100c37308 */ /* 0x000ee20000002400 */
[----:B-1----:R-:W-:-:S02]  /*16990*/  FSEL R202, R202, -INF , !P0 ;  /* 0xff800000caca7808 */ /* 0x002fc40004000000 */
[-C--:B------:R-:W-:Y:S02]  /*169a0*/  ISETP.GE.AND P0, PT, R8, R53.reuse, PT ;  /* 0x000000350800720c */ /* 0x080fe40003f06270 */
[----:B------:R-:W-:Y:S02]  /*169b0*/  ISETP.GE.AND P3, PT, R9, R54, PT ;  /* 0x000000360900720c */ /* 0x000fe40003f66270 */
[----:B------:R-:W-:Y:S01]  /*169c0*/  IADD3 R8, R7, 0x59, RZ ;  /* 0x0000005907087810 */ /* 0x000fe20007ffe0ff */
[----:B------:R-:W1:Y:S01]  /*169d0*/  MUFU.TANH R184, R67 ;  /* 0x0000004300b87308 */ /* 0x000e620000002400 */
[----:B--2---:R-:W-:Y:S02]  /*169e0*/  FSEL R194, R194, -INF , !P2 ;  /* 0xff800000c2c27808 */ /* 0x004fe40005000000 */
[----:B------:R-:W-:Y:S02]  /*169f0*/  ISETP.GE.AND P2, PT, R9, R53, PT ;  /* 0x000000350900720c */ /* 0x000fe40003f46270 */
[----:B------:R-:W-:-:S03]  /*16a00*/  IADD3 R9, R7, 0x61, RZ ;  /* 0x0000006107097810 */ /* 0x000fc60007ffe0ff */
[----:B------:R-:W2:Y:S01]  /*16a10*/  MUFU.TANH R185, R61 ;  /* 0x0000003d00b97308 */ /* 0x000ea20000002400 */
[----:B---3--:R-:W-:Y:S02]  /*16a20*/  FSEL R195, R195, -INF , !P1 ;  /* 0xff800000c3c37808 */ /* 0x008fe40004800000 */
[----:B------:R-:W-:-:S05]  /*16a30*/  ISETP.GE.AND P1, PT, R8, R53, PT ;  /* 0x000000350800720c */ /* 0x000fca0003f26270 */
[----:B------:R-:W3:Y:S01]  /*16a40*/  MUFU.TANH R176, R176 ;  /* 0x000000b000b07308 */ /* 0x000ee20000002400 */
[----:B-1----:R-:W-:Y:S02]  /*16a50*/  FSEL R184, R184, -INF , !P0 ;  /* 0xff800000b8b87808 */ /* 0x002fe40004000000 */
[----:B------:R-:W-:Y:S02]  /*16a60*/  ISETP.GE.AND P0, PT, R8, R54, PT ;  /* 0x000000360800720c */ /* 0x000fe40003f06270 */
[----:B------:R-:W-:-:S03]  /*16a70*/  IADD3 R8, R7, 0x69, RZ ;  /* 0x0000006907087810 */ /* 0x000fc60007ffe0ff */
[----:B------:R-:W1:Y:S01]  /*16a80*/  MUFU.TANH R183, R183 ;  /* 0x000000b700b77308 */ /* 0x000e620000002400 */
[----:B--2---:R-:W-:Y:S02]  /*16a90*/  FSEL R185, R185, -INF , !P3 ;  /* 0xff800000b9b97808 */ /* 0x004fe40005800000 */
[----:B------:R-:W-:-:S05]  /*16aa0*/  ISETP.GE.AND P3, PT, R9, R54, PT ;  /* 0x000000360900720c */ /* 0x000fca0003f66270 */
[----:B------:R-:W2:Y:S01]  /*16ab0*/  MUFU.TANH R173, R49 ;  /* 0x0000003100ad7308 */ /* 0x000ea20000002400 */
[----:B---3--:R-:W-:Y:S02]  /*16ac0*/  FSEL R176, R176, -INF , !P2 ;  /* 0xff800000b0b07808 */ /* 0x008fe40005000000 */
[----:B------:R-:W-:-:S05]  /*16ad0*/  ISETP.GE.AND P2, PT, R8, R54, PT ;  /* 0x000000360800720c */ /* 0x000fca0003f46270 */
[----:B------:R-:W3:Y:S01]  /*16ae0*/  MUFU.TANH R174, R59 ;  /* 0x0000003b00ae7308 */ /* 0x000ee20000002400 */
[----:B-1----:R-:W-:Y:S02]  /*16af0*/  FSEL R183, R183, -INF , !P0 ;  /* 0xff800000b7b77808 */ /* 0x002fe40004000000 */
[----:B------:R-:W-:-:S05]  /*16b00*/  ISETP.GE.AND P0, PT, R9, R53, PT ;  /* 0x000000350900720c */ /* 0x000fca0003f06270 */
        /* <DEDUP_REMOVED lines=12> */
[----:B--2---:R-:W-:Y:S01]  /*16bd0*/  FSEL R165, R165, -INF , !P2 ;  /* 0xff800000a5a57808 */ /* 0x004fe20005000000 */
[----:B------:R-:W-:Y:S01]  /*16be0*/  BAR.SYNC.DEFER_BLOCKING 0x0 ;  /* 0x0000000000007b1d */ /* 0x000fe20000010000 */
[----:B------:R-:W-:-:S05]  /*16bf0*/  ISETP.GE.AND P2, PT, R7, R53, PT ;  /* 0x000000350700720c */ /* 0x000fca0003f46270 */
[----:B------:R-:W2:Y:S01]  /*16c00*/  MUFU.TANH R123, R43 ;  /* 0x0000002b007b7308 */ /* 0x000ea20000002400 */
[----:B---3--:R-:W-:Y:S02]  /*16c10*/  FSEL R132, R132, -INF , !P3 ;  /* 0xff80000084847808 */ /* 0x008fe40005800000 */
[----:B------:R-:W-:Y:S02]  /*16c20*/  ISETP.GE.AND P3, PT, R7, R54, PT ;  /* 0x000000360700720c */ /* 0x000fe40003f66270 */
[----:B------:R-:W-:-:S03]  /*16c30*/  FSEL R7, R3, -INF , !P2 ;  /* 0xff80000003077808 */ /* 0x000fc60005000000 */
[----:B------:R-:W3:Y:S01]  /*16c40*/  MUFU.TANH R36, R36 ;  /* 0x0000002400247308 */ /* 0x000ee20000002400 */
[----:B-1----:R-:W-:Y:S02]  /*16c50*/  FSEL R163, R163, -INF , !P1 ;  /* 0xff800000a3a37808 */ /* 0x002fe40004800000 */
[----:B------:R-:W-:-:S05]  /*16c60*/  ISETP.GE.AND P1, PT, R8, R54, PT ;  /* 0x000000360800720c */ /* 0x000fca0003f26270 */
[----:B------:R-:W1:Y:S01]  /*16c70*/  MUFU.TANH R175, R17 ;  /* 0x0000001100af7308 */ /* 0x000e620000002400 */
[----:B--2---:R-:W-:Y:S02]  /*16c80*/  FSEL R123, R123, -INF , !P0 ;  /* 0xff8000007b7b7808 */ /* 0x004fe40004000000 */
[----:B------:R-:W-:-:S05]  /*16c90*/  ISETP.GE.AND P0, PT, R8, R53, PT ;  /* 0x000000350800720c */ /* 0x000fca0003f06270 */
[----:B------:R-:W2:Y:S01]  /*16ca0*/  MUFU.TANH R124, R19 ;  /* 0x00000013007c7308 */ /* 0x000ea20000002400 */
[----:B---3--:R-:W-:Y:S02]  /*16cb0*/  FSEL R9, R36, -INF , !P3 ;  /* 0xff80000024097808 */ /* 0x008fe40005800000 */
[----:B-1----:R-:W-:Y:S02]  /*16cc0*/  FSEL R175, R175, -INF , !P1 ;  /* 0xff800000afaf7808 */ /* 0x002fe40004800000 */
[----:B--2---:R-:W-:Y:S01]  /*16cd0*/  FSEL R124, R124, -INF , !P0 ;  /* 0xff8000007c7c7808 */ /* 0x004fe20004000000 */
[----:B------:R-:W-:Y:S05]  /*16ce0*/  @!P4 BRA `(.L_x_1157) ;  /* 0x00000a200000c947 */ /* 0x000fea0003800000 */
[----:B------:R-:W-:Y:S05]  /*16cf0*/  @!P6 BRA `(.L_x_1158) ;  /* 0x000003b00000e947 */ /* 0x000fea0003800000 */
[----:B------:R-:W-:Y:S01]  /*16d00*/  IABS R8, c[0x0][0x2d0] ;  /* 0x0000b40000087a13 */ /* 0x000fe20000000000 */
[----:B------:R-:W-:Y:S01]  /*16d10*/  IMAD.MOV.U32 R10, RZ, RZ, RZ ;  /* 0x000000ffff0a7224 */ /* 0x000fe200078e00ff */
[----:B------:R-:W-:Y:S02]  /*16d20*/  IABS R14, R6 ;  /* 0x00000006000e7213 */ /* 0x000fe40000000000 */
[----:B------:R-:W1:Y:S01]  /*16d30*/  I2F.RP R15, R8 ;  /* 0x00000008000f7306 */ /* 0x000e620000209400 */
[----:B------:R-:W-:-:S02]  /*16d40*/  IADD3 R13, R6, -0x80, RZ ;  /* 0xffffff80060d7810 */ /* 0x000fc40007ffe0ff */
[----:B------:R-:W-:-:S04]  /*16d50*/  LOP3.LUT R6, R6, c[0x0][0x2d0], RZ, 0x3c, !PT ;  /* 0x0000b40006067a12 */ /* 0x000fc800078e3cff */
[----:B------:R-:W-:Y:S02]  /*16d60*/  ISETP.GE.AND P2, PT, R6, RZ, PT ;  /* 0x000000ff0600720c */ /* 0x000fe40003f46270 */
[----:B------:R-:W-:Y:S01]  /*16d70*/  LOP3.LUT R6, RZ, c[0x0][0x2d0], RZ, 0x33, !PT ;  /* 0x0000b400ff067a12 */ /* 0x000fe200078e33ff */
        /* <DEDUP_REMOVED lines=28> */
[----:B------:R-:W-:-:S03]  /*16f40*/  SEL R3, R6, R15, !P1 ;  /* 0x0000000f06037207 */ /* 0x000fc60004800000 */
[----:B------:R-:W-:Y:S02]  /*16f50*/  @!P0 IMAD.MOV R11, RZ, RZ, -R11 ;  /* 0x000000ffff0b8224 */ /* 0x000fe400078e0a0b */
[----:B------:R-:W-:-:S03]  /*16f60*/  IMAD.WIDE R18, R3, 0x4, R156 ;  /* 0x0000000403127825 */ /* 0x000fc600078e029c */
[----:B------:R-:W-:Y:S02]  /*16f70*/  SEL R6, R6, R11, !P1 ;  /* 0x0000000b06067207 */ /* 0x000fe40004800000 */
[----:B------:R-:W2:Y:S03]  /*16f80*/  LDG.E R11, [R18.64] ;  /* 0x00000006120b7981 */ /* 0x000ea6000c1e1900 */
[----:B------:R-:W-:-:S05]  /*16f90*/  IMAD.WIDE R16, R6, 0x4, R156 ;  /* 0x0000000406107825 */ /* 0x000fca00078e029c */
[----:B------:R-:W2:Y:S01]  /*16fa0*/  LDG.E R10, [R16.64] ;  /* 0x00000006100a7981 */ /* 0x000ea2000c1e1900 */
[----:B------:R-:W-:Y:S01]  /*16fb0*/  IADD3 R3, R3, -R6, RZ ;  /* 0x8000000603037210 */ /* 0x000fe20007ffe0ff */
[----:B------:R-:W-:-:S04]  /*16fc0*/  IMAD.MOV.U32 R8, RZ, RZ, c[0x0][0x2d0] ;  /* 0x0000b400ff087624 */ /* 0x000fc800078e00ff */
[----:B------:R-:W-:-:S05]  /*16fd0*/  IMAD R8, R3, R8, -0x80 ;  /* 0xffffff8003087424 */ /* 0x000fca00078e0208 */
[----:B------:R-:W-:Y:S01]  /*16fe0*/  SHF.R.S32.HI R3, RZ, 0x1f, R8 ;  /* 0x0000001fff037819 */ /* 0x000fe20000011408 */
[----:B------:R-:W-:-:S04]  /*16ff0*/  IMAD.WIDE.U32 R14, R8, c[0x0][0x198], RZ ;  /* 0x00006600080e7a25 */ /* 0x000fc800078e00ff */
[----:B------:R-:W-:-:S04]  /*17000*/  IMAD R3, R3, c[0x0][0x198], RZ ;  /* 0x0000660003037a24 */ /* 0x000fc800078e02ff */
[----:B------:R-:W-:-:S05]  /*17010*/  IMAD R3, R8, c[0x0][0x19c], R3 ;  /* 0x0000670008037a24 */ /* 0x000fca00078e0203 */
[----:B------:R-:W-:Y:S01]  /*17020*/  IADD3 R15, R15, R3, RZ ;  /* 0x000000030f0f7210 */ /* 0x000fe20007ffe0ff */
[----:B--2---:R-:W-:-:S05]  /*17030*/  IMAD.IADD R10, R10, 0x1, -R11 ;  /* 0x000000010a0a7824 */ /* 0x004fca00078e0a0b */
[----:B------:R-:W-:Y:S01]  /*17040*/  SHF.R.S32.HI R6, RZ, 0x1f, R10 ;  /* 0x0000001fff067819 */ /* 0x000fe2000001140a */
[----:B------:R-:W-:-:S04]  /*17050*/  IMAD.WIDE.U32 R14, R10, c[0x0][0x180], R14 ;  /* 0x000060000a0e7a25 */ /* 0x000fc800078e000e */
[----:B------:R-:W-:-:S04]  /*17060*/  IMAD R11, R6, c[0x0][0x180], RZ ;  /* 0x00006000060b7a24 */ /* 0x000fc800078e02ff */
[----:B------:R-:W-:Y:S01]  /*17070*/  IMAD R11, R10, c[0x0][0x184], R11 ;  /* 0x000061000a0b7a24 */ /* 0x000fe200078e020b */
[----:B------:R-:W-:-:S03]  /*17080*/  MOV R8, R14 ;  /* 0x0000000e00087202 */ /* 0x000fc60000000f00 */
[----:B------:R-:W-:Y:S01]  /*17090*/  IMAD.IADD R13, R15, 0x1, R11 ;  /* 0x000000010f0d7824 */ /* 0x000fe200078e020b */
[----:B------:R-:W-:Y:S05]  /*170a0*/  BRA `(.L_x_1159) ;  /* 0x0000003000007947 */ /* 0x000fea0003800000 */
.L_x_1158:
[----:B------:R-:W-:-:S05]  /*170b0*/  IMAD.MOV.U32 R8, RZ, RZ, c[0x0][0x198] ;  /* 0x00006600ff087624 */ /* 0x000fca00078e00ff */
[----:B------:R-:W-:-:S04]  /*170c0*/  LEA R8, -R8, RZ, 0x7 ;  /* 0x000000ff08087211 */ /* 0x000fc800078e39ff */
[----:B------:R-:W-:Y:S02]  /*170d0*/  SHF.R.S32.HI R13, RZ, 0x1f, R8 ;  /* 0x0000001fff0d7819 */ /* 0x000fe40000011408 */
.L_x_1159:
        /* <DEDUP_REMOVED lines=12> */
[C-C-:B------:R-:W-:Y:S01]  /*171a0*/  @!P5 IMAD.X R6, R13.reuse, 0x1, R148.reuse, P3 ;  /* 0x000000010d06d824 */ /* 0x140fe200018e0694 */
[----:B------:R1:W-:Y:S01]  /*171b0*/  @P1 STS [R170+0x3000], RZ ;  /* 0x003000ffaa001388 */ /* 0x0003e20000000800 */
[----:B------:R-:W-:Y:S01]  /*171c0*/  @!P1 IMAD.X R10, R13, 0x1, R148, P2 ;  /* 0x000000010d0a9824 */ /* 0x000fe200010e0694 */
[CC--:B------:R-:W-:Y:S02]  /*171d0*/  @!P1 LEA R14, P2, R3.reuse, R168.reuse, 0x1 ;  /* 0x000000a8030e9211 */ /* 0x0c0fe400078408ff */
[----:B------:R1:W-:Y:S02]  /*171e0*/  @P1 STS [R170+0x3004], RZ ;  /* 0x003004ffaa001388 */ /* 0x0003e40000000800 */
[----:B------:R-:W-:Y:S02]  /*171f0*/  @!P1 LEA.HI.X R15, R3, R171, R10, 0x1, P2 ;  /* 0x000000ab030f9211 */ /* 0x000fe400010f0c0a */
[----:B------:R-:W-:Y:S01]  /*17200*/  @!P5 LEA R10, P3, R11, R168, 0x1 ;  /* 0x000000a80b0ad211 */ /* 0x000fe200078608ff */
[----:B------:R1:W-:Y:S01]  /*17210*/  @P1 STS.64 [R170+0x3008], RZ ;  /* 0x003008ffaa001388 */ /* 0x0003e20000000a00 */
[----:B------:R-:W-:-:S02]  /*17220*/  @P0 IADD3 R3, P2, R8, R149, RZ ;  /* 0x0000009508030210 */ /* 0x000fc40007f5e0ff */
[-C--:B------:R-:W-:Y:S01]  /*17230*/  @!P5 LEA.HI.X R11, R11, R171.reuse, R6, 0x1, P3 ;  /* 0x000000ab0b0bd211 */ /* 0x080fe200018f0c06 */
[----:B------:R-:W-:Y:S01]  /*17240*/  @!PT LDS RZ, [RZ] ;  /* 0x00000000fffff984 */ /* 0x000fe20000000800 */
[----:B------:R-:W-:Y:S01]  /*17250*/  @!PT LDS RZ, [RZ] ;  /* 0x00000000fffff984 */ /* 0x000fe20000000800 */
[----:B------:R-:W-:Y:S01]  /*17260*/  @!PT LDS RZ, [RZ] ;  /* 0x00000000fffff984 */ /* 0x000fe20000000800 */
[----:B------:R1:W-:Y:S02]  /*17270*/  @!P5 LDGSTS.E.BYPASS.LTC128B.128 [R170+0x5000], [R16.64+0x40] ;  /* 0x0500004010aadfae */ /* 0x0003e4000b901d46 */
[----:B------:R-:W-:Y:S01]  /*17280*/  @P0 IMAD.X R6, R13, 0x1, R148, P2 ;  /* 0x000000010d060824 */ /* 0x000fe200010e0694 */
[C---:B------:R-:W-:Y:S01]  /*17290*/  @P0 LEA R18, P2, R3.reuse, R168, 0x1 ;  /* 0x000000a803120211 */ /* 0x040fe200078408ff */
[----:B------:R1:W-:Y:S03]  /*172a0*/  @P5 STS.128 [R170+0x5000], RZ ;  /* 0x005000ffaa005388 */ /* 0x0003e60000000c00 */
[----:B------:R-:W-:Y:S01]  /*172b0*/  @P0 LEA.HI.X R19, R3, R171, R6, 0x1, P2 ;  /* 0x000000ab03130211 */ /* 0x000fe200010f0c06 */
[----:B------:R-:W-:Y:S01]  /*172c0*/  @!PT LDS RZ, [RZ] ;  /* 0x00000000fffff984 */ /* 0x000fe20000000800 */
[----:B------:R-:W-:Y:S01]  /*172d0*/  @!PT LDS RZ, [RZ] ;  /* 0x00000000fffff984 */ /* 0x000fe20000000800 */
[----:B------:R-:W-:Y:S01]  /*172e0*/  @!PT LDS RZ, [RZ] ;  /* 0x00000000fffff984 */ /* 0x000fe20000000800 */
[----:B------:R1:W-:Y:S01]  /*172f0*/  @P0 LDGSTS.E.BYPASS.LTC128B.128 [R170+0x7000], [R16.64+0x80] ;  /* 0x0700008010aa0fae */ /* 0x0003e2000b901d46 */
[----:B------:R-:W-:-:S03]  /*17300*/  IADD3 R8, P3, P2, R149, R8, R149 ;  /* 0x0000000895087210 */ /* 0x000fc60007a7e095 */
[----:B------:R1:W-:Y:S01]  /*17310*/  @!P0 STS.128 [R170+0x7000], RZ ;  /* 0x007000ffaa008388 */ /* 0x0003e20000000c00 */
[----:B------:R-:W-:Y:S02]  /*17320*/  IADD3.X R13, R148, R13, R148, P3, P2 ;  /* 0x0000000d940d7210 */ /* 0x000fe40001fe4494 */
[CC--:B------:R-:W-:Y:S01]  /*17330*/  @!P1 LEA R24, P3, R8.reuse, R168.reuse, 0x1 ;  /* 0x000000a808189211 */ /* 0x0c0fe200078608ff */
[----:B------:R-:W-:Y:S01]  /*17340*/  @!PT LDS RZ, [RZ] ;  /* 0x00000000fffff984 */ /* 0x000fe20000000800 */
[----:B------:R-:W-:Y:S01]  /*17350*/  @!PT LDS RZ, [RZ] ;  /* 0x00000000fffff984 */ /* 0x000fe20000000800 */
[----:B------:R-:W-:Y:S01]  /*17360*/  @!PT LDS RZ, [RZ] ;  /* 0x00000000fffff984 */ /* 0x000fe20000000800 */
[----:B------:R1:W-:Y:S01]  /*17370*/  @!P1 LDGSTS.E.BYPASS.LTC128B.128 [R170+0x3800], [R14.64] ;  /* 0x038000000eaa9fae */ /* 0x0003e2000b901d46 */
[CC--:B------:R-:W-:Y:S02]  /*17380*/  @!P5 LEA R22, P2, R8.reuse, R168.reuse, 0x1 ;  /* 0x000000a80816d211 */ /* 0x0c0fe400078408ff */
[CCC-:B------:R-:W-:Y:S01]  /*17390*/  @!P1 LEA.HI.X R25, R8.reuse, R171.reuse, R13.reuse, 0x1, P3 ;  /* 0x000000ab08199211 */ /* 0x1c0fe200018f0c0d */
[----:B------:R1:W-:Y:S01]  /*173a0*/  @P1 STS.128 [R170+0x3800], RZ ;  /* 0x003800ffaa001388 */ /* 0x0003e20000000c00 */
[C---:B------:R-:W-:Y:S02]  /*173b0*/  @!P5 LEA.HI.X R23, R8.reuse, R171, R13, 0x1, P2 ;  /* 0x000000ab0817d211 */ /* 0x040fe400010f0c0d */
[C---:B------:R-:W-:Y:S01]  /*173c0*/  IADD3 R3, P3, R8.reuse, R149, RZ ;  /* 0x0000009508037210 */ /* 0x040fe20007f7e0ff */
[----:B------:R-:W-:Y:S01]  /*173d0*/  @!PT LDS RZ, [RZ] ;  /* 0x00000000fffff984 */ /* 0x000fe20000000800 */
[----:B------:R-:W-:Y:S01]  /*173e0*/  @!PT LDS RZ, [RZ] ;  /* 0x00000000fffff984 */ /* 0x000fe20000000800 */
[----:B------:R-:W-:Y:S01]  /*173f0*/  @!PT LDS RZ, [RZ] ;  /* 0x00000000fffff984 */ /* 0x000fe20000000800 */
[----:B------:R1:W-:Y:S01]  /*17400*/  @!P5 LDGSTS.E.BYPASS.LTC128B.128 [R170+0x5800], [R10.64+0x40] ;  /* 0x058000400aaadfae */ /* 0x0003e2000b901d46 */
[----:B------:R-:W-:-:S03]  /*17410*/  @P0 LEA R20, P2, R8, R168, 0x1 ;  /* 0x000000a808140211 */ /* 0x000fc600078408ff */
[----:B------:R-:W-:Y:S01]  /*17420*/  IMAD.X R6, R13, 0x1, R148, P3 ;  /* 0x000000010d067824 */ /* 0x000fe200018e0694 */
[-C--:B------:R-:W-:Y:S01]  /*17430*/  @P0 LEA.HI.X R21, R8, R171.reuse, R13, 0x1, P2 ;  /* 0x000000ab08150211 */ /* 0x080fe200010f0c0d */
[----:B------:R1:W-:Y:S01]  /*17440*/  @P5 STS.128 [R170+0x5800], RZ ;  /* 0x005800ffaa005388 */ /* 0x0003e20000000c00 */
[CC--:B------:R-:W-:Y:S02]  /*17450*/  @!P1 LEA R28, P2, R3.reuse, R168.reuse, 0x1 ;  /* 0x000000a8031c9211 */ /* 0x0c0fe400078408ff */
[CC--:B------:R-:W-:Y:S01]  /*17460*/  @!P5 LEA R26, P3, R3.reuse, R168.reuse, 0x1 ;  /* 0x000000a8031ad211 */ /* 0x0c0fe200078608ff */
[----:B------:R-:W-:Y:S01]  /*17470*/  @!PT LDS RZ, [RZ] ;  /* 0x00000000fffff984 */ /* 0x000fe20000000800 */
[----:B------:R-:W-:Y:S01]  /*17480*/  @!PT LDS RZ, [RZ] ;  /* 0x00000000fffff984 */ /* 0x000fe20000000800 */
[----:B------:R-:W-:Y:S01]  /*17490*/  @!PT LDS RZ, [RZ] ;  /* 0x00000000fffff984 */ /* 0x000fe20000000800 */
[----:B------:R1:W-:Y:S01]  /*174a0*/  @P0 LDGSTS.E.BYPASS.LTC128B.128 [R170+0x7800], [R18.64+0x80] ;  /* 0x0780008012aa0fae */ /* 0x0003e2000b901d46 */
[CCC-:B------:R-:W-:Y:S02]  /*174b0*/  @!P1 LEA.HI.X R29, R3.reuse, R171.reuse, R6.reuse, 0x1, P2 ;  /* 0x000000ab031d9211 */ /* 0x1c0fe400010f0c06 */
[C---:B------:R-:W-:Y:S01]  /*174c0*/  @P0 LEA R30, P2, R3.reuse, R168, 0x1 ;  /* 0x000000a8031e0211 */ /* 0x040fe200078408ff */
[----:B------:R1:W-:Y:S01]  /*174d0*/  @!P0 STS.128 [R170+0x7800], RZ ;  /* 0x007800ffaa008388 */ /* 0x0003e20000000c00 */
[CC--:B------:R-:W-:Y:S01]  /*174e0*/  @!P5 LEA.HI.X R27, R3.reuse, R171.reuse, R6, 0x1, P3 ;  /* 0x000000ab031bd211 */ /* 0x0c0fe200018f0c06 */
[----:B------:R-:W-:Y:S01]  /*174f0*/  IMAD.MOV.U32 R168, RZ, RZ, R16 ;  /* 0x000000ffffa87224 */ /* 0x000fe200078e0010 */
[----:B------:R-:W-:Y:S01]  /*17500*/  @P0 LEA.HI.X R31, R3, R171, R6, 0x1, P2 ;  /* 0x000000ab031f0211 */ /* 0x000fe200010f0c06 */
[----:B------:R-:W-:Y:S01]  /*17510*/  @!PT LDS RZ, [RZ] ;  /* 0x00000000fffff984 */ /* 0x000fe20000000800 */
[----:B------:R-:W-:Y:S01]  /*17520*/  @!PT LDS RZ, [RZ] ;  /* 0x00000000fffff984 */ /* 0x000fe20000000800 */
[----:B------:R-:W-:Y:S01]  /*17530*/  @!PT LDS RZ, [RZ] ;  /* 0x00000000fffff984 */ /* 0x000fe20000000800 */
[----:B------:R1:W-:Y:S01]  /*17540*/  @!P1 LDGSTS.E.BYPASS.LTC128B.128 [R170+0x4000], [R24.64] ;  /* 0x0400000018aa9fae */ /* 0x0003e2000b901d46 */
[----:B------:R-:W-:-:S03]  /*17550*/  IMAD.MOV.U32 R171, RZ, RZ, R17 ;  /* 0x000000ffffab7224 */ /* 0x000fc600078e0011 */
        /* <DEDUP_REMOVED lines=27> */
.L_x_1157:
        /* <DEDUP_REMOVED lines=78> */
[----:B--2---:R-:W-:-:S04]  /*17bf0*/  FMNMX.FTZ R3, R6, R3, !PT ;  /* 0x0000000306037209 */ /* 0x004fc80007810000 */
[----:B------:R-:W-:Y:S01]  /*17c00*/  FSEL R180, R180, RZ, P1 ;  /* 0x000000ffb4b47208 */ /* 0x000fe20000800000 */
[C---:B------:R-:W-:Y:S01]  /*17c10*/  FMUL.FTZ R125, R3.reuse, c[0x0][0x23c] ;  /* 0x00008f00037d7a20 */ /* 0x040fe20000410000 */
[----:B------:R-:W-:-:S03]  /*17c20*/  FSETP.NEU.FTZ.AND P0, PT, R3, -INF , PT ;  /* 0xff8000000300780b */ /* 0x000fc60003f1d000 */
[--C-:B------:R-:W-:Y:S01]  /*17c30*/  FFMA.FTZ R167, R5, c[0x0][0x23c], -R180.reuse ;  /* 0x00008f0005a77a23 */ /* 0x100fe200000108b4 */
[----:B------:R-:W-:Y:S01]  /*17c40*/  FSEL R5, R56, RZ, P1 ;  /* 0x000000ff38057208 */ /* 0x000fe20000800000 */
[--C-:B------:R-:W-:Y:S01]  /*17c50*/  FFMA.FTZ R188, R9, c[0x0][0x23c], -R180.reuse ;  /* 0x00008f0009bc7a23 */ /* 0x100fe200000108b4 */
[----:B------:R-:W-:Y:S01]  /*17c60*/  FSEL R125, R125, RZ, P0 ;  /* 0x000000ff7d7d7208 */ /* 0x000fe20000000000 */
[----:B------:R-:W1:Y:S01]  /*17c70*/  LDSM.16.MT88.4 R8, [R144+0x9000] ;  /* 0x009000009008783b */ /* 0x000e620000004200 */
[--C-:B------:R-:W-:Y:S01]  /*17c80*/  FFMA.FTZ R177, R37, c[0x0][0x23c], -R180.reuse ;  /* 0x00008f0025b17a23 */ /* 0x100fe200000108b4 */
[----:B------:R-:W-:Y:S01]  /*17c90*/  MUFU.EX2 R167, R167 ;  /* 0x000000a700a77308 */ /* 0x000fe20000000800 */
[----:B------:R-:W-:Y:S01]  /*17ca0*/  FADD.FTZ R192, R2, -R5 ;  /* 0x8000000502c07221 */ /* 0x000fe20000010000 */
[----:B------:R-:W-:Y:S01]  /*17cb0*/  FSEL R5, R3, RZ, P0 ;  /* 0x000000ff03057208 */ /* 0x000fe20000000000 */
[----:B------:R-:W-:Y:S02]  /*17cc0*/  FFMA.FTZ R126, R39, c[0x0][0x23c], -R180 ;  /* 0x00008f00277e7a23 */ /* 0x000fe400000108b4 */
[----:B------:R-:W-:-:S02]  /*17cd0*/  FFMA.FTZ R191, R7, c[0x0][0x23c], -R125 ;  /* 0x00008f0007bf7a23 */ /* 0x000fc4000001087d */
[----:B------:R-:W-:Y:S01]  /*17ce0*/  FADD.FTZ R0, R0, -R5 ;  /* 0x8000000500007221 */ /* 0x000fe20000010000 */
[----:B------:R-:W-:Y:S01]  /*17cf0*/  MUFU.EX2 R188, R188 ;  /* 0x000000bc00bc7308 */ /* 0x000fe20000000800 */
[--C-:B------:R-:W-:Y:S02]  /*17d00*/  FFMA.FTZ R166, R38, c[0x0][0x23c], -R125.reuse ;  /* 0x00008f0026a67a23 */ /* 0x100fe4000001087d */
[--C-:B------:R-:W-:Y:S02]  /*17d10*/  FFMA.FTZ R140, R4, c[0x0][0x23c], -R125.reuse ;  /* 0x00008f00048c7a23 */ /* 0x100fe4000001087d */
[----:B------:R-:W-:Y:S02]  /*17d20*/  FMUL.FTZ R192, R192, c[0x0][0x23c] ;  /* 0x00008f00c0c07a20 */ /* 0x000fe40000410000 */
[----:B------:R-:W-:Y:S01]  /*17d30*/  FFMA.FTZ R127, R12, c[0x0][0x23c], -R125 ;  /* 0x00008f000c7f7a23 */ /* 0x000fe2000001087d */
[----:B------:R-:W2:Y:S01]  /*17d40*/  MUFU.EX2 R177, R177 ;  /* 0x000000b100b17308 */ /* 0x000ea20000000800 */
[----:B------:R-:W-:-:S02]  /*17d50*/  FMUL.FTZ R0, R0, c[0x0][0x23c] ;  /* 0x00008f0000007a20 */ /* 0x000fc40000410000 */
[--C-:B------:R-:W-:Y:S02]  /*17d60*/  FFMA.FTZ R59, R66, c[0x0][0x23c], -R125.reuse ;  /* 0x00008f00423b7a23 */ /* 0x100fe4000001087d */
[--C-:B------:R-:W-:Y:S02]  /*17d70*/  FFMA.FTZ R58, R57, c[0x0][0x23c], -R180.reuse ;  /* 0x00008f00393a7a23 */ /* 0x100fe400000108b4 */
[--C-:B------:R-:W-:Y:S01]  /*17d80*/  FFMA.FTZ R61, R207, c[0x0][0x23c], -R180.reuse ;  /* 0x00008f00cf3d7a23 */ /* 0x100fe200000108b4 */
[----:B------:R-:W3:Y:S01]  /*17d90*/  MUFU.EX2 R126, R126 ;  /* 0x0000007e007e7308 */ /* 0x000ee20000000800 */
[----:B------:R-:W-:Y:S02]  /*17da0*/  FFMA.FTZ R57, R201, c[0x0][0x23c], -R180 ;  /* 0x00008f00c9397a23 */ /* 0x000fe400000108b4 */
[--C-:B------:R-:W-:Y:S02]  /*17db0*/  FFMA.FTZ R60, R60, c[0x0][0x23c], -R125.reuse ;  /* 0x00008f003c3c7a23 */ /* 0x100fe4000001087d */
[----:B------:R-:W-:-:S02]  /*17dc0*/  FFMA.FTZ R2, R134, c[0x0][0x23c], -R125 ;  /* 0x00008f0086027a23 */ /* 0x000fc4000001087d */
[--C-:B------:R-:W-:Y:S01]  /*17dd0*/  FFMA.FTZ R134, R131, c[0x0][0x23c], -R180.reuse ;  /* 0x00008f0083867a23 */ /* 0x100fe200000108b4 */
[----:B------:R-:W-:Y:S01]  /*17de0*/  MUFU.EX2 R191, R191 ;  /* 0x000000bf00bf7308 */ /* 0x000fe20000000800 */
[----:B--2---:R-:W-:Y:S01]  /*17df0*/  F2FP.PACK_AB R48, R177, R188 ;  /* 0x000000bcb130723e */ /* 0x004fe200000000ff */
[--C-:B------:R-:W-:Y:S02]  /*17e00*/  FFMA.FTZ R138, R133, c[0x0][0x23c], -R180.reuse ;  /* 0x00008f00858a7a23 */ /* 0x100fe400000108b4 */
[--C-:B------:R-:W-:Y:S02]  /*17e10*/  FFMA.FTZ R131, R137, c[0x0][0x23c], -R180.reuse ;  /* 0x00008f0089837a23 */ /* 0x100fe400000108b4 */
[----:B------:R-:W-:Y:S02]  /*17e20*/  FFMA.FTZ R135, R135, c[0x0][0x23c], -R180 ;  /* 0x00008f0087877a23 */ /* 0x000fe400000108b4 */
[----:B------:R-:W2:Y:S01]  /*17e30*/  MUFU.EX2 R166, R166 ;  /* 0x000000a600a67308 */ /* 0x000ea20000000800 */
[----:B---3--:R-:W-:Y:S01]  /*17e40*/  F2FP.PACK_AB R50, R126, R167 ;  /* 0x000000a77e32723e */ /* 0x008fe200000000ff */
        /* <DEDUP_REMOVED lines=8> */
[----:B------:R-:W3:Y:S01]  /*17ed0*/  MUFU.EX2 R192, R192 ;  /* 0x000000c000c07308 */ /* 0x000ee20000000800 */
        /* <DEDUP_REMOVED lines=8> */
[----:B------:R-:W-:Y:S01]  /*17f60*/  FFMA.FTZ R206, R193, c[0x0][0x23c], -R180 ;  /* 0x00008f00c1ce7a23 */ /* 0x000fe200000108b4 */
[----:B------:R-:W4:Y:S01]  /*17f70*/  MUFU.EX2 R127, R127 ;  /* 0x0000007f007f7308 */ /* 0x000f220000000800 */
[----:B---3--:R-:W-:-:S02]  /*17f80*/  FMUL.FTZ R4, R112, R192 ;  /* 0x000000c070047220 */ /* 0x008fc40000410000 */
[-C--:B------:R-:W-:Y:S02]  /*17f90*/  FMUL.FTZ R5, R113, R192.reuse ;  /* 0x000000c071057220 */ /* 0x080fe40000410000 */
[-C--:B------:R-:W-:Y:S02]  /*17fa0*/  FMUL.FTZ R12, R104, R192.reuse ;  /* 0x000000c0680c7220 */ /* 0x080fe40000410000 */
[----:B------:R-:W-:Y:S01]  /*17fb0*/  FMUL.FTZ R13, R105, R192 ;  /* 0x000000c0690d7220 */ /* 0x000fe20000410000 */
[----:B------:R-:W-:Y:S01]  /*17fc0*/  MUFU.EX2 R61, R61 ;  /* 0x0000003d003d7308 */ /* 0x000fe20000000800 */
[-C--:B--2---:R-:W-:Y:S02]  /*17fd0*/  FMUL.FTZ R6, R114, R190.reuse ;  /* 0x000000be72067220 */ /* 0x084fe40000410000 */
[-C--:B------:R-:W-:Y:S02]  /*17fe0*/  FMUL.FTZ R7, R115, R190.reuse ;  /* 0x000000be73077220 */ /* 0x080fe40000410000 */
[----:B------:R-:W-:-:S02]  /*17ff0*/  FMUL.FTZ R14, R106, R190 ;  /* 0x000000be6a0e7220 */ /* 0x000fc40000410000 */
[----:B------:R-:W-:Y:S01]  /*18000*/  FMUL.FTZ R15, R107, R190 ;  /* 0x000000be6b0f7220 */ /* 0x000fe20000410000 */
[----:B----4-:R-:W-:Y:S01]  /*18010*/  F2FP.PACK_AB R51, R127, R140 ;  /* 0x0000008c7f33723e */ /* 0x010fe200000000ff */
        /* <DEDUP_REMOVED lines=19> */
[----:B------:R-:W1:Y:S01]  /*18150*/  MUFU.EX2 R59, R59 ;  /* 0x0000003b003b7308 */ /* 0x000e620000000800 */
        /* <DEDUP_REMOVED lines=36> */
[C---:B------:R-:W-:Y:S01]  /*183a0*/  HMMA.16816.F32 R32, R48.reuse, R34, R84 ;  /* 0x000000223020723c */ /* 0x040fe20000001854 */
[-C--:B------:R-:W-:Y:S01]  /*183b0*/  FMUL.FTZ R68, R68, R192.reuse ;  /* 0x000000c044447220 */ /* 0x080fe20000410000 */
[----:B------:R-:W3:Y:S01]  /*183c0*/  LDSM.16.MT88.4 R72, [R144+0x9400] ;  /* 0x009400009048783b */ /* 0x000ee20000004200 */
[----:B------:R-:W-:Y:S01]  /*183d0*/  FMUL.FTZ R69, R69, R192 ;  /* 0x000000c045457220 */ /* 0x000fe20000410000 */
[----:B------:R-:W-:Y:S01]  /*183e0*/  MUFU.EX2 R136, R136 ;  /* 0x0000008800887308 */ /* 0x000fe20000000800 */
[-C--:B------:R-:W-:Y:S01]  /*183f0*/  FMUL.FTZ R70, R70, R190.reuse ;  /* 0x000000be46467220 */ /* 0x080fe20000410000 */
[----:B------:R-:W-:Y:S01]  /*18400*/  LDSM.16.MT88.4 R84, [R120+0xc400] ;  /* 0x00c400007854783b */ /* 0x000fe20000004200 */
[----:B------:R-:W-:Y:S01]  /*18410*/  FMUL.FTZ R71, R71, R190 ;  /* 0x000000be47477220 */ /* 0x000fe20000410000 */
[C---:B------:R-:W-:Y:S01]  /*18420*/  HMMA.16816.F32 R40, R48.reuse, R42, R76 ;  /* 0x0000002a3028723c */ /* 0x040fe2000000184c */
[--C-:B------:R-:W-:Y:S01]  /*18430*/  FFMA.FTZ R0, R63, c[0x0][0x23c], -R180.reuse ;  /* 0x00008f003f007a23 */ /* 0x100fe200000108b4 */
[----:B------:R-:W-:Y:S01]  /*18440*/  LDSM.16.MT88.4 R76, [R120+0xa000] ;  /* 0x00a00000784c783b */ /* 0x000fe20000004200 */
[--C-:B------:R-:W-:Y:S01]  /*18450*/  FFMA.FTZ R63, R64, c[0x0][0x23c], -R125.reuse ;  /* 0x00008f00403f7a23 */ /* 0x100fe2000001087d */
[----:B------:R-:W-:Y:S01]  /*18460*/  MUFU.EX2 R133, R133 ;  /* 0x0000008500857308 */ /* 0x000fe20000000800 */
[--C-:B------:R-:W-:Y:S01]  /*18470*/  FFMA.FTZ R187, R189, c[0x0][0x23c], -R180.reuse ;  /* 0x00008f00bdbb7a23 */ /* 0x100fe200000108b4 */
[----:B------:R-:W-:Y:S01]  /*18480*/  LDSM.16.MT88.4 R64, [R144+0xb400] ;  /* 0x00b400009040783b */ /* 0x000fe20000004200 */
[----:B------:R-:W-:Y:S01]  /*18490*/  FFMA.FTZ R204, R195, c[0x0][0x23c], -R180 ;  /* 0x00008f00c3cc7a23 */ /* 0x000fe200000108b4 */
[----:B------:R-:W-:Y:S01]  /*184a0*/  HMMA.16816.F32 R44, R48, R52, R44 ;  /* 0x00000034302c723c */ /* 0x000fe2000000182c */
[----:B------:R-:W-:-:S02]  /*184b0*/  FFMA.FTZ R186, R186, c[0x0][0x23c], -R125 ;  /* 0x00008f00baba7a23 */ /* 0x000fc4000001087d */
[--C-:B------:R-:W-:Y:S01]  /*184c0*/  FFMA.FTZ R193, R194, c[0x0][0x23c], -R125.reuse ;  /* 0x00008f00c2c17a23 */ /* 0x100fe2000001087d */
[----:B------:R-:W4:Y:S01]  /*184d0*/  MUFU.EX2 R0, R0 ;  /* 0x0000000000007308 */ /* 0x000f220000000800 */
        /* <DEDUP_REMOVED lines=8> */
[----:B------:R-:W-:Y:S02]  /*18560*/  FFMA.FTZ R178, R178, c[0x0][0x23c], -R125 ;  /* 0x00008f00b2b27a23 */ /* 0x000fe4000001087d */
[--C-:B------:R-:W-:Y:S02]  /*18570*/  FFMA.FTZ R141, R141, c[0x0][0x23c], -R180.reuse ;  /* 0x00008f008d8d7a23 */ /* 0x100fe400000108b4 */
[--C-:B------:R-:W-:Y:S01]  /*18580*/  FFMA.FTZ R173, R173, c[0x0][0x23c], -R180.reuse ;  /* 0x00008f00adad7a23 */ /* 0x100fe200000108b4 */
[----:B----4-:R-:W-:Y:S01]  /*18590*/  F2FP.PACK_AB R54, R0, R57 ;  /* 0x000000390036723e */ /* 0x010fe200000000ff */
[----:B------:R-:W-:Y:S01]  /*185a0*/  MUFU.EX2 R162, R162 ;  /* 0x000000a200a27308 */ /* 0x000fe20000000800 */
[--C-:B------:R-:W-:Y:S02]  /*185b0*/  FFMA.FTZ R139, R139, c[0x0][0x23c], -R180.reuse ;  /* 0x00008f008b8b7a23 */ /* 0x100fe400000108b4 */
[----:B------:R-:W-:Y:S02]  /*185c0*/  FFMA.FTZ R165, R165, c[0x0][0x23c], -R180 ;  /* 0x00008f00a5a57a23 */ /* 0x000fe400000108b4 */
[----:B------:R-:W-:Y:S01]  /*185d0*/  FFMA.FTZ R188, R161, R192, R188 ;  /* 0x000000c0a1bc7223 */ /* 0x000fe200000100bc */
[----:B-1----:R-:W-:-:S02]  /*185e0*/  F2FP.PACK_AB R55, R2, R63 ;  /* 0x0000003f0237723e */ /* 0x002fc400000000ff */
[----:B------:R-:W1:Y:S01]  /*185f0*/  MUFU.EX2 R137, R137 ;  /* 0x0000008900897308 */ /* 0x000e620000000800 */
[----:B------:R-:W-:Y:S02]  /*18600*/  FFMA.FTZ R191, R164, R190, R191 ;  /* 0x000000bea4bf7223 */ /* 0x000fe400000100bf */
[----:B------:R-:W-:Y:S02]  /*18610*/  FADD.FTZ R188, R177, R188 ;  /* 0x000000bcb1bc7221 */ /* 0x000fe40000010000 */
[----:B------:R-:W-:Y:S01]  /*18620*/  FADD.FTZ R191, R166, R191 ;  /* 0x000000bfa6bf7221 */ /* 0x000fe20000010000 */
[----:B---3--:R-:W-:Y:S01]  /*18630*/  HMMA.16816.F32 R4, R52, R72, R4 ;  /* 0x000000483404723c */ /* 0x008fe20000001804 */
[----:B------:R-:W-:Y:S01]  /*18640*/  FADD.FTZ R167, R167, R188 ;  /* 0x000000bca7a77221 */ /* 0x000fe20000010000 */
[----:B------:R-:W-:Y:S01]  /*18650*/  MUFU.EX2 R201, R201 ;  /* 0x000000c900c97308 */ /* 0x000fe20000000800 */
[----:B------:R-:W-:Y:S02]  /*18660*/  FADD.FTZ R140, R140, R191 ;  /* 0x000000bf8c8c7221 */ /* 0x000fe40000010000 */
[----:B------:R-:W-:-:S02]  /*18670*/  FADD.FTZ R126, R126, R167 ;  /* 0x000000a77e7e7221 */ /* 0x000fc40000010000 */
[----:B------:R-:W-:Y:S01]  /*18680*/  FADD.FTZ R127, R127, R140 ;  /* 0x0000008c7f7f7221 */ /* 0x000fe20000010000 */
[C---:B------:R-:W-:Y:S01]  /*18690*/  HMMA.16816.F32 R8, R52.reuse, R74, R8 ;  /* 0x0000004a3408723c */ /* 0x040fe20000001808 */
[----:B------:R-:W3:Y:S01]  /*186a0*/  LDSM.16.MT88.4 R72, [R120+0xb400] ;  /* 0x00b400007848783b */ /* 0x000ee20000004200 */
[----:B------:R-:W4:Y:S01]  /*186b0*/  MUFU.EX2 R200, R200 ;  /* 0x000000c800c87308 */ /* 0x000f220000000800 */
[----:B------:R-:W-:Y:S02]  /*186c0*/  FADD.FTZ R61, R61, R126 ;  /* 0x0000007e3d3d7221 */ /* 0x000fe40000010000 */
[----:B------:R-:W-:Y:S02]  /*186d0*/  FADD.FTZ R60, R60, R127 ;  /* 0x0000007f3c3c7221 */ /* 0x000fe40000010000 */
[----:B------:R-:W-:Y:S01]  /*186e0*/  FADD.FTZ R58, R58, R61 ;  /* 0x0000003d3a3a7221 */ /* 0x000fe20000010000 */
[----:B--2---:R-:W-:Y:S01]  /*186f0*/  HMMA.16816.F32 R12, R52, R68, R12 ;  /* 0x00000044340c723c */ /* 0x004fe2000000180c */
[----:B------:R-:W-:Y:S01]  /*18700*/  FADD.FTZ R60, R59, R60 ;  /* 0x0000003c3b3c7221 */ /* 0x000fe20000010000 */
[----:B------:R-:W-:Y:S01]  /*18710*/  MUFU.EX2 R197, R197 ;  /* 0x000000c500c57308 */ /* 0x000fe20000000800 */
[----:B------:R-:W-:-:S02]  /*18720*/  FFMA.FTZ R143, R143, c[0x0][0x23c], -R180 ;  /* 0x00008f008f8f7a23 */ /* 0x000fc400000108b4 */
[--C-:B------:R-:W-:Y:S02]  /*18730*/  FFMA.FTZ R159, R159, c[0x0][0x23c], -R180.reuse ;  /* 0x00008f009f9f7a23 */ /* 0x100fe400000108b4 */
[--C-:B------:R-:W-:Y:S01]  /*18740*/  FFMA.FTZ R164, R124, c[0x0][0x23c], -R125.reuse ;  /* 0x00008f007ca47a23 */ /* 0x100fe2000001087d */
[C---:B------:R-:W-:Y:S01]  /*18750*/  HMMA.16816.F32 R16, R52.reuse, R70, R16 ;  /* 0x000000463410723c */ /* 0x040fe20000001810 */
[----:B------:R-:W2:Y:S01]  /*18760*/  LDSM.16.MT88.4 R68, [R144+0xd400] ;  /* 0x00d400009044783b */ /* 0x000ea20000004200 */
[----:B------:R-:W-:Y:S01]  /*18770*/  MUFU.EX2 R196, R196 ;  /* 0x000000c400c47308 */ /* 0x000fe20000000800 */
[--C-:B------:R-:W-:Y:S02]  /*18780*/  FFMA.FTZ R163, R163, c[0x0][0x23c], -R180.reuse ;  /* 0x00008f00a3a37a23 */ /* 0x100fe400000108b4 */
[----:B------:R-:W-:Y:S02]  /*18790*/  FFMA.FTZ R175, R175, c[0x0][0x23c], -R180 ;  /* 0x00008f00afaf7a23 */ /* 0x000fe400000108b4 */
[--C-:B------:R-:W-:Y:S01]  /*187a0*/  FFMA.FTZ R123, R123, c[0x0][0x23c], -R125.reuse ;  /* 0x00008f007b7b7a23 */ /* 0x100fe2000001087d */
[C---:B------:R-:W-:Y:S01]  /*187b0*/  HMMA.16816.F32 R20, R52.reuse, R64, R20 ;  /* 0x000000403414723c */ /* 0x040fe20000001814 */
[----:B------:R-:W-:Y:S01]  /*187c0*/  FFMA.FTZ R62, R62, c[0x0][0x23c], -R125 ;  /* 0x00008f003e3e7a23 */ /* 0x000fe2000001087d */
[----:B------:R-:W-:Y:S06]  /*187d0*/  MUFU.EX2 R199, R199 ;  /* 0x000000c700c77308 */ /* 0x000fec0000000800 */
[C---:B------:R-:W-:Y:S01]  /*187e0*/  HMMA.16816.F32 R24, R52.reuse, R66, R24 ;  /* 0x000000423418723c */ /* 0x040fe20000001818 */
[----:B------:R-:W5:Y:S01]  /*187f0*/  LDSM.16.MT88.4 R64, [R120+0xd400] ;  /* 0x00d400007840783b */ /* 0x000f620000004200 */
[----:B------:R-:W1:Y:S06]  /*18800*/  MUFU.EX2 R198, R198 ;  /* 0x000000c600c67308 */ /* 0x000e6c0000000800 */
[C---:B---3--:R-:W-:Y:S02]  /*18810*/  HMMA.16816.F32 R28, R52.reuse, R72, R28 ;  /* 0x00000048341c723c */ /* 0x048fe4000000181c */
[----:B------:R-:W-:Y:S06]  /*18820*/  MUFU.EX2 R203, R203 ;  /* 0x000000cb00cb7308 */ /* 0x000fec0000000800 */
[C---:B------:R-:W-:Y:S01]  /*18830*/  HMMA.16816.F32 R32, R52.reuse, R74, R32 ;  /* 0x0000004a3420723c */ /* 0x040fe20000001820 */
[----:B------:R-:W3:Y:S01]  /*18840*/  LDSM.16.MT88.4 R72, [R144+0x9800] ;  /* 0x009800009048783b */ /* 0x000ee20000004200 */
[----:B------:R-:W1:Y:S06]  /*18850*/  MUFU.EX2 R202, R202 ;  /* 0x000000ca00ca7308 */ /* 0x000e6c0000000800 */
[C---:B--2---:R-:W-:Y:S02]  /*18860*/  HMMA.16816.F32 R36, R52.reuse, R68, R36 ;  /* 0x000000443424723c */ /* 0x044fe40000001824 */
[----:B------:R-:W-:Y:S06]  /*18870*/  MUFU.EX2 R205, R205 ;  /* 0x000000cd00cd7308 */ /* 0x000fec0000000800 */
[C---:B------:R-:W-:Y:S01]  /*18880*/  HMMA.16816.F32 R40, R52.reuse, R70, R40 ;  /* 0x000000463428723c */ /* 0x040fe20000001828 */
[----:B------:R-:W2:Y:S01]  /*18890*/  LDSM.16.MT88.4 R68, [R120+0x9800] ;  /* 0x009800007844783b */ /* 0x000ea20000004200 */
[----:B------:R-:W1:Y:S06]  /*188a0*/  MUFU.EX2 R206, R206 ;  /* 0x000000ce00ce7308 */ /* 0x000e6c0000000800 */
[C---:B-----5:R-:W-:Y:S02]  /*188b0*/  HMMA.16816.F32 R44, R52.reuse, R64, R44 ;  /* 0x00000040342c723c */ /* 0x060fe4000000182c */
[----:B------:R-:W-:Y:S06]  /*188c0*/  MUFU.EX2 R187, R187 ;  /* 0x000000bb00bb7308 */ /* 0x000fec0000000800 */
[----:B------:R-:W-:Y:S01]  /*188d0*/  HMMA.16816.F32 R48, R52, R66, R48 ;  /* 0x000000423430723c */ /* 0x000fe20000001830 */
[----:B------:R-:W5:Y:S01]  /*188e0*/  LDSM.16.MT88.4 R64, [R144+0xb800] ;  /* 0x00b800009040783b */ /* 0x000f620000004200 */
[----:B------:R-:W-:Y:S05]  /*188f0*/  MUFU.EX2 R204, R204 ;  /* 0x000000cc00cc7308 */ /* 0x000fea0000000800 */
[----:B------:R-:W-:-:S02]  /*18900*/  F2FP.PACK_AB R52, R135, R138 ;  /* 0x0000008a8734723e */ /* 0x000fc400000000ff */
[----:B------:R-:W-:Y:S01]  /*18910*/  F2FP.PACK_AB R53, R133, R136 ;  /* 0x000000888535723e */ /* 0x000fe200000000ff */
[----:B------:R-:W-:Y:S01]  /*18920*/  MUFU.EX2 R186, R186 ;  /* 0x000000ba00ba7308 */ /* 0x000fe20000000800 */
[----:B------:R-:W-:Y:S02]  /*18930*/  F2FP.PACK_AB R54, R131, R134 ;  /* 0x000000868336723e */ /* 0x000fe400000000ff */
[----:B-1----:R-:W-:-:S05]  /*18940*/  F2FP.PACK_AB R55, R137, R162 ;  /* 0x000000a28937723e */ /* 0x002fca00000000ff */
[----:B------:R-:W1:Y:S02]  /*18950*/  MUFU.EX2 R193, R193 ;  /* 0x000000c100c17308 */ /* 0x000e640000000800 */
[C---:B---3--:R-:W-:Y:S06]  /*18960*/  HMMA.16816.F32 R4, R52.reuse, R72, R4 ;  /* 0x000000483404723c */ /* 0x048fec0000001804 */
[----:B------:R-:W-:Y:S02]  /*18970*/  MUFU.EX2 R182, R182 ;  /* 0x000000b600b67308 */ /* 0x000fe40000000800 */
[C---:B------:R-:W-:Y:S01]  /*18980*/  HMMA.16816.F32 R8, R52.reuse, R74, R8 ;  /* 0x0000004a3408723c */ /* 0x040fe20000001808 */
[----:B------:R-:W3:Y:S05]  /*18990*/  LDSM.16.MT88.4 R72, [R120+0xb800] ;  /* 0x00b800007848783b */ /* 0x000eea0000004200 */
[----:B------:R-:W1:Y:S02]  /*189a0*/  MUFU.EX2 R189, R189 ;  /* 0x000000bd00bd7308 */ /* 0x000e640000000800 */
[C---:B--2---:R-:W-:Y:S06]  /*189b0*/  HMMA.16816.F32 R12, R52.reuse, R68, R12 ;  /* 0x00000044340c723c */ /* 0x044fec000000180c */
[----:B------:R-:W-:Y:S02]  /*189c0*/  MUFU.EX2 R143, R143 ;  /* 0x0000008f008f7308 */ /* 0x000fe40000000800 */
[C---:B------:R-:W-:Y:S01]  /*189d0*/  HMMA.16816.F32 R16, R52.reuse, R70, R16 ;  /* 0x000000463410723c */ /* 0x040fe20000001810 */
[----:B------:R-:W2:Y:S05]  /*189e0*/  LDSM.16.MT88.4 R68, [R144+0xd800] ;  /* 0x00d800009044783b */ /* 0x000eaa0000004200 */
[----:B------:R-:W-:Y:S02]  /*189f0*/  MUFU.EX2 R159, R159 ;  /* 0x0000009f009f7308 */ /* 0x000fe40000000800 */
[C---:B-----5:R-:W-:Y:S06]  /*18a00*/  HMMA.16816.F32 R20, R52.reuse, R64, R20 ;  /* 0x000000403414723c */ /* 0x060fec0000001814 */
[----:B------:R-:W-:Y:S02]  /*18a10*/  MUFU.EX2 R164, R164 ;  /* 0x000000a400a47308 */ /* 0x000fe40000000800 */
[C---:B------:R-:W-:Y:S01]  /*18a20*/  HMMA.16816.F32 R24, R52.reuse, R66, R24 ;  /* 0x000000423418723c */ /* 0x040fe20000001818 */
[----:B------:R-:W5:Y:S07]  /*18a30*/  LDSM.16.MT88.4 R64, [R120+0xd800] ;  /* 0x00d800007840783b */ /* 0x000f6e0000004200 */
[C---:B---3--:R-:W-:Y:S08]  /*18a40*/  HMMA.16816.F32 R28, R52.reuse, R72, R28 ;  /* 0x00000048341c723c */ /* 0x048ff0000000181c */
[C---:B------:R-:W-:Y:S01]  /*18a50*/  HMMA.16816.F32 R32, R52.reuse, R74, R32 ;  /* 0x0000004a3420723c */ /* 0x040fe20000001820 */
[----:B------:R-:W3:Y:S07]  /*18a60*/  LDSM.16.MT88.4 R72, [R144+0x9c00] ;  /* 0x009c00009048783b */ /* 0x000eee0000004200 */
[C---:B--2---:R-:W-:Y:S08]  /*18a70*/  HMMA.16816.F32 R36, R52.reuse, R68, R36 ;  /* 0x000000443424723c */ /* 0x044ff00000001824 */
[C---:B------:R-:W-:Y:S01]  /*18a80*/  HMMA.16816.F32 R40, R52.reuse, R70, R40 ;  /* 0x000000463428723c */ /* 0x040fe20000001828 */
[----:B------:R-:W2:Y:S07]  /*18a90*/  LDSM.16.MT88.4 R68, [R120+0x9c00] ;  /* 0x009c00007844783b */ /* 0x000eae0000004200 */
[C---:B-----5:R-:W-:Y:S08]  /*18aa0*/  HMMA.16816.F32 R44, R52.reuse, R64, R44 ;  /* 0x00000040342c723c */ /* 0x060ff0000000182c */
[----:B------:R-:W-:Y:S01]  /*18ab0*/  HMMA.16816.F32 R48, R52, R66, R48 ;  /* 0x000000423430723c */ /* 0x000fe20000001830 */
[----:B------:R-:W5:Y:S06]  /*18ac0*/  LDSM.16.MT88.4 R64, [R144+0xbc00] ;  /* 0x00bc00009040783b */ /* 0x000f6c0000004200 */
[----:B----4-:R-:W-:-:S02]  /*18ad0*/  F2FP.PACK_AB R52, R200, R201 ;  /* 0x000000c9c834723e */ /* 0x010fc400000000ff */
[----:B------:R-:W-:Y:S02]  /*18ae0*/  F2FP.PACK_AB R53, R198, R199 ;  /* 0x000000c7c635723e */ /* 0x000fe400000000ff */
[----:B------:R-:W-:Y:S02]  /*18af0*/  F2FP.PACK_AB R54, R196, R197 ;  /* 0x000000c5c436723e */ /* 0x000fe400000000ff */
[----:B------:R-:W-:-:S07]  /*18b00*/  F2FP.PACK_AB R55, R202, R203 ;  /* 0x000000cbca37723e */ /* 0x000fce00000000ff */
[C---:B---3--:R-:W-:Y:S08]  /*18b10*/  HMMA.16816.F32 R4, R52.reuse, R72, R4 ;  /* 0x000000483404723c */ /* 0x048ff00000001804 */
[C---:B------:R-:W-:Y:S01]  /*18b20*/  HMMA.16816.F32 R8, R52.reuse, R74, R8 ;  /* 0x0000004a3408723c */ /* 0x040fe20000001808 */
[----:B------:R-:W3:Y:S07]  /*18b30*/  LDSM.16.MT88.4 R72, [R120+0xbc00] ;  /* 0x00bc00007848783b */ /* 0x000eee0000004200 */
[C---:B--2---:R-:W-:Y:S08]  /*18b40*/  HMMA.16816.F32 R12, R52.reuse, R68, R12 ;  /* 0x00000044340c723c */ /* 0x044ff0000000180c */
[C---:B------:R-:W-:Y:S01]  /*18b50*/  HMMA.16816.F32 R16, R52.reuse, R70, R16 ;  /* 0x000000463410723c */ /* 0x040fe20000001810 */
[----:B------:R-:W2:Y:S07]  /*18b60*/  LDSM.16.MT88.4 R68, [R144+0xdc00] ;  /* 0x00dc00009044783b */ /* 0x000eae0000004200 */
[C---:B-----5:R-:W-:Y:S08]  /*18b70*/  HMMA.16816.F32 R20, R52.reuse, R64, R20 ;  /* 0x000000403414723c */ /* 0x060ff00000001814 */
[C---:B------:R-:W-:Y:S01]  /*18b80*/  HMMA.16816.F32 R24, R52.reuse, R66, R24 ;  /* 0x000000423418723c */ /* 0x040fe20000001818 */
[----:B------:R-:W4:Y:S07]  /*18b90*/  LDSM.16.MT88.4 R64, [R120+0xdc00] ;  /* 0x00dc00007840783b */ /* 0x000f2e0000004200 */
[C---:B---3--:R-:W-:Y:S08]  /*18ba0*/  HMMA.16816.F32 R28, R52.reuse, R72, R28 ;  /* 0x00000048341c723c */ /* 0x048ff0000000181c */
[C---:B------:R-:W-:Y:S01]  /*18bb0*/  HMMA.16816.F32 R32, R52.reuse, R74, R32 ;  /* 0x0000004a3420723c */ /* 0x040fe20000001820 */
[----:B------:R-:W3:Y:S07]  /*18bc0*/  LDSM.16.MT88.4 R72, [R144+0xc000] ;  /* 0x00c000009048783b */ /* 0x000eee0000004200 */
[C---:B--2---:R-:W-:Y:S07]  /*18bd0*/  HMMA.16816.F32 R36, R52.reuse, R68, R36 ;  /* 0x000000443424723c */ /* 0x044fee0000001824 */
[----:B------:R-:W-:Y:S01]  /*18be0*/  F2FP.PACK_AB R68, R206, R205 ;  /* 0x000000cdce44723e */ /* 0x000fe200000000ff */
[----:B------:R-:W-:Y:S01]  /*18bf0*/  HMMA.16816.F32 R40, R52, R70, R40 ;  /* 0x000000463428723c */ /* 0x000fe20000001828 */
[----:B-1----:R-:W-:-:S06]  /*18c00*/  F2FP.PACK_AB R69, R193, R186 ;  /* 0x000000bac145723e */ /* 0x002fcc00000000ff */
[----:B------:R-:W-:Y:S01]  /*18c10*/  F2FP.PACK_AB R70, R204, R187 ;  /* 0x000000bbcc46723e */ /* 0x000fe200000000ff */
[----:B----4-:R-:W-:Y:S01]  /*18c20*/  HMMA.16816.F32 R44, R52, R64, R44 ;  /* 0x00000040342c723c */ /* 0x010fe2000000182c */
[----:B------:R-:W-:-:S07]  /*18c30*/  F2FP.PACK_AB R71, R189, R182 ;  /* 0x000000b6bd47723e */ /* 0x000fce00000000ff */
[----:B------:R-:W-:Y:S01]  /*18c40*/  HMMA.16816.F32 R48, R52, R66, R48 ;  /* 0x000000423430723c */ /* 0x000fe20000001830 */
[----:B------:R-:W1:Y:S04]  /*18c50*/  LDSM.16.MT88.4 R52, [R144+0xa000] ;  /* 0x00a000009034783b */ /* 0x000e680000004200 */
[----:B------:R-:W2:Y:S03]  /*18c60*/  LDSM.16.MT88.4 R64, [R120+0xc000] ;  /* 0x00c000007840783b */ /* 0x000ea60000004200 */
[C---:B------:R-:W-:Y:S08]  /*18c70*/  HMMA.16816.F32 R12, R68.reuse, R76, R12 ;  /* 0x0000004c440c723c */ /* 0x040ff0000000180c */
[C---:B------:R-:W-:Y:S01]  /*18c80*/  HMMA.16816.F32 R16, R68.reuse, R78, R16 ;  /* 0x0000004e4410723c */ /* 0x040fe20000001810 */
[----:B------:R-:W-:Y:S07]  /*18c90*/  LDSM.16.MT88.4 R76, [R144+0xe400] ;  /* 0x00e40000904c783b */ /* 0x000fee0000004200 */
[C---:B---3--:R-:W-:Y:S08]  /*18ca0*/  HMMA.16816.F32 R20, R68.reuse, R72, R20 ;  /* 0x000000484414723c */ /* 0x048ff00000001814 */
[C---:B------:R-:W-:Y:S08]  /*18cb0*/  HMMA.16816.F32 R24, R68.reuse, R74, R24 ;  /* 0x0000004a4418723c */ /* 0x040ff00000001818 */
[C---:B-1----:R-:W-:Y:S01]  /*18cc0*/  HMMA.16816.F32 R112, R68.reuse, R52, R4 ;  /* 0x000000344470723c */ /* 0x042fe20000001804 */
[----:B------:R-:W1:Y:S07]  /*18cd0*/  LDSM.16.MT88.4 R4, [R120+0xe000] ;  /* 0x00e000007804783b */ /* 0x000e6e0000004200 */
[C---:B------:R-:W-:Y:S01]  /*18ce0*/  HMMA.16816.F32 R8, R68.reuse, R54, R8 ;  /* 0x000000364408723c */ /* 0x040fe20000001808 */
[----:B------:R-:W3:Y:S07]  /*18cf0*/  LDSM.16.MT88.4 R52, [R144+0xe000] ;  /* 0x00e000009034783b */ /* 0x000eee0000004200 */
[C---:B--2---:R-:W-:Y:S08]  /*18d00*/  HMMA.16816.F32 R28, R68.reuse, R64, R28 ;  /* 0x00000040441c723c */ /* 0x044ff0000000181c */
[C---:B------:R-:W-:Y:S08]  /*18d10*/  HMMA.16816.F32 R32, R68.reuse, R66, R32 ;  /* 0x000000424420723c */ /* 0x040ff00000001820 */
[C---:B-1----:R-:W-:Y:S08]  /*18d20*/  HMMA.16816.F32 R44, R68.reuse, R4, R44 ;  /* 0x00000004442c723c */ /* 0x042ff0000000182c */
[C---:B---3--:R-:W-:Y:S07]  /*18d30*/  HMMA.16816.F32 R36, R68.reuse, R52, R36 ;  /* 0x000000344424723c */ /* 0x048fee0000001824 */
        /* <DEDUP_REMOVED lines=43> */
[----:B------:R-:W-:Y:S02]  /*18ff0*/  FFMA.FTZ R36, R121, c[0x0][0x23c], -R125 ;  /* 0x00008f0079247a23 */ /* 0x000fe4000001087d */
        /* <DEDUP_REMOVED lines=17> */
[----:B------:R-:W-:Y:S02]  /*19110*/  FADD.FTZ R201, R201, R0 ;  /* 0x00000000c9c97221 */ /* 0x000fe40000010000 */
[----:B------:R-:W-:Y:S01]  /*19120*/  FADD.FTZ R199, R199, R2 ;  /* 0x00000002c7c77221 */ /* 0x000fe20000010000 */
[----:B------:R-:W-:Y:S01]  /*19130*/  HMMA.16816.F32 R68, R4, R10, R68 ;  /* 0x0000000a0444723c */ /* 0x000fe20000001844 */
[----:B------:R-:W4:Y:S01]  /*19140*/  LDSM.16.MT88.4 R8, [R144+0xe800] ;  /* 0x00e800009008783b */ /* 0x000f220000004200 */
[----:B------:R-:W-:Y:S01]  /*19150*/  MUFU.EX2 R36, R36 ;  /* 0x0000002400247308 */ /* 0x000fe20000000800 */
[----:B------:R-:W-:Y:S01]  /*19160*/  FADD.FTZ R200, R200, R201 ;  /* 0x000000c9c8c87221 */ /* 0x000fe20000010000 */
[----:B------:R-:W-:Y:S01]  /*19170*/  MOV R2, R56 ;  /* 0x0000003800027202 */ /* 0x000fe20000000f00 */
[----:B------:R-:W-:-:S02]  /*19180*/  FADD.FTZ R198, R198, R199 ;  /* 0x000000c7c6c67221 */ /* 0x000fc40000010000 */
[----:B---3--:R-:W-:Y:S01]  /*19190*/  F2FP.PACK_AB R4, R29, R30 ;  /* 0x0000001e1d04723e */ /* 0x008fe200000000ff */
[----:B------:R-:W-:Y:S01]  /*191a0*/  FADD.FTZ R197, R197, R200 ;  /* 0x000000c8c5c57221 */ /* 0x000fe20000010000 */
[----:B-----5:R-:W-:Y:S02]  /*191b0*/  F2FP.PACK_AB R5, R35, R32 ;  /* 0x000000202305723e */ /* 0x020fe400000000ff */
[----:B------:R-:W-:Y:S01]  /*191c0*/  F2FP.PACK_AB R6, R31, R28 ;  /* 0x0000001c1f06723e */ /* 0x000fe200000000ff */
[----:B------:R-:W-:Y:S01]  /*191d0*/  FADD.FTZ R196, R196, R197 ;  /* 0x000000c5c4c47221 */ /* 0x000fe20000010000 */
[----:B-1----:R-:W-:-:S03]  /*191e0*/  F2FP.PACK_AB R7, R34, R33 ;  /* 0x000000212207723e */ /* 0x002fc600000000ff */
[----:B------:R-:W-:-:S04]  /*191f0*/  FADD.FTZ R205, R205, R196 ;  /* 0x000000c4cdcd7221 */ /* 0x000fc80000010000 */
[----:B--2---:R-:W-:Y:S01]  /*19200*/  HMMA.16816.F32 R112, R4, R12, R112 ;  /* 0x0000000c0470723c */ /* 0x004fe20000001870 */
[----:B------:R-:W-:-:S07]  /*19210*/  FADD.FTZ R206, R206, R205 ;  /* 0x000000cdcece7221 */ /* 0x000fce0000010000 */
        /* <DEDUP_REMOVED lines=17> */
[----:B------:R-:W2:Y:S08]  /*19330*/  MUFU.EX2 R26, R175 ;  /* 0x000000af001a7308 */ /* 0x000eb00000000800 */
[----:B------:R-:W1:Y:S01]  /*19340*/  MUFU.EX2 R25, R123 ;  /* 0x0000007b00197308 */ /* 0x000e620000000800 */
[----:B-----5:R-:W-:-:S07]  /*19350*/  F2FP.PACK_AB R4, R24, R143 ;  /* 0x0000008f1804723e */ /* 0x020fce00000000ff */
[----:B------:R-:W5:Y:S01]  /*19360*/  MUFU.EX2 R27, R62 ;  /* 0x0000003e001b7308 */ /* 0x000f620000000800 */
[----:B--2---:R-:W-:Y:S02]  /*19370*/  F2FP.PACK_AB R6, R26, R159 ;  /* 0x0000009f1a06723e */ /* 0x004fe400000000ff */
[----:B-1----:R-:W-:Y:S02]  /*19380*/  F2FP.PACK_AB R5, R25, R36 ;  /* 0x000000241905723e */ /* 0x002fe400000000ff */
[----:B-----5:R-:W-:-:S07]  /*19390*/  F2FP.PACK_AB R7, R164, R27 ;  /* 0x0000001ba407723e */ /* 0x020fce00000000ff */
[C---:B------:R-:W-:Y:S07]  /*193a0*/  HMMA.16816.F32 R112, R4.reuse, R20, R112 ;  /* 0x000000140470723c */ /* 0x040fee0000001870 */
        /* <DEDUP_REMOVED lines=46> */
.L_x_1154:
        /* <DEDUP_REMOVED lines=9> */
.L_x_1164:
        /* <DEDUP_REMOVED lines=34> */
[----:B------:R-:W-:Y:S02]  /*19940*/  ISETP.GE.AND P0, PT, R9, RZ, PT ;  /* 0x000000ff0900720c */ /* 0x000fe40003f06270 */
[-C--:B------:R-:W-:Y:S02]  /*19950*/  ISETP.GE.U32.AND P3, PT, R4, R0.reuse, PT ;  /* 0x000000000400720c */ /* 0x080fe40003f66070 */
[----:B------:R-:W-:Y:S02]  /*19960*/  ISETP.GE.U32.AND P4, PT, R6, R0, PT ;  /* 0x000000000600720c */ /* 0x000fe40003f86070 */
[----:B------:R-:W-:Y:S02]  /*19970*/  @!P1 IADD3 R8, R8, 0x1, RZ ;  /* 0x0000000108089810 */ /* 0x000fe40007ffe0ff */
[----:B------:R-:W-:Y:S07]  /*19980*/  ISETP.NE.AND P1, PT, RZ, c[0x0][0x2d0], PT ;  /* 0x0000b400ff007a0c */ /* 0x000fee0003f25270 */
[----:B------:R-:W-:Y:S02]  /*19990*/  @P3 IADD3 R7, R7, 0x1, RZ ;  /* 0x0000000107073810 */ /* 0x000fe40007ffe0ff */
[----:B------:R-:W-:Y:S03]  /*199a0*/  @P4 IADD3 R8, R8, 0x1, RZ ;  /* 0x0000000108084810 */ /* 0x000fe60007ffe0ff */
[----:B------:R-:W-:Y:S02]  /*199b0*/  @!P2 IMAD.MOV R7, RZ, RZ, -R7 ;  /* 0x000000ffff07a224 */ /* 0x000fe400078e0a07 */
[----:B------:R-:W-:Y:S03]  /*199c0*/  @!P0 IMAD.MOV R8, RZ, RZ, -R8 ;  /* 0x000000ffff088224 */ /* 0x000fe600078e0a08 */
[C---:B------:R-:W-:Y:S02]  /*199d0*/  SEL R5, R3.reuse, R7, !P1 ;  /* 0x0000000703057207 */ /* 0x040fe40004800000 */
[----:B------:R-:W-:Y:S02]  /*199e0*/  SEL R3, R3, R8, !P1 ;  /* 0x0000000803037207 */ /* 0x000fe40004800000 */
[-C--:B------:R-:W-:Y:S02]  /*199f0*/  LEA R12, P1, R5, R156.reuse, 0x2 ;  /* 0x0000009c050c7211 */ /* 0x080fe400078210ff */
[C---:B------:R-:W-:Y:S01]  /*19a00*/  LEA R10, P0, R3.reuse, R156, 0x2 ;  /* 0x0000009c030a7211 */ /* 0x040fe200078010ff */
[----:B------:R-:W-:Y:S01]  /*19a10*/  IMAD.IADD R0, R3, 0x1, -R5 ;  /* 0x0000000103007824 */ /* 0x000fe200078e0a05 */
[-C--:B------:R-:W-:Y:S01]  /*19a20*/  LEA.HI.X.SX32 R13, R5, R157.reuse, 0x2, P1 ;  /* 0x0000009d050d7211 */ /* 0x080fe200008f16ff */
[----:B------:R-:W-:Y:S01]  /*19a30*/  IMAD.MOV.U32 R5, RZ, RZ, c[0x0][0x2d0] ;  /* 0x0000b400ff057624 */ /* 0x000fe200078e00ff */
[----:B------:R-:W-:Y:S03]  /*19a40*/  LEA.HI.X.SX32 R11, R3, R157, 0x2, P0 ;  /* 0x0000009d030b7211 */ /* 0x000fe600000f16ff */
[----:B------:R-:W-:Y:S01]  /*19a50*/  IMAD R5, R0, R5, -0x80 ;  /* 0xffffff8000057424 */ /* 0x000fe200078e0205 */
[----:B------:R-:W2:Y:S03]  /*19a60*/  LDG.E R4, [R12.64] ;  /* 0x000000060c047981 */ /* 0x000ea6000c1e1900 */
[C---:B------:R-:W-:Y:S01]  /*19a70*/  IMAD.WIDE.U32 R2, R5.reuse, c[0x0][0x1a0], RZ ;  /* 0x0000680005027a25 */ /* 0x040fe200078e00ff */
[----:B------:R-:W2:Y:S01]  /*19a80*/  LDG.E R7, [R10.64] ;  /* 0x000000060a077981 */ /* 0x000ea2000c1e1900 */
[----:B------:R-:W-:Y:S05]  /*19a90*/  SHF.R.S32.HI R0, RZ, 0x1f, R5 ;  /* 0x0000001fff007819 */ /* 0x000fea0000011405 */
[----:B------:R-:W-:Y:S04]  /*19aa0*/  IMAD R0, R0, c[0x0][0x1a0], RZ ;  /* 0x0000680000007a24 */ /* 0x000fe800078e02ff */
[----:B------:R-:W-:Y:S04]  /*19ab0*/  IMAD R0, R5, c[0x0][0x1a4], R0 ;  /* 0x0000690005007a24 */ /* 0x000fe800078e0200 */
[----:B------:R-:W-:Y:S02]  /*19ac0*/  IMAD.IADD R3, R3, 0x1, R0 ;  /* 0x0000000103037824 */ /* 0x000fe400078e0200 */
[----:B--2---:R-:W-:Y:S04]  /*19ad0*/  IMAD.IADD R7, R4, 0x1, -R7 ;  /* 0x0000000104077824 */ /* 0x004fe800078e0a07 */
[C---:B------:R-:W-:Y:S01]  /*19ae0*/  IMAD.WIDE.U32 R2, R7.reuse, c[0x0][0x188], R2 ;  /* 0x0000620007027a25 */ /* 0x040fe200078e0002 */
[----:B------:R-:W-:Y:S05]  /*19af0*/  SHF.R.S32.HI R4, RZ, 0x1f, R7 ;  /* 0x0000001fff047819 */ /* 0x000fea0000011407 */
[----:B------:R-:W-:Y:S04]  /*19b00*/  IMAD R4, R4, c[0x0][0x188], RZ ;  /* 0x0000620004047a24 */ /* 0x000fe800078e02ff */
[----:B------:R-:W-:Y:S04]  /*19b10*/  IMAD R4, R7, c[0x0][0x18c], R4 ;  /* 0x0000630007047a24 */ /* 0x000fe800078e0204 */
[----:B------:R-:W-:Y:S02]  /*19b20*/  IMAD.IADD R0, R3, 0x1, R4 ;  /* 0x0000000103007824 */ /* 0x000fe400078e0204 */
.L_x_1161:
[----:B------:R-:W-:Y:S02]  /*19b30*/  ISETP.GE.AND P0, PT, R118, c[0x0][0x220], PT ;  /* 0x0000880076007a0c */ /* 0x000fe40003f06270 */
[----:B------:R-:W-:Y:S02]  /*19b40*/  LEA R162, P3, R2, R128, 0x1 ;  /* 0x0000008002a27211 */ /* 0x000fe400078608ff */
[----:B------:R-:W-:Y:S02]  /*19b50*/  ISETP.NE.AND P1, PT, R154, RZ, PT ;  /* 0x000000ff9a00720c */ /* 0x000fe40003f25270 */
[----:B------:R-:W-:Y:S02]  /*19b60*/  LEA.HI.X R163, R2, R129, R0, 0x1, P3 ;  /* 0x0000008102a37211 */ /* 0x000fe400018f0c00 */
[----:B------:R-:W-:Y:S02]  /*19b70*/  SEL R3, RZ, 0x3fffc, P1 ;  /* 0x0003fffcff037807 */ /* 0x000fe40000800000 */
[----:B------:R-:W-:Y:S02]  /*19b80*/  IADD3 R5, P2, R151, R2, RZ ;  /* 0x0000000297057210 */ /* 0x000fe40007f5e0ff */
[----:B------:R-:W-:Y:S01]  /*19b90*/  LOP3.LUT P1, RZ, R3, 0x4, RZ, 0xc0, !PT ;  /* 0x0000000403ff7812 */ /* 0x000fe2000782c0ff */
[----:B------:R-:W-:Y:S01]  /*19ba0*/  @!PT LDS RZ, [RZ] ;  /* 0x00000000fffff984 */ /* 0x000fe20000000800 */
[----:B------:R-:W-:Y:S01]  /*19bb0*/  @!PT LDS RZ, [RZ] ;  /* 0x00000000fffff984 */ /* 0x000fe20000000800 */
[----:B------:R-:W-:Y:S01]  /*19bc0*/  @!PT LDS RZ, [RZ] ;  /* 0x00000000fffff984 */ /* 0x000fe20000000800 */
[----:B------:R1:W-:Y:S01]  /*19bd0*/  @!P0 LDGSTS.E.BYPASS.LTC128B.128 [R170+0x9000], [R162.64] ;  /* 0x09000000a2aa8fae */ /* 0x0003e2000b901d46 */
[----:B------:R-:W-:Y:S02]  /*19be0*/  @!P0 LEA R10, P3, R5, R128, 0x1 ;  /* 0x00000080050a8211 */ /* 0x000fe400078608ff */
[C---:B------:R-:W-:Y:S02]  /*19bf0*/  IADD3.X R4, R150.reuse, R0, RZ, P2, !PT ;  /* 0x0000000096047210 */ /* 0x040fe400017fe4ff */
[----:B------:R-:W-:Y:S02]  /*19c00*/  IADD3 R3, P2, R151, R5, RZ ;  /* 0x0000000597037210 */ /* 0x000fe40007f5e0ff */
[CCC-:B------:R-:W-:Y:S01]  /*19c10*/  @!P0 LEA.HI.X R11, R5.reuse, R129.reuse, R4.reuse, 0x1, P3 ;  /* 0x00000081050b8211 */ /* 0x1c0fe200018f0c04 */
[----:B------:R-:W-:Y:S01]  /*19c20*/  @P0 STS.64 [R170+0x9008], RZ ;  /* 0x009008ffaa000388 */ /* 0x000fe20000000a00 */
[C---:B------:R-:W-:Y:S02]  /*19c30*/  IADD3.X R2, R150.reuse, R4, RZ, P2, !PT ;  /* 0x0000000496027210 */ /* 0x040fe400017fe4ff */
[CC--:B------:R-:W-:Y:S02]  /*19c40*/  @!P5 LEA R8, P2, R5.reuse, R128.reuse, 0x1 ;  /* 0x000000800508d211 */ /* 0x0c0fe400078408ff */
[CC--:B------:R-:W-:Y:S01]  /*19c50*/  @P1 LEA R6, P3, R5.reuse, R128.reuse, 0x1 ;  /* 0x0000008005061211 */ /* 0x0c0fe200078608ff */
[----:B------:R-:W-:Y:S01]  /*19c60*/  @P0 STS [R170+0x9000], RZ ;  /* 0x009000ffaa000388 */ /* 0x000fe20000000800 */
[CCC-:B------:R-:W-:Y:S02]  /*19c70*/  @!P5 LEA.HI.X R9, R5.reuse, R129.reuse, R4.reuse, 0x1, P2 ;  /* 0x000000810509d211 */ /* 0x1c0fe400010f0c04 */
[-C--:B------:R-:W-:Y:S01]  /*19c80*/  @P1 LEA.HI.X R7, R5, R129.reuse, R4, 0x1, P3 ;  /* 0x0000008105071211 */ /* 0x080fe200018f0c04 */
[----:B------:R-:W-:Y:S01]  /*19c90*/  @P0 STS [R170+0x9004], RZ ;  /* 0x009004ffaa000388 */ /* 0x000fe20000000800 */
[CC--:B------:R-:W-:Y:S02]  /*19ca0*/  @!P0 LEA R16, P4, R3.reuse, R128.reuse, 0x1 ;  /* 0x0000008003108211 */ /* 0x0c0fe400078808ff */
[C---:B------:R-:W-:Y:S01]  /*19cb0*/  @!P5 LEA R14, P3, R3.reuse, R128, 0x1 ;  /* 0x00000080030ed211 */ /* 0x040fe200078608ff */
[----:B------:R-:W-:Y:S01]  /*19cc0*/  @!PT LDS RZ, [RZ] ;  /* 0x00000000fffff984 */ /* 0x000fe20000000800 */
[----:B------:R-:W-:Y:S01]  /*19cd0*/  @!PT LDS RZ, [RZ] ;  /* 0x00000000fffff984 */ /* 0x000fe20000000800 */
[----:B------:R-:W-:Y:S01]  /*19ce0*/  @!PT LDS RZ, [RZ] ;  /* 0x00000000fffff984 */ /* 0x000fe20000000800 */
[----:B------:R1:W-:Y:S01]  /*19cf0*/  @!P5 LDGSTS.E.BYPASS.LTC128B.128 [R170+0xb000], [R162.64+0x40] ;  /* 0x0b000040a2aadfae */ /* 0x0003e2000b901d46 */
[CCC-:B------:R-:W-:Y:S02]  /*19d00*/  @!P0 LEA.HI.X R17, R3.reuse, R129.reuse, R2.reuse, 0x1, P4 ;  /* 0x0000008103118211 */ /* 0x1c0fe400020f0c02 */
[--C-:B------:R-:W-:Y:S02]  /*19d10*/  @!P5 LEA.HI.X R15, R3, R129, R2.reuse, 0x1, P3 ;  /* 0x00000081030fd211 */ /* 0x100fe400018f0c02 */
[----:B------:R-:W-:Y:S03]  /*19d20*/  IADD3 R0, P2, R151, R3, RZ ;  /* 0x0000000397007210 */ /* 0x000fe60007f5e0ff */
[----:B------:R-:W-:Y:S01]  /*19d30*/  @P5 STS.128 [R170+0xb000], RZ ;  /* 0x00b000ffaa005388 */ /* 0x000fe20000000c00 */
[----:B------:R-:W-:Y:S02]  /*19d40*/  IADD3.X R4, R150, R2, RZ, P2, !PT ;  /* 0x0000000296047210 */ /* 0x000fe400017fe4ff */
[CC--:B------:R-:W-:Y:S02]  /*19d50*/  @P1 LEA R12, P2, R3.reuse, R128.reuse, 0x1 ;  /* 0x00000080030c1211 */ /* 0x0c0fe400078408ff */
[CC--:B------:R-:W-:Y:S02]  /*19d60*/  @!P0 LEA R20, P4, R0.reuse, R128.reuse, 0x1 ;  /* 0x0000008000148211 */ /* 0x0c0fe400078808ff */
[-C--:B------:R-:W-:Y:S01]  /*19d70*/  @P1 LEA.HI.X R13, R3, R129.reuse, R2, 0x1, P2 ;  /* 0x00000081030d1211 */ /* 0x080fe200010f0c02 */
[----:B------:R-:W-:Y:S01]  /*19d80*/  @!PT LDS RZ, [RZ] ;  /* 0x00000000fffff984 */ /* 0x000fe20000000800 */
[----:B------:R-:W-:Y:S01]  /*19d90*/  @!PT LDS RZ, [RZ] ;  /* 0x00000000fffff984 */ /* 0x000fe20000000800 */
[----:B------:R-:W-:Y:S01]  /*19da0*/  @!PT LDS RZ, [RZ] ;  /* 0x00000000fffff984 */ /* 0x000fe20000000800 */
[----:B------:R1:W-:Y:S01]  /*19db0*/  @P1 LDGSTS.E.BYPASS.LTC128B.128 [R170+0xd000], [R162.64+0x80] ;  /* 0x0d000080a2aa1fae */ /* 0x0003e2000b901d46 */
[CCC-:B------:R-:W-:Y:S02]  /*19dc0*/  @!P0 LEA.HI.X R21, R0.reuse, R129.reuse, R4.reuse, 0x1, P4 ;  /* 0x0000008100158211 */ /* 0x1c0fe400020f0c04 */
[CC--:B------:R-:W-:Y:S02]  /*19dd0*/  @!P5 LEA R2, P3, R0.reuse, R128.reuse, 0x1 ;  /* 0x000000800002d211 */ /* 0x0c0fe400078608ff */
[C---:B------:R-:W-:Y:S02]  /*19de0*/  @P1 LEA R22, P2, R0.reuse, R128, 0x1 ;  /* 0x0000008000161211 */ /* 0x040fe400078408ff */
[CCC-:B------:R-:W-:Y:S01]  /*19df0*/  @!P5 LEA.HI.X R3, R0.reuse, R129.reuse, R4.reuse, 0x1, P3 ;  /* 0x000000810003d211 */ /* 0x1c0fe200018f0c04 */
[----:B------:R-:W-:Y:S01]  /*19e00*/  @!P1 STS.128 [R170+0xd000], RZ ;  /* 0x00d000ffaa009388 */ /* 0x000fe20000000c00 */
[----:B------:R-:W-:Y:S02]  /*19e10*/  @P1 LEA.HI.X R23, R0, R129, R4, 0x1, P2 ;  /* 0x0000008100171211 */ /* 0x000fe400010f0c04 */
[----:B------:R-:W-:Y:S05]  /*19e20*/  ISETP.GE.AND P2, PT, R169, 0x2, PT ;  /* 0x00000002a900780c */ /* 0x000fea0003f46270 */
        /* <DEDUP_REMOVED lines=13> */
[----:B------:R3:W-:Y:S08]  /*19f00*/  @P1 LDGSTS.E.BYPASS.LTC128B.128 [R170+0xd800], [R6.64+0x80] ;  /* 0x0d80008006aa1fae */ /* 0x0007f0000b901d46 */
[----:B------:R-:W-:Y:S08]  /*19f10*/  @!P1 STS.128 [R170+0xd800], RZ ;  /* 0x00d800ffaa009388 */ /* 0x000ff00000000c00 */
        /* <DEDUP_REMOVED lines=30> */
[----:B------:R-:W-:Y:S08]  /*1a100*/  LDSM.16.M88.4 R124, [R147] ;  /* 0x00000000937c783b */ /* 0x000ff00000000200 */
[----:B--2---:R-:W3:Y:S08]  /*1a110*/  LDSM.16.M88.4 R8, [R146+0x3000] ;  /* 0x003000009208783b */ /* 0x004ef00000000200 */
[----:B----4-:R-:W5:Y:S08]  /*1a120*/  LDSM.16.M88.4 R16, [R146+0x3400] ;  /* 0x003400009210783b */ /* 0x010f700000000200 */
[----:B------:R-:W1:Y:S08]  /*1a130*/  LDSM.16.M88.4 R24, [R146+0x3800] ;  /* 0x003800009218783b */ /* 0x000e700000000200 */
[----:B------:R-:W0:Y:S08]  /*1a140*/  LDGDEPBAR ;  /* 0x00000000000079af */ /* 0x000e300000000000 */
[----:B------:R-:W2:Y:S01]  /*1a150*/  LDSM.16.M88.4 R32, [R146+0x3c00] ;  /* 0x003c00009220783b */ /* 0x000ea20000000200 */
[C---:B---3--:R-:W-:Y:S07]  /*1a160*/  HMMA.16816.F32 R4, R124.reuse, R8, RZ ;  /* 0x000000087c04723c */ /* 0x048fee00000018ff */
[----:B------:R-:W3:Y:S01]  /*1a170*/  LDSM.16.M88.4 R40, [R146+0x4000] ;  /* 0x004000009228783b */ /* 0x000ee20000000200 */
[C---:B------:R-:W-:Y:S07]  /*1a180*/  HMMA.16816.F32 R8, R124.reuse, R10, RZ ;  /* 0x0000000a7c08723c */ /* 0x040fee00000018ff */
[----:B------:R-:W4:Y:S01]  /*1a190*/  LDSM.16.M88.4 R48, [R146+0x4400] ;  /* 0x004400009230783b */ /* 0x000f220000000200 */
[C---:B-----5:R-:W-:Y:S07]  /*1a1a0*/  HMMA.16816.F32 R12, R124.reuse, R16, RZ ;  /* 0x000000107c0c723c */ /* 0x060fee00000018ff */
[----:B------:R-:W5:Y:S01]  /*1a1b0*/  LDSM.16.M88.4 R56, [R146+0x4800] ;  /* 0x004800009238783b */ /* 0x000f620000000200 */
[C---:B------:R-:W-:Y:S07]  /*1a1c0*/  HMMA.16816.F32 R16, R124.reuse, R18, RZ ;  /* 0x000000127c10723c */ /* 0x040fee00000018ff */
[----:B------:R-:W4:Y:S01]  /*1a1d0*/  LDSM.16.M88.4 R64, [R146+0x4c00] ;  /* 0x004c00009240783b */ /* 0x000f220000000200 */
[C---:B-1----:R-:W-:Y:S07]  /*1a1e0*/  HMMA.16816.F32 R20, R124.reuse, R24, RZ ;  /* 0x000000187c14723c */ /* 0x042fee00000018ff */
[----:B------:R-:W-:Y:S01]  /*1a1f0*/  LDSM.16.M88.4 R128, [R145] ;  /* 0x000000009180783b */ /* 0x000fe20000000200 */
[C---:B------:R-:W-:Y:S07]  /*1a200*/  HMMA.16816.F32 R24, R124.reuse, R26, RZ ;  /* 0x0000001a7c18723c */ /* 0x040fee00000018ff */
[----:B------:R-:W1:Y:S01]  /*1a210*/  LDSM.16.M88.4 R132, [R122+0x3000] ;  /* 0x003000007a84783b */ /* 0x000e620000000200 */
[C---:B--2---:R-:W-:Y:S07]  /*1a220*/  HMMA.16816.F32 R28, R124.reuse, R32, RZ ;  /* 0x000000207c1c723c */ /* 0x044fee00000018ff */
[----:B------:R-:W2:Y:S01]  /*1a230*/  LDSM.16.M88.4 R136, [R122+0x3400] ;  /* 0x003400007a88783b */ /* 0x000ea20000000200 */
[C---:B------:R-:W-:Y:S07]  /*1a240*/  HMMA.16816.F32 R32, R124.reuse, R34, RZ ;  /* 0x000000227c20723c */ /* 0x040fee00000018ff */
[----:B------:R-:W-:Y:S01]  /*1a250*/  LDSM.16.M88.4 R140, [R122+0x3c00] ;  /* 0x003c00007a8c783b */ /* 0x000fe20000000200 */
[C---:B---3--:R-:W-:Y:S08]  /*1a260*/  HMMA.16816.F32 R36, R124.reuse, R40, RZ ;  /* 0x000000287c24723c */ /* 0x048ff000000018ff */
[C---:B------:R-:W-:Y:S08]  /*1a270*/  HMMA.16816.F32 R40, R124.reuse, R42, RZ ;  /* 0x0000002a7c28723c */ /* 0x040ff000000018ff */
[C---:B----4-:R-:W-:Y:S08]  /*1a280*/  HMMA.16816.F32 R44, R124.reuse, R48, RZ ;  /* 0x000000307c2c723c */ /* 0x050ff000000018ff */
[C---:B------:R-:W-:Y:S08]  /*1a290*/  HMMA.16816.F32 R48, R124.reuse, R50, RZ ;  /* 0x000000327c30723c */ /* 0x040ff000000018ff */
[C---:B-----5:R-:W-:Y:S08]  /*1a2a0*/  HMMA.16816.F32 R52, R124.reuse, R56, RZ ;  /* 0x000000387c34723c */ /* 0x060ff000000018ff */
[C---:B------:R-:W-:Y:S08]  /*1a2b0*/  HMMA.16816.F32 R56, R124.reuse, R58, RZ ;  /* 0x0000003a7c38723c */ /* 0x040ff000000018ff */
[C---:B------:R-:W-:Y:S08]  /*1a2c0*/  HMMA.16816.F32 R60, R124.reuse, R64, RZ ;  /* 0x000000407c3c723c */ /* 0x040ff000000018ff */
[----:B------:R-:W-:Y:S01]  /*1a2d0*/  HMMA.16816.F32 R64, R124, R66, RZ ;  /* 0x000000427c40723c */ /* 0x000fe200000018ff */
        /* <DEDUP_REMOVED lines=24> */
[----:B------:R-:W3:Y:S07]  /*1a460*/  LDSM.16.M88.4 R128, [R146+0x5800] ;  /* 0x005800009280783b */ /* 0x000eee0000000200 */
[C---:B-1----:R-:W-:Y:S01]  /*1a470*/  HMMA.16816.F32 R4, R124.reuse, R132, R4 ;  /* 0x000000847c04723c */ /* 0x042fe20000001804 */
[----:B------:R-:W1:Y:S07]  /*1a480*/  LDSM.16.M88.4 R140, [R146+0x5c00] ;  /* 0x005c0000928c783b */ /* 0x000e6e0000000200 */
[C---:B------:R-:W-:Y:S01]  /*1a490*/  HMMA.16816.F32 R8, R124.reuse, R134, R8 ;  /* 0x000000867c08723c */ /* 0x040fe20000001808 */
[----:B------:R-:W4:Y:S07]  /*1a4a0*/  LDSM.16.M88.4 R132, [R146+0x6000] ;  /* 0x006000009284783b */ /* 0x000f2e0000000200 */
[C---:B--2---:R-:W-:Y:S08]  /*1a4b0*/  HMMA.16816.F32 R12, R124.reuse, R136, R12 ;  /* 0x000000887c0c723c */ /* 0x044ff0000000180c */
[C---:B------:R-:W-:Y:S01]  /*1a4c0*/  HMMA.16816.F32 R16, R124.reuse, R138, R16 ;  /* 0x0000008a7c10723c */ /* 0x040fe20000001810 */
[----:B------:R-:W-:Y:S07]  /*1a4d0*/  LDSM.16.M88.4 R136, [R146+0x6800] ;  /* 0x006800009288783b */ /* 0x000fee0000000200 */
[C---:B---3--:R-:W-:Y:S08]  /*1a4e0*/  HMMA.16816.F32 R20, R124.reuse, R128, R20 ;  /* 0x000000807c14723c */ /* 0x048ff00000001814 */
[C---:B------:R-:W-:Y:S01]  /*1a4f0*/  HMMA.16816.F32 R24, R124.reuse, R130, R24 ;  /* 0x000000827c18723c */ /* 0x040fe20000001818 */
[----:B------:R-:W2:Y:S07]  /*1a500*/  LDSM.16.M88.4 R128, [R146+0x6400] ;  /* 0x006400009280783b */ /* 0x000eae0000000200 */
[C---:B-1----:R-:W-:Y:S08]  /*1a510*/  HMMA.16816.F32 R28, R124.reuse, R140, R28 ;  /* 0x0000008c7c1c723c */ /* 0x042ff0000000181c */
[C---:B------:R-:W-:Y:S01]  /*1a520*/  HMMA.16816.F32 R32, R124.reuse, R142, R32 ;  /* 0x0000008e7c20723c */ /* 0x040fe20000001820 */
[----:B------:R-:W1:Y:S07]  /*1a530*/  LDSM.16.M88.4 R140, [R146+0x6c00] ;  /* 0x006c0000928c783b */ /* 0x000e6e0000000200 */
[C---:B----4-:R-:W-:Y:S08]  /*1a540*/  HMMA.16816.F32 R36, R124.reuse, R132, R36 ;  /* 0x000000847c24723c */ /* 0x050ff00000001824 */
[C---:B------:R-:W-:Y:S01]  /*1a550*/  HMMA.16816.F32 R40, R124.reuse, R134, R40 ;  /* 0x000000867c28723c */ /* 0x040fe20000001828 */
[----:B------:R-:W-:Y:S07]  /*1a560*/  LDSM.16.M88.4 R132, [R122+0x5000] ;  /* 0x005000007a84783b */ /* 0x000fee0000000200 */
[C---:B--2---:R-:W-:Y:S08]  /*1a570*/  HMMA.16816.F32 R44, R124.reuse, R128, R44 ;  /* 0x000000807c2c723c */ /* 0x044ff0000000182c */
[C---:B------:R-:W-:Y:S01]  /*1a580*/  HMMA.16816.F32 R48, R124.reuse, R130, R48 ;  /* 0x000000827c30723c */ /* 0x040fe20000001830 */
[----:B------:R-:W2:Y:S07]  /*1a590*/  LDSM.16.M88.4 R128, [R145+0x1000] ;  /* 0x001000009180783b */ /* 0x000eae0000000200 */
[C---:B------:R-:W-:Y:S08]  /*1a5a0*/  HMMA.16816.F32 R52, R124.reuse, R136, R52 ;  /* 0x000000887c34723c */ /* 0x040ff00000001834 */
[C---:B------:R-:W-:Y:S01]  /*1a5b0*/  HMMA.16816.F32 R56, R124.reuse, R138, R56 ;  /* 0x0000008a7c38723c */ /* 0x040fe20000001838 */
[----:B------:R-:W3:Y:S07]  /*1a5c0*/  LDSM.16.M88.4 R136, [R122+0x5400] ;  /* 0x005400007a88783b */ /* 0x000eee0000000200 */
[C---:B-1----:R-:W-:Y:S08]  /*1a5d0*/  HMMA.16816.F32 R60, R124.reuse, R140, R60 ;  /* 0x0000008c7c3c723c */ /* 0x042ff0000000183c */
[----:B------:R-:W-:Y:S01]  /*1a5e0*/  HMMA.16816.F32 R64, R124, R142, R64 ;  /* 0x0000008e7c40723c */ /* 0x000fe20000001840 */
[----:B------:R-:W1:Y:S08]  /*1a5f0*/  LDSM.16.M88.4 R124, [R122+0x5800] ;  /* 0x005800007a7c783b */ /* 0x000e700000000200 */
[----:B------:R-:W-:Y:S01]  /*1a600*/  LDSM.16.M88.4 R140, [R122+0x6000] ;  /* 0x006000007a8c783b */ /* 0x000fe20000000200 */
        /* <DEDUP_REMOVED lines=14> */
[----:B------:R-:W-:Y:S07]  /*1a6f0*/  LDSM.16.M88.4 R140, [R146+0x7400] ;  /* 0x00740000928c783b */ /* 0x000fee0000000200 */
[C---:B-1----:R-:W-:Y:S08]  /*1a700*/  HMMA.16816.F32 R44, R128.reuse, R124, R44 ;  /* 0x0000007c802c723c */ /* 0x042ff0000000182c */
[C---:B------:R-:W-:Y:S01]  /*1a710*/  HMMA.16816.F32 R48, R128.reuse, R126, R48 ;  /* 0x0000007e8030723c */ /* 0x040fe20000001830 */
[----:B------:R-:W-:Y:S07]  /*1a720*/  LDSM.16.M88.4 R124, [R147+0x2000] ;  /* 0x00200000937c783b */ /* 0x000fee0000000200 */
[C---:B--2---:R-:W-:Y:S08]  /*1a730*/  HMMA.16816.F32 R52, R128.reuse, R132, R52 ;  /* 0x000000848034723c */ /* 0x044ff00000001834 */
[C---:B------:R-:W-:Y:S01]  /*1a740*/  HMMA.16816.F32 R56, R128.reuse, R134, R56 ;  /* 0x000000868038723c */ /* 0x040fe20000001838 */
[----:B------:R-:W1:Y:S07]  /*1a750*/  LDSM.16.M88.4 R132, [R146+0x7000] ;  /* 0x007000009284783b */ /* 0x000e6e0000000200 */
[C---:B------:R-:W-:Y:S08]  /*1a760*/  HMMA.16816.F32 R60, R128.reuse, R136, R60 ;  /* 0x00000088803c723c */ /* 0x040ff0000000183c */
[----:B------:R-:W-:Y:S01]  /*1a770*/  HMMA.16816.F32 R64, R128, R138, R64 ;  /* 0x0000008a8040723c */ /* 0x000fe20000001840 */
[----:B------:R-:W2:Y:S08]  /*1a780*/  LDSM.16.M88.4 R128, [R146+0x7800] ;  /* 0x007800009280783b */ /* 0x000eb00000000200 */
[----:B------:R-:W3:Y:S01]  /*1a790*/  LDSM.16.M88.4 R136, [R146+0x7c00] ;  /* 0x007c00009288783b */ /* 0x000ee20000000200 */
[C---:B-1----:R-:W-:Y:S08]  /*1a7a0*/  HMMA.16816.F32 R4, R124.reuse, R132, R4 ;  /* 0x000000847c04723c */ /* 0x042ff00000001804 */
[C---:B------:R-:W-:Y:S01]  /*1a7b0*/  HMMA.16816.F32 R8, R124.reuse, R134, R8 ;  /* 0x000000867c08723c */ /* 0x040fe20000001808 */
[----:B------:R-:W-:Y:S07]  /*1a7c0*/  LDSM.16.M88.4 R132, [R146+0x8400] ;  /* 0x008400009284783b */ /* 0x000fee0000000200 */
[C---:B------:R-:W-:Y:S08]  /*1a7d0*/  HMMA.16816.F32 R12, R124.reuse, R140, R12 ;  /* 0x0000008c7c0c723c */ /* 0x040ff0000000180c */
[C---:B------:R-:W-:Y:S01]  /*1a7e0*/  HMMA.16816.F32 R16, R124.reuse, R142, R16 ;  /* 0x0000008e7c10723c */ /* 0x040fe20000001810 */
[----:B------:R-:W-:Y:S07]  /*1a7f0*/  LDSM.16.M88.4 R140, [R146+0x8800] ;  /* 0x00880000928c783b */ /* 0x000fee0000000200 */
[C---:B--2---:R-:W-:Y:S08]  /*1a800*/  HMMA.16816.F32 R20, R124.reuse, R128, R20 ;  /* 0x000000807c14723c */ /* 0x044ff00000001814 */
[C---:B------:R-:W-:Y:S01]  /*1a810*/  HMMA.16816.F32 R24, R124.reuse, R130, R24 ;  /* 0x000000827c18723c */ /* 0x040fe20000001818 */
[----:B------:R-:W1:Y:S07]  /*1a820*/  LDSM.16.M88.4 R128, [R146+0x8000] ;  /* 0x008000009280783b */ /* 0x000e6e0000000200 */
[C---:B---3--:R-:W-:Y:S08]  /*1a830*/  HMMA.16816.F32 R28, R124.reuse, R136, R28 ;  /* 0x000000887c1c723c */ /* 0x048ff0000000181c */
        /* <DEDUP_REMOVED lines=8> */
[C---:B------:R-:W-:Y:S08]  /*1a8c0*/  HMMA.16816.F32 R52, R124.reuse, R140, R52 ;  /* 0x0000008c7c34723c */ /* 0x040ff00000001834 */
[C---:B------:R-:W-:Y:S08]  /*1a8d0*/  HMMA.16816.F32 R56, R124.reuse, R142, R56 ;  /* 0x0000008e7c38723c */ /* 0x040ff00000001838 */
[C---:B-1----:R-:W-:Y:S07]  /*1a8e0*/  HMMA.16816.F32 R60, R124.reuse, R128, R60 ;  /* 0x000000807c3c723c */ /* 0x042fee000000183c */
[----:B------:R-:W-:Y:S01]  /*1a8f0*/  MOV R128, R162 ;  /* 0x000000a200807202 */ /* 0x000fe20000000f00 */
[----:B------:R-:W-:Y:S01]  /*1a900*/  HMMA.16816.F32 R64, R124, R130, R64 ;  /* 0x000000827c40723c */ /* 0x000fe20000001840 */
[----:B------:R-:W1:Y:S03]  /*1a910*/  LDSM.16.M88.4 R124, [R122+0x7400] ;  /* 0x007400007a7c783b */ /* 0x000e660000000200 */
[----:B------:R-:W-:Y:S04]  /*1a920*/  MOV R129, R163 ;  /* 0x000000a300817202 */ /* 0x000fe80000000f00 */
[C---:B--2---:R-:W-:Y:S08]  /*1a930*/  HMMA.16816.F32 R4, R132.reuse, R136, R4 ;  /* 0x000000888404723c */ /* 0x044ff00000001804 */
[C---:B------:R-:W-:Y:S11]  /*1a940*/  HMMA.16816.F32 R8, R132.reuse, R138, R8 ;  /* 0x0000008a8408723c */ /* 0x040ff60000001808 */
[----:B------:R-:W-:Y:S05]  /*1a950*/  @!UPT UIADD3 URZ, URZ, URZ, URZ ;  /* 0x0000003f3f3ff290 */ /* 0x000fea000fffe03f */
[----:B------:R-:W-:Y:S02]  /*1a960*/  FMUL.FTZ R192, R4, c[0x0][0x2ec] ;  /* 0x0000bb0004c07a20 */ /* 0x000fe40000410000 */
[----:B------:R-:W-:Y:S02]  /*1a970*/  FMUL.FTZ R193, R5, c[0x0][0x2ec] ;  /* 0x0000bb0005c17a20 */ /* 0x000fe40000410000 */
[----:B------:R-:W-:Y:S02]  /*1a980*/  FMUL.FTZ R216, R6, c[0x0][0x2ec] ;  /* 0x0000bb0006d87a20 */ /* 0x000fe40000410000 */
[----:B------:R-:W2:Y:S01]  /*1a990*/  MUFU.TANH R192, R192 ;  /* 0x000000c000c07308 */ /* 0x000ea20000002400 */
[----:B------:R-:W-:Y:S02]  /*1a9a0*/  FMUL.FTZ R214, R7, c[0x0][0x2ec] ;  /* 0x0000bb0007d67a20 */ /* 0x000fe40000410000 */
[----:B------:R-:W3:Y:S01]  /*1a9b0*/  LDSM.16.M88.4 R4, [R122+0x7800] ;  /* 0x007800007a04783b */ /* 0x000ee20000000200 */
[----:B------:R-:W-:Y:S01]  /*1a9c0*/  FMUL.FTZ R9, R9, c[0x0][0x2ec] ;  /* 0x0000bb0009097a20 */ /* 0x000fe20000410000 */
[C---:B-1----:R-:W-:Y:S03]  /*1a9d0*/  HMMA.16816.F32 R12, R132.reuse, R124, R12 ;  /* 0x0000007c840c723c */ /* 0x042fe6000000180c */
[----:B------:R-:W-:Y:S02]  /*1a9e0*/  FMUL.FTZ R10, R10, c[0x0][0x2ec] ;  /* 0x0000bb000a0a7a20 */ /* 0x000fe40000410000 */
[----:B------:R-:W1:Y:S01]  /*1a9f0*/  MUFU.TANH R221, R9 ;  /* 0x0000000900dd7308 */ /* 0x000e620000002400 */
[----:B------:R-:W-:Y:S02]  /*1aa00*/  FMUL.FTZ R11, R11, c[0x0][0x2ec] ;  /* 0x0000bb000b0b7a20 */ /* 0x000fe40000410000 */
[----:B------:R-:W-:Y:S01]  /*1aa10*/  FMUL.FTZ R219, R8, c[0x0][0x2ec] ;  /* 0x0000bb0008db7a20 */ /* 0x000fe20000410000 */
[C---:B------:R-:W-:Y:S06]  /*1aa20*/  HMMA.16816.F32 R16, R132.reuse, R126, R16 ;  /* 0x0000007e8410723c */ /* 0x040fec0000001810 */
[----:B------:R-:W4:Y:S09]  /*1aa30*/  MUFU.TANH R220, R10 ;  /* 0x0000000a00dc7308 */ /* 0x000f320000002400 */
[----:B------:R-:W-:Y:S01]  /*1aa40*/  FMUL.FTZ R217, R12, c[0x0][0x2ec] ;  /* 0x0000bb000cd97a20 */ /* 0x000fe20000410000 */
[----:B------:R5:W1:Y:S01]  /*1aa50*/  MUFU.TANH R218, R11 ;  /* 0x0000000b00da7308 */ /* 0x000a620000002400 */
[----:B------:R-:W-:Y:S02]  /*1aa60*/  FMUL.FTZ R13, R13, c[0x0][0x2ec] ;  /* 0x0000bb000d0d7a20 */ /* 0x000fe40000410000 */
[----:B------:R-:W-:Y:S02]  /*1aa70*/  FMUL.FTZ R14, R14, c[0x0][0x2ec] ;  /* 0x0000bb000e0e7a20 */ /* 0x000fe40000410000 */
[----:B------:R-:W-:Y:S03]  /*1aa80*/  FMUL.FTZ R15, R15, c[0x0][0x2ec] ;  /* 0x0000bb000f0f7a20 */ /* 0x000fe60000410000 */
[----:B------:R-:W-:Y:S02]  /*1aa90*/  FMUL.FTZ R213, R16, c[0x0][0x2ec] ;  /* 0x0000bb0010d57a20 */ /* 0x000fe40000410000 */
[----:B------:R-:W1:Y:S01]  /*1aaa0*/  MUFU.TANH R193, R193 ;  /* 0x000000c100c17308 */ /* 0x000e620000002400 */
[----:B------:R-:W-:Y:S01]  /*1aab0*/  FMUL.FTZ R17, R17, c[0x0][0x2ec] ;  /* 0x0000bb0011117a20 */ /* 0x000fe20000410000 */
[C---:B---3--:R-:W-:Y:S03]  /*1aac0*/  HMMA.16816.F32 R20, R132.reuse, R4, R20 ;  /* 0x000000048414723c */ /* 0x048fe60000001814 */
[----:B------:R-:W-:Y:S02]  /*1aad0*/  FMUL.FTZ R18, R18, c[0x0][0x2ec] ;  /* 0x0000bb0012127a20 */ /* 0x000fe40000410000 */
[----:B------:R-:W-:Y:S03]  /*1aae0*/  FMUL.FTZ R19, R19, c[0x0][0x2ec] ;  /* 0x0000bb0013137a20 */ /* 0x000fe60000410000 */
[----:B------:R-:W3:Y:S01]  /*1aaf0*/  MUFU.TANH R216, R216 ;  /* 0x000000d800d87308 */ /* 0x000ee20000002400 */
[C---:B------:R-:W-:Y:S01]  /*1ab00*/  HMMA.16816.F32 R24, R132.reuse, R6, R24 ;  /* 0x000000068418723c */ /* 0x040fe20000001818 */
[----:B------:R-:W-:Y:S08]  /*1ab10*/  LDSM.16.M88.4 R4, [R122+0x8000] ;  /* 0x008000007a04783b */ /* 0x000ff00000000200 */
[----:B------:R-:W1:Y:S01]  /*1ab20*/  MUFU.TANH R214, R214 ;  /* 0x000000d600d67308 */ /* 0x000e620000002400 */
[----:B-----5:R-:W5:Y:S05]  /*1ab30*/  LDSM.16.M88.4 R8, [R122+0x7c00] ;  /* 0x007c00007a08783b */ /* 0x020f6a0000000200 */
[----:B------:R-:W-:Y:S02]  /*1ab40*/  FMUL.FTZ R207, R20, c[0x0][0x2ec] ;  /* 0x0000bb0014cf7a20 */ /* 0x000fe40000410000 */
[----:B------:R-:W-:Y:S02]  /*1ab50*/  FMUL.FTZ R21, R21, c[0x0][0x2ec] ;  /* 0x0000bb0015157a20 */ /* 0x000fe40000410000 */
[----:B------:R-:W1:Y:S01]  /*1ab60*/  MUFU.TANH R219, R219 ;  /* 0x000000db00db7308 */ /* 0x000e620000002400 */
[----:B------:R-:W-:Y:S02]  /*1ab70*/  FMUL.FTZ R22, R22, c[0x0][0x2ec] ;  /* 0x0000bb0016167a20 */ /* 0x000fe40000410000 */
[----:B------:R-:W-:Y:S02]  /*1ab80*/  FMUL.FTZ R23, R23, c[0x0][0x2ec] ;  /* 0x0000bb0017177a20 */ /* 0x000fe40000410000 */
[----:B------:R-:W-:Y:S02]  /*1ab90*/  FMUL.FTZ R201, R24, c[0x0][0x2ec] ;  /* 0x0000bb0018c97a20 */ /* 0x000fe40000410000 */
[----:B------:R-:W-:Y:S02]  /*1aba0*/  FMUL.FTZ R25, R25, c[0x0][0x2ec] ;  /* 0x0000bb0019197a20 */ /* 0x000fe40000410000 */
[----:B------:R-:W-:Y:S01]  /*1abb0*/  FMUL.FTZ R26, R26, c[0x0][0x2ec] ;  /* 0x0000bb001a1a7a20 */ /* 0x000fe20000410000 */
[----:B------:R-:W1:Y:S01]  /*1abc0*/  MUFU.TANH R217, R217 ;  /* 0x000000d900d97308 */ /* 0x000e620000002400 */
[----:B------:R-:W-:Y:S09]  /*1abd0*/  FMUL.FTZ R27, R27, c[0x0][0x2ec] ;  /* 0x0000bb001b1b7a20 */ /* 0x000ff20000410000 */
[----:B------:R-:W1:Y:S10]  /*1abe0*/  MUFU.TANH R215, R13 ;  /* 0x0000000d00d77308 */ /* 0x000e740000002400 */
[----:B------:R-:W1:Y:S01]  /*1abf0*/  MUFU.TANH R212, R14 ;  /* 0x0000000e00d47308 */ /* 0x000e620000002400 */
[C---:B-----5:R-:W-:Y:S08]  /*1ac00*/  HMMA.16816.F32 R28, R132.reuse, R8, R28 ;  /* 0x00000008841c723c */ /* 0x060ff0000000181c */
[C---:B------:R-:W-:Y:S01]  /*1ac10*/  HMMA.16816.F32 R32, R132.reuse, R10, R32 ;  /* 0x0000000a8420723c */ /* 0x040fe20000001820 */
[----:B------:R-:W1:Y:S01]  /*1ac20*/  MUFU.TANH R210, R15 ;  /* 0x0000000f00d27308 */ /* 0x000e620000002400 */
[----:B------:R-:W5:Y:S06]  /*1ac30*/  LDSM.16.M88.4 R8, [R122+0x8400] ;  /* 0x008400007a08783b */ /* 0x000f6c0000000200 */
[C---:B------:R-:W-:Y:S03]  /*1ac40*/  HMMA.16816.F32 R36, R132.reuse, R4, R36 ;  /* 0x000000048424723c */ /* 0x040fe60000001824 */
[----:B------:R-:W1:Y:S05]  /*1ac50*/  MUFU.TANH R213, R213 ;  /* 0x000000d500d57308 */ /* 0x000e6a0000002400 */
[C---:B------:R-:W-:Y:S01]  /*1ac60*/  HMMA.16816.F32 R40, R132.reuse, R6, R40 ;  /* 0x000000068428723c */ /* 0x040fe20000001828 */
[----:B------:R-:W1:Y:S03]  /*1ac70*/  LDSM.16.M88.4 R4, [R122+0x8800] ;  /* 0x008800007a04783b */ /* 0x000e660000000200 */
[----:B------:R-:W-:Y:S01]  /*1ac80*/  FMUL.FTZ R199, R28, c[0x0][0x2ec] ;  /* 0x0000bb001cc77a20 */ /* 0x000fe20000410000 */
[----:B------:R-:W1:Y:S01]  /*1ac90*/  MUFU.TANH R211, R17 ;  /* 0x0000001100d37308 */ /* 0x000e620000002400 */
[----:B------:R-:W-:Y:S02]  /*1aca0*/  FMUL.FTZ R29, R29, c[0x0][0x2ec] ;  /* 0x0000bb001d1d7a20 */ /* 0x000fe40000410000 */
[----:B------:R-:W-:Y:S04]  /*1acb0*/  FMUL.FTZ R191, R32, c[0x0][0x2ec] ;  /* 0x0000bb0020bf7a20 */ /* 0x000fe80000410000 */
[----:B------:R-:W-:Y:S02]  /*1acc0*/  FMUL.FTZ R30, R30, c[0x0][0x2ec] ;  /* 0x0000bb001e1e7a20 */ /* 0x000fe40000410000 */
[----:B------:R-:W-:Y:S01]  /*1acd0*/  FMUL.FTZ R31, R31, c[0x0][0x2ec] ;  /* 0x0000bb001f1f7a20 */ /* 0x000fe20000410000 */
[----:B------:R-:W1:Y:S01]  /*1ace0*/  MUFU.TANH R208, R18 ;  /* 0x0000001200d07308 */ /* 0x000e620000002400 */
[----:B------:R-:W-:Y:S02]  /*1acf0*/  FMUL.FTZ R177, R36, c[0x0][0x2ec] ;  /* 0x0000bb0024b17a20 */ /* 0x000fe40000410000 */
[----:B------:R-:W-:Y:S02]  /*1ad00*/  FMUL.FTZ R33, R33, c[0x0][0x2ec] ;  /* 0x0000bb0021217a20 */ /* 0x000fe40000410000 */
[----:B------:R-:W-:Y:S02]  /*1ad10*/  FMUL.FTZ R34, R34, c[0x0][0x2ec] ;  /* 0x0000bb0022227a20 */ /* 0x000fe40000410000 */
[----:B------:R-:W-:Y:S02]  /*1ad20*/  FMUL.FTZ R35, R35, c[0x0][0x2ec] ;  /* 0x0000bb0023237a20 */ /* 0x000fe40000410000 */
[----:B------:R-:W-:Y:S01]  /*1ad30*/  FMUL.FTZ R165, R40, c[0x0][0x2ec] ;  /* 0x0000bb0028a57a20 */ /* 0x000fe20000410000 */
[----:B------:R-:W2:Y:S01]  /*1ad40*/  MUFU.TANH R206, R19 ;  /* 0x0000001300ce7308 */ /* 0x000ea20000002400 */
[C---:B-----5:R-:W-:Y:S03]  /*1ad50*/  HMMA.16816.F32 R44, R132.reuse, R8, R44 ;  /* 0x00000008842c723c */ /* 0x060fe6000000182c */
[----:B------:R-:W-:Y:S02]  /*1ad60*/  FMUL.FTZ R37, R37, c[0x0][0x2ec] ;  /* 0x0000bb0025257a20 */ /* 0x000fe40000410000 */
[----:B------:R-:W-:Y:S02]  /*1ad70*/  FMUL.FTZ R38, R38, c[0x0][0x2ec] ;  /* 0x0000bb0026267a20 */ /* 0x000fe40000410000 */
[----:B------:R-:W-:Y:S01]  /*1ad80*/  FMUL.FTZ R39, R39, c[0x0][0x2ec] ;  /* 0x0000bb0027277a20 */ /* 0x000fe20000410000 */
[C---:B------:R-:W-:Y:S01]  /*1ad90*/  HMMA.16816.F32 R48, R132.reuse, R10, R48 ;  /* 0x0000000a8430723c */ /* 0x040fe20000001830 */
[----:B------:R-:W2:Y:S01]  /*1ada0*/  MUFU.TANH R207, R207 ;  /* 0x000000cf00cf7308 */ /* 0x000ea20000002400 */
[----:B------:R-:W5:Y:S01]  /*1adb0*/  LDSM.16.M88.4 R8, [R122+0x8c00] ;  /* 0x008c00007a08783b */ /* 0x000f620000000200 */
[----:B------:R-:W-:Y:S04]  /*1adc0*/  DEPBAR.LE SB0, 0x0 ;  /* 0x000080000000791a */ /* 0x000fe80000000000 */
[----:B------:R-:W-:Y:S01]  /*1add0*/  FMUL.FTZ R41, R41, c[0x0][0x2ec] ;  /* 0x0000bb0029297a20 */ /* 0x000fe20000410000 */
[C---:B-1----:R-:W-:Y:S03]  /*1ade0*/  HMMA.16816.F32 R52, R132.reuse, R4, R52 ;  /* 0x000000048434723c */ /* 0x042fe60000001834 */
[----:B------:R-:W1:Y:S01]  /*1adf0*/  MUFU.TANH R205, R21 ;  /* 0x0000001500cd7308 */ /* 0x000e620000002400 */
[----:B------:R-:W-:Y:S01]  /*1ae00*/  BAR.SYNC.DEFER_BLOCKING 0x0 ;  /* 0x0000000000007b1d */ /* 0x000fe20000010000 */
[----:B------:R-:W-:Y:S02]  /*1ae10*/  FMUL.FTZ R42, R42, c[0x0][0x2ec] ;  /* 0x0000bb002a2a7a20 */ /* 0x000fe40000410000 */
[----:B------:R-:W-:Y:S01]  /*1ae20*/  FMUL.FTZ R43, R43, c[0x0][0x2ec] ;  /* 0x0000bb002b2b7a20 */ /* 0x000fe20000410000 */
[C---:B------:R-:W-:Y:S04]  /*1ae30*/  HMMA.16816.F32 R56, R132.reuse, R6, R56 ;  /* 0x000000068438723c */ /* 0x040fe80000001838 */
        /* <DEDUP_REMOVED lines=12> */
[----:B------:R1:W1:Y:S01]  /*1af00*/  MUFU.TANH R138, R55 ;  /* 0x00000037008a7308 */ /* 0x0002620000002400 */
[C---:B-----5:R-:W-:Y:S03]  /*1af10*/  HMMA.16816.F32 R60, R132.reuse, R8, R60 ;  /* 0x00000008843c723c */ /* 0x060fe6000000183c */
[----:B------:R-:W-:Y:S02]  /*1af20*/  FMUL.FTZ R51, R51, c[0x0][0x2ec] ;  /* 0x0000bb0033337a20 */ /* 0x000fe40000410000 */
[----:B------:R-:W-:Y:S02]  /*1af30*/  FMUL.FTZ R53, R53, c[0x0][0x2ec] ;  /* 0x0000bb0035357a20 */ /* 0x000fe40000410000 */
[----:B------:R-:W-:Y:S01]  /*1af40*/  FMUL.FTZ R54, R54, c[0x0][0x2ec] ;  /* 0x0000bb0036367a20 */ /* 0x000fe20000410000 */
[----:B------:R-:W-:Y:S01]  /*1af50*/  HMMA.16816.F32 R64, R132, R10, R64 ;  /* 0x0000000a8440723c */ /* 0x000fe20000001840 */
[----:B------:R-:W2:Y:S03]  /*1af60*/  MUFU.TANH R201, R201 ;  /* 0x000000c900c97308 */ /* 0x000ea60000002400 */
[----:B------:R-:W-:Y:S02]  /*1af70*/  FMUL.FTZ R57, R57, c[0x0][0x2ec] ;  /* 0x0000bb0039397a20 */ /* 0x000fe40000410000 */
[----:B------:R-:W-:Y:S02]  /*1af80*/  FMUL.FTZ R58, R58, c[0x0][0x2ec] ;  /* 0x0000bb003a3a7a20 */ /* 0x000fe40000410000 */
[----:B------:R-:W-:Y:S03]  /*1af90*/  FMUL.FTZ R59, R59, c[0x0][0x2ec] ;  /* 0x0000bb003b3b7a20 */ /* 0x000fe60000410000 */
[----:B------:R2:W2:Y:S05]  /*1afa0*/  MUFU.TANH R203, R25 ;  /* 0x0000001900cb7308 */ /* 0x0004aa0000002400 */
[----:B------:R-:W-:Y:S02]  /*1afb0*/  FMUL.FTZ R184, R60, c[0x0][0x2ec] ;  /* 0x0000bb003cb87a20 */ /* 0x000fe40000410000 */
[----:B-1----:R-:W-:Y:S02]  /*1afc0*/  FMUL.FTZ R55, R62, c[0x0][0x2ec] ;  /* 0x0000bb003e377a20 */ /* 0x002fe40000410000 */
[----:B------:R-:W-:Y:S01]  /*1afd0*/  FMUL.FTZ R61, R61, c[0x0][0x2ec] ;  /* 0x0000bb003d3d7a20 */ /* 0x000fe20000410000 */
[----:B------:R1:W1:Y:S01]  /*1afe0*/  MUFU.TANH R200, R26 ;  /* 0x0000001a00c87308 */ /* 0x0002620000002400 */
[----:B------:R-:W-:Y:S02]  /*1aff0*/  FMUL.FTZ R63, R63, c[0x0][0x2ec] ;  /* 0x0000bb003f3f7a20 */ /* 0x000fe40000410000 */
[----:B------:R-:W-:Y:S02]  /*1b000*/  FMUL.FTZ R187, R64, c[0x0][0x2ec] ;  /* 0x0000bb0040bb7a20 */ /* 0x000fe40000410000 */
[----:B------:R-:W-:Y:S02]  /*1b010*/  FMUL.FTZ R52, R66, c[0x0][0x2ec] ;  /* 0x0000bb0042347a20 */ /* 0x000fe40000410000 */
[----:B------:R-:W-:Y:S02]  /*1b020*/  FMUL.FTZ R3, R67, c[0x0][0x2ec] ;  /* 0x0000bb0043037a20 */ /* 0x000fe40000410000 */
[----:B------:R-:W-:Y:S01]  /*1b030*/  FMUL.FTZ R65, R65, c[0x0][0x2ec] ;  /* 0x0000bb0041417a20 */ /* 0x000fe20000410000 */
[----:B------:R1:W1:Y:S10]  /*1b040*/  MUFU.TANH R186, R27 ;  /* 0x0000001b00ba7308 */ /* 0x0002740000002400 */
[----:B------:R-:W1:Y:S10]  /*1b050*/  MUFU.TANH R199, R199 ;  /* 0x000000c700c77308 */ /* 0x000e740000002400 */
[----:B------:R1:W1:Y:S10]  /*1b060*/  MUFU.TANH R197, R29 ;  /* 0x0000001d00c57308 */ /* 0x0002740000002400 */
[----:B------:R1:W1:Y:S10]  /*1b070*/  MUFU.TANH R198, R30 ;  /* 0x0000001e00c67308 */ /* 0x0002740000002400 */
        /* <DEDUP_REMOVED lines=30> */
[----:B------:R-:W1:Y:S10]  /*1b260*/  MUFU.TANH R55, R55 ;  /* 0x0000003700377308 */ /* 0x000e740000002400 */
[----:B------:R1:W1:Y:S10]  /*1b270*/  MUFU.TANH R130, R63 ;  /* 0x0000003f00827308 */ /* 0x0002740000002400 */
[----:B------:R-:W1:Y:S10]  /*1b280*/  MUFU.TANH R187, R187 ;  /* 0x000000bb00bb7308 */ /* 0x000e740000002400 */
[----:B------:R1:W1:Y:S10]  /*1b290*/  MUFU.TANH R189, R65 ;  /* 0x0000004100bd7308 */ /* 0x0002740000002400 */
[----:B------:R-:W1:Y:S10]  /*1b2a0*/  MUFU.TANH R52, R52 ;  /* 0x0000003400347308 */ /* 0x000e740000002400 */
[----:B------:R-:W1:Y:S01]  /*1b2b0*/  MUFU.TANH R3, R3 ;  /* 0x0000000300037308 */ /* 0x000e620000002400 */
[----:B------:R-:W-:-:S05]  /*1b2c0*/  @!P2 BRA `(.L_x_1162) ;  /* 0x000009d00000a947 */ /* 0x000fca0003800000 */
[----:B--234-:R-:W-:Y:S02]  /*1b2d0*/  ULDC UR5, c[0x0][0x198] ;  /* 0x0000660000057ab9 */ /* 0x01cfe40000000800 */
[----:B------:R-:W-:Y:S04]  /*1b2e0*/  ULEA UR5, -UR5, URZ, 0x7 ;  /* 0x0000003f05057291 */ /* 0x000fe8000f8e393f */
[----:B------:R-:W-:Y:S02]  /*1b2f0*/  USHF.R.S32.HI UR4, URZ, 0x1f, UR5 ;  /* 0x0000001f3f047899 */ /* 0x000fe40008011405 */
[----:B------:R-:W-:Y:S04]  /*1b300*/  MOV R4, UR5 ;  /* 0x0000000500047c02 */ /* 0x000fe80008000f00 */
[----:B------:R-:W-:Y:S01]  /*1b310*/  MOV R0, UR4 ;  /* 0x0000000400007c02 */ /* 0x000fe20008000f00 */
[----:B------:R-:W-:-:S05]  /*1b320*/  @!P6 BRA `(.L_x_1163) ;  /* 0x000003c00000e947 */ /* 0x000fca0003800000 */
[----:B------:R-:W-:Y:S01]  /*1b330*/  IMAD.SHL.U32 R10, R169, 0x80, RZ ;  /* 0x00000080a90a7824 */ /* 0x000fe200078e00ff */
[----:B------:R-:W-:Y:S04]  /*1b340*/  IABS R0, c[0x0][0x2d0] ;  /* 0x0000b40000007a13 */ /* 0x000fe80000000000 */
[----:B------:R-:W2:Y:S01]  /*1b350*/  I2F.RP R5, R0 ;  /* 0x0000000000057306 */ /* 0x000ea20000209400 */
[C---:B------:R-:W-:Y:S02]  /*1b360*/  IADD3 R8, R10.reuse, -0x100, RZ ;  /* 0xffffff000a087810 */ /* 0x040fe40007ffe0ff */
[----:B------:R-:W-:Y:S04]  /*1b370*/  IADD3 R10, R10, -0x80, RZ ;  /* 0xffffff800a0a7810 */ /* 0x000fe80007ffe0ff */
[----:B------:R-:W-:Y:S02]  /*1b380*/  IABS R4, R10 ;  /* 0x0000000a00047213 */ /* 0x000fe40000000000 */
[----:B------:R-:W-:Y:S01]  /*1b390*/  LOP3.LUT R10, R10, c[0x0][0x2d0], RZ, 0x3c, !PT ;  /* 0x0000b4000a0a7a12 */ /* 0x000fe200078e3cff */
[----:B--2---:R-:W2:Y:S02]  /*1b3a0*/  MUFU.RCP R2, R5 ;  /* 0x0000000500027308 */ /* 0x004ea40000001000 */
[----:B--2---:R-:W-:Y:S02]  /*1b3b0*/  IADD3 R6, R2, 0xffffffe, RZ ;  /* 0x0ffffffe02067810 */ /* 0x004fe40007ffe0ff */
[----:B------:R-:W-:Y:S06]  /*1b3c0*/  IABS R2, R8 ;  /* 0x0000000800027213 */ /* 0x000fec0000000000 */
[----:B------:R-:W2:Y:S01]  /*1b3d0*/  F2I.FTZ.U32.TRUNC.NTZ R7, R6 ;  /* 0x0000000600077305 */ /* 0x000ea2000021f000 */
[----:B------:R-:W-:Y:S01]  /*1b3e0*/  LOP3.LUT R8, R8, c[0x0][0x2d0], RZ, 0x3c, !PT ;  /* 0x0000b40008087a12 */ /* 0x000fe200078e3cff */
[--C-:B--2---:R-:W-:Y:S02]  /*1b3f0*/  IMAD.MOV R9, RZ, RZ, -R7.reuse ;  /* 0x000000ffff097224 */ /* 0x104fe400078e0a07 */
        /* <DEDUP_REMOVED lines=19> */
[----:B------:R-:W-:Y:S02]  /*1b530*/  @P3 IADD3 R9, R9, 0x1, RZ ;  /* 0x0000000109093810 */ /* 0x000fe40007ffe0ff */
[----:B------:R-:W-:Y:S02]  /*1b540*/  ISETP.GE.AND P3, PT, R10, RZ, PT ;  /* 0x000000ff0a00720c */ /* 0x000fe40003f66270 */
[----:B------:R-:W-:Y:S11]  /*1b550*/  ISETP.GE.AND P2, PT, R8, RZ, PT ;  /* 0x000000ff0800720c */ /* 0x000ff60003f46270 */
[----:B------:R-:W-:Y:S02]  /*1b560*/  @!P3 IMAD.MOV R9, RZ, RZ, -R9 ;  /* 0x000000ffff09b224 */ /* 0x000fe400078e0a09 */
[----:B------:R-:W-:Y:S01]  /*1b570*/  @!P2 IMAD.MOV R6, RZ, RZ, -R6 ;  /* 0x000000ffff06a224 */ /* 0x000fe200078e0a06 */
[----:B------:R-:W-:Y:S04]  /*1b580*/  ISETP.NE.AND P2, PT, RZ, c[0x0][0x2d0], PT ;  /* 0x0000b400ff007a0c */ /* 0x000fe80003f45270 */
        /* <DEDUP_REMOVED lines=22> */
.L_x_1163:
        /* <DEDUP_REMOVED lines=91> */
.L_x_1162:
[----:B--234-:R-:W-:Y:S01]  /*1bca0*/  FMNMX.FTZ R0, R192, R123, !PT ;  /* 0x0000007bc0007209 */ /* 0x01cfe20007810000 */
        /* <DEDUP_REMOVED lines=10> */
[----:B-1----:R-:W-:Y:S01]  /*1bd50*/  LDSM.16.MT88.4 R28, [R144+0xb000] ;  /* 0x00b00000901c783b */ /* 0x002fe20000004200 */
        /* <DEDUP_REMOVED lines=63> */
[----:B------:R-:W1:Y:S08]  /*1c150*/  SHFL.BFLY PT, R0, R5, 0x1, 0x1f ;  /* 0x0c201f0005007f89 */ /* 0x000e7000000e0000 */
[----:B------:R-:W2:Y:S01]  /*1c160*/  SHFL.BFLY PT, R2, R11, 0x1, 0x1f ;  /* 0x0c201f000b027f89 */ /* 0x000ea200000e0000 */
[----:B-1----:R-:W-:Y:S02]  /*1c170*/  FMNMX.FTZ R0, R5, R0, !PT ;  /* 0x0000000005007209 */ /* 0x002fe40007810000 */
        /* <DEDUP_REMOVED lines=8> */
[C---:B------:R-:W-:Y:S02]  /*1c200*/  FADD.FTZ R4, -R0.reuse, R121 ;  /* 0x0000007900047221 */ /* 0x040fe40000010100 */
[----:B------:R-:W-:Y:S02]  /*1c210*/  FMUL.FTZ R121, R0, c[0x0][0x23c] ;  /* 0x00008f0000797a20 */ /* 0x000fe40000410000 */
[----:B------:R-:W-:Y:S01]  /*1c220*/  FMUL.FTZ R53, R4, c[0x0][0x23c] ;  /* 0x00008f0004357a20 */ /* 0x000fe20000410000 */
[----:B------:R-:W1:Y:S01]  /*1c230*/  MUFU.EX2 R54, R54 ;  /* 0x0000003600367308 */ /* 0x000e620000000800 */
[--C-:B------:R-:W-:Y:S01]  /*1c240*/  FFMA.FTZ R126, R221, c[0x0][0x23c], -R196.reuse ;  /* 0x00008f00dd7e7a23 */ /* 0x100fe200000108c4 */
[----:B------:R-:W-:Y:S01]  /*1c250*/  FSEL R121, R121, RZ, P0 ;  /* 0x000000ff79797208 */ /* 0x000fe20000000000 */
[--C-:B------:R-:W-:Y:S01]  /*1c260*/  FFMA.FTZ R209, R192, c[0x0][0x23c], -R196.reuse ;  /* 0x00008f00c0d17a23 */ /* 0x100fe200000108c4 */
[----:B------:R-:W-:Y:S01]  /*1c270*/  ISETP.GT.AND P0, PT, R169, 0x1, PT ;  /* 0x00000001a900780c */ /* 0x000fe20003f04270 */
        /* <DEDUP_REMOVED lines=40> */
[C---:B------:R-:W-:Y:S02]  /*1c500*/  FMUL.FTZ R43, R53.reuse, R79 ;  /* 0x0000004f352b7220 */ /* 0x040fe40000410000 */
[C---:B------:R-:W-:Y:S01]  /*1c510*/  FMUL.FTZ R48, R54.reuse, R68 ;  /* 0x0000004436307220 */ /* 0x040fe20000410000 */
[----:B------:R-:W1:Y:S01]  /*1c520*/  MUFU.EX2 R127, R127 ;  /* 0x0000007f007f7308 */ /* 0x000e620000000800 */
[C---:B------:R-:W-:Y:S02]  /*1c530*/  FMUL.FTZ R49, R54.reuse, R69 ;  /* 0x0000004536317220 */ /* 0x040fe40000410000 */
[C---:B------:R-:W-:Y:S02]  /*1c540*/  FMUL.FTZ R50, R53.reuse, R70 ;  /* 0x0000004635327220 */ /* 0x040fe40000410000 */
[----:B------:R-:W-:Y:S02]  /*1c550*/  FMUL.FTZ R51, R53, R71 ;  /* 0x0000004735337220 */ /* 0x000fe40000410000 */
[----:B------:R-:W-:Y:S01]  /*1c560*/  LDSM.16.MT88.4 R68, [R144+0xd400] ;  /* 0x00d400009044783b */ /* 0x000fe20000004200 */
[----:B------:R-:W-:Y:S02]  /*1c570*/  FFMA.FTZ R92, R55, c[0x0][0x23c], -R121 ;  /* 0x00008f00375c7a23 */ /* 0x000fe40000010879 */
[----:B------:R-:W-:Y:S01]  /*1c580*/  MUFU.EX2 R125, R125 ;  /* 0x0000007d007d7308 */ /* 0x000fe20000000800 */
[----:B------:R-:W-:Y:S02]  /*1c590*/  FMUL.FTZ R40, R54, R76 ;  /* 0x0000004c36287220 */ /* 0x000fe40000410000 */
[--C-:B------:R-:W-:Y:S01]  /*1c5a0*/  FFMA.FTZ R76, R143, c[0x0][0x23c], -R196.reuse ;  /* 0x00008f008f4c7a23 */ /* 0x100fe200000108c4 */
[----:B--2---:R-:W-:Y:S01]  /*1c5b0*/  F2FP.PACK_AB R57, R132, R193 ;  /* 0x000000c18439723e */ /* 0x004fe200000000ff */
[----:B------:R-:W-:Y:S02]  /*1c5c0*/  FMUL.FTZ R41, R54, R77 ;  /* 0x0000004d36297220 */ /* 0x000fe40000410000 */
[--C-:B------:R-:W-:Y:S02]  /*1c5d0*/  FFMA.FTZ R77, R139, c[0x0][0x23c], -R196.reuse ;  /* 0x00008f008b4d7a23 */ /* 0x100fe400000108c4 */
[--C-:B------:R-:W-:Y:S01]  /*1c5e0*/  FFMA.FTZ R85, R211, c[0x0][0x23c], -R196.reuse ;  /* 0x00008f00d3557a23 */ /* 0x100fe200000108c4 */
[----:B------:R-:W2:Y:S01]  /*1c5f0*/  MUFU.EX2 R124, R124 ;  /* 0x0000007c007c7308 */ /* 0x000ea20000000800 */
[----:B------:R-:W-:Y:S02]  /*1c600*/  FFMA.FTZ R193, R53, R164, R193 ;  /* 0x000000a435c17223 */ /* 0x000fe400000100c1 */
[--C-:B------:R-:W-:Y:S01]  /*1c610*/  FFMA.FTZ R93, R217, c[0x0][0x23c], -R196.reuse ;  /* 0x00008f00d95d7a23 */ /* 0x100fe200000108c4 */
[----:B-1----:R-:W-:Y:S01]  /*1c620*/  F2FP.PACK_AB R58, R126, R127 ;  /* 0x0000007f7e3a723e */ /* 0x002fe200000000ff */
[--C-:B------:R-:W-:Y:S02]  /*1c630*/  FFMA.FTZ R84, R210, c[0x0][0x23c], -R121.reuse ;  /* 0x00008f00d2547a23 */ /* 0x100fe40000010879 */
        /* <DEDUP_REMOVED lines=8> */
[----:B------:R-:W-:Y:S01]  /*1c6c0*/  MUFU.EX2 R164, R77 ;  /* 0x0000004d00a47308 */ /* 0x000fe20000000800 */
[--C-:B------:R-:W-:Y:S02]  /*1c6d0*/  FFMA.FTZ R143, R166, c[0x0][0x23c], -R121.reuse ;  /* 0x00008f00a68f7a23 */ /* 0x100fe40000010879 */
[--C-:B------:R-:W-:Y:S01]  /*1c6e0*/  FFMA.FTZ R142, R142, c[0x0][0x23c], -R121.reuse ;  /* 0x00008f008e8e7a23 */ /* 0x100fe20000010879 */
[----:B--2---:R-:W-:Y:S01]  /*1c6f0*/  F2FP.PACK_AB R59, R124, R125 ;  /* 0x0000007d7c3b723e */ /* 0x004fe200000000ff */
[--C-:B------:R-:W-:Y:S02]  /*1c700*/  FFMA.FTZ R136, R136, c[0x0][0x23c], -R121.reuse ;  /* 0x00008f0088887a23 */ /* 0x100fe40000010879 */
[--C-:B------:R-:W-:Y:S02]  /*1c710*/  FFMA.FTZ R131, R131, c[0x0][0x23c], -R121.reuse ;  /* 0x00008f0083837a23 */ /* 0x100fe40000010879 */
[--C-:B------:R-:W-:Y:S01]  /*1c720*/  FFMA.FTZ R133, R199, c[0x0][0x23c], -R196.reuse ;  /* 0x00008f00c7857a23 */ /* 0x100fe200000108c4 */
[----:B------:R1:W-:Y:S01]  /*1c730*/  MUFU.EX2 R174, R76 ;  /* 0x0000004c00ae7308 */ /* 0x0003e20000000800 */
[C---:B------:R-:W-:Y:S05]  /*1c740*/  HMMA.16816.F32 R4, R56.reuse, R12, R4 ;  /* 0x0000000c3804723c */ /* 0x040fea0000001804 */
[--C-:B------:R-:W-:Y:S02]  /*1c750*/  FFMA.FTZ R186, R197, c[0x0][0x23c], -R196.reuse ;  /* 0x00008f00c5ba7a23 */ /* 0x100fe400000108c4 */
[C---:B------:R-:W-:Y:S01]  /*1c760*/  FMUL.FTZ R12, R54.reuse, R104 ;  /* 0x00000068360c7220 */ /* 0x040fe20000410000 */
[C---:B------:R-:W-:Y:S01]  /*1c770*/  HMMA.16816.F32 R8, R56.reuse, R14, R8 ;  /* 0x0000000e3808723c */ /* 0x040fe20000001808 */
[----:B------:R-:W-:Y:S03]  /*1c780*/  MUFU.EX2 R93, R93 ;  /* 0x0000005d005d7308 */ /* 0x000fe60000000800 */
[----:B------:R-:W-:Y:S02]  /*1c790*/  FMUL.FTZ R13, R54, R105 ;  /* 0x00000069360d7220 */ /* 0x000fe40000410000 */
[--C-:B------:R-:W-:Y:S02]  /*1c7a0*/  FFMA.FTZ R105, R207, c[0x0][0x23c], -R196.reuse ;  /* 0x00008f00cf697a23 */ /* 0x100fe400000108c4 */
[C---:B------:R-:W-:Y:S03]  /*1c7b0*/  FMUL.FTZ R14, R53.reuse, R106 ;  /* 0x0000006a350e7220 */ /* 0x040fe60000410000 */
[----:B------:R-:W-:Y:S01]  /*1c7c0*/  MUFU.EX2 R84, R84 ;  /* 0x0000005400547308 */ /* 0x000fe20000000800 */
[----:B------:R-:W-:Y:S02]  /*1c7d0*/  FMUL.FTZ R15, R53, R107 ;  /* 0x0000006b350f7220 */ /* 0x000fe40000410000 */
[--C-:B------:R-:W-:Y:S01]  /*1c7e0*/  FFMA.FTZ R104, R204, c[0x0][0x23c], -R121.reuse ;  /* 0x00008f00cc687a23 */ /* 0x100fe20000010879 */
[----:B-1----:R-:W-:Y:S01]  /*1c7f0*/  LDSM.16.MT88.4 R76, [R120+0xc400] ;  /* 0x00c40000784c783b */ /* 0x002fe20000004200 */
[--C-:B------:R-:W-:Y:S02]  /*1c800*/  FFMA.FTZ R163, R191, c[0x0][0x23c], -R196.reuse ;  /* 0x00008f00bfa37a23 */ /* 0x100fe400000108c4 */
[----:B------:R-:W-:Y:S01]  /*1c810*/  FFMA.FTZ R191, R194, c[0x0][0x23c], -R121 ;  /* 0x00008f00c2bf7a23 */ /* 0x000fe20000010879 */
[C---:B------:R-:W-:Y:S02]  /*1c820*/  HMMA.16816.F32 R12, R56.reuse, R20, R12 ;  /* 0x00000014380c723c */ /* 0x040fe4000000180c */
[----:B------:R-:W1:Y:S01]  /*1c830*/  MUFU.EX2 R86, R86 ;  /* 0x0000005600567308 */ /* 0x000e620000000800 */
[----:B------:R-:W-:Y:S02]  /*1c840*/  FFMA.FTZ R188, R195, c[0x0][0x23c], -R196 ;  /* 0x00008f00c3bc7a23 */ /* 0x000fe400000108c4 */
[C---:B------:R-:W-:Y:S02]  /*1c850*/  FFMA.FTZ R209, R54.reuse, R161, R209 ;  /* 0x000000a136d17223 */ /* 0x040fe400000100d1 */
[C---:B------:R-:W-:Y:S01]  /*1c860*/  FMUL.FTZ R20, R54.reuse, R96 ;  /* 0x0000006036147220 */ /* 0x040fe20000410000 */
[C---:B------:R-:W-:Y:S04]  /*1c870*/  HMMA.16816.F32 R16, R56.reuse, R22, R16 ;  /* 0x000000163810723c */ /* 0x040fe80000001810 */
[----:B------:R-:W-:Y:S01]  /*1c880*/  FMUL.FTZ R21, R54, R97 ;  /* 0x0000006136157220 */ /* 0x000fe20000410000 */
[----:B------:R-:W-:Y:S01]  /*1c890*/  MUFU.EX2 R87, R87 ;  /* 0x0000005700577308 */ /* 0x000fe20000000800 */
[----:B------:R-:W-:Y:S02]  /*1c8a0*/  FADD.FTZ R192, R192, R209 ;  /* 0x000000d1c0c07221 */ /* 0x000fe40000010000 */
[C---:B------:R-:W-:Y:S04]  /*1c8b0*/  FMUL.FTZ R22, R53.reuse, R98 ;  /* 0x0000006235167220 */ /* 0x040fe80000410000 */
[----:B------:R-:W-:Y:S02]  /*1c8c0*/  FMUL.FTZ R23, R53, R99 ;  /* 0x0000006335177220 */ /* 0x000fe40000410000 */
[----:B------:R-:W-:Y:S01]  /*1c8d0*/  FADD.FTZ R127, R127, R192 ;  /* 0x000000c07f7f7221 */ /* 0x000fe20000010000 */
        /* <DEDUP_REMOVED lines=16> */
[----:B------:R-:W-:Y:S01]  /*1c9e0*/  FFMA.FTZ R89, R202, c[0x0][0x23c], -R121 ;  /* 0x00008f00ca597a23 */ /* 0x000fe20000010879 */
[C---:B------:R-:W-:Y:S01]  /*1c9f0*/  HMMA.16816.F32 R28, R56.reuse, R36, R28 ;  /* 0x00000024381c723c */ /* 0x040fe2000000181c */
[----:B------:R-:W2:Y:S02]  /*1ca00*/  MUFU.EX2 R88, R88 ;  /* 0x0000005800587308 */ /* 0x000ea40000000800 */
[--C-:B------:R-:W-:Y:S02]  /*1ca10*/  FFMA.FTZ R194, R177, c[0x0][0x23c], -R196.reuse ;  /* 0x00008f00b1c27a23 */ /* 0x100fe400000108c4 */
[--C-:B------:R-:W-:Y:S02]  /*1ca20*/  FFMA.FTZ R161, R175, c[0x0][0x23c], -R196.reuse ;  /* 0x00008f00afa17a23 */ /* 0x100fe400000108c4 */
[C---:B------:R-:W-:Y:S01]  /*1ca30*/  FMUL.FTZ R37, R54.reuse, R81 ;  /* 0x0000005136257220 */ /* 0x040fe20000410000 */
[C---:B------:R-:W-:Y:S03]  /*1ca40*/  HMMA.16816.F32 R32, R56.reuse, R38, R32 ;  /* 0x000000263820723c */ /* 0x040fe60000001820 */
[----:B------:R-:W-:Y:S01]  /*1ca50*/  MUFU.EX2 R90, R90 ;  /* 0x0000005a005a7308 */ /* 0x000fe20000000800 */
[----:B------:R-:W-:Y:S02]  /*1ca60*/  FMUL.FTZ R36, R54, R80 ;  /* 0x0000005036247220 */ /* 0x000fe40000410000 */
[----:B------:R-:W-:Y:S02]  /*1ca70*/  FADD.FTZ R80, R126, R127 ;  /* 0x0000007f7e507221 */ /* 0x000fe40000010000 */
[C---:B------:R-:W-:Y:S04]  /*1ca80*/  FMUL.FTZ R38, R53.reuse, R82 ;  /* 0x0000005235267220 */ /* 0x040fe80000410000 */
[----:B------:R-:W-:Y:S01]  /*1ca90*/  FMUL.FTZ R39, R53, R83 ;  /* 0x0000005335277220 */ /* 0x000fe20000410000 */
[----:B------:R-:W-:Y:S01]  /*1caa0*/  MUFU.EX2 R162, R162 ;  /* 0x000000a200a27308 */ /* 0x000fe20000000800 */
[--C-:B------:R-:W-:Y:S02]  /*1cab0*/  FFMA.FTZ R175, R178, c[0x0][0x23c], -R121.reuse ;  /* 0x00008f00b2af7a23 */ /* 0x100fe40000010879 */
[--C-:B------:R-:W-:Y:S02]  /*1cac0*/  FFMA.FTZ R178, R180, c[0x0][0x23c], -R121.reuse ;  /* 0x00008f00b4b27a23 */ /* 0x100fe40000010879 */
[--C-:B------:R-:W-:Y:S01]  /*1cad0*/  FFMA.FTZ R127, R140, c[0x0][0x23c], -R121.reuse ;  /* 0x00008f008c7f7a23 */ /* 0x100fe20000010879 */
[C---:B------:R-:W-:Y:S03]  /*1cae0*/  HMMA.16816.F32 R36, R56.reuse, R44, R36 ;  /* 0x0000002c3824723c */ /* 0x040fe60000001824 */
[--C-:B------:R-:W-:Y:S01]  /*1caf0*/  FFMA.FTZ R165, R165, c[0x0][0x23c], -R196.reuse ;  /* 0x00008f00a5a57a23 */ /* 0x100fe200000108c4 */
[----:B------:R-:W-:Y:S01]  /*1cb00*/  MUFU.EX2 R135, R135 ;  /* 0x0000008700877308 */ /* 0x000fe20000000800 */
[--C-:B------:R-:W-:Y:S02]  /*1cb10*/  FFMA.FTZ R180, R173, c[0x0][0x23c], -R196.reuse ;  /* 0x00008f00adb47a23 */ /* 0x100fe400000108c4 */
[C---:B------:R-:W-:Y:S01]  /*1cb20*/  FMUL.FTZ R44, R54.reuse, R72 ;  /* 0x00000048362c7220 */ /* 0x040fe20000410000 */
[C---:B------:R-:W-:Y:S04]  /*1cb30*/  HMMA.16816.F32 R40, R56.reuse, R46, R40 ;  /* 0x0000002e3828723c */ /* 0x040fe80000001828 */
[----:B------:R-:W-:Y:S02]  /*1cb40*/  FMUL.FTZ R45, R54, R73 ;  /* 0x00000049362d7220 */ /* 0x000fe40000410000 */
[----:B------:R-:W3:Y:S01]  /*1cb50*/  MUFU.EX2 R91, R91 ;  /* 0x0000005b005b7308 */ /* 0x000ee20000000800 */
[C---:B------:R-:W-:Y:S02]  /*1cb60*/  FMUL.FTZ R46, R53.reuse, R74 ;  /* 0x0000004a352e7220 */ /* 0x040fe40000410000 */
[----:B------:R-:W-:Y:S02]  /*1cb70*/  FMUL.FTZ R47, R53, R75 ;  /* 0x0000004b352f7220 */ /* 0x000fe40000410000 */
[----:B------:R-:W4:Y:S01]  /*1cb80*/  LDSM.16.MT88.4 R72, [R120+0x9400] ;  /* 0x009400007848783b */ /* 0x000f220000004200 */
[----:B------:R-:W-:Y:S02]  /*1cb90*/  FFMA.FTZ R173, R182, c[0x0][0x23c], -R121 ;  /* 0x00008f00b6ad7a23 */ /* 0x000fe40000010879 */
[--C-:B------:R-:W-:Y:S02]  /*1cba0*/  FFMA.FTZ R54, R167, c[0x0][0x23c], -R196.reuse ;  /* 0x00008f00a7367a23 */ /* 0x100fe400000108c4 */
[C---:B------:R-:W-:Y:S01]  /*1cbb0*/  HMMA.16816.F32 R44, R56.reuse, R60, R44 ;  /* 0x0000003c382c723c */ /* 0x040fe2000000182c */
[----:B------:R-:W-:Y:S02]  /*1cbc0*/  MUFU.EX2 R191, R191 ;  /* 0x000000bf00bf7308 */ /* 0x000fe40000000800 */
[----:B------:R-:W-:Y:S02]  /*1cbd0*/  FADD.FTZ R132, R132, R193 ;  /* 0x000000c184847221 */ /* 0x000fe40000010000 */
[----:B------:R-:W-:Y:S02]  /*1cbe0*/  FFMA.FTZ R167, R183, c[0x0][0x23c], -R196 ;  /* 0x00008f00b7a77a23 */ /* 0x000fe400000108c4 */
[----:B------:R-:W-:Y:S01]  /*1cbf0*/  FADD.FTZ R53, R125, R132 ;  /* 0x000000847d357221 */ /* 0x000fe20000010000 */
[----:B------:R-:W-:Y:S01]  /*1cc00*/  HMMA.16816.F32 R48, R56, R62, R48 ;  /* 0x0000003e3830723c */ /* 0x000fe20000001830 */
[----:B------:R-:W5:Y:S02]  /*1cc10*/  LDSM.16.MT88.4 R60, [R144+0xb400] ;  /* 0x00b40000903c783b */ /* 0x000f640000004200 */
[----:B------:R-:W-:Y:S01]  /*1cc20*/  MUFU.EX2 R137, R137 ;  /* 0x0000008900897308 */ /* 0x000fe20000000800 */
[----:B------:R-:W-:Y:S02]  /*1cc30*/  FFMA.FTZ R132, R138, c[0x0][0x23c], -R121 ;  /* 0x00008f008a847a23 */ /* 0x000fe40000010879 */
[----:B------:R-:W-:Y:S01]  /*1cc40*/  FADD.FTZ R124, R124, R53 ;  /* 0x000000357c7c7221 */ /* 0x000fe20000010000 */
[----:B-1----:R-:W-:Y:S01]  /*1cc50*/  F2FP.PACK_AB R58, R85, R86 ;  /* 0x00000056553a723e */ /* 0x002fe200000000ff */
[----:B------:R-:W-:Y:S01]  /*1cc60*/  FFMA.FTZ R179, R179, c[0x0][0x23c], -R196 ;  /* 0x00008f00b3b37a23 */ /* 0x000fe200000108c4 */
[----:B--2---:R-:W-:Y:S03]  /*1cc70*/  F2FP.PACK_AB R56, R88, R93 ;  /* 0x0000005d5838723e */ /* 0x004fe600000000ff */
[----:B---3--:R-:W-:Y:S01]  /*1cc80*/  F2FP.PACK_AB R57, R84, R91 ;  /* 0x0000005b5439723e */ /* 0x008fe200000000ff */
[----:B------:R-:W-:Y:S01]  /*1cc90*/  FADD.FTZ R93, R93, R80 ;  /* 0x000000505d5d7221 */ /* 0x000fe20000010000 */
[----:B------:R-:W-:Y:S01]  /*1cca0*/  F2FP.PACK_AB R59, R90, R87 ;  /* 0x000000575a3b723e */ /* 0x000fe200000000ff */
[----:B------:R-:W-:Y:S01]  /*1ccb0*/  LDSM.16.MT88.4 R80, [R144+0xe800] ;  /* 0x00e800009050783b */ /* 0x000fe20000004200 */
[----:B------:R-:W-:Y:S01]  /*1ccc0*/  MUFU.EX2 R139, R139 ;  /* 0x0000008b008b7308 */ /* 0x000fe20000000800 */
[----:B------:R-:W-:Y:S02]  /*1ccd0*/  FADD.FTZ R93, R88, R93 ;  /* 0x0000005d585d7221 */ /* 0x000fe40000010000 */
[----:B------:R-:W-:Y:S02]  /*1cce0*/  FADD.FTZ R91, R91, R124 ;  /* 0x0000007c5b5b7221 */ /* 0x000fe40000010000 */
[C---:B------:R-:W-:Y:S03]  /*1ccf0*/  HMMA.16816.F32 R4, R56.reuse, R64, R4 ;  /* 0x000000403804723c */ /* 0x040fe60000001804 */
[----:B------:R-:W-:Y:S02]  /*1cd00*/  FADD.FTZ R86, R86, R93 ;  /* 0x0000005d56567221 */ /* 0x000fe40000010000 */
[----:B------:R-:W-:Y:S01]  /*1cd10*/  FADD.FTZ R84, R84, R91 ;  /* 0x0000005b54547221 */ /* 0x000fe20000010000 */
[----:B------:R-:W-:Y:S01]  /*1cd20*/  MUFU.EX2 R172, R172 ;  /* 0x000000ac00ac7308 */ /* 0x000fe20000000800 */
[----:B------:R-:W-:Y:S01]  /*1cd30*/  FADD.FTZ R86, R85, R86 ;  /* 0x0000005655567221 */ /* 0x000fe20000010000 */
[C---:B------:R-:W-:Y:S01]  /*1cd40*/  HMMA.16816.F32 R8, R56.reuse, R66, R8 ;  /* 0x000000423808723c */ /* 0x040fe20000001808 */
[----:B------:R-:W1:Y:S03]  /*1cd50*/  LDSM.16.MT88.4 R64, [R120+0xb400] ;  /* 0x00b400007840783b */ /* 0x000e660000004200 */
[----:B------:R-:W-:Y:S02]  /*1cd60*/  FADD.FTZ R87, R87, R84 ;  /* 0x0000005457577221 */ /* 0x000fe40000010000 */
[--C-:B------:R-:W-:Y:S02]  /*1cd70*/  FFMA.FTZ R181, R181, c[0x0][0x23c], -R196.reuse ;  /* 0x00008f00b5b57a23 */ /* 0x100fe400000108c4 */
[C---:B----4-:R-:W-:Y:S01]  /*1cd80*/  HMMA.16816.F32 R12, R56.reuse, R72, R12 ;  /* 0x00000048380c723c */ /* 0x050fe2000000180c */
[----:B------:R-:W-:Y:S03]  /*1cd90*/  MUFU.EX2 R141, R141 ;  /* 0x0000008d008d7308 */ /* 0x000fe60000000800 */
[----:B------:R-:W-:Y:S02]  /*1cda0*/  FADD.FTZ R87, R90, R87 ;  /* 0x000000575a577221 */ /* 0x000fe40000010000 */
[--C-:B------:R-:W-:Y:S02]  /*1cdb0*/  FFMA.FTZ R184, R184, c[0x0][0x23c], -R196.reuse ;  /* 0x00008f00b8b87a23 */ /* 0x100fe400000108c4 */
[C---:B------:R-:W-:Y:S01]  /*1cdc0*/  HMMA.16816.F32 R16, R56.reuse, R74, R16 ;  /* 0x0000004a3810723c */ /* 0x040fe20000001810 */
[----:B------:R-:W-:Y:S02]  /*1cdd0*/  LDSM.16.MT88.4 R72, [R144+0xc000] ;  /* 0x00c000009048783b */ /* 0x000fe40000004200 */
[----:B------:R-:W-:Y:S01]  /*1cde0*/  MUFU.EX2 R143, R143 ;  /* 0x0000008f008f7308 */ /* 0x000fe20000000800 */
[--C-:B------:R-:W-:Y:S02]  /*1cdf0*/  FFMA.FTZ R185, R185, c[0x0][0x23c], -R196.reuse ;  /* 0x00008f00b9b97a23 */ /* 0x100fe400000108c4 */
[--C-:B------:R-:W-:Y:S02]  /*1ce00*/  FFMA.FTZ R187, R187, c[0x0][0x23c], -R196.reuse ;  /* 0x00008f00bbbb7a23 */ /* 0x100fe400000108c4 */
[C---:B-----5:R-:W-:Y:S04]  /*1ce10*/  HMMA.16816.F32 R20, R56.reuse, R60, R20 ;  /* 0x0000003c3814723c */ /* 0x060fe80000001814 */
[----:B------:R-:W-:Y:S01]  /*1ce20*/  FFMA.FTZ R196, R189, c[0x0][0x23c], -R196 ;  /* 0x00008f00bdc47a23 */ /* 0x000fe200000108c4 */
[----:B------:R-:W-:Y:S03]  /*1ce30*/  MUFU.EX2 R142, R142 ;  /* 0x0000008e008e7308 */ /* 0x000fe60000000800 */
[C---:B------:R-:W-:Y:S01]  /*1ce40*/  HMMA.16816.F32 R24, R56.reuse, R62, R24 ;  /* 0x0000003e3818723c */ /* 0x040fe20000001818 */
[----:B------:R-:W2:Y:S06]  /*1ce50*/  LDSM.16.MT88.4 R60, [R120+0xd400] ;  /* 0x00d40000783c783b */ /* 0x000eac0000004200 */
[----:B------:R-:W3:Y:S01]  /*1ce60*/  MUFU.EX2 R96, R96 ;  /* 0x0000006000607308 */ /* 0x000ee20000000800 */
[C---:B-1----:R-:W-:Y:S08]  /*1ce70*/  HMMA.16816.F32 R28, R56.reuse, R64, R28 ;  /* 0x00000040381c723c */ /* 0x042ff0000000181c */
[C---:B------:R-:W-:Y:S01]  /*1ce80*/  HMMA.16816.F32 R32, R56.reuse, R66, R32 ;  /* 0x000000423820723c */ /* 0x040fe20000001820 */
[----:B------:R-:W1:Y:S01]  /*1ce90*/  LDSM.16.MT88.4 R64, [R144+0x9800] ;  /* 0x009800009040783b */ /* 0x000e620000004200 */
[----:B------:R-:W4:Y:S06]  /*1cea0*/  MUFU.EX2 R89, R89 ;  /* 0x0000005900597308 */ /* 0x000f2c0000000800 */
[C---:B------:R-:W-:Y:S04]  /*1ceb0*/  HMMA.16816.F32 R36, R56.reuse, R68, R36 ;  /* 0x000000443824723c */ /* 0x040fe80000001824 */
[----:B------:R-:W-:Y:S04]  /*1cec0*/  MUFU.EX2 R97, R97 ;  /* 0x0000006100617308 */ /* 0x000fe80000000800 */
[C---:B------:R-:W-:Y:S01]  /*1ced0*/  HMMA.16816.F32 R40, R56.reuse, R70, R40 ;  /* 0x000000463828723c */ /* 0x040fe20000001828 */
[----:B------:R-:W5:Y:S05]  /*1cee0*/  LDSM.16.MT88.4 R68, [R120+0x9800] ;  /* 0x009800007844783b */ /* 0x000f6a0000004200 */
[----:B------:R-:W1:Y:S02]  /*1cef0*/  MUFU.EX2 R98, R98 ;  /* 0x0000006200627308 */ /* 0x000e640000000800 */
[C---:B--2---:R-:W-:Y:S08]  /*1cf00*/  HMMA.16816.F32 R44, R56.reuse, R60, R44 ;  /* 0x0000003c382c723c */ /* 0x044ff0000000182c */
[----:B------:R-:W-:Y:S01]  /*1cf10*/  HMMA.16816.F32 R48, R56, R62, R48 ;  /* 0x0000003e3830723c */ /* 0x000fe20000001830 */
[----:B------:R-:W2:Y:S01]  /*1cf20*/  MUFU.EX2 R99, R99 ;  /* 0x0000006300637308 */ /* 0x000ea20000000800 */
[----:B------:R-:W5:Y:S05]  /*1cf30*/  LDSM.16.MT88.4 R60, [R144+0xb800] ;  /* 0x00b80000903c783b */ /* 0x000f6a0000004200 */
[----:B---3--:R-:W-:Y:S01]  /*1cf40*/  F2FP.PACK_AB R56, R96, R105 ;  /* 0x000000696038723e */ /* 0x008fe200000000ff */
[----:B------:R-:W-:Y:S01]  /*1cf50*/  FADD.FTZ R105, R105, R86 ;  /* 0x0000005669697221 */ /* 0x000fe20000010000 */
[----:B----4-:R-:W-:Y:S02]  /*1cf60*/  F2FP.PACK_AB R57, R89, R104 ;  /* 0x000000685939723e */ /* 0x010fe400000000ff */
[----:B------:R-:W-:Y:S01]  /*1cf70*/  MUFU.EX2 R133, R133 ;  /* 0x0000008500857308 */ /* 0x000fe20000000800 */
[----:B------:R-:W-:Y:S01]  /*1cf80*/  FADD.FTZ R104, R104, R87 ;  /* 0x0000005768687221 */ /* 0x000fe20000010000 */
[----:B-1----:R-:W-:Y:S01]  /*1cf90*/  F2FP.PACK_AB R58, R98, R97 ;  /* 0x00000061623a723e */ /* 0x002fe200000000ff */
[----:B------:R-:W-:Y:S01]  /*1cfa0*/  LDSM.16.MT88.4 R84, [R120+0xcc00] ;  /* 0x00cc00007854783b */ /* 0x000fe20000004200 */
[----:B------:R-:W-:Y:S04]  /*1cfb0*/  FADD.FTZ R96, R96, R105 ;  /* 0x0000006960607221 */ /* 0x000fe80000010000 */
[----:B------:R-:W-:Y:S02]  /*1cfc0*/  FADD.FTZ R97, R97, R96 ;  /* 0x0000006061617221 */ /* 0x000fe40000010000 */
[----:B------:R-:W1:Y:S02]  /*1cfd0*/  MUFU.EX2 R186, R186 ;  /* 0x000000ba00ba7308 */ /* 0x000e640000000800 */
[----:B------:R-:W-:Y:S01]  /*1cfe0*/  FADD.FTZ R98, R98, R97 ;  /* 0x0000006162627221 */ /* 0x000fe20000010000 */
[----:B--2---:R-:W-:Y:S07]  /*1cff0*/  F2FP.PACK_AB R59, R134, R99 ;  /* 0x00000063863b723e */ /* 0x004fee00000000ff */
[----:B------:R-:W-:Y:S01]  /*1d000*/  MUFU.EX2 R163, R163 ;  /* 0x000000a300a37308 */ /* 0x000fe20000000800 */
[C---:B------:R-:W-:Y:S08]  /*1d010*/  HMMA.16816.F32 R4, R56.reuse, R64, R4 ;  /* 0x000000403804723c */ /* 0x040ff00000001804 */
[C---:B------:R-:W-:Y:S01]  /*1d020*/  HMMA.16816.F32 R8, R56.reuse, R66, R8 ;  /* 0x000000423808723c */ /* 0x040fe20000001808 */
[----:B------:R-:W2:Y:S01]  /*1d030*/  LDSM.16.MT88.4 R64, [R120+0xb800] ;  /* 0x00b800007840783b */ /* 0x000ea20000004200 */
[----:B------:R-:W3:Y:S06]  /*1d040*/  MUFU.EX2 R188, R188 ;  /* 0x000000bc00bc7308 */ /* 0x000eec0000000800 */
[C---:B-----5:R-:W-:Y:S04]  /*1d050*/  HMMA.16816.F32 R12, R56.reuse, R68, R12 ;  /* 0x00000044380c723c */ /* 0x060fe8000000180c */
[----:B------:R-:W4:Y:S04]  /*1d060*/  MUFU.EX2 R190, R190 ;  /* 0x000000be00be7308 */ /* 0x000f280000000800 */
[C---:B------:R-:W-:Y:S01]  /*1d070*/  HMMA.16816.F32 R16, R56.reuse, R70, R16 ;  /* 0x000000463810723c */ /* 0x040fe20000001810 */
[----:B------:R-:W5:Y:S05]  /*1d080*/  LDSM.16.MT88.4 R68, [R144+0xd800] ;  /* 0x00d800009044783b */ /* 0x000f6a0000004200 */
[----:B------:R-:W-:Y:S02]  /*1d090*/  MUFU.EX2 R194, R194 ;  /* 0x000000c200c27308 */ /* 0x000fe40000000800 */
[C---:B------:R-:W-:Y:S08]  /*1d0a0*/  HMMA.16816.F32 R20, R56.reuse, R60, R20 ;  /* 0x0000003c3814723c */ /* 0x040ff00000001814 */
        /* <DEDUP_REMOVED lines=8> */
[C---:B-----5:R-:W-:Y:S08]  /*1d130*/  HMMA.16816.F32 R36, R56.reuse, R68, R36 ;  /* 0x000000443824723c */ /* 0x060ff00000001824 */
[----:B------:R-:W-:Y:S01]  /*1d140*/  MUFU.EX2 R165, R165 ;  /* 0x000000a500a57308 */ /* 0x000fe20000000800 */
[C---:B------:R-:W-:Y:S01]  /*1d150*/  HMMA.16816.F32 R40, R56.reuse, R70, R40 ;  /* 0x000000463828723c */ /* 0x040fe20000001828 */
[----:B------:R-:W5:Y:S07]  /*1d160*/  LDSM.16.MT88.4 R68, [R120+0x9c00] ;  /* 0x009c00007844783b */ /* 0x000f6e0000004200 */
[C---:B-1----:R-:W-:Y:S01]  /*1d170*/  HMMA.16816.F32 R44, R56.reuse, R60, R44 ;  /* 0x0000003c382c723c */ /* 0x042fe2000000182c */
[----:B------:R-:W-:Y:S07]  /*1d180*/  MUFU.EX2 R180, R180 ;  /* 0x000000b400b47308 */ /* 0x000fee0000000800 */
[----:B------:R-:W-:Y:S01]  /*1d190*/  HMMA.16816.F32 R48, R56, R62, R48 ;  /* 0x0000003e3830723c */ /* 0x000fe20000001830 */
[----:B------:R-:W1:Y:S02]  /*1d1a0*/  LDSM.16.MT88.4 R60, [R144+0xbc00] ;  /* 0x00bc0000903c783b */ /* 0x000e640000004200 */
[----:B------:R-:W-:Y:S04]  /*1d1b0*/  MUFU.EX2 R173, R173 ;  /* 0x000000ad00ad7308 */ /* 0x000fe80000000800 */
[----:B------:R-:W-:Y:S01]  /*1d1c0*/  F2FP.PACK_AB R56, R186, R133 ;  /* 0x00000085ba38723e */ /* 0x000fe200000000ff */
[----:B------:R-:W-:Y:S01]  /*1d1d0*/  FADD.FTZ R133, R133, R98 ;  /* 0x0000006285857221 */ /* 0x000fe20000010000 */
[----:B------:R-:W-:Y:S03]  /*1d1e0*/  F2FP.PACK_AB R57, R135, R162 ;  /* 0x000000a28739723e */ /* 0x000fe600000000ff */
[----:B---3--:R-:W-:Y:S01]  /*1d1f0*/  F2FP.PACK_AB R58, R188, R163 ;  /* 0x000000a3bc3a723e */ /* 0x008fe200000000ff */
[----:B------:R-:W-:Y:S01]  /*1d200*/  MUFU.EX2 R176, R176 ;  /* 0x000000b000b07308 */ /* 0x000fe20000000800 */
[----:B----4-:R-:W-:Y:S01]  /*1d210*/  F2FP.PACK_AB R59, R190, R191 ;  /* 0x000000bfbe3b723e */ /* 0x010fe200000000ff */
[----:B------:R-:W-:Y:S04]  /*1d220*/  FADD.FTZ R186, R186, R133 ;  /* 0x00000085baba7221 */ /* 0x000fe80000010000 */
[----:B------:R-:W-:Y:S02]  /*1d230*/  FADD.FTZ R163, R163, R186 ;  /* 0x000000baa3a37221 */ /* 0x000fe40000010000 */
[C---:B--2---:R-:W-:Y:S02]  /*1d240*/  HMMA.16816.F32 R4, R56.reuse, R64, R4 ;  /* 0x000000403804723c */ /* 0x044fe40000001804 */
[----:B------:R-:W-:Y:S01]  /*1d250*/  MUFU.EX2 R126, R54 ;  /* 0x00000036007e7308 */ /* 0x000fe20000000800 */
[----:B------:R-:W-:Y:S05]  /*1d260*/  FADD.FTZ R163, R188, R163 ;  /* 0x000000a3bca37221 */ /* 0x000fea0000010000 */
[C---:B------:R-:W-:Y:S01]  /*1d270*/  HMMA.16816.F32 R8, R56.reuse, R66, R8 ;  /* 0x000000423808723c */ /* 0x040fe20000001808 */
[----:B------:R-:W2:Y:S03]  /*1d280*/  LDSM.16.MT88.4 R64, [R120+0xbc00] ;  /* 0x00bc00007840783b */ /* 0x000ea60000004200 */
[----:B------:R-:W-:Y:S04]  /*1d290*/  MUFU.EX2 R125, R179 ;  /* 0x000000b3007d7308 */ /* 0x000fe80000000800 */
[C---:B-----5:R-:W-:Y:S06]  /*1d2a0*/  HMMA.16816.F32 R12, R56.reuse, R68, R12 ;  /* 0x00000044380c723c */ /* 0x060fec000000180c */
[----:B------:R-:W-:Y:S02]  /*1d2b0*/  MUFU.EX2 R127, R127 ;  /* 0x0000007f007f7308 */ /* 0x000fe40000000800 */
[C---:B------:R-:W-:Y:S01]  /*1d2c0*/  HMMA.16816.F32 R16, R56.reuse, R70, R16 ;  /* 0x000000463810723c */ /* 0x040fe20000001810 */
[----:B------:R-:W3:Y:S07]  /*1d2d0*/  LDSM.16.MT88.4 R68, [R144+0xdc00] ;  /* 0x00dc00009044783b */ /* 0x000eee0000004200 */
[C---:B-1----:R-:W-:Y:S01]  /*1d2e0*/  HMMA.16816.F32 R20, R56.reuse, R60, R20 ;  /* 0x0000003c3814723c */ /* 0x042fe20000001814 */
[----:B------:R-:W1:Y:S07]  /*1d2f0*/  MUFU.EX2 R132, R132 ;  /* 0x0000008400847308 */ /* 0x000e6e0000000800 */
[C---:B------:R-:W-:Y:S01]  /*1d300*/  HMMA.16816.F32 R24, R56.reuse, R62, R24 ;  /* 0x0000003e3818723c */ /* 0x040fe20000001818 */
[----:B------:R-:W4:Y:S02]  /*1d310*/  LDSM.16.MT88.4 R60, [R120+0xdc00] ;  /* 0x00dc0000783c783b */ /* 0x000f240000004200 */
[----:B------:R-:W-:Y:S05]  /*1d320*/  MUFU.EX2 R138, R181 ;  /* 0x000000b5008a7308 */ /* 0x000fea0000000800 */
[C---:B--2---:R-:W-:Y:S05]  /*1d330*/  HMMA.16816.F32 R28, R56.reuse, R64, R28 ;  /* 0x00000040381c723c */ /* 0x044fea000000181c */
[----:B------:R-:W2:Y:S03]  /*1d340*/  MUFU.EX2 R167, R167 ;  /* 0x000000a700a77308 */ /* 0x000ea60000000800 */
[C---:B------:R-:W-:Y:S01]  /*1d350*/  HMMA.16816.F32 R32, R56.reuse, R66, R32 ;  /* 0x000000423820723c */ /* 0x040fe20000001820 */
[----:B------:R-:W5:Y:S03]  /*1d360*/  LDSM.16.MT88.4 R64, [R144+0xa000] ;  /* 0x00a000009040783b */ /* 0x000f660000004200 */
[----:B-1----:R-:W-:Y:S03]  /*1d370*/  F2FP.PACK_AB R53, R132, R127 ;  /* 0x0000007f8435723e */ /* 0x002fe600000000ff */
[----:B------:R-:W-:Y:S01]  /*1d380*/  MUFU.EX2 R136, R136 ;  /* 0x0000008800887308 */ /* 0x000fe20000000800 */
[C---:B---3--:R-:W-:Y:S08]  /*1d390*/  HMMA.16816.F32 R36, R56.reuse, R68, R36 ;  /* 0x000000443824723c */ /* 0x048ff00000001824 */
[C---:B------:R-:W-:Y:S01]  /*1d3a0*/  HMMA.16816.F32 R40, R56.reuse, R70, R40 ;  /* 0x000000463828723c */ /* 0x040fe20000001828 */
[----:B------:R-:W1:Y:S01]  /*1d3b0*/  LDSM.16.MT88.4 R68, [R120+0xa000] ;  /* 0x00a000007844783b */ /* 0x000e620000004200 */
[----:B------:R-:W3:Y:S02]  /*1d3c0*/  MUFU.EX2 R131, R131 ;  /* 0x0000008300837308 */ /* 0x000ee40000000800 */
[----:B--2---:R-:W-:Y:S04]  /*1d3d0*/  F2FP.PACK_AB R54, R167, R138 ;  /* 0x0000008aa736723e */ /* 0x004fe800000000ff */
[C---:B----4-:R-:W-:Y:S04]  /*1d3e0*/  HMMA.16816.F32 R44, R56.reuse, R60, R44 ;  /* 0x0000003c382c723c */ /* 0x050fe8000000182c */
[----:B------:R-:W-:Y:S04]  /*1d3f0*/  MUFU.EX2 R184, R184 ;  /* 0x000000b800b87308 */ /* 0x000fe80000000800 */
[----:B------:R-:W-:Y:S01]  /*1d400*/  HMMA.16816.F32 R48, R56, R62, R48 ;  /* 0x0000003e3830723c */ /* 0x000fe20000001830 */
[----:B------:R-:W2:Y:S05]  /*1d410*/  LDSM.16.MT88.4 R60, [R120+0xc000] ;  /* 0x00c00000783c783b */ /* 0x000eaa0000004200 */
[----:B------:R-:W4:Y:S01]  /*1d420*/  MUFU.EX2 R185, R185 ;  /* 0x000000b900b97308 */ /* 0x000f220000000800 */
[C---:B------:R-:W-:Y:S01]  /*1d430*/  F2FP.PACK_AB R56, R161.reuse, R194 ;  /* 0x000000c2a138723e */ /* 0x040fe200000000ff */
[----:B------:R-:W-:Y:S01]  /*1d440*/  FADD.FTZ R194, R194, R163 ;  /* 0x000000a3c2c27221 */ /* 0x000fe20000010000 */
[----:B------:R-:W-:Y:S03]  /*1d450*/  F2FP.PACK_AB R57, R178, R175 ;  /* 0x000000afb239723e */ /* 0x000fe600000000ff */
[----:B------:R-:W-:Y:S01]  /*1d460*/  F2FP.PACK_AB R58, R180, R165 ;  /* 0x000000a5b43a723e */ /* 0x000fe200000000ff */
[----:B------:R-:W-:Y:S01]  /*1d470*/  FADD.FTZ R194, R161, R194 ;  /* 0x000000c2a1c27221 */ /* 0x000fe20000010000 */
[----:B------:R-:W-:Y:S02]  /*1d480*/  F2FP.PACK_AB R59, R176, R173 ;  /* 0x000000adb03b723e */ /* 0x000fe400000000ff */
[----:B---3--:R-:W-:Y:S01]  /*1d490*/  F2FP.PACK_AB R55, R131, R136 ;  /* 0x000000888337723e */ /* 0x008fe200000000ff */
[----:B------:R-:W-:Y:S01]  /*1d4a0*/  MUFU.EX2 R187, R187 ;  /* 0x000000bb00bb7308 */ /* 0x000fe20000000800 */
[----:B------:R-:W-:Y:S03]  /*1d4b0*/  FADD.FTZ R165, R165, R194 ;  /* 0x000000c2a5a57221 */ /* 0x000fe60000010000 */
[C---:B-----5:R-:W-:Y:S03]  /*1d4c0*/  HMMA.16816.F32 R4, R56.reuse, R64, R4 ;  /* 0x000000403804723c */ /* 0x060fe60000001804 */
[----:B------:R-:W-:Y:S03]  /*1d4d0*/  FADD.FTZ R180, R180, R165 ;  /* 0x000000a5b4b47221 */ /* 0x000fe60000010000 */
[----:B------:R-:W-:Y:S02]  /*1d4e0*/  MUFU.EX2 R196, R196 ;  /* 0x000000c400c47308 */ /* 0x000fe40000000800 */
        /* <DEDUP_REMOVED lines=8> */
[C---:B--2---:R-:W-:Y:S08]  /*1d570*/  HMMA.16816.F32 R28, R56.reuse, R60, R28 ;  /* 0x0000003c381c723c */ /* 0x044ff0000000181c */
[C---:B------:R-:W-:Y:S01]  /*1d580*/  HMMA.16816.F32 R32, R56.reuse, R62, R32 ;  /* 0x0000003e3820723c */ /* 0x040fe20000001820 */
[----:B------:R-:W2:Y:S07]  /*1d590*/  LDSM.16.MT88.4 R60, [R144+0xa400] ;  /* 0x00a40000903c783b */ /* 0x000eae0000004200 */
[C---:B---3--:R-:W-:Y:S08]  /*1d5a0*/  HMMA.16816.F32 R36, R56.reuse, R64, R36 ;  /* 0x000000403824723c */ /* 0x048ff00000001824 */
[C---:B------:R-:W-:Y:S01]  /*1d5b0*/  HMMA.16816.F32 R40, R56.reuse, R66, R40 ;  /* 0x000000423828723c */ /* 0x040fe20000001828 */
[----:B------:R-:W3:Y:S07]  /*1d5c0*/  LDSM.16.MT88.4 R64, [R120+0xa400] ;  /* 0x00a400007840783b */ /* 0x000eee0000004200 */
[C---:B-1----:R-:W-:Y:S08]  /*1d5d0*/  HMMA.16816.F32 R44, R56.reuse, R68, R44 ;  /* 0x00000044382c723c */ /* 0x042ff0000000182c */
[----:B------:R-:W-:Y:S01]  /*1d5e0*/  HMMA.16816.F32 R48, R56, R70, R48 ;  /* 0x000000463830723c */ /* 0x000fe20000001830 */
[----:B------:R-:W1:Y:S06]  /*1d5f0*/  LDSM.16.MT88.4 R68, [R144+0xe400] ;  /* 0x00e400009044783b */ /* 0x000e6c0000004200 */
        /* <DEDUP_REMOVED lines=11> */
[C---:B---3--:R-:W-:Y:S08]  /*1d6b0*/  HMMA.16816.F32 R12, R56.reuse, R64, R12 ;  /* 0x00000040380c723c */ /* 0x048ff0000000180c */
[C---:B------:R-:W-:Y:S01]  /*1d6c0*/  HMMA.16816.F32 R16, R56.reuse, R66, R16 ;  /* 0x000000423810723c */ /* 0x040fe20000001810 */
[----:B------:R-:W3:Y:S07]  /*1d6d0*/  LDSM.16.MT88.4 R64, [R144+0xa800] ;  /* 0x00a800009040783b */ /* 0x000eee0000004200 */
[C---:B------:R-:W-:Y:S08]  /*1d6e0*/  HMMA.16816.F32 R20, R56.reuse, R72, R20 ;  /* 0x000000483814723c */ /* 0x040ff00000001814 */
[C---:B------:R-:W-:Y:S01]  /*1d6f0*/  HMMA.16816.F32 R24, R56.reuse, R74, R24 ;  /* 0x0000004a3818723c */ /* 0x040fe20000001818 */
[----:B------:R-:W5:Y:S07]  /*1d700*/  LDSM.16.MT88.4 R72, [R120+0xa800] ;  /* 0x00a800007848783b */ /* 0x000f6e0000004200 */
[C---:B------:R-:W-:Y:S08]  /*1d710*/  HMMA.16816.F32 R28, R56.reuse, R76, R28 ;  /* 0x0000004c381c723c */ /* 0x040ff0000000181c */
[C---:B------:R-:W-:Y:S01]  /*1d720*/  HMMA.16816.F32 R32, R56.reuse, R78, R32 ;  /* 0x0000004e3820723c */ /* 0x040fe20000001820 */
[----:B------:R-:W-:Y:S07]  /*1d730*/  LDSM.16.MT88.4 R76, [R120+0xc800] ;  /* 0x00c80000784c783b */ /* 0x000fee0000004200 */
[C---:B-1----:R-:W-:Y:S08]  /*1d740*/  HMMA.16816.F32 R36, R56.reuse, R68, R36 ;  /* 0x000000443824723c */ /* 0x042ff00000001824 */
[C---:B------:R-:W-:Y:S01]  /*1d750*/  HMMA.16816.F32 R40, R56.reuse, R70, R40 ;  /* 0x000000463828723c */ /* 0x040fe20000001828 */
[----:B------:R-:W1:Y:S07]  /*1d760*/  LDSM.16.MT88.4 R68, [R144+0xc800] ;  /* 0x00c800009044783b */ /* 0x000e6e0000004200 */
[C---:B--2---:R-:W-:Y:S07]  /*1d770*/  HMMA.16816.F32 R44, R56.reuse, R60, R44 ;  /* 0x0000003c382c723c */ /* 0x044fee000000182c */
[--C-:B------:R-:W-:Y:S01]  /*1d780*/  FFMA.FTZ R61, R52, c[0x0][0x23c], -R121.reuse ;  /* 0x00008f00343d7a23 */ /* 0x100fe20000010879 */
[----:B------:R-:W-:Y:S01]  /*1d790*/  HMMA.16816.F32 R48, R56, R62, R48 ;  /* 0x0000003e3830723c */ /* 0x000fe20000001830 */
[----:B------:R-:W2:Y:S03]  /*1d7a0*/  LDSM.16.MT88.4 R56, [R120+0xe800] ;  /* 0x00e800007838783b */ /* 0x000ea60000004200 */
[----:B------:R-:W-:Y:S01]  /*1d7b0*/  F2FP.PACK_AB R52, R125, R126 ;  /* 0x0000007e7d34723e */ /* 0x000fe200000000ff */
[--C-:B------:R-:W-:Y:S01]  /*1d7c0*/  FFMA.FTZ R60, R130, c[0x0][0x23c], -R121.reuse ;  /* 0x00008f00823c7a23 */ /* 0x100fe20000010879 */
[----:B------:R-:W-:Y:S01]  /*1d7d0*/  MUFU.EX2 R61, R61 ;  /* 0x0000003d003d7308 */ /* 0x000fe20000000800 */
[----:B------:R-:W-:Y:S02]  /*1d7e0*/  FFMA.FTZ R121, R3, c[0x0][0x23c], -R121 ;  /* 0x00008f0003797a23 */ /* 0x000fe40000010879 */
[----:B------:R-:W-:Y:S02]  /*1d7f0*/  FADD.FTZ R126, R126, R141 ;  /* 0x0000008d7e7e7221 */ /* 0x000fe40000010000 */
[C---:B---3--:R-:W-:Y:S05]  /*1d800*/  HMMA.16816.F32 R4, R52.reuse, R64, R4 ;  /* 0x000000403404723c */ /* 0x048fea0000001804 */
[----:B------:R3:W-:Y:S01]  /*1d810*/  MUFU.EX2 R3, R92 ;  /* 0x0000005c00037308 */ /* 0x0007e20000000800 */
[----:B------:R-:W-:Y:S02]  /*1d820*/  FADD.FTZ R125, R125, R126 ;  /* 0x0000007e7d7d7221 */ /* 0x000fe40000010000 */
[C---:B------:R-:W-:Y:S04]  /*1d830*/  HMMA.16816.F32 R8, R52.reuse, R66, R8 ;  /* 0x000000423408723c */ /* 0x040fe80000001808 */
[----:B------:R-:W-:Y:S03]  /*1d840*/  FADD.FTZ R138, R138, R125 ;  /* 0x0000007d8a8a7221 */ /* 0x000fe60000010000 */
[----:B------:R-:W2:Y:S01]  /*1d850*/  MUFU.EX2 R60, R60 ;  /* 0x0000003c003c7308 */ /* 0x000ea20000000800 */
[C---:B-----5:R-:W-:Y:S04]  /*1d860*/  HMMA.16816.F32 R12, R52.reuse, R72, R12 ;  /* 0x00000048340c723c */ /* 0x060fe8000000180c */
[----:B------:R-:W-:Y:S04]  /*1d870*/  FADD.FTZ R167, R167, R138 ;  /* 0x0000008aa7a77221 */ /* 0x000fe80000010000 */
[C---:B------:R-:W-:Y:S01]  /*1d880*/  HMMA.16816.F32 R16, R52.reuse, R74, R16 ;  /* 0x0000004a3410723c */ /* 0x040fe20000001810 */
[----:B------:R-:W5:Y:S01]  /*1d890*/  MUFU.EX2 R62, R121 ;  /* 0x00000079003e7308 */ /* 0x000f620000000800 */
[----:B---3--:R-:W3:Y:S06]  /*1d8a0*/  LDSM.16.MT88.4 R92, [R144+0xcc00] ;  /* 0x00cc0000905c783b */ /* 0x008eec0000004200 */
[C---:B-1----:R-:W-:Y:S07]  /*1d8b0*/  HMMA.16816.F32 R20, R52.reuse, R68, R20 ;  /* 0x000000443414723c */ /* 0x042fee0000001814 */
[C---:B----4-:R-:W-:Y:S01]  /*1d8c0*/  F2FP.PACK_AB R68, R185.reuse, R184 ;  /* 0x000000b8b944723e */ /* 0x050fe200000000ff */
[C---:B------:R-:W-:Y:S04]  /*1d8d0*/  HMMA.16816.F32 R24, R52.reuse, R70, R24 ;  /* 0x000000463418723c */ /* 0x040fe80000001818 */
[----:B--2---:R-:W-:Y:S01]  /*1d8e0*/  F2FP.PACK_AB R69, R60, R3 ;  /* 0x000000033c45723e */ /* 0x004fe200000000ff */
[----:B------:R-:W-:Y:S02]  /*1d8f0*/  FADD.FTZ R184, R184, R167 ;  /* 0x000000a7b8b87221 */ /* 0x000fe40000010000 */
[----:B------:R-:W-:Y:S01]  /*1d900*/  F2FP.PACK_AB R70, R196, R187 ;  /* 0x000000bbc446723e */ /* 0x000fe200000000ff */
[C---:B------:R-:W-:Y:S04]  /*1d910*/  HMMA.16816.F32 R28, R52.reuse, R76, R28 ;  /* 0x0000004c341c723c */ /* 0x040fe8000000181c */
[----:B-----5:R-:W-:Y:S01]  /*1d920*/  F2FP.PACK_AB R71, R62, R61 ;  /* 0x0000003d3e47723e */ /* 0x020fe200000000ff */
[----:B------:R-:W-:Y:S01]  /*1d930*/  FADD.FTZ R184, R185, R184 ;  /* 0x000000b8b9b87221 */ /* 0x000fe20000010000 */
[----:B------:R-:W-:Y:S02]  /*1d940*/  MOV R121, R0 ;  /* 0x0000000000797202 */ /* 0x000fe40000000f00 */
[C---:B------:R-:W-:Y:S01]  /*1d950*/  HMMA.16816.F32 R32, R52.reuse, R78, R32 ;  /* 0x0000004e3420723c */ /* 0x040fe20000001820 */
[----:B------:R-:W1:Y:S03]  /*1d960*/  LDSM.16.MT88.4 R76, [R144+0xec00] ;  /* 0x00ec0000904c783b */ /* 0x000e660000004200 */
[----:B------:R-:W-:Y:S04]  /*1d970*/  FADD.FTZ R161, R187, R184 ;  /* 0x000000b8bba17221 */ /* 0x000fe80000010000 */
[C---:B------:R-:W-:Y:S04]  /*1d980*/  HMMA.16816.F32 R36, R52.reuse, R80, R36 ;  /* 0x000000503424723c */ /* 0x040fe80000001824 */
[----:B------:R-:W-:Y:S04]  /*1d990*/  FADD.FTZ R161, R196, R161 ;  /* 0x000000a1c4a17221 */ /* 0x000fe80000010000 */
[C---:B------:R-:W-:Y:S08]  /*1d9a0*/  HMMA.16816.F32 R40, R52.reuse, R82, R40 ;  /* 0x000000523428723c */ /* 0x040ff00000001828 */
[C---:B------:R-:W-:Y:S08]  /*1d9b0*/  HMMA.16816.F32 R44, R52.reuse, R56, R44 ;  /* 0x00000038342c723c */ /* 0x040ff0000000182c */
[----:B------:R-:W-:Y:S08]  /*1d9c0*/  HMMA.16816.F32 R48, R52, R58, R48 ;  /* 0x0000003a3430723c */ /* 0x000ff00000001830 */
[C---:B------:R-:W-:Y:S07]  /*1d9d0*/  HMMA.16816.F32 R112, R68.reuse, R108, R4 ;  /* 0x0000006c4470723c */ /* 0x040fee0000001804 */
[----:B------:R-:W-:Y:S01]  /*1d9e0*/  FADD.FTZ R4, R89, R104 ;  /* 0x0000006859047221 */ /* 0x000fe20000010000 */
[C---:B------:R-:W-:Y:S04]  /*1d9f0*/  HMMA.16816.F32 R108, R68.reuse, R110, R8 ;  /* 0x0000006e446c723c */ /* 0x040fe80000001808 */
[----:B------:R-:W-:Y:S04]  /*1da00*/  FADD.FTZ R5, R99, R4 ;  /* 0x0000000463057221 */ /* 0x000fe80000010000 */
[C---:B------:R-:W-:Y:S04]  /*1da10*/  HMMA.16816.F32 R104, R68.reuse, R100, R12 ;  /* 0x000000644468723c */ /* 0x040fe8000000180c */
[----:B------:R-:W-:Y:S04]  /*1da20*/  FADD.FTZ R5, R134, R5 ;  /* 0x0000000586057221 */ /* 0x000fe80000010000 */
[C---:B------:R-:W-:Y:S04]  /*1da30*/  HMMA.16816.F32 R100, R68.reuse, R102, R16 ;  /* 0x000000664464723c */ /* 0x040fe80000001810 */
[----:B------:R-:W-:Y:S04]  /*1da40*/  FADD.FTZ R4, R162, R5 ;  /* 0x00000005a2047221 */ /* 0x000fe80000010000 */
[C---:B---3--:R-:W-:Y:S04]  /*1da50*/  HMMA.16816.F32 R96, R68.reuse, R92, R20 ;  /* 0x0000005c4460723c */ /* 0x048fe80000001814 */
[----:B------:R-:W-:Y:S04]  /*1da60*/  FADD.FTZ R4, R135, R4 ;  /* 0x0000000487047221 */ /* 0x000fe80000010000 */
[C---:B------:R-:W-:Y:S04]  /*1da70*/  HMMA.16816.F32 R92, R68.reuse, R94, R24 ;  /* 0x0000005e445c723c */ /* 0x040fe80000001818 */
[----:B------:R-:W-:Y:S02]  /*1da80*/  FADD.FTZ R191, R191, R4 ;  /* 0x00000004bfbf7221 */ /* 0x000fe40000010000 */
[----:B------:R-:W2:Y:S02]  /*1da90*/  LDSM.16.MT88.4 R4, [R120+0xec00] ;  /* 0x00ec00007804783b */ /* 0x000ea40000004200 */
[C---:B------:R-:W-:Y:S04]  /*1daa0*/  HMMA.16816.F32 R88, R68.reuse, R84, R28 ;  /* 0x000000544458723c */ /* 0x040fe8000000181c */
[----:B------:R-:W-:Y:S04]  /*1dab0*/  FADD.FTZ R190, R190, R191 ;  /* 0x000000bfbebe7221 */ /* 0x000fe80000010000 */
[C---:B------:R-:W-:Y:S04]  /*1dac0*/  HMMA.16816.F32 R84, R68.reuse, R86, R32 ;  /* 0x000000564454723c */ /* 0x040fe80000001820 */
[----:B------:R-:W-:Y:S04]  /*1dad0*/  FADD.FTZ R175, R175, R190 ;  /* 0x000000beafaf7221 */ /* 0x000fe80000010000 */
[C---:B-1----:R-:W-:Y:S04]  /*1dae0*/  HMMA.16816.F32 R80, R68.reuse, R76, R36 ;  /* 0x0000004c4450723c */ /* 0x042fe80000001824 */
[----:B------:R-:W-:Y:S04]  /*1daf0*/  FADD.FTZ R178, R178, R175 ;  /* 0x000000afb2b27221 */ /* 0x000fe80000010000 */
[----:B------:R-:W-:Y:S01]  /*1db00*/  FADD.FTZ R173, R173, R178 ;  /* 0x000000b2adad7221 */ /* 0x000fe20000010000 */
[C---:B------:R-:W-:Y:S03]  /*1db10*/  HMMA.16816.F32 R76, R68.reuse, R78, R40 ;  /* 0x0000004e444c723c */ /* 0x040fe60000001828 */
[----:B------:R-:W-:Y:S04]  /*1db20*/  FADD.FTZ R176, R176, R173 ;  /* 0x000000adb0b07221 */ /* 0x000fe80000010000 */
[----:B------:R-:W-:Y:S05]  /*1db30*/  FADD.FTZ R139, R139, R176 ;  /* 0x000000b08b8b7221 */ /* 0x000fea0000010000 */
[----:B------:R-:W-:Y:S01]  /*1db40*/  FADD.FTZ R172, R172, R139 ;  /* 0x0000008bacac7221 */ /* 0x000fe20000010000 */
[C---:B--2---:R-:W-:Y:S03]  /*1db50*/  HMMA.16816.F32 R72, R68.reuse, R4, R44 ;  /* 0x000000044448723c */ /* 0x044fe6000000182c */
[----:B------:R-:W-:Y:S04]  /*1db60*/  FADD.FTZ R143, R143, R172 ;  /* 0x000000ac8f8f7221 */ /* 0x000fe80000010000 */
[----:B------:R-:W-:Y:S01]  /*1db70*/  FADD.FTZ R142, R142, R143 ;  /* 0x0000008f8e8e7221 */ /* 0x000fe20000010000 */
[----:B------:R-:W-:Y:S04]  /*1db80*/  HMMA.16816.F32 R68, R68, R6, R48 ;  /* 0x000000064444723c */ /* 0x000fe80000001830 */
[----:B------:R-:W-:Y:S04]  /*1db90*/  FADD.FTZ R9, R127, R142 ;  /* 0x0000008e7f097221 */ /* 0x000fe80000010000 */
[----:B------:R-:W-:Y:S04]  /*1dba0*/  FADD.FTZ R9, R132, R9 ;  /* 0x0000000984097221 */ /* 0x000fe80000010000 */
[----:B------:R-:W-:Y:S04]  /*1dbb0*/  FADD.FTZ R4, R136, R9 ;  /* 0x0000000988047221 */ /* 0x000fe80000010000 */
[----:B------:R-:W-:Y:S04]  /*1dbc0*/  FADD.FTZ R4, R131, R4 ;  /* 0x0000000483047221 */ /* 0x000fe80000010000 */
[----:B------:R-:W-:Y:S04]  /*1dbd0*/  FADD.FTZ R3, R3, R4 ;  /* 0x0000000403037221 */ /* 0x000fe80000010000 */
[----:B------:R-:W-:Y:S01]  /*1dbe0*/  FADD.FTZ R60, R60, R3 ;  /* 0x000000033c3c7221 */ /* 0x000fe20000010000 */
[----:B------:R-:W-:Y:S03]  /*1dbf0*/  IADD3 R3, R169, -0x1, RZ ;  /* 0xffffffffa9037810 */ /* 0x000fe60007ffe0ff */
[----:B------:R-:W-:Y:S01]  /*1dc00*/  FADD.FTZ R61, R61, R60 ;  /* 0x0000003c3d3d7221 */ /* 0x000fe20000010000 */
[----:B------:R-:W-:Y:S03]  /*1dc10*/  MOV R169, R3 ;  /* 0x0000000300a97202 */ /* 0x000fe60000000f00 */
[----:B------:R-:W-:Y:S01]  /*1dc20*/  FADD.FTZ R164, R62, R61 ;  /* 0x0000003d3ea47221 */ /* 0x000fe20000010000 */
[----:B------:R-:W-:-:S05]  /*1dc30*/  @P0 BRA `(.L_x_1164) ;  /* 0xffffbae000000947 */ /* 0x000fca000383ffff */
.L_x_1160:
        /* <DEDUP_REMOVED lines=166> */
.L_x_1165:
[----:B------:R-:W1:Y:S04]  /*1e6a0*/  S2R R5, SR_CTAID.Z ;  /* 0x0000000000057919 */ /* 0x000e680000002700 */
[----:B------:R-:W1:Y:S02]  /*1e6b0*/  S2R R0, SR_CTAID.Y ;  /* 0x0000000000007919 */ /* 0x000e640000002600 */
[----:B-1----:R-:W-:-:S04]  /*1e6c0*/  IMAD R2, R0, c[0x0][0x1c0], R5 ;  /* 0x0000700000027a24 */ /* 0x002fc800078e0205 */
[----:B------:R-:W-:Y:S02]  /*1e6d0*/  IMAD R2, R2, c[0x0][0x214], RZ ;  /* 0x0000850002027a24 */ /* 0x000fe400078e02ff */
.L_x_1166:
        /* <DEDUP_REMOVED lines=35> */
.L_x_1168:
[----:B------:R-:W-:Y:S05]  /*1e910*/  BSYNC B0 ;  /* 0x0000000000007941 */ /* 0x000fea0003800000 */
.L_x_1167:
        /* <DEDUP_REMOVED lines=33> */
.L_x_1170:
[----:B------:R-:W-:Y:S05]  /*1eb30*/  BSYNC B0 ;  /* 0x0000000000007941 */ /* 0x000fea0003800000 */
.L_x_1169:
        /* <DEDUP_REMOVED lines=21> */
.L_x_1171:
        /* <DEDUP_REMOVED lines=15> */
.L_x_6109:


//--------------------- .text._ZN5flash24flash_fwd_splitkv_kernelI23Flash_fwd_kernel_traitsILi96ELi64ELi128ELi4ELb0ELb0EN7cutlass6half_tE19Flash_kernel_traitsILi96ELi64ELi128ELi4ES3_EELb1ELb0ELb0ELb0ELb0ELb0ELb1ELb0EEEvNS_16Flash_fwd_paramsE --------------------------
	.section	.text._ZN5flash24flash_fwd_splitkv_kernelI23Flash_fwd_kernel_traitsILi96ELi64ELi128ELi4ELb0ELb0EN7cutlass6half_tE19Flash_kernel_traitsILi96ELi64ELi128ELi4ES3_EELb1ELb0ELb0ELb0ELb0ELb0ELb1ELb0EEEvNS_16Flash_fwd_paramsE,"ax",@progbits
	.sectioninfo	@"SHI_REGISTERS=216"
	.align	128
        .global         _ZN5flash24flash_fwd_splitkv_kernelI23Flash_fwd_kernel_traitsILi96ELi64ELi128ELi4ELb0ELb0EN7cutlass6half_tE19Flash_kernel_traitsILi96ELi64ELi128ELi4ES3_EELb1ELb0ELb0ELb0ELb0ELb0ELb1ELb0EEEvNS_16Flash_fwd_paramsE
        .type           _ZN5flash24flash_fwd_splitkv_kernelI23Flash_fwd_kernel_traitsILi96ELi64ELi128ELi4ELb0ELb0EN7cutlass6half_tE19Flash_kernel_traitsILi96ELi64ELi128ELi4ES3_EELb1ELb0ELb0ELb0ELb0ELb0ELb1ELb0EEEvNS_16Flash_fwd_paramsE,@function
        .size           _ZN5flash24flash_fwd_splitkv_kernelI23Flash_fwd_kernel_traitsILi96ELi64ELi128ELi4ELb0ELb0EN7cutlass6half_tE19Flash_kernel_traitsILi96ELi64ELi128ELi4ES3_EELb1ELb0ELb0ELb0ELb0ELb0ELb1ELb0EEEvNS_16Flash_fwd_paramsE,(.L_x_6110 - _ZN5flash24flash_fwd_splitkv_kernelI23Flash_fwd_kernel_traitsILi96ELi64ELi128ELi4ELb0ELb0EN7cutlass6half_tE19Flash_kernel_traitsILi96ELi64ELi128ELi4ES3_EELb1ELb0ELb0ELb0ELb0ELb0ELb1ELb0EEEvNS_16Flash_fwd_paramsE)
        .other          _ZN5flash24flash_fwd_splitkv_kernelI23Flash_fwd_kernel_traitsILi96ELi64ELi128ELi4ELb0ELb0EN7cutlass6half_tE19Flash_kernel_traitsILi96ELi64ELi128ELi4ES3_EELb1ELb0ELb0ELb0ELb0ELb0ELb1ELb0EEEvNS_16Flash_fwd_paramsE,@"STO_CUDA_ENTRY STV_DEFAULT"
_ZN5flash24flash_fwd_splitkv_kernelI23Flash_fwd_kernel_traitsILi96ELi64ELi128ELi4ELb0ELb0EN7cutlass6half_tE19Flash_kernel_traitsILi96ELi64ELi128ELi4ES3_EELb1ELb0ELb0ELb0ELb0ELb0ELb1ELb0EEEvNS_16Flash_fwd_paramsE:
.text._ZN5flash24flash_fwd_splitkv_kernelI23Flash_fwd_kernel_traitsILi96ELi64ELi128ELi4ELb0ELb0EN7cutlass6half_tE19Flash_kernel_traitsILi96ELi64ELi128ELi4ES3_EELb1ELb0ELb0ELb0ELb0ELb0ELb1ELb0EEEvNS_16Flash_fwd_paramsE:
[----:B------:R-:W-:Y:S02]  /*0000*/  MOV R1, c[0x0][0x28] ;  /* 0x00000a0000017a02 */ /* 0x000fe40000000f00 */
[----:B------:R-:W1:Y:S01]  /*0010*/  I2F.U32.RP R4, c[0x0][0x1c0] ;  /* 0x0000700000047b06 */ /* 0x000e620000209000 */
[----:B------:R-:W2:Y:S01]  /*0020*/  S2R R13, SR_CTAID.Z ;  /* 0x00000000000d7919 */ /* 0x000ea20000002700 */
[----:B------:R-:W-:Y:S01]  /*0030*/  IMAD.MOV.U32 R2, RZ, RZ, RZ ;  /* 0x000000ffff027224 */ /* 0x000fe200078e00ff */
[----:B------:R-:W-:Y:S01]  /*0040*/  ISETP.NE.U32.AND P1, PT, RZ, c[0x0][0x1c0], PT ;  /* 0x00007000ff007a0c */ /* 0x000fe20003f25070 */
[----:B------:R-:W-:Y:S01]  /*0050*/  IMAD.MOV.U32 R7, RZ, RZ, -0x1 ;  /* 0xffffffffff077424 */ /* 0x000fe200078e00ff */
[----:B------:R-:W-:-:S03]  /*0060*/  ULDC.64 UR6, c[0x0][0x118] ;  /* 0x0000460000067ab9 */ /* 0x000fc60000000a00 */
[----:B-1----:R-:W1:Y:S02]  /*0070*/  MUFU.RCP R3, R4 ;  /* 0x0000000400037308 */ /* 0x002e640000001000 */
[----:B-1----:R-:W-:-:S06]  /*0080*/  IADD3 R3, R3, 0xffffffe, RZ ;  /* 0x0ffffffe03037810 */ /* 0x002fcc0007ffe0ff */
[----:B------:R-:W1:Y:S02]  /*0090*/  F2I.FTZ.U32.TRUNC.NTZ R3, R3 ;  /* 0x0000000300037305 */ /* 0x000e64000021f000 */
[----:B-1----:R-:W-:-:S04]  /*00a0*/  IMAD.MOV R0, RZ, RZ, -R3 ;  /* 0x000000ffff007224 */ /* 0x002fc800078e0a03 */
[----:B------:R-:W-:Y:S02]  /*00b0*/  IMAD R5, R0, c[0x0][0x1c0], RZ ;  /* 0x0000700000057a24 */ /* 0x000fe400078e02ff */
[----:B------:R-:W1:Y:S02]  /*00c0*/  LDC.U8 R0, c[0x0][0x312] ;  /* 0x0000c480ff007b82 */ /* 0x000e640000000000 */
[----:B------:R-:W-:-:S04]  /*00d0*/  IMAD.HI.U32 R2, R3, R5, R2 ;  /* 0x0000000503027227 */ /* 0x000fc800078e0002 */
[----:B------:R-:W-:Y:S02]  /*00e0*/  IMAD.MOV.U32 R5, RZ, RZ, 0x4 ;  /* 0x00000004ff057424 */ /* 0x000fe400078e00ff */
[----:B--2---:R-:W-:-:S04]  /*00f0*/  IMAD.HI.U32 R186, R2, R13, RZ ;  /* 0x0000000d02ba7227 */ /* 0x004fc800078e00ff */
[----:B------:R-:W-:-:S04]  /*0100*/  IMAD.MOV R2, RZ, RZ, -R186 ;  /* 0x000000ffff027224 */ /* 0x000fc800078e0aba */
[----:B------:R-:W-:-:S05]  /*0110*/  IMAD R2, R2, c[0x0][0x1c0], R13 ;  /* 0x0000700002027a24 */ /* 0x000fca00078e020d */
[----:B------:R-:W-:Y:S02]  /*0120*/  ISETP.GE.U32.AND P2, PT, R2, c[0x0][0x1c0], PT ;  /* 0x0000700002007a0c */ /* 0x000fe40003f46070 */
[----:B-1----:R-:W-:-:S11]  /*0130*/  ISETP.NE.AND P3, PT, R0, RZ, PT ;  /* 0x000000ff0000720c */ /* 0x002fd60003f65270 */
[----:B------:R-:W-:Y:S02]  /*0140*/  @P2 IADD3 R2, R2, -c[0x0][0x1c0], RZ ;  /* 0x8000700002022a10 */ /* 0x000fe40007ffe0ff */
[----:B------:R-:W-:Y:S02]  /*0150*/  @P2 IADD3 R186, R186, 0x1, RZ ;  /* 0x00000001baba2810 */ /* 0x000fe40007ffe0ff */
[----:B------:R-:W-:Y:S02]  /*0160*/  ISETP.GE.U32.AND P0, PT, R2, c[0x0][0x1c0], PT ;  /* 0x0000700002007a0c */ /* 0x000fe40003f06070 */
[----:B------:R-:W-:-:S04]  /*0170*/  ISETP.NE.U32.AND P2, PT, RZ, c[0x0][0x240], PT ;  /* 0x00009000ff007a0c */ /* 0x000fc80003f45070 */
[----:B------:R-:W-:-:S07]  /*0180*/  ISETP.NE.AND.EX P2, PT, RZ, c[0x0][0x244], PT, P2 ;  /* 0x00009100ff007a0c */ /* 0x000fce0003f45320 */
[----:B------:R-:W-:Y:S02]  /*0190*/  @P0 IADD3 R186, R186, 0x1, RZ ;  /* 0x00000001baba0810 */ /* 0x000fe40007ffe0ff */
[----:B------:R-:W-:Y:S02]  /*01a0*/  @!P1 LOP3.LUT R186, RZ, c[0x0][0x1c0], RZ, 0x33, !PT ;  /* 0x00007000ffba9a12 */ /* 0x000fe400078e33ff */
[----:B------:R-:W-:Y:S01]  /*01b0*/  ISETP.EQ.U32.AND P1, PT, RZ, c[0x0][0x248], PT ;  /* 0x00009200ff007a0c */ /* 0x000fe20003f22070 */
[----:B------:R-:W-:Y:S01]  /*01c0*/  IMAD.MOV.U32 R6, RZ, RZ, -0x1 ;  /* 0xffffffffff067424 */ /* 0x000fe200078e00ff */
[----:B------:R-:W-:Y:S01]  /*01d0*/  ISETP.NE.U32.AND P0, PT, RZ, c[0x0][0x250], PT ;  /* 0x00009400ff007a0c */ /* 0x000fe20003f05070 */
[CC--:B------:R-:W-:Y:S01]  /*01e0*/  IMAD.WIDE R16, R186.reuse, R5.reuse, c[0x0][0x240] ;  /* 0x00009000ba107625 */ /* 0x0c0fe200078e0205 */
[----:B------:R-:W-:Y:S02]  /*01f0*/  ISETP.EQ.OR.EX P1, PT, RZ, c[0x0][0x24c], !P3, P1 ;  /* 0x00009300ff007a0c */ /* 0x000fe40005f22710 */
[----:B------:R-:W-:Y:S01]  /*0200*/  ISETP.NE.AND.EX P0, PT, RZ, c[0x0][0x254], PT, P0 ;  /* 0x00009500ff007a0c */ /* 0x000fe20003f05300 */
[----:B------:R-:W-:Y:S01]  /*0210*/  IMAD.WIDE R10, R186, R5, c[0x0][0x248] ;  /* 0x00009200ba0a7625 */ /* 0x000fe200078e0205 */
[----:B------:R-:W2:Y:S04]  /*0220*/  @P2 LDG.E R7, [R16.64] ;  /* 0x0000000610072981 */ /* 0x000ea8000c1e1900 */
[----:B------:R-:W2:Y:S01]  /*0230*/  @P2 LDG.E R0, [R16.64+0x4] ;  /* 0x0000040610002981 */ /* 0x000ea2000c1e1900 */
[----:B------:R-:W-:-:S04]  /*0240*/  MOV R3, RZ ;  /* 0x000000ff00037202 */ /* 0x000fc80000000f00 */
[----:B------:R1:W5:Y:S02]  /*0250*/  @!P1 LDG.E R6, [R10.64] ;  /* 0x000000060a069981 */ /* 0x000364000c1e1900 */
[----:B------:R-:W-:Y:S02]  /*0260*/  @P0 IMAD.WIDE R14, R186, R5, c[0x0][0x250] ;  /* 0x00009400ba0e0625 */ /* 0x000fe400078e0205 */
[----:B------:R-:W3:Y:S04]  /*0270*/  S2R R23, SR_CTAID.X ;  /* 0x0000000000177919 */ /* 0x000ee80000002500 */
[----:B------:R1:W5:Y:S01]  /*0280*/  @P0 LDG.E R3, [R14.64] ;  /* 0x000000060e030981 */ /* 0x000362000c1e1900 */
[----:B------:R-:W-:-:S03]  /*0290*/  ISETP.NE.U32.AND P0, PT, RZ, c[0x0][0x248], PT ;  /* 0x00009200ff007a0c */ /* 0x000fc60003f05070 */
[----:B------:R-:W4:Y:S01]  /*02a0*/  S2R R9, SR_CTAID.Y ;  /* 0x0000000000097919 */ /* 0x000f220000002600 */
[----:B------:R-:W-:Y:S01]  /*02b0*/  ISETP.NE.AND.EX P0, PT, RZ, c[0x0][0x24c], PT, P0 ;  /* 0x00009300ff007a0c */ /* 0x000fe20003f05300 */
[----:B------:R-:W-:-:S04]  /*02c0*/  IMAD.MOV R18, RZ, RZ, -R186 ;  /* 0x000000ffff127224 */ /* 0x000fc800078e0aba */
[----:B------:R-:W-:Y:S01]  /*02d0*/  IMAD R18, R18, c[0x0][0x1c0], R13 ;  /* 0x0000700012127a24 */ /* 0x000fe200078e020d */
[----:B--2---:R-:W-:Y:S01]  /*02e0*/  @P2 IADD3 R127, R0, -R7, RZ ;  /* 0x80000007007f2210 */ /* 0x004fe20007ffe0ff */
[----:B------:R-:W-:-:S06]  /*02f0*/  @!P2 IMAD.MOV.U32 R127, RZ, RZ, c[0x0][0x214] ;  /* 0x00008500ff7fa624 */ /* 0x000fcc00078e00ff */
[----:B------:R-:W-:Y:S05]  /*0300*/  @!P0 BRA `(.L_x_1172) ;  /* 0x0000004000008947 */ /* 0x000fea0003800000 */
[----:B-1-34-:R-:W2:Y:S02]  /*0310*/  @P3 LDG.E R13, [R10.64+0x4] ;  /* 0x000004060a0d3981 */ /* 0x01aea4000c1e1900 */
[----:B--2--5:R-:W-:-:S06]  /*0320*/  @P3 IADD3 R2, R13, -R6, RZ ;  /* 0x800000060d023210 */ /* 0x024fcc0007ffe0ff */
[----:B------:R1:W5:Y:S01]  /*0330*/  @!P3 LDG.E R2, [R10.64] ;  /* 0x000000060a02b981 */ /* 0x000362000c1e1900 */
[----:B------:R-:W-:Y:S05]  /*0340*/  BRA `(.L_x_1173) ;  /* 0x0000001000007947 */ /* 0x000fea0003800000 */
.L_x_1172:
[----:B-1-34-:R-:W-:Y:S02]  /*0350*/  MOV R2, c[0x0][0x218] ;  /* 0x0000860000027a02 */ /* 0x01afe40000000f00 */
.L_x_1173:
[----:B------:R-:W-:-:S04]  /*0360*/  ISETP.NE.U32.AND P2, PT, RZ, c[0x0][0x258], PT ;  /* 0x00009600ff007a0c */ /* 0x000fc80003f45070 */
[----:B------:R-:W-:-:S13]  /*0370*/  ISETP.NE.AND.EX P2, PT, RZ, c[0x0][0x25c], PT, P2 ;  /* 0x00009700ff007a0c */ /* 0x000fda0003f45320 */
[----:B-1----:R-:W-:-:S05]  /*0380*/  @P2 IMAD.WIDE R10, R186, R5, c[0x0][0x258] ;  /* 0x00009600ba0a2625 */ /* 0x002fca00078e0205 */
[----:B------:R-:W2:Y:S01]  /*0390*/  @P2 LDG.E R122, [R10.64] ;  /* 0x000000060a7a2981 */ /* 0x000ea2000c1e1900 */
[----:B------:R-:W-:Y:S01]  /*03a0*/  IMAD.SHL.U32 R124, R23, 0x40, RZ ;  /* 0x00000040177c7824 */ /* 0x000fe200078e00ff */
[----:B------:R-:W-:-:S04]  /*03b0*/  @!P2 ISETP.NE.U32.AND P1, PT, RZ, c[0x0][0x268], PT ;  /* 0x00009a00ff00aa0c */ /* 0x000fc80003f25070 */
[----:B------:R-:W-:Y:S02]  /*03c0*/  ISETP.GT.AND P0, PT, R127, R124, PT ;  /* 0x0000007c7f00720c */ /* 0x000fe40003f04270 */
[----:B------:R-:W-:-:S04]  /*03d0*/  @!P2 ISETP.NE.AND.EX P1, PT, RZ, c[0x0][0x26c], PT, P1 ;  /* 0x00009b00ff00aa0c */ /* 0x000fc80003f25310 */
[----:B------:R-:W-:Y:S01]  /*03e0*/  @!P2 SEL R0, RZ, c[0x0][0x21c], !P1 ;  /* 0x00008700ff00aa07 */ /* 0x000fe20004800000 */
[----:B--2--5:R-:W-:-:S03]  /*03f0*/  @P2 IMAD.IADD R122, R122, 0x1, -R3 ;  /* 0x000000017a7a2824 */ /* 0x024fc600078e0a03 */
[----:B------:R-:W-:-:S03]  /*0400*/  @!P2 IADD3 R122, R0, R2, -R3 ;  /* 0x00000002007aa210 */ /* 0x000fc60007ffe803 */
[----:B------:R-:W-:Y:S05]  /*0410*/  @!P0 EXIT ;  /* 0x000000000000894d */ /* 0x000fea0003800000 */
[----:B------:R-:W-:Y:S01]  /*0420*/  IABS R4, c[0x0][0x10] ;  /* 0x0000040000047a13 */ /* 0x000fe20000000000 */
[----:B------:R-:W-:-:S03]  /*0430*/  IMAD.MOV.U32 R13, RZ, RZ, c[0x0][0x218] ;  /* 0x00008600ff0d7624 */ /* 0x000fc600078e00ff */
[----:B------:R-:W1:Y:S02]  /*0440*/  I2F.RP R0, R4 ;  /* 0x0000000400007306 */ /* 0x000e640000209400 */
[----:B------:R-:W-:-:S04]  /*0450*/  IADD3 R13, R13, 0x7f, RZ ;  /* 0x0000007f0d0d7810 */ /* 0x000fc80007ffe0ff */
[----:B------:R-:W-:-:S04]  /*0460*/  SHF.R.S32.HI R8, RZ, 0x1f, R13 ;  /* 0x0000001fff087819 */ /* 0x000fc8000001140d */
[----:B------:R-:W-:-:S04]  /*0470*/  LEA.HI R8, R8, R13, RZ, 0x7 ;  /* 0x0000000d08087211 */ /* 0x000fc800078f38ff */
[----:B------:R-:W-:Y:S01]  /*0480*/  LEA.HI.SX32 R8, R8, c[0x0][0x10], 0x19 ;  /* 0x0000040008087a11 */ /* 0x000fe200078fcaff */
[----:B-1----:R-:W1:Y:S03]  /*0490*/  MUFU.RCP R10, R0 ;  /* 0x00000000000a7308 */ /* 0x002e660000001000 */
[----:B------:R-:W-:Y:S02]  /*04a0*/  IADD3 R8, R8, -0x1, RZ ;  /* 0xffffffff08087810 */ /* 0x000fe40007ffe0ff */
[----:B-1----:R-:W-:Y:S02]  /*04b0*/  IADD3 R10, R10, 0xffffffe, RZ ;  /* 0x0ffffffe0a0a7810 */ /* 0x002fe40007ffe0ff */
[----:B------:R-:W-:Y:S02]  /*04c0*/  IABS R0, R8 ;  /* 0x0000000800007213 */ /* 0x000fe40000000000 */
[----:B------:R-:W1:Y:S01]  /*04d0*/  F2I.FTZ.U32.TRUNC.NTZ R11, R10 ;  /* 0x0000000a000b7305 */ /* 0x000e62000021f000 */
[----:B------:R-:W-:-:S04]  /*04e0*/  LOP3.LUT R8, R8, c[0x0][0x10], RZ, 0x3c, !PT ;  /* 0x0000040008087a12 */ /* 0x000fc800078e3cff */
[----:B------:R-:W-:Y:S01]  /*04f0*/  ISETP.GE.AND P0, PT, R8, RZ, PT ;  /* 0x000000ff0800720c */ /* 0x000fe20003f06270 */
[----:B-1----:R-:W-:Y:S02]  /*0500*/  IMAD.MOV R13, RZ, RZ, -R11 ;  /* 0x000000ffff0d7224 */ /* 0x002fe400078e0a0b */
[----:B------:R-:W-:Y:S02]  /*0510*/  IMAD.MOV.U32 R10, RZ, RZ, RZ ;  /* 0x000000ffff0a7224 */ /* 0x000fe400078e00ff */
[----:B------:R-:W-:Y:S01]  /*0520*/  IMAD R2, R13, R4, RZ ;  /* 0x000000040d027224 */ /* 0x000fe200078e02ff */
[----:B------:R-:W-:-:S03]  /*0530*/  IADD3 R13, -R127, 0xbf, R124 ;  /* 0x000000bf7f0d7810 */ /* 0x000fc60007ffe17c */
[----:B------:R-:W-:Y:S01]  /*0540*/  IMAD.HI.U32 R11, R11, R2, R10 ;  /* 0x000000020b0b7227 */ /* 0x000fe200078e000a */
[----:B------:R-:W-:-:S04]  /*0550*/  IADD3 R13, R13, c[0x0][0x2e8], R122 ;  /* 0x0000ba000d0d7a10 */ /* 0x000fc80007ffe07a */
[----:B------:R-:W-:Y:S01]  /*0560*/  SHF.R.S32.HI R118, RZ, 0x1f, R13 ;  /* 0x0000001fff767819 */ /* 0x000fe2000001140d */
[----:B------:R-:W-:-:S03]  /*0570*/  IMAD.HI.U32 R2, R11, R0, RZ ;  /* 0x000000000b027227 */ /* 0x000fc600078e00ff */
[----:B------:R-:W-:Y:S01]  /*0580*/  LEA.HI R118, R118, R13, RZ, 0x7 ;  /* 0x0000000d76767211 */ /* 0x000fe200078f38ff */
[----:B------:R-:W-:Y:S01]  /*0590*/  IMAD.MOV R11, RZ, RZ, -R2 ;  /* 0x000000ffff0b7224 */ /* 0x000fe200078e0a02 */
[----:B------:R-:W1:Y:S02]  /*05a0*/  S2R R13, SR_TID.X ;  /* 0x00000000000d7919 */ /* 0x000e640000002100 */
[----:B------:R-:W-:Y:S01]  /*05b0*/  SHF.R.S32.HI R118, RZ, 0x7, R118 ;  /* 0x00000007ff767819 */ /* 0x000fe20000011476 */
[----:B------:R-:W-:-:S05]  /*05c0*/  IMAD R11, R4, R11, R0 ;  /* 0x0000000b040b7224 */ /* 0x000fca00078e0200 */
[----:B------:R-:W-:-:S13]  /*05d0*/  ISETP.GT.U32.AND P1, PT, R4, R11, PT ;  /* 0x0000000b0400720c */ /* 0x000fda0003f24070 */
[----:B------:R-:W-:Y:S01]  /*05e0*/  @!P1 IMAD.IADD R11, R11, 0x1, -R4 ;  /* 0x000000010b0b9824 */ /* 0x000fe200078e0a04 */
[----:B------:R-:W-:Y:S02]  /*05f0*/  @!P1 IADD3 R2, R2, 0x1, RZ ;  /* 0x0000000102029810 */ /* 0x000fe40007ffe0ff */
[----:B------:R-:W-:Y:S02]  /*0600*/  ISETP.NE.AND P1, PT, RZ, c[0x0][0x10], PT ;  /* 0x00000400ff007a0c */ /* 0x000fe40003f25270 */
[----:B------:R-:W-:-:S13]  /*0610*/  ISETP.GE.U32.AND P2, PT, R11, R4, PT ;  /* 0x000000040b00720c */ /* 0x000fda0003f46070 */
[----:B------:R-:W-:-:S05]  /*0620*/  @P2 IADD3 R2, R2, 0x1, RZ ;  /* 0x0000000102022810 */ /* 0x000fca0007ffe0ff */
[----:B------:R-:W-:Y:S01]  /*0630*/  IMAD.MOV.U32 R0, RZ, RZ, R2 ;  /* 0x000000ffff007224 */ /* 0x000fe200078e0002 */
[----:B------:R-:W-:-:S03]  /*0640*/  IADD3 R2, R122, 0x7f, RZ ;  /* 0x0000007f7a027810 */ /* 0x000fc60007ffe0ff */
[----:B------:R-:W-:Y:S01]  /*0650*/  @!P0 IMAD.MOV R0, RZ, RZ, -R0 ;  /* 0x000000ffff008224 */ /* 0x000fe200078e0a00 */
[----:B------:R-:W-:Y:S02]  /*0660*/  @!P1 LOP3.LUT R0, RZ, c[0x0][0x10], RZ, 0x33, !PT ;  /* 0x00000400ff009a12 */ /* 0x000fe400078e33ff */
[----:B------:R-:W-:-:S03]  /*0670*/  SHF.R.S32.HI R11, RZ, 0x1f, R2 ;  /* 0x0000001fff0b7819 */ /* 0x000fc60000011402 */
[----:B------:R-:W-:Y:S01]  /*0680*/  IMAD R175, R0, R9, RZ ;  /* 0x0000000900af7224 */ /* 0x000fe200078e02ff */
[----:B------:R-:W-:-:S03]  /*0690*/  LEA.HI R11, R11, R2, RZ, 0x7 ;  /* 0x000000020b0b7211 */ /* 0x000fc600078f38ff */
[----:B------:R-:W-:Y:S01]  /*06a0*/  IMAD.IADD R0, R0, 0x1, R175 ;  /* 0x0000000100007824 */ /* 0x000fe200078e02af */
[----:B------:R-:W-:-:S04]  /*06b0*/  SHF.R.S32.HI R11, RZ, 0x7, R11 ;  /* 0x00000007ff0b7819 */ /* 0x000fc8000001140b */
[----:B------:R-:W-:-:S04]  /*06c0*/  IMNMX R11, R11, R0, PT ;  /* 0x000000000b0b7217 */ /* 0x000fc80003800200 */
[----:B------:R-:W-:-:S04]  /*06d0*/  IMNMX R118, R11, R118, PT ;  /* 0x000000760b767217 */ /* 0x000fc80003800200 */
[----:B------:R-:W-:-:S13]  /*06e0*/  ISETP.GE.AND P0, PT, R175, R118, PT ;  /* 0x00000076af00720c */ /* 0x000fda0003f06270 */
[----:B------:R-:W-:Y:S05]  /*06f0*/  @!P0 BRA `(.L_x_1174) ;  /* 0x0000052000008947 */ /* 0x000fea0003800000 */
[----:B-1----:R-:W-:Y:S01]  /*0700*/  SHF.R.S32.HI R0, RZ, 0x1f, R13 ;  /* 0x0000001fff007819 */ /* 0x002fe2000001140d */
[----:B------:R-:W-:Y:S01]  /*0710*/  IMAD R9, R9, c[0x0][0x210], R186 ;  /* 0x0000840009097a24 */ /* 0x000fe200078e02ba */
[----:B------:R-:W-:Y:S01]  /*0720*/  BSSY B0, `(.L_x_1175) ;  /* 0x000001a000007945 */ /* 0x000fe20003800000 */
[----:B------:R-:W-:Y:S01]  /*0730*/  IMAD.IADD R127, R127, 0x1, -R124 ;  /* 0x000000017f7f7824 */ /* 0x000fe200078e0a7c */
[----:B------:R-:W-:Y:S01]  /*0740*/  LEA.HI R0, R0, R13, RZ, 0x3 ;  /* 0x0000000d00007211 */ /* 0x000fe200078f18ff */
[----:B------:R-:W-:-:S03]  /*0750*/  IMAD R3, R9, c[0x0][0x1c0], R18 ;  /* 0x0000700009037a24 */ /* 0x000fc600078e0212 */
[----:B------:R-:W-:Y:S01]  /*0760*/  LOP3.LUT R2, R0, 0xfffffff8, RZ, 0xc0, !PT ;  /* 0xfffffff800027812 */ /* 0x000fe200078ec0ff */
[----:B------:R-:W-:Y:S01]  /*0770*/  IMAD R3, R3, c[0x0][0x214], R124 ;  /* 0x0000850003037a24 */ /* 0x000fe200078e027c */
[----:B------:R-:W-:-:S03]  /*0780*/  SHF.R.S32.HI R0, RZ, 0x3, R0 ;  /* 0x00000003ff007819 */ /* 0x000fc60000011400 */
[----:B------:R-:W-:Y:S01]  /*0790*/  IMAD.IADD R13, R13, 0x1, -R2 ;  /* 0x000000010d0d7824 */ /* 0x000fe200078e0a02 */
[----:B------:R-:W-:Y:S01]  /*07a0*/  ISETP.GE.AND P1, PT, R0, R127, PT ;  /* 0x0000007f0000720c */ /* 0x000fe20003f26270 */
[----:B------:R-:W-:Y:S02]  /*07b0*/  IMAD R7, R3, c[0x0][0x22c], RZ ;  /* 0x00008b0003077a24 */ /* 0x000fe400078e02ff */
[----:B------:R-:W-:-:S05]  /*07c0*/  IMAD.SHL.U32 R4, R13, 0x4, RZ ;  /* 0x000000040d047824 */ /* 0x000fca00078e00ff */
[----:B------:R-:W-:-:S05]  /*07d0*/  SHF.R.S32.HI R5, RZ, 0x1f, R4 ;  /* 0x0000001fff057819 */ /* 0x000fca0000011404 */
[----:B------:R-:W-:-:S05]  /*07e0*/  IMAD.WIDE R8, R0, 0x60, R4 ;  /* 0x0000006000087825 */ /* 0x000fca00078e0204 */
[----:B------:R-:W-:-:S04]  /*07f0*/  IADD3 R2, P0, R7, R8, RZ ;  /* 0x0000000807027210 */ /* 0x000fc80007f1e0ff */
[----:B------:R-:W-:Y:S02]  /*0800*/  LEA.HI.X.SX32 R7, R7, R9, 0x1, P0 ;  /* 0x0000000907077211 */ /* 0x000fe400000f0eff */
[----:B------:R-:W-:Y:S02]  /*0810*/  LEA R10, P0, R2, c[0x0][0x1d8], 0x2 ;  /* 0x00007600020a7a11 */ /* 0x000fe400078010ff */
[----:B------:R-:W-:Y:S02]  /*0820*/  IADD3 R9, R4, 0x20, RZ ;  /* 0x0000002004097810 */ /* 0x000fe40007ffe0ff */
[----:B------:R-:W-:Y:S02]  /*0830*/  LEA.HI.X R11, R2, c[0x0][0x1dc], R7, 0x2, P0 ;  /* 0x00007700020b7a11 */ /* 0x000fe400000f1407 */
[----:B------:R-:W-:Y:S01]  /*0840*/  IADD3 R7, R4, 0x40, RZ ;  /* 0x0000004004077810 */ /* 0x000fe20007ffe0ff */
[----:B------:R-:W-:Y:S05]  /*0850*/  @P1 BRA `(.L_x_1176) ;  /* 0x0000006000001947 */ /* 0x000fea0003800000 */
[----:B------:R-:W-:Y:S02]  /*0860*/  ISETP.GE.AND P2, PT, R4, c[0x0][0x220], PT ;  /* 0x0000880004007a0c */ /* 0x000fe40003f46270 */
[----:B------:R-:W-:-:S02]  /*0870*/  ISETP.GE.AND P1, PT, R9, c[0x0][0x220], PT ;  /* 0x0000880009007a0c */ /* 0x000fc40003f26270 */
[----:B------:R-:W-:-:S09]  /*0880*/  ISETP.GE.AND P0, PT, R7, c[0x0][0x220], PT ;  /* 0x0000880007007a0c */ /* 0x000fd20003f06270 */
[----:B------:R1:W-:Y:S04]  /*0890*/  @!P2 STG.E.128 [R10.64], RZ ;  /* 0x000000ff0a00a986 */ /* 0x0003e8000c101d06 */
[----:B------:R1:W-:Y:S04]  /*08a0*/  @!P1 STG.E.128 [R10.64+0x80], RZ ;  /* 0x000080ff0a009986 */ /* 0x0003e8000c101d06 */
[----:B------:R1:W-:Y:S02]  /*08b0*/  @!P0 STG.E.128 [R10.64+0x100], RZ ;  /* 0x000100ff0a008986 */ /* 0x0003e4000c101d06 */
.L_x_1176:
[----:B------:R-:W-:Y:S05]  /*08c0*/  BSYNC B0 ;  /* 0x0000000000007941 */ /* 0x000fea0003800000 */
.L_x_1175:
[----:B------:R-:W-:Y:S01]  /*08d0*/  IADD3 R8, R0, 0x10, RZ ;  /* 0x0000001000087810 */ /* 0x000fe20007ffe0ff */
[----:B------:R-:W-:Y:S03]  /*08e0*/  BSSY B0, `(.L_x_1177) ;  /* 0x0000009000007945 */ /* 0x000fe60003800000 */
[----:B------:R-:W-:-:S13]  /*08f0*/  ISETP.GE.AND P0, PT, R8, R127, PT ;  /* 0x0000007f0800720c */ /* 0x000fda0003f06270 */
[----:B------:R-:W-:Y:S05]  /*0900*/  @P0 BRA `(.L_x_1178) ;  /* 0x0000006000000947 */ /* 0x000fea0003800000 */
[----:B------:R-:W-:Y:S02]  /*0910*/  ISETP.GE.AND P2, PT, R4, c[0x0][0x220], PT ;  /* 0x0000880004007a0c */ /* 0x000fe40003f46270 */
[----:B------:R-:W-:Y:S02]  /*0920*/  ISETP.GE.AND P1, PT, R9, c[0x0][0x220], PT ;  /* 0x0000880009007a0c */ /* 0x000fe40003f26270 */
[----:B------:R-:W-:-:S09]  /*0930*/  ISETP.GE.AND P0, PT, R7, c[0x0][0x220], PT ;  /* 0x0000880007007a0c */ /* 0x000fd20003f06270 */
[----:B------:R2:W-:Y:S04]  /*0940*/  @!P2 STG.E.128 [R10.64+0x1800], RZ ;  /* 0x001800ff0a00a986 */ /* 0x0005e8000c101d06 */
[----:B------:R2:W-:Y:S04]  /*0950*/  @!P1 STG.E.128 [R10.64+0x1880], RZ ;  /* 0x001880ff0a009986 */ /* 0x0005e8000c101d06 */
[----:B------:R2:W-:Y:S02]  /*0960*/  @!P0 STG.E.128 [R10.64+0x1900], RZ ;  /* 0x001900ff0a008986 */ /* 0x0005e4000c101d06 */
.L_x_1178:
[----:B------:R-:W-:Y:S05]  /*0970*/  BSYNC B0 ;  /* 0x0000000000007941 */ /* 0x000fea0003800000 */
.L_x_1177:
        /* <DEDUP_REMOVED lines=10> */
.L_x_1180:
[----:B------:R-:W-:Y:S05]  /*0a20*/  BSYNC B0 ;  /* 0x0000000000007941 */ /* 0x000fea0003800000 */
.L_x_1179:
        /* <DEDUP_REMOVED lines=10> */
.L_x_1182:
[----:B------:R-:W-:Y:S05]  /*0ad0*/  BSYNC B0 ;  /* 0x0000000000007941 */ /* 0x000fea0003800000 */
.L_x_1181:
[----:B------:R-:W-:Y:S02]  /*0ae0*/  ISETP.NE.AND P4, PT, R13, RZ, PT ;  /* 0x000000ff0d00720c */ /* 0x000fe40003f85270 */
[----:B------:R-:W-:-:S02]  /*0af0*/  SHF.R.S32.HI R5, RZ, 0x1f, R3 ;  /* 0x0000001fff057819 */ /* 0x000fc40000011403 */
[-C--:B------:R-:W-:Y:S02]  /*0b00*/  ISETP.GE.OR P2, PT, R8, R127.reuse, P4 ;  /* 0x0000007f0800720c */ /* 0x080fe40002746670 */
[-C--:B------:R-:W-:Y:S02]  /*0b10*/  ISETP.GE.OR P3, PT, R0, R127.reuse, P4 ;  /* 0x0000007f0000720c */ /* 0x080fe40002766670 */
[-C--:B------:R-:W-:Y:S02]  /*0b20*/  ISETP.GE.OR P1, PT, R6, R127.reuse, P4 ;  /* 0x0000007f0600720c */ /* 0x080fe40002726670 */
[----:B------:R-:W-:Y:S02]  /*0b30*/  IADD3 R3, P0, R3, R0, RZ ;  /* 0x0000000003037210 */ /* 0x000fe40007f1e0ff */
[----:B------:R-:W-:Y:S02]  /*0b40*/  ISETP.GE.OR P4, PT, R2, R127, P4 ;  /* 0x0000007f0200720c */ /* 0x000fe40002786670 */
[----:B------:R-:W-:-:S02]  /*0b50*/  LEA.HI.X.SX32 R0, R0, R5, 0x1, P0 ;  /* 0x0000000500007211 */ /* 0x000fc400000f0eff */
[----:B------:R-:W-:-:S03]  /*0b60*/  LEA R6, P0, R3, c[0x0][0x208], 0x2 ;  /* 0x0000820003067a11 */ /* 0x000fc600078010ff */
[----:B------:R-:W-:Y:S01]  /*0b70*/  @!P3 IMAD.MOV.U32 R4, RZ, RZ, -0x800000 ;  /* 0xff800000ff04b424 */ /* 0x000fe200078e00ff */
[----:B------:R-:W-:Y:S01]  /*0b80*/  LEA.HI.X R7, R3, c[0x0][0x20c], R0, 0x2, P0 ;  /* 0x0000830003077a11 */ /* 0x000fe200000f1400 */
[----:B------:R-:W-:Y:S02]  /*0b90*/  @!P2 IMAD.MOV.U32 R3, RZ, RZ, -0x800000 ;  /* 0xff800000ff03a424 */ /* 0x000fe400078e00ff */
[----:B------:R-:W-:Y:S02]  /*0ba0*/  @!P1 IMAD.MOV.U32 R0, RZ, RZ, -0x800000 ;  /* 0xff800000ff009424 */ /* 0x000fe400078e00ff */
[----:B------:R1:W-:Y:S04]  /*0bb0*/  @!P3 STG.E [R6.64], R4 ;  /* 0x000000040600b986 */ /* 0x0003e8000c101906 */
[----:B------:R1:W-:Y:S04]  /*0bc0*/  @!P2 STG.E [R6.64+0x40], R3 ;  /* 0x000040030600a986 */ /* 0x0003e8000c101906 */
[----:B------:R1:W-:Y:S01]  /*0bd0*/  @!P1 STG.E [R6.64+0x80], R0 ;  /* 0x0000800006009986 */ /* 0x0003e2000c101906 */
[----:B------:R-:W-:Y:S05]  /*0be0*/  @P4 EXIT ;  /* 0x000000000000494d */ /* 0x000fea0003800000 */
[----:B-1----:R-:W-:-:S05]  /*0bf0*/  MOV R3, 0xff800000 ;  /* 0xff80000000037802 */ /* 0x002fca0000000f00 */
[----:B------:R-:W-:Y:S01]  /*0c00*/  STG.E [R6.64+0xc0], R3 ;  /* 0x0000c00306007986 */ /* 0x000fe2000c101906 */
[----:B------:R-:W-:Y:S05]  /*0c10*/  EXIT ;  /* 0x000000000000794d */ /* 0x000fea0003800000 */
.L_x_1174:
[----:B-1----:R-:W-:Y:S01]  /*0c20*/  ISETP.NE.U32.AND P1, PT, RZ, c[0x0][0x2c0], PT ;  /* 0x0000b000ff007a0c */ /* 0x002fe20003f25070 */
        /* <DEDUP_REMOVED lines=20> */
[----:B-1----:R-:W1:Y:S01]  /*0d70*/  I2F.RP R6, R133 ;  /* 0x0000008500067306 */ /* 0x002e620000209400 */
[----:B------:R-:W-:-:S04]  /*0d80*/  LEA R15, R118, 0xffffff80, 0x7 ;  /* 0xffffff80760f7811 */ /* 0x000fc800078e38ff */
[----:B-----5:R-:W-:-:S03]  /*0d90*/  IABS R0, R15 ;  /* 0x0000000f00007213 */ /* 0x020fc60000000000 */
[----:B-1----:R-:W1:Y:S02]  /*0da0*/  MUFU.RCP R4, R6 ;  /* 0x0000000600047308 */ /* 0x002e640000001000 */
[----:B-1----:R-:W-:-:S06]  /*0db0*/  IADD3 R4, R4, 0xffffffe, RZ ;  /* 0x0ffffffe04047810 */ /* 0x002fcc0007ffe0ff */
[----:B------:R-:W1:Y:S02]  /*0dc0*/  F2I.FTZ.U32.TRUNC.NTZ R5, R4 ;  /* 0x0000000400057305 */ /* 0x000e64000021f000 */
[----:B-1----:R-:W-:Y:S02]  /*0dd0*/  IMAD.MOV R2, RZ, RZ, -R5 ;  /* 0x000000ffff027224 */ /* 0x002fe400078e0a05 */
[----:B------:R-:W-:Y:S02]  /*0de0*/  IMAD.MOV.U32 R4, RZ, RZ, RZ ;  /* 0x000000ffff047224 */ /* 0x000fe400078e00ff */
[----:B------:R-:W-:-:S04]  /*0df0*/  IMAD R2, R2, R133, RZ ;  /* 0x0000008502027224 */ /* 0x000fc800078e02ff */
        /* <DEDUP_REMOVED lines=11> */
[----:B------:R-:W-:-:S07]  /*0eb0*/  ISETP.GE.AND P0, PT, R0, RZ, PT ;  /* 0x000000ff0000720c */ /* 0x000fce0003f06270 */
[----:B------:R-:W-:-:S06]  /*0ec0*/  @P2 IADD3 R3, R3, 0x1, RZ ;  /* 0x0000000103032810 */ /* 0x000fcc0007ffe0ff */
[----:B------:R-:W-:Y:S01]  /*0ed0*/  @!P0 IMAD.MOV R3, RZ, RZ, -R3 ;  /* 0x000000ffff038224 */ /* 0x000fe200078e0a03 */
[----:B------:R-:W-:-:S05]  /*0ee0*/  @!P1 LOP3.LUT R3, RZ, c[0x0][0x2d0], RZ, 0x33, !PT ;  /* 0x0000b400ff039a12 */ /* 0x000fca00078e33ff */
[----:B------:R-:W-:-:S06]  /*0ef0*/  IMAD.WIDE R28, R3, 0x4, R188 ;  /* 0x00000004031c7825 */ /* 0x000fcc00078e02bc */
[----:B------:R-:W2:Y:S01]  /*0f00*/  LDG.E R28, [R28.64] ;  /* 0x000000061c1c7981 */ /* 0x000ea2000c1e1900 */
[----:B------:R-:W-:-:S04]  /*0f10*/  IABS R0, c[0x0][0x1c8] ;  /* 0x0000720000007a13 */ /* 0x000fc80000000000 */
[----:B------:R-:W1:Y:S08]  /*0f20*/  I2F.RP R5, R0 ;  /* 0x0000000000057306 */ /* 0x000e700000209400 */
[----:B-1----:R-:W1:Y:S02]  /*0f30*/  MUFU.RCP R8, R5 ;  /* 0x0000000500087308 */ /* 0x002e640000001000 */
[----:B-1----:R-:W-:-:S06]  /*0f40*/  IADD3 R8, R8, 0xffffffe, RZ ;  /* 0x0ffffffe08087810 */ /* 0x002fcc0007ffe0ff */
[----:B------:R-:W1:Y:S02]  /*0f50*/  F2I.FTZ.U32.TRUNC.NTZ R9, R8 ;  /* 0x0000000800097305 */ /* 0x000e64000021f000 */
[----:B-1----:R-:W-:Y:S01]  /*0f60*/  IADD3 R2, RZ, -R9, RZ ;  /* 0x80000009ff027210 */ /* 0x002fe20007ffe0ff */
        /* <DEDUP_REMOVED lines=20> */
[----:B------:R-:W-:Y:S02]  /*10b0*/  @!P1 LOP3.LUT R14, RZ, c[0x0][0x1c8], RZ, 0x33, !PT ;  /* 0x00007200ff0e9a12 */ /* 0x000fe400078e33ff */
        /* <DEDUP_REMOVED lines=10> */
[----:B------:R-:W-:Y:S02]  /*1160*/  SHF.R.S32.HI R11, RZ, 0x1f, R14 ;  /* 0x0000001fff0b7819 */ /* 0x000fe4000001140e */
[----:B------:R-:W-:Y:S01]  /*1170*/  IADD3 R6, R29, R6, RZ ;  /* 0x000000061d067210 */ /* 0x000fe20007ffe0ff */
[----:B------:R-:W-:Y:S02]  /*1180*/  IMAD.IADD R27, R27, 0x1, R3 ;  /* 0x000000011b1b7824 */ /* 0x000fe400078e0203 */
[----:B------:R-:W-:Y:S02]  /*1190*/  IMAD R3, R11, c[0x0][0x1b0], RZ ;  /* 0x00006c000b037a24 */ /* 0x000fe400078e02ff */
[----:B------:R-:W-:-:S04]  /*11a0*/  IMAD.WIDE.U32 R26, R14, c[0x0][0x1b0], R26 ;  /* 0x00006c000e1a7a25 */ /* 0x000fc800078e001a */
[----:B------:R-:W-:-:S04]  /*11b0*/  IMAD R2, R14, c[0x0][0x1b4], R3 ;  /* 0x00006d000e027a24 */ /* 0x000fc800078e0203 */
[----:B------:R-:W-:Y:S01]  /*11c0*/  IMAD.IADD R2, R27, 0x1, R2 ;  /* 0x000000011b027824 */ /* 0x000fe200078e0202 */
[----:B------:R-:W-:Y:S05]  /*11d0*/  BRA `(.L_x_1184) ;  /* 0x0000043000007947 */ /* 0x000fea0003800000 */
.L_x_1183:
        /* <DEDUP_REMOVED lines=16> */
[----:B------:R-:W-:Y:S02]  /*12e0*/  MOV R4, R8 ;  /* 0x0000000800047202 */ /* 0x000fe40000000f00 */
.L_x_1185:
[----:B------:R-:W-:Y:S02]  /*12f0*/  IABS R9, c[0x0][0x1c8] ;  /* 0x0000720000097a13 */ /* 0x000fe40000000000 */
[----:B------:R-:W-:Y:S02]  /*1300*/  LEA R15, R118, 0xffffff80, 0x7 ;  /* 0xffffff80760f7811 */ /* 0x000fe400078e38ff */
[----:B------:R-:W1:Y:S01]  /*1310*/  I2F.RP R12, R9 ;  /* 0x00000009000c7306 */ /* 0x000e620000209400 */
[----:B------:R-:W-:Y:S02]  /*1320*/  @P3 IADD3 R6, R3, R6, RZ ;  /* 0x0000000603063210 */ /* 0x000fe40007ffe0ff */
[----:B------:R-:W-:-:S04]  /*1330*/  IMAD.WIDE.U32 R4, R15, c[0x0][0x198], R4 ;  /* 0x000066000f047a25 */ /* 0x000fc800078e0004 */
[----:B------:R-:W-:Y:S01]  /*1340*/  @P3 IMAD.WIDE.U32 R28, R6, c[0x0][0x1a0], RZ ;  /* 0x00006800061c3a25 */ /* 0x000fe200078e00ff */
[----:B------:R-:W-:-:S03]  /*1350*/  MOV R26, R4 ;  /* 0x00000004001a7202 */ /* 0x000fc60000000f00 */
[----:B------:R-:W-:Y:S01]  /*1360*/  @P3 IMAD R6, R6, c[0x0][0x1a4], R29 ;  /* 0x0000690006063a24 */ /* 0x000fe200078e021d */
[----:B-1----:R-:W1:Y:S02]  /*1370*/  MUFU.RCP R10, R12 ;  /* 0x0000000c000a7308 */ /* 0x002e640000001000 */
[----:B-1----:R-:W-:-:S06]  /*1380*/  IADD3 R10, R10, 0xffffffe, RZ ;  /* 0x0ffffffe0a0a7810 */ /* 0x002fcc0007ffe0ff */
[----:B------:R-:W1:Y:S02]  /*1390*/  F2I.FTZ.U32.TRUNC.NTZ R11, R10 ;  /* 0x0000000a000b7305 */ /* 0x000e64000021f000 */
[----:B-1----:R-:W-:Y:S02]  /*13a0*/  IMAD.MOV R2, RZ, RZ, -R11 ;  /* 0x000000ffff027224 */ /* 0x002fe400078e0a0b */
[----:B------:R-:W-:Y:S02]  /*13b0*/  IMAD.MOV.U32 R10, RZ, RZ, RZ ;  /* 0x000000ffff0a7224 */ /* 0x000fe400078e00ff */
        /* <DEDUP_REMOVED lines=14> */
[----:B------:R-:W-:-:S05]  /*14a0*/  SHF.R.S32.HI R9, RZ, 0x1f, R15 ;  /* 0x0000001fff097819 */ /* 0x000fca000001140f */
[----:B------:R-:W-:Y:S01]  /*14b0*/  @P2 IADD3 R14, R14, 0x1, RZ ;  /* 0x000000010e0e2810 */ /* 0x000fe20007ffe0ff */
[----:B------:R-:W-:-:S04]  /*14c0*/  IMAD R2, R9, c[0x0][0x198], RZ ;  /* 0x0000660009027a24 */ /* 0x000fc800078e02ff */
[----:B------:R-:W-:Y:S02]  /*14d0*/  IMAD R17, R15, c[0x0][0x19c], R2 ;  /* 0x000067000f117a24 */ /* 0x000fe400078e0202 */
[----:B------:R-:W-:Y:S01]  /*14e0*/  @!P1 IMAD.MOV R14, RZ, RZ, -R14 ;  /* 0x000000ffff0e9224 */ /* 0x000fe200078e0a0e */
[----:B------:R-:W-:Y:S01]  /*14f0*/  @!P0 LOP3.LUT R14, RZ, c[0x0][0x1c8], RZ, 0x33, !PT ;  /* 0x00007200ff0e8a12 */ /* 0x000fe200078e33ff */
[----:B------:R-:W-:-:S03]  /*1500*/  IMAD.IADD R27, R5, 0x1, R17 ;  /* 0x00000001051b7824 */ /* 0x000fc600078e0211 */
[----:B------:R-:W-:Y:S01]  /*1510*/  SHF.R.S32.HI R11, RZ, 0x1f, R14 ;  /* 0x0000001fff0b7819 */ /* 0x000fe2000001140e */
[----:B------:R-:W-:-:S04]  /*1520*/  IMAD.WIDE.U32 R26, R14, c[0x0][0x1b0], R26 ;  /* 0x00006c000e1a7a25 */ /* 0x000fc800078e001a */
[----:B------:R-:W-:-:S04]  /*1530*/  IMAD R5, R11, c[0x0][0x1b0], RZ ;  /* 0x00006c000b057a24 */ /* 0x000fc800078e02ff */
[----:B------:R-:W-:-:S04]  /*1540*/  IMAD R2, R14, c[0x0][0x1b4], R5 ;  /* 0x00006d000e027a24 */ /* 0x000fc800078e0205 */
[----:B------:R-:W-:Y:S01]  /*1550*/  IMAD.IADD R2, R27, 0x1, R2 ;  /* 0x000000011b027824 */ /* 0x000fe200078e0202 */
[----:B------:R-:W-:Y:S05]  /*1560*/  @P3 BRA `(.L_x_1184) ;  /* 0x000000a000003947 */ /* 0x000fea0003800000 */
[----:B------:R-:W-:Y:S01]  /*1570*/  SHF.R.S32.HI R6, RZ, 0x1f, R3 ;  /* 0x0000001fff067819 */ /* 0x000fe20000011403 */
[----:B------:R-:W-:Y:S01]  /*1580*/  IMAD.WIDE.U32 R16, R3, c[0x0][0x1a0], RZ ;  /* 0x0000680003107a25 */ /* 0x000fe200078e00ff */
[----:B-----5:R-:W-:-:S03]  /*1590*/  SHF.R.S32.HI R4, RZ, 0x1f, R0 ;  /* 0x0000001fff047819 */ /* 0x020fc60000011400 */
[----:B------:R-:W-:-:S04]  /*15a0*/  IMAD R6, R6, c[0x0][0x1a0], RZ ;  /* 0x0000680006067a24 */ /* 0x000fc800078e02ff */
[----:B------:R-:W-:Y:S02]  /*15b0*/  IMAD R6, R3, c[0x0][0x1a4], R6 ;  /* 0x0000690003067a24 */ /* 0x000fe400078e0206 */
[----:B------:R-:W-:-:S03]  /*15c0*/  IMAD R3, R4, c[0x0][0x188], RZ ;  /* 0x0000620004037a24 */ /* 0x000fc600078e02ff */
[----:B------:R-:W-:Y:S01]  /*15d0*/  IADD3 R17, R17, R6, RZ ;  /* 0x0000000611117210 */ /* 0x000fe20007ffe0ff */
[----:B------:R-:W-:-:S04]  /*15e0*/  IMAD R3, R0, c[0x0][0x18c], R3 ;  /* 0x0000630000037a24 */ /* 0x000fc800078e0203 */
[----:B------:R-:W-:-:S05]  /*15f0*/  IMAD.WIDE.U32 R28, R0, c[0x0][0x188], R16 ;  /* 0x00006200001c7a25 */ /* 0x000fca00078e0010 */
[----:B------:R-:W-:Y:S02]  /*1600*/  IADD3 R6, R29, R3, RZ ;  /* 0x000000031d067210 */ /* 0x000fe40007ffe0ff */
.L_x_1184:
[----:B------:R-:W-:Y:S01]  /*1610*/  ISETP.NE.AND P0, PT, R7, -0x1, PT ;  /* 0xffffffff0700780c */ /* 0x000fe20003f05270 */
[----:B------:R-:W-:Y:S01]  /*1620*/  IMAD R11, R11, c[0x0][0x1b8], RZ ;  /* 0x00006e000b0b7a24 */ /* 0x000fe200078e02ff */
[----:B------:R-:W-:Y:S01]  /*1630*/  SHF.R.S32.HI R4, RZ, 0x1f, R13 ;  /* 0x0000001fff047819 */ /* 0x000fe2000001140d */
[----:B------:R-:W-:Y:S01]  /*1640*/  IMAD.IADD R174, R127, 0x1, -R124 ;  /* 0x000000017fae7824 */ /* 0x000fe200078e0a7c */
[----:B------:R-:W-:Y:S02]  /*1650*/  BSSY B0, `(.L_x_1186) ;  /* 0x0000072000007945 */ /* 0x000fe40003800000 */
[----:B------:R-:W-:-:S04]  /*1660*/  LEA.HI R5, R4, R13, RZ, 0x2 ;  /* 0x0000000d04057211 */ /* 0x000fc800078f10ff */
[----:B------:R-:W-:Y:S02]  /*1670*/  LOP3.LUT R8, R5, 0xfffffffc, RZ, 0xc0, !PT ;  /* 0xfffffffc05087812 */ /* 0x000fe400078ec0ff */
[----:B------:R-:W-:Y:S01]  /*1680*/  SHF.R.S32.HI R16, RZ, 0x2, R5 ;  /* 0x00000002ff107819 */ /* 0x000fe20000011405 */
[----:B------:R-:W-:Y:S01]  /*1690*/  @P0 IMAD.WIDE.U32 R24, R7, c[0x0][0x190], RZ ;  /* 0x0000640007180a25 */ /* 0x000fe200078e00ff */
[----:B------:R-:W-:Y:S02]  /*16a0*/  @!P0 SHF.R.S32.HI R3, RZ, 0x1f, R186 ;  /* 0x0000001fff038819 */ /* 0x000fe400000114ba */
[----:B------:R-:W-:Y:S01]  /*16b0*/  SHF.R.S32.HI R17, RZ, 0x1f, R16 ;  /* 0x0000001fff117819 */ /* 0x000fe20000011410 */
[----:B------:R-:W-:Y:S02]  /*16c0*/  IMAD.IADD R185, R13, 0x1, -R8 ;  /* 0x000000010db97824 */ /* 0x000fe400078e0a08 */
[----:B------:R-:W-:Y:S02]  /*16d0*/  @!P0 IMAD R3, R3, c[0x0][0x178], RZ ;  /* 0x00005e0003038a24 */ /* 0x000fe400078e02ff */
[----:B------:R-:W-:-:S04]  /*16e0*/  @!P0 IMAD.WIDE.U32 R20, R186, c[0x0][0x178], RZ ;  /* 0x00005e00ba148a25 */ /* 0x000fc800078e00ff */
[----:B-----5:R-:W-:Y:S01]  /*16f0*/  @!P0 IMAD R0, R186, c[0x0][0x17c], R3 ;  /* 0x00005f00ba008a24 */ /* 0x020fe200078e0203 */
[----:B------:R-:W-:Y:S01]  /*1700*/  LEA.HI R3, R4, R13, RZ, 0x3 ;  /* 0x0000000d04037211 */ /* 0x000fe200078f18ff */
[----:B------:R-:W-:Y:S02]  /*1710*/  @P0 IMAD R7, R7, c[0x0][0x194], R25 ;  /* 0x0000650007070a24 */ /* 0x000fe400078e0219 */
[----:B------:R-:W-:Y:S02]  /*1720*/  IMAD.SHL.U32 R185, R185, 0x8, RZ ;  /* 0x00000008b9b97824 */ /* 0x000fe400078e00ff */
[----:B------:R-:W-:Y:S01]  /*1730*/  @!P0 IMAD.IADD R7, R21, 0x1, R0 ;  /* 0x0000000115078824 */ /* 0x000fe200078e0200 */
[----:B------:R-:W-:Y:S01]  /*1740*/  SHF.R.S32.HI R0, RZ, 0x3, R3 ;  /* 0x00000003ff007819 */ /* 0x000fe20000011403 */
[----:B------:R-:W-:Y:S01]  /*1750*/  @!P0 IMAD.MOV.U32 R24, RZ, RZ, R20 ;  /* 0x000000ffff188224 */ /* 0x000fe200078e0014 */
[----:B------:R-:W-:Y:S01]  /*1760*/  IADD3 R28, P1, R185, R28, RZ ;  /* 0x0000001cb91c7210 */ /* 0x000fe20007f3e0ff */
[----:B------:R-:W-:Y:S01]  /*1770*/  IMAD R135, R17, c[0x0][0x198], RZ ;  /* 0x0000660011877a24 */ /* 0x000fe200078e02ff */
[----:B------:R-:W-:Y:S01]  /*1780*/  SHF.R.S32.HI R19, RZ, 0x1f, R185 ;  /* 0x0000001fff137819 */ /* 0x000fe200000114b9 */
[----:B------:R-:W-:Y:S01]  /*1790*/  IMAD.WIDE R22, R23, 0x40, R16 ;  /* 0x0000004017167825 */ /* 0x000fe200078e0210 */
[----:B------:R-:W-:-:S02]  /*17a0*/  LEA.HI R21, R3, R0, RZ, 0x1 ;  /* 0x0000000003157211 */ /* 0x000fc400078f08ff */
[----:B------:R-:W-:Y:S01]  /*17b0*/  IADD3 R26, P2, R185, R26, RZ ;  /* 0x0000001ab91a7210 */ /* 0x000fe20007f5e0ff */
[----:B------:R-:W-:Y:S01]  /*17c0*/  IMAD.X R29, R19, 0x1, R6, P1 ;  /* 0x00000001131d7824 */ /* 0x000fe200008e0606 */
[----:B------:R-:W-:Y:S01]  /*17d0*/  IADD3 R24, P0, R185, R24, RZ ;  /* 0x00000018b9187210 */ /* 0x000fe20007f1e0ff */
[----:B------:R-:W-:Y:S01]  /*17e0*/  IMAD R135, R16, c[0x0][0x19c], R135 ;  /* 0x0000670010877a24 */ /* 0x000fe200078e0287 */
[----:B------:R-:W-:Y:S01]  /*17f0*/  LOP3.LUT R21, R21, 0xfffffffe, RZ, 0xc0, !PT ;  /* 0xfffffffe15157812 */ /* 0x000fe200078ec0ff */
[----:B------:R-:W-:Y:S01]  /*1800*/  IMAD.X R27, R19, 0x1, R2, P2 ;  /* 0x00000001131b7824 */ /* 0x000fe200010e0602 */
[----:B------:R-:W-:Y:S01]  /*1810*/  LOP3.LUT R6, R3, 0xfffffff8, RZ, 0xc0, !PT ;  /* 0xfffffff803067812 */ /* 0x000fe200078ec0ff */
[----:B------:R-:W-:Y:S01]  /*1820*/  IMAD.X R25, R19, 0x1, R7, P0 ;  /* 0x0000000113197824 */ /* 0x000fe200000e0607 */
[-C--:B------:R-:W-:Y:S01]  /*1830*/  LEA.HI R3, R4, R13.reuse, RZ, 0x5 ;  /* 0x0000000d04037211 */ /* 0x080fe200078f28ff */
[C---:B------:R-:W-:Y:S01]  /*1840*/  IMAD.IADD R2, R0.reuse, 0x1, -R21 ;  /* 0x0000000100027824 */ /* 0x040fe200078e0a15 */
[----:B------:R-:W-:Y:S01]  /*1850*/  LEA.HI R21, R5, R16, RZ, 0x1 ;  /* 0x0000001005157211 */ /* 0x000fe200078f08ff */
[----:B------:R-:W-:Y:S01]  /*1860*/  IMAD.SHL.U32 R7, R0, 0x40, RZ ;  /* 0x0000004000077824 */ /* 0x000fe200078e00ff */
[----:B------:R-:W-:Y:S01]  /*1870*/  LEA.HI R5, R4, R13, RZ, 0x4 ;  /* 0x0000000d04057211 */ /* 0x000fe200078f20ff */
[----:B------:R-:W-:Y:S01]  /*1880*/  IMAD.IADD R0, R13, 0x1, -R6 ;  /* 0x000000010d007824 */ /* 0x000fe200078e0a06 */
[----:B------:R-:W-:Y:S01]  /*1890*/  LOP3.LUT R21, R21, 0x7fffffe, RZ, 0xc0, !PT ;  /* 0x07fffffe15157812 */ /* 0x000fe200078ec0ff */
[----:B------:R-:W-:Y:S01]  /*18a0*/  IMAD.WIDE.U32 R26, R16, c[0x0][0x198], R26 ;  /* 0x00006600101a7a25 */ /* 0x000fe200078e001a */
[----:B------:R-:W-:-:S02]  /*18b0*/  LOP3.LUT R6, R7, 0xc0, RZ, 0xc0, !PT ;  /* 0x000000c007067812 */ /* 0x000fc400078ec0ff */
[----:B------:R-:W-:Y:S01]  /*18c0*/  LEA.HI R4, R0, R0, RZ, 0x1 ;  /* 0x0000000000047211 */ /* 0x000fe200078f08ff */
[----:B------:R-:W-:Y:S01]  /*18d0*/  IMAD.IADD R10, R16, 0x1, -R21 ;  /* 0x00000001100a7824 */ /* 0x000fe200078e0a15 */
[----:B------:R-:W-:Y:S01]  /*18e0*/  LOP3.LUT R8, R5, 0xfffffff0, RZ, 0xc0, !PT ;  /* 0xfffffff005087812 */ /* 0x000fe200078ec0ff */
[----:B------:R-:W-:Y:S01]  /*18f0*/  IMAD.IADD R135, R27, 0x1, R135 ;  /* 0x000000011b877824 */ /* 0x000fe200078e0287 */
[----:B------:R-:W-:Y:S02]  /*1900*/  LOP3.LUT R7, R4, 0xfffffffe, RZ, 0xc0, !PT ;  /* 0xfffffffe04077812 */ /* 0x000fe400078ec0ff */
[----:B------:R-:W-:Y:S02]  /*1910*/  SHF.R.S32.HI R125, RZ, 0x5, R3 ;  /* 0x00000005ff7d7819 */ /* 0x000fe40000011403 */
[----:B------:R-:W-:Y:S01]  /*1920*/  IADD3 R120, P0, R16, R15, RZ ;  /* 0x0000000f10787210 */ /* 0x000fe20007f1e0ff */
[----:B------:R-:W-:Y:S01]  /*1930*/  IMAD.IADD R0, R0, 0x1, -R7 ;  /* 0x0000000100007824 */ /* 0x000fe200078e0a07 */
[----:B------:R-:W-:Y:S01]  /*1940*/  LEA R181, R125, R10, 0x3 ;  /* 0x0000000a7db57211 */ /* 0x000fe200078e18ff */
[----:B------:R-:W-:Y:S01]  /*1950*/  IMAD.IADD R7, R13, 0x1, -R8 ;  /* 0x000000010d077824 */ /* 0x000fe200078e0a08 */
[----:B------:R-:W-:Y:S01]  /*1960*/  LOP3.LUT R19, R6, 0x18, R185, 0xf8, !PT ;  /* 0x0000001806137812 */ /* 0x000fe200078ef8b9 */
[----:B------:R-:W-:Y:S01]  /*1970*/  IMAD.X R8, R17, 0x1, R9, P0 ;  /* 0x0000000111087824 */ /* 0x000fe200000e0609 */
[----:B------:R-:W-:-:S02]  /*1980*/  SHF.R.U32.HI R6, RZ, 0x3, R6 ;  /* 0x00000003ff067819 */ /* 0x000fc40000011606 */
[----:B------:R-:W-:Y:S02]  /*1990*/  LEA.HI R10, R7, R7, RZ, 0x1 ;  /* 0x00000007070a7211 */ /* 0x000fe400078f08ff */
[----:B------:R-:W-:Y:S02]  /*19a0*/  LOP3.LUT R6, R19, R6, RZ, 0x3c, !PT ;  /* 0x0000000613067212 */ /* 0x000fe400078e3cff */
[--C-:B------:R-:W-:Y:S02]  /*19b0*/  SHF.R.S32.HI R12, RZ, 0x1, R10.reuse ;  /* 0x00000001ff0c7819 */ /* 0x100fe4000001140a */
[----:B------:R-:W-:Y:S01]  /*19c0*/  SHF.R.S32.HI R9, RZ, 0x1f, R10 ;  /* 0x0000001fff097819 */ /* 0x000fe2000001140a */
[----:B------:R-:W-:Y:S01]  /*19d0*/  IMAD.U32 R181, R181, 0x20, R6 ;  /* 0x00000020b5b57824 */ /* 0x000fe200078e0006 */
[----:B------:R-:W-:Y:S01]  /*19e0*/  ISETP.GE.AND P0, PT, R16, R174, PT ;  /* 0x000000ae1000720c */ /* 0x000fe20003f06270 */
[C---:B------:R-:W-:Y:S01]  /*19f0*/  IMAD R6, R14.reuse, c[0x0][0x1bc], R11 ;  /* 0x00006f000e067a24 */ /* 0x040fe200078e020b */
[----:B------:R-:W-:Y:S01]  /*1a00*/  LEA.HI R9, R9, R12, RZ, 0x2 ;  /* 0x0000000c09097211 */ /* 0x000fe200078f10ff */
[----:B------:R-:W-:Y:S01]  /*1a10*/  IMAD.WIDE.U32 R14, R14, c[0x0][0x1b8], R28 ;  /* 0x00006e000e0e7a25 */ /* 0x000fe200078e001c */
[----:B------:R-:W-:-:S02]  /*1a20*/  SHF.R.S32.HI R21, RZ, 0x1f, R18 ;  /* 0x0000001fff157819 */ /* 0x000fc40000011412 */
[----:B------:R-:W-:Y:S01]  /*1a30*/  LOP3.LUT R9, R9, 0xfffffffc, RZ, 0xc0, !PT ;  /* 0xfffffffc09097812 */ /* 0x000fe200078ec0ff */
[----:B------:R-:W-:Y:S01]  /*1a40*/  IMAD.IADD R15, R15, 0x1, R6 ;  /* 0x000000010f0f7824 */ /* 0x000fe200078e0206 */
[----:B------:R-:W-:Y:S01]  /*1a50*/  MOV R134, R26 ;  /* 0x0000001a00867202 */ /* 0x000fe20000000f00 */
[----:B------:R-:W-:Y:S01]  /*1a60*/  IMAD R21, R21, c[0x0][0x1a8], RZ ;  /* 0x00006a0015157a24 */ /* 0x000fe200078e02ff */
[----:B------:R-:W-:Y:S01]  /*1a70*/  SHF.R.S32.HI R5, RZ, 0x4, R5 ;  /* 0x00000004ff057819 */ /* 0x000fe20000011405 */
[----:B------:R-:W-:Y:S01]  /*1a80*/  IMAD.IADD R6, R12, 0x1, -R9 ;  /* 0x000000010c067824 */ /* 0x000fe200078e0a09 */
[----:B------:R-:W-:Y:S01]  /*1a90*/  SHF.R.S32.HI R4, RZ, 0x1, R4 ;  /* 0x00000001ff047819 */ /* 0x000fe20000011404 */
[----:B------:R-:W-:Y:S01]  /*1aa0*/  IMAD R9, R8, c[0x0][0x1a0], RZ ;  /* 0x0000680008097a24 */ /* 0x000fe200078e02ff */
[----:B------:R-:W-:Y:S01]  /*1ab0*/  LOP3.LUT R8, R3, 0xffffffe0, RZ, 0xc0, !PT ;  /* 0xffffffe003087812 */ /* 0x000fe200078ec0ff */
[----:B------:R-:W-:Y:S01]  /*1ac0*/  IMAD R21, R18, c[0x0][0x1ac], R21 ;  /* 0x00006b0012157a24 */ /* 0x000fe200078e0215 */
[C---:B------:R-:W-:Y:S01]  /*1ad0*/  IADD3 R184, R185.reuse, 0x20, RZ ;  /* 0x00000020b9b87810 */ /* 0x040fe20007ffe0ff */
[----:B------:R-:W-:Y:S01]  /*1ae0*/  IMAD R3, R120, c[0x0][0x1a4], R9 ;  /* 0x0000690078037a24 */ /* 0x000fe200078e0209 */
[----:B------:R-:W-:Y:S01]  /*1af0*/  IADD3 R183, R185, 0x40, RZ ;  /* 0x00000040b9b77810 */ /* 0x000fe20007ffe0ff */
[----:B------:R-:W-:-:S04]  /*1b00*/  IMAD.WIDE.U32 R18, R18, c[0x0][0x1a8], R24 ;  /* 0x00006a0012127a25 */ /* 0x000fc800078e0018 */
[----:B------:R-:W-:-:S04]  /*1b10*/  IMAD.WIDE.U32 R120, R120, c[0x0][0x1a0], R14 ;  /* 0x0000680078787a25 */ /* 0x000fc800078e000e */
[----:B------:R-:W-:Y:S02]  /*1b20*/  IMAD.IADD R9, R13, 0x1, -R8 ;  /* 0x000000010d097824 */ /* 0x000fe400078e0a08 */
        /* <DEDUP_REMOVED lines=36> */
.L_x_1187:
[----:B------:R-:W-:Y:S05]  /*1d70*/  BSYNC B0 ;  /* 0x0000000000007941 */ /* 0x000fea0003800000 */
.L_x_1186:
        /* <DEDUP_REMOVED lines=36> */
.L_x_1189:
[----:B------:R-:W-:Y:S05]  /*1fc0*/  BSYNC B0 ;  /* 0x0000000000007941 */ /* 0x000fea0003800000 */
.L_x_1188:
        /* <DEDUP_REMOVED lines=33> */
.L_x_1191:
[----:B------:R-:W-:Y:S05]  /*21e0*/  BSYNC B0 ;  /* 0x0000000000007941 */ /* 0x000fea0003800000 */
.L_x_1190:
        /* <DEDUP_REMOVED lines=34> */
.L_x_1193:
[----:B------:R-:W-:Y:S05]  /*2410*/  BSYNC B0 ;  /* 0x0000000000007941 */ /* 0x000fea0003800000 */
.L_x_1192:
        /* <DEDUP_REMOVED lines=32> */
.L_x_1195:
[----:B------:R-:W-:Y:S05]  /*2620*/  BSYNC B0 ;  /* 0x0000000000007941 */ /* 0x000fea0003800000 */
.L_x_1194:
[----:B------:R-:W-:Y:S01]  /*2630*/  IADD3 R12, R16, 0x60, RZ ;  /* 0x00000060100c7810 */ /* 0x000fe20007ffe0ff */
[----:B------:R-:W-:Y:S03]  /*2640*/  BSSY B0, `(.L_x_1196) ;  /* 0x0000020000007945 */ /* 0x000fe60003800000 */
[----:B------:R-:W-:-:S13]  /*2650*/  ISETP.GE.AND P0, PT, R12, R3, PT ;  /* 0x000000030c00720c */ /* 0x000fda0003f06270 */
[----:B------:R-:W-:Y:S05]  /*2660*/  @P0 BRA `(.L_x_1197) ;  /* 0x000001d000000947 */ /* 0x000fea0003800000 */
[----:B------:R-:W-:Y:S01]  /*2670*/  ISETP.GE.AND P3, PT, R185, c[0x0][0x220], PT ;  /* 0x00008800b9007a0c */ /* 0x000fe20003f66270 */
[----:B------:R-:W-:Y:S01]  /*2680*/  ULDC UR4, c[0x0][0x19c] ;  /* 0x0000670000047ab9 */ /* 0x000fe20000000800 */
[----:B------:R-:W-:Y:S01]  /*2690*/  ISETP.GE.AND P2, PT, R184, c[0x0][0x220], PT ;  /* 0x00008800b8007a0c */ /* 0x000fe20003f46270 */
[----:B------:R-:W-:Y:S01]  /*26a0*/  UIMAD UR4, UR4, 0x60, URZ ;  /* 0x00000060040478a4 */ /* 0x000fe2000f8e023f */
[----:B--2---:R-:W-:Y:S01]  /*26b0*/  IMAD.WIDE.U32 R20, R132, 0x60, R134 ;  /* 0x0000006084147825 */ /* 0x004fe200078e0086 */
[----:B------:R-:W-:-:S04]  /*26c0*/  ISETP.GE.AND P0, PT, R183, c[0x0][0x220], PT ;  /* 0x00008800b7007a0c */ /* 0x000fc80003f06270 */
[----:B------:R-:W-:-:S04]  /*26d0*/  IADD3 R11, R21, UR4, RZ ;  /* 0x00000004150b7c10 */ /* 0x000fc8000fffe0ff */
        /* <DEDUP_REMOVED lines=22> */
.L_x_1197:
[----:B------:R-:W-:Y:S05]  /*2840*/  BSYNC B0 ;  /* 0x0000000000007941 */ /* 0x000fea0003800000 */
.L_x_1196:
[----:B------:R-:W0:Y:S01]  /*2850*/  LDGDEPBAR ;  /* 0x00000000000079af */ /* 0x000e220000000000 */
[----:B------:R-:W-:Y:S01]  /*2860*/  ISETP.GE.AND P1, PT, R16, R3, PT ;  /* 0x000000031000720c */ /* 0x000fe20003f26270 */
[----:B------:R-:W-:Y:S01]  /*2870*/  IMAD.SHL.U32 R136, R13, 0x2, RZ ;  /* 0x000000020d887824 */ /* 0x000fe200078e00ff */
[----:B------:R-:W-:Y:S01]  /*2880*/  SHF.R.S32.HI R180, RZ, 0x1f, R9 ;  /* 0x0000001fffb47819 */ /* 0x000fe20000011409 */
[----:B------:R-:W-:Y:S01]  /*2890*/  BSSY B0, `(.L_x_1198) ;  /* 0x0000026000007945 */ /* 0x000fe20003800000 */
[----:B------:R-:W-:Y:S02]  /*28a0*/  LEA R196, P0, R120, c[0x0][0x170], 0x1 ;  /* 0x00005c0078c47a11 */ /* 0x000fe400078008ff */
[----:B------:R-:W-:Y:S02]  /*28b0*/  LEA.HI R180, R180, R9, RZ, 0x2 ;  /* 0x00000009b4b47211 */ /* 0x000fe400078f10ff */
[----:B------:R-:W-:Y:S02]  /*28c0*/  LOP3.LUT R136, R136, 0x6, RZ, 0xc0, !PT ;  /* 0x0000000688887812 */ /* 0x000fe400078ec0ff */
[----:B------:R-:W-:-:S02]  /*28d0*/  LEA.HI.X R195, R120, c[0x0][0x174], R116, 0x1, P0 ;  /* 0x00005d0078c37a11 */ /* 0x000fc400000f0c74 */
[----:B------:R-:W-:Y:S01]  /*28e0*/  SHF.R.S32.HI R180, RZ, 0x2, R180 ;  /* 0x00000002ffb47819 */ /* 0x000fe200000114b4 */
[----:B------:R-:W-:-:S04]  /*28f0*/  DEPBAR.LE SB0, 0x0 ;  /* 0x000080000000791a */ /* 0x000fc80000000000 */
[----:B------:R-:W-:Y:S06]  /*2900*/  BAR.SYNC.DEFER_BLOCKING 0x0 ;  /* 0x0000000000007b1d */ /* 0x000fec0000010000 */
[----:B------:R3:W-:Y:S04]  /*2910*/  @P1 STS [R181+0x9000], RZ ;  /* 0x009000ffb5001388 */ /* 0x0007e80000000800 */
[----:B------:R3:W-:Y:S04]  /*2920*/  @P1 STS [R181+0x9004], RZ ;  /* 0x009004ffb5001388 */ /* 0x0007e80000000800 */
[----:B------:R3:W-:Y:S04]  /*2930*/  @P1 STS.64 [R181+0x9008], RZ ;  /* 0x009008ffb5001388 */ /* 0x0007e80000000a00 */
[----:B------:R3:W-:Y:S04]  /*2940*/  @P1 STS.128 [R181+0xb000], RZ ;  /* 0x00b000ffb5001388 */ /* 0x0007e80000000c00 */
[----:B------:R3:W-:Y:S01]  /*2950*/  @P1 STS.128 [R181+0xd000], RZ ;  /* 0x00d000ffb5001388 */ /* 0x0007e20000000c00 */
        /* <DEDUP_REMOVED lines=25> */
.L_x_1199:
[----:B------:R-:W-:Y:S05]  /*2af0*/  BSYNC B0 ;  /* 0x0000000000007941 */ /* 0x000fea0003800000 */
.L_x_1198:
        /* <DEDUP_REMOVED lines=34> */
.L_x_1201:
[----:B------:R-:W-:Y:S05]  /*2d20*/  BSYNC B0 ;  /* 0x0000000000007941 */ /* 0x000fea0003800000 */
.L_x_1200:
        /* <DEDUP_REMOVED lines=34> */
.L_x_1203:
[----:B------:R-:W-:Y:S05]  /*2f50*/  BSYNC B0 ;  /* 0x0000000000007941 */ /* 0x000fea0003800000 */
.L_x_1202:
[----:B------:R-:W-:Y:S01]  /*2f60*/  ISETP.GE.AND P0, PT, R12, R3, PT ;  /* 0x000000030c00720c */ /* 0x000fe20003f06270 */
[----:B------:R-:W-:Y:S01]  /*2f70*/  IMAD.MOV.U32 R3, RZ, RZ, 0x10 ;  /* 0x00000010ff037424 */ /* 0x000fe200078e00ff */
[----:B------:R-:W-:Y:S01]  /*2f80*/  LOP3.LUT P1, RZ, R6, 0x2, RZ, 0xc0, !PT ;  /* 0x0000000206ff7812 */ /* 0x000fe2000782c0ff */
[----:B------:R-:W-:Y:S03]  /*2f90*/  BSSY B0, `(.L_x_1204) ;  /* 0x0000028000007945 */ /* 0x000fe60003800000 */
[----:B------:R-:W-:-:S07]  /*2fa0*/  SEL R3, R3, 0xfffffff0, !P1 ;  /* 0xfffffff003037807 */ /* 0x000fce0004800000 */
        /* <DEDUP_REMOVED lines=38> */
.L_x_1205:
[----:B------:R-:W-:Y:S05]  /*3210*/  BSYNC B0 ;  /* 0x0000000000007941 */ /* 0x000fea0003800000 */
.L_x_1204:
[----:B-1----:R-:W-:Y:S01]  /*3220*/  LOP3.LUT R12, R10, 0x7fffffe, RZ, 0xc0, !PT ;  /* 0x07fffffe0a0c7812 */ /* 0x002fe200078ec0ff */
[----:B------:R-:W-:Y:S01]  /*3230*/  IMAD.SHL.U32 R6, R6, 0x40, RZ ;  /* 0x0000004006067824 */ /* 0x000fe200078e00ff */
[----:B----4-:R-:W-:Y:S01]  /*3240*/  LEA.HI R9, R5, R5, RZ, 0x1 ;  /* 0x0000000505097211 */ /* 0x010fe200078f08ff */
[----:B------:R-:W-:Y:S01]  /*3250*/  IMAD.SHL.U32 R2, R2, 0x8, RZ ;  /* 0x0000000802027824 */ /* 0x000fe200078e00ff */
[----:B------:R-:W-:Y:S01]  /*3260*/  SHF.R.S32.HI R8, RZ, 0x1f, R7 ;  /* 0x0000001fff087819 */ /* 0x000fe20000011407 */
[----:B------:R-:W-:Y:S01]  /*3270*/  IMAD.IADD R123, R7, 0x1, -R12 ;  /* 0x00000001077b7824 */ /* 0x000fe200078e0a0c */
[----:B------:R-:W-:Y:S01]  /*3280*/  LOP3.LUT R10, R9, 0xfffffffe, RZ, 0xc0, !PT ;  /* 0xfffffffe090a7812 */ /* 0x000fe200078ec0ff */
[----:B------:R-:W0:Y:S01]  /*3290*/  LDGDEPBAR ;  /* 0x00000000000079af */ /* 0x000e220000000000 */
[----:B------:R-:W-:Y:S01]  /*32a0*/  LEA.HI R8, R8, R7, RZ, 0x3 ;  /* 0x0000000708087211 */ /* 0x000fe200078f18ff */
[----:B------:R-:W-:Y:S01]  /*32b0*/  IMAD.SHL.U32 R7, R4, 0x40, RZ ;  /* 0x0000004004077824 */ /* 0x000fe200078e00ff */
[----:B------:R-:W-:Y:S01]  /*32c0*/  LOP3.LUT R9, R6, 0xc0, RZ, 0xc0, !PT ;  /* 0x000000c006097812 */ /* 0x000fe200078ec0ff */
[----:B------:R-:W-:Y:S01]  /*32d0*/  IMAD.IADD R5, R5, 0x1, -R10 ;  /* 0x0000000105057824 */ /* 0x000fe200078e0a0a */
[----:B------:R-:W-:Y:S01]  /*32e0*/  LOP3.LUT P0, RZ, R4, 0x2, RZ, 0xc0, !PT ;  /* 0x0000000204ff7812 */ /* 0x000fe2000780c0ff */
[----:B------:R-:W-:Y:S01]  /*32f0*/  IMAD.SHL.U32 R8, R8, 0x20, RZ ;  /* 0x0000002008087824 */ /* 0x000fe200078e00ff */
[----:B------:R-:W-:Y:S01]  /*3300*/  LOP3.LUT R7, R7, 0xc0, RZ, 0xc0, !PT ;  /* 0x000000c007077812 */ /* 0x000fe200078ec0ff */
[----:B------:R-:W-:-:S02]  /*3310*/  IMAD.SHL.U32 R6, R5, 0x8, RZ ;  /* 0x0000000805067824 */ /* 0x000fc400078e00ff */
[----:B------:R-:W-:Y:S01]  /*3320*/  IMAD R172, R5, 0x8, R0 ;  /* 0x0000000805ac7824 */ /* 0x000fe200078e0200 */
[----:B------:R-:W-:Y:S01]  /*3330*/  LOP3.LUT R10, R7, 0x8, R2, 0xf8, !PT ;  /* 0x00000008070a7812 */ /* 0x000fe200078ef802 */
[----:B------:R-:W-:Y:S01]  /*3340*/  IMAD.MOV.U32 R5, RZ, RZ, 0x20 ;  /* 0x00000020ff057424 */ /* 0x000fe200078e00ff */
[----:B------:R-:W-:Y:S02]  /*3350*/  LOP3.LUT R2, R8, 0xffffff00, RZ, 0xc0, !PT ;  /* 0xffffff0008027812 */ /* 0x000fe400078ec0ff */
[----:B------:R-:W-:Y:S02]  /*3360*/  LOP3.LUT R8, R9, 0x8, R6, 0xf8, !PT ;  /* 0x0000000809087812 */ /* 0x000fe400078ef806 */
[----:B------:R-:W-:Y:S01]  /*3370*/  SHF.R.U32.HI R7, RZ, 0x3, R7 ;  /* 0x00000003ff077819 */ /* 0x000fe20000011607 */
[C---:B------:R-:W-:Y:S01]  /*3380*/  IMAD R6, R125.reuse, 0x200, R2 ;  /* 0x000002007d067824 */ /* 0x040fe200078e0202 */
[----:B------:R-:W-:Y:S01]  /*3390*/  SHF.R.U32.HI R9, RZ, 0x3, R9 ;  /* 0x00000003ff097819 */ /* 0x000fe20000011609 */
[----:B------:R-:W-:Y:S01]  /*33a0*/  IMAD R125, R125, 0x10, R124 ;  /* 0x000000107d7d7824 */ /* 0x000fe200078e027c */
[----:B------:R-:W-:Y:S01]  /*33b0*/  LOP3.LUT R7, R10, R7, RZ, 0x3c, !PT ;  /* 0x000000070a077212 */ /* 0x000fe200078e3cff */
[C---:B------:R-:W-:Y:S01]  /*33c0*/  IMAD R173, R123.reuse, 0x20, R6 ;  /* 0x000000207bad7824 */ /* 0x040fe200078e0206 */
[----:B------:R-:W-:Y:S01]  /*33d0*/  LOP3.LUT R0, R8, R9, RZ, 0x3c, !PT ;  /* 0x0000000908007212 */ /* 0x000fe200078e3cff */
[----:B------:R-:W-:Y:S01]  /*33e0*/  IMAD R123, R123, 0x20, R2 ;  /* 0x000000207b7b7824 */ /* 0x000fe200078e0202 */
[----:B------:R-:W-:Y:S01]  /*33f0*/  SEL R5, R5, 0xffffffe0, !P0 ;  /* 0xffffffe005057807 */ /* 0x000fe20004000000 */
[----:B------:R-:W-:-:S02]  /*3400*/  IMAD.U32 R172, R172, 0x20, R7 ;  /* 0x00000020acac7824 */ /* 0x000fc400078e0007 */
[----:B------:R-:W-:Y:S02]  /*3410*/  IMAD.IADD R173, R0, 0x1, R173 ;  /* 0x0000000100ad7824 */ /* 0x000fe400078e02ad */
[----:B------:R-:W-:Y:S02]  /*3420*/  IMAD.SHL.U32 R172, R172, 0x2, RZ ;  /* 0x00000002acac7824 */ /* 0x000fe400078e00ff */
[----:B------:R-:W-:Y:S02]  /*3430*/  IMAD.SHL.U32 R173, R173, 0x2, RZ ;  /* 0x00000002adad7824 */ /* 0x000fe400078e00ff */
[----:B------:R-:W-:Y:S01]  /*3440*/  IMAD.IADD R169, R172, 0x1, R5 ;  /* 0x00000001aca97824 */ /* 0x000fe200078e0205 */
[----:B------:R-:W-:Y:S01]  /*3450*/  LDSM.16.M88.4 R80, [R172+0x3400] ;  /* 0x00340000ac50783b */ /* 0x000fe20000000200 */
[----:B------:R-:W-:-:S03]  /*3460*/  IMAD R171, R3, 0x2, R173 ;  /* 0x0000000203ab7824 */ /* 0x000fc600078e02ad */
[----:B------:R-:W1:Y:S04]  /*3470*/  LDSM.16.M88.4 R8, [R173] ;  /* 0x00000000ad08783b */ /* 0x000e680000000200 */
[----:B------:R-:W4:Y:S04]  /*3480*/  LDSM.16.M88.4 R72, [R172+0x3800] ;  /* 0x00380000ac48783b */ /* 0x000f280000000200 */
[----:B------:R-:W5:Y:S04]  /*3490*/  LDSM.16.M88.4 R64, [R172+0x3c00] ;  /* 0x003c0000ac40783b */ /* 0x000f680000000200 */
[----:B------:R-:W-:Y:S04]  /*34a0*/  LDSM.16.M88.4 R88, [R171] ;  /* 0x00000000ab58783b */ /* 0x000fe80000000200 */
[----:B--2---:R-:W2:Y:S04]  /*34b0*/  LDSM.16.M88.4 R16, [R169+0x3400] ;  /* 0x00340000a910783b */ /* 0x004ea80000000200 */
[----:B------:R-:W3:Y:S04]  /*34c0*/  LDSM.16.M88.4 R56, [R172+0x4000] ;  /* 0x00400000ac38783b */ /* 0x000ee80000000200 */
[----:B------:R-:W2:Y:S04]  /*34d0*/  LDSM.16.M88.4 R24, [R172+0x3000] ;  /* 0x00300000ac18783b */ /* 0x000ea80000000200 */
[----:B------:R-:W2:Y:S04]  /*34e0*/  LDSM.16.M88.4 R12, [R169+0x3800] ;  /* 0x00380000a90c783b */ /* 0x000ea80000000200 */
[----:B------:R-:W2:Y:S04]  /*34f0*/  LDSM.16.M88.4 R4, [R169+0x3c00] ;  /* 0x003c0000a904783b */ /* 0x000ea80000000200 */
[----:B------:R-:W2:Y:S01]  /*3500*/  LDSM.16.M88.4 R48, [R172+0x4400] ;  /* 0x00440000ac30783b */ /* 0x000ea20000000200 */
[C---:B-1----:R-:W-:Y:S03]  /*3510*/  HMMA.16816.F32 R84, R8.reuse, R80, RZ ;  /* 0x000000500854723c */ /* 0x042fe600000018ff */
[----:B------:R-:W1:Y:S04]  /*3520*/  LDSM.16.M88.4 R40, [R172+0x4800] ;  /* 0x00480000ac28783b */ /* 0x000e680000000200 */
[----:B------:R-:W1:Y:S01]  /*3530*/  LDSM.16.M88.4 R92, [R172+0x4c00] ;  /* 0x004c0000ac5c783b */ /* 0x000e620000000200 */
[C---:B------:R-:W-:Y:S03]  /*3540*/  HMMA.16816.F32 R80, R8.reuse, R82, RZ ;  /* 0x000000520850723c */ /* 0x040fe600000018ff */
[----:B------:R-:W1:Y:S04]  /*3550*/  LDSM.16.M88.4 R20, [R169+0x4000] ;  /* 0x00400000a914783b */ /* 0x000e680000000200 */
[----:B------:R-:W1:Y:S01]  /*3560*/  LDSM.16.M88.4 R32, [R169+0x3000] ;  /* 0x00300000a920783b */ /* 0x000e620000000200 */
[C---:B----4-:R-:W-:Y:S03]  /*3570*/  HMMA.16816.F32 R76, R8.reuse, R72, RZ ;  /* 0x00000048084c723c */ /* 0x050fe600000018ff */
[----:B------:R-:W-:Y:S04]  /*3580*/  LDSM.16.M88.4 R104, [R173+0x1000] ;  /* 0x00100000ad68783b */ /* 0x000fe80000000200 */
[----:B------:R-:W-:Y:S01]  /*3590*/  LDSM.16.M88.4 R100, [R169+0x4400] ;  /* 0x00440000a964783b */ /* 0x000fe20000000200 */
[C---:B-----5:R-:W-:Y:S03]  /*35a0*/  HMMA.16816.F32 R68, R8.reuse, R64, RZ ;  /* 0x000000400844723c */ /* 0x060fe600000018ff */
[----:B------:R-:W-:Y:S04]  /*35b0*/  LDSM.16.M88.4 R96, [R169+0x4800] ;  /* 0x00480000a960783b */ /* 0x000fe80000000200 */
[----:B------:R-:W-:Y:S01]  /*35c0*/  LDSM.16.M88.4 R112, [R172+0x6800] ;  /* 0x00680000ac70783b */ /* 0x000fe20000000200 */
[C---:B------:R-:W-:Y:S03]  /*35d0*/  HMMA.16816.F32 R72, R8.reuse, R74, RZ ;  /* 0x0000004a0848723c */ /* 0x040fe600000018ff */
[----:B------:R-:W-:Y:S05]  /*35e0*/  LDSM.16.M88.4 R108, [R172+0x6c00] ;  /* 0x006c0000ac6c783b */ /* 0x000fea0000000200 */
[----:B------:R-:W-:Y:S08]  /*35f0*/  HMMA.16816.F32 R64, R8, R66, RZ ;  /* 0x000000420840723c */ /* 0x000ff000000018ff */
[C---:B--2---:R-:W-:Y:S08]  /*3600*/  HMMA.16816.F32 R84, R88.reuse, R16, R84 ;  /* 0x000000105854723c */ /* 0x044ff00000001854 */
[----:B------:R-:W-:Y:S01]  /*3610*/  HMMA.16816.F32 R80, R88, R18, R80 ;  /* 0x000000125850723c */ /* 0x000fe20000001850 */
[----:B------:R-:W2:Y:S07]  /*3620*/  LDSM.16.M88.4 R16, [R172+0x5400] ;  /* 0x00540000ac10783b */ /* 0x000eae0000000200 */
[C---:B---3--:R-:W-:Y:S08]  /*3630*/  HMMA.16816.F32 R60, R8.reuse, R56, RZ ;  /* 0x00000038083c723c */ /* 0x048ff000000018ff */
[C---:B------:R-:W-:Y:S08]  /*3640*/  HMMA.16816.F32 R56, R8.reuse, R58, RZ ;  /* 0x0000003a0838723c */ /* 0x040ff000000018ff */
[C---:B------:R-:W-:Y:S08]  /*3650*/  HMMA.16816.F32 R28, R8.reuse, R24, RZ ;  /* 0x00000018081c723c */ /* 0x040ff000000018ff */
[----:B------:R-:W-:Y:S08]  /*3660*/  HMMA.16816.F32 R24, R8, R26, RZ ;  /* 0x0000001a0818723c */ /* 0x000ff000000018ff */
[C---:B------:R-:W-:Y:S08]  /*3670*/  HMMA.16816.F32 R76, R88.reuse, R12, R76 ;  /* 0x0000000c584c723c */ /* 0x040ff0000000184c */
[C---:B------:R-:W-:Y:S01]  /*3680*/  HMMA.16816.F32 R72, R88.reuse, R14, R72 ;  /* 0x0000000e5848723c */ /* 0x040fe20000001848 */
[----:B------:R-:W3:Y:S07]  /*3690*/  LDSM.16.M88.4 R12, [R172+0x5800] ;  /* 0x00580000ac0c783b */ /* 0x000eee0000000200 */
[C---:B------:R-:W-:Y:S08]  /*36a0*/  HMMA.16816.F32 R68, R88.reuse, R4, R68 ;  /* 0x000000045844723c */ /* 0x040ff00000001844 */
[----:B------:R-:W-:Y:S01]  /*36b0*/  HMMA.16816.F32 R64, R88, R6, R64 ;  /* 0x000000065840723c */ /* 0x000fe20000001840 */
[----:B------:R-:W4:Y:S07]  /*36c0*/  LDSM.16.M88.4 R4, [R172+0x5c00] ;  /* 0x005c0000ac04783b */ /* 0x000f2e0000000200 */
[C---:B------:R-:W-:Y:S08]  /*36d0*/  HMMA.16816.F32 R52, R8.reuse, R48, RZ ;  /* 0x000000300834723c */ /* 0x040ff000000018ff */
[C---:B-1----:R-:W-:Y:S08]  /*36e0*/  HMMA.16816.F32 R44, R8.reuse, R40, RZ ;  /* 0x00000028082c723c */ /* 0x042ff000000018ff */
[C---:B------:R-:W-:Y:S08]  /*36f0*/  HMMA.16816.F32 R48, R8.reuse, R50, RZ ;  /* 0x000000320830723c */ /* 0x040ff000000018ff */
[C---:B------:R-:W-:Y:S08]  /*3700*/  HMMA.16816.F32 R40, R8.reuse, R42, RZ ;  /* 0x0000002a0828723c */ /* 0x040ff000000018ff */
[C---:B------:R-:W-:Y:S08]  /*3710*/  HMMA.16816.F32 R36, R8.reuse, R92, RZ ;  /* 0x0000005c0824723c */ /* 0x040ff000000018ff */
[----:B------:R-:W-:Y:S01]  /*3720*/  HMMA.16816.F32 R8, R8, R94, RZ ;  /* 0x0000005e0808723c */ /* 0x000fe200000018ff */
[----:B------:R-:W1:Y:S07]  /*3730*/  LDSM.16.M88.4 R92, [R169+0x4c00] ;  /* 0x004c0000a95c783b */ /* 0x000e6e0000000200 */
[C---:B------:R-:W-:Y:S08]  /*3740*/  HMMA.16816.F32 R60, R88.reuse, R20, R60 ;  /* 0x00000014583c723c */ /* 0x040ff0000000183c */
[C---:B------:R-:W-:Y:S01]  /*3750*/  HMMA.16816.F32 R56, R88.reuse, R22, R56 ;  /* 0x000000165838723c */ /* 0x040fe20000001838 */
[----:B------:R-:W5:Y:S07]  /*3760*/  LDSM.16.M88.4 R20, [R172+0x6000] ;  /* 0x00600000ac14783b */ /* 0x000f6e0000000200 */
[C---:B------:R-:W-:Y:S08]  /*3770*/  HMMA.16816.F32 R28, R88.reuse, R32, R28 ;  /* 0x00000020581c723c */ /* 0x040ff0000000181c */
[----:B------:R-:W-:Y:S01]  /*3780*/  HMMA.16816.F32 R24, R88, R34, R24 ;  /* 0x000000225818723c */ /* 0x000fe20000001818 */
[----:B------:R-:W1:Y:S07]  /*3790*/  LDSM.16.M88.4 R32, [R172+0x5000] ;  /* 0x00500000ac20783b */ /* 0x000e6e0000000200 */
[C---:B--2---:R-:W-:Y:S08]  /*37a0*/  HMMA.16816.F32 R84, R104.reuse, R16, R84 ;  /* 0x000000106854723c */ /* 0x044ff00000001854 */
[----:B------:R-:W-:Y:S01]  /*37b0*/  HMMA.16816.F32 R80, R104, R18, R80 ;  /* 0x000000126850723c */ /* 0x000fe20000001850 */
[----:B------:R-:W2:Y:S07]  /*37c0*/  LDSM.16.M88.4 R16, [R172+0x6400] ;  /* 0x00640000ac10783b */ /* 0x000eae0000000200 */
[C---:B------:R-:W-:Y:S08]  /*37d0*/  HMMA.16816.F32 R52, R88.reuse, R100, R52 ;  /* 0x000000645834723c */ /* 0x040ff00000001834 */
[----:B------:R-:W-:Y:S01]  /*37e0*/  HMMA.16816.F32 R48, R88, R102, R48 ;  /* 0x000000665830723c */ /* 0x000fe20000001830 */
[----:B------:R-:W-:Y:S07]  /*37f0*/  LDSM.16.M88.4 R100, [R169+0x5000] ;  /* 0x00500000a964783b */ /* 0x000fee0000000200 */
[C---:B---3--:R-:W-:Y:S08]  /*3800*/  HMMA.16816.F32 R76, R104.reuse, R12, R76 ;  /* 0x0000000c684c723c */ /* 0x048ff0000000184c */
[C---:B------:R-:W-:Y:S01]  /*3810*/  HMMA.16816.F32 R72, R104.reuse, R14, R72 ;  /* 0x0000000e6848723c */ /* 0x040fe20000001848 */
[----:B------:R-:W-:Y:S07]  /*3820*/  LDSM.16.M88.4 R12, [R169+0x6000] ;  /* 0x00600000a90c783b */ /* 0x000fee0000000200 */
[C---:B----4-:R-:W-:Y:S08]  /*3830*/  HMMA.16816.F32 R68, R104.reuse, R4, R68 ;  /* 0x000000046844723c */ /* 0x050ff00000001844 */
[----:B------:R-:W-:Y:S01]  /*3840*/  HMMA.16816.F32 R64, R104, R6, R64 ;  /* 0x000000066840723c */ /* 0x000fe20000001840 */
[----:B------:R-:W3:Y:S07]  /*3850*/  LDSM.16.M88.4 R4, [R171+0x1000] ;  /* 0x00100000ab04783b */ /* 0x000eee0000000200 */
[C---:B------:R-:W-:Y:S08]  /*3860*/  HMMA.16816.F32 R44, R88.reuse, R96, R44 ;  /* 0x00000060582c723c */ /* 0x040ff0000000182c */
[C---:B------:R-:W-:Y:S01]  /*3870*/  HMMA.16816.F32 R40, R88.reuse, R98, R40 ;  /* 0x000000625828723c */ /* 0x040fe20000001828 */
[----:B------:R-:W-:Y:S07]  /*3880*/  LDSM.16.M88.4 R96, [R169+0x5400] ;  /* 0x00540000a960783b */ /* 0x000fee0000000200 */
[C---:B-1----:R-:W-:Y:S08]  /*3890*/  HMMA.16816.F32 R36, R88.reuse, R92, R36 ;  /* 0x0000005c5824723c */ /* 0x042ff00000001824 */
[----:B------:R-:W-:Y:S01]  /*38a0*/  HMMA.16816.F32 R8, R88, R94, R8 ;  /* 0x0000005e5808723c */ /* 0x000fe20000001808 */
[----:B------:R-:W1:Y:S04]  /*38b0*/  LDSM.16.M88.4 R88, [R169+0x5c00] ;  /* 0x005c0000a958783b */ /* 0x000e680000000200 */
[----:B------:R-:W-:Y:S03]  /*38c0*/  LDSM.16.M88.4 R92, [R169+0x5800] ;  /* 0x00580000a95c783b */ /* 0x000fe60000000200 */
[C---:B-----5:R-:W-:Y:S08]  /*38d0*/  HMMA.16816.F32 R60, R104.reuse, R20, R60 ;  /* 0x00000014683c723c */ /* 0x060ff0000000183c */
[C---:B------:R-:W-:Y:S01]  /*38e0*/  HMMA.16816.F32 R56, R104.reuse, R22, R56 ;  /* 0x000000166838723c */ /* 0x040fe20000001838 */
[----:B------:R-:W4:Y:S07]  /*38f0*/  LDSM.16.M88.4 R20, [R169+0x6800] ;  /* 0x00680000a914783b */ /* 0x000f2e0000000200 */
[C---:B------:R-:W-:Y:S08]  /*3900*/  HMMA.16816.F32 R28, R104.reuse, R32, R28 ;  /* 0x00000020681c723c */ /* 0x040ff0000000181c */
[C---:B------:R-:W-:Y:S01]  /*3910*/  HMMA.16816.F32 R24, R104.reuse, R34, R24 ;  /* 0x000000226818723c */ /* 0x040fe20000001818 */
[----:B------:R-:W5:Y:S07]  /*3920*/  LDSM.16.M88.4 R32, [R169+0x6400] ;  /* 0x00640000a920783b */ /* 0x000f6e0000000200 */
[C---:B--2---:R-:W-:Y:S08]  /*3930*/  HMMA.16816.F32 R52, R104.reuse, R16, R52 ;  /* 0x000000106834723c */ /* 0x044ff00000001834 */
[C---:B------:R-:W-:Y:S01]  /*3940*/  HMMA.16816.F32 R48, R104.reuse, R18, R48 ;  /* 0x000000126830723c */ /* 0x040fe20000001830 */
[----:B------:R-:W2:Y:S07]  /*3950*/  LDSM.16.M88.4 R16, [R169+0x6c00] ;  /* 0x006c0000a910783b */ /* 0x000eae0000000200 */
[C---:B------:R-:W-:Y:S08]  /*3960*/  HMMA.16816.F32 R44, R104.reuse, R112, R44 ;  /* 0x00000070682c723c */ /* 0x040ff0000000182c */
[C---:B------:R-:W-:Y:S01]  /*3970*/  HMMA.16816.F32 R40, R104.reuse, R114, R40 ;  /* 0x000000726828723c */ /* 0x040fe20000001828 */
[----:B------:R-:W-:Y:S07]  /*3980*/  LDSM.16.M88.4 R112, [R172+0x7000] ;  /* 0x00700000ac70783b */ /* 0x000fee0000000200 */
[C---:B------:R-:W-:Y:S08]  /*3990*/  HMMA.16816.F32 R36, R104.reuse, R108, R36 ;  /* 0x0000006c6824723c */ /* 0x040ff00000001824 */
[----:B------:R-:W-:Y:S01]  /*39a0*/  HMMA.16816.F32 R8, R104, R110, R8 ;  /* 0x0000006e6808723c */ /* 0x000fe20000001808 */
[----:B------:R-:W-:Y:S04]  /*39b0*/  LDSM.16.M88.4 R108, [R172+0x7400] ;  /* 0x00740000ac6c783b */ /* 0x000fe80000000200 */
[----:B------:R-:W-:Y:S03]  /*39c0*/  LDSM.16.M88.4 R104, [R172+0x7800] ;  /* 0x00780000ac68783b */ /* 0x000fe60000000200 */
[C---:B---3--:R-:W-:Y:S08]  /*39d0*/  HMMA.16816.F32 R60, R4.reuse, R12, R60 ;  /* 0x0000000c043c723c */ /* 0x048ff0000000183c */
        /* <DEDUP_REMOVED lines=8> */
[C---:B----4-:R-:W-:Y:S08]  /*3a60*/  HMMA.16816.F32 R44, R4.reuse, R20, R44 ;  /* 0x00000014042c723c */ /* 0x050ff0000000182c */
[C---:B------:R-:W-:Y:S01]  /*3a70*/  HMMA.16816.F32 R40, R4.reuse, R22, R40 ;  /* 0x000000160428723c */ /* 0x040fe20000001828 */
[----:B------:R-:W4:Y:S07]  /*3a80*/  LDSM.16.M88.4 R20, [R172+0x8c00] ;  /* 0x008c0000ac14783b */ /* 0x000f2e0000000200 */
[C---:B------:R-:W-:Y:S08]  /*3a90*/  HMMA.16816.F32 R84, R4.reuse, R96, R84 ;  /* 0x000000600454723c */ /* 0x040ff00000001854 */
[C---:B------:R-:W-:Y:S01]  /*3aa0*/  HMMA.16816.F32 R80, R4.reuse, R98, R80 ;  /* 0x000000620450723c */ /* 0x040fe20000001850 */
[----:B------:R-:W-:Y:S07]  /*3ab0*/  LDSM.16.M88.4 R96, [R172+0x8000] ;  /* 0x00800000ac60783b */ /* 0x000fee0000000200 */
[C---:B------:R-:W-:Y:S08]  /*3ac0*/  HMMA.16816.F32 R76, R4.reuse, R92, R76 ;  /* 0x0000005c044c723c */ /* 0x040ff0000000184c */
[C---:B------:R-:W-:Y:S01]  /*3ad0*/  HMMA.16816.F32 R72, R4.reuse, R94, R72 ;  /* 0x0000005e0448723c */ /* 0x040fe20000001848 */
[----:B------:R-:W-:Y:S07]  /*3ae0*/  LDSM.16.M88.4 R92, [R172+0x8400] ;  /* 0x00840000ac5c783b */ /* 0x000fee0000000200 */
[C---:B-----5:R-:W-:Y:S08]  /*3af0*/  HMMA.16816.F32 R52, R4.reuse, R32, R52 ;  /* 0x000000200434723c */ /* 0x060ff00000001834 */
[C---:B------:R-:W-:Y:S01]  /*3b00*/  HMMA.16816.F32 R48, R4.reuse, R34, R48 ;  /* 0x000000220430723c */ /* 0x040fe20000001830 */
[----:B------:R-:W-:Y:S07]  /*3b10*/  LDSM.16.M88.4 R32, [R169+0x7000] ;  /* 0x00700000a920783b */ /* 0x000fee0000000200 */
[C---:B--2---:R-:W-:Y:S08]  /*3b20*/  HMMA.16816.F32 R36, R4.reuse, R16, R36 ;  /* 0x000000100424723c */ /* 0x044ff00000001824 */
[----:B------:R-:W-:Y:S01]  /*3b30*/  HMMA.16816.F32 R8, R4, R18, R8 ;  /* 0x000000120408723c */ /* 0x000fe20000001808 */
[----:B------:R-:W2:Y:S04]  /*3b40*/  LDSM.16.M88.4 R4, [R171+0x2000] ;  /* 0x00200000ab04783b */ /* 0x000ea80000000200 */
[----:B------:R-:W5:Y:S03]  /*3b50*/  LDSM.16.M88.4 R16, [R169+0x7400] ;  /* 0x00740000a910783b */ /* 0x000f660000000200 */
[C---:B---3--:R-:W-:Y:S08]  /*3b60*/  HMMA.16816.F32 R24, R12.reuse, R114, R24 ;  /* 0x000000720c18723c */ /* 0x048ff00000001818 */
[C---:B------:R-:W-:Y:S08]  /*3b70*/  HMMA.16816.F32 R28, R12.reuse, R112, R28 ;  /* 0x000000700c1c723c */ /* 0x040ff0000000181c */
[C---:B------:R-:W-:Y:S08]  /*3b80*/  HMMA.16816.F32 R84, R12.reuse, R108, R84 ;  /* 0x0000006c0c54723c */ /* 0x040ff00000001854 */
[C---:B-1----:R-:W-:Y:S08]  /*3b90*/  HMMA.16816.F32 R44, R12.reuse, R88, R44 ;  /* 0x000000580c2c723c */ /* 0x042ff0000000182c */
[C---:B------:R-:W-:Y:S01]  /*3ba0*/  HMMA.16816.F32 R40, R12.reuse, R90, R40 ;  /* 0x0000005a0c28723c */ /* 0x040fe20000001828 */
[----:B------:R-:W1:Y:S07]  /*3bb0*/  LDSM.16.M88.4 R88, [R169+0x7800] ;  /* 0x00780000a958783b */ /* 0x000e6e0000000200 */
[C---:B------:R-:W-:Y:S08]  /*3bc0*/  HMMA.16816.F32 R80, R12.reuse, R110, R80 ;  /* 0x0000006e0c50723c */ /* 0x040ff00000001850 */
[----:B----4-:R-:W-:Y:S07]  /*3bd0*/  HMMA.16816.F32 R36, R12, R20, R36 ;  /* 0x000000140c24723c */ /* 0x010fee0000001824 */
[----:B------:R-:W-:Y:S01]  /*3be0*/  IADD3 R21, R125, 0x1, R180 ;  /* 0x000000017d157810 */ /* 0x000fe20007ffe0b4 */
[----:B--2---:R-:W-:Y:S03]  /*3bf0*/  HMMA.16816.F32 R24, R4, R34, R24 ;  /* 0x000000220418723c */ /* 0x004fe60000001818 */
[----:B------:R-:W-:-:S04]  /*3c00*/  IADD3 R21, R122, R21, -R127 ;  /* 0x000000157a157210 */ /* 0x000fc80007ffe87f */
[----:B------:R-:W-:Y:S01]  /*3c10*/  IADD3 R21, R21, c[0x0][0x2e8], RZ ;  /* 0x0000ba0015157a10 */ /* 0x000fe20007ffe0ff */
[----:B------:R-:W-:Y:S03]  /*3c20*/  HMMA.16816.F32 R76, R12, R104, R76 ;  /* 0x000000680c4c723c */ /* 0x000fe6000000184c */
[C---:B------:R-:W-:Y:S02]  /*3c30*/  IADD3 R137, R21.reuse, 0x8, RZ ;  /* 0x0000000815897810 */ /* 0x040fe40007ffe0ff */
[-C--:B------:R-:W-:Y:S02]  /*3c40*/  IMNMX R138, R21, R122.reuse, PT ;  /* 0x0000007a158a7217 */ /* 0x080fe40003800200 */
[----:B------:R-:W-:Y:S01]  /*3c50*/  IMNMX R137, R137, R122, PT ;  /* 0x0000007a89897217 */ /* 0x000fe20003800200 */
[----:B------:R-:W-:Y:S01]  /*3c60*/  HMMA.16816.F32 R28, R4, R32, R28 ;  /* 0x00000020041c723c */ /* 0x000fe2000000181c */
[----:B------:R-:W2:Y:S07]  /*3c70*/  LDSM.16.M88.4 R32, [R169+0x8c00] ;  /* 0x008c0000a920783b */ /* 0x000eae0000000200 */
[C---:B------:R-:W-:Y:S08]  /*3c80*/  HMMA.16816.F32 R72, R12.reuse, R106, R72 ;  /* 0x0000006a0c48723c */ /* 0x040ff00000001848 */
[C---:B------:R-:W-:Y:S08]  /*3c90*/  HMMA.16816.F32 R68, R12.reuse, R100, R68 ;  /* 0x000000640c44723c */ /* 0x040ff00000001844 */
[C---:B------:R-:W-:Y:S08]  /*3ca0*/  HMMA.16816.F32 R64, R12.reuse, R102, R64 ;  /* 0x000000660c40723c */ /* 0x040ff00000001840 */
[C---:B------:R-:W-:Y:S08]  /*3cb0*/  HMMA.16816.F32 R60, R12.reuse, R96, R60 ;  /* 0x000000600c3c723c */ /* 0x040ff0000000183c */
[C---:B------:R-:W-:Y:S08]  /*3cc0*/  HMMA.16816.F32 R56, R12.reuse, R98, R56 ;  /* 0x000000620c38723c */ /* 0x040ff00000001838 */
[C---:B------:R-:W-:Y:S07]  /*3cd0*/  HMMA.16816.F32 R52, R12.reuse, R92, R52 ;  /* 0x0000005c0c34723c */ /* 0x040fee0000001834 */
[----:B------:R-:W-:Y:S01]  /*3ce0*/  IMAD.IADD R92, R119, 0x1, R136 ;  /* 0x00000001775c7824 */ /* 0x000fe200078e0288 */
[----:B------:R-:W-:Y:S04]  /*3cf0*/  HMMA.16816.F32 R48, R12, R94, R48 ;  /* 0x0000005e0c30723c */ /* 0x000fe80000001830 */
[----:B------:R-:W-:-:S02]  /*3d00*/  IADD3 R2, R92, 0x8, RZ ;  /* 0x000000085c027810 */ /* 0x000fc40007ffe0ff */
[----:B------:R-:W-:Y:S02]  /*3d10*/  IADD3 R20, R92, 0x19, RZ ;  /* 0x000000195c147810 */ /* 0x000fe40007ffe0ff */
[----:B------:R-:W-:Y:S01]  /*3d20*/  HMMA.16816.F32 R8, R12, R22, R8 ;  /* 0x000000160c08723c */ /* 0x000fe20000001808 */
[----:B------:R-:W3:Y:S01]  /*3d30*/  LDSM.16.M88.4 R12, [R169+0x7c00] ;  /* 0x007c0000a90c783b */ /* 0x000ee20000000200 */
[C---:B------:R-:W-:Y:S02]  /*3d40*/  ISETP.GE.AND P0, PT, R2.reuse, R138, PT ;  /* 0x0000008a0200720c */ /* 0x040fe40003f06270 */
[----:B------:R-:W-:Y:S02]  /*3d50*/  ISETP.GE.AND P4, PT, R2, R137, PT ;  /* 0x000000890200720c */ /* 0x000fe40003f86270 */
[----:B------:R-:W-:Y:S02]  /*3d60*/  IADD3 R2, R92, 0x10, RZ ;  /* 0x000000105c027810 */ /* 0x000fe40007ffe0ff */
[----:B-----5:R-:W-:Y:S01]  /*3d70*/  HMMA.16816.F32 R84, R4, R16, R84 ;  /* 0x000000100454723c */ /* 0x020fe20000001854 */
[----:B------:R-:W-:-:S02]  /*3d80*/  FSEL R93, R24, -INF , !P0 ;  /* 0xff800000185d7808 */ /* 0x000fc40004000000 */
[----:B------:R-:W-:Y:S02]  /*3d90*/  FSEL R94, R26, -INF , !P4 ;  /* 0xff8000001a5e7808 */ /* 0x000fe40006000000 */
[-C--:B------:R-:W-:Y:S02]  /*3da0*/  ISETP.GE.AND P0, PT, R2, R137.reuse, PT ;  /* 0x000000890200720c */ /* 0x080fe40003f06270 */
[C---:B------:R-:W-:Y:S01]  /*3db0*/  IADD3 R16, R92.reuse, 0x1, RZ ;  /* 0x000000015c107810 */ /* 0x040fe20007ffe0ff */
[----:B------:R-:W-:Y:S01]  /*3dc0*/  HMMA.16816.F32 R80, R4, R18, R80 ;  /* 0x000000120450723c */ /* 0x000fe20000001850 */
[----:B------:R-:W-:Y:S02]  /*3dd0*/  IADD3 R24, R92, 0x61, RZ ;  /* 0x000000615c187810 */ /* 0x000fe40007ffe0ff */
[C---:B------:R-:W-:Y:S02]  /*3de0*/  ISETP.GE.AND P2, PT, R16.reuse, R138, PT ;  /* 0x0000008a1000720c */ /* 0x040fe40003f46270 */
[----:B------:R-:W-:-:S02]  /*3df0*/  ISETP.GE.AND P3, PT, R16, R137, PT ;  /* 0x000000891000720c */ /* 0x000fc40003f66270 */
[----:B------:R-:W-:Y:S01]  /*3e00*/  IADD3 R16, R92, 0x9, RZ ;  /* 0x000000095c107810 */ /* 0x000fe20007ffe0ff */
[C---:B-1----:R-:W-:Y:S01]  /*3e10*/  HMMA.16816.F32 R76, R4.reuse, R88, R76 ;  /* 0x00000058044c723c */ /* 0x042fe2000000184c */
[----:B------:R-:W-:Y:S02]  /*3e20*/  FSEL R95, R29, -INF , !P2 ;  /* 0xff8000001d5f7808 */ /* 0x000fe40005000000 */
[C---:B------:R-:W-:Y:S02]  /*3e30*/  ISETP.GE.AND P1, PT, R16.reuse, R138, PT ;  /* 0x0000008a1000720c */ /* 0x040fe40003f26270 */
[----:B------:R-:W-:Y:S02]  /*3e40*/  ISETP.GE.AND P5, PT, R16, R137, PT ;  /* 0x000000891000720c */ /* 0x000fe40003fa6270 */
[----:B------:R-:W-:Y:S01]  /*3e50*/  IADD3 R16, R92, 0x11, RZ ;  /* 0x000000115c107810 */ /* 0x000fe20007ffe0ff */
[----:B------:R-:W-:Y:S01]  /*3e60*/  HMMA.16816.F32 R72, R4, R90, R72 ;  /* 0x0000005a0448723c */ /* 0x000fe20000001848 */
[----:B------:R-:W-:-:S02]  /*3e70*/  FSEL R97, R25, -INF , !P1 ;  /* 0xff80000019617808 */ /* 0x000fc40004800000 */
[-C--:B------:R-:W-:Y:S02]  /*3e80*/  ISETP.GE.AND P4, PT, R16, R138.reuse, PT ;  /* 0x0000008a1000720c */ /* 0x080fe40003f86270 */
[----:B------:R-:W-:Y:S02]  /*3e90*/  ISETP.GE.AND P2, PT, R2, R138, PT ;  /* 0x0000008a0200720c */ /* 0x000fe40003f46270 */
[----:B------:R-:W-:Y:S01]  /*3ea0*/  ISETP.GE.AND P1, PT, R16, R137, PT ;  /* 0x000000891000720c */ /* 0x000fe20003f26270 */
[----:B--2---:R-:W-:Y:S01]  /*3eb0*/  HMMA.16816.F32 R36, R4, R32, R36 ;  /* 0x000000200424723c */ /* 0x004fe20000001824 */
[----:B------:R-:W-:Y:S01]  /*3ec0*/  IADD3 R2, R92, 0x18, RZ ;  /* 0x000000185c027810 */ /* 0x000fe20007ffe0ff */
[----:B------:R-:W1:Y:S01]  /*3ed0*/  LDSM.16.M88.4 R16, [R169+0x8000] ;  /* 0x00800000a910783b */ /* 0x000e620000000200 */
[----:B------:R-:W-:Y:S02]  /*3ee0*/  FSEL R86, R86, -INF , !P0 ;  /* 0xff80000056567808 */ /* 0x000fe40004000000 */
[----:B------:R-:W-:-:S02]  /*3ef0*/  FSEL R85, R85, -INF , !P4 ;  /* 0xff80000055557808 */ /* 0x000fc40006000000 */
[----:B------:R-:W-:Y:S01]  /*3f00*/  FSEL R89, R84, -INF , !P2 ;  /* 0xff80000054597808 */ /* 0x000fe20005000000 */
[C---:B---3--:R-:W-:Y:S01]  /*3f10*/  HMMA.16816.F32 R68, R4.reuse, R12, R68 ;  /* 0x0000000c0444723c */ /* 0x048fe20000001844 */
[C---:B------:R-:W-:Y:S02]  /*3f20*/  ISETP.GE.AND P0, PT, R20.reuse, R138, PT ;  /* 0x0000008a1400720c */ /* 0x040fe40003f06270 */
[-C--:B------:R-:W-:Y:S02]  /*3f30*/  ISETP.GE.AND P4, PT, R20, R137.reuse, PT ;  /* 0x000000891400720c */ /* 0x080fe40003f86270 */
[----:B------:R-:W-:Y:S02]  /*3f40*/  ISETP.GE.AND P2, PT, R2, R137, PT ;  /* 0x000000890200720c */ /* 0x000fe40003f46270 */
[----:B------:R-:W-:Y:S01]  /*3f50*/  IADD3 R20, R92, 0x21, RZ ;  /* 0x000000215c147810 */ /* 0x000fe20007ffe0ff */
[----:B------:R-:W-:Y:S01]  /*3f60*/  HMMA.16816.F32 R64, R4, R14, R64 ;  /* 0x0000000e0440723c */ /* 0x000fe20000001840 */
[----:B------:R-:W-:-:S02]  /*3f70*/  FSEL R82, R82, -INF , !P2 ;  /* 0xff80000052527808 */ /* 0x000fc40005000000 */
[----:B------:R-:W-:Y:S02]  /*3f80*/  FSEL R81, R81, -INF , !P0 ;  /* 0xff80000051517808 */ /* 0x000fe40004000000 */
[CC--:B------:R-:W-:Y:S02]  /*3f90*/  ISETP.GE.AND P2, PT, R20.reuse, R138.reuse, PT ;  /* 0x0000008a1400720c */ /* 0x0c0fe40003f46270 */
[----:B------:R-:W-:Y:S01]  /*3fa0*/  ISETP.GE.AND P0, PT, R20, R137, PT ;  /* 0x000000891400720c */ /* 0x000fe20003f06270 */
[----:B------:R-:W-:Y:S01]  /*3fb0*/  HMMA.16816.F32 R8, R4, R34, R8 ;  /* 0x000000220408723c */ /* 0x000fe20000001808 */
[----:B------:R-:W2:Y:S01]  /*3fc0*/  LDSM.16.M88.4 R20, [R169+0x8400] ;  /* 0x00840000a914783b */ /* 0x000ea20000000200 */
[----:B------:R-:W-:Y:S02]  /*3fd0*/  FSEL R88, R27, -INF , !P5 ;  /* 0xff8000001b587808 */ /* 0x000fe40006800000 */
[----:B------:R-:W-:Y:S02]  /*3fe0*/  ISETP.GE.AND P5, PT, R2, R138, PT ;  /* 0x0000008a0200720c */ /* 0x000fe40003fa6270 */
[----:B------:R-:W-:-:S02]  /*3ff0*/  IADD3 R2, R92, 0x20, RZ ;  /* 0x000000205c027810 */ /* 0x000fc40007ffe0ff */
[----:B------:R-:W-:Y:S02]  /*4000*/  FSEL R29, R80, -INF , !P5 ;  /* 0xff800000501d7808 */ /* 0x000fe40006800000 */
[----:B------:R-:W-:Y:S02]  /*4010*/  FSEL R84, R87, -INF , !P1 ;  /* 0xff80000057547808 */ /* 0x000fe40004800000 */
[C---:B------:R-:W-:Y:S02]  /*4020*/  ISETP.GE.AND P5, PT, R2.reuse, R137, PT ;  /* 0x000000890200720c */ /* 0x040fe40003fa6270 */
[----:B------:R-:W-:Y:S02]  /*4030*/  ISETP.GE.AND P1, PT, R2, R138, PT ;  /* 0x0000008a0200720c */ /* 0x000fe40003f26270 */
[C---:B------:R-:W-:Y:S02]  /*4040*/  IADD3 R12, R92.reuse, 0x29, RZ ;  /* 0x000000295c0c7810 */ /* 0x040fe40007ffe0ff */
[----:B------:R-:W-:Y:S01]  /*4050*/  IADD3 R2, R92, 0x28, RZ ;  /* 0x000000285c027810 */ /* 0x000fe20007ffe0ff */
[----:B-1----:R-:W-:Y:S01]  /*4060*/  HMMA.16816.F32 R60, R4, R16, R60 ;  /* 0x00000010043c723c */ /* 0x002fe2000000183c */
[----:B------:R-:W-:-:S02]  /*4070*/  FSEL R150, R78, -INF , !P5 ;  /* 0xff8000004e967808 */ /* 0x000fc40006800000 */
[----:B------:R-:W-:Y:S02]  /*4080*/  FSEL R151, R77, -INF , !P2 ;  /* 0xff8000004d977808 */ /* 0x000fe40005000000 */
[----:B------:R-:W-:Y:S02]  /*4090*/  FSEL R149, R76, -INF , !P1 ;  /* 0xff8000004c957808 */ /* 0x000fe40004800000 */
[C---:B------:R-:W-:Y:S01]  /*40a0*/  ISETP.GE.AND P5, PT, R12.reuse, R138, PT ;  /* 0x0000008a0c00720c */ /* 0x040fe20003fa6270 */
[----:B------:R-:W-:Y:S01]  /*40b0*/  HMMA.16816.F32 R56, R4, R18, R56 ;  /* 0x000000120438723c */ /* 0x000fe20000001838 */
[-C--:B------:R-:W-:Y:S02]  /*40c0*/  ISETP.GE.AND P2, PT, R12, R137.reuse, PT ;  /* 0x000000890c00720c */ /* 0x080fe40003f46270 */
[----:B------:R-:W-:Y:S02]  /*40d0*/  ISETP.GE.AND P1, PT, R2, R137, PT ;  /* 0x000000890200720c */ /* 0x000fe40003f26270 */
[----:B------:R-:W-:-:S02]  /*40e0*/  IADD3 R12, R92, 0x31, RZ ;  /* 0x000000315c0c7810 */ /* 0x000fc40007ffe0ff */
[----:B------:R-:W-:Y:S02]  /*40f0*/  FSEL R152, R74, -INF , !P1 ;  /* 0xff8000004a987808 */ /* 0x000fe40004800000 */
[----:B------:R-:W-:Y:S02]  /*4100*/  FSEL R155, R73, -INF , !P5 ;  /* 0xff800000499b7808 */ /* 0x000fe40006800000 */
[C---:B------:R-:W-:Y:S02]  /*4110*/  ISETP.GE.AND P1, PT, R12.reuse, R138, PT ;  /* 0x0000008a0c00720c */ /* 0x040fe40003f26270 */
[----:B------:R-:W-:Y:S01]  /*4120*/  ISETP.GE.AND P5, PT, R12, R137, PT ;  /* 0x000000890c00720c */ /* 0x000fe20003fa6270 */
[----:B--2---:R-:W-:Y:S01]  /*4130*/  HMMA.16816.F32 R52, R4, R20, R52 ;  /* 0x000000140434723c */ /* 0x004fe20000001834 */
[----:B------:R-:W1:Y:S01]  /*4140*/  LDSM.16.M88.4 R12, [R169+0x8800] ;  /* 0x00880000a90c783b */ /* 0x000e620000000200 */
[----:B------:R-:W-:Y:S01]  /*4150*/  FSEL R80, R83, -INF , !P4 ;  /* 0xff80000053507808 */ /* 0x000fe20006000000 */
[----:B------:R-:W-:-:S04]  /*4160*/  DEPBAR.LE SB0, 0x0 ;  /* 0x000080000000791a */ /* 0x000fc80000000000 */
[----:B------:R-:W-:Y:S01]  /*4170*/  BAR.SYNC.DEFER_BLOCKING 0x0 ;  /* 0x0000000000007b1d */ /* 0x000fe20000010000 */
[-C--:B------:R-:W-:Y:S01]  /*4180*/  ISETP.GE.AND P4, PT, R2, R138.reuse, PT ;  /* 0x0000008a0200720c */ /* 0x080fe20003f86270 */
[----:B------:R-:W-:Y:S01]  /*4190*/  HMMA.16816.F32 R48, R4, R22, R48 ;  /* 0x000000160430723c */ /* 0x000fe20000001830 */
[----:B------:R-:W-:Y:S02]  /*41a0*/  IADD3 R2, R92, 0x30, RZ ;  /* 0x000000305c027810 */ /* 0x000fe40007ffe0ff */
[----:B------:R-:W-:Y:S02]  /*41b0*/  FSEL R154, R79, -INF , !P0 ;  /* 0xff8000004f9a7808 */ /* 0x000fe40004000000 */
[----:B------:R-:W-:Y:S02]  /*41c0*/  FSEL R153, R72, -INF , !P4 ;  /* 0xff80000048997808 */ /* 0x000fe40006000000 */
        /* <DEDUP_REMOVED lines=12> */
[C---:B------:R-:W-:Y:S01]  /*4290*/  IADD3 R2, R92.reuse, 0x40, RZ ;  /* 0x000000405c027810 */ /* 0x040fe20007ffe0ff */
[----:B-1----:R-:W-:Y:S01]  /*42a0*/  HMMA.16816.F32 R20, R4, R12, R44 ;  /* 0x0000000c0414723c */ /* 0x002fe2000000182c */
        /* <DEDUP_REMOVED lines=23> */
[----:B------:R-:W-:Y:S02]  /*4420*/  ISETP.GE.AND P1, PT, R2, R137, PT ;  /* 0x000000890200720c */ /* 0x000fe40003f26270 */
[----:B------:R-:W-:-:S02]  /*4430*/  ISETP.GE.AND P5, PT, R16, R138, PT ;  /* 0x0000008a1000720c */ /* 0x000fc40003fa6270 */
[----:B------:R-:W-:Y:S02]  /*4440*/  IADD3 R12, R92, 0x59, RZ ;  /* 0x000000595c0c7810 */ /* 0x000fe40007ffe0ff */
[----:B------:R-:W-:Y:S02]  /*4450*/  FSEL R139, R57, -INF , !P2 ;  /* 0xff800000398b7808 */ /* 0x000fe40005000000 */
[----:B------:R-:W-:Y:S02]  /*4460*/  ISETP.GE.AND P2, PT, R16, R137, PT ;  /* 0x000000891000720c */ /* 0x000fe40003f46270 */
[----:B------:R-:W-:Y:S02]  /*4470*/  FSEL R16, R54, -INF , !P1 ;  /* 0xff80000036107808 */ /* 0x000fe40004800000 */
[----:B------:R-:W-:Y:S02]  /*4480*/  FSEL R17, R53, -INF , !P5 ;  /* 0xff80000035117808 */ /* 0x000fe40006800000 */
[----:B------:R-:W-:-:S02]  /*4490*/  ISETP.GE.AND P1, PT, R12, R138, PT ;  /* 0x0000008a0c00720c */ /* 0x000fc40003f26270 */
[----:B------:R-:W-:Y:S02]  /*44a0*/  ISETP.GE.AND P5, PT, R12, R137, PT ;  /* 0x000000890c00720c */ /* 0x000fe40003fa6270 */
[----:B------:R-:W-:Y:S01]  /*44b0*/  HMMA.16816.F32 R12, R4, R14, R40 ;  /* 0x0000000e040c723c */ /* 0x000fe20000001828 */
[----:B------:R-:W-:Y:S02]  /*44c0*/  FSEL R144, R63, -INF , !P4 ;  /* 0xff8000003f907808 */ /* 0x000fe40006000000 */
        /* <DEDUP_REMOVED lines=20> */
[----:B------:R-:W-:Y:S02]  /*4610*/  ISETP.GE.AND P5, PT, R2, R137, PT ;  /* 0x000000890200720c */ /* 0x000fe40003fa6270 */
[----:B------:R-:W-:-:S02]  /*4620*/  FSEL R43, R21, -INF , !P4 ;  /* 0xff800000152b7808 */ /* 0x000fc40006000000 */
[----:B------:R-:W-:Y:S02]  /*4630*/  FSEL R21, R38, -INF , !P5 ;  /* 0xff80000026157808 */ /* 0x000fe40006800000 */
[----:B------:R-:W-:Y:S02]  /*4640*/  FSEL R61, R49, -INF , !P1 ;  /* 0xff800000313d7808 */ /* 0x000fe40004800000 */
[----:B------:R-:W-:Y:S02]  /*4650*/  ISETP.GE.AND P5, PT, R92, R138, PT ;  /* 0x0000008a5c00720c */ /* 0x000fe40003fa6270 */
[----:B------:R-:W-:Y:S02]  /*4660*/  ISETP.GE.AND P1, PT, R24, R137, PT ;  /* 0x000000891800720c */ /* 0x000fe40003f26270 */
[----:B------:R-:W-:Y:S02]  /*4670*/  IADD3 R20, R92, 0x69, RZ ;  /* 0x000000695c147810 */ /* 0x000fe40007ffe0ff */
[----:B------:R-:W-:-:S02]  /*4680*/  FSEL R28, R28, -INF , !P5 ;  /* 0xff8000001c1c7808 */ /* 0x000fc40006800000 */
[----:B------:R-:W-:Y:S02]  /*4690*/  FSEL R24, R22, -INF , !P0 ;  /* 0xff80000016187808 */ /* 0x000fe40004000000 */
[----:B------:R-:W-:Y:S02]  /*46a0*/  FSEL R23, R23, -INF , !P1 ;  /* 0xff80000017177808 */ /* 0x000fe40004800000 */
[----:B------:R-:W-:Y:S02]  /*46b0*/  ISETP.GT.AND P5, PT, R182, R175, PT ;  /* 0x000000afb600720c */ /* 0x000fe40003fa4270 */
[-C--:B------:R-:W-:Y:S02]  /*46c0*/  ISETP.GE.AND P0, PT, R20, R138.reuse, PT ;  /* 0x0000008a1400720c */ /* 0x080fe40003f06270 */
[----:B------:R-:W-:Y:S02]  /*46d0*/  ISETP.GE.AND P1, PT, R2, R138, PT ;  /* 0x0000008a0200720c */ /* 0x000fe40003f26270 */
[----:B------:R-:W-:-:S02]  /*46e0*/  IADD3 R2, R92, 0x71, RZ ;  /* 0x000000715c027810 */ /* 0x000fc40007ffe0ff */
        /* <DEDUP_REMOVED lines=11> */
[----:B------:R-:W-:-:S02]  /*47a0*/  FSEL R6, R31, -INF , !P3 ;  /* 0xff8000001f067808 */ /* 0x000fc40005800000 */
[CC--:B------:R-:W-:Y:S02]  /*47b0*/  ISETP.GE.AND P4, PT, R4.reuse, R138.reuse, PT ;  /* 0x0000008a0400720c */ /* 0x0c0fe40003f86270 */
[-C--:B------:R-:W-:Y:S01]  /*47c0*/  ISETP.GE.AND P1, PT, R4, R137.reuse, PT ;  /* 0x000000890400720c */ /* 0x080fe20003f26270 */
[----:B------:R-:W-:Y:S01]  /*47d0*/  IMAD.IADD R4, R0, 0x1, R123 ;  /* 0x0000000100047824 */ /* 0x000fe200078e027b */
[-C--:B------:R-:W-:Y:S02]  /*47e0*/  ISETP.GE.AND P2, PT, R92, R137.reuse, PT ;  /* 0x000000895c00720c */ /* 0x080fe40003f46270 */
[C---:B------:R-:W-:Y:S02]  /*47f0*/  ISETP.GE.AND P3, PT, R2.reuse, R138, PT ;  /* 0x0000008a0200720c */ /* 0x040fe40003f66270 */
[----:B------:R-:W-:Y:S02]  /*4800*/  ISETP.GE.AND P0, PT, R2, R137, PT ;  /* 0x000000890200720c */ /* 0x000fe40003f06270 */
[----:B------:R-:W-:-:S02]  /*4810*/  FSEL R30, R30, -INF , !P2 ;  /* 0xff8000001e1e7808 */ /* 0x000fc40005000000 */
[----:B------:R-:W-:Y:S02]  /*4820*/  FSEL R51, R8, -INF , !P4 ;  /* 0xff80000008337808 */ /* 0x000fe40006000000 */
[----:B------:R-:W-:Y:S02]  /*4830*/  FSEL R48, R10, -INF , !P1 ;  /* 0xff8000000a307808 */ /* 0x000fe40004800000 */
[----:B------:R-:W-:Y:S02]  /*4840*/  FSEL R50, R9, -INF , !P3 ;  /* 0xff80000009327808 */ /* 0x000fe40005800000 */
[----:B------:R-:W-:Y:S01]  /*4850*/  FSEL R47, R11, -INF , !P0 ;  /* 0xff8000000b2f7808 */ /* 0x000fe20004000000 */
[----:B------:R-:W-:Y:S05]  /*4860*/  @!P5 BRA `(.L_x_1206) ;  /* 0x00000b900000d947 */ /* 0x000fea0003800000 */
[----:B------:R-:W-:Y:S05]  /*4870*/  @!P6 BRA `(.L_x_1207) ;  /* 0x000003900000e947 */ /* 0x000fea0003800000 */
[----:B------:R-:W1:Y:S01]  /*4880*/  I2F.RP R8, R133 ;  /* 0x0000008500087306 */ /* 0x000e620000209400 */
[----:B------:R-:W-:Y:S02]  /*4890*/  IADD3 R9, R119, -0x80, RZ ;  /* 0xffffff8077097810 */ /* 0x000fe40007ffe0ff */
[----:B------:R-:W-:-:S02]  /*48a0*/  IABS R5, R119 ;  /* 0x0000007700057213 */ /* 0x000fc40000000000 */
[----:B------:R-:W-:Y:S02]  /*48b0*/  IABS R2, R9 ;  /* 0x0000000900027213 */ /* 0x000fe40000000000 */
[----:B------:R-:W-:Y:S02]  /*48c0*/  LOP3.LUT R119, R119, c[0x0][0x2d0], RZ, 0x3c, !PT ;  /* 0x0000b40077777a12 */ /* 0x000fe400078e3cff */
[----:B------:R-:W-:Y:S02]  /*48d0*/  LOP3.LUT R9, R9, c[0x0][0x2d0], RZ, 0x3c, !PT ;  /* 0x0000b40009097a12 */ /* 0x000fe400078e3cff */
[----:B------:R-:W-:Y:S01]  /*48e0*/  ISETP.GE.AND P2, PT, R119, RZ, PT ;  /* 0x000000ff7700720c */ /* 0x000fe20003f46270 */
        /* <DEDUP_REMOVED lines=20> */
[----:B------:R-:W-:Y:S02]  /*4a30*/  ISETP.GE.AND P0, PT, R9, RZ, PT ;  /* 0x000000ff0900720c */ /* 0x000fe40003f06270 */
[----:B------:R-:W-:-:S02]  /*4a40*/  @!P1 IADD3 R7, R7, 0x1, RZ ;  /* 0x0000000107079810 */ /* 0x000fc40007ffe0ff */
[----:B------:R-:W-:Y:S02]  /*4a50*/  ISETP.NE.AND P1, PT, RZ, c[0x0][0x2d0], PT ;  /* 0x0000b400ff007a0c */ /* 0x000fe40003f25270 */
[----:B------:R-:W-:-:S03]  /*4a60*/  LOP3.LUT R0, RZ, c[0x0][0x2d0], RZ, 0x33, !PT ;  /* 0x0000b400ff007a12 */ /* 0x000fc600078e33ff */
        /* <DEDUP_REMOVED lines=21> */
[----:B------:R-:W-:-:S04]  /*4bc0*/  IMAD R2, R2, c[0x0][0x180], RZ ;  /* 0x0000600002027a24 */ /* 0x000fc800078e02ff */
[----:B------:R-:W-:-:S04]  /*4bd0*/  IMAD R2, R7, c[0x0][0x184], R2 ;  /* 0x0000610007027a24 */ /* 0x000fc800078e0202 */
[----:B------:R-:W-:Y:S01]  /*4be0*/  IMAD.IADD R10, R9, 0x1, R2 ;  /* 0x00000001090a7824 */ /* 0x000fe200078e0202 */
[----:B------:R-:W-:Y:S01]  /*4bf0*/  MOV R9, R8 ;  /* 0x0000000800097202 */ /* 0x000fe20000000f00 */
[----:B------:R-:W-:Y:S05]  /*4c00*/  BRA `(.L_x_1208) ;  /* 0x0000002000007947 */ /* 0x000fea0003800000 */
.L_x_1207:
[----:B------:R-:W-:-:S04]  /*4c10*/  LEA R9, -R132, RZ, 0x7 ;  /* 0x000000ff84097211 */ /* 0x000fc800078e39ff */
[----:B------:R-:W-:Y:S02]  /*4c20*/  SHF.R.S32.HI R10, RZ, 0x1f, R9 ;  /* 0x0000001fff0a7819 */ /* 0x000fe40000011409 */
.L_x_1208:
        /* <DEDUP_REMOVED lines=121> */
.L_x_1210:
[----:B------:R-:W-:Y:S05]  /*53c0*/  BSYNC B0 ;  /* 0x0000000000007941 */ /* 0x000fea0003800000 */
.L_x_1209:
[----:B------:R-:W0:Y:S01]  /*53d0*/  LDGDEPBAR ;  /* 0x00000000000079af */ /* 0x000e220000000000 */
[----:B------:R-:W-:-:S04]  /*53e0*/  IADD3 R134, P0, R9, R134, RZ ;  /* 0x0000008609867210 */ /* 0x000fc80007f1e0ff */
[----:B------:R-:W-:Y:S02]  /*53f0*/  IADD3.X R135, R10, R135, RZ, P0, !PT ;  /* 0x000000870a877210 */ /* 0x000fe400007fe4ff */
.L_x_1206:
        /* <DEDUP_REMOVED lines=62> */
[----:B------:R-:W-:Y:S01]  /*57e0*/  SHF.L.U32 R170, R4, 0x1, RZ ;  /* 0x0000000104aa7819 */ /* 0x000fe200000006ff */
[----:B------:R-:W2:Y:S03]  /*57f0*/  SHFL.BFLY PT, R7, R0, 0x2, 0x1f ;  /* 0x0c401f0000077f89 */ /* 0x000ea600000e0000 */
[----:B------:R-:W-:Y:S01]  /*5800*/  LEA R168, R3, R170, 0x1 ;  /* 0x000000aa03a87211 */ /* 0x000fe200078e08ff */
[----:B------:R-:W3:Y:S04]  /*5810*/  SHFL.BFLY PT, R5, R8, 0x2, 0x1f ;  /* 0x0c401f0008057f89 */ /* 0x000ee800000e0000 */
[----:B-1----:R-:W-:Y:S04]  /*5820*/  LDSM.16.MT88.4 R12, [R170+0xb400] ;  /* 0x00b40000aa0c783b */ /* 0x002fe80000004200 */
[----:B------:R-:W-:Y:S04]  /*5830*/  LDSM.16.MT88.4 R108, [R170+0xd000] ;  /* 0x00d00000aa6c783b */ /* 0x000fe80000004200 */
[----:B------:R-:W-:Y:S04]  /*5840*/  LDSM.16.MT88.4 R68, [R170+0x9000] ;  /* 0x00900000aa44783b */ /* 0x000fe80000004200 */
[----:B------:R-:W-:Y:S01]  /*5850*/  LDSM.16.MT88.4 R76, [R168+0x9000] ;  /* 0x00900000a84c783b */ /* 0x000fe20000004200 */
[----:B--2---:R-:W-:-:S03]  /*5860*/  FMNMX.FTZ R7, R0, R7, !PT ;  /* 0x0000000700077209 */ /* 0x004fc60007810000 */
[----:B------:R-:W-:Y:S01]  /*5870*/  LDSM.16.MT88.4 R32, [R170+0x9400] ;  /* 0x00940000aa20783b */ /* 0x000fe20000004200 */
[----:B---3--:R-:W-:-:S03]  /*5880*/  FMNMX.FTZ R5, R8, R5, !PT ;  /* 0x0000000508057209 */ /* 0x008fc60007810000 */
[----:B------:R-:W1:Y:S04]  /*5890*/  SHFL.BFLY PT, R2, R7, 0x1, 0x1f ;  /* 0x0c201f0007027f89 */ /* 0x000e6800000e0000 */
[----:B------:R-:W2:Y:S04]  /*58a0*/  SHFL.BFLY PT, R0, R5, 0x1, 0x1f ;  /* 0x0c201f0005007f89 */ /* 0x000ea800000e0000 */
[----:B------:R-:W-:Y:S01]  /*58b0*/  LDSM.16.MT88.4 R8, [R168+0xb400] ;  /* 0x00b40000a808783b */ /* 0x000fe20000004200 */
[----:B-1----:R-:W-:Y:S02]  /*58c0*/  FMNMX.FTZ R2, R7, R2, !PT ;  /* 0x0000000207027209 */ /* 0x002fe40007810000 */
[----:B--2---:R-:W-:-:S03]  /*58d0*/  FMNMX.FTZ R0, R5, R0, !PT ;  /* 0x0000000005007209 */ /* 0x004fc60007810000 */
[C---:B------:R-:W-:Y:S01]  /*58e0*/  FMUL.FTZ R56, R2.reuse, c[0x0][0x23c] ;  /* 0x00008f0002387a20 */ /* 0x040fe20000410000 */
[----:B------:R-:W-:Y:S01]  /*58f0*/  FSETP.NEU.FTZ.AND P0, PT, R2, -INF , PT ;  /* 0xff8000000200780b */ /* 0x000fe20003f1d000 */
[----:B------:R-:W-:-:S03]  /*5900*/  FMUL.FTZ R53, R0, c[0x0][0x23c] ;  /* 0x00008f0000357a20 */ /* 0x000fc60000410000 */
[----:B------:R-:W-:Y:S02]  /*5910*/  FSEL R56, R56, RZ, P0 ;  /* 0x000000ff38387208 */ /* 0x000fe40000000000 */
[----:B------:R-:W-:-:S03]  /*5920*/  FSETP.NEU.FTZ.AND P0, PT, R0, -INF , PT ;  /* 0xff8000000000780b */ /* 0x000fc60003f1d000 */
[--C-:B------:R-:W-:Y:S01]  /*5930*/  FFMA.FTZ R122, R95, c[0x0][0x23c], -R56.reuse ;  /* 0x00008f005f7a7a23 */ /* 0x100fe20000010838 */
[----:B------:R-:W-:Y:S01]  /*5940*/  FSEL R53, R53, RZ, P0 ;  /* 0x000000ff35357208 */ /* 0x000fe20000000000 */
[--C-:B------:R-:W-:Y:S01]  /*5950*/  FFMA.FTZ R119, R93, c[0x0][0x23c], -R56.reuse ;  /* 0x00008f005d777a23 */ /* 0x100fe20000010838 */
[----:B------:R-:W-:Y:S01]  /*5960*/  LEA R192, P0, R134, c[0x0][0x168], 0x1 ;  /* 0x00005a0086c07a11 */ /* 0x000fe200078008ff */
[--C-:B------:R-:W-:Y:S02]  /*5970*/  FFMA.FTZ R123, R28, c[0x0][0x23c], -R56.reuse ;  /* 0x00008f001c7b7a23 */ /* 0x100fe40000010838 */
[----:B------:R-:W-:Y:S01]  /*5980*/  FFMA.FTZ R67, R94, c[0x0][0x23c], -R53 ;  /* 0x00008f005e437a23 */ /* 0x000fe20000010835 */
[----:B------:R-:W-:Y:S01]  /*5990*/  MUFU.EX2 R122, R122 ;  /* 0x0000007a007a7308 */ /* 0x000fe20000000800 */
[----:B------:R-:W1:Y:S01]  /*59a0*/  LDSM.16.MT88.4 R92, [R168+0xb000] ;  /* 0x00b00000a85c783b */ /* 0x000e620000004200 */
[----:B------:R-:W-:Y:S01]  /*59b0*/  FFMA.FTZ R64, R97, c[0x0][0x23c], -R56 ;  /* 0x00008f0061407a23 */ /* 0x000fe20000010838 */
[----:B------:R-:W-:Y:S01]  /*59c0*/  LEA.HI.X R191, R134, c[0x0][0x16c], R135, 0x1, P0 ;  /* 0x00005b0086bf7a11 */ /* 0x000fe200000f0c87 */
[----:B------:R-:W-:-:S02]  /*59d0*/  FFMA.FTZ R125, R30, c[0x0][0x23c], -R53 ;  /* 0x00008f001e7d7a23 */ /* 0x000fc40000010835 */
[--C-:B------:R-:W-:Y:S02]  /*59e0*/  FFMA.FTZ R124, R6, c[0x0][0x23c], -R53.reuse ;  /* 0x00008f00067c7a23 */ /* 0x100fe40000010835 */
[--C-:B------:R-:W-:Y:S01]  /*59f0*/  FFMA.FTZ R66, R88, c[0x0][0x23c], -R53.reuse ;  /* 0x00008f0058427a23 */ /* 0x100fe20000010835 */
[----:B------:R-:W2:Y:S01]  /*5a00*/  MUFU.EX2 R123, R123 ;  /* 0x0000007b007b7308 */ /* 0x000ea20000000800 */
[--C-:B------:R-:W-:Y:S02]  /*5a10*/  FFMA.FTZ R54, R85, c[0x0][0x23c], -R56.reuse ;  /* 0x00008f0055367a23 */ /* 0x100fe40000010838 */
[--C-:B------:R-:W-:Y:S02]  /*5a20*/  FFMA.FTZ R58, R86, c[0x0][0x23c], -R53.reuse ;  /* 0x00008f00563a7a23 */ /* 0x100fe40000010835 */
[----:B------:R-:W-:Y:S02]  /*5a30*/  FFMA.FTZ R57, R84, c[0x0][0x23c], -R53 ;  /* 0x00008f0054397a23 */ /* 0x000fe40000010835 */
[----:B------:R-:W3:Y:S01]  /*5a40*/  LDSM.16.MT88.4 R84, [R170+0xb000] ;  /* 0x00b00000aa54783b */ /* 0x000ee20000004200 */
[----:B------:R-:W-:Y:S01]  /*5a50*/  MUFU.EX2 R119, R119 ;  /* 0x0000007700777308 */ /* 0x000fe20000000800 */
[----:B------:R-:W-:-:S02]  /*5a60*/  FFMA.FTZ R65, R89, c[0x0][0x23c], -R56 ;  /* 0x00008f0059417a23 */ /* 0x000fc40000010838 */
[--C-:B------:R-:W-:Y:S02]  /*5a70*/  FFMA.FTZ R59, R29, c[0x0][0x23c], -R56.reuse ;  /* 0x00008f001d3b7a23 */ /* 0x100fe40000010838 */
[--C-:B------:R-:W-:Y:S01]  /*5a80*/  FFMA.FTZ R46, R81, c[0x0][0x23c], -R56.reuse ;  /* 0x00008f00512e7a23 */ /* 0x100fe20000010838 */
[----:B------:R-:W-:Y:S01]  /*5a90*/  LDSM.16.MT88.4 R28, [R168+0x9400] ;  /* 0x00940000a81c783b */ /* 0x000fe20000004200 */
[--C-:B------:R-:W-:Y:S01]  /*5aa0*/  FFMA.FTZ R55, R82, c[0x0][0x23c], -R53.reuse ;  /* 0x00008f0052377a23 */ /* 0x100fe20000010835 */
[----:B------:R-:W4:Y:S01]  /*5ab0*/  MUFU.EX2 R64, R64 ;  /* 0x0000004000407308 */ /* 0x000f220000000800 */
[----:B--2---:R-:W-:Y:S01]  /*5ac0*/  F2FP.PACK_AB R104, R122, R123 ;  /* 0x0000007b7a68723e */ /* 0x004fe200000000ff */
[----:B------:R-:W-:Y:S02]  /*5ad0*/  FFMA.FTZ R42, R80, c[0x0][0x23c], -R53 ;  /* 0x00008f00502a7a23 */ /* 0x000fe40000010835 */
[--C-:B------:R-:W-:Y:S02]  /*5ae0*/  FFMA.FTZ R44, R149, c[0x0][0x23c], -R56.reuse ;  /* 0x00008f00952c7a23 */ /* 0x100fe40000010838 */
[----:B------:R-:W-:-:S02]  /*5af0*/  FFMA.FTZ R41, R151, c[0x0][0x23c], -R56 ;  /* 0x00008f0097297a23 */ /* 0x000fc40000010838 */
[----:B------:R-:W-:Y:S01]  /*5b00*/  MUFU.EX2 R125, R125 ;  /* 0x0000007d007d7308 */ /* 0x000fe20000000800 */
[--C-:B------:R-:W-:Y:S02]  /*5b10*/  FFMA.FTZ R39, R153, c[0x0][0x23c], -R56.reuse ;  /* 0x00008f0099277a23 */ /* 0x100fe40000010838 */
[----:B------:R-:W-:Y:S02]  /*5b20*/  FFMA.FTZ R36, R155, c[0x0][0x23c], -R56 ;  /* 0x00008f009b247a23 */ /* 0x000fe40000010838 */
[--C-:B------:R-:W-:Y:S02]  /*5b30*/  FFMA.FTZ R40, R150, c[0x0][0x23c], -R53.reuse ;  /* 0x00008f0096287a23 */ /* 0x100fe40000010835 */
[--C-:B------:R-:W-:Y:S01]  /*5b40*/  FFMA.FTZ R37, R154, c[0x0][0x23c], -R53.reuse ;  /* 0x00008f009a257a23 */ /* 0x100fe20000010835 */
[----:B------:R-:W2:Y:S01]  /*5b50*/  MUFU.EX2 R124, R124 ;  /* 0x0000007c007c7308 */ /* 0x000ea20000000800 */
[----:B----4-:R-:W-:Y:S01]  /*5b60*/  F2FP.PACK_AB R106, R64, R119 ;  /* 0x00000077406a723e */ /* 0x010fe200000000ff */
[----:B------:R-:W-:-:S02]  /*5b70*/  FFMA.FTZ R38, R152, c[0x0][0x23c], -R53 ;  /* 0x00008f0098267a23 */ /* 0x000fc40000010835 */
[--C-:B------:R-:W-:Y:S02]  /*5b80*/  FFMA.FTZ R3, R148, c[0x0][0x23c], -R53.reuse ;  /* 0x00008f0094037a23 */ /* 0x100fe40000010835 */
[----:B------:R-:W-:Y:S02]  /*5b90*/  FFMA.FTZ R63, R63, c[0x0][0x23c], -R56 ;  /* 0x00008f003f3f7a23 */ /* 0x000fe40000010838 */
[----:B------:R-:W-:Y:S01]  /*5ba0*/  MUFU.EX2 R67, R67 ;  /* 0x0000004300437308 */ /* 0x000fe20000000800 */
[----:B------:R-:W-:Y:S02]  /*5bb0*/  FFMA.FTZ R60, R60, c[0x0][0x23c], -R53 ;  /* 0x00008f003c3c7a23 */ /* 0x000fe40000010835 */
[----:B------:R-:W-:Y:S02]  /*5bc0*/  FADD.FTZ R122, R123, R122 ;  /* 0x0000007a7b7a7221 */ /* 0x000fe40000010000 */
[--C-:B------:R-:W-:Y:S02]  /*5bd0*/  FFMA.FTZ R45, R45, c[0x0][0x23c], -R56.reuse ;  /* 0x00008f002d2d7a23 */ /* 0x100fe40000010838 */
[----:B------:R-:W-:Y:S01]  /*5be0*/  FFMA.FTZ R52, R52, c[0x0][0x23c], -R56 ;  /* 0x00008f0034347a23 */ /* 0x000fe20000010838 */
[----:B------:R-:W4:Y:S01]  /*5bf0*/  MUFU.EX2 R66, R66 ;  /* 0x0000004200427308 */ /* 0x000f220000000800 */
[----:B--2---:R-:W-:Y:S01]  /*5c00*/  F2FP.PACK_AB R105, R124, R125 ;  /* 0x0000007d7c69723e */ /* 0x004fe200000000ff */
[----:B------:R-:W-:-:S02]  /*5c10*/  FADD.FTZ R124, R125, R124 ;  /* 0x0000007c7d7c7221 */ /* 0x000fc40000010000 */
[--C-:B------:R-:W-:Y:S02]  /*5c20*/  FFMA.FTZ R48, R48, c[0x0][0x23c], -R53.reuse ;  /* 0x00008f0030307a23 */ /* 0x100fe40000010835 */
[----:B------:R-:W-:Y:S02]  /*5c30*/  FFMA.FTZ R47, R47, c[0x0][0x23c], -R53 ;  /* 0x00008f002f2f7a23 */ /* 0x000fe40000010835 */
[----:B------:R-:W-:Y:S01]  /*5c40*/  MUFU.EX2 R65, R65 ;  /* 0x0000004100417308 */ /* 0x000fe20000000800 */
[----:B----4-:R-:W-:-:S07]  /*5c50*/  F2FP.PACK_AB R107, R66, R67 ;  /* 0x00000043426b723e */ /* 0x010fce00000000ff */
[----:B------:R-:W2:Y:S01]  /*5c60*/  MUFU.EX2 R54, R54 ;  /* 0x0000003600367308 */ /* 0x000ea20000000800 */
[----:B------:R-:W-:-:S04]  /*5c70*/  FADD.FTZ R67, R67, R124 ;  /* 0x0000007c43437221 */ /* 0x000fc80000010000 */
[----:B------:R-:W-:Y:S01]  /*5c80*/  FADD.FTZ R67, R66, R67 ;  /* 0x0000004342437221 */ /* 0x000fe20000010000 */
[C---:B-1----:R-:W-:Y:S01]  /*5c90*/  HMMA.16816.F32 R88, R104.reuse, R92, RZ ;  /* 0x0000005c6858723c */ /* 0x042fe200000018ff */
[----:B------:R-:W-:Y:S01]  /*5ca0*/  FFMA.FTZ R66, R51, c[0x0][0x23c], -R56 ;  /* 0x00008f0033427a23 */ /* 0x000fe20000010838 */
[----:B------:R-:W-:Y:S06]  /*5cb0*/  MUFU.EX2 R59, R59 ;  /* 0x0000003b003b7308 */ /* 0x000fec0000000800 */
[----:B------:R-:W-:Y:S02]  /*5cc0*/  HMMA.16816.F32 R92, R104, R94, RZ ;  /* 0x0000005e685c723c */ /* 0x000fe400000018ff */
[----:B------:R-:W1:Y:S01]  /*5cd0*/  MUFU.EX2 R46, R46 ;  /* 0x0000002e002e7308 */ /* 0x000e620000000800 */
[----:B--2---:R-:W-:-:S05]  /*5ce0*/  F2FP.PACK_AB R4, R54, R65 ;  /* 0x000000413604723e */ /* 0x004fca00000000ff */
[C---:B---3--:R-:W-:Y:S02]  /*5cf0*/  HMMA.16816.F32 R80, R104.reuse, R84, RZ ;  /* 0x000000546850723c */ /* 0x048fe400000018ff */
[----:B------:R-:W-:Y:S06]  /*5d00*/  MUFU.EX2 R58, R58 ;  /* 0x0000003a003a7308 */ /* 0x000fec0000000800 */
        /* <DEDUP_REMOVED lines=10> */
[C---:B------:R-:W-:Y:S01]  /*5db0*/  HMMA.16816.F32 R72, R104.reuse, R76, RZ ;  /* 0x0000004c6848723c */ /* 0x040fe200000018ff */
[----:B-1----:R-:W-:Y:S01]  /*5dc0*/  F2FP.PACK_AB R7, R42, R55 ;  /* 0x000000372a07723e */ /* 0x002fe200000000ff */
[----:B------:R-:W1:Y:S06]  /*5dd0*/  MUFU.EX2 R41, R41 ;  /* 0x0000002900297308 */ /* 0x000e6c0000000800 */
[----:B------:R-:W-:Y:S02]  /*5de0*/  HMMA.16816.F32 R68, R104, R70, RZ ;  /* 0x000000466844723c */ /* 0x000fe400000018ff */
[----:B------:R-:W-:Y:S06]  /*5df0*/  MUFU.EX2 R39, R39 ;  /* 0x0000002700277308 */ /* 0x000fec0000000800 */
[C---:B------:R-:W-:Y:S02]  /*5e00*/  HMMA.16816.F32 R88, R4.reuse, R8, R88 ;  /* 0x000000080458723c */ /* 0x040fe40000001858 */
[----:B------:R-:W-:Y:S06]  /*5e10*/  MUFU.EX2 R36, R36 ;  /* 0x0000002400247308 */ /* 0x000fec0000000800 */
[C---:B------:R-:W-:Y:S01]  /*5e20*/  HMMA.16816.F32 R92, R4.reuse, R10, R92 ;  /* 0x0000000a045c723c */ /* 0x040fe2000000185c */
[----:B------:R-:W2:Y:S01]  /*5e30*/  LDSM.16.MT88.4 R8, [R170+0xd400] ;  /* 0x00d40000aa08783b */ /* 0x000ea20000004200 */
[----:B------:R-:W-:Y:S06]  /*5e40*/  MUFU.EX2 R40, R40 ;  /* 0x0000002800287308 */ /* 0x000fec0000000800 */
[C---:B------:R-:W-:Y:S02]  /*5e50*/  HMMA.16816.F32 R80, R4.reuse, R12, R80 ;  /* 0x0000000c0450723c */ /* 0x040fe40000001850 */
[----:B------:R-:W3:Y:S06]  /*5e60*/  MUFU.EX2 R37, R37 ;  /* 0x0000002500257308 */ /* 0x000eec0000000800 */
[----:B------:R-:W-:Y:S01]  /*5e70*/  HMMA.16816.F32 R84, R4, R14, R84 ;  /* 0x0000000e0454723c */ /* 0x000fe20000001854 */
[----:B------:R-:W4:Y:S01]  /*5e80*/  LDSM.16.MT88.4 R12, [R168+0xd000] ;  /* 0x00d00000a80c783b */ /* 0x000f220000004200 */
[----:B------:R-:W-:Y:S06]  /*5e90*/  MUFU.EX2 R38, R38 ;  /* 0x0000002600267308 */ /* 0x000fec0000000800 */
[----:B------:R-:W-:Y:S02]  /*5ea0*/  HMMA.16816.F32 R76, R104, R78, RZ ;  /* 0x0000004e684c723c */ /* 0x000fe400000018ff */
[----:B------:R-:W-:Y:S06]  /*5eb0*/  MUFU.EX2 R3, R3 ;  /* 0x0000000300037308 */ /* 0x000fec0000000800 */
[C---:B------:R-:W-:Y:S02]  /*5ec0*/  HMMA.16816.F32 R112, R4.reuse, R32, R112 ;  /* 0x000000200470723c */ /* 0x040fe40000001870 */
[----:B------:R-:W-:Y:S05]  /*5ed0*/  MUFU.EX2 R63, R63 ;  /* 0x0000003f003f7308 */ /* 0x000fea0000000800 */
[--C-:B------:R-:W-:Y:S01]  /*5ee0*/  FFMA.FTZ R33, R156, c[0x0][0x23c], -R53.reuse ;  /* 0x00008f009c217a23 */ /* 0x100fe20000010835 */
[C---:B------:R-:W-:Y:S01]  /*5ef0*/  HMMA.16816.F32 R68, R4.reuse, R34, R68 ;  /* 0x000000220444723c */ /* 0x040fe20000001844 */
[--C-:B------:R-:W-:Y:S01]  /*5f00*/  FFMA.FTZ R32, R143, c[0x0][0x23c], -R56.reuse ;  /* 0x00008f008f207a23 */ /* 0x100fe20000010838 */
[----:B------:R-:W-:Y:S05]  /*5f10*/  MUFU.EX2 R60, R60 ;  /* 0x0000003c003c7308 */ /* 0x000fea0000000800 */
[--C-:B------:R-:W-:Y:S01]  /*5f20*/  FFMA.FTZ R35, R131, c[0x0][0x23c], -R56.reuse ;  /* 0x00008f0083237a23 */ /* 0x100fe20000010838 */
[----:B--2---:R-:W-:Y:S01]  /*5f30*/  HMMA.16816.F32 R96, R4, R8, R96 ;  /* 0x000000080460723c */ /* 0x004fe20000001860 */
[----:B------:R-:W-:Y:S01]  /*5f40*/  FFMA.FTZ R34, R130, c[0x0][0x23c], -R53 ;  /* 0x00008f0082227a23 */ /* 0x000fe20000010835 */
[----:B------:R-:W2:Y:S01]  /*5f50*/  MUFU.EX2 R33, R33 ;  /* 0x0000002100217308 */ /* 0x000ea20000000800 */
[----:B------:R-:W-:-:S02]  /*5f60*/  FFMA.FTZ R131, R127, c[0x0][0x23c], -R56 ;  /* 0x00008f007f837a23 */ /* 0x000fc40000010838 */
[----:B------:R-:W-:-:S03]  /*5f70*/  FFMA.FTZ R127, R126, c[0x0][0x23c], -R53 ;  /* 0x00008f007e7f7a23 */ /* 0x000fc60000010835 */
[----:B------:R-:W-:Y:S01]  /*5f80*/  HMMA.16816.F32 R108, R4, R10, R108 ;  /* 0x0000000a046c723c */ /* 0x000fe2000000186c */
[----:B------:R-:W5:Y:S01]  /*5f90*/  LDSM.16.MT88.4 R8, [R168+0xd400] ;  /* 0x00d40000a808783b */ /* 0x000f620000004200 */
[--C-:B------:R-:W-:Y:S01]  /*5fa0*/  FFMA.FTZ R130, R141, c[0x0][0x23c], -R56.reuse ;  /* 0x00008f008d827a23 */ /* 0x100fe20000010838 */
[----:B------:R-:W-:Y:S01]  /*5fb0*/  MUFU.EX2 R35, R35 ;  /* 0x0000002300237308 */ /* 0x000fe20000000800 */
[--C-:B------:R-:W-:Y:S02]  /*5fc0*/  FFMA.FTZ R126, R142, c[0x0][0x23c], -R53.reuse ;  /* 0x00008f008e7e7a23 */ /* 0x100fe40000010835 */
[--C-:B------:R-:W-:Y:S02]  /*5fd0*/  FFMA.FTZ R142, R61, c[0x0][0x23c], -R56.reuse ;  /* 0x00008f003d8e7a23 */ /* 0x100fe40000010838 */
[----:B----4-:R-:W-:Y:S01]  /*5fe0*/  HMMA.16816.F32 R100, R104, R12, RZ ;  /* 0x0000000c6864723c */ /* 0x010fe200000018ff */
[----:B------:R-:W-:Y:S02]  /*5ff0*/  FFMA.FTZ R141, R19, c[0x0][0x23c], -R56 ;  /* 0x00008f00138d7a23 */ /* 0x000fe40000010838 */
[----:B------:R-:W4:Y:S01]  /*6000*/  MUFU.EX2 R32, R32 ;  /* 0x0000002000207308 */ /* 0x000f220000000800 */
[----:B------:R-:W-:-:S02]  /*6010*/  FFMA.FTZ R61, R62, c[0x0][0x23c], -R53 ;  /* 0x00008f003e3d7a23 */ /* 0x000fc40000010835 */
[--C-:B------:R-:W-:Y:S02]  /*6020*/  FFMA.FTZ R62, R43, c[0x0][0x23c], -R56.reuse ;  /* 0x00008f002b3e7a23 */ /* 0x100fe40000010838 */
[----:B------:R-:W-:Y:S01]  /*6030*/  HMMA.16816.F32 R104, R104, R14, RZ ;  /* 0x0000000e6868723c */ /* 0x000fe200000018ff */
[----:B------:R-:W-:Y:S01]  /*6040*/  LDSM.16.MT88.4 R12, [R168+0xa400] ;  /* 0x00a40000a80c783b */ /* 0x000fe20000004200 */
[--C-:B------:R-:W-:Y:S01]  /*6050*/  FFMA.FTZ R43, R27, c[0x0][0x23c], -R56.reuse ;  /* 0x00008f001b2b7a23 */ /* 0x100fe20000010838 */
[----:B------:R-:W-:Y:S05]  /*6060*/  MUFU.EX2 R34, R34 ;  /* 0x0000002200227308 */ /* 0x000fea0000000800 */
[C---:B------:R-:W-:Y:S03]  /*6070*/  HMMA.16816.F32 R72, R4.reuse, R28, R72 ;  /* 0x0000001c0448723c */ /* 0x040fe60000001848 */
[----:B------:R-:W-:Y:S04]  /*6080*/  MUFU.EX2 R131, R131 ;  /* 0x0000008300837308 */ /* 0x000fe80000000800 */
[----:B------:R-:W-:Y:S01]  /*6090*/  FFMA.FTZ R28, R147, c[0x0][0x23c], -R56 ;  /* 0x00008f00931c7a23 */ /* 0x000fe20000010838 */
[----:B------:R-:W-:Y:S01]  /*60a0*/  HMMA.16816.F32 R76, R4, R30, R76 ;  /* 0x0000001e044c723c */ /* 0x000fe2000000184c */
[----:B------:R-:W-:-:S02]  /*60b0*/  FFMA.FTZ R29, R146, c[0x0][0x23c], -R53 ;  /* 0x00008f00921d7a23 */ /* 0x000fc40000010835 */
[----:B------:R-:W-:Y:S01]  /*60c0*/  MUFU.EX2 R130, R130 ;  /* 0x0000008200827308 */ /* 0x000fe20000000800 */
[----:B------:R-:W-:-:S03]  /*60d0*/  FFMA.FTZ R146, R16, c[0x0][0x23c], -R53 ;  /* 0x00008f0010927a23 */ /* 0x000fc60000010835 */
[--C-:B------:R-:W-:Y:S01]  /*60e0*/  FFMA.FTZ R31, R145, c[0x0][0x23c], -R56.reuse ;  /* 0x00008f00911f7a23 */ /* 0x100fe20000010838 */
[C---:B-----5:R-:W-:Y:S01]  /*60f0*/  HMMA.16816.F32 R100, R4.reuse, R8, R100 ;  /* 0x000000080464723c */ /* 0x060fe20000001864 */
[--C-:B------:R-:W-:Y:S02]  /*6100*/  FFMA.FTZ R30, R140, c[0x0][0x23c], -R53.reuse ;  /* 0x00008f008c1e7a23 */ /* 0x100fe40000010835 */
[----:B------:R-:W-:Y:S01]  /*6110*/  MUFU.EX2 R28, R28 ;  /* 0x0000001c001c7308 */ /* 0x000fe20000000800 */
[--C-:B------:R-:W-:Y:S02]  /*6120*/  FFMA.FTZ R140, R129, c[0x0][0x23c], -R56.reuse ;  /* 0x00008f00818c7a23 */ /* 0x100fe40000010838 */
[----:B------:R-:W-:Y:S02]  /*6130*/  FFMA.FTZ R129, R139, c[0x0][0x23c], -R56 ;  /* 0x00008f008b817a23 */ /* 0x000fe40000010838 */
[--C-:B------:R-:W-:Y:S01]  /*6140*/  FFMA.FTZ R139, R128, c[0x0][0x23c], -R53.reuse ;  /* 0x00008f00808b7a23 */ /* 0x100fe20000010835 */
[----:B------:R-:W-:Y:S01]  /*6150*/  HMMA.16816.F32 R104, R4, R10, R104 ;  /* 0x0000000a0468723c */ /* 0x000fe20000001868 */
[----:B------:R-:W5:Y:S01]  /*6160*/  LDSM.16.MT88.4 R8, [R170+0x9800] ;  /* 0x00980000aa08783b */ /* 0x000f620000004200 */
[----:B------:R-:W-:Y:S01]  /*6170*/  MUFU.EX2 R31, R31 ;  /* 0x0000001f001f7308 */ /* 0x000fe20000000800 */
[----:B------:R-:W-:-:S02]  /*6180*/  FFMA.FTZ R128, R144, c[0x0][0x23c], -R53 ;  /* 0x00008f0090807a23 */ /* 0x000fc40000010835 */
[----:B------:R-:W-:Y:S02]  /*6190*/  FFMA.FTZ R144, R17, c[0x0][0x23c], -R56 ;  /* 0x00008f0011907a23 */ /* 0x000fe40000010838 */
[----:B-1----:R-:W-:Y:S02]  /*61a0*/  F2FP.PACK_AB R4, R41, R44 ;  /* 0x0000002c2904723e */ /* 0x002fe400000000ff */
[----:B---3--:R-:W-:Y:S01]  /*61b0*/  F2FP.PACK_AB R5, R37, R40 ;  /* 0x000000282505723e */ /* 0x008fe200000000ff */
[----:B------:R-:W1:Y:S01]  /*61c0*/  MUFU.EX2 R29, R29 ;  /* 0x0000001d001d7308 */ /* 0x000e620000000800 */
[----:B------:R-:W-:Y:S02]  /*61d0*/  F2FP.PACK_AB R6, R36, R39 ;  /* 0x000000272406723e */ /* 0x000fe400000000ff */
[----:B--2---:R-:W-:-:S05]  /*61e0*/  F2FP.PACK_AB R7, R33, R38 ;  /* 0x000000262107723e */ /* 0x004fca00000000ff */
[----:B------:R-:W2:Y:S08]  /*61f0*/  MUFU.EX2 R30, R30 ;  /* 0x0000001e001e7308 */ /* 0x000eb00000000800 */
[----:B------:R-:W3:Y:S08]  /*6200*/  MUFU.EX2 R140, R140 ;  /* 0x0000008c008c7308 */ /* 0x000ef00000000800 */
[----:B------:R-:W-:Y:S01]  /*6210*/  MUFU.EX2 R129, R129 ;  /* 0x0000008100817308 */ /* 0x000fe20000000800 */
[C---:B-----5:R-:W-:Y:S07]  /*6220*/  HMMA.16816.F32 R112, R4.reuse, R8, R112 ;  /* 0x000000080470723c */ /* 0x060fee0000001870 */
[----:B------:R-:W-:Y:S01]  /*6230*/  MUFU.EX2 R139, R139 ;  /* 0x0000008b008b7308 */ /* 0x000fe20000000800 */
[C---:B------:R-:W-:Y:S01]  /*6240*/  HMMA.16816.F32 R68, R4.reuse, R10, R68 ;  /* 0x0000000a0444723c */ /* 0x040fe20000001844 */
[----:B------:R-:W5:Y:S06]  /*6250*/  LDSM.16.MT88.4 R8, [R168+0x9800] ;  /* 0x00980000a808783b */ /* 0x000f6c0000004200 */
[----:B------:R-:W1:Y:S08]  /*6260*/  MUFU.EX2 R128, R128 ;  /* 0x0000008000807308 */ /* 0x000e700000000800 */
[----:B------:R-:W-:Y:S08]  /*6270*/  MUFU.EX2 R127, R127 ;  /* 0x0000007f007f7308 */ /* 0x000ff00000000800 */
[----:B------:R-:W1:Y:S08]  /*6280*/  MUFU.EX2 R126, R126 ;  /* 0x0000007e007e7308 */ /* 0x000e700000000800 */
[----:B------:R-:W-:Y:S08]  /*6290*/  MUFU.EX2 R141, R141 ;  /* 0x0000008d008d7308 */ /* 0x000ff00000000800 */
[----:B------:R-:W1:Y:S01]  /*62a0*/  MUFU.EX2 R144, R144 ;  /* 0x0000009000907308 */ /* 0x000e620000000800 */
[C---:B-----5:R-:W-:Y:S07]  /*62b0*/  HMMA.16816.F32 R72, R4.reuse, R8, R72 ;  /* 0x000000080448723c */ /* 0x060fee0000001848 */
[----:B------:R-:W-:Y:S01]  /*62c0*/  MUFU.EX2 R142, R142 ;  /* 0x0000008e008e7308 */ /* 0x000fe20000000800 */
[C---:B------:R-:W-:Y:S01]  /*62d0*/  HMMA.16816.F32 R76, R4.reuse, R10, R76 ;  /* 0x0000000a044c723c */ /* 0x040fe2000000184c */
[----:B------:R-:W5:Y:S06]  /*62e0*/  LDSM.16.MT88.4 R8, [R170+0xb800] ;  /* 0x00b80000aa08783b */ /* 0x000f6c0000004200 */
[----:B------:R-:W-:Y:S08]  /*62f0*/  MUFU.EX2 R146, R146 ;  /* 0x0000009200927308 */ /* 0x000ff00000000800 */
[----:B------:R-:W1:Y:S08]  /*6300*/  MUFU.EX2 R61, R61 ;  /* 0x0000003d003d7308 */ /* 0x000e700000000800 */
[----:B------:R-:W-:Y:S08]  /*6310*/  MUFU.EX2 R45, R45 ;  /* 0x0000002d002d7308 */ /* 0x000ff00000000800 */
[----:B------:R-:W-:Y:S08]  /*6320*/  MUFU.EX2 R62, R62 ;  /* 0x0000003e003e7308 */ /* 0x000ff00000000800 */
[----:B------:R-:W-:Y:S01]  /*6330*/  MUFU.EX2 R43, R43 ;  /* 0x0000002b002b7308 */ /* 0x000fe20000000800 */
[C---:B-----5:R-:W-:Y:S07]  /*6340*/  HMMA.16816.F32 R80, R4.reuse, R8, R80 ;  /* 0x000000080450723c */ /* 0x060fee0000001850 */
[----:B------:R-:W-:Y:S01]  /*6350*/  MUFU.EX2 R52, R52 ;  /* 0x0000003400347308 */ /* 0x000fe20000000800 */
[C---:B------:R-:W-:Y:S01]  /*6360*/  HMMA.16816.F32 R84, R4.reuse, R10, R84 ;  /* 0x0000000a0454723c */ /* 0x040fe20000001854 */
[----:B------:R-:W5:Y:S06]  /*6370*/  LDSM.16.MT88.4 R8, [R168+0xb800] ;  /* 0x00b80000a808783b */ /* 0x000f6c0000004200 */
[----:B------:R-:W-:Y:S08]  /*6380*/  MUFU.EX2 R48, R48 ;  /* 0x0000003000307308 */ /* 0x000ff00000000800 */
[----:B------:R-:W-:Y:S01]  /*6390*/  MUFU.EX2 R47, R47 ;  /* 0x0000002f002f7308 */ /* 0x000fe20000000800 */
[C---:B-----5:R-:W-:Y:S08]  /*63a0*/  HMMA.16816.F32 R88, R4.reuse, R8, R88 ;  /* 0x000000080458723c */ /* 0x060ff00000001858 */
[C---:B------:R-:W-:Y:S01]  /*63b0*/  HMMA.16816.F32 R92, R4.reuse, R10, R92 ;  /* 0x0000000a045c723c */ /* 0x040fe2000000185c */
[----:B------:R-:W5:Y:S07]  /*63c0*/  LDSM.16.MT88.4 R8, [R170+0xd800] ;  /* 0x00d80000aa08783b */ /* 0x000f6e0000004200 */
[C---:B-----5:R-:W-:Y:S08]  /*63d0*/  HMMA.16816.F32 R96, R4.reuse, R8, R96 ;  /* 0x000000080460723c */ /* 0x060ff00000001860 */
[C---:B------:R-:W-:Y:S01]  /*63e0*/  HMMA.16816.F32 R108, R4.reuse, R10, R108 ;  /* 0x0000000a046c723c */ /* 0x040fe2000000186c */
[----:B------:R-:W5:Y:S07]  /*63f0*/  LDSM.16.MT88.4 R8, [R168+0xd800] ;  /* 0x00d80000a808783b */ /* 0x000f6e0000004200 */
[C---:B-----5:R-:W-:Y:S08]  /*6400*/  HMMA.16816.F32 R100, R4.reuse, R8, R100 ;  /* 0x000000080464723c */ /* 0x060ff00000001864 */
[----:B------:R-:W-:Y:S01]  /*6410*/  HMMA.16816.F32 R104, R4, R10, R104 ;  /* 0x0000000a0468723c */ /* 0x000fe20000001868 */
[----:B------:R-:W5:Y:S06]  /*6420*/  LDSM.16.MT88.4 R8, [R170+0x9c00] ;  /* 0x009c0000aa08783b */ /* 0x000f6c0000004200 */
[----:B----4-:R-:W-:-:S02]  /*6430*/  F2FP.PACK_AB R4, R32, R35 ;  /* 0x000000232004723e */ /* 0x010fc400000000ff */
[----:B-1----:R-:W-:Y:S02]  /*6440*/  F2FP.PACK_AB R5, R29, R34 ;  /* 0x000000221d05723e */ /* 0x002fe400000000ff */
[----:B------:R-:W-:Y:S02]  /*6450*/  F2FP.PACK_AB R6, R28, R31 ;  /* 0x0000001f1c06723e */ /* 0x000fe400000000ff */
[----:B--2---:R-:W-:-:S07]  /*6460*/  F2FP.PACK_AB R7, R3, R30 ;  /* 0x0000001e0307723e */ /* 0x004fce00000000ff */
[C---:B-----5:R-:W-:Y:S08]  /*6470*/  HMMA.16816.F32 R112, R4.reuse, R8, R112 ;  /* 0x000000080470723c */ /* 0x060ff00000001870 */
        /* <DEDUP_REMOVED lines=17> */
[----:B---3--:R-:W-:-:S02]  /*6590*/  F2FP.PACK_AB R4, R131, R140 ;  /* 0x0000008c8304723e */ /* 0x008fc400000000ff */
[----:B------:R-:W-:Y:S02]  /*65a0*/  F2FP.PACK_AB R5, R128, R139 ;  /* 0x0000008b8005723e */ /* 0x000fe400000000ff */
[----:B------:R-:W-:Y:S02]  /*65b0*/  F2FP.PACK_AB R6, R129, R130 ;  /* 0x000000828106723e */ /* 0x000fe400000000ff */
[----:B------:R-:W-:-:S07]  /*65c0*/  F2FP.PACK_AB R7, R126, R127 ;  /* 0x0000007f7e07723e */ /* 0x000fce00000000ff */
        /* <DEDUP_REMOVED lines=18> */
[----:B------:R-:W-:Y:S01]  /*66f0*/  FFMA.FTZ R6, R18, c[0x0][0x23c], -R53 ;  /* 0x00008f0012067a23 */ /* 0x000fe20000010835 */
[----:B------:R-:W-:Y:S01]  /*6700*/  F2FP.PACK_AB R4, R144, R141 ;  /* 0x0000008d9004723e */ /* 0x000fe200000000ff */
[----:B------:R-:W-:Y:S01]  /*6710*/  FADD.FTZ R5, R119, R122 ;  /* 0x0000007a77057221 */ /* 0x000fe20000010000 */
[----:B------:R-:W2:Y:S01]  /*6720*/  LDSM.16.MT88.4 R16, [R170+0xa400] ;  /* 0x00a40000aa10783b */ /* 0x000ea20000004200 */
[----:B------:R3:W4:Y:S01]  /*6730*/  MUFU.EX2 R119, R6 ;  /* 0x0000000600777308 */ /* 0x0007220000000800 */
[----:B------:R-:W-:-:S02]  /*6740*/  FFMA.FTZ R122, R26, c[0x0][0x23c], -R56 ;  /* 0x00008f001a7a7a23 */ /* 0x000fc40000010838 */
[----:B------:R-:W-:Y:S01]  /*6750*/  FADD.FTZ R64, R64, R5 ;  /* 0x0000000540407221 */ /* 0x000fe20000010000 */
[----:B------:R-:W-:-:S03]  /*6760*/  F2FP.PACK_AB R5, R61, R146 ;  /* 0x000000923d05723e */ /* 0x000fc600000000ff */
[----:B------:R-:W-:Y:S02]  /*6770*/  FADD.FTZ R123, R65, R64 ;  /* 0x00000040417b7221 */ /* 0x000fe40000010000 */
[--C-:B------:R-:W-:Y:S02]  /*6780*/  FFMA.FTZ R65, R24, c[0x0][0x23c], -R53.reuse ;  /* 0x00008f0018417a23 */ /* 0x100fe40000010835 */
[----:B------:R-:W-:Y:S02]  /*6790*/  FFMA.FTZ R64, R23, c[0x0][0x23c], -R53 ;  /* 0x00008f0017407a23 */ /* 0x000fe40000010835 */
[----:B------:R-:W-:Y:S02]  /*67a0*/  FADD.FTZ R54, R54, R123 ;  /* 0x0000007b36367221 */ /* 0x000fe40000010000 */
[----:B------:R-:W-:Y:S01]  /*67b0*/  MUFU.EX2 R65, R65 ;  /* 0x0000004100417308 */ /* 0x000fe20000000800 */
[----:B---3--:R-:W-:Y:S01]  /*67c0*/  F2FP.PACK_AB R6, R142, R63 ;  /* 0x0000003f8e06723e */ /* 0x008fe200000000ff */
[----:B------:R-:W-:Y:S01]  /*67d0*/  FADD.FTZ R59, R59, R54 ;  /* 0x000000363b3b7221 */ /* 0x000fe20000010000 */
[----:B----4-:R-:W-:Y:S01]  /*67e0*/  F2FP.PACK_AB R7, R60, R119 ;  /* 0x000000773c07723e */ /* 0x010fe200000000ff */
[----:B------:R-:W-:-:S04]  /*67f0*/  FFMA.FTZ R54, R21, c[0x0][0x23c], -R53 ;  /* 0x00008f0015367a23 */ /* 0x000fc80000010835 */
[----:B------:R-:W3:Y:S02]  /*6800*/  MUFU.EX2 R64, R64 ;  /* 0x0000004000407308 */ /* 0x000ee40000000800 */
[C---:B------:R-:W-:Y:S08]  /*6810*/  HMMA.16816.F32 R72, R4.reuse, R12, R72 ;  /* 0x0000000c0448723c */ /* 0x040ff00000001848 */
[C---:B-1----:R-:W-:Y:S08]  /*6820*/  HMMA.16816.F32 R80, R4.reuse, R8, R80 ;  /* 0x000000080450723c */ /* 0x042ff00000001850 */
[C---:B------:R-:W-:Y:S01]  /*6830*/  HMMA.16816.F32 R84, R4.reuse, R10, R84 ;  /* 0x0000000a0454723c */ /* 0x040fe20000001854 */
[----:B------:R-:W1:Y:S07]  /*6840*/  LDSM.16.MT88.4 R8, [R170+0xe400] ;  /* 0x00e40000aa08783b */ /* 0x000e6e0000004200 */
[C---:B------:R-:W-:Y:S01]  /*6850*/  HMMA.16816.F32 R76, R4.reuse, R14, R76 ;  /* 0x0000000e044c723c */ /* 0x040fe2000000184c */
[----:B------:R-:W4:Y:S07]  /*6860*/  LDSM.16.MT88.4 R12, [R168+0xe400] ;  /* 0x00e40000a80c783b */ /* 0x000f2e0000004200 */
[C---:B--2---:R-:W-:Y:S08]  /*6870*/  HMMA.16816.F32 R112, R4.reuse, R16, R112 ;  /* 0x000000100470723c */ /* 0x044ff00000001870 */
[C---:B------:R-:W-:Y:S01]  /*6880*/  HMMA.16816.F32 R68, R4.reuse, R18, R68 ;  /* 0x000000120444723c */ /* 0x040fe20000001844 */
[----:B------:R-:W2:Y:S07]  /*6890*/  LDSM.16.MT88.4 R16, [R168+0xc400] ;  /* 0x00c40000a810783b */ /* 0x000eae0000004200 */
[C---:B-1----:R-:W-:Y:S08]  /*68a0*/  HMMA.16816.F32 R96, R4.reuse, R8, R96 ;  /* 0x000000080460723c */ /* 0x042ff00000001860 */
[C---:B------:R-:W-:Y:S01]  /*68b0*/  HMMA.16816.F32 R108, R4.reuse, R10, R108 ;  /* 0x0000000a046c723c */ /* 0x040fe2000000186c */
[----:B------:R-:W1:Y:S07]  /*68c0*/  LDSM.16.MT88.4 R8, [R170+0xa800] ;  /* 0x00a80000aa08783b */ /* 0x000e6e0000004200 */
[C---:B----4-:R-:W-:Y:S07]  /*68d0*/  HMMA.16816.F32 R100, R4.reuse, R12, R100 ;  /* 0x0000000c0464723c */ /* 0x050fee0000001864 */
[--C-:B------:R-:W-:Y:S01]  /*68e0*/  FFMA.FTZ R13, R49, c[0x0][0x23c], -R53.reuse ;  /* 0x00008f00310d7a23 */ /* 0x100fe20000010835 */
[----:B--2---:R-:W-:Y:S01]  /*68f0*/  HMMA.16816.F32 R88, R4, R16, R88 ;  /* 0x000000100458723c */ /* 0x004fe20000001858 */
[----:B------:R-:W-:-:S02]  /*6900*/  FFMA.FTZ R49, R22, c[0x0][0x23c], -R53 ;  /* 0x00008f0016317a23 */ /* 0x000fc40000010835 */
[----:B------:R-:W-:Y:S02]  /*6910*/  FADD.FTZ R12, R58, R67 ;  /* 0x000000433a0c7221 */ /* 0x000fe40000010000 */
[----:B------:R2:W-:Y:S01]  /*6920*/  MUFU.EX2 R58, R13 ;  /* 0x0000000d003a7308 */ /* 0x0005e20000000800 */
[----:B------:R-:W-:Y:S02]  /*6930*/  FFMA.FTZ R67, R25, c[0x0][0x23c], -R56 ;  /* 0x00008f0019437a23 */ /* 0x000fe40000010838 */
[C---:B------:R-:W-:Y:S01]  /*6940*/  HMMA.16816.F32 R92, R4.reuse, R18, R92 ;  /* 0x00000012045c723c */ /* 0x040fe2000000185c */
[----:B------:R-:W4:Y:S01]  /*6950*/  LDSM.16.MT88.4 R16, [R168+0xe800] ;  /* 0x00e80000a810783b */ /* 0x000f220000004200 */
[----:B------:R-:W-:Y:S02]  /*6960*/  FADD.FTZ R12, R57, R12 ;  /* 0x0000000c390c7221 */ /* 0x000fe40000010000 */
[----:B------:R-:W-:Y:S01]  /*6970*/  FFMA.FTZ R56, R50, c[0x0][0x23c], -R56 ;  /* 0x00008f0032387a23 */ /* 0x000fe20000010838 */
[----:B------:R-:W5:Y:S01]  /*6980*/  MUFU.EX2 R49, R49 ;  /* 0x0000003100317308 */ /* 0x000f620000000800 */
[----:B------:R-:W-:Y:S01]  /*6990*/  FADD.FTZ R55, R55, R12 ;  /* 0x0000000c37377221 */ /* 0x000fe20000010000 */
[----:B------:R-:W-:Y:S01]  /*69a0*/  LDSM.16.MT88.4 R24, [R168+0xa800] ;  /* 0x00a80000a818783b */ /* 0x000fe20000004200 */
[----:B------:R-:W-:Y:S01]  /*69b0*/  HMMA.16816.F32 R104, R4, R14, R104 ;  /* 0x0000000e0468723c */ /* 0x000fe20000001868 */
[----:B------:R-:W-:-:S02]  /*69c0*/  FFMA.FTZ R50, R20, c[0x0][0x23c], -R53 ;  /* 0x00008f0014327a23 */ /* 0x000fc40000010835 */
[----:B------:R-:W-:Y:S01]  /*69d0*/  LDSM.16.MT88.4 R20, [R170+0xc800] ;  /* 0x00c80000aa14783b */ /* 0x000fe20000004200 */
[----:B------:R-:W-:Y:S01]  /*69e0*/  FADD.FTZ R53, R46, R59 ;  /* 0x0000003b2e357221 */ /* 0x000fe20000010000 */
[----:B------:R-:W-:Y:S01]  /*69f0*/  MUFU.EX2 R51, R50 ;  /* 0x0000003200337308 */ /* 0x000fe20000000800 */
[----:B------:R-:W-:Y:S01]  /*6a00*/  FADD.FTZ R55, R42, R55 ;  /* 0x000000372a377221 */ /* 0x000fe20000010000 */
[----:B------:R-:W-:Y:S01]  /*6a10*/  F2FP.PACK_AB R4, R62, R45 ;  /* 0x0000002d3e04723e */ /* 0x000fe200000000ff */
[----:B--2---:R-:W2:Y:S01]  /*6a20*/  LDSM.16.MT88.4 R12, [R168+0xc800] ;  /* 0x00c80000a80c783b */ /* 0x004ea20000004200 */
[----:B---3--:R-:W-:Y:S01]  /*6a30*/  F2FP.PACK_AB R5, R64, R65 ;  /* 0x000000414005723e */ /* 0x008fe200000000ff */
[----:B------:R-:W-:Y:S01]  /*6a40*/  FADD.FTZ R44, R44, R53 ;  /* 0x000000352c2c7221 */ /* 0x000fe20000010000 */
[----:B------:R-:W-:Y:S01]  /*6a50*/  F2FP.PACK_AB R6, R52, R43 ;  /* 0x0000002b3406723e */ /* 0x000fe200000000ff */
[----:B------:R-:W-:Y:S01]  /*6a60*/  FADD.FTZ R40, R40, R55 ;  /* 0x0000003728287221 */ /* 0x000fe20000010000 */
[----:B-----5:R-:W-:Y:S01]  /*6a70*/  F2FP.PACK_AB R7, R49, R58 ;  /* 0x0000003a3107723e */ /* 0x020fe200000000ff */
[----:B------:R-:W-:Y:S01]  /*6a80*/  FADD.FTZ R44, R41, R44 ;  /* 0x0000002c292c7221 */ /* 0x000fe20000010000 */
[----:B------:R-:W-:Y:S01]  /*6a90*/  MUFU.EX2 R46, R54 ;  /* 0x00000036002e7308 */ /* 0x000fe20000000800 */
[----:B------:R-:W-:-:S02]  /*6aa0*/  FADD.FTZ R37, R37, R40 ;  /* 0x0000002825257221 */ /* 0x000fc40000010000 */
[----:B------:R-:W-:Y:S02]  /*6ab0*/  FADD.FTZ R39, R39, R44 ;  /* 0x0000002c27277221 */ /* 0x000fe40000010000 */
[C---:B-1----:R-:W-:Y:S01]  /*6ac0*/  HMMA.16816.F32 R112, R4.reuse, R8, R112 ;  /* 0x000000080470723c */ /* 0x042fe20000001870 */
[----:B------:R-:W-:Y:S02]  /*6ad0*/  FADD.FTZ R38, R38, R37 ;  /* 0x0000002526267221 */ /* 0x000fe40000010000 */
[----:B------:R-:W-:Y:S02]  /*6ae0*/  FADD.FTZ R36, R36, R39 ;  /* 0x0000002724247221 */ /* 0x000fe40000010000 */
[----:B------:R-:W-:Y:S02]  /*6af0*/  FADD.FTZ R33, R33, R38 ;  /* 0x0000002621217221 */ /* 0x000fe40000010000 */
[----:B------:R-:W-:Y:S01]  /*6b00*/  FADD.FTZ R35, R35, R36 ;  /* 0x0000002423237221 */ /* 0x000fe20000010000 */
[----:B------:R-:W-:Y:S01]  /*6b10*/  HMMA.16816.F32 R68, R4, R10, R68 ;  /* 0x0000000a0444723c */ /* 0x000fe20000001844 */
[----:B------:R-:W1:Y:S01]  /*6b20*/  LDSM.16.MT88.4 R8, [R170+0xe800] ;  /* 0x00e80000aa08783b */ /* 0x000e620000004200 */
[----:B------:R-:W-:-:S02]  /*6b30*/  FADD.FTZ R34, R34, R33 ;  /* 0x0000002122227221 */ /* 0x000fc40000010000 */
[----:B------:R-:W-:Y:S02]  /*6b40*/  FADD.FTZ R32, R32, R35 ;  /* 0x0000002320207221 */ /* 0x000fe40000010000 */
[----:B------:R-:W-:Y:S02]  /*6b50*/  FADD.FTZ R29, R29, R34 ;  /* 0x000000221d1d7221 */ /* 0x000fe40000010000 */
[C---:B----4-:R-:W-:Y:S01]  /*6b60*/  HMMA.16816.F32 R100, R4.reuse, R16, R100 ;  /* 0x000000100464723c */ /* 0x050fe20000001864 */
        /* <DEDUP_REMOVED lines=9> */
[----:B--2---:R-:W-:Y:S01]  /*6c00*/  HMMA.16816.F32 R88, R4, R12, R88 ;  /* 0x0000000c0458723c */ /* 0x004fe20000001858 */
[----:B------:R-:W-:-:S04]  /*6c10*/  FADD.FTZ R128, R128, R139 ;  /* 0x0000008b80807221 */ /* 0x000fc80000010000 */
[----:B------:R-:W-:-:S03]  /*6c20*/  FADD.FTZ R127, R127, R128 ;  /* 0x000000807f7f7221 */ /* 0x000fc60000010000 */
        /* <DEDUP_REMOVED lines=8> */
[----:B-1----:R-:W-:Y:S01]  /*6cb0*/  HMMA.16816.F32 R96, R4, R8, R96 ;  /* 0x000000080460723c */ /* 0x002fe20000001860 */
[----:B------:R-:W-:Y:S01]  /*6cc0*/  MUFU.EX2 R25, R66 ;  /* 0x0000004200197308 */ /* 0x000fe20000000800 */
[----:B------:R-:W-:-:S04]  /*6cd0*/  FADD.FTZ R60, R60, R119 ;  /* 0x000000773c3c7221 */ /* 0x000fc80000010000 */
[----:B------:R-:W-:Y:S02]  /*6ce0*/  FADD.FTZ R65, R65, R60 ;  /* 0x0000003c41417221 */ /* 0x000fe40000010000 */
[----:B------:R-:W-:Y:S01]  /*6cf0*/  HMMA.16816.F32 R108, R4, R10, R108 ;  /* 0x0000000a046c723c */ /* 0x000fe2000000186c */
[----:B------:R-:W1:Y:S01]  /*6d00*/  LDSM.16.MT88.4 R8, [R170+0xcc00] ;  /* 0x00cc0000aa08783b */ /* 0x000e620000004200 */
[----:B------:R-:W-:-:S04]  /*6d10*/  FADD.FTZ R65, R64, R65 ;  /* 0x0000004140417221 */ /* 0x000fc80000010000 */
[----:B------:R-:W-:Y:S02]  /*6d20*/  FADD.FTZ R58, R58, R65 ;  /* 0x000000413a3a7221 */ /* 0x000fe40000010000 */
[----:B------:R-:W-:Y:S01]  /*6d30*/  HMMA.16816.F32 R76, R4, R26, R76 ;  /* 0x0000001a044c723c */ /* 0x000fe2000000184c */
[----:B------:R-:W4:Y:S01]  /*6d40*/  MUFU.EX2 R27, R67 ;  /* 0x00000043001b7308 */ /* 0x000f220000000800 */
[----:B------:R-:W-:-:S06]  /*6d50*/  FADD.FTZ R49, R49, R58 ;  /* 0x0000003a31317221 */ /* 0x000fcc0000010000 */
[C---:B------:R-:W-:Y:S01]  /*6d60*/  HMMA.16816.F32 R80, R4.reuse, R20, R80 ;  /* 0x000000140450723c */ /* 0x040fe20000001850 */
[----:B------:R-:W5:Y:S07]  /*6d70*/  MUFU.EX2 R26, R56 ;  /* 0x00000038001a7308 */ /* 0x000f6e0000000800 */
[----:B------:R-:W-:Y:S01]  /*6d80*/  HMMA.16816.F32 R84, R4, R22, R84 ;  /* 0x000000160454723c */ /* 0x000fe20000001854 */
[----:B------:R-:W1:Y:S06]  /*6d90*/  LDSM.16.MT88.4 R20, [R170+0xac00] ;  /* 0x00ac0000aa14783b */ /* 0x000e6c0000004200 */
[----:B----4-:R-:W-:-:S02]  /*6da0*/  F2FP.PACK_AB R4, R27, R24 ;  /* 0x000000181b04723e */ /* 0x010fc400000000ff */
[----:B------:R-:W-:Y:S01]  /*6db0*/  F2FP.PACK_AB R5, R51, R46 ;  /* 0x0000002e3305723e */ /* 0x000fe200000000ff */
[----:B------:R-:W-:Y:S01]  /*6dc0*/  FADD.FTZ R46, R46, R49 ;  /* 0x000000312e2e7221 */ /* 0x000fe20000010000 */
[----:B-----5:R-:W-:Y:S02]  /*6dd0*/  F2FP.PACK_AB R6, R26, R25 ;  /* 0x000000191a06723e */ /* 0x020fe400000000ff */
[----:B------:R-:W-:Y:S01]  /*6de0*/  F2FP.PACK_AB R7, R47, R48 ;  /* 0x000000302f07723e */ /* 0x000fe200000000ff */
[----:B------:R-:W-:-:S04]  /*6df0*/  FADD.FTZ R51, R51, R46 ;  /* 0x0000002e33337221 */ /* 0x000fc80000010000 */
[----:B------:R-:W-:Y:S02]  /*6e00*/  FADD.FTZ R48, R48, R51 ;  /* 0x0000003330307221 */ /* 0x000fe40000010000 */
[----:B---3--:R-:W-:Y:S02]  /*6e10*/  HMMA.16816.F32 R88, R4, R16, R88 ;  /* 0x000000100458723c */ /* 0x008fe40000001858 */
[----:B------:R-:W-:-:S05]  /*6e20*/  FADD.FTZ R194, R47, R48 ;  /* 0x000000302fc27221 */ /* 0x000fca0000010000 */
        /* <DEDUP_REMOVED lines=8> */
[----:B-1----:R-:W-:Y:S03]  /*6eb0*/  HMMA.16816.F32 R80, R4, R8, R80 ;  /* 0x000000080450723c */ /* 0x002fe60000001850 */
[----:B------:R-:W-:-:S04]  /*6ec0*/  FADD.FTZ R142, R142, R63 ;  /* 0x0000003f8e8e7221 */ /* 0x000fc80000010000 */
[----:B------:R-:W-:Y:S01]  /*6ed0*/  FADD.FTZ R45, R45, R142 ;  /* 0x0000008e2d2d7221 */ /* 0x000fe20000010000 */
[----:B------:R-:W-:Y:S01]  /*6ee0*/  HMMA.16816.F32 R84, R4, R10, R84 ;  /* 0x0000000a0454723c */ /* 0x000fe20000001854 */
[----:B------:R-:W1:Y:S02]  /*6ef0*/  LDSM.16.MT88.4 R8, [R168+0xec00] ;  /* 0x00ec0000a808783b */ /* 0x000e640000004200 */
[----:B------:R-:W-:-:S04]  /*6f00*/  FADD.FTZ R62, R62, R45 ;  /* 0x0000002d3e3e7221 */ /* 0x000fc80000010000 */
[----:B------:R-:W-:Y:S01]  /*6f10*/  FADD.FTZ R3, R43, R62 ;  /* 0x0000003e2b037221 */ /* 0x000fe20000010000 */
[----:B------:R-:W-:Y:S03]  /*6f20*/  HMMA.16816.F32 R112, R4, R20, R112 ;  /* 0x000000140470723c */ /* 0x000fe60000001870 */
[----:B------:R-:W-:-:S04]  /*6f30*/  FADD.FTZ R3, R52, R3 ;  /* 0x0000000334037221 */ /* 0x000fc80000010000 */
[----:B------:R-:W-:Y:S01]  /*6f40*/  FADD.FTZ R24, R24, R3 ;  /* 0x0000000318187221 */ /* 0x000fe20000010000 */
[----:B------:R-:W-:Y:S03]  /*6f50*/  HMMA.16816.F32 R68, R4, R22, R68 ;  /* 0x000000160444723c */ /* 0x000fe60000001844 */
[----:B------:R-:W-:-:S04]  /*6f60*/  FADD.FTZ R24, R27, R24 ;  /* 0x000000181b187221 */ /* 0x000fc80000010000 */
[----:B------:R-:W-:Y:S01]  /*6f70*/  FADD.FTZ R25, R25, R24 ;  /* 0x0000001819197221 */ /* 0x000fe20000010000 */
[----:B------:R-:W-:Y:S03]  /*6f80*/  HMMA.16816.F32 R92, R4, R18, R92 ;  /* 0x00000012045c723c */ /* 0x000fe6000000185c */
[----:B------:R-:W-:-:S05]  /*6f90*/  FADD.FTZ R193, R26, R25 ;  /* 0x000000191ac17221 */ /* 0x000fca0000010000 */
[C---:B--2---:R-:W-:Y:S08]  /*6fa0*/  HMMA.16816.F32 R96, R4.reuse, R12, R96 ;  /* 0x0000000c0460723c */ /* 0x044ff00000001860 */
[C---:B------:R-:W-:Y:S08]  /*6fb0*/  HMMA.16816.F32 R108, R4.reuse, R14, R108 ;  /* 0x0000000e046c723c */ /* 0x040ff0000000186c */
[C---:B-1----:R-:W-:Y:S08]  /*6fc0*/  HMMA.16816.F32 R100, R4.reuse, R8, R100 ;  /* 0x000000080464723c */ /* 0x042ff00000001864 */
[----:B------:R-:W-:Y:S01]  /*6fd0*/  HMMA.16816.F32 R104, R4, R10, R104 ;  /* 0x0000000a0468723c */ /* 0x000fe20000001868 */
[----:B------:R-:W-:Y:S07]  /*6fe0*/  @!UPT UIADD3 URZ, URZ, URZ, URZ ;  /* 0x0000003f3f3ff290 */ /* 0x000fee000fffe03f */
[----:B------:R-:W-:Y:S11]  /*6ff0*/  @!P5 BRA `(.L_x_1211) ;  /* 0x000049200000d947 */ /* 0x000ff60003800000 */
[----:B------:R-:W-:-:S04]  /*7000*/  DEPBAR.LE SB0, 0x0 ;  /* 0x000080000000791a */ /* 0x000fc80000000000 */
[----:B------:R-:W-:Y:S01]  /*7010*/  IADD3 R182, R118, -0x2, RZ ;  /* 0xfffffffe76b67810 */ /* 0x000fe20007ffe0ff */
[----:B------:R-:W-:Y:S06]  /*7020*/  BAR.SYNC.DEFER_BLOCKING 0x0 ;  /* 0x0000000000007b1d */ /* 0x000fec0000010000 */
[----:B------:R-:W-:Y:S05]  /*7030*/  @!P6 BRA `(.L_x_1212) ;  /* 0x000003900000e947 */ /* 0x000fea0003800000 */
[----:B------:R-:W1:Y:S01]  /*7040*/  I2F.RP R4, R133 ;  /* 0x0000008500047306 */ /* 0x000e620000209400 */
[----:B------:R-:W-:-:S05]  /*7050*/  IMAD.SHL.U32 R3, R182, 0x80, RZ ;  /* 0x00000080b6037824 */ /* 0x000fca00078e00ff */
[C---:B------:R-:W-:Y:S02]  /*7060*/  IADD3 R10, R3.reuse, 0x80, RZ ;  /* 0x00000080030a7810 */ /* 0x040fe40007ffe0ff */
        /* <DEDUP_REMOVED lines=9> */
[----:B-1----:R-:W-:Y:S01]  /*7100*/  IMAD.MOV R8, RZ, RZ, -R13 ;  /* 0x000000ffff087224 */ /* 0x002fe200078e0a0d */
[----:B------:R-:W-:-:S03]  /*7110*/  MOV R12, RZ ;  /* 0x000000ff000c7202 */ /* 0x000fc60000000f00 */
[----:B------:R-:W-:-:S04]  /*7120*/  IMAD R8, R8, R133, RZ ;  /* 0x0000008508087224 */ /* 0x000fc800078e02ff */
[----:B------:R-:W-:-:S06]  /*7130*/  IMAD.HI.U32 R8, R13, R8, R12 ;  /* 0x000000080d087227 */ /* 0x000fcc00078e000c */
[----:B------:R-:W-:-:S04]  /*7140*/  IMAD.HI.U32 R9, R8, R7, RZ ;  /* 0x0000000708097227 */ /* 0x000fc800078e00ff */
[----:B------:R-:W-:-:S04]  /*7150*/  IMAD.HI.U32 R8, R8, R5, RZ ;  /* 0x0000000508087227 */ /* 0x000fc800078e00ff */
[----:B------:R-:W-:Y:S02]  /*7160*/  IMAD.MOV R6, RZ, RZ, -R9 ;  /* 0x000000ffff067224 */ /* 0x000fe400078e0a09 */
[----:B------:R-:W-:Y:S02]  /*7170*/  IMAD.MOV R4, RZ, RZ, -R8 ;  /* 0x000000ffff047224 */ /* 0x000fe400078e0a08 */
[C---:B------:R-:W-:Y:S02]  /*7180*/  IMAD R6, R133.reuse, R6, R7 ;  /* 0x0000000685067224 */ /* 0x040fe400078e0207 */
[----:B------:R-:W-:-:S03]  /*7190*/  IMAD R4, R133, R4, R5 ;  /* 0x0000000485047224 */ /* 0x000fc600078e0205 */
[C---:B------:R-:W-:Y:S02]  /*71a0*/  ISETP.GT.U32.AND P3, PT, R133.reuse, R6, PT ;  /* 0x000000068500720c */ /* 0x040fe40003f64070 */
[----:B------:R-:W-:-:S11]  /*71b0*/  ISETP.GT.U32.AND P1, PT, R133, R4, PT ;  /* 0x000000048500720c */ /* 0x000fd60003f24070 */
[-C--:B------:R-:W-:Y:S02]  /*71c0*/  @!P3 IADD3 R6, R6, -R133.reuse, RZ ;  /* 0x800000850606b210 */ /* 0x080fe40007ffe0ff */
[----:B------:R-:W-:Y:S01]  /*71d0*/  @!P1 IMAD.IADD R4, R4, 0x1, -R133 ;  /* 0x0000000104049824 */ /* 0x000fe200078e0a85 */
[----:B------:R-:W-:Y:S02]  /*71e0*/  @!P3 IADD3 R9, R9, 0x1, RZ ;  /* 0x000000010909b810 */ /* 0x000fe40007ffe0ff */
[-C--:B------:R-:W-:Y:S02]  /*71f0*/  ISETP.GE.U32.AND P5, PT, R6, R133.reuse, PT ;  /* 0x000000850600720c */ /* 0x080fe40003fa6070 */
[----:B------:R-:W-:Y:S02]  /*7200*/  ISETP.GE.U32.AND P4, PT, R4, R133, PT ;  /* 0x000000850400720c */ /* 0x000fe40003f86070 */
[----:B------:R-:W-:Y:S02]  /*7210*/  @!P1 IADD3 R8, R8, 0x1, RZ ;  /* 0x0000000108089810 */ /* 0x000fe40007ffe0ff */
[----:B------:R-:W-:-:S02]  /*7220*/  ISETP.NE.AND P1, PT, RZ, c[0x0][0x2d0], PT ;  /* 0x0000b400ff007a0c */ /* 0x000fc40003f25270 */
[----:B------:R-:W-:-:S05]  /*7230*/  LOP3.LUT R6, RZ, c[0x0][0x2d0], RZ, 0x33, !PT ;  /* 0x0000b400ff067a12 */ /* 0x000fca00078e33ff */
[----:B------:R-:W-:Y:S02]  /*7240*/  @P5 IADD3 R9, R9, 0x1, RZ ;  /* 0x0000000109095810 */ /* 0x000fe40007ffe0ff */
[----:B------:R-:W-:-:S03]  /*7250*/  @P4 IADD3 R8, R8, 0x1, RZ ;  /* 0x0000000108084810 */ /* 0x000fc60007ffe0ff */
[----:B------:R-:W-:Y:S01]  /*7260*/  @!P2 IMAD.MOV R9, RZ, RZ, -R9 ;  /* 0x000000ffff09a224 */ /* 0x000fe200078e0a09 */
[----:B------:R-:W-:-:S04]  /*7270*/  @!P0 IADD3 R8, -R8, RZ, RZ ;  /* 0x000000ff08088210 */ /* 0x000fc80007ffe1ff */
[C---:B------:R-:W-:Y:S02]  /*7280*/  SEL R3, R6.reuse, R9, !P1 ;  /* 0x0000000906037207 */ /* 0x040fe40004800000 */
[----:B------:R-:W-:-:S03]  /*7290*/  SEL R6, R6, R8, !P1 ;  /* 0x0000000806067207 */ /* 0x000fc60004800000 */
[----:B------:R-:W-:-:S04]  /*72a0*/  IMAD.WIDE R12, R3, 0x4, R188 ;  /* 0x00000004030c7825 */ /* 0x000fc800078e02bc */
[----:B------:R-:W-:Y:S01]  /*72b0*/  IMAD.WIDE R10, R6, 0x4, R188 ;  /* 0x00000004060a7825 */ /* 0x000fe200078e02bc */
[----:B------:R-:W2:Y:S04]  /*72c0*/  LDG.E R4, [R12.64] ;  /* 0x000000060c047981 */ /* 0x000ea8000c1e1900 */
[----:B------:R-:W2:Y:S01]  /*72d0*/  LDG.E R5, [R10.64] ;  /* 0x000000060a057981 */ /* 0x000ea2000c1e1900 */
[----:B------:R-:W-:Y:S02]  /*72e0*/  IMAD.IADD R3, R3, 0x1, -R6 ;  /* 0x0000000103037824 */ /* 0x000fe400078e0a06 */
[----:B------:R-:W-:-:S04]  /*72f0*/  IMAD.MOV.U32 R6, RZ, RZ, c[0x0][0x2d0] ;  /* 0x0000b400ff067624 */ /* 0x000fc800078e00ff */
[----:B------:R-:W-:-:S04]  /*7300*/  IMAD R6, R3, R6, -0x80 ;  /* 0xffffff8003067424 */ /* 0x000fc800078e0206 */
[----:B------:R-:W-:Y:S01]  /*7310*/  IMAD.WIDE.U32 R8, R6, c[0x0][0x1a0], RZ ;  /* 0x0000680006087a25 */ /* 0x000fe200078e00ff */
[----:B------:R-:W-:-:S05]  /*7320*/  SHF.R.S32.HI R3, RZ, 0x1f, R6 ;  /* 0x0000001fff037819 */ /* 0x000fca0000011406 */
        /* <DEDUP_REMOVED lines=10> */
.L_x_1212:
[----:B------:R-:W-:-:S04]  /*73d0*/  LEA R8, -R117, RZ, 0x7 ;  /* 0x000000ff75087211 */ /* 0x000fc800078e39ff */
[----:B------:R-:W-:Y:S02]  /*73e0*/  SHF.R.S32.HI R5, RZ, 0x1f, R8 ;  /* 0x0000001fff057819 */ /* 0x000fe40000011408 */
.L_x_1213:
        /* <DEDUP_REMOVED lines=8> */
[--C-:B------:R-:W-:Y:S01]  /*7470*/  @!P3 IMAD.X R6, R5, 0x1, R116.reuse, P1 ;  /* 0x000000010506b824 */ /* 0x100fe200008e0674 */
        /* <DEDUP_REMOVED lines=27> */
[----:B------:R-:W-:Y:S01]  /*7630*/  @!P2 LEA R8, P0, R4, c[0x0][0x170], 0x1 ;  /* 0x00005c000408aa11 */ /* 0x000fe200078008ff */
[----:B------:R-:W-:Y:S01]  /*7640*/  IMAD.X R5, R178, 0x1, R5, P1 ;  /* 0x00000001b2057824 */ /* 0x000fe200008e0605 */
[-C--:B------:R-:W-:Y:S01]  /*7650*/  @!P3 IADD3 R7, P1, R6, R120.reuse, RZ ;  /* 0x000000780607b210 */ /* 0x080fe20007f3e0ff */
[----:B------:R-:W-:Y:S01]  /*7660*/  @P2 STS.128 [R181+0xd000], RZ ;  /* 0x00d000ffb5002388 */ /* 0x000fe20000000c00 */
[----:B------:R-:W-:Y:S02]  /*7670*/  @!P2 LEA.HI.X R9, R4, c[0x0][0x174], R3, 0x1, P0 ;  /* 0x00005d000409aa11 */ /* 0x000fe400000f0c03 */
[C---:B------:R-:W-:Y:S01]  /*7680*/  @!P2 IADD3 R3, P0, R6.reuse, R120, RZ ;  /* 0x000000780603a210 */ /* 0x040fe20007f1e0ff */
[----:B------:R-:W-:Y:S01]  /*7690*/  @!P3 IMAD.X R4, R5, 0x1, R116, P1 ;  /* 0x000000010504b824 */ /* 0x000fe200008e0674 */
[C---:B------:R-:W-:Y:S01]  /*76a0*/  @!P3 LEA R18, P1, R7.reuse, c[0x0][0x170], 0x1 ;  /* 0x00005c000712ba11 */ /* 0x040fe200078208ff */
[----:B------:R-:W-:Y:S01]  /*76b0*/  @!PT LDS RZ, [RZ] ;  /* 0x00000000fffff984 */ /* 0x000fe20000000800 */
[----:B------:R-:W-:Y:S01]  /*76c0*/  @!PT LDS RZ, [RZ] ;  /* 0x00000000fffff984 */ /* 0x000fe20000000800 */
[----:B------:R-:W-:Y:S01]  /*76d0*/  @!PT LDS RZ, [RZ] ;  /* 0x00000000fffff984 */ /* 0x000fe20000000800 */
[----:B------:R3:W-:Y:S03]  /*76e0*/  @!P2 LDGSTS.E.BYPASS.LTC128B.128 [R181+0xd000], [R10.64+0x80] ;  /* 0x0d0000800ab5afae */ /* 0x0007e6000b901d46 */
[----:B------:R-:W-:Y:S01]  /*76f0*/  @!P3 LEA.HI.X R19, R7, c[0x0][0x174], R4, 0x1, P1 ;  /* 0x00005d000713ba11 */ /* 0x000fe200008f0c04 */
[----:B------:R-:W-:Y:S01]  /*7700*/  @!P2 IMAD.X R4, R5, 0x1, R116, P0 ;  /* 0x000000010504a824 */ /* 0x000fe200000e0674 */
[----:B------:R-:W-:Y:S01]  /*7710*/  @!P2 LEA R20, P0, R3, c[0x0][0x170], 0x1 ;  /* 0x00005c000314aa11 */ /* 0x000fe200078008ff */
[----:B------:R-:W-:Y:S01]  /*7720*/  @P4 STS.128 [R181+0x9800], RZ ;  /* 0x009800ffb5004388 */ /* 0x000fe20000000c00 */
[----:B------:R-:W-:-:S02]  /*7730*/  @!P4 LEA R22, P1, R6, R196, 0x1 ;  /* 0x000000c40616c211 */ /* 0x000fc400078208ff */
[----:B------:R-:W-:Y:S01]  /*7740*/  IADD3 R7, P5, R179, R6, RZ ;  /* 0x00000006b3077210 */ /* 0x000fe20007fbe0ff */
[----:B------:R-:W-:Y:S01]  /*7750*/  @!PT LDS RZ, [RZ] ;  /* 0x00000000fffff984 */ /* 0x000fe20000000800 */
[----:B------:R-:W-:Y:S01]  /*7760*/  @!PT LDS RZ, [RZ] ;  /* 0x00000000fffff984 */ /* 0x000fe20000000800 */
[----:B------:R-:W-:Y:S01]  /*7770*/  @!PT LDS RZ, [RZ] ;  /* 0x00000000fffff984 */ /* 0x000fe20000000800 */
[----:B------:R4:W-:Y:S01]  /*7780*/  @!P4 LDGSTS.E.BYPASS.LTC128B.128 [R181+0x9800], [R14.64] ;  /* 0x098000000eb5cfae */ /* 0x0009e2000b901d46 */
[----:B------:R-:W-:Y:S02]  /*7790*/  @!P2 LEA.HI.X R21, R3, c[0x0][0x174], R4, 0x1, P0 ;  /* 0x00005d000315aa11 */ /* 0x000fe400000f0c04 */
[-CC-:B------:R-:W-:Y:S01]  /*77a0*/  @!P4 LEA.HI.X R23, R6, R195.reuse, R5.reuse, 0x1, P1 ;  /* 0x000000c30617c211 */ /* 0x180fe200008f0c05 */
[----:B------:R-:W-:Y:S01]  /*77b0*/  IMAD.X R5, R178, 0x1, R5, P5 ;  /* 0x00000001b2057824 */ /* 0x000fe200028e0605 */
[CC--:B------:R-:W-:Y:S01]  /*77c0*/  @!P3 IADD3 R3, P1, R7.reuse, R120.reuse, RZ ;  /* 0x000000780703b210 */ /* 0x0c0fe20007f3e0ff */
[----:B------:R-:W-:Y:S01]  /*77d0*/  @P3 STS.128 [R181+0xb800], RZ ;  /* 0x00b800ffb5003388 */ /* 0x000fe20000000c00 */
[C---:B------:R-:W-:Y:S02]  /*77e0*/  @!P2 IADD3 R120, P0, R7.reuse, R120, RZ ;  /* 0x000000780778a210 */ /* 0x040fe40007f1e0ff */
[----:B------:R-:W-:Y:S01]  /*77f0*/  @!P4 LEA R24, P5, R7, R196, 0x1 ;  /* 0x000000c40718c211 */ /* 0x000fe200078a08ff */
[----:B------:R-:W-:Y:S01]  /*7800*/  @!PT LDS RZ, [RZ] ;  /* 0x00000000fffff984 */ /* 0x000fe20000000800 */
[----:B------:R-:W-:Y:S01]  /*7810*/  @!PT LDS RZ, [RZ] ;  /* 0x00000000fffff984 */ /* 0x000fe20000000800 */
[----:B------:R-:W-:Y:S01]  /*7820*/  @!PT LDS RZ, [RZ] ;  /* 0x00000000fffff984 */ /* 0x000fe20000000800 */
[----:B------:R4:W-:Y:S01]  /*7830*/  @!P3 LDGSTS.E.BYPASS.LTC128B.128 [R181+0xb800], [R12.64+0x40] ;  /* 0x0b8000400cb5bfae */ /* 0x0009e2000b901d46 */
[----:B------:R-:W-:Y:S01]  /*7840*/  @!P3 IMAD.X R4, R5, 0x1, R116, P1 ;  /* 0x000000010504b824 */ /* 0x000fe200008e0674 */
[----:B------:R-:W-:Y:S01]  /*7850*/  @!P3 LEA R28, P1, R3, c[0x0][0x170], 0x1 ;  /* 0x00005c00031cba11 */ /* 0x000fe200078208ff */
[----:B------:R-:W-:Y:S01]  /*7860*/  IMAD.MOV.U32 R196, RZ, RZ, R140 ;  /* 0x000000ffffc47224 */ /* 0x000fe200078e008c */
[----:B------:R-:W-:Y:S01]  /*7870*/  @P2 STS.128 [R181+0xd800], RZ ;  /* 0x00d800ffb5002388 */ /* 0x000fe20000000c00 */
[----:B------:R-:W-:Y:S01]  /*7880*/  @!P4 LEA.HI.X R25, R7, R195, R5, 0x1, P5 ;  /* 0x000000c30719c211 */ /* 0x000fe200028f0c05 */
[----:B------:R-:W-:Y:S01]  /*7890*/  @!P2 IMAD.X R5, R5, 0x1, R116, P0 ;  /* 0x000000010505a824 */ /* 0x000fe200000e0674 */
[----:B------:R-:W-:Y:S01]  /*78a0*/  @!P2 LEA R26, P0, R120, c[0x0][0x170], 0x1 ;  /* 0x00005c00781aaa11 */ /* 0x000fe200078008ff */
[----:B------:R-:W-:Y:S01]  /*78b0*/  @!PT LDS RZ, [RZ] ;  /* 0x00000000fffff984 */ /* 0x000fe20000000800 */
[----:B------:R-:W-:Y:S01]  /*78c0*/  @!PT LDS RZ, [RZ] ;  /* 0x00000000fffff984 */ /* 0x000fe20000000800 */
[----:B------:R-:W-:Y:S01]  /*78d0*/  @!PT LDS RZ, [RZ] ;  /* 0x00000000fffff984 */ /* 0x000fe20000000800 */
[----:B------:R3:W-:Y:S01]  /*78e0*/  @!P2 LDGSTS.E.BYPASS.LTC128B.128 [R181+0xd800], [R8.64+0x80] ;  /* 0x0d80008008b5afae */ /* 0x0007e2000b901d46 */
[----:B------:R-:W-:Y:S01]  /*78f0*/  @!P3 LEA.HI.X R29, R3, c[0x0][0x174], R4, 0x1, P1 ;  /* 0x00005d00031dba11 */ /* 0x000fe200008f0c04 */
[----:B------:R-:W-:Y:S01]  /*7900*/  IMAD.SHL.U32 R3, R182, 0x80, RZ ;  /* 0x00000080b6037824 */ /* 0x000fe200078e00ff */
[----:B------:R-:W-:Y:S01]  /*7910*/  @!P2 LEA.HI.X R27, R120, c[0x0][0x174], R5, 0x1, P0 ;  /* 0x00005d00781baa11 */ /* 0x000fe200000f0c05 */
[----:B------:R-:W-:Y:S01]  /*7920*/  @P4 STS.128 [R181+0xa000], RZ ;  /* 0x00a000ffb5004388 */ /* 0x000fe20000000c00 */
[----:B------:R-:W-:-:S03]  /*7930*/  IMAD.MOV.U32 R195, RZ, RZ, R141 ;  /* 0x000000ffffc37224 */ /* 0x000fc600078e008d */
        /* <DEDUP_REMOVED lines=30> */
[----:B------:R-:W1:Y:S04]  /*7b20*/  LDSM.16.M88.4 R60, [R172+0x3000] ;  /* 0x00300000ac3c783b */ /* 0x000e680000000200 */
[----:B------:R-:W1:Y:S04]  /*7b30*/  LDSM.16.M88.4 R52, [R172+0x3400] ;  /* 0x00340000ac34783b */ /* 0x000e680000000200 */
[----:B------:R-:W-:Y:S04]  /*7b40*/  LDSM.16.M88.4 R116, [R171] ;  /* 0x00000000ab74783b */ /* 0x000fe80000000200 */
[----:B----4-:R-:W4:Y:S04]  /*7b50*/  LDSM.16.M88.4 R12, [R169+0x3000] ;  /* 0x00300000a90c783b */ /* 0x010f280000000200 */
[----:B---3--:R-:W3:Y:S04]  /*7b60*/  LDSM.16.M88.4 R8, [R169+0x3400] ;  /* 0x00340000a908783b */ /* 0x008ee80000000200 */
[----:B------:R-:W3:Y:S04]  /*7b70*/  LDSM.16.M88.4 R44, [R172+0x3800] ;  /* 0x00380000ac2c783b */ /* 0x000ee80000000200 */
[----:B------:R-:W3:Y:S04]  /*7b80*/  LDSM.16.M88.4 R36, [R172+0x3c00] ;  /* 0x003c0000ac24783b */ /* 0x000ee80000000200 */
[----:B-----5:R-:W5:Y:S04]  /*7b90*/  LDSM.16.M88.4 R20, [R172+0x4400] ;  /* 0x00440000ac14783b */ /* 0x020f680000000200 */
[----:B--2---:R-:W2:Y:S04]  /*7ba0*/  LDSM.16.M88.4 R16, [R169+0x3800] ;  /* 0x00380000a910783b */ /* 0x004ea80000000200 */
[----:B-1----:R-:W1:Y:S01]  /*7bb0*/  LDSM.16.M88.4 R28, [R172+0x4000] ;  /* 0x00400000ac1c783b */ /* 0x002e620000000200 */
[C---:B------:R-:W-:Y:S03]  /*7bc0*/  HMMA.16816.F32 R64, R4.reuse, R60, RZ ;  /* 0x0000003c0440723c */ /* 0x040fe600000018ff */
[----:B------:R-:W-:Y:S04]  /*7bd0*/  LDSM.16.M88.4 R124, [R172+0x4c00] ;  /* 0x004c0000ac7c783b */ /* 0x000fe80000000200 */
[----:B------:R-:W-:Y:S01]  /*7be0*/  LDSM.16.M88.4 R120, [R169+0x4400] ;  /* 0x00440000a978783b */ /* 0x000fe20000000200 */
[C---:B------:R-:W-:Y:S03]  /*7bf0*/  HMMA.16816.F32 R56, R4.reuse, R52, RZ ;  /* 0x000000340438723c */ /* 0x040fe600000018ff */
[----:B------:R-:W-:Y:S04]  /*7c00*/  LDSM.16.M88.4 R128, [R169+0x4000] ;  /* 0x00400000a980783b */ /* 0x000fe80000000200 */
[----:B------:R-:W0:Y:S01]  /*7c10*/  LDGDEPBAR ;  /* 0x00000000000079af */ /* 0x000e220000000000 */
[C---:B------:R-:W-:Y:S08]  /*7c20*/  HMMA.16816.F32 R60, R4.reuse, R62, RZ ;  /* 0x0000003e043c723c */ /* 0x040ff000000018ff */
[----:B------:R-:W-:Y:S08]  /*7c30*/  HMMA.16816.F32 R52, R4, R54, RZ ;  /* 0x000000360434723c */ /* 0x000ff000000018ff */
[C---:B----4-:R-:W-:Y:S08]  /*7c40*/  HMMA.16816.F32 R64, R116.reuse, R12, R64 ;  /* 0x0000000c7440723c */ /* 0x050ff00000001840 */
[C---:B------:R-:W-:Y:S01]  /*7c50*/  HMMA.16816.F32 R60, R116.reuse, R14, R60 ;  /* 0x0000000e743c723c */ /* 0x040fe2000000183c */
[----:B------:R-:W-:Y:S07]  /*7c60*/  LDSM.16.M88.4 R12, [R172+0x4800] ;  /* 0x00480000ac0c783b */ /* 0x000fee0000000200 */
[C---:B---3--:R-:W-:Y:S08]  /*7c70*/  HMMA.16816.F32 R56, R116.reuse, R8, R56 ;  /* 0x000000087438723c */ /* 0x048ff00000001838 */
[----:B------:R-:W-:Y:S01]  /*7c80*/  HMMA.16816.F32 R52, R116, R10, R52 ;  /* 0x0000000a7434723c */ /* 0x000fe20000001834 */
[----:B------:R-:W3:Y:S07]  /*7c90*/  LDSM.16.M88.4 R8, [R169+0x3c00] ;  /* 0x003c0000a908783b */ /* 0x000eee0000000200 */
[C---:B------:R-:W-:Y:S08]  /*7ca0*/  HMMA.16816.F32 R48, R4.reuse, R44, RZ ;  /* 0x0000002c0430723c */ /* 0x040ff000000018ff */
[C---:B------:R-:W-:Y:S08]  /*7cb0*/  HMMA.16816.F32 R44, R4.reuse, R46, RZ ;  /* 0x0000002e042c723c */ /* 0x040ff000000018ff */
[C---:B------:R-:W-:Y:S08]  /*7cc0*/  HMMA.16816.F32 R40, R4.reuse, R36, RZ ;  /* 0x000000240428723c */ /* 0x040ff000000018ff */
[C---:B------:R-:W-:Y:S08]  /*7cd0*/  HMMA.16816.F32 R36, R4.reuse, R38, RZ ;  /* 0x000000260424723c */ /* 0x040ff000000018ff */
[C---:B-----5:R-:W-:Y:S08]  /*7ce0*/  HMMA.16816.F32 R24, R4.reuse, R20, RZ ;  /* 0x000000140418723c */ /* 0x060ff000000018ff */
[----:B------:R-:W-:Y:S08]  /*7cf0*/  HMMA.16816.F32 R20, R4, R22, RZ ;  /* 0x000000160414723c */ /* 0x000ff000000018ff */
[C---:B--2---:R-:W-:Y:S08]  /*7d00*/  HMMA.16816.F32 R48, R116.reuse, R16, R48 ;  /* 0x000000107430723c */ /* 0x044ff00000001830 */
[----:B------:R-:W-:Y:S08]  /*7d10*/  HMMA.16816.F32 R44, R116, R18, R44 ;  /* 0x00000012742c723c */ /* 0x000ff0000000182c */
[----:B-1----:R-:W-:Y:S08]  /*7d20*/  HMMA.16816.F32 R32, R4, R28, RZ ;  /* 0x0000001c0420723c */ /* 0x002ff000000018ff */
[C---:B---3--:R-:W-:Y:S08]  /*7d30*/  HMMA.16816.F32 R40, R116.reuse, R8, R40 ;  /* 0x000000087428723c */ /* 0x048ff00000001828 */
[----:B------:R-:W-:Y:S08]  /*7d40*/  HMMA.16816.F32 R36, R116, R10, R36 ;  /* 0x0000000a7424723c */ /* 0x000ff00000001824 */
        /* <DEDUP_REMOVED lines=10> */
[C---:B------:R-:W-:Y:S08]  /*7df0*/  HMMA.16816.F32 R28, R116.reuse, R130, R28 ;  /* 0x00000082741c723c */ /* 0x040ff0000000181c */
        /* <DEDUP_REMOVED lines=102> */
[----:B------:R-:W-:Y:S01]  /*8460*/  LOP3.LUT R116, R3, 0x8, R136, 0xfe, !PT ;  /* 0x0000000803747812 */ /* 0x000fe200078efe88 */
[----:B------:R-:W-:Y:S01]  /*8470*/  HMMA.16816.F32 R4, R124, R118, R4 ;  /* 0x000000767c04723c */ /* 0x000fe20000001804 */
[----:B------:R-:W-:Y:S02]  /*8480*/  BAR.SYNC.DEFER_BLOCKING 0x0 ;  /* 0x0000000000007b1d */ /* 0x000fe40000010000 */
[----:B------:R-:W-:-:S02]  /*8490*/  ISETP.GE.AND P0, PT, R116, R138, PT ;  /* 0x0000008a7400720c */ /* 0x000fc40003f06270 */
[-C--:B------:R-:W-:Y:S02]  /*84a0*/  ISETP.GE.AND P5, PT, R116, R137.reuse, PT ;  /* 0x000000897400720c */ /* 0x080fe40003fa6270 */
[C-C-:B------:R-:W-:Y:S01]  /*84b0*/  LOP3.LUT R116, R3.reuse, 0x10, R136.reuse, 0xfe, !PT ;  /* 0x0000001003747812 */ /* 0x140fe200078efe88 */
[C---:B--2---:R-:W-:Y:S01]  /*84c0*/  HMMA.16816.F32 R16, R124.reuse, R120, R16 ;  /* 0x000000787c10723c */ /* 0x044fe20000001810 */
[----:B------:R-:W-:Y:S02]  /*84d0*/  FSEL R117, R60, -INF , !P0 ;  /* 0xff8000003c757808 */ /* 0x000fe40004000000 */
[----:B------:R-:W-:Y:S02]  /*84e0*/  ISETP.GE.AND P1, PT, R116, R138, PT ;  /* 0x0000008a7400720c */ /* 0x000fe40003f26270 */
[----:B------:R-:W-:Y:S02]  /*84f0*/  LOP3.LUT R60, R3, 0x18, R136, 0xfe, !PT ;  /* 0x00000018033c7812 */ /* 0x000fe400078efe88 */
[----:B------:R-:W-:Y:S01]  /*8500*/  FSEL R118, R62, -INF , !P5 ;  /* 0xff8000003e767808 */ /* 0x000fe20006800000 */
[----:B------:R-:W-:Y:S01]  /*8510*/  HMMA.16816.F32 R12, R124, R122, R12 ;  /* 0x0000007a7c0c723c */ /* 0x000fe2000000180c */
[----:B------:R-:W-:-:S02]  /*8520*/  ISETP.GE.AND P0, PT, R116, R137, PT ;  /* 0x000000897400720c */ /* 0x000fc40003f06270 */
[----:B------:R-:W-:Y:S02]  /*8530*/  ISETP.GE.AND P5, PT, R60, R138, PT ;  /* 0x0000008a3c00720c */ /* 0x000fe40003fa6270 */
[----:B------:R-:W-:Y:S02]  /*8540*/  FSEL R201, R56, -INF , !P1 ;  /* 0xff80000038c97808 */ /* 0x000fe40004800000 */
[----:B------:R-:W-:Y:S02]  /*8550*/  LOP3.LUT R56, R3, 0x20, R136, 0xfe, !PT ;  /* 0x0000002003387812 */ /* 0x000fe400078efe88 */
[----:B------:R-:W-:Y:S02]  /*8560*/  ISETP.GE.AND P1, PT, R60, R137, PT ;  /* 0x000000893c00720c */ /* 0x000fe40003f26270 */
[----:B------:R-:W-:Y:S02]  /*8570*/  FSEL R130, R58, -INF , !P0 ;  /* 0xff8000003a827808 */ /* 0x000fe40004000000 */
[----:B------:R-:W-:-:S02]  /*8580*/  FSEL R199, R52, -INF , !P5 ;  /* 0xff80000034c77808 */ /* 0x000fc40006800000 */
[-C--:B------:R-:W-:Y:S02]  /*8590*/  ISETP.GE.AND P0, PT, R56, R138.reuse, PT ;  /* 0x0000008a3800720c */ /* 0x080fe40003f06270 */
[----:B------:R-:W-:Y:S02]  /*85a0*/  LOP3.LUT R52, R3, 0x28, R136, 0xfe, !PT ;  /* 0x0000002803347812 */ /* 0x000fe400078efe88 */
[----:B------:R-:W-:Y:S02]  /*85b0*/  FSEL R124, R54, -INF , !P1 ;  /* 0xff800000367c7808 */ /* 0x000fe40004800000 */
[----:B------:R-:W-:Y:S02]  /*85c0*/  ISETP.GE.AND P5, PT, R56, R137, PT ;  /* 0x000000893800720c */ /* 0x000fe40003fa6270 */
[----:B------:R-:W-:Y:S02]  /*85d0*/  ISETP.GE.AND P1, PT, R52, R138, PT ;  /* 0x0000008a3400720c */ /* 0x000fe40003f26270 */
[----:B------:R-:W-:-:S02]  /*85e0*/  FSEL R123, R48, -INF , !P0 ;  /* 0xff800000307b7808 */ /* 0x000fc40004000000 */
[C-C-:B------:R-:W-:Y:S02]  /*85f0*/  LOP3.LUT R48, R3.reuse, 0x30, R136.reuse, 0xfe, !PT ;  /* 0x0000003003307812 */ /* 0x140fe400078efe88 */
[----:B------:R-:W-:Y:S02]  /*8600*/  ISETP.GE.AND P0, PT, R52, R137, PT ;  /* 0x000000893400720c */ /* 0x000fe40003f06270 */
[----:B------:R-:W-:Y:S02]  /*8610*/  FSEL R126, R50, -INF , !P5 ;  /* 0xff800000327e7808 */ /* 0x000fe40006800000 */
[----:B------:R-:W-:Y:S02]  /*8620*/  FSEL R121, R44, -INF , !P1 ;  /* 0xff8000002c797808 */ /* 0x000fe40004800000 */
[----:B------:R-:W-:Y:S02]  /*8630*/  ISETP.GE.AND P5, PT, R48, R138, PT ;  /* 0x0000008a3000720c */ /* 0x000fe40003fa6270 */
[----:B------:R-:W-:-:S02]  /*8640*/  LOP3.LUT R44, R3, 0x38, R136, 0xfe, !PT ;  /* 0x00000038032c7812 */ /* 0x000fc400078efe88 */
[----:B------:R-:W-:Y:S02]  /*8650*/  FSEL R122, R46, -INF , !P0 ;  /* 0xff8000002e7a7808 */ /* 0x000fe40004000000 */
[-C--:B------:R-:W-:Y:S02]  /*8660*/  ISETP.GE.AND P1, PT, R48, R137.reuse, PT ;  /* 0x000000893000720c */ /* 0x080fe40003f26270 */
[----:B------:R-:W-:Y:S02]  /*8670*/  ISETP.GE.AND P0, PT, R44, R138, PT ;  /* 0x0000008a2c00720c */ /* 0x000fe40003f06270 */
[----:B------:R-:W-:Y:S02]  /*8680*/  FSEL R165, R40, -INF , !P5 ;  /* 0xff80000028a57808 */ /* 0x000fe40006800000 */
[----:B------:R-:W-:Y:S02]  /*8690*/  LOP3.LUT R40, R3, 0x40, R136, 0xfe, !PT ;  /* 0x0000004003287812 */ /* 0x000fe400078efe88 */
[----:B------:R-:W-:-:S02]  /*86a0*/  ISETP.GE.AND P5, PT, R44, R137, PT ;  /* 0x000000892c00720c */ /* 0x000fc40003fa6270 */
[----:B------:R-:W-:Y:S02]  /*86b0*/  FSEL R166, R42, -INF , !P1 ;  /* 0xff8000002aa67808 */ /* 0x000fe40004800000 */
[----:B------:R-:W-:Y:S02]  /*86c0*/  FSEL R163, R36, -INF , !P0 ;  /* 0xff80000024a37808 */ /* 0x000fe40004000000 */
[----:B------:R-:W-:Y:S02]  /*86d0*/  ISETP.GE.AND P1, PT, R40, R138, PT ;  /* 0x0000008a2800720c */ /* 0x000fe40003f26270 */
[----:B------:R-:W-:Y:S02]  /*86e0*/  LOP3.LUT R36, R3, 0x48, R136, 0xfe, !PT ;  /* 0x0000004803247812 */ /* 0x000fe400078efe88 */
[----:B------:R-:W-:Y:S02]  /*86f0*/  FSEL R162, R38, -INF , !P5 ;  /* 0xff80000026a27808 */ /* 0x000fe40006800000 */
        /* <DEDUP_REMOVED lines=20> */
[----:B------:R-:W-:Y:S02]  /*8840*/  ISETP.GE.AND P1, PT, R24, R137, PT ;  /* 0x000000891800720c */ /* 0x000fe40003f26270 */
[----:B------:R-:W-:Y:S02]  /*8850*/  ISETP.GE.AND P0, PT, R20, R138, PT ;  /* 0x0000008a1400720c */ /* 0x000fe40003f06270 */
[----:B------:R-:W-:Y:S02]  /*8860*/  FSEL R145, R16, -INF , !P5 ;  /* 0xff80000010917808 */ /* 0x000fe40006800000 */
[----:B------:R-:W-:Y:S02]  /*8870*/  LOP3.LUT R16, R3, 0x70, R136, 0xfe, !PT ;  /* 0x0000007003107812 */ /* 0x000fe400078efe88 */
[----:B------:R-:W-:-:S02]  /*8880*/  FSEL R116, R18, -INF , !P1 ;  /* 0xff80000012747808 */ /* 0x000fc40004800000 */
[----:B------:R-:W-:Y:S02]  /*8890*/  FSEL R147, R12, -INF , !P0 ;  /* 0xff8000000c937808 */ /* 0x000fe40004000000 */
[-C--:B------:R-:W-:Y:S02]  /*88a0*/  ISETP.GE.AND P5, PT, R20, R137.reuse, PT ;  /* 0x000000891400720c */ /* 0x080fe40003fa6270 */
[C---:B------:R-:W-:Y:S02]  /*88b0*/  ISETP.GE.AND P1, PT, R16.reuse, R138, PT ;  /* 0x0000008a1000720c */ /* 0x040fe40003f26270 */
[----:B------:R-:W-:Y:S02]  /*88c0*/  ISETP.GE.AND P0, PT, R16, R137, PT ;  /* 0x000000891000720c */ /* 0x000fe40003f06270 */
[C---:B------:R-:W-:Y:S02]  /*88d0*/  LOP3.LUT R16, R3.reuse, 0x78, R136, 0xfe, !PT ;  /* 0x0000007803107812 */ /* 0x040fe400078efe88 */
[----:B------:R-:W-:-:S02]  /*88e0*/  LOP3.LUT R12, R3, R136, RZ, 0xfc, !PT ;  /* 0x00000088030c7212 */ /* 0x000fc400078efcff */
[----:B------:R-:W-:Y:S02]  /*88f0*/  FSEL R62, R14, -INF , !P5 ;  /* 0xff8000000e3e7808 */ /* 0x000fe40006800000 */
[----:B------:R-:W-:Y:S02]  /*8900*/  FSEL R149, R8, -INF , !P1 ;  /* 0xff80000008957808 */ /* 0x000fe40004800000 */
[----:B------:R-:W-:Y:S02]  /*8910*/  ISETP.GE.AND P5, PT, R16, R138, PT ;  /* 0x0000008a1000720c */ /* 0x000fe40003fa6270 */
[----:B------:R-:W-:Y:S02]  /*8920*/  IADD3 R8, R12, 0x1, RZ ;  /* 0x000000010c087810 */ /* 0x000fe40007ffe0ff */
[----:B------:R-:W-:Y:S02]  /*8930*/  FSEL R58, R10, -INF , !P0 ;  /* 0xff8000000a3a7808 */ /* 0x000fe40004000000 */
[----:B------:R-:W-:-:S02]  /*8940*/  ISETP.GE.AND P1, PT, R16, R137, PT ;  /* 0x000000891000720c */ /* 0x000fc40003f26270 */
[----:B------:R-:W-:Y:S02]  /*8950*/  ISETP.GE.AND P0, PT, R8, R138, PT ;  /* 0x0000008a0800720c */ /* 0x000fe40003f06270 */
[----:B------:R-:W-:Y:S02]  /*8960*/  FSEL R150, R4, -INF , !P5 ;  /* 0xff80000004967808 */ /* 0x000fe40006800000 */
[----:B------:R-:W-:Y:S02]  /*8970*/  IADD3 R4, R12, 0x9, RZ ;  /* 0x000000090c047810 */ /* 0x000fe40007ffe0ff */
[----:B------:R-:W-:Y:S02]  /*8980*/  FSEL R60, R6, -INF , !P1 ;  /* 0xff800000063c7808 */ /* 0x000fe40004800000 */
[----:B------:R-:W-:Y:S02]  /*8990*/  FSEL R119, R65, -INF , !P0 ;  /* 0xff80000041777808 */ /* 0x000fe40004000000 */
[----:B------:R-:W-:-:S02]  /*89a0*/  ISETP.GE.AND P5, PT, R8, R137, PT ;  /* 0x000000890800720c */ /* 0x000fc40003fa6270 */
        /* <DEDUP_REMOVED lines=67> */
[C---:B------:R-:W-:Y:S02]  /*8de0*/  IADD3 R8, R12.reuse, 0x79, RZ ;  /* 0x000000790c087810 */ /* 0x040fe40007ffe0ff */
[----:B------:R-:W-:Y:S02]  /*8df0*/  FSEL R67, R15, -INF , !P0 ;  /* 0xff8000000f437808 */ /* 0x000fe40004000000 */
[-C--:B------:R-:W-:Y:S02]  /*8e00*/  ISETP.GE.AND P0, PT, R12, R138.reuse, PT ;  /* 0x0000008a0c00720c */ /* 0x080fe40003f06270 */
[----:B------:R-:W-:Y:S02]  /*8e10*/  FSEL R159, R9, -INF , !P5 ;  /* 0xff800000099f7808 */ /* 0x000fe40006800000 */
[----:B------:R-:W-:-:S02]  /*8e20*/  ISETP.GE.AND P5, PT, R8, R138, PT ;  /* 0x0000008a0800720c */ /* 0x000fc40003fa6270 */
[----:B------:R-:W-:Y:S02]  /*8e30*/  FSEL R61, R11, -INF , !P1 ;  /* 0xff8000000b3d7808 */ /* 0x000fe40004800000 */
[----:B------:R-:W-:Y:S02]  /*8e40*/  FSEL R9, R64, -INF , !P0 ;  /* 0xff80000040097808 */ /* 0x000fe40004000000 */
[-C--:B------:R-:W-:Y:S02]  /*8e50*/  ISETP.GE.AND P1, PT, R12, R137.reuse, PT ;  /* 0x000000890c00720c */ /* 0x080fe40003f26270 */
[----:B------:R-:W-:Y:S02]  /*8e60*/  ISETP.GE.AND P0, PT, R8, R137, PT ;  /* 0x000000890800720c */ /* 0x000fe40003f06270 */
[----:B------:R-:W-:Y:S02]  /*8e70*/  FSEL R137, R5, -INF , !P5 ;  /* 0xff80000005897808 */ /* 0x000fe40006800000 */
[----:B------:R-:W-:-:S02]  /*8e80*/  ISETP.GT.AND P5, PT, R182, R175, PT ;  /* 0x000000afb600720c */ /* 0x000fc40003fa4270 */
[----:B------:R-:W-:Y:S02]  /*8e90*/  FSEL R5, R66, -INF , !P1 ;  /* 0xff80000042057808 */ /* 0x000fe40004800000 */
[----:B------:R-:W-:-:S09]  /*8ea0*/  FSEL R66, R7, -INF , !P0 ;  /* 0xff80000007427808 */ /* 0x000fd20004000000 */
        /* <DEDUP_REMOVED lines=15> */
[----:B------:R-:W-:-:S04]  /*8fa0*/  LOP3.LUT R12, R12, c[0x0][0x2d0], RZ, 0x3c, !PT ;  /* 0x0000b4000c0c7a12 */ /* 0x000fc800078e3cff */
[----:B------:R-:W-:-:S05]  /*8fb0*/  IADD3 R10, -R13, RZ, RZ ;  /* 0x000000ff0d0a7210 */ /* 0x000fca0007ffe1ff */
[----:B------:R-:W-:Y:S02]  /*8fc0*/  IMAD R10, R133, R10, R11 ;  /* 0x0000000a850a7224 */ /* 0x000fe400078e020b */
[----:B------:R-:W-:-:S03]  /*8fd0*/  IMAD.HI.U32 R11, R8, R7, RZ ;  /* 0x00000007080b7227 */ /* 0x000fc600078e00ff */
[----:B------:R-:W-:Y:S01]  /*8fe0*/  ISETP.GT.U32.AND P1, PT, R133, R10, PT ;  /* 0x0000000a8500720c */ /* 0x000fe20003f24070 */
[----:B------:R-:W-:-:S04]  /*8ff0*/  IMAD.MOV R8, RZ, RZ, -R11 ;  /* 0x000000ffff087224 */ /* 0x000fc800078e0a0b */
[----:B------:R-:W-:-:S05]  /*9000*/  IMAD R8, R133, R8, R7 ;  /* 0x0000000885087224 */ /* 0x000fca00078e0207 */
[----:B------:R-:W-:-:S03]  /*9010*/  ISETP.GT.U32.AND P0, PT, R133, R8, PT ;  /* 0x000000088500720c */ /* 0x000fc60003f04070 */
[----:B------:R-:W-:Y:S01]  /*9020*/  @!P1 IMAD.IADD R10, R10, 0x1, -R133 ;  /* 0x000000010a0a9824 */ /* 0x000fe200078e0a85 */
[----:B------:R-:W-:-:S04]  /*9030*/  @!P1 IADD3 R13, R13, 0x1, RZ ;  /* 0x000000010d0d9810 */ /* 0x000fc80007ffe0ff */
[----:B------:R-:W-:-:S05]  /*9040*/  ISETP.GE.U32.AND P1, PT, R10, R133, PT ;  /* 0x000000850a00720c */ /* 0x000fca0003f26070 */
[----:B------:R-:W-:Y:S02]  /*9050*/  @!P0 IADD3 R8, R8, -R133, RZ ;  /* 0x8000008508088210 */ /* 0x000fe40007ffe0ff */
[----:B------:R-:W-:Y:S02]  /*9060*/  @!P0 IADD3 R11, R11, 0x1, RZ ;  /* 0x000000010b0b8810 */ /* 0x000fe40007ffe0ff */
[----:B------:R-:W-:-:S04]  /*9070*/  ISETP.GE.AND P0, PT, R3, RZ, PT ;  /* 0x000000ff0300720c */ /* 0x000fc80003f06270 */
[----:B------:R-:W-:Y:S02]  /*9080*/  @P1 IADD3 R13, R13, 0x1, RZ ;  /* 0x000000010d0d1810 */ /* 0x000fe40007ffe0ff */
[----:B------:R-:W-:Y:S02]  /*9090*/  ISETP.GE.U32.AND P1, PT, R8, R133, PT ;  /* 0x000000850800720c */ /* 0x000fe40003f26070 */
[----:B------:R-:W-:-:S05]  /*90a0*/  LOP3.LUT R8, RZ, c[0x0][0x2d0], RZ, 0x33, !PT ;  /* 0x0000b400ff087a12 */ /* 0x000fca00078e33ff */
[----:B------:R-:W-:Y:S01]  /*90b0*/  @!P0 IMAD.MOV R13, RZ, RZ, -R13 ;  /* 0x000000ffff0d8224 */ /* 0x000fe200078e0a0d */
[----:B------:R-:W-:-:S04]  /*90c0*/  ISETP.NE.AND P0, PT, RZ, c[0x0][0x2d0], PT ;  /* 0x0000b400ff007a0c */ /* 0x000fc80003f05270 */
[----:B------:R-:W-:Y:S02]  /*90d0*/  SEL R3, R8, R13, !P0 ;  /* 0x0000000d08037207 */ /* 0x000fe40004000000 */
[----:B------:R-:W-:Y:S02]  /*90e0*/  @P1 IADD3 R11, R11, 0x1, RZ ;  /* 0x000000010b0b1810 */ /* 0x000fe40007ffe0ff */
[----:B------:R-:W-:Y:S01]  /*90f0*/  ISETP.GE.AND P1, PT, R12, RZ, PT ;  /* 0x000000ff0c00720c */ /* 0x000fe20003f26270 */
[----:B------:R-:W-:-:S05]  /*9100*/  IMAD.WIDE R16, R3, 0x4, R188 ;  /* 0x0000000403107825 */ /* 0x000fca00078e02bc */
[----:B------:R-:W2:Y:S07]  /*9110*/  LDG.E R7, [R16.64] ;  /* 0x0000000610077981 */ /* 0x000eae000c1e1900 */
[----:B------:R-:W-:-:S05]  /*9120*/  @!P1 IMAD.MOV R11, RZ, RZ, -R11 ;  /* 0x000000ffff0b9224 */ /* 0x000fca00078e0a0b */
[----:B------:R-:W-:-:S05]  /*9130*/  SEL R8, R8, R11, !P0 ;  /* 0x0000000b08087207 */ /* 0x000fca0004000000 */
        /* <DEDUP_REMOVED lines=18> */
.L_x_1215:
[----:B------:R-:W-:-:S04]  /*9260*/  LEA R11, -R132, RZ, 0x7 ;  /* 0x000000ff840b7211 */ /* 0x000fc800078e39ff */
[----:B------:R-:W-:Y:S02]  /*9270*/  SHF.R.S32.HI R12, RZ, 0x1f, R11 ;  /* 0x0000001fff0c7819 */ /* 0x000fe4000001140b */
.L_x_1216:
        /* <DEDUP_REMOVED lines=33> */
[----:B------:R-:W-:-:S03]  /*9490*/  @!P3 IADD3.X R3, R135, R12, R176, P1, P0 ;  /* 0x0000000c8703b210 */ /* 0x000fc60000fe04b0 */
[----:B------:R1:W-:Y:S04]  /*94a0*/  @P4 STS.128 [R181+0x3800], RZ ;  /* 0x003800ffb5004388 */ /* 0x0003e80000000c00 */
[----:B------:R-:W-:Y:S01]  /*94b0*/  @!PT LDS RZ, [RZ] ;  /* 0x00000000fffff984 */ /* 0x000fe20000000800 */
[----:B------:R-:W-:Y:S01]  /*94c0*/  @!PT LDS RZ, [RZ] ;  /* 0x00000000fffff984 */ /* 0x000fe20000000800 */
[----:B------:R-:W-:Y:S01]  /*94d0*/  @!PT LDS RZ, [RZ] ;  /* 0x00000000fffff984 */ /* 0x000fe20000000800 */
[----:B------:R5:W-:Y:S01]  /*94e0*/  @!P4 LDGSTS.E.BYPASS.LTC128B.128 [R181+0x3800], [R18.64] ;  /* 0x0380000012b5cfae */ /* 0x000be2000b901d46 */
[----:B--2---:R-:W-:-:S03]  /*94f0*/  @!P3 LEA R16, P0, R8, c[0x0][0x168], 0x1 ;  /* 0x00005a000810ba11 */ /* 0x004fc600078008ff */
[----:B------:R1:W-:Y:S01]  /*9500*/  @P3 STS.128 [R181+0x5800], RZ ;  /* 0x005800ffb5003388 */ /* 0x0003e20000000c00 */
[----:B------:R-:W-:Y:S02]  /*9510*/  @!P3 LEA.HI.X R17, R8, c[0x0][0x16c], R3, 0x1, P0 ;  /* 0x00005b000811ba11 */ /* 0x000fe400000f0c03 */
[----:B------:R-:W-:-:S03]  /*9520*/  @!P2 IADD3 R8, P1, P0, R134, R11, R177 ;  /* 0x0000000b8608a210 */ /* 0x000fc6000783e0b1 */
[----:B------:R-:W-:Y:S01]  /*9530*/  @!PT LDS RZ, [RZ] ;  /* 0x00000000fffff984 */ /* 0x000fe20000000800 */
[----:B------:R-:W-:Y:S01]  /*9540*/  @!PT LDS RZ, [RZ] ;  /* 0x00000000fffff984 */ /* 0x000fe20000000800 */
[----:B------:R-:W-:Y:S01]  /*9550*/  @!PT LDS RZ, [RZ] ;  /* 0x00000000fffff984 */ /* 0x000fe20000000800 */
[----:B------:R2:W-:Y:S01]  /*9560*/  @!P3 LDGSTS.E.BYPASS.LTC128B.128 [R181+0x5800], [R16.64+0x40] ;  /* 0x0580004010b5bfae */ /* 0x0005e2000b901d46 */
[----:B------:R-:W-:Y:S02]  /*9570*/  @!P2 IADD3.X R3, R135, R12, R176, P1, P0 ;  /* 0x0000000c8703a210 */ /* 0x000fe40000fe04b0 */
[C---:B---3--:R-:W-:Y:S01]  /*9580*/  @!P2 LEA R14, P0, R8.reuse, c[0x0][0x168], 0x1 ;  /* 0x00005a00080eaa11 */ /* 0x048fe200078008ff */
[----:B------:R1:W-:Y:S03]  /*9590*/  @P2 STS.128 [R181+0x7800], RZ ;  /* 0x007800ffb5002388 */ /* 0x0003e60000000c00 */
[----:B------:R-:W-:Y:S02]  /*95a0*/  @!P2 LEA.HI.X R15, R8, c[0x0][0x16c], R3, 0x1, P0 ;  /* 0x00005b00080faa11 */ /* 0x000fe400000f0c03 */
[----:B------:R-:W-:-:S03]  /*95b0*/  IADD3 R7, P1, P0, R177, R11, R177 ;  /* 0x0000000bb1077210 */ /* 0x000fc6000783e0b1 */
[----:B------:R-:W-:Y:S01]  /*95c0*/  @!PT LDS RZ, [RZ] ;  /* 0x00000000fffff984 */ /* 0x000fe20000000800 */
[----:B------:R-:W-:Y:S01]  /*95d0*/  @!PT LDS RZ, [RZ] ;  /* 0x00000000fffff984 */ /* 0x000fe20000000800 */
[----:B------:R-:W-:Y:S01]  /*95e0*/  @!PT LDS RZ, [RZ] ;  /* 0x00000000fffff984 */ /* 0x000fe20000000800 */
[----:B------:R3:W-:Y:S01]  /*95f0*/  @!P2 LDGSTS.E.BYPASS.LTC128B.128 [R181+0x7800], [R14.64+0x80] ;  /* 0x078000800eb5afae */ /* 0x0007e2000b901d46 */
[----:B------:R-:W-:Y:S02]  /*9600*/  IADD3.X R10, R176, R12, R176, P1, P0 ;  /* 0x0000000cb00a7210 */ /* 0x000fe40000fe04b0 */
[----:B------:R-:W-:Y:S01]  /*9610*/  @!P3 IADD3 R8, P0, R134, R7, RZ ;  /* 0x000000078608b210 */ /* 0x000fe20007f1e0ff */
[----:B------:R1:W-:Y:S01]  /*9620*/  @P4 STS.128 [R181+0x4000], RZ ;  /* 0x004000ffb5004388 */ /* 0x0003e20000000c00 */
[----:B----4-:R-:W-:-:S03]  /*9630*/  @!P4 LEA R20, P1, R7, R192, 0x1 ;  /* 0x000000c00714c211 */ /* 0x010fc600078208ff */
[--C-:B------:R-:W-:Y:S01]  /*9640*/  @!P3 IMAD.X R3, R135, 0x1, R10.reuse, P0 ;  /* 0x000000018703b824 */ /* 0x100fe200000e060a */
[C---:B-----5:R-:W-:Y:S02]  /*9650*/  @!P3 LEA R18, P0, R8.reuse, c[0x0][0x168], 0x1 ;  /* 0x00005a000812ba11 */ /* 0x060fe400078008ff */
[----:B------:R-:W-:Y:S02]  /*9660*/  @!P4 LEA.HI.X R21, R7, R191, R10, 0x1, P1 ;  /* 0x000000bf0715c211 */ /* 0x000fe400008f0c0a */
[----:B------:R-:W-:Y:S02]  /*9670*/  @!P3 LEA.HI.X R19, R8, c[0x0][0x16c], R3, 0x1, P0 ;  /* 0x00005b000813ba11 */ /* 0x000fe400000f0c03 */
[-C--:B------:R-:W-:Y:S01]  /*9680*/  @!P2 IADD3 R8, P0, R134, R7.reuse, RZ ;  /* 0x000000078608a210 */ /* 0x080fe20007f1e0ff */
[----:B------:R-:W-:Y:S01]  /*9690*/  @!PT LDS RZ, [RZ] ;  /* 0x00000000fffff984 */ /* 0x000fe20000000800 */
[----:B------:R-:W-:Y:S01]  /*96a0*/  @!PT LDS RZ, [RZ] ;  /* 0x00000000fffff984 */ /* 0x000fe20000000800 */
[----:B------:R-:W-:Y:S01]  /*96b0*/  @!PT LDS RZ, [RZ] ;  /* 0x00000000fffff984 */ /* 0x000fe20000000800 */
[----:B------:R1:W-:Y:S01]  /*96c0*/  @!P4 LDGSTS.E.BYPASS.LTC128B.128 [R181+0x4000], [R20.64] ;  /* 0x0400000014b5cfae */ /* 0x0003e2000b901d46 */
[----:B------:R-:W-:-:S03]  /*96d0*/  IADD3 R7, P1, R177, R7, RZ ;  /* 0x00000007b1077210 */ /* 0x000fc60007f3e0ff */
[--C-:B------:R-:W-:Y:S01]  /*96e0*/  @!P2 IMAD.X R3, R135, 0x1, R10.reuse, P0 ;  /* 0x000000018703a824 */ /* 0x100fe200000e060a */
[----:B------:R1:W-:Y:S01]  /*96f0*/  @P3 STS.128 [R181+0x6000], RZ ;  /* 0x006000ffb5003388 */ /* 0x0003e20000000c00 */
[----:B------:R-:W-:-:S03]  /*9700*/  IMAD.X R10, R176, 0x1, R10, P1 ;  /* 0x00000001b00a7824 */ /* 0x000fc600008e060a */
[----:B------:R-:W-:Y:S01]  /*9710*/  @!PT LDS RZ, [RZ] ;  /* 0x00000000fffff984 */ /* 0x000fe20000000800 */
[----:B------:R-:W-:Y:S01]  /*9720*/  @!PT LDS RZ, [RZ] ;  /* 0x00000000fffff984 */ /* 0x000fe20000000800 */
[----:B------:R-:W-:Y:S01]  /*9730*/  @!PT LDS RZ, [RZ] ;  /* 0x00000000fffff984 */ /* 0x000fe20000000800 */
[----:B------:R4:W-:Y:S01]  /*9740*/  @!P3 LDGSTS.E.BYPASS.LTC128B.128 [R181+0x6000], [R18.64+0x40] ;  /* 0x0600004012b5bfae */ /* 0x0009e2000b901d46 */
[----:B---3--:R-:W-:-:S03]  /*9750*/  @!P2 LEA R14, P0, R8, c[0x0][0x168], 0x1 ;  /* 0x00005a00080eaa11 */ /* 0x008fc600078008ff */
[----:B------:R1:W-:Y:S01]  /*9760*/  @P2 STS.128 [R181+0x8000], RZ ;  /* 0x008000ffb5002388 */ /* 0x0003e20000000c00 */
[----:B------:R-:W-:Y:S02]  /*9770*/  @!P2 LEA.HI.X R15, R8, c[0x0][0x16c], R3, 0x1, P0 ;  /* 0x00005b00080faa11 */ /* 0x000fe400000f0c03 */
[----:B------:R-:W-:-:S03]  /*9780*/  @!P3 IADD3 R3, P0, R134, R7, RZ ;  /* 0x000000078603b210 */ /* 0x000fc60007f1e0ff */
[----:B------:R-:W-:Y:S01]  /*9790*/  @!PT LDS RZ, [RZ] ;  /* 0x00000000fffff984 */ /* 0x000fe20000000800 */
[----:B------:R-:W-:Y:S01]  /*97a0*/  @!PT LDS RZ, [RZ] ;  /* 0x00000000fffff984 */ /* 0x000fe20000000800 */
[----:B------:R-:W-:Y:S01]  /*97b0*/  @!PT LDS RZ, [RZ] ;  /* 0x00000000fffff984 */ /* 0x000fe20000000800 */
[----:B------:R1:W-:Y:S02]  /*97c0*/  @!P2 LDGSTS.E.BYPASS.LTC128B.128 [R181+0x8000], [R14.64+0x80] ;  /* 0x080000800eb5afae */ /* 0x0003e4000b901d46 */
[----:B------:R-:W-:Y:S01]  /*97d0*/  @!P3 IMAD.X R8, R135, 0x1, R10, P0 ;  /* 0x000000018708b824 */ /* 0x000fe200000e060a */
[C---:B--2---:R-:W-:Y:S01]  /*97e0*/  @!P3 LEA R16, P0, R3.reuse, c[0x0][0x168], 0x1 ;  /* 0x00005a000310ba11 */ /* 0x044fe200078008ff */
[----:B------:R1:W-:Y:S03]  /*97f0*/  @P4 STS.128 [R181+0x4800], RZ ;  /* 0x004800ffb5004388 */ /* 0x0003e60000000c00 */
[----:B------:R-:W-:Y:S02]  /*9800*/  @!P3 LEA.HI.X R17, R3, c[0x0][0x16c], R8, 0x1, P0 ;  /* 0x00005b000311ba11 */ /* 0x000fe400000f0c08 */
[----:B----4-:R-:W-:-:S04]  /*9810*/  @!P4 LEA R18, P1, R7, R192, 0x1 ;  /* 0x000000c00712c211 */ /* 0x010fc800078208ff */
        /* <DEDUP_REMOVED lines=20> */
.L_x_1218:
[----:B------:R-:W-:Y:S05]  /*9960*/  BSYNC B0 ;  /* 0x0000000000007941 */ /* 0x000fea0003800000 */
.L_x_1217:
[----:B------:R-:W0:Y:S01]  /*9970*/  LDGDEPBAR ;  /* 0x00000000000079af */ /* 0x000e220000000000 */
[----:B------:R-:W-:-:S04]  /*9980*/  LEA R192, P0, R11, R192, 0x1 ;  /* 0x000000c00bc07211 */ /* 0x000fc800078008ff */
[----:B------:R-:W-:Y:S02]  /*9990*/  LEA.HI.X R191, R11, R191, R12, 0x1, P0 ;  /* 0x000000bf0bbf7211 */ /* 0x000fe400000f0c0c */
.L_x_1214:
        /* <DEDUP_REMOVED lines=65> */
[----:B------:R-:W-:-:S03]  /*9db0*/  FMNMX.FTZ R8, R58, R3, !PT ;  /* 0x000000033a087209 */ /* 0x000fc60007810000 */
[----:B------:R-:W1:Y:S01]  /*9dc0*/  SHFL.BFLY PT, R7, R10, 0x2, 0x1f ;  /* 0x0c401f000a077f89 */ /* 0x000e6200000e0000 */
        /* <DEDUP_REMOVED lines=13> */
[----:B------:R-:W-:Y:S01]  /*9ea0*/  FADD.FTZ R197, R2, -R197 ;  /* 0x800000c502c57221 */ /* 0x000fe20000010000 */
[----:B--2---:R-:W-:Y:S01]  /*9eb0*/  FMNMX.FTZ R3, R8, R3, !PT ;  /* 0x0000000308037209 */ /* 0x004fe20007810000 */
[--C-:B------:R-:W-:Y:S02]  /*9ec0*/  FFMA.FTZ R134, R117, c[0x0][0x23c], -R138.reuse ;  /* 0x00008f0075867a23 */ /* 0x100fe4000001088a */
[--C-:B------:R-:W-:Y:S01]  /*9ed0*/  FFMA.FTZ R202, R9, c[0x0][0x23c], -R138.reuse ;  /* 0x00008f0009ca7a23 */ /* 0x100fe2000001088a */
[C---:B------:R-:W-:Y:S01]  /*9ee0*/  FSETP.NEU.FTZ.AND P0, PT, R3.reuse, -INF , PT ;  /* 0xff8000000300780b */ /* 0x040fe20003f1d000 */
[----:B------:R-:W-:Y:S01]  /*9ef0*/  FMUL.FTZ R7, R3, c[0x0][0x23c] ;  /* 0x00008f0003077a20 */ /* 0x000fe20000410000 */
[----:B------:R-:W1:Y:S01]  /*9f00*/  LDSM.16.MT88.4 R8, [R170+0x9000] ;  /* 0x00900000aa08783b */ /* 0x000e620000004200 */
[--C-:B------:R-:W-:Y:S01]  /*9f10*/  FFMA.FTZ R131, R119, c[0x0][0x23c], -R138.reuse ;  /* 0x00008f0077837a23 */ /* 0x100fe2000001088a */
[----:B------:R-:W-:Y:S01]  /*9f20*/  MUFU.EX2 R134, R134 ;  /* 0x0000008600867308 */ /* 0x000fe20000000800 */
[----:B------:R-:W-:Y:S01]  /*9f30*/  FFMA.FTZ R119, R65, c[0x0][0x23c], -R138 ;  /* 0x00008f0041777a23 */ /* 0x000fe2000001088a */
[----:B------:R-:W-:Y:S01]  /*9f40*/  FSEL R117, R7, RZ, P0 ;  /* 0x000000ff07757208 */ /* 0x000fe20000000000 */
[----:B------:R-:W-:-:S02]  /*9f50*/  FMUL.FTZ R197, R197, c[0x0][0x23c] ;  /* 0x00008f00c5c57a20 */ /* 0x000fc40000410000 */
[----:B------:R-:W-:Y:S02]  /*9f60*/  FFMA.FTZ R65, R63, c[0x0][0x23c], -R138 ;  /* 0x00008f003f417a23 */ /* 0x000fe4000001088a */
[--C-:B------:R-:W-:Y:S01]  /*9f70*/  FFMA.FTZ R135, R5, c[0x0][0x23c], -R117.reuse ;  /* 0x00008f0005877a23 */ /* 0x100fe20000010875 */
[----:B------:R-:W-:Y:S01]  /*9f80*/  FSEL R5, R3, RZ, P0 ;  /* 0x000000ff03057208 */ /* 0x000fe20000000000 */
[--C-:B------:R-:W-:Y:S01]  /*9f90*/  FFMA.FTZ R129, R118, c[0x0][0x23c], -R117.reuse ;  /* 0x00008f0076817a23 */ /* 0x100fe20000010875 */
[----:B------:R-:W-:Y:S01]  /*9fa0*/  MUFU.EX2 R202, R202 ;  /* 0x000000ca00ca7308 */ /* 0x000fe20000000800 */
[----:B------:R-:W-:Y:S02]  /*9fb0*/  FFMA.FTZ R133, R6, c[0x0][0x23c], -R117 ;  /* 0x00008f0006857a23 */ /* 0x000fe40000010875 */
[----:B------:R-:W-:Y:S02]  /*9fc0*/  FADD.FTZ R140, R0, -R5 ;  /* 0x80000005008c7221 */ /* 0x000fe40000010000 */
[----:B------:R-:W-:-:S02]  /*9fd0*/  FFMA.FTZ R118, R4, c[0x0][0x23c], -R117 ;  /* 0x00008f0004767a23 */ /* 0x000fc40000010875 */
[----:B------:R-:W-:Y:S01]  /*9fe0*/  FMUL.FTZ R140, R140, c[0x0][0x23c] ;  /* 0x00008f008c8c7a20 */ /* 0x000fe20000410000 */
[----:B------:R-:W2:Y:S01]  /*9ff0*/  MUFU.EX2 R131, R131 ;  /* 0x0000008300837308 */ /* 0x000ea20000000800 */
[--C-:B------:R-:W-:Y:S02]  /*a000*/  FFMA.FTZ R59, R57, c[0x0][0x23c], -R138.reuse ;  /* 0x00008f00393b7a23 */ /* 0x100fe4000001088a */
[--C-:B------:R-:W-:Y:S02]  /*a010*/  FFMA.FTZ R132, R201, c[0x0][0x23c], -R138.reuse ;  /* 0x00008f00c9847a23 */ /* 0x100fe4000001088a */
[----:B------:R-:W-:Y:S02]  /*a020*/  FFMA.FTZ R64, R199, c[0x0][0x23c], -R138 ;  /* 0x00008f00c7407a23 */ /* 0x000fe4000001088a */
[--C-:B------:R-:W-:Y:S01]  /*a030*/  FFMA.FTZ R63, R130, c[0x0][0x23c], -R117.reuse ;  /* 0x00008f00823f7a23 */ /* 0x100fe20000010875 */
[----:B------:R-:W3:Y:S01]  /*a040*/  MUFU.EX2 R119, R119 ;  /* 0x0000007700777308 */ /* 0x000ee20000000800 */
[----:B------:R-:W-:-:S02]  /*a050*/  FFMA.FTZ R2, R206, c[0x0][0x23c], -R117 ;  /* 0x00008f00ce027a23 */ /* 0x000fc40000010875 */
[--C-:B------:R-:W-:Y:S02]  /*a060*/  FFMA.FTZ R57, R124, c[0x0][0x23c], -R117.reuse ;  /* 0x00008f007c397a23 */ /* 0x100fe40000010875 */
[----:B------:R-:W-:Y:S02]  /*a070*/  FFMA.FTZ R0, R204, c[0x0][0x23c], -R117 ;  /* 0x00008f00cc007a23 */ /* 0x000fe40000010875 */
[--C-:B------:R-:W-:Y:S01]  /*a080*/  FFMA.FTZ R130, R123, c[0x0][0x23c], -R138.reuse ;  /* 0x00008f007b827a23 */ /* 0x100fe2000001088a */
[----:B------:R-:W-:Y:S01]  /*a090*/  MUFU.EX2 R135, R135 ;  /* 0x0000008700877308 */ /* 0x000fe20000000800 */
[----:B--2---:R-:W-:Y:S01]  /*a0a0*/  F2FP.PACK_AB R48, R131, R202 ;  /* 0x000000ca8330723e */ /* 0x004fe200000000ff */
[--C-:B------:R-:W-:Y:S02]  /*a0b0*/  FFMA.FTZ R124, R121, c[0x0][0x23c], -R138.reuse ;  /* 0x00008f00797c7a23 */ /* 0x100fe4000001088a */
[--C-:B------:R-:W-:Y:S02]  /*a0c0*/  FFMA.FTZ R123, R125, c[0x0][0x23c], -R138.reuse ;  /* 0x00008f007d7b7a23 */ /* 0x100fe4000001088a */
[----:B------:R-:W-:-:S02]  /*a0d0*/  FFMA.FTZ R127, R127, c[0x0][0x23c], -R138 ;  /* 0x00008f007f7f7a23 */ /* 0x000fc4000001088a */
[----:B------:R-:W2:Y:S01]  /*a0e0*/  MUFU.EX2 R133, R133 ;  /* 0x0000008500857308 */ /* 0x000ea20000000800 */
[----:B---3--:R-:W-:Y:S01]  /*a0f0*/  F2FP.PACK_AB R50, R119, R134 ;  /* 0x000000867732723e */ /* 0x008fe200000000ff */
[--C-:B------:R-:W-:Y:S02]  /*a100*/  FFMA.FTZ R126, R126, c[0x0][0x23c], -R117.reuse ;  /* 0x00008f007e7e7a23 */ /* 0x100fe40000010875 */
[--C-:B------:R-:W-:Y:S02]  /*a110*/  FFMA.FTZ R125, R190, c[0x0][0x23c], -R117.reuse ;  /* 0x00008f00be7d7a23 */ /* 0x100fe40000010875 */
[--C-:B------:R-:W-:Y:S02]  /*a120*/  FFMA.FTZ R122, R122, c[0x0][0x23c], -R117.reuse ;  /* 0x00008f007a7a7a23 */ /* 0x100fe40000010875 */
[----:B------:R-:W3:Y:S01]  /*a130*/  MUFU.EX2 R197, R197 ;  /* 0x000000c500c57308 */ /* 0x000ee20000000800 */
[----:B------:R-:W-:Y:S02]  /*a140*/  FFMA.FTZ R121, R164, c[0x0][0x23c], -R117 ;  /* 0x00008f00a4797a23 */ /* 0x000fe40000010875 */
[----:B------:R-:W-:-:S02]  /*a150*/  FFMA.FTZ R190, R165, c[0x0][0x23c], -R138 ;  /* 0x00008f00a5be7a23 */ /* 0x000fc4000001088a */
[--C-:B------:R-:W-:Y:S02]  /*a160*/  FFMA.FTZ R164, R163, c[0x0][0x23c], -R138.reuse ;  /* 0x00008f00a3a47a23 */ /* 0x100fe4000001088a */
[--C-:B------:R-:W-:Y:S01]  /*a170*/  FFMA.FTZ R167, R167, c[0x0][0x23c], -R138.reuse ;  /* 0x00008f00a7a77a23 */ /* 0x100fe2000001088a */
[----:B------:R-:W4:Y:S01]  /*a180*/  MUFU.EX2 R140, R140 ;  /* 0x0000008c008c7308 */ /* 0x000f220000000800 */
[----:B--2---:R-:W-:Y:S01]  /*a190*/  F2FP.PACK_AB R49, R133, R135 ;  /* 0x000000878531723e */ /* 0x004fe200000000ff */
[----:B------:R-:W-:Y:S02]  /*a1a0*/  FFMA.FTZ R163, R187, c[0x0][0x23c], -R138 ;  /* 0x00008f00bba37a23 */ /* 0x000fe4000001088a */
[--C-:B------:R-:W-:Y:S02]  /*a1b0*/  FFMA.FTZ R166, R166, c[0x0][0x23c], -R117.reuse ;  /* 0x00008f00a6a67a23 */ /* 0x100fe40000010875 */
[----:B------:R-:W-:Y:S02]  /*a1c0*/  FFMA.FTZ R165, R200, c[0x0][0x23c], -R117 ;  /* 0x00008f00c8a57a23 */ /* 0x000fe40000010875 */
[----:B------:R-:W-:Y:S01]  /*a1d0*/  MUFU.EX2 R129, R129 ;  /* 0x0000008100817308 */ /* 0x000fe20000000800 */
[----:B---3--:R-:W-:-:S02]  /*a1e0*/  FMUL.FTZ R4, R112, R197 ;  /* 0x000000c570047220 */ /* 0x008fc40000410000 */
[-C--:B------:R-:W-:Y:S02]  /*a1f0*/  FMUL.FTZ R5, R113, R197.reuse ;  /* 0x000000c571057220 */ /* 0x080fe40000410000 */
[-C--:B------:R-:W-:Y:S02]  /*a200*/  FMUL.FTZ R68, R68, R197.reuse ;  /* 0x000000c544447220 */ /* 0x080fe40000410000 */
[----:B------:R-:W-:Y:S01]  /*a210*/  FMUL.FTZ R69, R69, R197 ;  /* 0x000000c545457220 */ /* 0x000fe20000410000 */
[----:B------:R-:W2:Y:S01]  /*a220*/  MUFU.EX2 R118, R118 ;  /* 0x0000007600767308 */ /* 0x000ea20000000800 */
[-C--:B----4-:R-:W-:Y:S02]  /*a230*/  FMUL.FTZ R6, R114, R140.reuse ;  /* 0x0000008c72067220 */ /* 0x090fe40000410000 */
[-C--:B------:R-:W-:Y:S02]  /*a240*/  FMUL.FTZ R7, R115, R140.reuse ;  /* 0x0000008c73077220 */ /* 0x080fe40000410000 */
[----:B------:R-:W-:-:S02]  /*a250*/  FMUL.FTZ R70, R70, R140 ;  /* 0x0000008c46467220 */ /* 0x000fc40000410000 */
[-C--:B------:R-:W-:Y:S01]  /*a260*/  FMUL.FTZ R71, R71, R140.reuse ;  /* 0x0000008c47477220 */ /* 0x080fe20000410000 */
[----:B------:R-:W-:Y:S01]  /*a270*/  MUFU.EX2 R132, R132 ;  /* 0x0000008400847308 */ /* 0x000fe20000000800 */
[-C--:B------:R-:W-:Y:S02]  /*a280*/  FMUL.FTZ R12, R72, R197.reuse ;  /* 0x000000c5480c7220 */ /* 0x080fe40000410000 */
[----:B------:R-:W-:Y:S02]  /*a290*/  FMUL.FTZ R13, R73, R197 ;  /* 0x000000c5490d7220 */ /* 0x000fe40000410000 */
[-C--:B------:R-:W-:Y:S02]  /*a2a0*/  FMUL.FTZ R14, R74, R140.reuse ;  /* 0x0000008c4a0e7220 */ /* 0x080fe40000410000 */
[-C--:B------:R-:W-:Y:S01]  /*a2b0*/  FMUL.FTZ R15, R75, R140.reuse ;  /* 0x0000008c4b0f7220 */ /* 0x080fe20000410000 */
[----:B--2---:R-:W-:Y:S01]  /*a2c0*/  F2FP.PACK_AB R51, R118, R129 ;  /* 0x000000817633723e */ /* 0x004fe200000000ff */
[-C--:B------:R-:W-:Y:S01]  /*a2d0*/  FMUL.FTZ R76, R76, R197.reuse ;  /* 0x000000c54c4c7220 */ /* 0x080fe20000410000 */
[----:B------:R-:W-:Y:S01]  /*a2e0*/  LDSM.16.MT88.4 R72, [R170+0x9400] ;  /* 0x00940000aa48783b */ /* 0x000fe20000004200 */
[----:B------:R-:W-:Y:S01]  /*a2f0*/  FMUL.FTZ R77, R77, R197 ;  /* 0x000000c54d4d7220 */ /* 0x000fe20000410000 */
[----:B------:R-:W2:Y:S01]  /*a300*/  MUFU.EX2 R65, R65 ;  /* 0x0000004100417308 */ /* 0x000ea20000000800 */
[----:B------:R-:W-:-:S02]  /*a310*/  FMUL.FTZ R78, R78, R140 ;  /* 0x0000008c4e4e7220 */ /* 0x000fc40000410000 */
[C---:B-1----:R-:W-:Y:S01]  /*a320*/  HMMA.16816.F32 R4, R48.reuse, R8, R4 ;  /* 0x000000083004723c */ /* 0x042fe20000001804 */
[-C--:B------:R-:W-:Y:S02]  /*a330*/  FMUL.FTZ R79, R79, R140.reuse ;  /* 0x0000008c4f4f7220 */ /* 0x080fe40000410000 */
[-C--:B------:R-:W-:Y:S02]  /*a340*/  FMUL.FTZ R20, R80, R197.reuse ;  /* 0x000000c550147220 */ /* 0x080fe40000410000 */
[----:B------:R-:W-:Y:S01]  /*a350*/  MUFU.EX2 R64, R64 ;  /* 0x0000004000407308 */ /* 0x000fe20000000800 */
[----:B------:R-:W-:Y:S02]  /*a360*/  FMUL.FTZ R21, R81, R197 ;  /* 0x000000c551157220 */ /* 0x000fe40000410000 */
[----:B------:R-:W-:Y:S01]  /*a370*/  HMMA.16816.F32 R8, R48, R10, R68 ;  /* 0x0000000a3008723c */ /* 0x000fe20000001844 */
[----:B------:R-:W1:Y:S01]  /*a380*/  LDSM.16.MT88.4 R68, [R168+0x9400] ;  /* 0x00940000a844783b */ /* 0x000e620000004200 */
[----:B------:R-:W-:-:S02]  /*a390*/  FMUL.FTZ R22, R82, R140 ;  /* 0x0000008c52167220 */ /* 0x000fc40000410000 */
[-C--:B------:R-:W-:Y:S01]  /*a3a0*/  FMUL.FTZ R23, R83, R140.reuse ;  /* 0x0000008c53177220 */ /* 0x080fe20000410000 */
[----:B------:R-:W-:Y:S01]  /*a3b0*/  MUFU.EX2 R59, R59 ;  /* 0x0000003b003b7308 */ /* 0x000fe20000000800 */
[-C--:B------:R-:W-:Y:S02]  /*a3c0*/  FMUL.FTZ R84, R84, R197.reuse ;  /* 0x000000c554547220 */ /* 0x080fe40000410000 */
[----:B------:R-:W-:Y:S01]  /*a3d0*/  HMMA.16816.F32 R12, R48, R16, R12 ;  /* 0x00000010300c723c */ /* 0x000fe2000000180c */
[----:B------:R-:W-:Y:S02]  /*a3e0*/  FMUL.FTZ R85, R85, R197 ;  /* 0x000000c555557220 */ /* 0x000fe40000410000 */
[-C--:B------:R-:W-:Y:S02]  /*a3f0*/  FMUL.FTZ R86, R86, R140.reuse ;  /* 0x0000008c56567220 */ /* 0x080fe40000410000 */
[----:B------:R-:W-:Y:S01]  /*a400*/  MUFU.EX2 R63, R63 ;  /* 0x0000003f003f7308 */ /* 0x000fe20000000800 */
[----:B------:R-:W-:-:S02]  /*a410*/  FMUL.FTZ R87, R87, R140 ;  /* 0x0000008c57577220 */ /* 0x000fc40000410000 */
[C---:B------:R-:W-:Y:S01]  /*a420*/  HMMA.16816.F32 R16, R48.reuse, R18, R76 ;  /* 0x000000123010723c */ /* 0x040fe2000000184c */
[----:B------:R-:W3:Y:S01]  /*a430*/  LDSM.16.MT88.4 R76, [R170+0xb400] ;  /* 0x00b40000aa4c783b */ /* 0x000ee20000004200 */
[-C--:B------:R-:W-:Y:S02]  /*a440*/  FMUL.FTZ R28, R88, R197.reuse ;  /* 0x000000c5581c7220 */ /* 0x080fe40000410000 */
[-C--:B------:R-:W-:Y:S01]  /*a450*/  FMUL.FTZ R29, R89, R197.reuse ;  /* 0x000000c5591d7220 */ /* 0x080fe20000410000 */
[----:B------:R-:W4:Y:S01]  /*a460*/  MUFU.EX2 R2, R2 ;  /* 0x0000000200027308 */ /* 0x000f220000000800 */
[-C--:B------:R-:W-:Y:S02]  /*a470*/  FMUL.FTZ R30, R90, R140.reuse ;  /* 0x0000008c5a1e7220 */ /* 0x080fe40000410000 */
[----:B------:R-:W-:Y:S01]  /*a480*/  FMUL.FTZ R31, R91, R140 ;  /* 0x0000008c5b1f7220 */ /* 0x000fe20000410000 */
[----:B------:R-:W-:Y:S01]  /*a490*/  HMMA.16816.F32 R20, R48, R24, R20 ;  /* 0x000000183014723c */ /* 0x000fe20000001814 */
[----:B------:R-:W-:-:S02]  /*a4a0*/  FMUL.FTZ R36, R96, R197 ;  /* 0x000000c560247220 */ /* 0x000fc40000410000 */
[-C--:B------:R-:W-:Y:S01]  /*a4b0*/  FMUL.FTZ R37, R97, R197.reuse ;  /* 0x000000c561257220 */ /* 0x080fe20000410000 */
[----:B------:R-:W-:Y:S01]  /*a4c0*/  MUFU.EX2 R57, R57 ;  /* 0x0000003900397308 */ /* 0x000fe20000000800 */
[-C--:B------:R-:W-:Y:S02]  /*a4d0*/  FMUL.FTZ R38, R98, R140.reuse ;  /* 0x0000008c62267220 */ /* 0x080fe40000410000 */
[-C--:B------:R-:W-:Y:S01]  /*a4e0*/  FMUL.FTZ R39, R99, R140.reuse ;  /* 0x0000008c63277220 */ /* 0x080fe20000410000 */
[----:B------:R-:W-:Y:S01]  /*a4f0*/  HMMA.16816.F32 R24, R48, R26, R84 ;  /* 0x0000001a3018723c */ /* 0x000fe20000001854 */
[-C--:B------:R-:W-:Y:S01]  /*a500*/  FMUL.FTZ R92, R92, R197.reuse ;  /* 0x000000c55c5c7220 */ /* 0x080fe20000410000 */
[----:B------:R-:W-:Y:S01]  /*a510*/  LDSM.16.MT88.4 R84, [R170+0xc400] ;  /* 0x00c40000aa54783b */ /* 0x000fe20000004200 */
[----:B------:R-:W-:Y:S01]  /*a520*/  FMUL.FTZ R93, R93, R197 ;  /* 0x000000c55d5d7220 */ /* 0x000fe20000410000 */
[----:B------:R-:W5:Y:S01]  /*a530*/  MUFU.EX2 R0, R0 ;  /* 0x0000000000007308 */ /* 0x000f620000000800 */
[----:B------:R-:W-:-:S02]  /*a540*/  FMUL.FTZ R94, R94, R140 ;  /* 0x0000008c5e5e7220 */ /* 0x000fc40000410000 */
[-C--:B------:R-:W-:Y:S01]  /*a550*/  FMUL.FTZ R95, R95, R140.reuse ;  /* 0x0000008c5f5f7220 */ /* 0x080fe20000410000 */
[C---:B------:R-:W-:Y:S01]  /*a560*/  HMMA.16816.F32 R28, R48.reuse, R32, R28 ;  /* 0x00000020301c723c */ /* 0x040fe2000000181c */
[-C--:B------:R-:W-:Y:S02]  /*a570*/  FMUL.FTZ R108, R108, R197.reuse ;  /* 0x000000c56c6c7220 */ /* 0x080fe40000410000 */
[-C--:B------:R-:W-:Y:S01]  /*a580*/  FMUL.FTZ R109, R109, R197.reuse ;  /* 0x000000c56d6d7220 */ /* 0x080fe20000410000 */
[----:B------:R-:W-:Y:S01]  /*a590*/  MUFU.EX2 R130, R130 ;  /* 0x0000008200827308 */ /* 0x000fe20000000800 */
[-C--:B------:R-:W-:Y:S02]  /*a5a0*/  FMUL.FTZ R110, R110, R140.reuse ;  /* 0x0000008c6e6e7220 */ /* 0x080fe40000410000 */
[----:B------:R-:W-:Y:S01]  /*a5b0*/  FMUL.FTZ R111, R111, R140 ;  /* 0x0000008c6f6f7220 */ /* 0x000fe20000410000 */
[----:B------:R-:W-:Y:S01]  /*a5c0*/  HMMA.16816.F32 R36, R48, R40, R36 ;  /* 0x000000283024723c */ /* 0x000fe20000001824 */
[----:B------:R-:W-:-:S02]  /*a5d0*/  FMUL.FTZ R44, R100, R197 ;  /* 0x000000c5642c7220 */ /* 0x000fc40000410000 */
[-C--:B------:R-:W-:Y:S01]  /*a5e0*/  FMUL.FTZ R45, R101, R197.reuse ;  /* 0x000000c5652d7220 */ /* 0x080fe20000410000 */
[----:B------:R-:W1:Y:S01]  /*a5f0*/  MUFU.EX2 R127, R127 ;  /* 0x0000007f007f7308 */ /* 0x000e620000000800 */
[-C--:B------:R-:W-:Y:S02]  /*a600*/  FMUL.FTZ R46, R102, R140.reuse ;  /* 0x0000008c662e7220 */ /* 0x080fe40000410000 */
[-C--:B------:R-:W-:Y:S01]  /*a610*/  FMUL.FTZ R47, R103, R140.reuse ;  /* 0x0000008c672f7220 */ /* 0x080fe20000410000 */
[----:B------:R-:W-:Y:S01]  /*a620*/  HMMA.16816.F32 R32, R48, R34, R92 ;  /* 0x000000223020723c */ /* 0x000fe2000000185c */
[-C--:B------:R-:W-:Y:S01]  /*a630*/  FMUL.FTZ R104, R104, R197.reuse ;  /* 0x000000c568687220 */ /* 0x080fe20000410000 */
[----:B------:R-:W-:Y:S01]  /*a640*/  LDSM.16.MT88.4 R92, [R168+0xc400] ;  /* 0x00c40000a85c783b */ /* 0x000fe20000004200 */
[----:B------:R-:W-:Y:S01]  /*a650*/  FMUL.FTZ R105, R105, R197 ;  /* 0x000000c569697220 */ /* 0x000fe20000410000 */
[----:B------:R-:W-:Y:S01]  /*a660*/  MUFU.EX2 R124, R124 ;  /* 0x0000007c007c7308 */ /* 0x000fe20000000800 */
[----:B------:R-:W-:-:S02]  /*a670*/  FMUL.FTZ R106, R106, R140 ;  /* 0x0000008c6a6a7220 */ /* 0x000fc40000410000 */
[----:B------:R-:W-:Y:S01]  /*a680*/  FMUL.FTZ R107, R107, R140 ;  /* 0x0000008c6b6b7220 */ /* 0x000fe20000410000 */
[C---:B------:R-:W-:Y:S01]  /*a690*/  HMMA.16816.F32 R40, R48.reuse, R42, R108 ;  /* 0x0000002a3028723c */ /* 0x040fe2000000186c */
[--C-:B------:R-:W-:Y:S01]  /*a6a0*/  FFMA.FTZ R162, R162, c[0x0][0x23c], -R117.reuse ;  /* 0x00008f00a2a27a23 */ /* 0x100fe20000010875 */
[----:B------:R-:W-:Y:S01]  /*a6b0*/  LDSM.16.MT88.4 R108, [R170+0xe400] ;  /* 0x00e40000aa6c783b */ /* 0x000fe20000004200 */
[----:B------:R-:W-:Y:S01]  /*a6c0*/  FFMA.FTZ R141, R198, c[0x0][0x23c], -R117 ;  /* 0x00008f00c68d7a23 */ /* 0x000fe20000010875 */
[----:B------:R-:W-:Y:S01]  /*a6d0*/  MUFU.EX2 R123, R123 ;  /* 0x0000007b007b7308 */ /* 0x000fe20000000800 */
[--C-:B------:R-:W-:Y:S02]  /*a6e0*/  FFMA.FTZ R187, R151, c[0x0][0x23c], -R138.reuse ;  /* 0x00008f0097bb7a23 */ /* 0x100fe4000001088a */
[--C-:B------:R-:W-:Y:S01]  /*a6f0*/  FFMA.FTZ R198, R161, c[0x0][0x23c], -R138.reuse ;  /* 0x00008f00a1c67a23 */ /* 0x100fe2000001088a */
[----:B------:R-:W-:Y:S01]  /*a700*/  HMMA.16816.F32 R44, R48, R52, R44 ;  /* 0x00000034302c723c */ /* 0x000fe2000000182c */
[----:B------:R-:W-:-:S02]  /*a710*/  FFMA.FTZ R151, R152, c[0x0][0x23c], -R138 ;  /* 0x00008f0098977a23 */ /* 0x000fc4000001088a */
[----:B------:R-:W-:Y:S01]  /*a720*/  FFMA.FTZ R194, R194, R140, R135 ;  /* 0x0000008cc2c27223 */ /* 0x000fe20000010087 */
[----:B------:R-:W-:Y:S01]  /*a730*/  MUFU.EX2 R126, R126 ;  /* 0x0000007e007e7308 */ /* 0x000fe20000000800 */
[----:B------:R-:W-:Y:S02]  /*a740*/  FFMA.FTZ R152, R160, c[0x0][0x23c], -R138 ;  /* 0x00008f00a0987a23 */ /* 0x000fe4000001088a */
[----:B--2---:R-:W-:Y:S01]  /*a750*/  F2FP.PACK_AB R52, R65, R132 ;  /* 0x000000844134723e */ /* 0x004fe200000000ff */
[----:B------:R-:W-:Y:S01]  /*a760*/  HMMA.16816.F32 R48, R48, R54, R104 ;  /* 0x000000363030723c */ /* 0x000fe20000001868 */
[----:B----4-:R-:W-:Y:S01]  /*a770*/  F2FP.PACK_AB R53, R2, R63 ;  /* 0x0000003f0235723e */ /* 0x010fe200000000ff */
[--C-:B------:R-:W-:Y:S02]  /*a780*/  FFMA.FTZ R148, R148, c[0x0][0x23c], -R117.reuse ;  /* 0x00008f0094947a23 */ /* 0x100fe40000010875 */
[----:B------:R-:W2:Y:S01]  /*a790*/  MUFU.EX2 R125, R125 ;  /* 0x0000007d007d7308 */ /* 0x000ea20000000800 */
[----:B------:R-:W-:-:S02]  /*a7a0*/  FFMA.FTZ R161, R154, c[0x0][0x23c], -R117 ;  /* 0x00008f009aa17a23 */ /* 0x000fc40000010875 */
[----:B------:R-:W-:Y:S01]  /*a7b0*/  F2FP.PACK_AB R54, R59, R64 ;  /* 0x000000403b36723e */ /* 0x000fe200000000ff */
[--C-:B------:R-:W-:Y:S01]  /*a7c0*/  FFMA.FTZ R135, R146, c[0x0][0x23c], -R117.reuse ;  /* 0x00008f0092877a23 */ /* 0x100fe20000010875 */
[----:B-----5:R-:W-:Y:S01]  /*a7d0*/  F2FP.PACK_AB R55, R0, R57 ;  /* 0x000000390037723e */ /* 0x020fe200000000ff */
[----:B------:R-:W-:Y:S02]  /*a7e0*/  FFMA.FTZ R140, R156, c[0x0][0x23c], -R117 ;  /* 0x00008f009c8c7a23 */ /* 0x000fe40000010875 */
[----:B------:R-:W-:Y:S01]  /*a7f0*/  MUFU.EX2 R122, R122 ;  /* 0x0000007a007a7308 */ /* 0x000fe20000000800 */
[--C-:B------:R-:W-:Y:S02]  /*a800*/  FFMA.FTZ R139, R139, c[0x0][0x23c], -R138.reuse ;  /* 0x00008f008b8b7a23 */ /* 0x100fe4000001088a */
[--C-:B------:R-:W-:Y:S01]  /*a810*/  FFMA.FTZ R153, R153, c[0x0][0x23c], -R138.reuse ;  /* 0x00008f0099997a23 */ /* 0x100fe2000001088a */
[----:B-1----:R-:W-:Y:S01]  /*a820*/  HMMA.16816.F32 R12, R52, R68, R12 ;  /* 0x00000044340c723c */ /* 0x002fe2000000180c */
[----:B------:R-:W-:-:S02]  /*a830*/  FFMA.FTZ R143, R143, c[0x0][0x23c], -R138 ;  /* 0x00008f008f8f7a23 */ /* 0x000fc4000001088a */
[--C-:B------:R-:W-:Y:S01]  /*a840*/  FFMA.FTZ R155, R155, c[0x0][0x23c], -R138.reuse ;  /* 0x00008f009b9b7a23 */ /* 0x100fe2000001088a */
[----:B------:R-:W1:Y:S01]  /*a850*/  MUFU.EX2 R121, R121 ;  /* 0x0000007900797308 */ /* 0x000e620000000800 */
[----:B------:R-:W-:Y:S02]  /*a860*/  FFMA.FTZ R142, R142, c[0x0][0x23c], -R117 ;  /* 0x00008f008e8e7a23 */ /* 0x000fe40000010875 */
[--C-:B------:R-:W-:Y:S01]  /*a870*/  FFMA.FTZ R145, R145, c[0x0][0x23c], -R138.reuse ;  /* 0x00008f0091917a23 */ /* 0x100fe2000001088a */
[----:B------:R-:W-:Y:S01]  /*a880*/  HMMA.16816.F32 R16, R52, R70, R16 ;  /* 0x000000463410723c */ /* 0x000fe20000001810 */
[----:B------:R-:W4:Y:S01]  /*a890*/  LDSM.16.MT88.4 R68, [R168+0xd400] ;  /* 0x00d40000a844783b */ /* 0x000f220000004200 */
[--C-:B------:R-:W-:Y:S02]  /*a8a0*/  FFMA.FTZ R157, R157, c[0x0][0x23c], -R138.reuse ;  /* 0x00008f009d9d7a23 */ /* 0x100fe4000001088a */
[----:B------:R-:W-:Y:S01]  /*a8b0*/  MUFU.EX2 R190, R190 ;  /* 0x000000be00be7308 */ /* 0x000fe20000000800 */
[----:B------:R-:W-:-:S02]  /*a8c0*/  FFMA.FTZ R147, R147, c[0x0][0x23c], -R138 ;  /* 0x00008f0093937a23 */ /* 0x000fc4000001088a */
[----:B------:R-:W-:Y:S01]  /*a8d0*/  FFMA.FTZ R158, R158, c[0x0][0x23c], -R138 ;  /* 0x00008f009e9e7a23 */ /* 0x000fe2000001088a */
[C---:B------:R-:W-:Y:S01]  /*a8e0*/  HMMA.16816.F32 R4, R52.reuse, R72, R4 ;  /* 0x000000483404723c */ /* 0x040fe20000001804 */
[----:B------:R-:W-:Y:S02]  /*a8f0*/  FFMA.FTZ R202, R193, R197, R202 ;  /* 0x000000c5c1ca7223 */ /* 0x000fe400000100ca */
[----:B------:R-:W-:Y:S01]  /*a900*/  FADD.FTZ R194, R133, R194 ;  /* 0x000000c285c27221 */ /* 0x000fe20000010000 */
[----:B------:R-:W-:Y:S01]  /*a910*/  MUFU.EX2 R167, R167 ;  /* 0x000000a700a77308 */ /* 0x000fe20000000800 */
[----:B------:R-:W-:Y:S02]  /*a920*/  FADD.FTZ R131, R131, R202 ;  /* 0x000000ca83837221 */ /* 0x000fe40000010000 */
[----:B------:R-:W-:Y:S01]  /*a930*/  FADD.FTZ R129, R129, R194 ;  /* 0x000000c281817221 */ /* 0x000fe20000010000 */
[----:B------:R-:W-:Y:S01]  /*a940*/  HMMA.16816.F32 R8, R52, R74, R8 ;  /* 0x0000004a3408723c */ /* 0x000fe20000001808 */
[----:B------:R-:W5:Y:S01]  /*a950*/  LDSM.16.MT88.4 R72, [R168+0xb400] ;  /* 0x00b40000a848783b */ /* 0x000f620000004200 */
[----:B------:R-:W-:-:S02]  /*a960*/  FADD.FTZ R134, R134, R131 ;  /* 0x0000008386867221 */ /* 0x000fc40000010000 */
[----:B------:R-:W-:Y:S01]  /*a970*/  MUFU.EX2 R164, R164 ;  /* 0x000000a400a47308 */ /* 0x000fe20000000800 */
[----:B------:R-:W-:Y:S02]  /*a980*/  FADD.FTZ R118, R118, R129 ;  /* 0x0000008176767221 */ /* 0x000fe40000010000 */
[----:B------:R-:W-:Y:S01]  /*a990*/  FADD.FTZ R119, R119, R134 ;  /* 0x0000008677777221 */ /* 0x000fe20000010000 */
[C---:B---3--:R-:W-:Y:S01]  /*a9a0*/  HMMA.16816.F32 R20, R52.reuse, R76, R20 ;  /* 0x0000004c3414723c */ /* 0x048fe20000001814 */
[----:B------:R-:W-:Y:S02]  /*a9b0*/  FADD.FTZ R63, R63, R118 ;  /* 0x000000763f3f7221 */ /* 0x000fe40000010000 */
[----:B------:R-:W-:Y:S01]  /*a9c0*/  FADD.FTZ R132, R132, R119 ;  /* 0x0000007784847221 */ /* 0x000fe20000010000 */
[----:B------:R-:W-:Y:S01]  /*a9d0*/  MUFU.EX2 R163, R163 ;  /* 0x000000a300a37308 */ /* 0x000fe20000000800 */
[----:B------:R-:W-:Y:S02]  /*a9e0*/  FADD.FTZ R2, R2, R63 ;  /* 0x0000003f02027221 */ /* 0x000fe40000010000 */
[----:B------:R-:W-:Y:S01]  /*a9f0*/  FADD.FTZ R65, R65, R132 ;  /* 0x0000008441417221 */ /* 0x000fe20000010000 */
[----:B------:R-:W-:Y:S01]  /*aa00*/  HMMA.16816.F32 R24, R52, R78, R24 ;  /* 0x0000004e3418723c */ /* 0x000fe20000001818 */
[----:B------:R-:W3:Y:S01]  /*aa10*/  LDSM.16.MT88.4 R76, [R170+0xd400] ;  /* 0x00d40000aa4c783b */ /* 0x000ee20000004200 */
[----:B------:R-:W-:-:S02]  /*aa20*/  FFMA.FTZ R149, R149, c[0x0][0x23c], -R138 ;  /* 0x00008f0095957a23 */ /* 0x000fc4000001088a */
[----:B------:R-:W-:Y:S01]  /*aa30*/  MUFU.EX2 R166, R166 ;  /* 0x000000a600a67308 */ /* 0x000fe20000000800 */
[----:B------:R-:W-:Y:S02]  /*aa40*/  FADD.FTZ R64, R64, R65 ;  /* 0x0000004140407221 */ /* 0x000fe40000010000 */
[----:B------:R-:W-:Y:S01]  /*aa50*/  FFMA.FTZ R150, R150, c[0x0][0x23c], -R138 ;  /* 0x00008f0096967a23 */ /* 0x000fe2000001088a */
[----:B----4-:R-:W-:Y:S01]  /*aa60*/  HMMA.16816.F32 R44, R52, R68, R44 ;  /* 0x00000044342c723c */ /* 0x010fe2000000182c */
[----:B------:R-:W-:-:S03]  /*aa70*/  FADD.FTZ R59, R59, R64 ;  /* 0x000000403b3b7221 */ /* 0x000fc60000010000 */
[----:B------:R-:W-:Y:S01]  /*aa80*/  MUFU.EX2 R165, R165 ;  /* 0x000000a500a57308 */ /* 0x000fe20000000800 */
[--C-:B------:R-:W-:Y:S02]  /*aa90*/  FFMA.FTZ R137, R137, c[0x0][0x23c], -R138.reuse ;  /* 0x00008f0089897a23 */ /* 0x100fe4000001088a */
[--C-:B------:R-:W-:Y:S01]  /*aaa0*/  FFMA.FTZ R194, R66, c[0x0][0x23c], -R117.reuse ;  /* 0x00008f0042c27a23 */ /* 0x100fe20000010875 */
[C---:B------:R-:W-:Y:S01]  /*aab0*/  HMMA.16816.F32 R48, R52.reuse, R70, R48 ;  /* 0x000000463430723c */ /* 0x040fe20000001830 */
[----:B------:R-:W4:Y:S01]  /*aac0*/  LDSM.16.MT88.4 R68, [R168+0x9800] ;  /* 0x00980000a844783b */ /* 0x000f220000004200 */
[----:B------:R-:W-:Y:S02]  /*aad0*/  FFMA.FTZ R159, R159, c[0x0][0x23c], -R138 ;  /* 0x00008f009f9f7a23 */ /* 0x000fe4000001088a */
[----:B------:R-:W-:Y:S01]  /*aae0*/  MUFU.EX2 R162, R162 ;  /* 0x000000a200a27308 */ /* 0x000fe20000000800 */
[--C-:B------:R-:W-:Y:S02]  /*aaf0*/  FFMA.FTZ R58, R58, c[0x0][0x23c], -R117.reuse ;  /* 0x00008f003a3a7a23 */ /* 0x100fe40000010875 */
[--C-:B------:R-:W-:Y:S01]  /*ab00*/  FFMA.FTZ R61, R61, c[0x0][0x23c], -R117.reuse ;  /* 0x00008f003d3d7a23 */ /* 0x100fe20000010875 */
[----:B-----5:R-:W-:Y:S01]  /*ab10*/  HMMA.16816.F32 R28, R52, R72, R28 ;  /* 0x00000048341c723c */ /* 0x020fe2000000181c */
[----:B------:R-:W-:-:S03]  /*ab20*/  FFMA.FTZ R60, R60, c[0x0][0x23c], -R117 ;  /* 0x00008f003c3c7a23 */ /* 0x000fc60000010875 */
[----:B------:R-:W-:Y:S04]  /*ab30*/  MUFU.EX2 R141, R141 ;  /* 0x0000008d008d7308 */ /* 0x000fe80000000800 */
[C---:B------:R-:W-:Y:S01]  /*ab40*/  HMMA.16816.F32 R32, R52.reuse, R74, R32 ;  /* 0x0000004a3420723c */ /* 0x040fe20000001820 */
[----:B------:R-:W5:Y:S03]  /*ab50*/  LDSM.16.MT88.4 R72, [R170+0x9800] ;  /* 0x00980000aa48783b */ /* 0x000f660000004200 */
[----:B------:R-:W-:Y:S04]  /*ab60*/  MUFU.EX2 R187, R187 ;  /* 0x000000bb00bb7308 */ /* 0x000fe80000000800 */
[C---:B---3--:R-:W-:Y:S04]  /*ab70*/  HMMA.16816.F32 R36, R52.reuse, R76, R36 ;  /* 0x0000004c3424723c */ /* 0x048fe80000001824 */
[----:B------:R-:W3:Y:S04]  /*ab80*/  MUFU.EX2 R198, R198 ;  /* 0x000000c600c67308 */ /* 0x000ee80000000800 */
[----:B------:R-:W-:Y:S01]  /*ab90*/  HMMA.16816.F32 R40, R52, R78, R40 ;  /* 0x0000004e3428723c */ /* 0x000fe20000001828 */
[----:B------:R-:W5:Y:S03]  /*aba0*/  LDSM.16.MT88.4 R76, [R170+0xb800] ;  /* 0x00b80000aa4c783b */ /* 0x000f660000004200 */
[----:B------:R-:W-:Y:S03]  /*abb0*/  MUFU.EX2 R151, R151 ;  /* 0x0000009700977308 */ /* 0x000fe60000000800 */
[----:B------:R-:W-:Y:S01]  /*abc0*/  F2FP.PACK_AB R52, R127, R130 ;  /* 0x000000827f34723e */ /* 0x000fe200000000ff */
[----:B------:R-:W-:Y:S01]  /*abd0*/  FADD.FTZ R130, R130, R59 ;  /* 0x0000003b82827221 */ /* 0x000fe20000010000 */
[----:B--2---:R-:W-:-:S02]  /*abe0*/  F2FP.PACK_AB R53, R125, R126 ;  /* 0x0000007e7d35723e */ /* 0x004fc400000000ff */
[----:B------:R-:W-:Y:S01]  /*abf0*/  F2FP.PACK_AB R54, R123, R124 ;  /* 0x0000007c7b36723e */ /* 0x000fe200000000ff */
[----:B------:R-:W2:Y:S01]  /*ac00*/  MUFU.EX2 R152, R152 ;  /* 0x0000009800987308 */ /* 0x000ea20000000800 */
[----:B-1----:R-:W-:Y:S01]  /*ac10*/  F2FP.PACK_AB R55, R121, R122 ;  /* 0x0000007a7937723e */ /* 0x002fe200000000ff */
[----:B------:R-:W-:Y:S01]  /*ac20*/  FADD.FTZ R127, R127, R130 ;  /* 0x000000827f7f7221 */ /* 0x000fe20000010000 */
[----:B---3--:R-:W-:-:S03]  /*ac30*/  F2FP.PACK_AB R104, R198, R187 ;  /* 0x000000bbc668723e */ /* 0x008fc600000000ff */
[----:B------:R-:W-:Y:S02]  /*ac40*/  FADD.FTZ R124, R124, R127 ;  /* 0x0000007f7c7c7221 */ /* 0x000fe40000010000 */
[----:B----4-:R-:W-:Y:S01]  /*ac50*/  HMMA.16816.F32 R12, R52, R68, R12 ;  /* 0x00000044340c723c */ /* 0x010fe2000000180c */
[----:B------:R-:W-:Y:S01]  /*ac60*/  MUFU.EX2 R148, R148 ;  /* 0x0000009400947308 */ /* 0x000fe20000000800 */
[----:B------:R-:W-:-:S06]  /*ac70*/  FADD.FTZ R123, R123, R124 ;  /* 0x0000007c7b7b7221 */ /* 0x000fcc0000010000 */
[----:B------:R-:W-:Y:S01]  /*ac80*/  HMMA.16816.F32 R16, R52, R70, R16 ;  /* 0x000000463410723c */ /* 0x000fe20000001810 */
[----:B------:R-:W1:Y:S01]  /*ac90*/  LDSM.16.MT88.4 R68, [R168+0xd800] ;  /* 0x00d80000a844783b */ /* 0x000e620000004200 */
[----:B------:R-:W3:Y:S01]  /*aca0*/  MUFU.EX2 R161, R161 ;  /* 0x000000a100a17308 */ /* 0x000ee20000000800 */
[----:B--2---:R-:W-:-:S05]  /*acb0*/  F2FP.PACK_AB R106, R152, R151 ;  /* 0x00000097986a723e */ /* 0x004fca00000000ff */
[C---:B-----5:R-:W-:Y:S02]  /*acc0*/  HMMA.16816.F32 R4, R52.reuse, R72, R4 ;  /* 0x000000483404723c */ /* 0x060fe40000001804 */
        /* <DEDUP_REMOVED lines=40> */
[C---:B--2---:R-:W-:Y:S08]  /*af50*/  HMMA.16816.F32 R28, R52.reuse, R76, R28 ;  /* 0x0000004c341c723c */ /* 0x044ff0000000181c */
[C---:B------:R-:W-:Y:S01]  /*af60*/  HMMA.16816.F32 R32, R52.reuse, R78, R32 ;  /* 0x0000004e3420723c */ /* 0x040fe20000001820 */
[----:B------:R-:W-:Y:S07]  /*af70*/  LDSM.16.MT88.4 R76, [R168+0xa400] ;  /* 0x00a40000a84c783b */ /* 0x000fee0000004200 */
[C---:B---3--:R-:W-:Y:S08]  /*af80*/  HMMA.16816.F32 R36, R52.reuse, R72, R36 ;  /* 0x000000483424723c */ /* 0x048ff00000001824 */
[----:B------:R-:W-:Y:S01]  /*af90*/  HMMA.16816.F32 R40, R52, R74, R40 ;  /* 0x0000004a3428723c */ /* 0x000fe20000001828 */
[----:B------:R-:W2:Y:S04]  /*afa0*/  LDSM.16.MT88.4 R52, [R168+0xa000] ;  /* 0x00a00000a834783b */ /* 0x000ea80000004200 */
[----:B------:R-:W-:Y:S03]  /*afb0*/  LDSM.16.MT88.4 R72, [R170+0xc000] ;  /* 0x00c00000aa48783b */ /* 0x000fe60000004200 */
[C---:B-1----:R-:W-:Y:S01]  /*afc0*/  HMMA.16816.F32 R112, R104.reuse, R68, R4 ;  /* 0x000000446870723c */ /* 0x042fe20000001804 */
[----:B------:R-:W-:Y:S07]  /*afd0*/  LDSM.16.MT88.4 R4, [R168+0xe000] ;  /* 0x00e00000a804783b */ /* 0x000fee0000004200 */
[C---:B------:R-:W-:Y:S01]  /*afe0*/  HMMA.16816.F32 R8, R104.reuse, R70, R8 ;  /* 0x000000466808723c */ /* 0x040fe20000001808 */
[----:B------:R-:W1:Y:S07]  /*aff0*/  LDSM.16.MT88.4 R68, [R168+0xc000] ;  /* 0x00c00000a844783b */ /* 0x000e6e0000004200 */
[C---:B--2---:R-:W-:Y:S08]  /*b000*/  HMMA.16816.F32 R12, R104.reuse, R52, R12 ;  /* 0x00000034680c723c */ /* 0x044ff0000000180c */
[C---:B------:R-:W-:Y:S01]  /*b010*/  HMMA.16816.F32 R16, R104.reuse, R54, R16 ;  /* 0x000000366810723c */ /* 0x040fe20000001810 */
[----:B------:R-:W2:Y:S07]  /*b020*/  LDSM.16.MT88.4 R52, [R170+0xe000] ;  /* 0x00e00000aa34783b */ /* 0x000eae0000004200 */
[C---:B-1----:R-:W-:Y:S08]  /*b030*/  HMMA.16816.F32 R28, R104.reuse, R68, R28 ;  /* 0x00000044681c723c */ /* 0x042ff0000000181c */
[C---:B------:R-:W-:Y:S01]  /*b040*/  HMMA.16816.F32 R32, R104.reuse, R70, R32 ;  /* 0x000000466820723c */ /* 0x040fe20000001820 */
[----:B------:R-:W1:Y:S07]  /*b050*/  LDSM.16.MT88.4 R68, [R170+0xa400] ;  /* 0x00a40000aa44783b */ /* 0x000e6e0000004200 */
[C---:B------:R-:W-:Y:S08]  /*b060*/  HMMA.16816.F32 R20, R104.reuse, R72, R20 ;  /* 0x000000486814723c */ /* 0x040ff00000001814 */
[C---:B------:R-:W-:Y:S08]  /*b070*/  HMMA.16816.F32 R24, R104.reuse, R74, R24 ;  /* 0x0000004a6818723c */ /* 0x040ff00000001818 */
[C---:B------:R-:W-:Y:S08]  /*b080*/  HMMA.16816.F32 R44, R104.reuse, R4, R44 ;  /* 0x00000004682c723c */ /* 0x040ff0000000182c */
[C---:B--2---:R-:W-:Y:S01]  /*b090*/  HMMA.16816.F32 R36, R104.reuse, R52, R36 ;  /* 0x000000346824723c */ /* 0x044fe20000001824 */
[----:B------:R-:W-:Y:S07]  /*b0a0*/  MUFU.EX2 R52, R139 ;  /* 0x0000008b00347308 */ /* 0x000fee0000000800 */
[C---:B------:R-:W-:Y:S01]  /*b0b0*/  HMMA.16816.F32 R40, R104.reuse, R54, R40 ;  /* 0x000000366828723c */ /* 0x040fe20000001828 */
[----:B------:R-:W2:Y:S07]  /*b0c0*/  MUFU.EX2 R55, R153 ;  /* 0x0000009900377308 */ /* 0x000eae0000000800 */
[----:B------:R-:W-:Y:S01]  /*b0d0*/  HMMA.16816.F32 R104, R104, R6, R48 ;  /* 0x000000066868723c */ /* 0x000fe20000001830 */
[----:B------:R-:W-:Y:S06]  /*b0e0*/  MUFU.EX2 R53, R143 ;  /* 0x0000008f00357308 */ /* 0x000fec0000000800 */
        /* <DEDUP_REMOVED lines=12> */
[C---:B-1----:R-:W-:Y:S08]  /*b1b0*/  HMMA.16816.F32 R112, R4.reuse, R68, R112 ;  /* 0x000000440470723c */ /* 0x042ff00000001870 */
        /* <DEDUP_REMOVED lines=13> */
[----:B------:R-:W-:Y:S01]  /*b290*/  LDSM.16.MT88.4 R20, [R170+0xc800] ;  /* 0x00c80000aa14783b */ /* 0x000fe20000004200 */
[----:B------:R-:W-:-:S03]  /*b2a0*/  FFMA.FTZ R34, R67, c[0x0][0x23c], -R117 ;  /* 0x00008f0043227a23 */ /* 0x000fc60000010875 */
[C---:B------:R-:W-:Y:S02]  /*b2b0*/  HMMA.16816.F32 R96, R4.reuse, R108, R36 ;  /* 0x0000006c0460723c */ /* 0x040fe40000001824 */
[----:B------:R-:W-:Y:S05]  /*b2c0*/  MUFU.EX2 R31, R158 ;  /* 0x0000009e001f7308 */ /* 0x000fea0000000800 */
[----:B------:R-:W-:Y:S01]  /*b2d0*/  FADD.FTZ R37, R57, R2 ;  /* 0x0000000239257221 */ /* 0x000fe20000010000 */
[----:B-1----:R-:W-:Y:S01]  /*b2e0*/  HMMA.16816.F32 R100, R4, R8, R44 ;  /* 0x000000080464723c */ /* 0x002fe2000000182c */
[----:B------:R-:W-:Y:S01]  /*b2f0*/  MOV R2, R56 ;  /* 0x0000003800027202 */ /* 0x000fe20000000f00 */
[----:B------:R-:W-:Y:S01]  /*b300*/  MUFU.EX2 R32, R32 ;  /* 0x0000002000207308 */ /* 0x000fe20000000800 */
[----:B------:R-:W-:-:S02]  /*b310*/  FADD.FTZ R37, R0, R37 ;  /* 0x0000002500257221 */ /* 0x000fc40000010000 */
[----:B------:R-:W-:Y:S02]  /*b320*/  FADD.FTZ R0, R164, R167 ;  /* 0x000000a7a4007221 */ /* 0x000fe40000010000 */
[----:B------:R-:W-:Y:S01]  /*b330*/  FADD.FTZ R126, R126, R37 ;  /* 0x000000257e7e7221 */ /* 0x000fe20000010000 */
[C---:B------:R-:W-:Y:S01]  /*b340*/  HMMA.16816.F32 R104, R4.reuse, R10, R104 ;  /* 0x0000000a0468723c */ /* 0x040fe20000001868 */
[----:B------:R-:W1:Y:S01]  /*b350*/  LDSM.16.MT88.4 R8, [R170+0xe800] ;  /* 0x00e80000aa08783b */ /* 0x000e620000004200 */
[----:B------:R-:W4:Y:S01]  /*b360*/  MUFU.EX2 R35, R35 ;  /* 0x0000002300237308 */ /* 0x000f220000000800 */
[----:B------:R-:W-:Y:S02]  /*b370*/  FADD.FTZ R125, R125, R126 ;  /* 0x0000007e7d7d7221 */ /* 0x000fe40000010000 */
[----:B------:R-:W-:Y:S02]  /*b380*/  FADD.FTZ R0, R163, R0 ;  /* 0x00000000a3007221 */ /* 0x000fe40000010000 */
[----:B------:R-:W-:Y:S01]  /*b390*/  FADD.FTZ R122, R122, R125 ;  /* 0x0000007d7a7a7221 */ /* 0x000fe20000010000 */
[----:B------:R-:W-:Y:S01]  /*b3a0*/  HMMA.16816.F32 R76, R4, R78, R16 ;  /* 0x0000004e044c723c */ /* 0x000fe20000001810 */
[----:B------:R-:W5:Y:S01]  /*b3b0*/  LDSM.16.MT88.4 R16, [R168+0xc800] ;  /* 0x00c80000a810783b */ /* 0x000f620000004200 */
[----:B------:R-:W-:Y:S01]  /*b3c0*/  MUFU.EX2 R33, R33 ;  /* 0x0000002100217308 */ /* 0x000fe20000000800 */
[----:B------:R-:W-:-:S02]  /*b3d0*/  FADD.FTZ R121, R121, R122 ;  /* 0x0000007a79797221 */ /* 0x000fc40000010000 */
[----:B------:R-:W-:Y:S02]  /*b3e0*/  FADD.FTZ R187, R187, R0 ;  /* 0x00000000bbbb7221 */ /* 0x000fe40000010000 */
[----:B------:R-:W-:Y:S01]  /*b3f0*/  FADD.FTZ R166, R166, R121 ;  /* 0x00000079a6a67221 */ /* 0x000fe20000010000 */
[C---:B------:R-:W-:Y:S01]  /*b400*/  HMMA.16816.F32 R84, R4.reuse, R86, R24 ;  /* 0x000000560454723c */ /* 0x040fe20000001818 */
[----:B------:R-:W-:Y:S01]  /*b410*/  LDSM.16.MT88.4 R24, [R168+0xa800] ;  /* 0x00a80000a818783b */ /* 0x000fe20000004200 */
[----:B------:R-:W2:Y:S01]  /*b420*/  MUFU.EX2 R34, R34 ;  /* 0x0000002200227308 */ /* 0x000ea20000000800 */
[----:B------:R-:W-:Y:S02]  /*b430*/  FADD.FTZ R165, R165, R166 ;  /* 0x000000a6a5a57221 */ /* 0x000fe40000010000 */
[----:B------:R-:W-:Y:S02]  /*b440*/  FADD.FTZ R198, R198, R187 ;  /* 0x000000bbc6c67221 */ /* 0x000fe40000010000 */
[----:B------:R-:W-:Y:S01]  /*b450*/  FADD.FTZ R162, R162, R165 ;  /* 0x000000a5a2a27221 */ /* 0x000fe20000010000 */
[----:B------:R-:W-:Y:S03]  /*b460*/  HMMA.16816.F32 R108, R4, R110, R40 ;  /* 0x0000006e046c723c */ /* 0x000fe60000001828 */
[----:B------:R-:W-:-:S04]  /*b470*/  FADD.FTZ R141, R141, R162 ;  /* 0x000000a28d8d7221 */ /* 0x000fc80000010000 */
[----:B---3--:R-:W-:Y:S01]  /*b480*/  F2FP.PACK_AB R4, R29, R30 ;  /* 0x0000001e1d04723e */ /* 0x008fe200000000ff */
[----:B------:R-:W-:Y:S01]  /*b490*/  FADD.FTZ R0, R148, R141 ;  /* 0x0000008d94007221 */ /* 0x000fe20000010000 */
[----:B----4-:R-:W-:Y:S02]  /*b4a0*/  F2FP.PACK_AB R5, R35, R32 ;  /* 0x000000202305723e */ /* 0x010fe400000000ff */
[----:B------:R-:W-:Y:S01]  /*b4b0*/  F2FP.PACK_AB R6, R31, R28 ;  /* 0x0000001c1f06723e */ /* 0x000fe200000000ff */
[----:B------:R-:W-:Y:S01]  /*b4c0*/  FADD.FTZ R0, R161, R0 ;  /* 0x00000000a1007221 */ /* 0x000fe20000010000 */
[----:B--2---:R-:W-:-:S07]  /*b4d0*/  F2FP.PACK_AB R7, R34, R33 ;  /* 0x000000212207723e */ /* 0x004fce00000000ff */
[C---:B------:R-:W-:Y:S08]  /*b4e0*/  HMMA.16816.F32 R112, R4.reuse, R12, R112 ;  /* 0x0000000c0470723c */ /* 0x040ff00000001870 */
[C---:B------:R-:W-:Y:S01]  /*b4f0*/  HMMA.16816.F32 R68, R4.reuse, R14, R68 ;  /* 0x0000000e0444723c */ /* 0x040fe20000001844 */
[----:B------:R-:W2:Y:S07]  /*b500*/  LDSM.16.MT88.4 R12, [R168+0xe800] ;  /* 0x00e80000a80c783b */ /* 0x000eae0000004200 */
[C---:B-1----:R-:W-:Y:S08]  /*b510*/  HMMA.16816.F32 R96, R4.reuse, R8, R96 ;  /* 0x000000080460723c */ /* 0x042ff00000001860 */
[C---:B------:R-:W-:Y:S01]  /*b520*/  HMMA.16816.F32 R108, R4.reuse, R10, R108 ;  /* 0x0000000a046c723c */ /* 0x040fe2000000186c */
[----:B------:R-:W1:Y:S07]  /*b530*/  LDSM.16.MT88.4 R8, [R170+0xcc00] ;  /* 0x00cc0000aa08783b */ /* 0x000e6e0000004200 */
[C---:B-----5:R-:W-:Y:S08]  /*b540*/  HMMA.16816.F32 R88, R4.reuse, R16, R88 ;  /* 0x000000100458723c */ /* 0x060ff00000001858 */
[C---:B------:R-:W-:Y:S01]  /*b550*/  HMMA.16816.F32 R92, R4.reuse, R18, R92 ;  /* 0x00000012045c723c */ /* 0x040fe2000000185c */
[----:B------:R-:W3:Y:S07]  /*b560*/  LDSM.16.MT88.4 R16, [R168+0xac00] ;  /* 0x00ac0000a810783b */ /* 0x000eee0000004200 */
[C---:B------:R-:W-:Y:S08]  /*b570*/  HMMA.16816.F32 R80, R4.reuse, R20, R80 ;  /* 0x000000140450723c */ /* 0x040ff00000001850 */
[C---:B------:R-:W-:Y:S01]  /*b580*/  HMMA.16816.F32 R84, R4.reuse, R22, R84 ;  /* 0x000000160454723c */ /* 0x040fe20000001854 */
[----:B------:R-:W4:Y:S07]  /*b590*/  LDSM.16.MT88.4 R20, [R170+0xac00] ;  /* 0x00ac0000aa14783b */ /* 0x000f2e0000004200 */
[C---:B--2---:R-:W-:Y:S08]  /*b5a0*/  HMMA.16816.F32 R100, R4.reuse, R12, R100 ;  /* 0x0000000c0464723c */ /* 0x044ff00000001864 */
[C---:B------:R-:W-:Y:S01]  /*b5b0*/  HMMA.16816.F32 R104, R4.reuse, R14, R104 ;  /* 0x0000000e0468723c */ /* 0x040fe20000001868 */
[----:B------:R-:W2:Y:S07]  /*b5c0*/  LDSM.16.MT88.4 R12, [R168+0xcc00] ;  /* 0x00cc0000a80c783b */ /* 0x000eae0000004200 */
        /* <DEDUP_REMOVED lines=10> */
[C---:B------:R-:W-:Y:S08]  /*b670*/  HMMA.16816.F32 R80, R4.reuse, R8, R80 ;  /* 0x000000080450723c */ /* 0x040ff00000001850 */
[C---:B------:R-:W-:Y:S01]  /*b680*/  HMMA.16816.F32 R84, R4.reuse, R10, R84 ;  /* 0x0000000a0454723c */ /* 0x040fe20000001854 */
[----:B------:R-:W1:Y:S07]  /*b690*/  LDSM.16.MT88.4 R8, [R168+0xec00] ;  /* 0x00ec0000a808783b */ /* 0x000e6e0000004200 */
[C---:B---3--:R-:W-:Y:S08]  /*b6a0*/  HMMA.16816.F32 R72, R4.reuse, R16, R72 ;  /* 0x000000100448723c */ /* 0x048ff00000001848 */
[C---:B------:R-:W-:Y:S01]  /*b6b0*/  HMMA.16816.F32 R76, R4.reuse, R18, R76 ;  /* 0x00000012044c723c */ /* 0x040fe2000000184c */
[----:B------:R-:W3:Y:S07]  /*b6c0*/  LDSM.16.MT88.4 R16, [R170+0xec00] ;  /* 0x00ec0000aa10783b */ /* 0x000eee0000004200 */
[C---:B----4-:R-:W-:Y:S07]  /*b6d0*/  HMMA.16816.F32 R112, R4.reuse, R20, R112 ;  /* 0x000000140470723c */ /* 0x050fee0000001870 */
[----:B------:R-:W-:Y:S01]  /*b6e0*/  FADD.FTZ R21, R135, R0 ;  /* 0x0000000087157221 */ /* 0x000fe20000010000 */
[----:B--2---:R-:W-:Y:S03]  /*b6f0*/  HMMA.16816.F32 R88, R4, R12, R88 ;  /* 0x0000000c0458723c */ /* 0x004fe60000001858 */
        /* <DEDUP_REMOVED lines=17> */
[C---:B---3--:R-:W-:Y:S01]  /*b810*/  HMMA.16816.F32 R96, R4.reuse, R16, R96 ;  /* 0x000000100460723c */ /* 0x048fe20000001860 */
        /* <DEDUP_REMOVED lines=15> */
[----:B------:R-:W-:-:S08]  /*b910*/  FADD.FTZ R193, R137, R150 ;  /* 0x0000009689c17221 */ /* 0x000fd00000010000 */
.L_x_1211:
        /* <DEDUP_REMOVED lines=8> */
.L_x_1223:
[----:B------:R-:W-:Y:S01]  /*b9a0*/  IADD3 R182, R182, -0x1, RZ ;  /* 0xffffffffb6b67810 */ /* 0x000fe20007ffe0ff */
[----:B------:R-:W-:Y:S04]  /*b9b0*/  DEPBAR.LE SB0, 0x0 ;  /* 0x000080000000791a */ /* 0x000fe80000000000 */
[----:B------:R-:W-:Y:S01]  /*b9c0*/  BAR.SYNC.DEFER_BLOCKING 0x0 ;  /* 0x0000000000007b1d */ /* 0x000fe20000010000 */
[----:B------:R-:W-:Y:S01]  /*b9d0*/  MOV R0, R187 ;  /* 0x000000bb00007202 */ /* 0x000fe20000000f00 */
[----:B------:R-:W-:Y:S04]  /*b9e0*/  IMAD.MOV.U32 R2, RZ, RZ, R190 ;  /* 0x000000ffff027224 */ /* 0x000fe800078e00be */
[----:B------:R-:W-:-:S05]  /*b9f0*/  @!P6 BRA `(.L_x_1220) ;  /* 0x000003c00000e947 */ /* 0x000fca0003800000 */
[----:B------:R-:W-:Y:S04]  /*ba00*/  IABS R0, c[0x0][0x2d0] ;  /* 0x0000b40000007a13 */ /* 0x000fe80000000000 */
[----:B------:R-:W1:Y:S10]  /*ba10*/  I2F.RP R7, R0 ;  /* 0x0000000000077306 */ /* 0x000e740000209400 */
[----:B-1----:R-:W1:Y:S02]  /*ba20*/  MUFU.RCP R2, R7 ;  /* 0x0000000700027308 */ /* 0x002e640000001000 */
[----:B-1----:R-:W-:Y:S01]  /*ba30*/  IADD3 R8, R2, 0xffffffe, RZ ;  /* 0x0ffffffe02087810 */ /* 0x002fe20007ffe0ff */
[----:B------:R-:W-:Y:S07]  /*ba40*/  IMAD.SHL.U32 R2, R182, 0x80, RZ ;  /* 0x00000080b6027824 */ /* 0x000fee00078e00ff */
[----:B------:R-:W1:Y:S01]  /*ba50*/  F2I.FTZ.U32.TRUNC.NTZ R9, R8 ;  /* 0x0000000800097305 */ /* 0x000e62000021f000 */
[C---:B------:R-:W-:Y:S02]  /*ba60*/  IADD3 R10, R2.reuse, 0x80, RZ ;  /* 0x00000080020a7810 */ /* 0x040fe40007ffe0ff */
[----:B------:R-:W-:Y:S02]  /*ba70*/  IABS R4, R2 ;  /* 0x0000000200047213 */ /* 0x000fe40000000000 */
[----:B------:R-:W-:Y:S02]  /*ba80*/  LOP3.LUT R2, R2, c[0x0][0x2d0], RZ, 0x3c, !PT ;  /* 0x0000b40002027a12 */ /* 0x000fe400078e3cff */
[----:B------:R-:W-:Y:S02]  /*ba90*/  IABS R6, R10 ;  /* 0x0000000a00067213 */ /* 0x000fe40000000000 */
[----:B------:R-:W-:Y:S02]  /*baa0*/  ISETP.GE.AND P0, PT, R2, RZ, PT ;  /* 0x000000ff0200720c */ /* 0x000fe40003f06270 */
        /* <DEDUP_REMOVED lines=48> */
[----:B------:R-:W-:Y:S02]  /*bdb0*/  IMAD.MOV.U32 R2, RZ, RZ, R8 ;  /* 0x000000ffff027224 */ /* 0x000fe400078e0008 */
.L_x_1220:
[----:B------:R-:W-:Y:S02]  /*bdc0*/  ISETP.GE.AND P4, PT, R185, c[0x0][0x220], PT ;  /* 0x00008800b9007a0c */ /* 0x000fe40003f86270 */
[----:B------:R-:W-:Y:S02]  /*bdd0*/  ISETP.GE.AND P3, PT, R184, c[0x0][0x220], PT ;  /* 0x00008800b8007a0c */ /* 0x000fe40003f66270 */
[C---:B------:R-:W-:Y:S02]  /*bde0*/  LEA R118, P1, R2.reuse, R196, 0x1 ;  /* 0x000000c402767211 */ /* 0x040fe400078208ff */
[----:B------:R-:W-:Y:S02]  /*bdf0*/  ISETP.GE.AND P2, PT, R183, c[0x0][0x220], PT ;  /* 0x00008800b7007a0c */ /* 0x000fe40003f46270 */
[-CC-:B------:R-:W-:Y:S02]  /*be00*/  LEA.HI.X R119, R2, R195.reuse, R0.reuse, 0x1, P1 ;  /* 0x000000c302777211 */ /* 0x180fe400008f0c00 */
[----:B------:R-:W-:Y:S03]  /*be10*/  IADD3 R199, P0, R179, R2, RZ ;  /* 0x00000002b3c77210 */ /* 0x000fe60007f1e0ff */
[----:B------:R-:W-:Y:S01]  /*be20*/  @P4 STS [R181+0x9000], RZ ;  /* 0x009000ffb5004388 */ /* 0x000fe20000000800 */
[CC--:B------:R-:W-:Y:S01]  /*be30*/  @!P4 LEA R202, P5, R199.reuse, R196.reuse, 0x1 ;  /* 0x000000c4c7cac211 */ /* 0x0c0fe200078a08ff */
[C---:B------:R-:W-:Y:S01]  /*be40*/  IMAD.X R2, R178.reuse, 0x1, R0, P0 ;  /* 0x00000001b2027824 */ /* 0x040fe200000e0600 */
[CC--:B------:R-:W-:Y:S01]  /*be50*/  @!P3 LEA R200, P1, R199.reuse, R196.reuse, 0x1 ;  /* 0x000000c4c7c8b211 */ /* 0x0c0fe200078208ff */
[----:B------:R-:W-:Y:S02]  /*be60*/  @P4 STS [R181+0x9004], RZ ;  /* 0x009004ffb5004388 */ /* 0x000fe40000000800 */
[CC--:B------:R-:W-:Y:S02]  /*be70*/  @!P2 LEA R198, P0, R199.reuse, R196.reuse, 0x1 ;  /* 0x000000c4c7c6a211 */ /* 0x0c0fe400078008ff */
[----:B------:R-:W-:Y:S01]  /*be80*/  @P4 STS.64 [R181+0x9008], RZ ;  /* 0x009008ffb5004388 */ /* 0x000fe20000000a00 */
[CCC-:B------:R-:W-:Y:S02]  /*be90*/  @!P4 LEA.HI.X R203, R199.reuse, R195.reuse, R2.reuse, 0x1, P5 ;  /* 0x000000c3c7cbc211 */ /* 0x1c0fe400028f0c02 */
[--C-:B------:R-:W-:Y:S01]  /*bea0*/  @!P3 LEA.HI.X R201, R199, R195, R2.reuse, 0x1, P1 ;  /* 0x000000c3c7c9b211 */ /* 0x100fe200008f0c02 */
[----:B------:R-:W-:Y:S01]  /*beb0*/  @!PT LDS RZ, [RZ] ;  /* 0x00000000fffff984 */ /* 0x000fe20000000800 */
[----:B------:R-:W-:Y:S01]  /*bec0*/  @!PT LDS RZ, [RZ] ;  /* 0x00000000fffff984 */ /* 0x000fe20000000800 */
[----:B------:R-:W-:Y:S01]  /*bed0*/  @!PT LDS RZ, [RZ] ;  /* 0x00000000fffff984 */ /* 0x000fe20000000800 */
[----:B------:R1:W-:Y:S01]  /*bee0*/  @!P4 LDGSTS.E.BYPASS.LTC128B.128 [R181+0x9000], [R118.64] ;  /* 0x0900000076b5cfae */ /* 0x0003e2000b901d46 */
[----:B------:R-:W-:Y:S02]  /*bef0*/  IADD3 R197, P5, R179, R199, RZ ;  /* 0x000000c7b3c57210 */ /* 0x000fe40007fbe0ff */
[-CC-:B------:R-:W-:Y:S01]  /*bf00*/  @!P2 LEA.HI.X R199, R199, R195.reuse, R2.reuse, 0x1, P0 ;  /* 0x000000c3c7c7a211 */ /* 0x180fe200000f0c02 */
[----:B------:R-:W-:Y:S01]  /*bf10*/  @P3 STS.128 [R181+0xb000], RZ ;  /* 0x00b000ffb5003388 */ /* 0x000fe20000000c00 */
        /* <DEDUP_REMOVED lines=9> */
[----:B------:R-:W-:Y:S01]  /*bfb0*/  @P2 STS.128 [R181+0xd000], RZ ;  /* 0x00d000ffb5002388 */ /* 0x000fe20000000c00 */
[--C-:B------:R-:W-:Y:S02]  /*bfc0*/  @!P3 LEA.HI.X R207, R197, R195, R2.reuse, 0x1, P1 ;  /* 0x000000c3c5cfb211 */ /* 0x100fe400008f0c02 */
[----:B------:R-:W-:Y:S01]  /*bfd0*/  IADD3 R0, P5, R179, R197, RZ ;  /* 0x000000c5b3007210 */ /* 0x000fe20007fbe0ff */
[----:B------:R-:W-:Y:S01]  /*bfe0*/  @!PT LDS RZ, [RZ] ;  /* 0x00000000fffff984 */ /* 0x000fe20000000800 */
[----:B------:R-:W-:Y:S01]  /*bff0*/  @!PT LDS RZ, [RZ] ;  /* 0x00000000fffff984 */ /* 0x000fe20000000800 */
[----:B------:R-:W-:Y:S01]  /*c000*/  @!PT LDS RZ, [RZ] ;  /* 0x00000000fffff984 */ /* 0x000fe20000000800 */
[----:B------:R1:W-:Y:S01]  /*c010*/  @!P2 LDGSTS.E.BYPASS.LTC128B.128 [R181+0xd000], [R118.64+0x80] ;  /* 0x0d00008076b5afae */ /* 0x0003e2000b901d46 */
[-CC-:B------:R-:W-:Y:S02]  /*c020*/  @!P2 LEA.HI.X R205, R197, R195.reuse, R2.reuse, 0x1, P0 ;  /* 0x000000c3c5cda211 */ /* 0x180fe400000f0c02 */
[-C--:B------:R-:W-:Y:S01]  /*c030*/  @!P3 LEA R210, P1, R0, R196.reuse, 0x1 ;  /* 0x000000c400d2b211 */ /* 0x080fe200078208ff */
        /* <DEDUP_REMOVED lines=16> */
[----:B------:R-:W-:Y:S01]  /*c140*/  ISETP.GT.AND P0, PT, R182, R175, PT ;  /* 0x000000afb600720c */ /* 0x000fe20003f04270 */
        /* <DEDUP_REMOVED lines=200> */
[----:B------:R-:W-:Y:S04]  /*cdd0*/  IADD3 R120, R116, -0x80, RZ ;  /* 0xffffff8074787810 */ /* 0x000fe80007ffe0ff */
        /* <DEDUP_REMOVED lines=20> */
[----:B------:R-:W-:Y:S01]  /*cf20*/  @!P0 IADD3 R118, R118, 0x1, RZ ;  /* 0x0000000176768810 */ /* 0x000fe20007ffe0ff */
[--C-:B------:R-:W-:Y:S05]  /*cf30*/  @!P0 IMAD.IADD R121, R121, 0x1, -R2.reuse ;  /* 0x0000000179798824 */ /* 0x100fea00078e0a02 */
[-C--:B------:R-:W-:Y:S01]  /*cf40*/  ISETP.GE.U32.AND P5, PT, R121, R2.reuse, PT ;  /* 0x000000027900720c */ /* 0x080fe20003fa6070 */
[----:B------:R-:W-:Y:S01]  /*cf50*/  @!P1 IMAD.IADD R123, R123, 0x1, -R2 ;  /* 0x000000017b7b9824 */ /* 0x000fe200078e0a02 */
[----:B------:R-:W-:Y:S02]  /*cf60*/  @!P1 IADD3 R0, R0, 0x1, RZ ;  /* 0x0000000100009810 */ /* 0x000fe40007ffe0ff */
[----:B------:R-:W-:Y:S02]  /*cf70*/  ISETP.GE.AND P1, PT, R120, RZ, PT ;  /* 0x000000ff7800720c */ /* 0x000fe40003f26270 */
[----:B------:R-:W-:Y:S07]  /*cf80*/  ISETP.GE.U32.AND P0, PT, R123, R2, PT ;  /* 0x000000027b00720c */ /* 0x000fee0003f06070 */
[----:B------:R-:W-:Y:S02]  /*cf90*/  @P5 IADD3 R118, R118, 0x1, RZ ;  /* 0x0000000176765810 */ /* 0x000fe40007ffe0ff */
[----:B------:R-:W-:Y:S02]  /*cfa0*/  ISETP.GE.AND P5, PT, R116, RZ, PT ;  /* 0x000000ff7400720c */ /* 0x000fe40003fa6270 */
[----:B------:R-:W-:Y:S02]  /*cfb0*/  @!P1 IADD3 R118, -R118, RZ, RZ ;  /* 0x000000ff76769210 */ /* 0x000fe40007ffe1ff */
        /* <DEDUP_REMOVED lines=17> */
[----:B------:R-:W-:Y:S05]  /*d0d0*/  IMAD R0, R119, c[0x0][0x19c], R0 ;  /* 0x0000670077007a24 */ /* 0x000fea00078e0200 */
[----:B------:R-:W-:Y:S01]  /*d0e0*/  IADD3 R123, R123, R0, RZ ;  /* 0x000000007b7b7210 */ /* 0x000fe20007ffe0ff */
[----:B--2---:R-:W-:Y:S04]  /*d0f0*/  IMAD.IADD R121, R2, 0x1, -R121 ;  /* 0x0000000102797824 */ /* 0x004fe800078e0a79 */
[C---:B------:R-:W-:Y:S01]  /*d100*/  IMAD.WIDE.U32 R122, R121.reuse, c[0x0][0x180], R122 ;  /* 0x00006000797a7a25 */ /* 0x040fe200078e007a */
[----:B------:R-:W-:Y:S03]  /*d110*/  SHF.R.S32.HI R2, RZ, 0x1f, R121 ;  /* 0x0000001fff027819 */ /* 0x000fe60000011479 */
[----:B------:R-:W-:Y:S02]  /*d120*/  IMAD.MOV.U32 R0, RZ, RZ, R122 ;  /* 0x000000ffff007224 */ /* 0x000fe400078e007a */
[----:B------:R-:W-:Y:S04]  /*d130*/  IMAD R2, R2, c[0x0][0x180], RZ ;  /* 0x0000600002027a24 */ /* 0x000fe800078e02ff */
[----:B------:R-:W-:Y:S04]  /*d140*/  IMAD R2, R121, c[0x0][0x184], R2 ;  /* 0x0000610079027a24 */ /* 0x000fe800078e0202 */
[----:B------:R-:W-:Y:S02]  /*d150*/  IMAD.IADD R2, R123, 0x1, R2 ;  /* 0x000000017b027824 */ /* 0x000fe400078e0202 */
.L_x_1222:
        /* <DEDUP_REMOVED lines=91> */
.L_x_1221:
        /* <DEDUP_REMOVED lines=86> */
[----:B------:R-:W-:Y:S01]  /*dc70*/  ISETP.GT.AND P0, PT, R182, R175, PT ;  /* 0x000000afb600720c */ /* 0x000fe20003f04270 */
        /* <DEDUP_REMOVED lines=24> */
[----:B------:R-:W-:Y:S02]  /*de00*/  FMUL.FTZ R81, R116, R81 ;  /* 0x0000005174517220 */ /* 0x000fe40000410000 */
[C---:B---3--:R-:W-:Y:S02]  /*de10*/  FMUL.FTZ R10, R3.reuse, R114 ;  /* 0x00000072030a7220 */ /* 0x048fe40000410000 */
[C---:B------:R-:W-:Y:S02]  /*de20*/  FMUL.FTZ R11, R3.reuse, R115 ;  /* 0x00000073030b7220 */ /* 0x040fe40000410000 */
[C---:B------:R-:W-:Y:S01]  /*de30*/  FMUL.FTZ R70, R3.reuse, R70 ;  /* 0x0000004603467220 */ /* 0x040fe20000410000 */
[----:B------:R-:W3:Y:S01]  /*de40*/  MUFU.EX2 R137, R137 ;  /* 0x0000008900897308 */ /* 0x000ee20000000800 */
[C---:B------:R-:W-:Y:S02]  /*de50*/  FMUL.FTZ R71, R3.reuse, R71 ;  /* 0x0000004703477220 */ /* 0x040fe40000410000 */
[C---:B------:R-:W-:Y:S01]  /*de60*/  FMUL.FTZ R74, R3.reuse, R74 ;  /* 0x0000004a034a7220 */ /* 0x040fe20000410000 */
        /* <DEDUP_REMOVED lines=25> */
[C---:B------:R-:W-:Y:S01]  /*e000*/  FMUL.FTZ R98, R3.reuse, R98 ;  /* 0x0000006203627220 */ /* 0x040fe20000410000 */
[----:B--2---:R-:W-:Y:S01]  /*e010*/  F2FP.PACK_AB R114, R128, R131 ;  /* 0x000000838072723e */ /* 0x004fe200000000ff */
[C---:B------:R-:W-:Y:S02]  /*e020*/  FMUL.FTZ R99, R3.reuse, R99 ;  /* 0x0000006303637220 */ /* 0x040fe40000410000 */
[C---:B------:R-:W-:Y:S02]  /*e030*/  FMUL.FTZ R12, R116.reuse, R108 ;  /* 0x0000006c740c7220 */ /* 0x040fe40000410000 */
[----:B------:R-:W-:Y:S01]  /*e040*/  FMUL.FTZ R13, R116, R109 ;  /* 0x0000006d740d7220 */ /* 0x000fe20000410000 */
[----:B------:R-:W-:Y:S01]  /*e050*/  MUFU.EX2 R130, R130 ;  /* 0x0000008200827308 */ /* 0x000fe20000000800 */
[----:B------:R-:W-:Y:S02]  /*e060*/  FMUL.FTZ R14, R3, R110 ;  /* 0x0000006e030e7220 */ /* 0x000fe40000410000 */
[--C-:B------:R-:W-:Y:S02]  /*e070*/  FFMA.FTZ R6, R15, c[0x0][0x23c], -R5.reuse ;  /* 0x00008f000f067a23 */ /* 0x100fe40000010805 */
[----:B------:R-:W-:Y:S02]  /*e080*/  FMUL.FTZ R15, R3, R111 ;  /* 0x0000006f030f7220 */ /* 0x000fe40000410000 */
[----:B------:R-:W-:Y:S01]  /*e090*/  LDSM.16.MT88.4 R108, [R170+0x9400] ;  /* 0x00940000aa6c783b */ /* 0x000fe20000004200 */
        /* <DEDUP_REMOVED lines=10> */
[--C-:B------:R-:W-:Y:S02]  /*e140*/  FFMA.FTZ R141, R33, c[0x0][0x23c], -R134.reuse ;  /* 0x00008f00218d7a23 */ /* 0x100fe40000010886 */
[--C-:B------:R-:W-:Y:S01]  /*e150*/  FFMA.FTZ R142, R34, c[0x0][0x23c], -R5.reuse ;  /* 0x00008f00228e7a23 */ /* 0x100fe20000010805 */
[C---:B------:R-:W-:Y:S01]  /*e160*/  HMMA.16816.F32 R68, R112.reuse, R122, R68 ;  /* 0x0000007a7044723c */ /* 0x040fe20000001844 */
[----:B------:R-:W3:Y:S02]  /*e170*/  LDSM.16.MT88.4 R120, [R170+0xb000] ;  /* 0x00b00000aa78783b */ /* 0x000ee40000004200 */
[----:B------:R-:W-:Y:S01]  /*e180*/  MUFU.EX2 R139, R139 ;  /* 0x0000008b008b7308 */ /* 0x000fe20000000800 */
[--C-:B------:R-:W-:Y:S02]  /*e190*/  FFMA.FTZ R143, R35, c[0x0][0x23c], -R5.reuse ;  /* 0x00008f00238f7a23 */ /* 0x100fe40000010805 */
[--C-:B------:R-:W-:Y:S02]  /*e1a0*/  FFMA.FTZ R147, R38, c[0x0][0x23c], -R5.reuse ;  /* 0x00008f0026937a23 */ /* 0x100fe40000010805 */
[C---:B-1----:R-:W-:Y:S04]  /*e1b0*/  HMMA.16816.F32 R72, R112.reuse, R124, R72 ;  /* 0x0000007c7048723c */ /* 0x042fe80000001848 */
[--C-:B------:R-:W-:Y:S01]  /*e1c0*/  FFMA.FTZ R148, R39, c[0x0][0x23c], -R5.reuse ;  /* 0x00008f0027947a23 */ /* 0x100fe20000010805 */
[----:B------:R-:W-:Y:S01]  /*e1d0*/  MUFU.EX2 R140, R140 ;  /* 0x0000008c008c7308 */ /* 0x000fe20000000800 */
[----:B------:R-:W-:Y:S02]  /*e1e0*/  FFMA.FTZ R151, R43, c[0x0][0x23c], -R5 ;  /* 0x00008f002b977a23 */ /* 0x000fe40000010805 */
[C---:B------:R-:W-:Y:S01]  /*e1f0*/  HMMA.16816.F32 R76, R112.reuse, R126, R76 ;  /* 0x0000007e704c723c */ /* 0x040fe2000000184c */
[----:B------:R-:W1:Y:S03]  /*e200*/  LDSM.16.MT88.4 R124, [R168+0xb000] ;  /* 0x00b00000a87c783b */ /* 0x000e660000004200 */
[C---:B------:R-:W-:Y:S01]  /*e210*/  FMUL.FTZ R100, R116.reuse, R100 ;  /* 0x0000006474647220 */ /* 0x040fe20000410000 */
[----:B--2---:R-:W-:Y:S01]  /*e220*/  F2FP.PACK_AB R16, R133, R130 ;  /* 0x000000828510723e */ /* 0x004fe200000000ff */
[C---:B------:R-:W-:Y:S01]  /*e230*/  FMUL.FTZ R101, R116.reuse, R101 ;  /* 0x0000006574657220 */ /* 0x040fe20000410000 */
[----:B------:R-:W-:Y:S01]  /*e240*/  MUFU.EX2 R142, R142 ;  /* 0x0000008e008e7308 */ /* 0x000fe20000000800 */
[C---:B------:R-:W-:Y:S04]  /*e250*/  FMUL.FTZ R102, R3.reuse, R102 ;  /* 0x0000006603667220 */ /* 0x040fe80000410000 */
[C---:B------:R-:W-:Y:S02]  /*e260*/  FMUL.FTZ R103, R3.reuse, R103 ;  /* 0x0000006703677220 */ /* 0x040fe40000410000 */
[C---:B------:R-:W-:Y:S02]  /*e270*/  FMUL.FTZ R104, R116.reuse, R104 ;  /* 0x0000006874687220 */ /* 0x040fe40000410000 */
[C---:B------:R-:W-:Y:S01]  /*e280*/  FMUL.FTZ R105, R116.reuse, R105 ;  /* 0x0000006974697220 */ /* 0x040fe20000410000 */
[----:B------:R-:W2:Y:S01]  /*e290*/  MUFU.EX2 R6, R6 ;  /* 0x0000000600067308 */ /* 0x000ea20000000800 */
[C---:B------:R-:W-:Y:S02]  /*e2a0*/  FMUL.FTZ R106, R3.reuse, R106 ;  /* 0x0000006a036a7220 */ /* 0x040fe40000410000 */
[----:B------:R-:W-:Y:S02]  /*e2b0*/  FMUL.FTZ R107, R3, R107 ;  /* 0x0000006b036b7220 */ /* 0x000fe40000410000 */
[----:B------:R-:W-:Y:S02]  /*e2c0*/  FFMA.FTZ R145, R116, R193, R145 ;  /* 0x000000c174917223 */ /* 0x000fe40000010091 */
[----:B------:R-:W-:Y:S01]  /*e2d0*/  FFMA.FTZ R116, R37, c[0x0][0x23c], -R134 ;  /* 0x00008f0025747a23 */ /* 0x000fe20000010886 */
[C---:B---3--:R-:W-:Y:S02]  /*e2e0*/  HMMA.16816.F32 R80, R112.reuse, R120, R80 ;  /* 0x000000787050723c */ /* 0x048fe40000001850 */
[----:B------:R-:W-:Y:S01]  /*e2f0*/  MUFU.EX2 R7, R7 ;  /* 0x0000000700077308 */ /* 0x000fe20000000800 */
[----:B------:R-:W-:Y:S02]  /*e300*/  FFMA.FTZ R144, R3, R194, R144 ;  /* 0x000000c203907223 */ /* 0x000fe40000010090 */
[--C-:B------:R-:W-:Y:S02]  /*e310*/  FFMA.FTZ R3, R36, c[0x0][0x23c], -R134.reuse ;  /* 0x00008f0024037a23 */ /* 0x100fe40000010886 */
[----:B------:R-:W-:Y:S01]  /*e320*/  LDSM.16.MT88.4 R36, [R168+0xc400] ;  /* 0x00c40000a824783b */ /* 0x000fe20000004200 */
[C---:B------:R-:W-:Y:S04]  /*e330*/  HMMA.16816.F32 R84, R112.reuse, R122, R84 ;  /* 0x0000007a7054723c */ /* 0x040fe80000001854 */
[--C-:B------:R-:W-:Y:S01]  /*e340*/  FFMA.FTZ R146, R40, c[0x0][0x23c], -R134.reuse ;  /* 0x00008f0028927a23 */ /* 0x100fe20000010886 */
[----:B------:R-:W3:Y:S01]  /*e350*/  MUFU.EX2 R118, R118 ;  /* 0x0000007600767308 */ /* 0x000ee20000000800 */
[--C-:B------:R-:W-:Y:S01]  /*e360*/  FFMA.FTZ R40, R52, c[0x0][0x23c], -R134.reuse ;  /* 0x00008f0034287a23 */ /* 0x100fe20000010886 */
[----:B------:R-:W4:Y:S01]  /*e370*/  LDSM.16.MT88.4 R120, [R170+0xd000] ;  /* 0x00d00000aa78783b */ /* 0x000f220000004200 */
[C---:B-1----:R-:W-:Y:S04]  /*e380*/  HMMA.16816.F32 R88, R112.reuse, R124, R88 ;  /* 0x0000007c7058723c */ /* 0x042fe80000001858 */
[----:B--2---:R-:W-:Y:S01]  /*e390*/  F2FP.PACK_AB R17, R6, R135 ;  /* 0x000000870611723e */ /* 0x004fe200000000ff */
[--C-:B------:R-:W-:Y:S02]  /*e3a0*/  FFMA.FTZ R52, R53, c[0x0][0x23c], -R134.reuse ;  /* 0x00008f0035347a23 */ /* 0x100fe40000010886 */
[----:B------:R1:W-:Y:S01]  /*e3b0*/  MUFU.EX2 R53, R40 ;  /* 0x0000002800357308 */ /* 0x0003e20000000800 */
[C---:B------:R-:W-:Y:S01]  /*e3c0*/  HMMA.16816.F32 R92, R112.reuse, R126, R92 ;  /* 0x0000007e705c723c */ /* 0x040fe2000000185c */
[----:B------:R-:W2:Y:S03]  /*e3d0*/  LDSM.16.MT88.4 R124, [R168+0xd000] ;  /* 0x00d00000a87c783b */ /* 0x000ea60000004200 */
[----:B------:R-:W-:Y:S02]  /*e3e0*/  FFMA.FTZ R149, R41, c[0x0][0x23c], -R134 ;  /* 0x00008f0029957a23 */ /* 0x000fe40000010886 */
[----:B------:R-:W-:Y:S02]  /*e3f0*/  FFMA.FTZ R150, R42, c[0x0][0x23c], -R5 ;  /* 0x00008f002a967a23 */ /* 0x000fe40000010805 */
[----:B------:R-:W-:Y:S01]  /*e400*/  FADD.FTZ R136, R136, R145 ;  /* 0x0000009188887221 */ /* 0x000fe20000010000 */
[----:B------:R-:W-:Y:S03]  /*e410*/  MUFU.EX2 R119, R119 ;  /* 0x0000007700777308 */ /* 0x000fe60000000800 */
[----:B------:R-:W-:Y:S01]  /*e420*/  FADD.FTZ R41, R131, R136 ;  /* 0x0000008883297221 */ /* 0x000fe20000010000 */
[----:B---3--:R-:W-:Y:S01]  /*e430*/  F2FP.PACK_AB R18, R118, R7 ;  /* 0x000000077612723e */ /* 0x008fe200000000ff */
[----:B------:R-:W-:Y:S02]  /*e440*/  FADD.FTZ R137, R137, R144 ;  /* 0x0000009089897221 */ /* 0x000fe40000010000 */
[----:B------:R-:W-:Y:S02]  /*e450*/  FADD.FTZ R41, R128, R41 ;  /* 0x0000002980297221 */ /* 0x000fe40000010000 */
[----:B------:R-:W-:Y:S01]  /*e460*/  FADD.FTZ R42, R132, R137 ;  /* 0x00000089842a7221 */ /* 0x000fe20000010000 */
[----:B------:R-:W-:Y:S01]  /*e470*/  MUFU.EX2 R138, R138 ;  /* 0x0000008a008a7308 */ /* 0x000fe20000000800 */
[----:B------:R-:W-:Y:S02]  /*e480*/  FADD.FTZ R130, R130, R41 ;  /* 0x0000002982827221 */ /* 0x000fe40000010000 */
[----:B------:R-:W-:Y:S02]  /*e490*/  FADD.FTZ R42, R129, R42 ;  /* 0x0000002a812a7221 */ /* 0x000fe40000010000 */
[----:B------:R-:W-:Y:S02]  /*e4a0*/  FFMA.FTZ R44, R44, c[0x0][0x23c], -R134 ;  /* 0x00008f002c2c7a23 */ /* 0x000fe40000010886 */
[----:B------:R-:W-:Y:S02]  /*e4b0*/  FADD.FTZ R135, R135, R42 ;  /* 0x0000002a87877221 */ /* 0x000fe40000010000 */
[----:B-1----:R-:W-:Y:S01]  /*e4c0*/  LDSM.16.MT88.4 R40, [R170+0xe800] ;  /* 0x00e80000aa28783b */ /* 0x002fe20000004200 */
[----:B------:R-:W-:Y:S01]  /*e4d0*/  MUFU.EX2 R141, R141 ;  /* 0x0000008d008d7308 */ /* 0x000fe20000000800 */
[--C-:B------:R-:W-:Y:S01]  /*e4e0*/  FFMA.FTZ R45, R45, c[0x0][0x23c], -R134.reuse ;  /* 0x00008f002d2d7a23 */ /* 0x100fe20000010886 */
[C---:B----4-:R-:W-:Y:S03]  /*e4f0*/  HMMA.16816.F32 R96, R112.reuse, R120, R96 ;  /* 0x000000787060723c */ /* 0x050fe60000001860 */
[--C-:B------:R-:W-:Y:S02]  /*e500*/  FFMA.FTZ R48, R48, c[0x0][0x23c], -R134.reuse ;  /* 0x00008f0030307a23 */ /* 0x100fe40000010886 */
[--C-:B------:R-:W-:Y:S02]  /*e510*/  FFMA.FTZ R49, R49, c[0x0][0x23c], -R134.reuse ;  /* 0x00008f0031317a23 */ /* 0x100fe40000010886 */
[--C-:B------:R-:W-:Y:S01]  /*e520*/  FFMA.FTZ R120, R19, c[0x0][0x23c], -R5.reuse ;  /* 0x00008f0013787a23 */ /* 0x100fe20000010805 */
[C---:B------:R-:W-:Y:S01]  /*e530*/  HMMA.16816.F32 R12, R112.reuse, R122, R12 ;  /* 0x0000007a700c723c */ /* 0x040fe2000000180c */
[----:B------:R-:W-:Y:S03]  /*e540*/  MUFU.EX2 R143, R143 ;  /* 0x0000008f008f7308 */ /* 0x000fe60000000800 */
[--C-:B------:R-:W-:Y:S02]  /*e550*/  FFMA.FTZ R121, R24, c[0x0][0x23c], -R134.reuse ;  /* 0x00008f0018797a23 */ /* 0x100fe40000010886 */
[--C-:B------:R-:W-:Y:S02]  /*e560*/  FFMA.FTZ R46, R46, c[0x0][0x23c], -R5.reuse ;  /* 0x00008f002e2e7a23 */ /* 0x100fe40000010805 */
[C---:B--2---:R-:W-:Y:S03]  /*e570*/  HMMA.16816.F32 R100, R112.reuse, R124, R100 ;  /* 0x0000007c7064723c */ /* 0x044fe60000001864 */
[----:B------:R-:W1:Y:S01]  /*e580*/  MUFU.EX2 R120, R120 ;  /* 0x0000007800787308 */ /* 0x000e620000000800 */
[--C-:B------:R-:W-:Y:S02]  /*e590*/  FFMA.FTZ R123, R21, c[0x0][0x23c], -R134.reuse ;  /* 0x00008f00157b7a23 */ /* 0x100fe40000010886 */
[--C-:B------:R-:W-:Y:S02]  /*e5a0*/  FFMA.FTZ R122, R23, c[0x0][0x23c], -R5.reuse ;  /* 0x00008f00177a7a23 */ /* 0x100fe40000010805 */
[----:B------:R-:W-:Y:S01]  /*e5b0*/  HMMA.16816.F32 R104, R112, R126, R104 ;  /* 0x0000007e7068723c */ /* 0x000fe20000001868 */
[----:B------:R-:W2:Y:S03]  /*e5c0*/  LDSM.16.MT88.4 R112, [R168+0x9400] ;  /* 0x00940000a870783b */ /* 0x000ea60000004200 */
[--C-:B------:R-:W-:Y:S01]  /*e5d0*/  FFMA.FTZ R124, R20, c[0x0][0x23c], -R134.reuse ;  /* 0x00008f00147c7a23 */ /* 0x100fe20000010886 */
[----:B------:R-:W-:Y:S01]  /*e5e0*/  MUFU.EX2 R121, R121 ;  /* 0x0000007900797308 */ /* 0x000fe20000000800 */
[--C-:B------:R-:W-:Y:S02]  /*e5f0*/  FFMA.FTZ R125, R22, c[0x0][0x23c], -R5.reuse ;  /* 0x00008f00167d7a23 */ /* 0x100fe40000010805 */
[--C-:B------:R-:W-:Y:S01]  /*e600*/  FFMA.FTZ R127, R28, c[0x0][0x23c], -R134.reuse ;  /* 0x00008f001c7f7a23 */ /* 0x100fe20000010886 */
[----:B------:R-:W-:Y:S03]  /*e610*/  LDSM.16.MT88.4 R20, [R170+0x9800] ;  /* 0x00980000aa14783b */ /* 0x000fe60000004200 */
[--C-:B------:R-:W-:Y:S02]  /*e620*/  FFMA.FTZ R126, R32, c[0x0][0x23c], -R134.reuse ;  /* 0x00008f00207e7a23 */ /* 0x100fe40000010886 */
[--C-:B------:R-:W-:Y:S01]  /*e630*/  FFMA.FTZ R47, R47, c[0x0][0x23c], -R5.reuse ;  /* 0x00008f002f2f7a23 */ /* 0x100fe20000010805 */
[----:B------:R-:W-:Y:S01]  /*e640*/  MUFU.EX2 R124, R124 ;  /* 0x0000007c007c7308 */ /* 0x000fe20000000800 */
[--C-:B------:R-:W-:Y:S01]  /*e650*/  FFMA.FTZ R50, R50, c[0x0][0x23c], -R5.reuse ;  /* 0x00008f0032327a23 */ /* 0x100fe20000010805 */
[----:B------:R-:W-:Y:S01]  /*e660*/  LDSM.16.MT88.4 R28, [R170+0xbc00] ;  /* 0x00bc0000aa1c783b */ /* 0x000fe20000004200 */
[--C-:B------:R-:W-:Y:S01]  /*e670*/  FFMA.FTZ R51, R51, c[0x0][0x23c], -R5.reuse ;  /* 0x00008f0033337a23 */ /* 0x100fe20000010805 */
[----:B-1----:R-:W-:Y:S01]  /*e680*/  F2FP.PACK_AB R19, R120, R119 ;  /* 0x000000777813723e */ /* 0x002fe200000000ff */
[--C-:B------:R-:W-:Y:S02]  /*e690*/  FFMA.FTZ R56, R56, c[0x0][0x23c], -R134.reuse ;  /* 0x00008f0038387a23 */ /* 0x100fe40000010886 */
[--C-:B------:R-:W-:Y:S02]  /*e6a0*/  FFMA.FTZ R57, R57, c[0x0][0x23c], -R134.reuse ;  /* 0x00008f0039397a23 */ /* 0x100fe40000010886 */
[--C-:B------:R-:W-:Y:S01]  /*e6b0*/  FFMA.FTZ R54, R54, c[0x0][0x23c], -R5.reuse ;  /* 0x00008f0036367a23 */ /* 0x100fe20000010805 */
[----:B------:R-:W-:Y:S01]  /*e6c0*/  LDSM.16.MT88.4 R32, [R168+0xc000] ;  /* 0x00c00000a820783b */ /* 0x000fe20000004200 */
[C---:B------:R-:W-:Y:S01]  /*e6d0*/  HMMA.16816.F32 R8, R16.reuse, R108, R8 ;  /* 0x0000006c1008723c */ /* 0x040fe20000001808 */
[----:B------:R-:W1:Y:S04]  /*e6e0*/  MUFU.EX2 R123, R123 ;  /* 0x0000007b007b7308 */ /* 0x000e680000000800 */
[--C-:B------:R-:W-:Y:S02]  /*e6f0*/  FFMA.FTZ R55, R55, c[0x0][0x23c], -R5.reuse ;  /* 0x00008f0037377a23 */ /* 0x100fe40000010805 */
[--C-:B------:R-:W-:Y:S01]  /*e700*/  FFMA.FTZ R58, R58, c[0x0][0x23c], -R5.reuse ;  /* 0x00008f003a3a7a23 */ /* 0x100fe20000010805 */
[C---:B------:R-:W-:Y:S01]  /*e710*/  HMMA.16816.F32 R68, R16.reuse, R110, R68 ;  /* 0x0000006e1044723c */ /* 0x040fe20000001844 */
[----:B------:R-:W3:Y:S02]  /*e720*/  LDSM.16.MT88.4 R108, [R170+0xb400] ;  /* 0x00b40000aa6c783b */ /* 0x000ee40000004200 */
[----:B------:R-:W-:Y:S01]  /*e730*/  MUFU.EX2 R125, R125 ;  /* 0x0000007d007d7308 */ /* 0x000fe20000000800 */
[--C-:B------:R-:W-:Y:S02]  /*e740*/  FFMA.FTZ R59, R59, c[0x0][0x23c], -R5.reuse ;  /* 0x00008f003b3b7a23 */ /* 0x100fe40000010805 */
[--C-:B------:R-:W-:Y:S02]  /*e750*/  FFMA.FTZ R60, R60, c[0x0][0x23c], -R134.reuse ;  /* 0x00008f003c3c7a23 */ /* 0x100fe40000010886 */
[C---:B--2---:R-:W-:Y:S04]  /*e760*/  HMMA.16816.F32 R72, R16.reuse, R112, R72 ;  /* 0x000000701048723c */ /* 0x044fe80000001848 */
[--C-:B------:R-:W-:Y:S01]  /*e770*/  FFMA.FTZ R61, R61, c[0x0][0x23c], -R134.reuse ;  /* 0x00008f003d3d7a23 */ /* 0x100fe20000010886 */
[----:B------:R-:W2:Y:S01]  /*e780*/  MUFU.EX2 R122, R122 ;  /* 0x0000007a007a7308 */ /* 0x000ea20000000800 */
[----:B------:R-:W-:Y:S02]  /*e790*/  FFMA.FTZ R64, R64, c[0x0][0x23c], -R134 ;  /* 0x00008f0040407a23 */ /* 0x000fe40000010886 */
[C---:B------:R-:W-:Y:S01]  /*e7a0*/  HMMA.16816.F32 R76, R16.reuse, R114, R76 ;  /* 0x00000072104c723c */ /* 0x040fe2000000184c */
[----:B------:R-:W4:Y:S03]  /*e7b0*/  LDSM.16.MT88.4 R112, [R168+0xb400] ;  /* 0x00b40000a870783b */ /* 0x000f260000004200 */
[--C-:B------:R-:W-:Y:S02]  /*e7c0*/  FFMA.FTZ R62, R62, c[0x0][0x23c], -R5.reuse ;  /* 0x00008f003e3e7a23 */ /* 0x100fe40000010805 */
[----:B------:R-:W-:Y:S01]  /*e7d0*/  FFMA.FTZ R63, R63, c[0x0][0x23c], -R5 ;  /* 0x00008f003f3f7a23 */ /* 0x000fe20000010805 */
[----:B------:R-:W-:Y:S01]  /*e7e0*/  MUFU.EX2 R127, R127 ;  /* 0x0000007f007f7308 */ /* 0x000fe20000000800 */
[----:B------:R-:W-:Y:S04]  /*e7f0*/  FADD.FTZ R6, R6, R135 ;  /* 0x0000008706067221 */ /* 0x000fe80000010000 */
[----:B------:R-:W-:Y:S04]  /*e800*/  FADD.FTZ R119, R119, R6 ;  /* 0x0000000677777221 */ /* 0x000fe80000010000 */
[----:B------:R-:W-:Y:S01]  /*e810*/  FADD.FTZ R120, R120, R119 ;  /* 0x0000007778787221 */ /* 0x000fe20000010000 */
        /* <DEDUP_REMOVED lines=8> */
[C---:B------:R-:W-:Y:S01]  /*e8a0*/  HMMA.16816.F32 R92, R16.reuse, R114, R92 ;  /* 0x00000072105c723c */ /* 0x040fe2000000185c */
[----:B------:R-:W4:Y:S08]  /*e8b0*/  LDSM.16.MT88.4 R112, [R168+0xd400] ;  /* 0x00d40000a870783b */ /* 0x000f300000004200 */
[----:B------:R-:W-:Y:S10]  /*e8c0*/  MUFU.EX2 R148, R148 ;  /* 0x0000009400947308 */ /* 0x000ff40000000800 */
[----:B------:R-:W-:Y:S01]  /*e8d0*/  MUFU.EX2 R146, R146 ;  /* 0x0000009200927308 */ /* 0x000fe20000000800 */
[C---:B---3--:R-:W-:Y:S09]  /*e8e0*/  HMMA.16816.F32 R96, R16.reuse, R108, R96 ;  /* 0x0000006c1060723c */ /* 0x048ff20000001860 */
[----:B------:R-:W-:Y:S03]  /*e8f0*/  MUFU.EX2 R149, R149 ;  /* 0x0000009500957308 */ /* 0x000fe60000000800 */
[--C-:B------:R-:W-:Y:S01]  /*e900*/  FFMA.FTZ R108, R25, c[0x0][0x23c], -R134.reuse ;  /* 0x00008f00196c7a23 */ /* 0x100fe20000010886 */
[C---:B------:R-:W-:Y:S03]  /*e910*/  HMMA.16816.F32 R12, R16.reuse, R110, R12 ;  /* 0x0000006e100c723c */ /* 0x040fe6000000180c */
[--C-:B------:R-:W-:Y:S03]  /*e920*/  FFMA.FTZ R109, R26, c[0x0][0x23c], -R5.reuse ;  /* 0x00008f001a6d7a23 */ /* 0x100fe60000010805 */
[----:B------:R-:W3:Y:S01]  /*e930*/  MUFU.EX2 R108, R108 ;  /* 0x0000006c006c7308 */ /* 0x000ee20000000800 */
[----:B------:R-:W-:Y:S01]  /*e940*/  FFMA.FTZ R134, R65, c[0x0][0x23c], -R134 ;  /* 0x00008f0041867a23 */ /* 0x000fe20000010886 */
[C---:B----4-:R-:W-:Y:S04]  /*e950*/  HMMA.16816.F32 R100, R16.reuse, R112, R100 ;  /* 0x000000701064723c */ /* 0x050fe80000001864 */
[--C-:B------:R-:W-:Y:S02]  /*e960*/  FFMA.FTZ R110, R27, c[0x0][0x23c], -R5.reuse ;  /* 0x00008f001b6e7a23 */ /* 0x100fe40000010805 */
[----:B------:R-:W4:Y:S02]  /*e970*/  LDSM.16.MT88.4 R24, [R168+0x9800] ;  /* 0x00980000a818783b */ /* 0x000f240000004200 */
[----:B------:R-:W-:Y:S01]  /*e980*/  MUFU.EX2 R109, R109 ;  /* 0x0000006d006d7308 */ /* 0x000fe20000000800 */
[----:B------:R-:W-:Y:S03]  /*e990*/  HMMA.16816.F32 R104, R16, R114, R104 ;  /* 0x000000721068723c */ /* 0x000fe60000001868 */
[--C-:B------:R-:W-:Y:S02]  /*e9a0*/  FFMA.FTZ R65, R66, c[0x0][0x23c], -R5.reuse ;  /* 0x00008f0042417a23 */ /* 0x100fe40000010805 */
[----:B------:R-:W-:Y:S02]  /*e9b0*/  FFMA.FTZ R5, R67, c[0x0][0x23c], -R5 ;  /* 0x00008f0043057a23 */ /* 0x000fe40000010805 */
[----:B-1----:R-:W-:Y:S01]  /*e9c0*/  F2FP.PACK_AB R16, R123, R124 ;  /* 0x0000007c7b10723e */ /* 0x002fe200000000ff */
[----:B------:R-:W-:Y:S01]  /*e9d0*/  FADD.FTZ R66, R133, R130 ;  /* 0x0000008285427221 */ /* 0x000fe20000010000 */
[----:B------:R-:W1:Y:S03]  /*e9e0*/  MUFU.EX2 R110, R110 ;  /* 0x0000006e006e7308 */ /* 0x000e660000000800 */
[----:B--2---:R-:W-:Y:S01]  /*e9f0*/  F2FP.PACK_AB R17, R122, R125 ;  /* 0x0000007d7a11723e */ /* 0x004fe200000000ff */
[----:B------:R-:W-:Y:S01]  /*ea00*/  FADD.FTZ R125, R125, R120 ;  /* 0x000000787d7d7221 */ /* 0x000fe20000010000 */
[----:B---3--:R-:W-:Y:S01]  /*ea10*/  F2FP.PACK_AB R18, R108, R121 ;  /* 0x000000796c12723e */ /* 0x008fe200000000ff */
[----:B------:R-:W-:Y:S02]  /*ea20*/  FADD.FTZ R7, R7, R66 ;  /* 0x0000004207077221 */ /* 0x000fe40000010000 */
[----:B------:R-:W-:Y:S02]  /*ea30*/  FADD.FTZ R122, R122, R125 ;  /* 0x0000007d7a7a7221 */ /* 0x000fe40000010000 */
[----:B------:R-:W-:Y:S01]  /*ea40*/  MUFU.EX2 R150, R150 ;  /* 0x0000009600967308 */ /* 0x000fe20000000800 */
[----:B------:R-:W-:Y:S04]  /*ea50*/  FADD.FTZ R7, R118, R7 ;  /* 0x0000000776077221 */ /* 0x000fe80000010000 */
[----:B------:R-:W-:Y:S04]  /*ea60*/  FADD.FTZ R6, R124, R7 ;  /* 0x000000077c067221 */ /* 0x000fe80000010000 */
[----:B------:R-:W-:Y:S01]  /*ea70*/  FADD.FTZ R6, R123, R6 ;  /* 0x000000067b067221 */ /* 0x000fe20000010000 */
[----:B------:R-:W2:Y:S03]  /*ea80*/  MUFU.EX2 R151, R151 ;  /* 0x0000009700977308 */ /* 0x000ea60000000800 */
[----:B------:R-:W-:Y:S01]  /*ea90*/  FADD.FTZ R121, R121, R6 ;  /* 0x0000000679797221 */ /* 0x000fe20000010000 */
[----:B-1----:R-:W-:Y:S01]  /*eaa0*/  F2FP.PACK_AB R19, R110, R109 ;  /* 0x0000006d6e13723e */ /* 0x002fe200000000ff */
[----:B------:R-:W-:Y:S02]  /*eab0*/  FADD.FTZ R109, R109, R122 ;  /* 0x0000007a6d6d7221 */ /* 0x000fe40000010000 */
[----:B------:R-:W-:Y:S03]  /*eac0*/  FADD.FTZ R6, R108, R121 ;  /* 0x000000796c067221 */ /* 0x000fe60000010000 */
[----:B------:R-:W-:Y:S01]  /*ead0*/  MUFU.EX2 R44, R44 ;  /* 0x0000002c002c7308 */ /* 0x000fe20000000800 */
[C---:B------:R-:W-:Y:S03]  /*eae0*/  HMMA.16816.F32 R8, R16.reuse, R20, R8 ;  /* 0x000000141008723c */ /* 0x040fe60000001808 */
[----:B------:R-:W-:Y:S04]  /*eaf0*/  FADD.FTZ R7, R127, R6 ;  /* 0x000000067f077221 */ /* 0x000fe80000010000 */
[----:B------:R-:W-:Y:S01]  /*eb00*/  FADD.FTZ R7, R138, R7 ;  /* 0x000000078a077221 */ /* 0x000fe20000010000 */
[C---:B------:R-:W-:Y:S01]  /*eb10*/  HMMA.16816.F32 R68, R16.reuse, R22, R68 ;  /* 0x000000161044723c */ /* 0x040fe20000001844 */
[----:B------:R-:W1:Y:S01]  /*eb20*/  LDSM.16.MT88.4 R20, [R170+0xb800] ;  /* 0x00b80000aa14783b */ /* 0x000e620000004200 */
[----:B------:R-:W3:Y:S02]  /*eb30*/  MUFU.EX2 R45, R45 ;  /* 0x0000002d002d7308 */ /* 0x000ee40000000800 */
[----:B------:R-:W-:Y:S04]  /*eb40*/  FADD.FTZ R6, R126, R7 ;  /* 0x000000077e067221 */ /* 0x000fe80000010000 */
[C---:B----4-:R-:W-:Y:S04]  /*eb50*/  HMMA.16816.F32 R72, R16.reuse, R24, R72 ;  /* 0x000000181048723c */ /* 0x050fe80000001848 */
[----:B------:R-:W-:Y:S01]  /*eb60*/  MUFU.EX2 R46, R46 ;  /* 0x0000002e002e7308 */ /* 0x000fe20000000800 */
[C---:B------:R-:W-:Y:S03]  /*eb70*/  FADD.FTZ R6, R141.reuse, R6 ;  /* 0x000000068d067221 */ /* 0x040fe60000010000 */
[C---:B------:R-:W-:Y:S01]  /*eb80*/  HMMA.16816.F32 R76, R16.reuse, R26, R76 ;  /* 0x0000001a104c723c */ /* 0x040fe2000000184c */
[----:B------:R-:W4:Y:S05]  /*eb90*/  LDSM.16.MT88.4 R24, [R168+0xb800] ;  /* 0x00b80000a818783b */ /* 0x000f2a0000004200 */
[----:B------:R-:W5:Y:S10]  /*eba0*/  MUFU.EX2 R47, R47 ;  /* 0x0000002f002f7308 */ /* 0x000f740000000800 */
[----:B------:R-:W-:Y:S01]  /*ebb0*/  MUFU.EX2 R48, R48 ;  /* 0x0000003000307308 */ /* 0x000fe20000000800 */
[C---:B-1----:R-:W-:Y:S09]  /*ebc0*/  HMMA.16816.F32 R80, R16.reuse, R20, R80 ;  /* 0x000000141050723c */ /* 0x042ff20000001850 */
[----:B------:R-:W1:Y:S01]  /*ebd0*/  MUFU.EX2 R49, R49 ;  /* 0x0000003100317308 */ /* 0x000e620000000800 */
[C---:B------:R-:W-:Y:S01]  /*ebe0*/  HMMA.16816.F32 R84, R16.reuse, R22, R84 ;  /* 0x000000161054723c */ /* 0x040fe20000001854 */
[----:B------:R-:W1:Y:S08]  /*ebf0*/  LDSM.16.MT88.4 R20, [R170+0xd800] ;  /* 0x00d80000aa14783b */ /* 0x000e700000004200 */
[----:B------:R-:W-:Y:S01]  /*ec00*/  MUFU.EX2 R50, R50 ;  /* 0x0000003200327308 */ /* 0x000fe20000000800 */
[C---:B----4-:R-:W-:Y:S09]  /*ec10*/  HMMA.16816.F32 R88, R16.reuse, R24, R88 ;  /* 0x000000181058723c */ /* 0x050ff20000001858 */
[----:B------:R-:W4:Y:S01]  /*ec20*/  MUFU.EX2 R51, R51 ;  /* 0x0000003300337308 */ /* 0x000f220000000800 */
        /* <DEDUP_REMOVED lines=16> */
[----:B------:R-:W-:Y:S02]  /*ed30*/  F2FP.PACK_AB R18, R141, R126 ;  /* 0x0000007e8d12723e */ /* 0x000fe400000000ff */
[----:B------:R-:W-:Y:S03]  /*ed40*/  F2FP.PACK_AB R19, R143, R142 ;  /* 0x0000008e8f13723e */ /* 0x000fe600000000ff */
[----:B------:R-:W3:Y:S04]  /*ed50*/  MUFU.EX2 R59, R59 ;  /* 0x0000003b003b7308 */ /* 0x000ee80000000800 */
[C---:B-1----:R-:W-:Y:S06]  /*ed60*/  HMMA.16816.F32 R8, R16.reuse, R20, R8 ;  /* 0x000000141008723c */ /* 0x042fec0000001808 */
[----:B------:R-:W-:Y:S02]  /*ed70*/  MUFU.EX2 R60, R60 ;  /* 0x0000003c003c7308 */ /* 0x000fe40000000800 */
        /* <DEDUP_REMOVED lines=30> */
[C---:B-1----:R-:W-:Y:S03]  /*ef60*/  HMMA.16816.F32 R8, R16.reuse, R20, R8 ;  /* 0x000000141008723c */ /* 0x042fe60000001808 */
[----:B------:R-:W-:Y:S05]  /*ef70*/  FADD.FTZ R149, R149, R146 ;  /* 0x0000009295957221 */ /* 0x000fea0000010000 */
        /* <DEDUP_REMOVED lines=17> */
[----:B------:R-:W-:Y:S01]  /*f090*/  F2FP.PACK_AB R16, R45, R44 ;  /* 0x0000002c2d10723e */ /* 0x000fe200000000ff */
[----:B------:R-:W-:Y:S01]  /*f0a0*/  FADD.FTZ R44, R44, R149 ;  /* 0x000000952c2c7221 */ /* 0x000fe20000010000 */
[----:B-----5:R-:W-:Y:S03]  /*f0b0*/  F2FP.PACK_AB R17, R47, R46 ;  /* 0x0000002e2f11723e */ /* 0x020fe600000000ff */
[----:B------:R-:W-:Y:S01]  /*f0c0*/  F2FP.PACK_AB R18, R49, R48 ;  /* 0x000000303112723e */ /* 0x000fe200000000ff */
[----:B------:R-:W-:Y:S01]  /*f0d0*/  FADD.FTZ R45, R45, R44 ;  /* 0x0000002c2d2d7221 */ /* 0x000fe20000010000 */
[----:B----4-:R-:W-:Y:S03]  /*f0e0*/  F2FP.PACK_AB R19, R51, R50 ;  /* 0x000000323313723e */ /* 0x010fe600000000ff */
[----:B------:R-:W-:Y:S04]  /*f0f0*/  FADD.FTZ R6, R48, R45 ;  /* 0x0000002d30067221 */ /* 0x000fe80000010000 */
[C---:B---3--:R-:W-:Y:S03]  /*f100*/  HMMA.16816.F32 R8, R16.reuse, R28, R8 ;  /* 0x0000001c1008723c */ /* 0x048fe60000001808 */
[----:B------:R-:W-:Y:S04]  /*f110*/  FADD.FTZ R6, R49, R6 ;  /* 0x0000000631067221 */ /* 0x000fe80000010000 */
[----:B------:R-:W-:Y:S01]  /*f120*/  FADD.FTZ R3, R53, R6 ;  /* 0x0000000635037221 */ /* 0x000fe20000010000 */
[C---:B------:R-:W-:Y:S01]  /*f130*/  HMMA.16816.F32 R68, R16.reuse, R30, R68 ;  /* 0x0000001e1044723c */ /* 0x040fe20000001844 */
[----:B------:R-:W3:Y:S03]  /*f140*/  LDSM.16.MT88.4 R28, [R168+0xe400] ;  /* 0x00e40000a81c783b */ /* 0x000ee60000004200 */
[C---:B------:R-:W-:Y:S04]  /*f150*/  FADD.FTZ R3, R52.reuse, R3 ;  /* 0x0000000334037221 */ /* 0x040fe80000010000 */
        /* <DEDUP_REMOVED lines=17> */
[----:B------:R-:W-:Y:S01]  /*f270*/  F2FP.PACK_AB R18, R57, R56 ;  /* 0x000000383912723e */ /* 0x000fe200000000ff */
[----:B------:R-:W-:Y:S01]  /*f280*/  FADD.FTZ R56, R56, R3 ;  /* 0x0000000338387221 */ /* 0x000fe20000010000 */
[----:B------:R-:W-:Y:S02]  /*f290*/  F2FP.PACK_AB R19, R59, R58 ;  /* 0x0000003a3b13723e */ /* 0x000fe400000000ff */
[----:B------:R-:W-:Y:S01]  /*f2a0*/  MOV R3, R0 ;  /* 0x0000000000037202 */ /* 0x000fe20000000f00 */
[----:B------:R-:W-:Y:S04]  /*f2b0*/  FADD.FTZ R57, R57, R56 ;  /* 0x0000003839397221 */ /* 0x000fe80000010000 */
        /* <DEDUP_REMOVED lines=21> */
[----:B-----5:R-:W-:Y:S03]  /*f410*/  F2FP.PACK_AB R19, R5, R36 ;  /* 0x000000240513723e */ /* 0x020fe600000000ff */
[----:B------:R-:W-:Y:S04]  /*f420*/  FADD.FTZ R64, R64, R61 ;  /* 0x0000003d40407221 */ /* 0x000fe80000010000 */
[C---:B-1----:R-:W-:Y:S01]  /*f430*/  HMMA.16816.F32 R112, R16.reuse, R20, R8 ;  /* 0x000000141070723c */ /* 0x042fe20000001808 */
[----:B------:R-:W1:Y:S02]  /*f440*/  LDSM.16.MT88.4 R8, [R168+0xcc00] ;  /* 0x00cc0000a808783b */ /* 0x000e640000004200 */
[----:B------:R-:W-:Y:S04]  /*f450*/  FADD.FTZ R193, R193, R64 ;  /* 0x00000040c1c17221 */ /* 0x000fe80000010000 */
[----:B------:R-:W-:Y:S01]  /*f460*/  FADD.FTZ R20, R110, R109 ;  /* 0x0000006d6e147221 */ /* 0x000fe20000010000 */
[C---:B------:R-:W-:Y:S01]  /*f470*/  HMMA.16816.F32 R68, R16.reuse, R22, R68 ;  /* 0x000000161044723c */ /* 0x040fe20000001844 */
[----:B------:R-:W3:Y:S03]  /*f480*/  LDSM.16.MT88.4 R108, [R170+0xec00] ;  /* 0x00ec0000aa6c783b */ /* 0x000ee60000004200 */
[----:B------:R-:W-:Y:S04]  /*f490*/  FADD.FTZ R21, R139, R20 ;  /* 0x000000148b157221 */ /* 0x000fe80000010000 */
[C---:B--2---:R-:W-:Y:S04]  /*f4a0*/  HMMA.16816.F32 R72, R16.reuse, R24, R72 ;  /* 0x000000181048723c */ /* 0x044fe80000001848 */
[----:B------:R-:W-:Y:S04]  /*f4b0*/  FADD.FTZ R21, R140, R21 ;  /* 0x000000158c157221 */ /* 0x000fe80000010000 */
[C---:B------:R-:W-:Y:S04]  /*f4c0*/  HMMA.16816.F32 R76, R16.reuse, R26, R76 ;  /* 0x0000001a104c723c */ /* 0x040fe8000000184c */
[----:B------:R-:W-:Y:S02]  /*f4d0*/  FADD.FTZ R24, R142, R21 ;  /* 0x000000158e187221 */ /* 0x000fe40000010000 */
[----:B------:R-:W2:Y:S02]  /*f4e0*/  LDSM.16.MT88.4 R20, [R168+0xec00] ;  /* 0x00ec0000a814783b */ /* 0x000ea40000004200 */
[C---:B----4-:R-:W-:Y:S04]  /*f4f0*/  HMMA.16816.F32 R80, R16.reuse, R32, R80 ;  /* 0x000000201050723c */ /* 0x050fe80000001850 */
[----:B------:R-:W-:Y:S04]  /*f500*/  FADD.FTZ R24, R143, R24 ;  /* 0x000000188f187221 */ /* 0x000fe80000010000 */
[C---:B------:R-:W-:Y:S04]  /*f510*/  HMMA.16816.F32 R84, R16.reuse, R34, R84 ;  /* 0x000000221054723c */ /* 0x040fe80000001854 */
[----:B------:R-:W-:Y:S04]  /*f520*/  FADD.FTZ R7, R147, R24 ;  /* 0x0000001893077221 */ /* 0x000fe80000010000 */
[C---:B-1----:R-:W-:Y:S04]  /*f530*/  HMMA.16816.F32 R88, R16.reuse, R8, R88 ;  /* 0x000000081058723c */ /* 0x042fe80000001858 */
[----:B------:R-:W-:Y:S04]  /*f540*/  FADD.FTZ R7, R148, R7 ;  /* 0x0000000794077221 */ /* 0x000fe80000010000 */
[C---:B------:R-:W-:Y:S04]  /*f550*/  HMMA.16816.F32 R92, R16.reuse, R10, R92 ;  /* 0x0000000a105c723c */ /* 0x040fe8000000185c */
[----:B------:R-:W-:Y:S04]  /*f560*/  FADD.FTZ R150, R150, R7 ;  /* 0x0000000796967221 */ /* 0x000fe80000010000 */
[C---:B---3--:R-:W-:Y:S04]  /*f570*/  HMMA.16816.F32 R96, R16.reuse, R108, R96 ;  /* 0x0000006c1060723c */ /* 0x048fe80000001860 */
[----:B------:R-:W-:Y:S04]  /*f580*/  FADD.FTZ R151, R151, R150 ;  /* 0x0000009697977221 */ /* 0x000fe80000010000 */
[C---:B------:R-:W-:Y:S04]  /*f590*/  HMMA.16816.F32 R108, R16.reuse, R110, R12 ;  /* 0x0000006e106c723c */ /* 0x040fe8000000180c */
[----:B------:R-:W-:Y:S04]  /*f5a0*/  FADD.FTZ R46, R46, R151 ;  /* 0x000000972e2e7221 */ /* 0x000fe80000010000 */
        /* <DEDUP_REMOVED lines=14> */
.L_x_1219:
[----:B------:R-:W1:Y:S01]  /*f690*/  SHFL.BFLY PT, R8, R193, 0x2, 0x1f ;  /* 0x0c401f00c1087f89 */ /* 0x000e6200000e0000 */
[----:B------:R-:W-:Y:S01]  /*f6a0*/  MOV R7, 0x3f800000 ;  /* 0x3f80000000077802 */ /* 0x000fe20000000f00 */
[----:B------:R-:W-:Y:S01]  /*f6b0*/  BSSY B0, `(.L_x_1224) ;  /* 0x00000c2000007945 */ /* 0x000fe20003800000 */
[----:B------:R-:W-:Y:S01]  /*f6c0*/  MOV R6, 0x3f800000 ;  /* 0x3f80000000067802 */ /* 0x000fe20000000f00 */
[----:B------:R-:W2:Y:S04]  /*f6d0*/  SHFL.BFLY PT, R9, R194, 0x2, 0x1f ;  /* 0x0c401f00c2097f89 */ /* 0x000ea800000e0000 */
[----:B------:R-:W3:Y:S04]  /*f6e0*/  S2R R3, SR_TID.X ;  /* 0x0000000000037919 */ /* 0x000ee80000002100 */
[----:B------:R-:W-:Y:S01]  /*f6f0*/  BAR.SYNC.DEFER_BLOCKING 0x0 ;  /* 0x0000000000007b1d */ /* 0x000fe20000010000 */
[----:B-1----:R-:W-:-:S02]  /*f700*/  FADD.FTZ R8, R8, R193 ;  /* 0x000000c108087221 */ /* 0x002fc40000010000 */
[----:B--2---:R-:W-:-:S03]  /*f710*/  FADD.FTZ R9, R9, R194 ;  /* 0x000000c209097221 */ /* 0x004fc60000010000 */
[----:B------:R-:W1:Y:S04]  /*f720*/  SHFL.BFLY PT, R5, R8, 0x1, 0x1f ;  /* 0x0c201f0008057f89 */ /* 0x000e6800000e0000 */
[----:B------:R-:W2:Y:S01]  /*f730*/  SHFL.BFLY PT, R4, R9, 0x1, 0x1f ;  /* 0x0c201f0009047f89 */ /* 0x000ea200000e0000 */
[----:B-1----:R-:W-:Y:S01]  /*f740*/  FADD.FTZ R5, R8, R5 ;  /* 0x0000000508057221 */ /* 0x002fe20000010000 */
[----:B---3--:R-:W-:Y:S01]  /*f750*/  SHF.R.S32.HI R8, RZ, 0x1f, R3 ;  /* 0x0000001fff087819 */ /* 0x008fe20000011403 */
[----:B--2---:R-:W-:-:S03]  /*f760*/  FADD.FTZ R4, R9, R4 ;  /* 0x0000000409047221 */ /* 0x004fc60000010000 */
[CC--:B------:R-:W-:Y:S02]  /*f770*/  LEA.HI R10, R8.reuse, R3.reuse, RZ, 0x3 ;  /* 0x00000003080a7211 */ /* 0x0c0fe400078f18ff */
[----:B------:R-:W-:Y:S02]  /*f780*/  LEA.HI R9, R8, R3, RZ, 0x2 ;  /* 0x0000000308097211 */ /* 0x000fe400078f10ff */
[----:B------:R-:W-:Y:S02]  /*f790*/  SHF.R.S32.HI R11, RZ, 0x3, R10 ;  /* 0x00000003ff0b7819 */ /* 0x000fe4000001140a */
[----:B------:R-:W-:Y:S02]  /*f7a0*/  SHF.R.S32.HI R12, RZ, 0x2, R9 ;  /* 0x00000002ff0c7819 */ /* 0x000fe40000011409 */
[----:B------:R-:W-:Y:S02]  /*f7b0*/  LEA.HI R14, R10, R11, RZ, 0x1 ;  /* 0x0000000b0a0e7211 */ /* 0x000fe400078f08ff */
[----:B------:R-:W-:-:S02]  /*f7c0*/  LEA.HI R13, R8, R3, RZ, 0x6 ;  /* 0x00000003080d7211 */ /* 0x000fc400078f30ff */
[----:B------:R-:W-:Y:S02]  /*f7d0*/  SHF.R.S32.HI R15, RZ, 0x1f, R12 ;  /* 0x0000001fff0f7819 */ /* 0x000fe4000001140c */
[----:B------:R-:W-:Y:S02]  /*f7e0*/  LOP3.LUT R14, R14, 0xfffffffe, RZ, 0xc0, !PT ;  /* 0xfffffffe0e0e7812 */ /* 0x000fe400078ec0ff */
[----:B------:R-:W-:Y:S02]  /*f7f0*/  SHF.L.U32 R13, R13, 0x2, RZ ;  /* 0x000000020d0d7819 */ /* 0x000fe400000006ff */
[----:B------:R-:W-:Y:S01]  /*f800*/  LEA.HI R15, R15, R12, RZ, 0x3 ;  /* 0x0000000c0f0f7211 */ /* 0x000fe200078f18ff */
[----:B------:R-:W-:Y:S01]  /*f810*/  IMAD.IADD R14, R11, 0x1, -R14 ;  /* 0x000000010b0e7824 */ /* 0x000fe200078e0a0e */
[----:B------:R-:W-:Y:S02]  /*f820*/  LOP3.LUT R13, R13, 0x3fffff00, RZ, 0xc0, !PT ;  /* 0x3fffff000d0d7812 */ /* 0x000fe400078ec0ff */
[----:B------:R-:W-:-:S02]  /*f830*/  LOP3.LUT R15, R15, 0xfffffff8, RZ, 0xc0, !PT ;  /* 0xfffffff80f0f7812 */ /* 0x000fc400078ec0ff */
[----:B------:R-:W-:Y:S02]  /*f840*/  LEA R14, R14, R13, 0x5 ;  /* 0x0000000d0e0e7211 */ /* 0x000fe400078e28ff */
[----:B------:R-:W-:Y:S02]  /*f850*/  IADD3 R19, R12, -R15, RZ ;  /* 0x8000000f0c137210 */ /* 0x000fe40007ffe0ff */
[CC--:B------:R-:W-:Y:S02]  /*f860*/  LEA.HI R12, R8.reuse, R3.reuse, RZ, 0x5 ;  /* 0x00000003080c7211 */ /* 0x0c0fe400078f28ff */
[----:B------:R-:W-:Y:S02]  /*f870*/  LEA.HI R13, R8, R3, RZ, 0x4 ;  /* 0x00000003080d7211 */ /* 0x000fe400078f20ff */
[----:B------:R-:W-:Y:S02]  /*f880*/  LOP3.LUT R8, R10, 0xfffffff8, RZ, 0xc0, !PT ;  /* 0xfffffff80a087812 */ /* 0x000fe400078ec0ff */
[----:B------:R-:W-:-:S02]  /*f890*/  FSETP.NE.FTZ.AND P3, PT, R5, RZ, PT ;  /* 0x000000ff0500720b */ /* 0x000fc40003f75000 */
[----:B------:R-:W-:Y:S01]  /*f8a0*/  LOP3.LUT R16, R9, 0xfffffffc, RZ, 0xc0, !PT ;  /* 0xfffffffc09107812 */ /* 0x000fe200078ec0ff */
[----:B------:R-:W-:Y:S01]  /*f8b0*/  IMAD.IADD R9, R3, 0x1, -R8 ;  /* 0x0000000103097824 */ /* 0x000fe200078e0a08 */
[----:B------:R-:W-:Y:S02]  /*f8c0*/  LEA.HI R15, R19, R19, RZ, 0x1 ;  /* 0x00000013130f7211 */ /* 0x000fe400078f08ff */
[----:B------:R-:W-:Y:S02]  /*f8d0*/  SHF.R.S32.HI R8, RZ, 0x5, R12 ;  /* 0x00000005ff087819 */ /* 0x000fe4000001140c */
[----:B------:R-:W-:Y:S02]  /*f8e0*/  LOP3.LUT R10, R15, 0x1fffffe, RZ, 0xc0, !PT ;  /* 0x01fffffe0f0a7812 */ /* 0x000fe400078ec0ff */
[----:B------:R-:W-:Y:S02]  /*f8f0*/  IADD3 R17, -R16, R3, RZ ;  /* 0x0000000310117210 */ /* 0x000fe40007ffe1ff */
[----:B------:R-:W-:Y:S01]  /*f900*/  LEA.HI R16, R9, R9, RZ, 0x1 ;  /* 0x0000000909107211 */ /* 0x000fe200078f08ff */
[----:B------:R-:W1:Y:S01]  /*f910*/  @P3 MUFU.RCP R7, R5 ;  /* 0x0000000500073308 */ /* 0x000e620000001000 */
[----:B------:R-:W-:-:S02]  /*f920*/  FSETP.NE.FTZ.AND P2, PT, R4, RZ, PT ;  /* 0x000000ff0400720b */ /* 0x000fc40003f55000 */
[----:B------:R-:W-:Y:S01]  /*f930*/  IADD3 R19, R19, -R10, RZ ;  /* 0x8000000a13137210 */ /* 0x000fe20007ffe0ff */
[----:B------:R-:W-:Y:S01]  /*f940*/  IMAD R10, R8, 0x100, R17 ;  /* 0x00000100080a7824 */ /* 0x000fe200078e0211 */
[----:B------:R-:W-:Y:S02]  /*f950*/  SHF.R.S32.HI R15, RZ, 0x1, R15 ;  /* 0x00000001ff0f7819 */ /* 0x000fe4000001140f */
[----:B------:R-:W-:Y:S01]  /*f960*/  SHF.R.S32.HI R18, RZ, 0x1, R16 ;  /* 0x00000001ff127819 */ /* 0x000fe20000011410 */
[----:B------:R-:W-:Y:S01]  /*f970*/  @P3 MUFU.LG2 R5, R5 ;  /* 0x0000000500053308 */ /* 0x000fe20000000c00 */
[----:B------:R-:W-:Y:S02]  /*f980*/  LOP3.LUT R16, R16, 0xfffffffe, RZ, 0xc0, !PT ;  /* 0xfffffffe10107812 */ /* 0x000fe400078ec0ff */
[----:B------:R-:W-:Y:S02]  /*f990*/  SHF.L.U32 R17, R15, 0x6, RZ ;  /* 0x000000060f117819 */ /* 0x000fe400000006ff */
[----:B------:R-:W-:Y:S01]  /*f9a0*/  LEA R10, R19, R10, 0x4 ;  /* 0x0000000a130a7211 */ /* 0x000fe200078e20ff */
[----:B------:R-:W-:Y:S01]  /*f9b0*/  IMAD.IADD R19, R9, 0x1, -R16 ;  /* 0x0000000109137824 */ /* 0x000fe200078e0a10 */
[----:B------:R-:W-:Y:S01]  /*f9c0*/  SHF.R.S32.HI R13, RZ, 0x4, R13 ;  /* 0x00000004ff0d7819 */ /* 0x000fe2000001140d */
[----:B------:R-:W2:Y:S01]  /*f9d0*/  @P2 MUFU.RCP R6, R4 ;  /* 0x0000000400062308 */ /* 0x000ea20000001000 */
[----:B------:R-:W-:Y:S01]  /*f9e0*/  LOP3.LUT R17, R17, 0xc0, RZ, 0xc0, !PT ;  /* 0x000000c011117812 */ /* 0x000fe200078ec0ff */
[----:B-1----:R-:W-:Y:S01]  /*f9f0*/  FMUL.FTZ R112, R7, R112 ;  /* 0x0000007007707220 */ /* 0x002fe20000410000 */
[----:B------:R-:W-:Y:S01]  /*fa00*/  LOP3.LUT R16, R15, 0x1, RZ, 0xc0, !PT ;  /* 0x000000010f107812 */ /* 0x000fe200078ec0ff */
[----:B------:R-:W-:Y:S01]  /*fa10*/  FMUL.FTZ R113, R7, R113 ;  /* 0x0000007107717220 */ /* 0x000fe20000410000 */
[----:B------:R-:W-:Y:S01]  /*fa20*/  SHF.L.U32 R13, R13, 0x6, RZ ;  /* 0x000000060d0d7819 */ /* 0x000fe200000006ff */
[----:B------:R-:W-:Y:S01]  /*fa30*/  FMUL.FTZ R68, R7, R68 ;  /* 0x0000004407447220 */ /* 0x000fe20000410000 */
[----:B------:R-:W-:Y:S01]  /*fa40*/  LEA.HI R17, R17, R17, RZ, 0x1d ;  /* 0x0000001111117211 */ /* 0x000fe200078fe8ff */
[C---:B------:R-:W-:Y:S01]  /*fa50*/  FMUL.FTZ R69, R7.reuse, R69 ;  /* 0x0000004507457220 */ /* 0x040fe20000410000 */
[----:B------:R-:W-:Y:S01]  /*fa60*/  ISETP.NE.U32.AND P1, PT, R16, 0x1, PT ;  /* 0x000000011000780c */ /* 0x000fe20003f25070 */
[----:B------:R-:W-:Y:S01]  /*fa70*/  FMUL.FTZ R72, R7, R72 ;  /* 0x0000004807487220 */ /* 0x000fe20000410000 */
[----:B------:R-:W-:Y:S01]  /*fa80*/  LOP3.LUT R13, R13, 0xc0, RZ, 0xc0, !PT ;  /* 0x000000c00d0d7812 */ /* 0x000fe200078ec0ff */
[C---:B------:R-:W-:Y:S01]  /*fa90*/  FMUL.FTZ R73, R7.reuse, R73 ;  /* 0x0000004907497220 */ /* 0x040fe20000410000 */
[----:B------:R-:W-:Y:S01]  /*faa0*/  SHF.L.U32 R18, R18, 0x3, RZ ;  /* 0x0000000312127819 */ /* 0x000fe200000006ff */
[C---:B------:R-:W-:Y:S01]  /*fab0*/  FMUL.FTZ R76, R7.reuse, R76 ;  /* 0x0000004c074c7220 */ /* 0x040fe20000410000 */
[----:B------:R-:W-:Y:S01]  /*fac0*/  LEA R10, R10, R17, 0x1 ;  /* 0x000000110a0a7211 */ /* 0x000fe200078e08ff */
[----:B------:R-:W-:Y:S01]  /*fad0*/  FMUL.FTZ R77, R7, R77 ;  /* 0x0000004d074d7220 */ /* 0x000fe20000410000 */
[----:B------:R-:W-:Y:S01]  /*fae0*/  LOP3.LUT P0, RZ, R15, 0x2, RZ, 0xc0, !PT ;  /* 0x000000020fff7812 */ /* 0x000fe2000780c0ff */
[----:B------:R-:W-:Y:S01]  /*faf0*/  FMUL.FTZ R80, R7, R80 ;  /* 0x0000005007507220 */ /* 0x000fe20000410000 */
[----:B------:R-:W-:Y:S01]  /*fb00*/  LOP3.LUT R18, R13, 0x18, R18, 0xf8, !PT ;  /* 0x000000180d127812 */ /* 0x000fe200078ef812 */
[C---:B------:R-:W-:Y:S01]  /*fb10*/  FMUL.FTZ R81, R7.reuse, R81 ;  /* 0x0000005107517220 */ /* 0x040fe20000410000 */
[----:B------:R-:W-:Y:S01]  /*fb20*/  SHF.L.U32 R15, R10, 0x2, RZ ;  /* 0x000000020a0f7819 */ /* 0x000fe200000006ff */
[C---:B------:R-:W-:Y:S01]  /*fb30*/  FMUL.FTZ R84, R7.reuse, R84 ;  /* 0x0000005407547220 */ /* 0x040fe20000410000 */
[----:B------:R-:W-:Y:S01]  /*fb40*/  SHF.R.U32.HI R13, RZ, 0x3, R13 ;  /* 0x00000003ff0d7819 */ /* 0x000fe2000001160d */
[----:B------:R-:W-:Y:S01]  /*fb50*/  FMUL.FTZ R85, R7, R85 ;  /* 0x0000005507557220 */ /* 0x000fe20000410000 */
[----:B------:R-:W-:Y:S01]  /*fb60*/  LEA R14, R19, R14, 0x2 ;  /* 0x0000000e130e7211 */ /* 0x000fe200078e10ff */
[----:B------:R-:W-:Y:S01]  /*fb70*/  FMUL.FTZ R88, R7, R88 ;  /* 0x0000005807587220 */ /* 0x000fe20000410000 */
[----:B------:R-:W-:Y:S01]  /*fb80*/  IADD3 R16, R15, -0x20, RZ ;  /* 0xffffffe00f107810 */ /* 0x000fe20007ffe0ff */
[C---:B------:R-:W-:Y:S01]  /*fb90*/  FMUL.FTZ R89, R7.reuse, R89 ;  /* 0x0000005907597220 */ /* 0x040fe20000410000 */
[----:B------:R-:W-:Y:S01]  /*fba0*/  LOP3.LUT R13, R18, R13, RZ, 0x3c, !PT ;  /* 0x0000000d120d7212 */ /* 0x000fe200078e3cff */
[----:B------:R-:W-:Y:S01]  /*fbb0*/  FMUL.FTZ R92, R7, R92 ;  /* 0x0000005c075c7220 */ /* 0x000fe20000410000 */
[----:B------:R-:W-:Y:S01]  /*fbc0*/  @P1 IADD3 R16, R15, 0x20, RZ ;  /* 0x000000200f101810 */ /* 0x000fe20007ffe0ff */
[C---:B------:R-:W-:Y:S01]  /*fbd0*/  FMUL.FTZ R93, R7.reuse, R93 ;  /* 0x0000005d075d7220 */ /* 0x040fe20000410000 */
[----:B------:R-:W-:Y:S01]  /*fbe0*/  STS.64 [R10.X4], R112 ;  /* 0x000000700a007388 */ /* 0x000fe20000004a00 */
[C---:B------:R-:W-:Y:S01]  /*fbf0*/  FMUL.FTZ R96, R7.reuse, R96 ;  /* 0x0000006007607220 */ /* 0x040fe20000410000 */
[----:B------:R-:W-:Y:S01]  /*fc00*/  LOP3.LUT R12, R12, 0xffffffe0, RZ, 0xc0, !PT ;  /* 0xffffffe00c0c7812 */ /* 0x000fe200078ec0ff */
[C---:B------:R-:W-:Y:S01]  /*fc10*/  FMUL.FTZ R97, R7.reuse, R97 ;  /* 0x0000006107617220 */ /* 0x040fe20000410000 */
[----:B------:R-:W1:Y:S01]  /*fc20*/  @P2 MUFU.LG2 R4, R4 ;  /* 0x0000000400042308 */ /* 0x000e620000000c00 */
[C---:B------:R-:W-:Y:S01]  /*fc30*/  FMUL.FTZ R108, R7.reuse, R108 ;  /* 0x0000006c076c7220 */ /* 0x040fe20000410000 */
[----:B------:R-:W-:Y:S01]  /*fc40*/  IADD3 R12, -R12, R3, RZ ;  /* 0x000000030c0c7210 */ /* 0x000fe20007ffe1ff */
[C---:B------:R-:W-:Y:S01]  /*fc50*/  FMUL.FTZ R109, R7.reuse, R109 ;  /* 0x0000006d076d7220 */ /* 0x040fe20000410000 */
[----:B------:R-:W-:Y:S01]  /*fc60*/  MOV R3, 0xff800000 ;  /* 0xff80000000037802 */ /* 0x000fe20000000f00 */
[----:B------:R-:W-:-:S02]  /*fc70*/  FMUL.FTZ R100, R7, R100 ;  /* 0x0000006407647220 */ /* 0x000fc40000410000 */
[C---:B------:R-:W-:Y:S02]  /*fc80*/  FMUL.FTZ R101, R7.reuse, R101 ;  /* 0x0000006507657220 */ /* 0x040fe40000410000 */
[C---:B------:R-:W-:Y:S02]  /*fc90*/  FMUL.FTZ R104, R7.reuse, R104 ;  /* 0x0000006807687220 */ /* 0x040fe40000410000 */
[----:B------:R-:W-:Y:S02]  /*fca0*/  FMUL.FTZ R105, R7, R105 ;  /* 0x0000006907697220 */ /* 0x000fe40000410000 */
[----:B------:R-:W-:Y:S02]  /*fcb0*/  IMAD.MOV.U32 R7, RZ, RZ, 0x40 ;  /* 0x00000040ff077424 */ /* 0x000fe400078e00ff */
[C---:B--2---:R-:W-:Y:S02]  /*fcc0*/  FMUL.FTZ R115, R6.reuse, R115 ;  /* 0x0000007306737220 */ /* 0x044fe40000410000 */
[C---:B------:R-:W-:Y:S01]  /*fcd0*/  FMUL.FTZ R114, R6.reuse, R114 ;  /* 0x0000007206727220 */ /* 0x040fe20000410000 */
[----:B------:R-:W-:Y:S01]  /*fce0*/  SEL R7, R7, 0xffffffc0, !P0 ;  /* 0xffffffc007077807 */ /* 0x000fe20004000000 */
[----:B------:R-:W-:Y:S01]  /*fcf0*/  FMUL.FTZ R71, R6, R71 ;  /* 0x0000004706477220 */ /* 0x000fe20000410000 */
[----:B------:R-:W-:Y:S01]  /*fd00*/  LOP3.LUT P0, RZ, R12, 0x3, RZ, 0xc0, !PT ;  /* 0x000000030cff7812 */ /* 0x000fe2000780c0ff */
[C---:B------:R-:W-:Y:S01]  /*fd10*/  FMUL.FTZ R70, R6.reuse, R70 ;  /* 0x0000004606467220 */ /* 0x040fe20000410000 */
[----:B------:R-:W-:Y:S01]  /*fd20*/  IADD3 R15, R15, R7, RZ ;  /* 0x000000070f0f7210 */ /* 0x000fe20007ffe0ff */
[C---:B------:R-:W-:Y:S01]  /*fd30*/  FMUL.FTZ R75, R6.reuse, R75 ;  /* 0x0000004b064b7220 */ /* 0x040fe20000410000 */
[----:B------:R-:W-:Y:S01]  /*fd40*/  IADD3 R17, R7, R16, RZ ;  /* 0x0000001007117210 */ /* 0x000fe20007ffe0ff */
[C---:B------:R-:W-:Y:S01]  /*fd50*/  FMUL.FTZ R74, R6.reuse, R74 ;  /* 0x0000004a064a7220 */ /* 0x040fe20000410000 */
[----:B------:R-:W2:Y:S01]  /*fd60*/  S2R R7, SR_CTAID.Y ;  /* 0x0000000000077919 */ /* 0x000ea20000002600 */
[----:B------:R-:W-:-:S02]  /*fd70*/  FMUL.FTZ R79, R6, R79 ;  /* 0x0000004f064f7220 */ /* 0x000fc40000410000 */
[C---:B------:R-:W-:Y:S01]  /*fd80*/  FMUL.FTZ R78, R6.reuse, R78 ;  /* 0x0000004e064e7220 */ /* 0x040fe20000410000 */
[----:B------:R-:W-:Y:S01]  /*fd90*/  STS.64 [R10.X4+0x400], R114 ;  /* 0x000400720a007388 */ /* 0x000fe20000004a00 */
[C---:B------:R-:W-:Y:S02]  /*fda0*/  FMUL.FTZ R83, R6.reuse, R83 ;  /* 0x0000005306537220 */ /* 0x040fe40000410000 */
[C---:B------:R-:W-:Y:S01]  /*fdb0*/  FMUL.FTZ R82, R6.reuse, R82 ;  /* 0x0000005206527220 */ /* 0x040fe20000410000 */
[----:B------:R-:W-:Y:S01]  /*fdc0*/  STS.64 [R16], R68 ;  /* 0x0000004410007388 */ /* 0x000fe20000000a00 */
[C---:B------:R-:W-:Y:S02]  /*fdd0*/  FMUL.FTZ R87, R6.reuse, R87 ;  /* 0x0000005706577220 */ /* 0x040fe40000410000 */
[C---:B------:R-:W-:Y:S01]  /*fde0*/  FMUL.FTZ R86, R6.reuse, R86 ;  /* 0x0000005606567220 */ /* 0x040fe20000410000 */
[----:B------:R-:W-:Y:S01]  /*fdf0*/  STS.64 [R16+0x400], R70 ;  /* 0x0004004610007388 */ /* 0x000fe20000000a00 */
[----:B------:R-:W-:-:S02]  /*fe00*/  FMUL.FTZ R91, R6, R91 ;  /* 0x0000005b065b7220 */ /* 0x000fc40000410000 */
[C---:B------:R-:W-:Y:S01]  /*fe10*/  FMUL.FTZ R90, R6.reuse, R90 ;  /* 0x0000005a065a7220 */ /* 0x040fe20000410000 */
[----:B------:R-:W-:Y:S01]  /*fe20*/  STS.64 [R15], R72 ;  /* 0x000000480f007388 */ /* 0x000fe20000000a00 */
[C---:B------:R-:W-:Y:S02]  /*fe30*/  FMUL.FTZ R95, R6.reuse, R95 ;  /* 0x0000005f065f7220 */ /* 0x040fe40000410000 */
[C---:B------:R-:W-:Y:S01]  /*fe40*/  FMUL.FTZ R94, R6.reuse, R94 ;  /* 0x0000005e065e7220 */ /* 0x040fe20000410000 */
[----:B------:R-:W-:Y:S01]  /*fe50*/  STS.64 [R15+0x400], R74 ;  /* 0x0004004a0f007388 */ /* 0x000fe20000000a00 */
[C---:B------:R-:W-:Y:S02]  /*fe60*/  FMUL.FTZ R99, R6.reuse, R99 ;  /* 0x0000006306637220 */ /* 0x040fe40000410000 */
[C---:B------:R-:W-:Y:S01]  /*fe70*/  FMUL.FTZ R98, R6.reuse, R98 ;  /* 0x0000006206627220 */ /* 0x040fe20000410000 */
[----:B------:R-:W-:Y:S01]  /*fe80*/  STS.64 [R17], R76 ;  /* 0x0000004c11007388 */ /* 0x000fe20000000a00 */
[----:B------:R-:W-:-:S02]  /*fe90*/  FMUL.FTZ R111, R6, R111 ;  /* 0x0000006f066f7220 */ /* 0x000fc40000410000 */
[C---:B------:R-:W-:Y:S01]  /*fea0*/  FMUL.FTZ R110, R6.reuse, R110 ;  /* 0x0000006e066e7220 */ /* 0x040fe20000410000 */
[----:B------:R-:W-:Y:S01]  /*feb0*/  STS.64 [R17+0x400], R78 ;  /* 0x0004004e11007388 */ /* 0x000fe20000000a00 */
[C---:B------:R-:W-:Y:S02]  /*fec0*/  FMUL.FTZ R103, R6.reuse, R103 ;  /* 0x0000006706677220 */ /* 0x040fe40000410000 */
[C---:B------:R-:W-:Y:S01]  /*fed0*/  FMUL.FTZ R102, R6.reuse, R102 ;  /* 0x0000006606667220 */ /* 0x040fe20000410000 */
[----:B------:R-:W-:Y:S01]  /*fee0*/  STS.64 [R10.X4+0x2000], R80 ;  /* 0x002000500a007388 */ /* 0x000fe20000004a00 */
[C---:B------:R-:W-:Y:S02]  /*fef0*/  FMUL.FTZ R107, R6.reuse, R107 ;  /* 0x0000006b066b7220 */ /* 0x040fe40000410000 */
[----:B------:R-:W-:Y:S01]  /*ff00*/  FMUL.FTZ R106, R6, R106 ;  /* 0x0000006a066a7220 */ /* 0x000fe20000410000 */
[----:B------:R-:W-:Y:S01]  /*ff10*/  IADD3 R6, R14, R13, RZ ;  /* 0x0000000d0e067210 */ /* 0x000fe20007ffe0ff */
[----:B------:R-:W-:Y:S01]  /*ff20*/  STS.64 [R10.X4+0x2400], R82 ;  /* 0x002400520a007388 */ /* 0x000fe20000004a00 */
[----:B--2---:R-:W-:-:S02]  /*ff30*/  IMAD R7, R7, c[0x0][0x210], R186 ;  /* 0x0000840007077a24 */ /* 0x004fc400078e02ba */
[----:B------:R-:W-:Y:S01]  /*ff40*/  @P3 FMUL.FTZ R5, R5, 0.69314718246459960938 ;  /* 0x3f31721805053820 */ /* 0x000fe20000410000 */
[----:B------:R-:W2:Y:S03]  /*ff50*/  S2R R14, SR_CTAID.Z ;  /* 0x00000000000e7919 */ /* 0x000ea60000002700 */
[----:B------:R-:W-:Y:S01]  /*ff60*/  @P3 FFMA.FTZ R3, R2, c[0x0][0x238], R5 ;  /* 0x00008e0002033a23 */ /* 0x000fe20000010005 */
[----:B------:R-:W3:Y:S04]  /*ff70*/  S2R R13, SR_CTAID.X ;  /* 0x00000000000d7919 */ /* 0x000ee80000002500 */
[----:B------:R-:W-:Y:S04]  /*ff80*/  STS.64 [R16+0x2000], R84 ;  /* 0x0020005410007388 */ /* 0x000fe80000000a00 */
[----:B------:R-:W-:Y:S04]  /*ff90*/  STS.64 [R16+0x2400], R86 ;  /* 0x0024005610007388 */ /* 0x000fe80000000a00 */
[----:B------:R-:W-:Y:S04]  /*ffa0*/  STS.64 [R15+0x2000], R88 ;  /* 0x002000580f007388 */ /* 0x000fe80000000a00 */
[----:B------:R-:W-:Y:S04]  /*ffb0*/  STS.64 [R15+0x2400], R90 ;  /* 0x0024005a0f007388 */ /* 0x000fe80000000a00 */
[----:B------:R-:W-:Y:S04]  /*ffc0*/  STS.64 [R17+0x2000], R92 ;  /* 0x0020005c11007388 */ /* 0x000fe80000000a00 */
[----:B------:R-:W-:Y:S01]  /*ffd0*/  STS.64 [R17+0x2400], R94 ;  /* 0x0024005e11007388 */ /* 0x000fe20000000a00 */
[----:B---3--:R-:W-:-:S03]  /*ffe0*/  SHF.L.U32 R13, R13, 0x6, RZ ;  /* 0x000000060d0d7819 */ /* 0x008fc600000006ff */
[----:B------:R-:W-:Y:S04]  /*fff0*/  STS.64 [R10.X4+0x4000], R96 ;  /* 0x004000600a007388 */ /* 0x000fe80000004a00 */
[----:B------:R-:W-:Y:S04]  /*10000*/  STS.64 [R10.X4+0x4400], R98 ;  /* 0x004400620a007388 */ /* 0x000fe80000004a00 */
[----:B------:R-:W-:Y:S04]  /*10010*/  STS.64 [R16+0x4000], R108 ;  /* 0x0040006c10007388 */ /* 0x000fe80000000a00 */
[----:B------:R-:W-:Y:S04]  /*10020*/  STS.64 [R16+0x4400], R110 ;  /* 0x0044006e10007388 */ /* 0x000fe80000000a00 */
[----:B------:R-:W-:Y:S04]  /*10030*/  STS.64 [R15+0x4000], R100 ;  /* 0x004000640f007388 */ /* 0x000fe80000000a00 */
[----:B------:R3:W-:Y:S04]  /*10040*/  STS.64 [R15+0x4400], R102 ;  /* 0x004400660f007388 */ /* 0x0007e80000000a00 */
[----:B------:R-:W-:Y:S04]  /*10050*/  STS.64 [R17+0x4000], R104 ;  /* 0x0040006811007388 */ /* 0x000fe80000000a00 */
[----:B------:R-:W-:Y:S04]  /*10060*/  STS.64 [R17+0x4400], R106 ;  /* 0x0044006a11007388 */ /* 0x000fe80000000a00 */
[----:B------:R-:W-:Y:S01]  /*10070*/  BAR.SYNC.DEFER_BLOCKING 0x0 ;  /* 0x0000000000007b1d */ /* 0x000fe20000010000 */
[----:B---3--:R-:W-:-:S04]  /*10080*/  IMAD.MOV R15, RZ, RZ, -R186 ;  /* 0x000000ffff0f7224 */ /* 0x008fc800078e0aba */
[----:B--2---:R-:W-:-:S04]  /*10090*/  IMAD R14, R15, c[0x0][0x1c0], R14 ;  /* 0x000070000f0e7a24 */ /* 0x004fc800078e020e */
[----:B------:R-:W-:Y:S01]  /*100a0*/  IMAD R14, R7, c[0x0][0x1c0], R14 ;  /* 0x00007000070e7a24 */ /* 0x000fe200078e020e */
[----:B------:R-:W-:Y:S01]  /*100b0*/  SHF.R.S32.HI R7, RZ, 0x1f, R8 ;  /* 0x0000001fff077819 */ /* 0x000fe20000011408 */
[----:B------:R-:W2:Y:S02]  /*100c0*/  LDS.128 R56, [R6.X4] ;  /* 0x0000000006387984 */ /* 0x000ea40000004c00 */
[----:B------:R-:W-:Y:S01]  /*100d0*/  IMAD R13, R14, c[0x0][0x214], R13 ;  /* 0x000085000e0d7a24 */ /* 0x000fe200078e020d */
[----:B------:R-:W-:Y:S01]  /*100e0*/  LEA.HI R7, R7, R8, RZ, 0x2 ;  /* 0x0000000807077211 */ /* 0x000fe200078f10ff */
[----:B------:R-:W3:Y:S01]  /*100f0*/  LDS.128 R52, [R6.X4+0x800] ;  /* 0x0008000006347984 */ /* 0x000ee20000004c00 */
[----:B------:R-:W-:Y:S01]  /*10100*/  SHF.L.U32 R14, R9, 0x2, RZ ;  /* 0x00000002090e7819 */ /* 0x000fe200000006ff */
[----:B-1----:R-:W-:Y:S01]  /*10110*/  @P2 FMUL.FTZ R9, R4, 0.69314718246459960938 ;  /* 0x3f31721804092820 */ /* 0x002fe20000410000 */
[----:B------:R-:W-:Y:S01]  /*10120*/  LOP3.LUT R7, R7, 0xffffffc, RZ, 0xc0, !PT ;  /* 0x0ffffffc07077812 */ /* 0x000fe200078ec0ff */
[----:B------:R-:W1:Y:S01]  /*10130*/  LDS.128 R48, [R6.X4+0x1000] ;  /* 0x0010000006307984 */ /* 0x000e620000004c00 */
[----:B------:R-:W-:-:S02]  /*10140*/  SHF.R.S32.HI R15, RZ, 0x1f, R14 ;  /* 0x0000001fff0f7819 */ /* 0x000fc4000001140e */
[----:B------:R-:W-:Y:S01]  /*10150*/  IADD3 R7, R8, -R7, RZ ;  /* 0x8000000708077210 */ /* 0x000fe20007ffe0ff */
[----:B------:R-:W4:Y:S03]  /*10160*/  LDS.128 R44, [R6.X4+0x1800] ;  /* 0x00180000062c7984 */ /* 0x000f260000004c00 */
[----:B------:R-:W-:Y:S01]  /*10170*/  LEA R7, R7, R180, 0x4 ;  /* 0x000000b407077211 */ /* 0x000fe200078e20ff */
[----:B------:R-:W1:Y:S04]  /*10180*/  LDS.128 R40, [R6.X4+0x2000] ;  /* 0x0020000006287984 */ /* 0x000e680000004c00 */
[----:B------:R-:W1:Y:S04]  /*10190*/  LDS.128 R36, [R6.X4+0x2800] ;  /* 0x0028000006247984 */ /* 0x000e680000004c00 */
[----:B------:R-:W1:Y:S04]  /*101a0*/  LDS.128 R32, [R6.X4+0x3000] ;  /* 0x0030000006207984 */ /* 0x000e680000004c00 */
[----:B------:R-:W1:Y:S04]  /*101b0*/  LDS.128 R28, [R6.X4+0x3800] ;  /* 0x00380000061c7984 */ /* 0x000e680000004c00 */
[----:B------:R-:W1:Y:S04]  /*101c0*/  LDS.128 R24, [R6.X4+0x4000] ;  /* 0x0040000006187984 */ /* 0x000e680000004c00 */
[----:B------:R-:W1:Y:S04]  /*101d0*/  LDS.128 R20, [R6.X4+0x4800] ;  /* 0x0048000006147984 */ /* 0x000e680000004c00 */
[----:B------:R-:W1:Y:S04]  /*101e0*/  LDS.128 R16, [R6.X4+0x5000] ;  /* 0x0050000006107984 */ /* 0x000e680000004c00 */
[----:B------:R5:W1:Y:S02]  /*101f0*/  LDS.128 R60, [R6.X4+0x5800] ;  /* 0x00580000063c7984 */ /* 0x000a640000004c00 */
[----:B-----5:R-:W-:-:S02]  /*10200*/  IMAD.MOV.U32 R6, RZ, RZ, -0x800000 ;  /* 0xff800000ff067424 */ /* 0x020fc400078e00ff */
[----:B------:R-:W-:Y:S01]  /*10210*/  @P2 FFMA.FTZ R6, R0, c[0x0][0x238], R9 ;  /* 0x00008e0000062a23 */ /* 0x000fe20000010009 */
[----:B------:R-:W-:Y:S05]  /*10220*/  @P0 BRA `(.L_x_1225) ;  /* 0x000000a000000947 */ /* 0x000fea0003800000 */
[----:B--234-:R-:W-:Y:S02]  /*10230*/  IADD3 R5, R7, 0x8, RZ ;  /* 0x0000000807057810 */ /* 0x01cfe40007ffe0ff */
[----:B------:R-:W-:Y:S02]  /*10240*/  SHF.R.S32.HI R2, RZ, 0x1f, R7 ;  /* 0x0000001fff027819 */ /* 0x000fe40000011407 */
[----:B------:R-:W-:Y:S02]  /*10250*/  IADD3 R0, P0, R13, R7, RZ ;  /* 0x000000070d007210 */ /* 0x000fe40007f1e0ff */
[-C--:B------:R-:W-:Y:S02]  /*10260*/  ISETP.GE.AND P2, PT, R7, R174.reuse, PT ;  /* 0x000000ae0700720c */ /* 0x080fe40003f46270 */
[----:B------:R-:W-:Y:S02]  /*10270*/  ISETP.GE.AND P1, PT, R5, R174, PT ;  /* 0x000000ae0500720c */ /* 0x000fe40003f26270 */
[----:B------:R-:W-:-:S02]  /*10280*/  LEA.HI.X.SX32 R5, R13, R2, 0x1, P0 ;  /* 0x000000020d057211 */ /* 0x000fc400000f0eff */
[----:B------:R-:W-:-:S04]  /*10290*/  LEA R4, P0, R0, c[0x0][0x208], 0x2 ;  /* 0x0000820000047a11 */ /* 0x000fc800078010ff */
[----:B------:R-:W-:-:S05]  /*102a0*/  LEA.HI.X R5, R0, c[0x0][0x20c], R5, 0x2, P0 ;  /* 0x0000830000057a11 */ /* 0x000fca00000f1405 */
[----:B------:R2:W-:Y:S04]  /*102b0*/  @!P2 STG.E [R4.64], R3 ;  /* 0x000000030400a986 */ /* 0x0005e8000c101906 */
[----:B------:R2:W-:Y:S02]  /*102c0*/  @!P1 STG.E [R4.64+0x20], R6 ;  /* 0x0000200604009986 */ /* 0x0005e4000c101906 */
.L_x_1225:
[----:B--234-:R-:W-:Y:S05]  /*102d0*/  BSYNC B0 ;  /* 0x0000000000007941 */ /* 0x01cfea0003800000 */
.L_x_1224:
[C---:B------:R-:W-:Y:S01]  /*102e0*/  IMAD.WIDE R4, R11.reuse, 0x60, R14 ;  /* 0x000000600b047825 */ /* 0x040fe200078e020e */
[----:B------:R-:W-:Y:S01]  /*102f0*/  ISETP.GE.AND P1, PT, R11, R174, PT ;  /* 0x000000ae0b00720c */ /* 0x000fe20003f26270 */
[----:B------:R-:W-:Y:S01]  /*10300*/  BSSY B0, `(.L_x_1226) ;  /* 0x0000010000007945 */ /* 0x000fe20003800000 */
[----:B------:R-:W-:Y:S01]  /*10310*/  IADD3 R2, R14, 0x20, RZ ;  /* 0x000000200e027810 */ /* 0x000fe20007ffe0ff */
[----:B------:R-:W-:-:S05]  /*10320*/  IMAD R0, R13, c[0x0][0x22c], RZ ;  /* 0x00008b000d007a24 */ /* 0x000fca00078e02ff */
[----:B------:R-:W-:-:S04]  /*10330*/  IADD3 R3, P0, R0, R4, RZ ;  /* 0x0000000400037210 */ /* 0x000fc80007f1e0ff */
[----:B------:R-:W-:Y:S02]  /*10340*/  LEA.HI.X.SX32 R0, R0, R5, 0x1, P0 ;  /* 0x0000000500007211 */ /* 0x000fe400000f0eff */
[----:B------:R-:W-:-:S04]  /*10350*/  LEA R4, P0, R3, c[0x0][0x1d8], 0x2 ;  /* 0x0000760003047a11 */ /* 0x000fc800078010ff */
[----:B------:R-:W-:Y:S02]  /*10360*/  LEA.HI.X R5, R3, c[0x0][0x1dc], R0, 0x2, P0 ;  /* 0x0000770003057a11 */ /* 0x000fe400000f1400 */
[----:B------:R-:W-:Y:S01]  /*10370*/  IADD3 R0, R14, 0x40, RZ ;  /* 0x000000400e007810 */ /* 0x000fe20007ffe0ff */
[----:B------:R-:W-:Y:S05]  /*10380*/  @P1 BRA `(.L_x_1227) ;  /* 0x0000007000001947 */ /* 0x000fea0003800000 */
[----:B------:R-:W-:Y:S02]  /*10390*/  ISETP.GE.AND P1, PT, R2, c[0x0][0x220], PT ;  /* 0x0000880002007a0c */ /* 0x000fe40003f26270 */
[----:B------:R-:W-:Y:S02]  /*103a0*/  ISETP.GE.AND P0, PT, R0, c[0x0][0x220], PT ;  /* 0x0000880000007a0c */ /* 0x000fe40003f06270 */
[----:B------:R-:W-:-:S09]  /*103b0*/  ISETP.GE.AND P2, PT, R14, c[0x0][0x220], PT ;  /* 0x000088000e007a0c */ /* 0x000fd20003f46270 */
[----:B-1----:R1:W-:Y:S04]  /*103c0*/  @!P1 STG.E.128 [R4.64+0x80], R40 ;  /* 0x0000802804009986 */ /* 0x0023e8000c101d06 */
[----:B------:R1:W-:Y:S04]  /*103d0*/  @!P0 STG.E.128 [R4.64+0x100], R24 ;  /* 0x0001001804008986 */ /* 0x0003e8000c101d06 */
[----:B------:R1:W-:Y:S04]  /*103e0*/  @!P2 STG.E.64 [R4.64], R56 ;  /* 0x000000380400a986 */ /* 0x0003e8000c101b06 */
[----:B------:R1:W-:Y:S02]  /*103f0*/  @!P2 STG.E.64 [R4.64+0x8], R58 ;  /* 0x0000083a0400a986 */ /* 0x0003e4000c101b06 */
.L_x_1227:
[----:B------:R-:W-:Y:S05]  /*10400*/  BSYNC B0 ;  /* 0x0000000000007941 */ /* 0x000fea0003800000 */
.L_x_1226:
[----:B------:R-:W-:Y:S01]  /*10410*/  IADD3 R3, R11, 0x10, RZ ;  /* 0x000000100b037810 */ /* 0x000fe20007ffe0ff */
[----:B------:R-:W-:Y:S03]  /*10420*/  BSSY B0, `(.L_x_1228) ;  /* 0x0000009000007945 */ /* 0x000fe60003800000 */
[----:B------:R-:W-:-:S13]  /*10430*/  ISETP.GE.AND P0, PT, R3, R174, PT ;  /* 0x000000ae0300720c */ /* 0x000fda0003f06270 */
[----:B------:R-:W-:Y:S05]  /*10440*/  @P0 BRA `(.L_x_1229) ;  /* 0x0000006000000947 */ /* 0x000fea0003800000 */
[----:B------:R-:W-:Y:S02]  /*10450*/  ISETP.GE.AND P2, PT, R14, c[0x0][0x220], PT ;  /* 0x000088000e007a0c */ /* 0x000fe40003f46270 */
[----:B------:R-:W-:Y:S02]  /*10460*/  ISETP.GE.AND P1, PT, R2, c[0x0][0x220], PT ;  /* 0x0000880002007a0c */ /* 0x000fe40003f26270 */
[----:B------:R-:W-:-:S09]  /*10470*/  ISETP.GE.AND P0, PT, R0, c[0x0][0x220], PT ;  /* 0x0000880000007a0c */ /* 0x000fd20003f06270 */
[----:B------:R2:W-:Y:S04]  /*10480*/  @!P2 STG.E.128 [R4.64+0x1800], R52 ;  /* 0x001800340400a986 */ /* 0x0005e8000c101d06 */
[----:B-1----:R2:W-:Y:S04]  /*10490*/  @!P1 STG.E.128 [R4.64+0x1880], R36 ;  /* 0x0018802404009986 */ /* 0x0025e8000c101d06 */
[----:B------:R2:W-:Y:S02]  /*104a0*/  @!P0 STG.E.128 [R4.64+0x1900], R20 ;  /* 0x0019001404008986 */ /* 0x0005e4000c101d06 */
.L_x_1229:
[----:B------:R-:W-:Y:S05]  /*104b0*/  BSYNC B0 ;  /* 0x0000000000007941 */ /* 0x000fea0003800000 */
.L_x_1228:
[----:B------:R-:W-:Y:S01]  /*104c0*/  IADD3 R3, R11, 0x20, RZ ;  /* 0x000000200b037810 */ /* 0x000fe20007ffe0ff */
[----:B------:R-:W-:Y:S03]  /*104d0*/  BSSY B0, `(.L_x_1230) ;  /* 0x0000009000007945 */ /* 0x000fe60003800000 */
[----:B------:R-:W-:-:S13]  /*104e0*/  ISETP.GE.AND P0, PT, R3, R174, PT ;  /* 0x000000ae0300720c */ /* 0x000fda0003f06270 */
[----:B------:R-:W-:Y:S05]  /*104f0*/  @P0 BRA `(.L_x_1231) ;  /* 0x0000006000000947 */ /* 0x000fea0003800000 */
[----:B------:R-:W-:Y:S02]  /*10500*/  ISETP.GE.AND P2, PT, R14, c[0x0][0x220], PT ;  /* 0x000088000e007a0c */ /* 0x000fe40003f46270 */
[----:B------:R-:W-:Y:S02]  /*10510*/  ISETP.GE.AND P1, PT, R2, c[0x0][0x220], PT ;  /* 0x0000880002007a0c */ /* 0x000fe40003f26270 */
[----:B------:R-:W-:-:S09]  /*10520*/  ISETP.GE.AND P0, PT, R0, c[0x0][0x220], PT ;  /* 0x0000880000007a0c */ /* 0x000fd20003f06270 */
[----:B-1----:R1:W-:Y:S04]  /*10530*/  @!P2 STG.E.128 [R4.64+0x3000], R48 ;  /* 0x003000300400a986 */ /* 0x0023e8000c101d06 */
[----:B------:R1:W-:Y:S04]  /*10540*/  @!P1 STG.E.128 [R4.64+0x3080], R32 ;  /* 0x0030802004009986 */ /* 0x0003e8000c101d06 */
[----:B------:R1:W-:Y:S02]  /*10550*/  @!P0 STG.E.128 [R4.64+0x3100], R16 ;  /* 0x0031001004008986 */ /* 0x0003e4000c101d06 */
.L_x_1231:
[----:B------:R-:W-:Y:S05]  /*10560*/  BSYNC B0 ;  /* 0x0000000000007941 */ /* 0x000fea0003800000 */
.L_x_1230:
[----:B------:R-:W-:-:S04]  /*10570*/  IADD3 R11, R11, 0x30, RZ ;  /* 0x000000300b0b7810 */ /* 0x000fc80007ffe0ff */
[----:B------:R-:W-:-:S13]  /*10580*/  ISETP.GE.AND P0, PT, R11, R174, PT ;  /* 0x000000ae0b00720c */ /* 0x000fda0003f06270 */
[----:B------:R-:W-:Y:S05]  /*10590*/  @P0 EXIT ;  /* 0x000000000000094d */ /* 0x000fea0003800000 */
[----:B------:R-:W-:Y:S02]  /*105a0*/  ISETP.GE.AND P0, PT, R2, c[0x0][0x220], PT ;  /* 0x0000880002007a0c */ /* 0x000fe40003f06270 */
[----:B------:R-:W-:-:S11]  /*105b0*/  ISETP.GE.AND P1, PT, R14, c[0x0][0x220], PT ;  /* 0x000088000e007a0c */ /* 0x000fd60003f26270 */
[----:B-1----:R1:W-:Y:S01]  /*105c0*/  @!P0 STG.E.128 [R4.64+0x4880], R28 ;  /* 0x0048801c04008986 */ /* 0x0023e2000c101d06 */
[----:B------:R-:W-:-:S03]  /*105d0*/  ISETP.GE.AND P0, PT, R0, c[0x0][0x220], PT ;  /* 0x0000880000007a0c */ /* 0x000fc60003f06270 */
[----:B------:R1:W-:Y:S10]  /*105e0*/  @!P1 STG.E.128 [R4.64+0x4800], R44 ;  /* 0x0048002c04009986 */ /* 0x0003f4000c101d06 */
[----:B------:R-:W-:Y:S05]  /*105f0*/  @P0 EXIT ;  /* 0x000000000000094d */ /* 0x000fea0003800000 */
[----:B------:R-:W-:Y:S01]  /*10600*/  STG.E.128 [R4.64+0x4900], R60 ;  /* 0x0049003c04007986 */ /* 0x000fe2000c101d06 */
[----:B------:R-:W-:Y:S05]  /*10610*/  EXIT ;  /* 0x000000000000794d */ /* 0x000fea0003800000 */
.L_x_1232:
        /* <DEDUP_REMOVED lines=14> */
.L_x_6110:


//--------------------- .text._ZN5flash24flash_fwd_splitkv_kernelI23Flash_fwd_kernel_traitsILi96ELi64ELi128ELi4ELb0ELb0EN7cutlass6half_tE19Flash_kernel_traitsILi96ELi64ELi128ELi4ES3_EELb1ELb0ELb0ELb0ELb0ELb1ELb1ELb0EEEvNS_16Flash_fwd_paramsE --------------------------
	.section	.text._ZN5flash24flash_fwd_splitkv_kernelI23Flash_fwd_kernel_traitsILi96ELi64ELi128ELi4ELb0ELb0EN7cutlass6half_tE19Flash_kernel_traitsILi96ELi64ELi128ELi4ES3_EELb1ELb0ELb0ELb0ELb0ELb1ELb1ELb0EEEvNS_16Flash_fwd_paramsE,"ax",@progbits
	.sectioninfo	@"SHI_REGISTERS=255"
	.align	128
        .global         _ZN5flash24flash_fwd_splitkv_kernelI23Flash_fwd_kernel_traitsILi96ELi64ELi128ELi4ELb0ELb0EN7cutlass6half_tE19Flash_kernel_traitsILi96ELi64ELi128ELi4ES3_EELb1ELb0ELb0ELb0ELb0ELb1ELb1ELb0EEEvNS_16Flash_fwd_paramsE
        .type           _ZN5flash24flash_fwd_splitkv_kernelI23Flash_fwd_kernel_traitsILi96ELi64ELi128ELi4ELb0ELb0EN7cutlass6half_tE19Flash_kernel_traitsILi96ELi64ELi128ELi4ES3_EELb1ELb0ELb0ELb0ELb0ELb1ELb1ELb0EEEvNS_16Flash_fwd_paramsE,@function
        .size           _ZN5flash24flash_fwd_splitkv_kernelI23Flash_fwd_kernel_traitsILi96ELi64ELi128ELi4ELb0ELb0EN7cutlass6half_tE19Flash_kernel_traitsILi96ELi64ELi128ELi4ES3_EELb1ELb0ELb0ELb0ELb0ELb1ELb1ELb0EEEvNS_16Flash_fwd_paramsE,(.L_x_6111 - _ZN5flash24flash_fwd_splitkv_kernelI23Flash_fwd_kernel_traitsILi96ELi64ELi128ELi4ELb0ELb0EN7cutlass6half_tE19Flash_kernel_traitsILi96ELi64ELi128ELi4ES3_EELb1ELb0ELb0ELb0ELb0ELb1ELb1ELb0EEEvNS_16Flash_fwd_paramsE)
        .other          _ZN5flash24flash_fwd_splitkv_kernelI23Flash_fwd_kernel_traitsILi96ELi64ELi128ELi4ELb0ELb0EN7cutlass6half_tE19Flash_kernel_traitsILi96ELi64ELi128ELi4ES3_EELb1ELb0ELb0ELb0ELb0ELb1ELb1ELb0EEEvNS_16Flash_fwd_paramsE,@"STO_CUDA_ENTRY STV_DEFAULT"
_ZN5flash24flash_fwd_splitkv_kernelI23Flash_fwd_kernel_traitsILi96ELi64ELi128ELi4ELb0ELb0EN7cutlass6half_tE19Flash_kernel_traitsILi96ELi64ELi128ELi4ES3_EELb1ELb0ELb0ELb0ELb0ELb1ELb1ELb0EEEvNS_16Flash_fwd_paramsE:
.text._ZN5flash24flash_fwd_splitkv_kernelI23Flash_fwd_kernel_traitsILi96ELi64ELi128ELi4ELb0ELb0EN7cutlass6half_tE19Flash_kernel_traitsILi96ELi64ELi128ELi4ES3_EELb1ELb0ELb0ELb0ELb0ELb1ELb1ELb0EEEvNS_16Flash_fwd_paramsE:
        /* <DEDUP_REMOVED lines=34> */
[----:B------:R1:W2:Y:S04]  /*0220*/  @P2 LDG.E R7, [R16.64] ;  /* 0x0000000610072981 */ /* 0x0002a8000c1e1900 */
[----:B------:R1:W2:Y:S01]  /*0230*/  @P2 LDG.E R0, [R16.64+0x4] ;  /* 0x0000040610002981 */ /* 0x0002a2000c1e1900 */
[----:B------:R-:W-:-:S04]  /*0240*/  MOV R3, RZ ;  /* 0x000000ff00037202 */ /* 0x000fc80000000f00 */
[----:B------:R3:W5:Y:S02]  /*0250*/  @!P1 LDG.E R6, [R10.64] ;  /* 0x000000060a069981 */ /* 0x000764000c1e1900 */
[----:B------:R-:W-:Y:S02]  /*0260*/  @P0 IMAD.WIDE R14, R180, R5, c[0x0][0x250] ;  /* 0x00009400b40e0625 */ /* 0x000fe400078e0205 */
[----:B------:R-:W4:Y:S04]  /*0270*/  S2R R23, SR_CTAID.X ;  /* 0x0000000000177919 */ /* 0x000f280000002500 */
[----:B------:R3:W5:Y:S01]  /*0280*/  @P0 LDG.E R3, [R14.64] ;  /* 0x000000060e030981 */ /* 0x000762000c1e1900 */
[----:B------:R-:W-:-:S03]  /*0290*/  ISETP.NE.U32.AND P0, PT, RZ, c[0x0][0x248], PT ;  /* 0x00009200ff007a0c */ /* 0x000fc60003f05070 */
[----:B------:R-:W2:Y:S01]  /*02a0*/  S2R R9, SR_CTAID.Y ;  /* 0x0000000000097919 */ /* 0x000ea20000002600 */
[----:B------:R-:W-:Y:S01]  /*02b0*/  ISETP.NE.AND.EX P0, PT, RZ, c[0x0][0x24c], PT, P0 ;  /* 0x00009300ff007a0c */ /* 0x000fe20003f05300 */
[----:B-1----:R-:W-:-:S04]  /*02c0*/  IMAD.MOV R16, RZ, RZ, -R180 ;  /* 0x000000ffff107224 */ /* 0x002fc800078e0ab4 */
[----:B------:R-:W-:Y:S01]  /*02d0*/  IMAD R16, R16, c[0x0][0x1c0], R13 ;  /* 0x0000700010107a24 */ /* 0x000fe200078e020d */
[----:B--2---:R-:W-:Y:S01]  /*02e0*/  @P2 IADD3 R131, R0, -R7, RZ ;  /* 0x8000000700832210 */ /* 0x004fe20007ffe0ff */
[----:B------:R-:W-:-:S06]  /*02f0*/  @!P2 IMAD.MOV.U32 R131, RZ, RZ, c[0x0][0x214] ;  /* 0x00008500ff83a624 */ /* 0x000fcc00078e00ff */
[----:B------:R-:W-:Y:S05]  /*0300*/  @!P0 BRA `(.L_x_1233) ;  /* 0x0000004000008947 */ /* 0x000fea0003800000 */
[----:B---34-:R-:W2:Y:S02]  /*0310*/  @P3 LDG.E R13, [R10.64+0x4] ;  /* 0x000004060a0d3981 */ /* 0x018ea4000c1e1900 */
[----:B--2--5:R-:W-:-:S06]  /*0320*/  @P3 IADD3 R2, R13, -R6, RZ ;  /* 0x800000060d023210 */ /* 0x024fcc0007ffe0ff */
[----:B------:R1:W5:Y:S01]  /*0330*/  @!P3 LDG.E R2, [R10.64] ;  /* 0x000000060a02b981 */ /* 0x000362000c1e1900 */
[----:B------:R-:W-:Y:S05]  /*0340*/  BRA `(.L_x_1234) ;  /* 0x0000001000007947 */ /* 0x000fea0003800000 */
.L_x_1233:
[----:B---34-:R-:W-:Y:S02]  /*0350*/  MOV R2, c[0x0][0x218] ;  /* 0x0000860000027a02 */ /* 0x018fe40000000f00 */
.L_x_1234:
        /* <DEDUP_REMOVED lines=86> */
.L_x_1237:
[----:B------:R-:W-:Y:S05]  /*08c0*/  BSYNC B0 ;  /* 0x0000000000007941 */ /* 0x000fea0003800000 */
.L_x_1236:
        /* <DEDUP_REMOVED lines=10> */
.L_x_1239:
[----:B------:R-:W-:Y:S05]  /*0970*/  BSYNC B0 ;  /* 0x0000000000007941 */ /* 0x000fea0003800000 */
.L_x_1238:
        /* <DEDUP_REMOVED lines=10> */
.L_x_1241:
[----:B------:R-:W-:Y:S05]  /*0a20*/  BSYNC B0 ;  /* 0x0000000000007941 */ /* 0x000fea0003800000 */
.L_x_1240:
        /* <DEDUP_REMOVED lines=10> */
.L_x_1243:
[----:B------:R-:W-:Y:S05]  /*0ad0*/  BSYNC B0 ;  /* 0x0000000000007941 */ /* 0x000fea0003800000 */
.L_x_1242:
        /* <DEDUP_REMOVED lines=20> */
.L_x_1235:
        /* <DEDUP_REMOVED lines=92> */
.L_x_1244:
        /* <DEDUP_REMOVED lines=17> */
.L_x_1246:
        /* <DEDUP_REMOVED lines=50> */
.L_x_1245:
        /* <DEDUP_REMOVED lines=118> */
.L_x_1248:
[----:B------:R-:W-:Y:S05]  /*1d70*/  BSYNC B0 ;  /* 0x0000000000007941 */ /* 0x000fea0003800000 */
.L_x_1247:
        /* <DEDUP_REMOVED lines=36> */
.L_x_1250:
[----:B------:R-:W-:Y:S05]  /*1fc0*/  BSYNC B0 ;  /* 0x0000000000007941 */ /* 0x000fea0003800000 */
.L_x_1249:
        /* <DEDUP_REMOVED lines=33> */
.L_x_1252:
[----:B------:R-:W-:Y:S05]  /*21e0*/  BSYNC B0 ;  /* 0x0000000000007941 */ /* 0x000fea0003800000 */
.L_x_1251:
        /* <DEDUP_REMOVED lines=34> */
.L_x_1254:
[----:B------:R-:W-:Y:S05]  /*2410*/  BSYNC B0 ;  /* 0x0000000000007941 */ /* 0x000fea0003800000 */
.L_x_1253:
[----:B------:R-:W-:Y:S01]  /*2420*/  IADD3 R8, R18, 0x40, RZ ;  /* 0x0000004012087810 */ /* 0x000fe20007ffe0ff */
[----:B------:R-:W-:Y:S03]  /*2430*/  BSSY B0, `(.L_x_1255) ;  /* 0x000001f000007945 */ /* 0x000fe60003800000 */
[----:B------:R-:W-:-:S13]  /*2440*/  ISETP.GE.AND P0, PT, R8, R3, PT ;  /* 0x000000030800720c */ /* 0x000fda0003f06270 */
[----:B------:R-:W-:Y:S05]  /*2450*/  @P0 BRA `(.L_x_1256) ;  /* 0x000001c000000947 */ /* 0x000fea0003800000 */
[----:B------:R-:W-:Y:S01]  /*2460*/  ISETP.GE.AND P3, PT, R179, c[0x0][0x220], PT ;  /* 0x00008800b3007a0c */ /* 0x000fe20003f66270 */
[----:B--2---:R-:W-:Y:S01]  /*2470*/  IMAD.MOV.U32 R16, RZ, RZ, c[0x0][0x19c] ;  /* 0x00006700ff107624 */ /* 0x004fe200078e00ff */
[----:B------:R-:W-:Y:S02]  /*2480*/  ISETP.GE.AND P2, PT, R178, c[0x0][0x220], PT ;  /* 0x00008800b2007a0c */ /* 0x000fe40003f46270 */
[----:B------:R-:W-:Y:S02]  /*2490*/  LEA R12, P1, R117, R136, 0x6 ;  /* 0x00000088750c7211 */ /* 0x000fe400078230ff */
[----:B------:R-:W-:Y:S02]  /*24a0*/  ISETP.GE.AND P0, PT, R177, c[0x0][0x220], PT ;  /* 0x00008800b1007a0c */ /* 0x000fe40003f06270 */
[----:B------:R-:W-:-:S05]  /*24b0*/  LEA.HI.X R11, R117, R137, R16, 0x6, P1 ;  /* 0x00000089750b7211 */ /* 0x000fca00008f3410 */
        /* <DEDUP_REMOVED lines=22> */
.L_x_1256:
[----:B------:R-:W-:Y:S05]  /*2620*/  BSYNC B0 ;  /* 0x0000000000007941 */ /* 0x000fea0003800000 */
.L_x_1255:
        /* <DEDUP_REMOVED lines=33> */
.L_x_1258:
[----:B------:R-:W-:Y:S05]  /*2840*/  BSYNC B0 ;  /* 0x0000000000007941 */ /* 0x000fea0003800000 */
.L_x_1257:
        /* <DEDUP_REMOVED lines=42> */
.L_x_1260:
[----:B------:R-:W-:Y:S05]  /*2af0*/  BSYNC B0 ;  /* 0x0000000000007941 */ /* 0x000fea0003800000 */
.L_x_1259:
        /* <DEDUP_REMOVED lines=12> */
[CC--:B--2---:R-:W-:Y:S01]  /*2bc0*/  @!P3 LEA R16, P4, R173.reuse, R190.reuse, 0x1 ;  /* 0x000000bead10b211 */ /* 0x0c4fe200078808ff */
        /* <DEDUP_REMOVED lines=15> */
[----:B--2---:R-:W-:-:S04]  /*2cc0*/  LEA R14, P0, R173, R190, 0x1 ;  /* 0x000000bead0e7211 */ /* 0x004fc800078008ff */
[----:B------:R-:W-:-:S05]  /*2cd0*/  LEA.HI.X R15, R173, R189, R172, 0x1, P0 ;  /* 0x000000bdad0f7211 */ /* 0x000fca00000f0cac */
[----:B------:R-:W-:Y:S01]  /*2ce0*/  @!PT LDS RZ, [RZ] ;  /* 0x00000000fffff984 */ /* 0x000fe20000000800 */
[----:B------:R-:W-:Y:S01]  /*2cf0*/  @!PT LDS RZ, [RZ] ;  /* 0x00000000fffff984 */ /* 0x000fe20000000800 */
[----:B------:R-:W-:Y:S01]  /*2d00*/  @!PT LDS RZ, [RZ] ;  /* 0x00000000fffff984 */ /* 0x000fe20000000800 */
[----:B------:R2:W-:Y:S04]  /*2d10*/  LDGSTS.E.BYPASS.LTC128B.128 [R175+0xd800], [R14.64+0x80] ;  /* 0x0d8000800eaf7fae */ /* 0x0005e8000b901d46 */
.L_x_1262:
[----:B------:R-:W-:Y:S05]  /*2d20*/  BSYNC B0 ;  /* 0x0000000000007941 */ /* 0x000fea0003800000 */
.L_x_1261:
        /* <DEDUP_REMOVED lines=34> */
.L_x_1264:
[----:B------:R-:W-:Y:S05]  /*2f50*/  BSYNC B0 ;  /* 0x0000000000007941 */ /* 0x000fea0003800000 */
.L_x_1263:
        /* <DEDUP_REMOVED lines=19> */
[----:B--2---:R-:W-:Y:S01]  /*3090*/  @!P1 IMAD.WIDE.U32 R14, R121, 0xc0, R188 ;  /* 0x000000c0790e9825 */ /* 0x004fe200078e00bc */
        /* <DEDUP_REMOVED lines=23> */
.L_x_1266:
[----:B------:R-:W-:Y:S05]  /*3210*/  BSYNC B0 ;  /* 0x0000000000007941 */ /* 0x000fea0003800000 */
.L_x_1265:
[----:B-1----:R-:W-:Y:S01]  /*3220*/  LOP3.LUT R12, R10, 0x7fffffe, RZ, 0xc0, !PT ;  /* 0x07fffffe0a0c7812 */ /* 0x002fe200078ec0ff */
[----:B------:R-:W-:Y:S01]  /*3230*/  IMAD.SHL.U32 R6, R6, 0x40, RZ ;  /* 0x0000004006067824 */ /* 0x000fe200078e00ff */
[----:B--2---:R-:W-:Y:S01]  /*3240*/  LEA.HI R9, R5, R5, RZ, 0x1 ;  /* 0x0000000505097211 */ /* 0x004fe200078f08ff */
        /* <DEDUP_REMOVED lines=23> */
[----:B------:R-:W-:Y:S01]  /*33c0*/  IMAD R167, R127, 0x20, R6 ;  /* 0x000000207fa77824 */ /* 0x000fe200078e0206 */
[----:B------:R-:W-:-:S02]  /*33d0*/  LOP3.LUT R0, R8, R9, RZ, 0x3c, !PT ;  /* 0x0000000908007212 */ /* 0x000fc400078e3cff */
[----:B------:R-:W-:Y:S01]  /*33e0*/  SEL R5, R5, 0xffffffe0, !P0 ;  /* 0xffffffe005057807 */ /* 0x000fe20004000000 */
[----:B------:R-:W-:Y:S02]  /*33f0*/  IMAD.U32 R166, R166, 0x20, R7 ;  /* 0x00000020a6a67824 */ /* 0x000fe400078e0007 */
[----:B------:R-:W-:Y:S02]  /*3400*/  IMAD.IADD R167, R0, 0x1, R167 ;  /* 0x0000000100a77824 */ /* 0x000fe400078e02a7 */
[----:B------:R-:W-:Y:S02]  /*3410*/  IMAD.SHL.U32 R166, R166, 0x2, RZ ;  /* 0x00000002a6a67824 */ /* 0x000fe400078e00ff */
[----:B------:R-:W-:Y:S02]  /*3420*/  IMAD.SHL.U32 R167, R167, 0x2, RZ ;  /* 0x00000002a7a77824 */ /* 0x000fe400078e00ff */
[----:B------:R-:W-:Y:S01]  /*3430*/  IMAD.IADD R118, R166, 0x1, R5 ;  /* 0x00000001a6767824 */ /* 0x000fe200078e0205 */
[----:B------:R-:W-:Y:S01]  /*3440*/  LDSM.16.M88.4 R76, [R166+0x3c00] ;  /* 0x003c0000a64c783b */ /* 0x000fe20000000200 */
[----:B------:R-:W-:-:S03]  /*3450*/  IMAD R165, R3, 0x2, R167 ;  /* 0x0000000203a57824 */ /* 0x000fc600078e02a7 */
[----:B------:R-:W1:Y:S04]  /*3460*/  LDSM.16.M88.4 R44, [R167] ;  /* 0x00000000a72c783b */ /* 0x000e680000000200 */
[----:B------:R-:W2:Y:S04]  /*3470*/  LDSM.16.M88.4 R24, [R166+0x3000] ;  /* 0x00300000a618783b */ /* 0x000ea80000000200 */
[----:B------:R-:W5:Y:S04]  /*3480*/  LDSM.16.M88.4 R32, [R166+0x3400] ;  /* 0x00340000a620783b */ /* 0x000f680000000200 */
[----:B------:R-:W3:Y:S04]  /*3490*/  LDSM.16.M88.4 R52, [R166+0x4800] ;  /* 0x00480000a634783b */ /* 0x000ee80000000200 */
[----:B------:R-:W-:Y:S04]  /*34a0*/  LDSM.16.M88.4 R12, [R118+0x3000] ;  /* 0x00300000760c783b */ /* 0x000fe80000000200 */
[----:B------:R-:W4:Y:S04]  /*34b0*/  LDSM.16.M88.4 R4, [R165] ;  /* 0x00000000a504783b */ /* 0x000f280000000200 */
[----:B------:R-:W3:Y:S04]  /*34c0*/  LDSM.16.M88.4 R28, [R118+0x3c00] ;  /* 0x003c0000761c783b */ /* 0x000ee80000000200 */
[----:B------:R-:W3:Y:S04]  /*34d0*/  LDSM.16.M88.4 R68, [R166+0x4000] ;  /* 0x00400000a644783b */ /* 0x000ee80000000200 */
[----:B------:R-:W3:Y:S04]  /*34e0*/  LDSM.16.M88.4 R84, [R166+0x3800] ;  /* 0x00380000a654783b */ /* 0x000ee80000000200 */
[----:B------:R-:W3:Y:S04]  /*34f0*/  LDSM.16.M88.4 R60, [R166+0x4400] ;  /* 0x00440000a63c783b */ /* 0x000ee80000000200 */
[----:B------:R-:W3:Y:S01]  /*3500*/  LDSM.16.M88.4 R20, [R166+0x4c00] ;  /* 0x004c0000a614783b */ /* 0x000ee20000000200 */
[C---:B-1----:R-:W-:Y:S03]  /*3510*/  HMMA.16816.F32 R80, R44.reuse, R76, RZ ;  /* 0x0000004c2c50723c */ /* 0x042fe600000018ff */
[----:B------:R-:W1:Y:S04]  /*3520*/  LDSM.16.M88.4 R112, [R118+0x3400] ;  /* 0x003400007670783b */ /* 0x000e680000000200 */
[----:B------:R-:W-:Y:S01]  /*3530*/  LDSM.16.M88.4 R100, [R166+0x5000] ;  /* 0x00500000a664783b */ /* 0x000fe20000000200 */
[C---:B--2---:R-:W-:Y:S03]  /*3540*/  HMMA.16816.F32 R16, R44.reuse, R24, RZ ;  /* 0x000000182c10723c */ /* 0x044fe600000018ff */
[----:B------:R-:W2:Y:S04]  /*3550*/  LDSM.16.M88.4 R108, [R167+0x1000] ;  /* 0x00100000a76c783b */ /* 0x000ea80000000200 */
[----:B------:R-:W1:Y:S01]  /*3560*/  LDSM.16.M88.4 R40, [R118+0x4800] ;  /* 0x004800007628783b */ /* 0x000e620000000200 */
[C---:B------:R-:W-:Y:S03]  /*3570*/  HMMA.16816.F32 R76, R44.reuse, R78, RZ ;  /* 0x0000004e2c4c723c */ /* 0x040fe600000018ff */
[----:B------:R-:W1:Y:S04]  /*3580*/  LDSM.16.M88.4 R8, [R118+0x4000] ;  /* 0x004000007608783b */ /* 0x000e680000000200 */
[----:B------:R-:W1:Y:S01]  /*3590*/  LDSM.16.M88.4 R104, [R118+0x3800] ;  /* 0x003800007668783b */ /* 0x000e620000000200 */
[C---:B------:R-:W-:Y:S03]  /*35a0*/  HMMA.16816.F32 R24, R44.reuse, R26, RZ ;  /* 0x0000001a2c18723c */ /* 0x040fe600000018ff */
[----:B------:R-:W-:Y:S04]  /*35b0*/  LDSM.16.M88.4 R92, [R118+0x5000] ;  /* 0x00500000765c783b */ /* 0x000fe80000000200 */
[----:B------:R-:W-:Y:S01]  /*35c0*/  LDSM.16.M88.4 R96, [R118+0x4400] ;  /* 0x004400007660783b */ /* 0x000fe20000000200 */
[C---:B-----5:R-:W-:Y:S08]  /*35d0*/  HMMA.16816.F32 R36, R44.reuse, R32, RZ ;  /* 0x000000202c24723c */ /* 0x060ff000000018ff */
[C---:B---3--:R-:W-:Y:S08]  /*35e0*/  HMMA.16816.F32 R56, R44.reuse, R52, RZ ;  /* 0x000000342c38723c */ /* 0x048ff000000018ff */
[C---:B------:R-:W-:Y:S08]  /*35f0*/  HMMA.16816.F32 R32, R44.reuse, R34, RZ ;  /* 0x000000222c20723c */ /* 0x040ff000000018ff */
[----:B------:R-:W-:Y:S08]  /*3600*/  HMMA.16816.F32 R52, R44, R54, RZ ;  /* 0x000000362c34723c */ /* 0x000ff000000018ff */
[C---:B----4-:R-:W-:Y:S08]  /*3610*/  HMMA.16816.F32 R16, R4.reuse, R12, R16 ;  /* 0x0000000c0410723c */ /* 0x050ff00000001810 */
[C---:B------:R-:W-:Y:S08]  /*3620*/  HMMA.16816.F32 R80, R4.reuse, R28, R80 ;  /* 0x0000001c0450723c */ /* 0x040ff00000001850 */
[C---:B------:R-:W-:Y:S01]  /*3630*/  HMMA.16816.F32 R76, R4.reuse, R30, R76 ;  /* 0x0000001e044c723c */ /* 0x040fe2000000184c */
[----:B------:R-:W3:Y:S07]  /*3640*/  LDSM.16.M88.4 R28, [R166+0x5400] ;  /* 0x00540000a61c783b */ /* 0x000eee0000000200 */
[----:B------:R-:W-:Y:S01]  /*3650*/  HMMA.16816.F32 R24, R4, R14, R24 ;  /* 0x0000000e0418723c */ /* 0x000fe20000001818 */
[----:B------:R-:W4:Y:S07]  /*3660*/  LDSM.16.M88.4 R12, [R165+0x1000] ;  /* 0x00100000a50c783b */ /* 0x000f2e0000000200 */
        /* <DEDUP_REMOVED lines=8> */
[----:B------:R-:W5:Y:S07]  /*36f0*/  LDSM.16.M88.4 R20, [R118+0x4c00] ;  /* 0x004c00007614783b */ /* 0x000f6e0000000200 */
[C---:B-1----:R-:W-:Y:S08]  /*3700*/  HMMA.16816.F32 R36, R4.reuse, R112, R36 ;  /* 0x000000700424723c */ /* 0x042ff00000001824 */
[----:B------:R-:W-:Y:S01]  /*3710*/  HMMA.16816.F32 R32, R4, R114, R32 ;  /* 0x000000720420723c */ /* 0x000fe20000001820 */
[----:B------:R-:W-:Y:S07]  /*3720*/  LDSM.16.M88.4 R112, [R166+0x7000] ;  /* 0x00700000a670783b */ /* 0x000fee0000000200 */
[----:B--2---:R-:W-:Y:S08]  /*3730*/  HMMA.16816.F32 R16, R108, R100, R16 ;  /* 0x000000646c10723c */ /* 0x004ff00000001810 */
[C---:B------:R-:W-:Y:S08]  /*3740*/  HMMA.16816.F32 R56, R4.reuse, R40, R56 ;  /* 0x000000280438723c */ /* 0x040ff00000001838 */
[----:B------:R-:W-:Y:S01]  /*3750*/  HMMA.16816.F32 R52, R4, R42, R52 ;  /* 0x0000002a0434723c */ /* 0x000fe20000001834 */
[----:B------:R-:W1:Y:S07]  /*3760*/  LDSM.16.M88.4 R40, [R118+0x5400] ;  /* 0x005400007628783b */ /* 0x000e6e0000000200 */
[----:B------:R-:W-:Y:S01]  /*3770*/  HMMA.16816.F32 R24, R108, R102, R24 ;  /* 0x000000666c18723c */ /* 0x000fe20000001818 */
[----:B------:R-:W2:Y:S07]  /*3780*/  LDSM.16.M88.4 R100, [R166+0x5c00] ;  /* 0x005c0000a664783b */ /* 0x000eae0000000200 */
[C---:B------:R-:W-:Y:S08]  /*3790*/  HMMA.16816.F32 R72, R4.reuse, R8, R72 ;  /* 0x000000080448723c */ /* 0x040ff00000001848 */
[C---:B------:R-:W-:Y:S01]  /*37a0*/  HMMA.16816.F32 R68, R4.reuse, R10, R68 ;  /* 0x0000000a0444723c */ /* 0x040fe20000001844 */
[----:B------:R-:W1:Y:S07]  /*37b0*/  LDSM.16.M88.4 R8, [R167+0x2000] ;  /* 0x00200000a708783b */ /* 0x000e6e0000000200 */
[C---:B------:R-:W-:Y:S08]  /*37c0*/  HMMA.16816.F32 R88, R4.reuse, R104, R88 ;  /* 0x000000680458723c */ /* 0x040ff00000001858 */
[----:B------:R-:W-:Y:S01]  /*37d0*/  HMMA.16816.F32 R84, R4, R106, R84 ;  /* 0x0000006a0454723c */ /* 0x000fe20000001854 */
[----:B------:R-:W1:Y:S07]  /*37e0*/  LDSM.16.M88.4 R104, [R166+0x5800] ;  /* 0x00580000a668783b */ /* 0x000e6e0000000200 */
[----:B---3--:R-:W-:Y:S08]  /*37f0*/  HMMA.16816.F32 R36, R108, R28, R36 ;  /* 0x0000001c6c24723c */ /* 0x008ff00000001824 */
[----:B----4-:R-:W-:Y:S08]  /*3800*/  HMMA.16816.F32 R16, R12, R92, R16 ;  /* 0x0000005c0c10723c */ /* 0x010ff00000001810 */
[----:B------:R-:W-:Y:S01]  /*3810*/  HMMA.16816.F32 R32, R108, R30, R32 ;  /* 0x0000001e6c20723c */ /* 0x000fe20000001820 */
[----:B------:R-:W3:Y:S07]  /*3820*/  LDSM.16.M88.4 R28, [R166+0x7400] ;  /* 0x00740000a61c783b */ /* 0x000eee0000000200 */
[----:B------:R-:W-:Y:S01]  /*3830*/  HMMA.16816.F32 R24, R12, R94, R24 ;  /* 0x0000005e0c18723c */ /* 0x000fe20000001818 */
[----:B------:R-:W-:Y:S07]  /*3840*/  LDSM.16.M88.4 R92, [R166+0x6400] ;  /* 0x00640000a65c783b */ /* 0x000fee0000000200 */
[C---:B------:R-:W-:Y:S08]  /*3850*/  HMMA.16816.F32 R64, R4.reuse, R96, R64 ;  /* 0x000000600440723c */ /* 0x040ff00000001840 */
[C---:B------:R-:W-:Y:S01]  /*3860*/  HMMA.16816.F32 R60, R4.reuse, R98, R60 ;  /* 0x00000062043c723c */ /* 0x040fe2000000183c */
[----:B------:R-:W-:Y:S07]  /*3870*/  LDSM.16.M88.4 R96, [R166+0x6000] ;  /* 0x00600000a660783b */ /* 0x000fee0000000200 */
[C---:B-----5:R-:W-:Y:S08]  /*3880*/  HMMA.16816.F32 R48, R4.reuse, R20, R48 ;  /* 0x000000140430723c */ /* 0x060ff00000001830 */
[----:B------:R-:W-:Y:S01]  /*3890*/  HMMA.16816.F32 R44, R4, R22, R44 ;  /* 0x00000016042c723c */ /* 0x000fe2000000182c */
[----:B------:R-:W-:Y:S04]  /*38a0*/  LDSM.16.M88.4 R20, [R118+0x7000] ;  /* 0x007000007614783b */ /* 0x000fe80000000200 */
[----:B------:R-:W4:Y:S03]  /*38b0*/  LDSM.16.M88.4 R4, [R165+0x2000] ;  /* 0x00200000a504783b */ /* 0x000f260000000200 */
[----:B-1----:R-:W-:Y:S08]  /*38c0*/  HMMA.16816.F32 R36, R12, R40, R36 ;  /* 0x000000280c24723c */ /* 0x002ff00000001824 */
[----:B--2---:R-:W-:Y:S08]  /*38d0*/  HMMA.16816.F32 R80, R108, R100, R80 ;  /* 0x000000646c50723c */ /* 0x004ff00000001850 */
[----:B------:R-:W-:Y:S08]  /*38e0*/  HMMA.16816.F32 R16, R8, R112, R16 ;  /* 0x000000700810723c */ /* 0x000ff00000001810 */
[C---:B------:R-:W-:Y:S01]  /*38f0*/  HMMA.16816.F32 R100, R108.reuse, R102, R76 ;  /* 0x000000666c64723c */ /* 0x040fe2000000184c */
[----:B------:R-:W1:Y:S07]  /*3900*/  LDSM.16.M88.4 R76, [R118+0x7400] ;  /* 0x00740000764c783b */ /* 0x000e6e0000000200 */
[C---:B------:R-:W-:Y:S08]  /*3910*/  HMMA.16816.F32 R88, R108.reuse, R104, R88 ;  /* 0x000000686c58723c */ /* 0x040ff00000001858 */
[----:B------:R-:W-:Y:S01]  /*3920*/  HMMA.16816.F32 R84, R108, R106, R84 ;  /* 0x0000006a6c54723c */ /* 0x000fe20000001854 */
[----:B------:R-:W2:Y:S07]  /*3930*/  LDSM.16.M88.4 R104, [R118+0x5800] ;  /* 0x005800007668783b */ /* 0x000eae0000000200 */
[C---:B------:R-:W-:Y:S08]  /*3940*/  HMMA.16816.F32 R24, R8.reuse, R114, R24 ;  /* 0x000000720818723c */ /* 0x040ff00000001818 */
[----:B---3--:R-:W-:Y:S08]  /*3950*/  HMMA.16816.F32 R36, R8, R28, R36 ;  /* 0x0000001c0824723c */ /* 0x008ff00000001824 */
[----:B------:R-:W-:Y:S08]  /*3960*/  HMMA.16816.F32 R32, R12, R42, R32 ;  /* 0x0000002a0c20723c */ /* 0x000ff00000001820 */
[C---:B----4-:R-:W-:Y:S08]  /*3970*/  HMMA.16816.F32 R16, R4.reuse, R20, R16 ;  /* 0x000000140410723c */ /* 0x050ff00000001810 */
[C---:B------:R-:W-:Y:S01]  /*3980*/  HMMA.16816.F32 R24, R4.reuse, R22, R24 ;  /* 0x000000160418723c */ /* 0x040fe20000001818 */
[----:B------:R-:W3:Y:S07]  /*3990*/  LDSM.16.M88.4 R20, [R166+0x7800] ;  /* 0x00780000a614783b */ /* 0x000eee0000000200 */
[----:B-1----:R-:W-:Y:S08]  /*39a0*/  HMMA.16816.F32 R36, R4, R76, R36 ;  /* 0x0000004c0424723c */ /* 0x002ff00000001824 */
[----:B------:R-:W-:Y:S01]  /*39b0*/  HMMA.16816.F32 R32, R8, R30, R32 ;  /* 0x0000001e0820723c */ /* 0x000fe20000001820 */
[----:B------:R-:W-:Y:S01]  /*39c0*/  FMUL.FTZ R16, R16, c[0x0][0x2ec] ;  /* 0x0000bb0010107a20 */ /* 0x000fe20000410000 */
[----:B------:R-:W-:Y:S01]  /*39d0*/  LDSM.16.M88.4 R28, [R166+0x6c00] ;  /* 0x006c0000a61c783b */ /* 0x000fe20000000200 */
[----:B------:R-:W-:-:S02]  /*39e0*/  FMUL.FTZ R17, R17, c[0x0][0x2ec] ;  /* 0x0000bb0011117a20 */ /* 0x000fc40000410000 */
[----:B------:R-:W-:Y:S01]  /*39f0*/  FMUL.FTZ R18, R18, c[0x0][0x2ec] ;  /* 0x0000bb0012127a20 */ /* 0x000fe20000410000 */
[----:B------:R-:W-:Y:S01]  /*3a00*/  MUFU.TANH R40, R16 ;  /* 0x0000001000287308 */ /* 0x000fe20000002400 */
[----:B------:R-:W-:Y:S01]  /*3a10*/  FMUL.FTZ R43, R19, c[0x0][0x2ec] ;  /* 0x0000bb00132b7a20 */ /* 0x000fe20000410000 */
[----:B--2---:R-:W-:Y:S01]  /*3a20*/  HMMA.16816.F32 R88, R12, R104, R88 ;  /* 0x000000680c58723c */ /* 0x004fe20000001858 */
[----:B------:R-:W-:Y:S02]  /*3a30*/  FMUL.FTZ R76, R24, c[0x0][0x2ec] ;  /* 0x0000bb00184c7a20 */ /* 0x000fe40000410000 */
[----:B------:R-:W-:-:S03]  /*3a40*/  FMUL.FTZ R77, R25, c[0x0][0x2ec] ;  /* 0x0000bb00194d7a20 */ /* 0x000fc60000410000 */
[----:B------:R-:W1:Y:S02]  /*3a50*/  MUFU.TANH R42, R17 ;  /* 0x00000011002a7308 */ /* 0x000e640000002400 */
[----:B------:R-:W-:Y:S01]  /*3a60*/  HMMA.16816.F32 R84, R12, R106, R84 ;  /* 0x0000006a0c54723c */ /* 0x000fe20000001854 */
[----:B------:R-:W-:Y:S02]  /*3a70*/  FMUL.FTZ R36, R36, c[0x0][0x2ec] ;  /* 0x0000bb0024247a20 */ /* 0x000fe40000410000 */
[----:B------:R-:W-:-:S03]  /*3a80*/  FMUL.FTZ R37, R37, c[0x0][0x2ec] ;  /* 0x0000bb0025257a20 */ /* 0x000fc60000410000 */
[----:B------:R2:W-:Y:S02]  /*3a90*/  MUFU.TANH R41, R18 ;  /* 0x0000001200297308 */ /* 0x0005e40000002400 */
[C---:B------:R-:W-:Y:S06]  /*3aa0*/  HMMA.16816.F32 R64, R108.reuse, R92, R64 ;  /* 0x0000005c6c40723c */ /* 0x040fec0000001840 */
[----:B------:R-:W-:Y:S01]  /*3ab0*/  MUFU.TANH R43, R43 ;  /* 0x0000002b002b7308 */ /* 0x000fe20000002400 */
[----:B------:R-:W-:Y:S01]  /*3ac0*/  FMUL.FTZ R92, R26, c[0x0][0x2ec] ;  /* 0x0000bb001a5c7a20 */ /* 0x000fe20000410000 */
[----:B------:R-:W-:Y:S01]  /*3ad0*/  HMMA.16816.F32 R72, R108, R96, R72 ;  /* 0x000000606c48723c */ /* 0x000fe20000001848 */
[----:B------:R-:W-:-:S02]  /*3ae0*/  FMUL.FTZ R93, R27, c[0x0][0x2ec] ;  /* 0x0000bb001b5d7a20 */ /* 0x000fc40000410000 */
[----:B------:R-:W4:Y:S03]  /*3af0*/  LDSM.16.M88.4 R24, [R118+0x5c00] ;  /* 0x005c00007618783b */ /* 0x000f260000000200 */
[----:B------:R-:W-:Y:S01]  /*3b00*/  MUFU.TANH R76, R76 ;  /* 0x0000004c004c7308 */ /* 0x000fe20000002400 */
[----:B--2---:R-:W2:Y:S01]  /*3b10*/  LDSM.16.M88.4 R16, [R118+0x7800] ;  /* 0x007800007610783b */ /* 0x004ea20000000200 */
[C---:B------:R-:W-:Y:S03]  /*3b20*/  HMMA.16816.F32 R68, R108.reuse, R98, R68 ;  /* 0x000000626c44723c */ /* 0x040fe60000001844 */
[----:B------:R-:W5:Y:S03]  /*3b30*/  LDSM.16.M88.4 R96, [R166+0x6800] ;  /* 0x00680000a660783b */ /* 0x000f660000000200 */
[----:B------:R-:W-:Y:S02]  /*3b40*/  MUFU.TANH R92, R92 ;  /* 0x0000005c005c7308 */ /* 0x000fe40000002400 */
[----:B------:R-:W-:Y:S06]  /*3b50*/  HMMA.16816.F32 R60, R108, R94, R60 ;  /* 0x0000005e6c3c723c */ /* 0x000fec000000183c */
[----:B------:R-:W-:Y:S01]  /*3b60*/  MUFU.TANH R94, R36 ;  /* 0x00000024005e7308 */ /* 0x000fe20000002400 */
[----:B------:R-:W-:Y:S01]  /*3b70*/  FMUL.FTZ R95, R39, c[0x0][0x2ec] ;  /* 0x0000bb00275f7a20 */ /* 0x000fe20000410000 */
[----:B------:R-:W-:Y:S06]  /*3b80*/  HMMA.16816.F32 R32, R4, R78, R32 ;  /* 0x0000004e0420723c */ /* 0x000fec0000001820 */
[----:B------:R1:W-:Y:S01]  /*3b90*/  MUFU.TANH R78, R37 ;  /* 0x00000025004e7308 */ /* 0x0003e20000002400 */
[----:B------:R-:W-:Y:S01]  /*3ba0*/  FMUL.FTZ R79, R38, c[0x0][0x2ec] ;  /* 0x0000bb00264f7a20 */ /* 0x000fe20000410000 */
[C---:B---3--:R-:W-:Y:S06]  /*3bb0*/  HMMA.16816.F32 R88, R8.reuse, R20, R88 ;  /* 0x000000140858723c */ /* 0x048fec0000001858 */
[----:B------:R-:W3:Y:S02]  /*3bc0*/  MUFU.TANH R77, R77 ;  /* 0x0000004d004d7308 */ /* 0x000ee40000002400 */
[----:B------:R-:W-:Y:S01]  /*3bd0*/  HMMA.16816.F32 R84, R8, R22, R84 ;  /* 0x000000160854723c */ /* 0x000fe20000001854 */
[----:B------:R-:W-:Y:S04]  /*3be0*/  LDSM.16.M88.4 R20, [R166+0x7c00] ;  /* 0x007c0000a614783b */ /* 0x000fe80000000200 */
[----:B-1----:R-:W1:Y:S01]  /*3bf0*/  LDSM.16.M88.4 R36, [R118+0x6000] ;  /* 0x006000007624783b */ /* 0x002e620000000200 */
[----:B------:R-:W1:Y:S02]  /*3c00*/  MUFU.TANH R93, R93 ;  /* 0x0000005d005d7308 */ /* 0x000e640000002400 */
[----:B----4-:R-:W-:Y:S01]  /*3c10*/  HMMA.16816.F32 R80, R12, R24, R80 ;  /* 0x000000180c50723c */ /* 0x010fe20000001850 */
[----:B------:R-:W-:-:S02]  /*3c20*/  FMUL.FTZ R32, R32, c[0x0][0x2ec] ;  /* 0x0000bb0020207a20 */ /* 0x000fc40000410000 */
[----:B------:R-:W-:Y:S02]  /*3c30*/  FMUL.FTZ R33, R33, c[0x0][0x2ec] ;  /* 0x0000bb0021217a20 */ /* 0x000fe40000410000 */
[----:B------:R-:W-:Y:S02]  /*3c40*/  FMUL.FTZ R34, R34, c[0x0][0x2ec] ;  /* 0x0000bb0022227a20 */ /* 0x000fe40000410000 */
[----:B------:R-:W-:Y:S01]  /*3c50*/  FMUL.FTZ R35, R35, c[0x0][0x2ec] ;  /* 0x0000bb0023237a20 */ /* 0x000fe20000410000 */
[C---:B--2---:R-:W-:Y:S01]  /*3c60*/  HMMA.16816.F32 R88, R4.reuse, R16, R88 ;  /* 0x000000100458723c */ /* 0x044fe20000001858 */
[----:B------:R-:W2:Y:S07]  /*3c70*/  MUFU.TANH R79, R79 ;  /* 0x0000004f004f7308 */ /* 0x000eae0000002400 */
[----:B------:R-:W-:Y:S01]  /*3c80*/  HMMA.16816.F32 R84, R4, R18, R84 ;  /* 0x000000120454723c */ /* 0x000fe20000001854 */
[----:B------:R-:W4:Y:S01]  /*3c90*/  LDSM.16.M88.4 R16, [R166+0x8000] ;  /* 0x00800000a610783b */ /* 0x000f220000000200 */
[----:B------:R-:W1:Y:S06]  /*3ca0*/  MUFU.TANH R95, R95 ;  /* 0x0000005f005f7308 */ /* 0x000e6c0000002400 */
[----:B------:R-:W-:Y:S01]  /*3cb0*/  HMMA.16816.F32 R100, R12, R26, R100 ;  /* 0x0000001a0c64723c */ /* 0x000fe20000001864 */
[----:B------:R-:W2:Y:S07]  /*3cc0*/  LDSM.16.M88.4 R24, [R118+0x7c00] ;  /* 0x007c00007618783b */ /* 0x000eae0000000200 */
[----:B-----5:R-:W-:Y:S01]  /*3cd0*/  HMMA.16816.F32 R56, R108, R96, R56 ;  /* 0x000000606c38723c */ /* 0x020fe20000001838 */
[----:B------:R-:W5:Y:S01]  /*3ce0*/  MUFU.TANH R97, R32 ;  /* 0x0000002000617308 */ /* 0x000f620000002400 */
[----:B------:R-:W-:-:S02]  /*3cf0*/  FMUL.FTZ R209, R89, c[0x0][0x2ec] ;  /* 0x0000bb0059d17a20 */ /* 0x000fc40000410000 */
[----:B------:R-:W-:Y:S02]  /*3d00*/  FMUL.FTZ R91, R91, c[0x0][0x2ec] ;  /* 0x0000bb005b5b7a20 */ /* 0x000fe40000410000 */
[----:B------:R-:W-:Y:S02]  /*3d10*/  FMUL.FTZ R88, R88, c[0x0][0x2ec] ;  /* 0x0000bb0058587a20 */ /* 0x000fe40000410000 */
[----:B------:R-:W-:Y:S01]  /*3d20*/  HMMA.16816.F32 R52, R108, R98, R52 ;  /* 0x000000626c34723c */ /* 0x000fe20000001834 */
[----:B------:R-:W-:Y:S01]  /*3d30*/  MUFU.TANH R96, R33 ;  /* 0x0000002100607308 */ /* 0x000fe20000002400 */
[----:B------:R-:W-:Y:S02]  /*3d40*/  FMUL.FTZ R84, R84, c[0x0][0x2ec] ;  /* 0x0000bb0054547a20 */ /* 0x000fe40000410000 */
[----:B------:R-:W-:Y:S02]  /*3d50*/  FMUL.FTZ R86, R86, c[0x0][0x2ec] ;  /* 0x0000bb0056567a20 */ /* 0x000fe40000410000 */
[----:B------:R-:W-:-:S02]  /*3d60*/  FMUL.FTZ R89, R90, c[0x0][0x2ec] ;  /* 0x0000bb005a597a20 */ /* 0x000fc40000410000 */
[----:B-1----:R-:W-:Y:S01]  /*3d70*/  HMMA.16816.F32 R72, R12, R36, R72 ;  /* 0x000000240c48723c */ /* 0x002fe20000001848 */
[----:B------:R-:W1:Y:S01]  /*3d80*/  MUFU.TANH R99, R34 ;  /* 0x0000002200637308 */ /* 0x000e620000002400 */
[----:B------:R-:W-:Y:S02]  /*3d90*/  FMUL.FTZ R85, R85, c[0x0][0x2ec] ;  /* 0x0000bb0055557a20 */ /* 0x000fe40000410000 */
[----:B------:R-:W-:-:S04]  /*3da0*/  FMUL.FTZ R87, R87, c[0x0][0x2ec] ;  /* 0x0000bb0057577a20 */ /* 0x000fc80000410000 */
[----:B------:R-:W-:Y:S01]  /*3db0*/  HMMA.16816.F32 R68, R12, R38, R68 ;  /* 0x000000260c44723c */ /* 0x000fe20000001844 */
[----:B------:R1:W1:Y:S07]  /*3dc0*/  MUFU.TANH R98, R35 ;  /* 0x0000002300627308 */ /* 0x00026e0000002400 */
[C---:B------:R-:W-:Y:S01]  /*3dd0*/  HMMA.16816.F32 R80, R8.reuse, R20, R80 ;  /* 0x000000140850723c */ /* 0x040fe20000001850 */
[----:B------:R-:W2:Y:S07]  /*3de0*/  MUFU.TANH R209, R209 ;  /* 0x000000d100d17308 */ /* 0x000eae0000002400 */
[C---:B------:R-:W-:Y:S01]  /*3df0*/  HMMA.16816.F32 R100, R8.reuse, R22, R100 ;  /* 0x000000160864723c */ /* 0x040fe20000001864 */
[----:B-1----:R-:W1:Y:S01]  /*3e00*/  LDSM.16.M88.4 R32, [R118+0x6400] ;  /* 0x006400007620783b */ /* 0x002e620000000200 */
[----:B------:R-:W1:Y:S03]  /*3e10*/  MUFU.TANH R203, R91 ;  /* 0x0000005b00cb7308 */ /* 0x000e660000002400 */
[----:B------:R-:W1:Y:S03]  /*3e20*/  LDSM.16.M88.4 R20, [R118+0x8000] ;  /* 0x008000007614783b */ /* 0x000e660000000200 */
[C---:B----4-:R-:W-:Y:S02]  /*3e30*/  HMMA.16816.F32 R72, R8.reuse, R16, R72 ;  /* 0x000000100848723c */ /* 0x050fe40000001848 */
[----:B------:R-:W4:Y:S06]  /*3e40*/  MUFU.TANH R207, R84 ;  /* 0x0000005400cf7308 */ /* 0x000f2c0000002400 */
[----:B------:R-:W-:Y:S01]  /*3e50*/  HMMA.16816.F32 R68, R8, R18, R68 ;  /* 0x000000120844723c */ /* 0x000fe20000001844 */
[----:B------:R-:W3:Y:S01]  /*3e60*/  LDSM.16.M88.4 R16, [R166+0x8400] ;  /* 0x00840000a610783b */ /* 0x000ee20000000200 */
[----:B------:R-:W1:Y:S06]  /*3e70*/  MUFU.TANH R201, R86 ;  /* 0x0000005600c97308 */ /* 0x000e6c0000002400 */
[C---:B--2---:R-:W-:Y:S02]  /*3e80*/  HMMA.16816.F32 R80, R4.reuse, R24, R80 ;  /* 0x000000180450723c */ /* 0x044fe40000001850 */
[----:B------:R-:W2:Y:S06]  /*3e90*/  MUFU.TANH R88, R88 ;  /* 0x0000005800587308 */ /* 0x000eac0000002400 */
[----:B------:R-:W-:Y:S01]  /*3ea0*/  HMMA.16816.F32 R100, R4, R26, R100 ;  /* 0x0000001a0464723c */ /* 0x000fe20000001864 */
[----:B------:R-:W2:Y:S01]  /*3eb0*/  LDSM.16.M88.4 R24, [R118+0x6800] ;  /* 0x006800007618783b */ /* 0x000ea20000000200 */
[----:B------:R-:W2:Y:S06]  /*3ec0*/  MUFU.TANH R89, R89 ;  /* 0x0000005900597308 */ /* 0x000eac0000002400 */
[----:B------:R-:W-:Y:S02]  /*3ed0*/  HMMA.16816.F32 R48, R108, R28, R48 ;  /* 0x0000001c6c30723c */ /* 0x000fe40000001830 */
[----:B------:R-:W2:Y:S06]  /*3ee0*/  MUFU.TANH R211, R85 ;  /* 0x0000005500d37308 */ /* 0x000eac0000002400 */
[----:B-1----:R-:W-:Y:S01]  /*3ef0*/  HMMA.16816.F32 R64, R12, R32, R64 ;  /* 0x000000200c40723c */ /* 0x002fe20000001840 */
[----:B------:R-:W-:Y:S01]  /*3f00*/  FMUL.FTZ R80, R80, c[0x0][0x2ec] ;  /* 0x0000bb0050507a20 */ /* 0x000fe20000410000 */
[----:B------:R-:W-:Y:S01]  /*3f10*/  MUFU.TANH R205, R87 ;  /* 0x0000005700cd7308 */ /* 0x000fe20000002400 */
[----:B------:R-:W-:-:S02]  /*3f20*/  FMUL.FTZ R82, R82, c[0x0][0x2ec] ;  /* 0x0000bb0052527a20 */ /* 0x000fc40000410000 */
[----:B------:R-:W-:Y:S02]  /*3f30*/  FMUL.FTZ R81, R81, c[0x0][0x2ec] ;  /* 0x0000bb0051517a20 */ /* 0x000fe40000410000 */
[----:B------:R-:W-:Y:S01]  /*3f40*/  FMUL.FTZ R83, R83, c[0x0][0x2ec] ;  /* 0x0000bb0053537a20 */ /* 0x000fe20000410000 */
[----:B------:R-:W-:Y:S01]  /*3f50*/  HMMA.16816.F32 R60, R12, R34, R60 ;  /* 0x000000220c3c723c */ /* 0x000fe2000000183c */
[----:B------:R-:W1:Y:S01]  /*3f60*/  LDSM.16.M88.4 R32, [R118+0x8400] ;  /* 0x008400007620783b */ /* 0x000e620000000200 */
[----:B------:R-:W1:Y:S01]  /*3f70*/  MUFU.TANH R193, R80 ;  /* 0x0000005000c17308 */ /* 0x000e620000002400 */
[----:B------:R-:W-:Y:S02]  /*3f80*/  FMUL.FTZ R100, R100, c[0x0][0x2ec] ;  /* 0x0000bb0064647a20 */ /* 0x000fe40000410000 */
[----:B------:R-:W-:Y:S02]  /*3f90*/  FMUL.FTZ R101, R101, c[0x0][0x2ec] ;  /* 0x0000bb0065657a20 */ /* 0x000fe40000410000 */
[----:B------:R-:W-:Y:S01]  /*3fa0*/  FMUL.FTZ R103, R103, c[0x0][0x2ec] ;  /* 0x0000bb0067677a20 */ /* 0x000fe20000410000 */
[C---:B------:R-:W-:Y:S01]  /*3fb0*/  HMMA.16816.F32 R72, R4.reuse, R20, R72 ;  /* 0x000000140448723c */ /* 0x040fe20000001848 */
[----:B------:R-:W-:Y:S01]  /*3fc0*/  FMUL.FTZ R102, R102, c[0x0][0x2ec] ;  /* 0x0000bb0066667a20 */ /* 0x000fe20000410000 */
[----:B------:R-:W1:Y:S06]  /*3fd0*/  MUFU.TANH R185, R82 ;  /* 0x0000005200b97308 */ /* 0x000e6c0000002400 */
[----:B------:R-:W-:Y:S01]  /*3fe0*/  HMMA.16816.F32 R68, R4, R22, R68 ;  /* 0x000000160444723c */ /* 0x000fe20000001844 */
[----:B------:R-:W1:Y:S01]  /*3ff0*/  LDSM.16.M88.4 R20, [R166+0x8800] ;  /* 0x00880000a614783b */ /* 0x000e620000000200 */
[----:B------:R-:W1:Y:S06]  /*4000*/  MUFU.TANH R197, R81 ;  /* 0x0000005100c57308 */ /* 0x000e6c0000002400 */
[----:B------:R-:W-:Y:S01]  /*4010*/  HMMA.16816.F32 R44, R108, R30, R44 ;  /* 0x0000001e6c2c723c */ /* 0x000fe2000000182c */
[----:B------:R-:W4:Y:S01]  /*4020*/  LDSM.16.M88.4 R28, [R118+0x6c00] ;  /* 0x006c0000761c783b */ /* 0x000f220000000200 */
[----:B------:R-:W1:Y:S06]  /*4030*/  MUFU.TANH R191, R83 ;  /* 0x0000005300bf7308 */ /* 0x000e6c0000002400 */
[----:B---3--:R-:W-:Y:S01]  /*4040*/  HMMA.16816.F32 R64, R8, R16, R64 ;  /* 0x000000100840723c */ /* 0x008fe20000001840 */
[----:B------:R-:W-:Y:S01]  /*4050*/  FMUL.FTZ R73, R73, c[0x0][0x2ec] ;  /* 0x0000bb0049497a20 */ /* 0x000fe20000410000 */
[----:B------:R-:W3:Y:S01]  /*4060*/  MUFU.TANH R195, R100 ;  /* 0x0000006400c37308 */ /* 0x000ee20000002400 */
[----:B------:R-:W-:-:S02]  /*4070*/  FMUL.FTZ R72, R72, c[0x0][0x2ec] ;  /* 0x0000bb0048487a20 */ /* 0x000fc40000410000 */
[----:B------:R-:W-:Y:S02]  /*4080*/  FMUL.FTZ R74, R74, c[0x0][0x2ec] ;  /* 0x0000bb004a4a7a20 */ /* 0x000fe40000410000 */
[----:B------:R-:W-:Y:S01]  /*4090*/  IADD3 R16, R129, 0x1, R174 ;  /* 0x0000000181107810 */ /* 0x000fe20007ffe0ae */
[----:B--2---:R-:W-:Y:S01]  /*40a0*/  HMMA.16816.F32 R56, R12, R24, R56 ;  /* 0x000000180c38723c */ /* 0x004fe20000001838 */
[----:B------:R-:W-:Y:S01]  /*40b0*/  FMUL.FTZ R69, R69, c[0x0][0x2ec] ;  /* 0x0000bb0045457a20 */ /* 0x000fe20000410000 */
[----:B------:R-:W-:Y:S01]  /*40c0*/  MUFU.TANH R163, R73 ;  /* 0x0000004900a37308 */ /* 0x000fe20000002400 */
[----:B------:R-:W-:Y:S01]  /*40d0*/  IADD3 R16, R116, R16, -R131 ;  /* 0x0000001074107210 */ /* 0x000fe20007ffe883 */
[----:B------:R-:W-:Y:S02]  /*40e0*/  FMUL.FTZ R157, R71, c[0x0][0x2ec] ;  /* 0x0000bb00479d7a20 */ /* 0x000fe40000410000 */
[----:B------:R-:W-:Y:S01]  /*40f0*/  FMUL.FTZ R68, R68, c[0x0][0x2ec] ;  /* 0x0000bb0044447a20 */ /* 0x000fe20000410000 */
[----:B------:R-:W-:Y:S01]  /*4100*/  IADD3 R17, R16, c[0x0][0x2e8], RZ ;  /* 0x0000ba0010117a10 */ /* 0x000fe20007ffe0ff */
[----:B------:R-:W-:Y:S01]  /*4110*/  IMAD.IADD R24, R123, 0x1, R138 ;  /* 0x000000017b187824 */ /* 0x000fe200078e028a */
[----:B------:R-:W-:Y:S01]  /*4120*/  HMMA.16816.F32 R60, R8, R18, R60 ;  /* 0x00000012083c723c */ /* 0x000fe2000000183c */
[----:B------:R2:W-:Y:S01]  /*4130*/  MUFU.TANH R161, R69 ;  /* 0x0000004500a17308 */ /* 0x0005e20000002400 */
[----:B------:R-:W-:Y:S01]  /*4140*/  IADD3 R139, R17, 0x8, RZ ;  /* 0x00000008118b7810 */ /* 0x000fe20007ffe0ff */
[----:B------:R-:W-:Y:S01]  /*4150*/  FMUL.FTZ R70, R70, c[0x0][0x2ec] ;  /* 0x0000bb0046467a20 */ /* 0x000fe20000410000 */
[----:B------:R-:W-:Y:S01]  /*4160*/  IADD3 R16, R24, 0x1, RZ ;  /* 0x0000000118107810 */ /* 0x000fe20007ffe0ff */
[----:B------:R-:W-:Y:S01]  /*4170*/  FMUL.FTZ R75, R75, c[0x0][0x2ec] ;  /* 0x0000bb004b4b7a20 */ /* 0x000fe20000410000 */
[----:B------:R-:W-:-:S02]  /*4180*/  IMNMX R140, R17, R116, PT ;  /* 0x00000074118c7217 */ /* 0x000fc40003800200 */
[----:B------:R-:W-:Y:S01]  /*4190*/  IMNMX R139, R139, R116, PT ;  /* 0x000000748b8b7217 */ /* 0x000fe20003800200 */
[----:B-1----:R-:W-:Y:S01]  /*41a0*/  HMMA.16816.F32 R64, R4, R32, R64 ;  /* 0x000000200440723c */ /* 0x002fe20000001840 */
[C---:B------:R-:W-:Y:S01]  /*41b0*/  ISETP.GE.AND P4, PT, R16.reuse, R140, PT ;  /* 0x0000008c1000720c */ /* 0x040fe20003f86270 */
[----:B------:R-:W1:Y:S01]  /*41c0*/  MUFU.TANH R199, R101 ;  /* 0x0000006500c77308 */ /* 0x000e620000002400 */
[----:B------:R-:W-:Y:S02]  /*41d0*/  ISETP.GE.AND P2, PT, R16, R139, PT ;  /* 0x0000008b1000720c */ /* 0x000fe40003f46270 */
[----:B------:R-:W-:-:S03]  /*41e0*/  IADD3 R16, R24, 0x9, RZ ;  /* 0x0000000918107810 */ /* 0x000fc60007ffe0ff */
[----:B------:R-:W-:Y:S01]  /*41f0*/  HMMA.16816.F32 R52, R12, R26, R52 ;  /* 0x0000001a0c34723c */ /* 0x000fe20000001834 */
[CC--:B------:R-:W-:Y:S01]  /*4200*/  ISETP.GE.AND P5, PT, R16.reuse, R140.reuse, PT ;  /* 0x0000008c1000720c */ /* 0x0c0fe20003fa6270 */
[----:B------:R-:W1:Y:S01]  /*4210*/  MUFU.TANH R187, R103 ;  /* 0x0000006700bb7308 */ /* 0x000e620000002400 */
[-C--:B------:R-:W-:Y:S02]  /*4220*/  ISETP.GE.AND P1, PT, R16, R139.reuse, PT ;  /* 0x0000008b1000720c */ /* 0x080fe40003f26270 */
[----:B------:R-:W1:Y:S01]  /*4230*/  LDSM.16.M88.4 R16, [R118+0x8800] ;  /* 0x008800007610783b */ /* 0x000e620000000200 */
[----:B--2---:R-:W-:Y:S01]  /*4240*/  FSEL R69, R42, -INF , !P4 ;  /* 0xff8000002a457808 */ /* 0x004fe20006000000 */
[----:B------:R-:W-:Y:S01]  /*4250*/  IMAD R27, R127, 0x20, R2 ;  /* 0x000000207f1b7824 */ /* 0x000fe200078e0202 */
[----:B------:R-:W-:Y:S01]  /*4260*/  IADD3 R2, R24, 0x8, RZ ;  /* 0x0000000818027810 */ /* 0x000fe20007ffe0ff */
[----:B------:R-:W-:Y:S01]  /*4270*/  HMMA.16816.F32 R56, R8, R20, R56 ;  /* 0x000000140838723c */ /* 0x000fe20000001838 */
[----:B------:R-:W-:Y:S01]  /*4280*/  FSEL R77, R77, -INF , !P5 ;  /* 0xff8000004d4d7808 */ /* 0x000fe20006800000 */
[----:B------:R-:W2:Y:S01]  /*4290*/  MUFU.TANH R155, R72 ;  /* 0x00000048009b7308 */ /* 0x000ea20000002400 */
[----:B------:R-:W-:Y:S01]  /*42a0*/  ISETP.GE.AND P3, PT, R2, R140, PT ;  /* 0x0000008c0200720c */ /* 0x000fe20003f66270 */
[----:B------:R-:W-:Y:S01]  /*42b0*/  IMAD.IADD R164, R0, 0x1, R27 ;  /* 0x0000000100a47824 */ /* 0x000fe200078e021b */
[----:B------:R-:W-:-:S02]  /*42c0*/  ISETP.GE.AND P0, PT, R2, R139, PT ;  /* 0x0000008b0200720c */ /* 0x000fc40003f06270 */
[C---:B------:R-:W-:Y:S01]  /*42d0*/  IADD3 R2, R24.reuse, 0x10, RZ ;  /* 0x0000001018027810 */ /* 0x040fe20007ffe0ff */
[----:B----4-:R-:W-:Y:S01]  /*42e0*/  HMMA.16816.F32 R48, R12, R28, R48 ;  /* 0x0000001c0c30723c */ /* 0x010fe20000001830 */
[----:B------:R-:W-:Y:S01]  /*42f0*/  IADD3 R20, R24, 0x11, RZ ;  /* 0x0000001118147810 */ /* 0x000fe20007ffe0ff */
[----:B------:R-:W-:Y:S01]  /*4300*/  FMUL.FTZ R131, R67, c[0x0][0x2ec] ;  /* 0x0000bb0043837a20 */ /* 0x000fe20000410000 */
[----:B------:R-:W-:Y:S01]  /*4310*/  FSEL R71, R76, -INF , !P3 ;  /* 0xff8000004c477808 */ /* 0x000fe20005800000 */
[----:B------:R-:W-:Y:S01]  /*4320*/  FMUL.FTZ R65, R65, c[0x0][0x2ec] ;  /* 0x0000bb0041417a20 */ /* 0x000fe20000410000 */
[----:B------:R-:W-:Y:S01]  /*4330*/  FSEL R33, R92, -INF , !P0 ;  /* 0xff8000005c217808 */ /* 0x000fe20004000000 */
[----:B------:R-:W4:Y:S01]  /*4340*/  MUFU.TANH R153, R74 ;  /* 0x0000004a00997308 */ /* 0x000f220000002400 */
[----:B------:R-:W-:Y:S01]  /*4350*/  FSEL R29, R43, -INF , !P2 ;  /* 0xff8000002b1d7808 */ /* 0x000fe20005000000 */
[----:B------:R-:W-:Y:S01]  /*4360*/  HMMA.16816.F32 R60, R4, R34, R60 ;  /* 0x00000022043c723c */ /* 0x000fe2000000183c */
[-C--:B------:R-:W-:Y:S01]  /*4370*/  ISETP.GE.AND P4, PT, R2, R140.reuse, PT ;  /* 0x0000008c0200720c */ /* 0x080fe20003f86270 */
[----:B------:R-:W-:Y:S01]  /*4380*/  FMUL.FTZ R64, R64, c[0x0][0x2ec] ;  /* 0x0000bb0040407a20 */ /* 0x000fe20000410000 */
[-C--:B------:R-:W-:Y:S01]  /*4390*/  ISETP.GE.AND P2, PT, R2, R139.reuse, PT ;  /* 0x0000008b0200720c */ /* 0x080fe20003f46270 */
[----:B------:R-:W-:Y:S01]  /*43a0*/  FMUL.FTZ R25, R66, c[0x0][0x2ec] ;  /* 0x0000bb0042197a20 */ /* 0x000fe20000410000 */
[C---:B------:R-:W-:Y:S01]  /*43b0*/  ISETP.GE.AND P3, PT, R20.reuse, R140, PT ;  /* 0x0000008c1400720c */ /* 0x040fe20003f66270 */
[----:B------:R1:W-:Y:S01]  /*43c0*/  MUFU.TANH R141, R65 ;  /* 0x00000041008d7308 */ /* 0x0003e20000002400 */
[----:B------:R-:W-:Y:S01]  /*43d0*/  ISETP.GE.AND P0, PT, R20, R139, PT ;  /* 0x0000008b1400720c */ /* 0x000fe20003f06270 */
[----:B------:R-:W-:Y:S01]  /*43e0*/  HMMA.16816.F32 R52, R8, R22, R52 ;  /* 0x000000160834723c */ /* 0x000fe20000001834 */
[----:B------:R-:W-:-:S02]  /*43f0*/  IADD3 R21, R24, 0x18, RZ ;  /* 0x0000001818157810 */ /* 0x000fc40007ffe0ff */
[----:B------:R-:W-:Y:S02]  /*4400*/  IADD3 R20, R24, 0x19, RZ ;  /* 0x0000001918147810 */ /* 0x000fe40007ffe0ff */
[----:B------:R-:W-:Y:S01]  /*4410*/  FSEL R93, R93, -INF , !P1 ;  /* 0xff8000005d5d7808 */ /* 0x000fe20004800000 */
[----:B------:R-:W2:Y:S01]  /*4420*/  MUFU.TANH R151, R68 ;  /* 0x0000004400977308 */ /* 0x000ea20000002400 */
[----:B------:R-:W-:Y:S01]  /*4430*/  FSEL R35, R94, -INF , !P4 ;  /* 0xff8000005e237808 */ /* 0x000fe20006000000 */
[----:B------:R-:W-:Y:S01]  /*4440*/  HMMA.16816.F32 R44, R12, R30, R44 ;  /* 0x0000001e0c2c723c */ /* 0x000fe2000000182c */
[----:B------:R-:W-:Y:S02]  /*4450*/  FSEL R79, R79, -INF , !P2 ;  /* 0xff8000004f4f7808 */ /* 0x000fe40005000000 */
[CC--:B------:R-:W-:Y:S02]  /*4460*/  ISETP.GE.AND P5, PT, R21.reuse, R140.reuse, PT ;  /* 0x0000008c1500720c */ /* 0x0c0fe40003fa6270 */
[-C--:B------:R-:W-:Y:S01]  /*4470*/  ISETP.GE.AND P1, PT, R21, R139.reuse, PT ;  /* 0x0000008b1500720c */ /* 0x080fe20003f26270 */
[----:B------:R-:W2:Y:S01]  /*4480*/  MUFU.TANH R149, R70 ;  /* 0x0000004600957308 */ /* 0x000ea20000002400 */
[CC--:B------:R-:W-:Y:S01]  /*4490*/  ISETP.GE.AND P4, PT, R20.reuse, R140.reuse, PT ;  /* 0x0000008c1400720c */ /* 0x0c0fe20003f86270 */
[C---:B-1----:R-:W-:Y:S01]  /*44a0*/  HMMA.16816.F32 R56, R4.reuse, R16, R56 ;  /* 0x000000100438723c */ /* 0x042fe20000001838 */
[----:B------:R-:W-:Y:S01]  /*44b0*/  ISETP.GE.AND P2, PT, R20, R139, PT ;  /* 0x0000008b1400720c */ /* 0x000fe20003f46270 */
[----:B------:R-:W-:Y:S01]  /*44c0*/  FMUL.FTZ R60, R60, c[0x0][0x2ec] ;  /* 0x0000bb003c3c7a20 */ /* 0x000fe20000410000 */
[----:B------:R-:W-:Y:S01]  /*44d0*/  IADD3 R21, R24, 0x20, RZ ;  /* 0x0000002018157810 */ /* 0x000fe20007ffe0ff */
[----:B------:R-:W-:Y:S01]  /*44e0*/  FMUL.FTZ R62, R62, c[0x0][0x2ec] ;  /* 0x0000bb003e3e7a20 */ /* 0x000fe20000410000 */
[----:B------:R-:W-:Y:S01]  /*44f0*/  IADD3 R20, R24, 0x21, RZ ;  /* 0x0000002118147810 */ /* 0x000fe20007ffe0ff */
[----:B------:R-:W1:Y:S01]  /*4500*/  MUFU.TANH R157, R157 ;  /* 0x0000009d009d7308 */ /* 0x000e620000002400 */
[----:B------:R-:W-:Y:S01]  /*4510*/  FSEL R67, R78, -INF , !P3 ;  /* 0xff8000004e437808 */ /* 0x000fe20005800000 */
[----:B------:R-:W-:Y:S01]  /*4520*/  HMMA.16816.F32 R52, R4, R18, R52 ;  /* 0x000000120434723c */ /* 0x000fe20000001834 */
[----:B------:R-:W-:Y:S01]  /*4530*/  FSEL R95, R95, -INF , !P0 ;  /* 0xff8000005f5f7808 */ /* 0x000fe20004000000 */
[----:B------:R-:W-:Y:S01]  /*4540*/  FMUL.FTZ R61, R61, c[0x0][0x2ec] ;  /* 0x0000bb003d3d7a20 */ /* 0x000fe20000410000 */
[----:B-----5:R-:W-:Y:S01]  /*4550*/  FSEL R97, R97, -INF , !P5 ;  /* 0xff80000061617808 */ /* 0x020fe20006800000 */
[----:B------:R-:W-:Y:S01]  /*4560*/  FMUL.FTZ R63, R63, c[0x0][0x2ec] ;  /* 0x0000bb003f3f7a20 */ /* 0x000fe20000410000 */
[----:B------:R-:W-:Y:S01]  /*4570*/  FSEL R99, R99, -INF , !P1 ;  /* 0xff80000063637808 */ /* 0x000fe20004800000 */
[----:B------:R-:W5:Y:S01]  /*4580*/  MUFU.TANH R2, R64 ;  /* 0x0000004000027308 */ /* 0x000f620000002400 */
[----:B------:R-:W-:-:S02]  /*4590*/  ISETP.GE.AND P3, PT, R21, R140, PT ;  /* 0x0000008c1500720c */ /* 0x000fc40003f66270 */
[-C--:B------:R-:W-:Y:S02]  /*45a0*/  ISETP.GE.AND P0, PT, R21, R139.reuse, PT ;  /* 0x0000008b1500720c */ /* 0x080fe40003f06270 */
[CC--:B------:R-:W-:Y:S02]  /*45b0*/  ISETP.GE.AND P5, PT, R20.reuse, R140.reuse, PT ;  /* 0x0000008c1400720c */ /* 0x0c0fe40003fa6270 */
[-C--:B------:R-:W-:Y:S01]  /*45c0*/  ISETP.GE.AND P1, PT, R20, R139.reuse, PT ;  /* 0x0000008b1400720c */ /* 0x080fe20003f26270 */
[----:B------:R-:W1:Y:S01]  /*45d0*/  MUFU.TANH R131, R131 ;  /* 0x0000008300837308 */ /* 0x000e620000002400 */
[----:B------:R-:W1:Y:S01]  /*45e0*/  LDSM.16.M88.4 R20, [R166+0x8c00] ;  /* 0x008c0000a614783b */ /* 0x000e620000000200 */
[----:B------:R-:W-:Y:S01]  /*45f0*/  IADD3 R17, R24, 0x28, RZ ;  /* 0x0000002818117810 */ /* 0x000fe20007ffe0ff */
[----:B------:R-:W-:Y:S01]  /*4600*/  FMUL.FTZ R18, R58, c[0x0][0x2ec] ;  /* 0x0000bb003a127a20 */ /* 0x000fe20000410000 */
[----:B------:R-:W-:Y:S01]  /*4610*/  FSEL R65, R96, -INF , !P4 ;  /* 0xff80000060417808 */ /* 0x000fe20006000000 */
[----:B------:R-:W-:Y:S01]  /*4620*/  FMUL.FTZ R56, R56, c[0x0][0x2ec] ;  /* 0x0000bb0038387a20 */ /* 0x000fe20000410000 */
[----:B------:R-:W-:Y:S01]  /*4630*/  FSEL R73, R98, -INF , !P2 ;  /* 0xff80000062497808 */ /* 0x000fe20005000000 */
[----:B------:R-:W-:Y:S01]  /*4640*/  FMUL.FTZ R57, R57, c[0x0][0x2ec] ;  /* 0x0000bb0039397a20 */ /* 0x000fe20000410000 */
[C---:B------:R-:W-:Y:S01]  /*4650*/  ISETP.GE.AND P4, PT, R17.reuse, R140, PT ;  /* 0x0000008c1100720c */ /* 0x040fe20003f86270 */
[----:B------:R-:W1:Y:S01]  /*4660*/  MUFU.TANH R135, R60 ;  /* 0x0000003c00877308 */ /* 0x000e620000002400 */
[----:B------:R-:W-:Y:S01]  /*4670*/  ISETP.GE.AND P2, PT, R17, R139, PT ;  /* 0x0000008b1100720c */ /* 0x000fe20003f46270 */
[----:B------:R-:W-:Y:S01]  /*4680*/  FMUL.FTZ R59, R59, c[0x0][0x2ec] ;  /* 0x0000bb003b3b7a20 */ /* 0x000fe20000410000 */
[----:B------:R-:W-:Y:S01]  /*4690*/  IADD3 R13, R24, 0x30, RZ ;  /* 0x00000030180d7810 */ /* 0x000fe20007ffe0ff */
[----:B------:R-:W-:Y:S01]  /*46a0*/  FMUL.FTZ R52, R52, c[0x0][0x2ec] ;  /* 0x0000bb0034347a20 */ /* 0x000fe20000410000 */
[----:B------:R-:W-:Y:S01]  /*46b0*/  IADD3 R12, R24, 0x31, RZ ;  /* 0x00000031180c7810 */ /* 0x000fe20007ffe0ff */
[----:B------:R-:W-:Y:S01]  /*46c0*/  FMUL.FTZ R54, R54, c[0x0][0x2ec] ;  /* 0x0000bb0036367a20 */ /* 0x000fe20000410000 */
[----:B------:R-:W-:Y:S01]  /*46d0*/  FSEL R209, R209, -INF , !P5 ;  /* 0xff800000d1d17808 */ /* 0x000fe20006800000 */
[----:B------:R-:W1:Y:S01]  /*46e0*/  MUFU.TANH R129, R62 ;  /* 0x0000003e00817308 */ /* 0x000e620000002400 */
[----:B------:R-:W-:-:S02]  /*46f0*/  FSEL R203, R203, -INF , !P1 ;  /* 0xff800000cbcb7808 */ /* 0x000fc40004800000 */
[----:B------:R-:W-:Y:S02]  /*4700*/  FSEL R207, R207, -INF , !P4 ;  /* 0xff800000cfcf7808 */ /* 0x000fe40006000000 */
[----:B------:R-:W-:Y:S02]  /*4710*/  FSEL R201, R201, -INF , !P2 ;  /* 0xff800000c9c97808 */ /* 0x000fe40005000000 */
[CC--:B------:R-:W-:Y:S01]  /*4720*/  ISETP.GE.AND P5, PT, R13.reuse, R140.reuse, PT ;  /* 0x0000008c0d00720c */ /* 0x0c0fe20003fa6270 */
[----:B------:R-:W-:Y:S01]  /*4730*/  MUFU.TANH R133, R61 ;  /* 0x0000003d00857308 */ /* 0x000fe20000002400 */
[-C--:B------:R-:W-:Y:S02]  /*4740*/  ISETP.GE.AND P1, PT, R13, R139.reuse, PT ;  /* 0x0000008b0d00720c */ /* 0x080fe40003f26270 */
[C---:B------:R-:W-:Y:S02]  /*4750*/  ISETP.GE.AND P4, PT, R12.reuse, R140, PT ;  /* 0x0000008c0c00720c */ /* 0x040fe40003f86270 */
[----:B------:R-:W-:-:S02]  /*4760*/  ISETP.GE.AND P2, PT, R12, R139, PT ;  /* 0x0000008b0c00720c */ /* 0x000fc40003f46270 */
[----:B------:R-:W2:Y:S01]  /*4770*/  LDSM.16.M88.4 R12, [R118+0x8c00] ;  /* 0x008c0000760c783b */ /* 0x000ea20000000200 */
[----:B------:R-:W-:Y:S01]  /*4780*/  IADD3 R16, R24, 0x29, RZ ;  /* 0x0000002918107810 */ /* 0x000fe20007ffe0ff */
[----:B------:R-:W2:Y:S01]  /*4790*/  MUFU.TANH R181, R102 ;  /* 0x0000006600b57308 */ /* 0x000ea20000002400 */
[----:B------:R-:W-:Y:S01]  /*47a0*/  FSEL R39, R88, -INF , !P3 ;  /* 0xff80000058277808 */ /* 0x000fe20005800000 */
[----:B------:R-:W-:-:S04]  /*47b0*/  DEPBAR.LE SB0, 0x0 ;  /* 0x000080000000791a */ /* 0x000fc80000000000 */
[----:B------:R-:W-:Y:S01]  /*47c0*/  FSEL R37, R89, -INF , !P0 ;  /* 0xff80000059257808 */ /* 0x000fe20004000000 */
[C---:B-1----:R-:W-:Y:S01]  /*47d0*/  HMMA.16816.F32 R44, R8.reuse, R22, R44 ;  /* 0x00000016082c723c */ /* 0x042fe2000000182c */
[C---:B------:R-:W-:Y:S01]  /*47e0*/  ISETP.GE.AND P3, PT, R16.reuse, R140, PT ;  /* 0x0000008c1000720c */ /* 0x040fe20003f66270 */
[----:B------:R-:W1:Y:S01]  /*47f0*/  MUFU.TANH R61, R56 ;  /* 0x00000038003d7308 */ /* 0x000e620000002400 */
[----:B------:R-:W-:Y:S02]  /*4800*/  ISETP.GE.AND P0, PT, R16, R139, PT ;  /* 0x0000008b1000720c */ /* 0x000fe40003f06270 */
[C---:B------:R-:W-:Y:S02]  /*4810*/  IADD3 R16, R24.reuse, 0x38, RZ ;  /* 0x0000003818107810 */ /* 0x040fe40007ffe0ff */
[----:B------:R-:W-:Y:S01]  /*4820*/  IADD3 R17, R24, 0x39, RZ ;  /* 0x0000003918117810 */ /* 0x000fe20007ffe0ff */
[----:B------:R-:W-:Y:S01]  /*4830*/  HMMA.16816.F32 R48, R8, R20, R48 ;  /* 0x000000140830723c */ /* 0x000fe20000001830 */
[----:B------:R-:W-:Y:S01]  /*4840*/  FSEL R211, R211, -INF , !P3 ;  /* 0xff800000d3d37808 */ /* 0x000fe20005800000 */
[----:B------:R-:W1:Y:S01]  /*4850*/  MUFU.TANH R18, R18 ;  /* 0x0000001200127308 */ /* 0x000e620000002400 */
[----:B------:R-:W-:Y:S01]  /*4860*/  FSEL R193, R193, -INF , !P5 ;  /* 0xff800000c1c17808 */ /* 0x000fe20006800000 */
[----:B------:R-:W-:Y:S01]  /*4870*/  FMUL.FTZ R22, R55, c[0x0][0x2ec] ;  /* 0x0000bb0037167a20 */ /* 0x000fe20000410000 */
[----:B------:R-:W-:-:S02]  /*4880*/  FSEL R185, R185, -INF , !P1 ;  /* 0xff800000b9b97808 */ /* 0x000fc40004800000 */
[-C--:B------:R-:W-:Y:S02]  /*4890*/  ISETP.GE.AND P3, PT, R16, R140.reuse, PT ;  /* 0x0000008c1000720c */ /* 0x080fe40003f66270 */
[C---:B------:R-:W-:Y:S01]  /*48a0*/  ISETP.GE.AND P5, PT, R17.reuse, R140, PT ;  /* 0x0000008c1100720c */ /* 0x040fe20003fa6270 */
[----:B------:R-:W1:Y:S01]  /*48b0*/  MUFU.TANH R159, R75 ;  /* 0x0000004b009f7308 */ /* 0x000e620000002400 */
[----:B------:R-:W-:Y:S02]  /*48c0*/  ISETP.GE.AND P1, PT, R17, R139, PT ;  /* 0x0000008b1100720c */ /* 0x000fe40003f26270 */
[C---:B------:R-:W-:Y:S02]  /*48d0*/  IADD3 R19, R24.reuse, 0x40, RZ ;  /* 0x0000004018137810 */ /* 0x040fe40007ffe0ff */
[C---:B------:R-:W-:Y:S02]  /*48e0*/  IADD3 R17, R24.reuse, 0x41, RZ ;  /* 0x0000004118117810 */ /* 0x040fe40007ffe0ff */
[----:B------:R-:W-:Y:S01]  /*48f0*/  IADD3 R10, R24, 0x48, RZ ;  /* 0x00000048180a7810 */ /* 0x000fe20007ffe0ff */
[----:B------:R-:W-:Y:S01]  /*4900*/  MUFU.TANH R8, R59 ;  /* 0x0000003b00087308 */ /* 0x000fe20000002400 */
[----:B------:R-:W-:-:S02]  /*4910*/  FSEL R197, R197, -INF , !P4 ;  /* 0xff800000c5c57808 */ /* 0x000fc40006000000 */
[----:B------:R-:W-:Y:S01]  /*4920*/  FSEL R191, R191, -INF , !P2 ;  /* 0xff800000bfbf7808 */ /* 0x000fe20005000000 */
[C---:B--2---:R-:W-:Y:S01]  /*4930*/  HMMA.16816.F32 R44, R4.reuse, R14, R44 ;  /* 0x0000000e042c723c */ /* 0x044fe2000000182c */
[C---:B------:R-:W-:Y:S02]  /*4940*/  ISETP.GE.AND P4, PT, R19.reuse, R140, PT ;  /* 0x0000008c1300720c */ /* 0x040fe40003f86270 */
[----:B------:R-:W-:Y:S01]  /*4950*/  ISETP.GE.AND P2, PT, R19, R139, PT ;  /* 0x0000008b1300720c */ /* 0x000fe20003f46270 */
[----:B------:R-:W-:Y:S01]  /*4960*/  MUFU.TANH R25, R25 ;  /* 0x0000001900197308 */ /* 0x000fe20000002400 */
[----:B---3--:R-:W-:Y:S02]  /*4970*/  FSEL R195, R195, -INF , !P3 ;  /* 0xff800000c3c37808 */ /* 0x008fe40005800000 */
[----:B------:R-:W-:Y:S01]  /*4980*/  FSEL R199, R199, -INF , !P5 ;  /* 0xff800000c7c77808 */ /* 0x000fe20006800000 */
[----:B------:R-:W-:Y:S01]  /*4990*/  HMMA.16816.F32 R48, R4, R12, R48 ;  /* 0x0000000c0430723c */ /* 0x000fe20000001830 */
[----:B------:R-:W-:-:S02]  /*49a0*/  FSEL R187, R187, -INF , !P1 ;  /* 0xff800000bbbb7808 */ /* 0x000fc40004800000 */
[-C--:B------:R-:W-:Y:S01]  /*49b0*/  ISETP.GE.AND P3, PT, R17, R140.reuse, PT ;  /* 0x0000008c1100720c */ /* 0x080fe20003f66270 */
[----:B------:R-:W-:Y:S01]  /*49c0*/  MUFU.TANH R22, R22 ;  /* 0x0000001600167308 */ /* 0x000fe20000002400 */
[----:B------:R-:W-:Y:S02]  /*49d0*/  IADD3 R9, R24, 0x49, RZ ;  /* 0x0000004918097810 */ /* 0x000fe40007ffe0ff */
[C---:B------:R-:W-:Y:S02]  /*49e0*/  ISETP.GE.AND P5, PT, R10.reuse, R140, PT ;  /* 0x0000008c0a00720c */ /* 0x040fe40003fa6270 */
[----:B------:R-:W-:Y:S02]  /*49f0*/  ISETP.GE.AND P1, PT, R10, R139, PT ;  /* 0x0000008b0a00720c */ /* 0x000fe40003f26270 */
[----:B------:R-:W-:Y:S01]  /*4a00*/  IADD3 R10, R24, 0x50, RZ ;  /* 0x00000050180a7810 */ /* 0x000fe20007ffe0ff */
[----:B------:R-:W-:Y:S01]  /*4a10*/  MUFU.TANH R127, R63 ;  /* 0x0000003f007f7308 */ /* 0x000fe20000002400 */
[----:B------:R-:W-:-:S02]  /*4a20*/  FSEL R155, R155, -INF , !P4 ;  /* 0xff8000009b9b7808 */ /* 0x000fc40006000000 */
[----:B----4-:R-:W-:Y:S01]  /*4a30*/  FSEL R153, R153, -INF , !P2 ;  /* 0xff80000099997808 */ /* 0x010fe20005000000 */
[----:B------:R-:W-:Y:S01]  /*4a40*/  FMUL.FTZ R23, R44, c[0x0][0x2ec] ;  /* 0x0000bb002c177a20 */ /* 0x000fe20000410000 */
[-C--:B------:R-:W-:Y:S01]  /*4a50*/  ISETP.GE.AND P4, PT, R9, R140.reuse, PT ;  /* 0x0000008c0900720c */ /* 0x080fe20003f86270 */
[----:B------:R-:W-:Y:S01]  /*4a60*/  FMUL.FTZ R45, R45, c[0x0][0x2ec] ;  /* 0x0000bb002d2d7a20 */ /* 0x000fe20000410000 */
[-C--:B------:R-:W-:Y:S01]  /*4a70*/  ISETP.GE.AND P2, PT, R9, R139.reuse, PT ;  /* 0x0000008b0900720c */ /* 0x080fe20003f46270 */
[----:B------:R-:W-:Y:S01]  /*4a80*/  FMUL.FTZ R9, R53, c[0x0][0x2ec] ;  /* 0x0000bb0035097a20 */ /* 0x000fe20000410000 */
[----:B------:R-:W-:Y:S01]  /*4a90*/  FSEL R163, R163, -INF , !P3 ;  /* 0xff800000a3a37808 */ /* 0x000fe20005800000 */
[----:B------:R-:W-:Y:S01]  /*4aa0*/  MUFU.TANH R23, R23 ;  /* 0x0000001700177308 */ /* 0x000fe20000002400 */
[----:B------:R-:W-:Y:S01]  /*4ab0*/  FSEL R205, R205, -INF , !P0 ;  /* 0xff800000cdcd7808 */ /* 0x000fe20004000000 */
[----:B------:R-:W-:Y:S01]  /*4ac0*/  FMUL.FTZ R20, R51, c[0x0][0x2ec] ;  /* 0x0000bb0033147a20 */ /* 0x000fe20000410000 */
[----:B------:R-:W-:Y:S01]  /*4ad0*/  IADD3 R11, R24, 0x51, RZ ;  /* 0x00000051180b7810 */ /* 0x000fe20007ffe0ff */
[----:B------:R-:W-:Y:S01]  /*4ae0*/  FMUL.FTZ R21, R50, c[0x0][0x2ec] ;  /* 0x0000bb0032157a20 */ /* 0x000fe20000410000 */
[----:B------:R-:W-:Y:S01]  /*4af0*/  ISETP.GE.AND P3, PT, R10, R140, PT ;  /* 0x0000008c0a00720c */ /* 0x000fe20003f66270 */
[----:B------:R-:W-:Y:S01]  /*4b00*/  FMUL.FTZ R48, R48, c[0x0][0x2ec] ;  /* 0x0000bb0030307a20 */ /* 0x000fe20000410000 */
[----:B------:R-:W-:Y:S01]  /*4b10*/  IADD3 R12, R24, 0x58, RZ ;  /* 0x00000058180c7810 */ /* 0x000fe20007ffe0ff */
[----:B------:R-:W-:Y:S01]  /*4b20*/  MUFU.TANH R9, R9 ;  /* 0x0000000900097308 */ /* 0x000fe20000002400 */
[----:B------:R-:W-:Y:S01]  /*4b30*/  ISETP.GE.AND P0, PT, R16, R139, PT ;  /* 0x0000008b1000720c */ /* 0x000fe20003f06270 */
[----:B------:R-:W-:Y:S01]  /*4b40*/  FMUL.FTZ R49, R49, c[0x0][0x2ec] ;  /* 0x0000bb0031317a20 */ /* 0x000fe20000410000 */
[----:B------:R-:W-:Y:S01]  /*4b50*/  FSEL R151, R151, -INF , !P5 ;  /* 0xff80000097977808 */ /* 0x000fe20006800000 */
[----:B------:R-:W-:Y:S01]  /*4b60*/  FMUL.FTZ R43, R46, c[0x0][0x2ec] ;  /* 0x0000bb002e2b7a20 */ /* 0x000fe20000410000 */
[----:B------:R-:W-:-:S02]  /*4b70*/  FSEL R149, R149, -INF , !P1 ;  /* 0xff80000095957808 */ /* 0x000fc40004800000 */
[----:B------:R-:W-:Y:S01]  /*4b80*/  FSEL R161, R161, -INF , !P4 ;  /* 0xff800000a1a17808 */ /* 0x000fe20006000000 */
[----:B------:R-:W2:Y:S01]  /*4b90*/  MUFU.TANH R16, R57 ;  /* 0x0000003900107308 */ /* 0x000ea20000002400 */
[----:B------:R-:W-:Y:S02]  /*4ba0*/  FSEL R157, R157, -INF , !P2 ;  /* 0xff8000009d9d7808 */ /* 0x000fe40005000000 */
[CC--:B------:R-:W-:Y:S02]  /*4bb0*/  ISETP.GE.AND P5, PT, R11.reuse, R140.reuse, PT ;  /* 0x0000008c0b00720c */ /* 0x0c0fe40003fa6270 */
[-C--:B------:R-:W-:Y:S02]  /*4bc0*/  ISETP.GE.AND P1, PT, R11, R139.reuse, PT ;  /* 0x0000008b0b00720c */ /* 0x080fe40003f26270 */
[C---:B------:R-:W-:Y:S01]  /*4bd0*/  ISETP.GE.AND P4, PT, R12.reuse, R140, PT ;  /* 0x0000008c0c00720c */ /* 0x040fe20003f86270 */
[----:B------:R-:W3:Y:S01]  /*4be0*/  MUFU.TANH R57, R52 ;  /* 0x0000003400397308 */ /* 0x000ee20000002400 */
[----:B------:R-:W-:-:S02]  /*4bf0*/  ISETP.GE.AND P2, PT, R12, R139, PT ;  /* 0x0000008b0c00720c */ /* 0x000fc40003f46270 */
[----:B-----5:R-:W-:Y:S02]  /*4c00*/  FSEL R19, R2, -INF , !P3 ;  /* 0xff80000002137808 */ /* 0x020fe40005800000 */
[C---:B------:R-:W-:Y:S02]  /*4c10*/  IADD3 R2, R24.reuse, 0x60, RZ ;  /* 0x0000006018027810 */ /* 0x040fe40007ffe0ff */
[----:B------:R-:W-:Y:S01]  /*4c20*/  IADD3 R4, R24, 0x61, RZ ;  /* 0x0000006118047810 */ /* 0x000fe20007ffe0ff */
[----:B------:R-:W-:Y:S01]  /*4c30*/  MUFU.TANH R21, R21 ;  /* 0x0000001500157308 */ /* 0x000fe20000002400 */
[----:B------:R-:W-:Y:S02]  /*4c40*/  FSEL R141, R141, -INF , !P5 ;  /* 0xff8000008d8d7808 */ /* 0x000fe40006800000 */
[----:B------:R-:W-:Y:S02]  /*4c50*/  FSEL R131, R131, -INF , !P1 ;  /* 0xff80000083837808 */ /* 0x000fe40004800000 */
[----:B------:R-:W-:-:S02]  /*4c60*/  FSEL R135, R135, -INF , !P4 ;  /* 0xff80000087877808 */ /* 0x000fc40006000000 */
[----:B------:R-:W-:Y:S01]  /*4c70*/  FSEL R129, R129, -INF , !P2 ;  /* 0xff80000081817808 */ /* 0x000fe20005000000 */
[----:B------:R-:W-:Y:S01]  /*4c80*/  MUFU.TANH R20, R20 ;  /* 0x0000001400147308 */ /* 0x000fe20000002400 */
[CC--:B------:R-:W-:Y:S02]  /*4c90*/  ISETP.GE.AND P5, PT, R2.reuse, R140.reuse, PT ;  /* 0x0000008c0200720c */ /* 0x0c0fe40003fa6270 */
[-C--:B------:R-:W-:Y:S02]  /*4ca0*/  ISETP.GE.AND P1, PT, R2, R139.reuse, PT ;  /* 0x0000008b0200720c */ /* 0x080fe40003f26270 */
[C---:B------:R-:W-:Y:S02]  /*4cb0*/  ISETP.GE.AND P4, PT, R4.reuse, R140, PT ;  /* 0x0000008c0400720c */ /* 0x040fe40003f86270 */
[----:B------:R-:W-:Y:S01]  /*4cc0*/  ISETP.GE.AND P2, PT, R4, R139, PT ;  /* 0x0000008b0400720c */ /* 0x000fe20003f46270 */
[----:B------:R-:W-:Y:S01]  /*4cd0*/  MUFU.TANH R2, R49 ;  /* 0x0000003100027308 */ /* 0x000fe20000002400 */
[----:B------:R-:W-:-:S02]  /*4ce0*/  IADD3 R4, R24, 0x69, RZ ;  /* 0x0000006918047810 */ /* 0x000fc40007ffe0ff */
[----:B------:R-:W-:Y:S02]  /*4cf0*/  FSEL R181, R181, -INF , !P0 ;  /* 0xff800000b5b57808 */ /* 0x000fe40004000000 */
[----:B-1----:R-:W-:Y:S02]  /*4d00*/  FSEL R61, R61, -INF , !P5 ;  /* 0xff8000003d3d7808 */ /* 0x002fe40006800000 */
[----:B------:R-:W-:Y:S01]  /*4d10*/  FSEL R53, R18, -INF , !P1 ;  /* 0xff80000012357808 */ /* 0x000fe20004800000 */
[----:B------:R-:W-:Y:S01]  /*4d20*/  MUFU.TANH R45, R45 ;  /* 0x0000002d002d7308 */ /* 0x000fe20000002400 */
[-C--:B------:R-:W-:Y:S02]  /*4d30*/  ISETP.GE.AND P0, PT, R17, R139.reuse, PT ;  /* 0x0000008b1100720c */ /* 0x080fe40003f06270 */
[C---:B------:R-:W-:Y:S02]  /*4d40*/  ISETP.GE.AND P5, PT, R4.reuse, R140, PT ;  /* 0x0000008c0400720c */ /* 0x040fe40003fa6270 */
[----:B------:R-:W-:-:S02]  /*4d50*/  ISETP.GE.AND P1, PT, R4, R139, PT ;  /* 0x0000008b0400720c */ /* 0x000fc40003f26270 */
[----:B------:R-:W-:Y:S01]  /*4d60*/  IADD3 R4, R24, 0x70, RZ ;  /* 0x0000007018047810 */ /* 0x000fe20007ffe0ff */
[----:B------:R-:W-:Y:S01]  /*4d70*/  MUFU.TANH R43, R43 ;  /* 0x0000002b002b7308 */ /* 0x000fe20000002400 */
[----:B------:R-:W-:Y:S02]  /*4d80*/  FSEL R159, R159, -INF , !P0 ;  /* 0xff8000009f9f7808 */ /* 0x000fe40004000000 */
[----:B--2---:R-:W-:Y:S02]  /*4d90*/  FSEL R59, R16, -INF , !P4 ;  /* 0xff800000103b7808 */ /* 0x004fe40006000000 */
[----:B------:R-:W-:Y:S01]  /*4da0*/  FSEL R51, R8, -INF , !P2 ;  /* 0xff80000008337808 */ /* 0x000fe20005000000 */
[----:B------:R-:W-:Y:S01]  /*4db0*/  BAR.SYNC.DEFER_BLOCKING 0x0 ;  /* 0x0000000000007b1d */ /* 0x000fe20000010000 */
[----:B------:R-:W-:Y:S02]  /*4dc0*/  ISETP.GE.AND P0, PT, R10, R139, PT ;  /* 0x0000008b0a00720c */ /* 0x000fe40003f06270 */
[----:B------:R-:W-:-:S02]  /*4dd0*/  ISETP.GE.AND P4, PT, R4, R140, PT ;  /* 0x0000008c0400720c */ /* 0x000fc40003f86270 */
[----:B------:R-:W-:Y:S01]  /*4de0*/  ISETP.GE.AND P2, PT, R4, R139, PT ;  /* 0x0000008b0400720c */ /* 0x000fe20003f46270 */
[----:B------:R-:W1:Y:S01]  /*4df0*/  MUFU.TANH R10, R54 ;  /* 0x00000036000a7308 */ /* 0x000e620000002400 */
[----:B------:R-:W-:Y:S02]  /*4e00*/  IADD3 R4, R24, 0x78, RZ ;  /* 0x0000007818047810 */ /* 0x000fe40007ffe0ff */
[----:B------:R-:W-:Y:S02]  /*4e10*/  FSEL R17, R25, -INF , !P0 ;  /* 0xff80000019117808 */ /* 0x000fe40004000000 */
[----:B------:R-:W-:Y:S02]  /*4e20*/  FSEL R55, R9, -INF , !P5 ;  /* 0xff80000009377808 */ /* 0x000fe40006800000 */
[----:B------:R-:W-:Y:S01]  /*4e30*/  FSEL R22, R22, -INF , !P1 ;  /* 0xff80000016167808 */ /* 0x000fe20004800000 */
[----:B------:R-:W2:Y:S01]  /*4e40*/  MUFU.TANH R25, R48 ;  /* 0x0000003000197308 */ /* 0x000ea20000002400 */
[----:B------:R-:W-:-:S02]  /*4e50*/  IADD3 R11, R24, 0x59, RZ ;  /* 0x00000059180b7810 */ /* 0x000fc40007ffe0ff */
[CC--:B------:R-:W-:Y:S02]  /*4e60*/  ISETP.GE.AND P5, PT, R4.reuse, R140.reuse, PT ;  /* 0x0000008c0400720c */ /* 0x0c0fe40003fa6270 */
[-C--:B------:R-:W-:Y:S01]  /*4e70*/  ISETP.GE.AND P1, PT, R4, R139.reuse, PT ;  /* 0x0000008b0400720c */ /* 0x080fe20003f26270 */
[----:B------:R-:W-:Y:S01]  /*4e80*/  FMUL.FTZ R4, R47, c[0x0][0x2ec] ;  /* 0x0000bb002f047a20 */ /* 0x000fe20000410000 */
[C---:B------:R-:W-:Y:S02]  /*4e90*/  ISETP.GE.AND P3, PT, R11.reuse, R140, PT ;  /* 0x0000008c0b00720c */ /* 0x040fe40003f66270 */
[----:B------:R-:W-:Y:S02]  /*4ea0*/  ISETP.GE.AND P0, PT, R11, R139, PT ;  /* 0x0000008b0b00720c */ /* 0x000fe40003f06270 */
[----:B------:R-:W-:Y:S01]  /*4eb0*/  IADD3 R5, R24, 0x68, RZ ;  /* 0x0000006818057810 */ /* 0x000fe20007ffe0ff */
[----:B------:R-:W4:Y:S01]  /*4ec0*/  MUFU.TANH R4, R4 ;  /* 0x0000000400047308 */ /* 0x000f220000002400 */
[----:B------:R-:W-:-:S02]  /*4ed0*/  FSEL R23, R23, -INF , !P5 ;  /* 0xff80000017177808 */ /* 0x000fc40006800000 */
[----:B------:R-:W-:Y:S02]  /*4ee0*/  FSEL R133, R133, -INF , !P3 ;  /* 0xff80000085857808 */ /* 0x000fe40005800000 */
[----:B------:R-:W-:Y:S02]  /*4ef0*/  FSEL R127, R127, -INF , !P0 ;  /* 0xff8000007f7f7808 */ /* 0x000fe40004000000 */
[----:B------:R-:W-:Y:S02]  /*4f00*/  ISETP.GT.AND P5, PT, R176, R169, PT ;  /* 0x000000a9b000720c */ /* 0x000fe40003fa4270 */
[C---:B------:R-:W-:Y:S02]  /*4f10*/  ISETP.GE.AND P3, PT, R5.reuse, R140, PT ;  /* 0x0000008c0500720c */ /* 0x040fe40003f66270 */
[----:B------:R-:W-:Y:S02]  /*4f20*/  ISETP.GE.AND P0, PT, R5, R139, PT ;  /* 0x0000008b0500720c */ /* 0x000fe40003f06270 */
[----:B------:R-:W-:-:S02]  /*4f30*/  IADD3 R5, R24, 0x71, RZ ;  /* 0x0000007118057810 */ /* 0x000fc40007ffe0ff */
[----:B---3--:R-:W-:Y:S02]  /*4f40*/  FSEL R57, R57, -INF , !P3 ;  /* 0xff80000039397808 */ /* 0x008fe40005800000 */
[----:B-1----:R-:W-:Y:S02]  /*4f50*/  FSEL R49, R10, -INF , !P0 ;  /* 0xff8000000a317808 */ /* 0x002fe40004000000 */
[C---:B------:R-:W-:Y:S02]  /*4f60*/  ISETP.GE.AND P3, PT, R5.reuse, R140, PT ;  /* 0x0000008c0500720c */ /* 0x040fe40003f66270 */
[----:B------:R-:W-:Y:S02]  /*4f70*/  ISETP.GE.AND P0, PT, R5, R139, PT ;  /* 0x0000008b0500720c */ /* 0x000fe40003f06270 */
[----:B------:R-:W-:Y:S02]  /*4f80*/  IADD3 R5, R24, 0x79, RZ ;  /* 0x0000007918057810 */ /* 0x000fe40007ffe0ff */
[----:B--2---:R-:W-:-:S02]  /*4f90*/  FSEL R25, R25, -INF , !P4 ;  /* 0xff80000019197808 */ /* 0x004fc40006000000 */
[----:B------:R-:W-:Y:S02]  /*4fa0*/  FSEL R21, R21, -INF , !P2 ;  /* 0xff80000015157808 */ /* 0x000fe40005000000 */
[CC--:B------:R-:W-:Y:S02]  /*4fb0*/  ISETP.GE.AND P4, PT, R24.reuse, R140.reuse, PT ;  /* 0x0000008c1800720c */ /* 0x0c0fe40003f86270 */
[----:B------:R-:W-:Y:S02]  /*4fc0*/  ISETP.GE.AND P2, PT, R24, R139, PT ;  /* 0x0000008b1800720c */ /* 0x000fe40003f46270 */
[----:B------:R-:W-:Y:S02]  /*4fd0*/  FSEL R24, R2, -INF , !P3 ;  /* 0xff80000002187808 */ /* 0x000fe40005800000 */
[----:B------:R-:W-:Y:S02]  /*4fe0*/  FSEL R20, R20, -INF , !P0 ;  /* 0xff80000014147808 */ /* 0x000fe40004000000 */
[----:B------:R-:W-:-:S02]  /*4ff0*/  ISETP.GE.AND P3, PT, R5, R140, PT ;  /* 0x0000008c0500720c */ /* 0x000fc40003f66270 */
[----:B------:R-:W-:Y:S02]  /*5000*/  ISETP.GE.AND P0, PT, R5, R139, PT ;  /* 0x0000008b0500720c */ /* 0x000fe40003f06270 */
[----:B------:R-:W-:Y:S02]  /*5010*/  FSEL R43, R43, -INF , !P1 ;  /* 0xff8000002b2b7808 */ /* 0x000fe40004800000 */
[----:B------:R-:W-:Y:S02]  /*5020*/  FSEL R40, R40, -INF , !P4 ;  /* 0xff80000028287808 */ /* 0x000fe40006000000 */
[----:B------:R-:W-:Y:S02]  /*5030*/  FSEL R41, R41, -INF , !P2 ;  /* 0xff80000029297808 */ /* 0x000fe40005000000 */
[----:B------:R-:W-:Y:S02]  /*5040*/  FSEL R45, R45, -INF , !P3 ;  /* 0xff8000002d2d7808 */ /* 0x000fe40005800000 */
[----:B----4-:R-:W-:Y:S01]  /*5050*/  FSEL R27, R4, -INF , !P0 ;  /* 0xff800000041b7808 */ /* 0x010fe20004000000 */
[----:B------:R-:W-:Y:S05]  /*5060*/  @!P5 BRA `(.L_x_1267) ;  /* 0x00000b900000d947 */ /* 0x000fea0003800000 */
[----:B------:R-:W-:Y:S05]  /*5070*/  @!P6 BRA `(.L_x_1268) ;  /* 0x000003900000e947 */ /* 0x000fea0003800000 */
[----:B------:R-:W1:Y:S01]  /*5080*/  I2F.RP R0, R119 ;  /* 0x0000007700007306 */ /* 0x000e620000209400 */
[----:B------:R-:W-:-:S02]  /*5090*/  IADD3 R7, R123, -0x80, RZ ;  /* 0xffffff807b077810 */ /* 0x000fc40007ffe0ff */
[----:B------:R-:W-:Y:S02]  /*50a0*/  IABS R5, R123 ;  /* 0x0000007b00057213 */ /* 0x000fe40000000000 */
        /* <DEDUP_REMOVED lines=52> */
[----:B------:R-:W-:Y:S01]  /*53f0*/  MOV R9, R8 ;  /* 0x0000000800097202 */ /* 0x000fe20000000f00 */
[----:B------:R-:W-:Y:S05]  /*5400*/  BRA `(.L_x_1269) ;  /* 0x0000002000007947 */ /* 0x000fea0003800000 */
.L_x_1268:
[----:B------:R-:W-:-:S04]  /*5410*/  LEA R9, -R117, RZ, 0x7 ;  /* 0x000000ff75097211 */ /* 0x000fc800078e39ff */
[----:B------:R-:W-:Y:S02]  /*5420*/  SHF.R.S32.HI R6, RZ, 0x1f, R9 ;  /* 0x0000001fff067819 */ /* 0x000fe40000011409 */
.L_x_1269:
        /* <DEDUP_REMOVED lines=121> */
.L_x_1271:
[----:B------:R-:W-:Y:S05]  /*5bc0*/  BSYNC B0 ;  /* 0x0000000000007941 */ /* 0x000fea0003800000 */
.L_x_1270:
[----:B------:R-:W0:Y:S01]  /*5bd0*/  LDGDEPBAR ;  /* 0x00000000000079af */ /* 0x000e220000000000 */
[----:B------:R-:W-:-:S04]  /*5be0*/  IADD3 R136, P0, R9, R136, RZ ;  /* 0x0000008809887210 */ /* 0x000fc80007f1e0ff */
[----:B------:R-:W-:Y:S02]  /*5bf0*/  IADD3.X R137, R6, R137, RZ, P0, !PT ;  /* 0x0000008906897210 */ /* 0x000fe400007fe4ff */
.L_x_1267:
        /* <DEDUP_REMOVED lines=51> */
[----:B------:R-:W-:Y:S02]  /*5f30*/  SHF.L.U32 R164, R164, 0x1, RZ ;  /* 0x00000001a4a47819 */ /* 0x000fe400000006ff */
[----:B------:R-:W-:Y:S02]  /*5f40*/  FMNMX.FTZ R0, R55, R0, !PT ;  /* 0x0000000037007209 */ /* 0x000fe40007810000 */
[----:B------:R-:W-:Y:S01]  /*5f50*/  LEA R116, R3, R164, 0x1 ;  /* 0x000000a403747211 */ /* 0x000fe200078e08ff */
[----:B-1----:R-:W-:Y:S01]  /*5f60*/  LDSM.16.MT88.4 R12, [R164+0xb400] ;  /* 0x00b40000a40c783b */ /* 0x002fe20000004200 */
[----:B------:R-:W-:-:S03]  /*5f70*/  FMNMX.FTZ R5, R25, R0, !PT ;  /* 0x0000000019057209 */ /* 0x000fc60007810000 */
[----:B------:R-:W-:Y:S01]  /*5f80*/  LDSM.16.MT88.4 R84, [R116+0xb000] ;  /* 0x00b000007454783b */ /* 0x000fe20000004200 */
[----:B------:R-:W-:Y:S02]  /*5f90*/  FMNMX.FTZ R0, R24, R5, !PT ;  /* 0x0000000518007209 */ /* 0x000fe40007810000 */
[----:B------:R-:W-:Y:S01]  /*5fa0*/  FMNMX.FTZ R5, R49, R2, !PT ;  /* 0x0000000231057209 */ /* 0x000fe20007810000 */
[----:B------:R-:W-:Y:S01]  /*5fb0*/  LDSM.16.MT88.4 R8, [R116+0xb400] ;  /* 0x00b400007408783b */ /* 0x000fe20000004200 */
[----:B------:R-:W-:Y:S02]  /*5fc0*/  FMNMX.FTZ R0, R23, R0, !PT ;  /* 0x0000000017007209 */ /* 0x000fe40007810000 */
[----:B------:R-:W-:Y:S01]  /*5fd0*/  FMNMX.FTZ R2, R22, R5, !PT ;  /* 0x0000000516027209 */ /* 0x000fe20007810000 */
[----:B------:R-:W-:Y:S01]  /*5fe0*/  LDSM.16.MT88.4 R108, [R164+0x9000] ;  /* 0x00900000a46c783b */ /* 0x000fe20000004200 */
[----:B------:R-:W-:Y:S02]  /*5ff0*/  FMNMX.FTZ R0, R45, R0, !PT ;  /* 0x000000002d007209 */ /* 0x000fe40007810000 */
[----:B------:R-:W-:Y:S01]  /*6000*/  FMNMX.FTZ R5, R21, R2, !PT ;  /* 0x0000000215057209 */ /* 0x000fe20007810000 */
[----:B------:R-:W-:Y:S03]  /*6010*/  LDSM.16.MT88.4 R100, [R116+0x9000] ;  /* 0x009000007464783b */ /* 0x000fe60000004200 */
[----:B------:R-:W-:Y:S01]  /*6020*/  FMNMX.FTZ R4, R20, R5, !PT ;  /* 0x0000000514047209 */ /* 0x000fe20007810000 */
[----:B------:R-:W1:Y:S03]  /*6030*/  SHFL.BFLY PT, R7, R0, 0x2, 0x1f ;  /* 0x0c401f0000077f89 */ /* 0x000e6600000e0000 */
        /* <DEDUP_REMOVED lines=10> */
[----:B------:R-:W-:Y:S02]  /*60e0*/  FSEL R48, R48, RZ, P0 ;  /* 0x000000ff30307208 */ /* 0x000fe40000000000 */
[----:B--2---:R-:W-:-:S03]  /*60f0*/  FMNMX.FTZ R0, R5, R0, !PT ;  /* 0x0000000005007209 */ /* 0x004fc60007810000 */
[--C-:B------:R-:W-:Y:S01]  /*6100*/  FFMA.FTZ R145, R40, c[0x0][0x23c], -R48.reuse ;  /* 0x00008f0028917a23 */ /* 0x100fe20000010830 */
[C---:B------:R-:W-:Y:S01]  /*6110*/  FSETP.NEU.FTZ.AND P0, PT, R0.reuse, -INF , PT ;  /* 0xff8000000000780b */ /* 0x040fe20003f1d000 */
[----:B------:R-:W-:Y:S02]  /*6120*/  FMUL.FTZ R46, R0, c[0x0][0x23c] ;  /* 0x00008f00002e7a20 */ /* 0x000fe40000410000 */
[--C-:B------:R-:W-:Y:S02]  /*6130*/  FFMA.FTZ R16, R69, c[0x0][0x23c], -R48.reuse ;  /* 0x00008f0045107a23 */ /* 0x100fe40000010830 */
[--C-:B------:R-:W-:Y:S01]  /*6140*/  FFMA.FTZ R143, R71, c[0x0][0x23c], -R48.reuse ;  /* 0x00008f00478f7a23 */ /* 0x100fe20000010830 */
[----:B------:R-:W-:Y:S01]  /*6150*/  FSEL R46, R46, RZ, P0 ;  /* 0x000000ff2e2e7208 */ /* 0x000fe20000000000 */
[--C-:B------:R-:W-:Y:S01]  /*6160*/  FFMA.FTZ R54, R77, c[0x0][0x23c], -R48.reuse ;  /* 0x00008f004d367a23 */ /* 0x100fe20000010830 */
[----:B------:R-:W-:Y:S01]  /*6170*/  MUFU.EX2 R145, R145 ;  /* 0x0000009100917308 */ /* 0x000fe20000000800 */
[----:B------:R-:W-:Y:S01]  /*6180*/  FFMA.FTZ R47, R67, c[0x0][0x23c], -R48 ;  /* 0x00008f00432f7a23 */ /* 0x000fe20000010830 */
[----:B------:R-:W-:Y:S01]  /*6190*/  LEA R186, P0, R136, c[0x0][0x168], 0x1 ;  /* 0x00005a0088ba7a11 */ /* 0x000fe200078008ff */
[----:B------:R-:W-:-:S02]  /*61a0*/  FFMA.FTZ R147, R41, c[0x0][0x23c], -R46 ;  /* 0x00008f0029937a23 */ /* 0x000fc4000001082e */
[--C-:B------:R-:W-:Y:S02]  /*61b0*/  FFMA.FTZ R18, R29, c[0x0][0x23c], -R46.reuse ;  /* 0x00008f001d127a23 */ /* 0x100fe4000001082e */
[--C-:B------:R-:W-:Y:S01]  /*61c0*/  FFMA.FTZ R123, R33, c[0x0][0x23c], -R46.reuse ;  /* 0x00008f00217b7a23 */ /* 0x100fe2000001082e */
[----:B------:R-:W1:Y:S01]  /*61d0*/  MUFU.EX2 R16, R16 ;  /* 0x0000001000107308 */ /* 0x000e620000000800 */
[--C-:B------:R-:W-:Y:S01]  /*61e0*/  FFMA.FTZ R56, R93, c[0x0][0x23c], -R46.reuse ;  /* 0x00008f005d387a23 */ /* 0x100fe2000001082e */
[----:B------:R-:W-:Y:S01]  /*61f0*/  LDSM.16.MT88.4 R28, [R116+0x9400] ;  /* 0x00940000741c783b */ /* 0x000fe20000004200 */
[----:B------:R-:W-:Y:S02]  /*6200*/  FFMA.FTZ R50, R95, c[0x0][0x23c], -R46 ;  /* 0x00008f005f327a23 */ /* 0x000fe4000001082e */
[--C-:B------:R-:W-:Y:S01]  /*6210*/  FFMA.FTZ R26, R65, c[0x0][0x23c], -R48.reuse ;  /* 0x00008f00411a7a23 */ /* 0x100fe20000010830 */
[----:B------:R-:W2:Y:S01]  /*6220*/  LDSM.16.MT88.4 R92, [R164+0xb000] ;  /* 0x00b00000a45c783b */ /* 0x000ea20000004200 */
[--C-:B------:R-:W-:Y:S01]  /*6230*/  FFMA.FTZ R52, R35, c[0x0][0x23c], -R48.reuse ;  /* 0x00008f0023347a23 */ /* 0x100fe20000010830 */
[----:B------:R-:W-:Y:S01]  /*6240*/  MUFU.EX2 R143, R143 ;  /* 0x0000008f008f7308 */ /* 0x000fe20000000800 */
[----:B------:R-:W-:Y:S01]  /*6250*/  FFMA.FTZ R67, R97, c[0x0][0x23c], -R48 ;  /* 0x00008f0061437a23 */ /* 0x000fe20000010830 */
[----:B------:R-:W-:Y:S01]  /*6260*/  LDSM.16.MT88.4 R32, [R164+0x9400] ;  /* 0x00940000a420783b */ /* 0x000fe20000004200 */
[----:B------:R-:W-:-:S02]  /*6270*/  FFMA.FTZ R65, R79, c[0x0][0x23c], -R46 ;  /* 0x00008f004f417a23 */ /* 0x000fc4000001082e */
[--C-:B------:R-:W-:Y:S01]  /*6280*/  FFMA.FTZ R63, R99, c[0x0][0x23c], -R46.reuse ;  /* 0x00008f00633f7a23 */ /* 0x100fe2000001082e */
[----:B------:R-:W3:Y:S01]  /*6290*/  LDSM.16.MT88.4 R76, [R164+0xd000] ;  /* 0x00d00000a44c783b */ /* 0x000ee20000004200 */
[----:B------:R-:W-:Y:S01]  /*62a0*/  FFMA.FTZ R42, R73, c[0x0][0x23c], -R46 ;  /* 0x00008f00492a7a23 */ /* 0x000fe2000001082e */
[----:B------:R-:W4:Y:S01]  /*62b0*/  MUFU.EX2 R54, R54 ;  /* 0x0000003600367308 */ /* 0x000f220000000800 */
[----:B-1----:R-:W-:Y:S01]  /*62c0*/  F2FP.PACK_AB R68, R16, R145 ;  /* 0x000000911044723e */ /* 0x002fe200000000ff */
[----:B------:R-:W-:Y:S02]  /*62d0*/  FFMA.FTZ R44, R39, c[0x0][0x23c], -R48 ;  /* 0x00008f00272c7a23 */ /* 0x000fe40000010830 */
[----:B------:R-:W-:Y:S02]  /*62e0*/  FFMA.FTZ R40, R37, c[0x0][0x23c], -R46 ;  /* 0x00008f0025287a23 */ /* 0x000fe4000001082e */
[--C-:B------:R-:W-:Y:S02]  /*62f0*/  FFMA.FTZ R41, R209, c[0x0][0x23c], -R48.reuse ;  /* 0x00008f00d1297a23 */ /* 0x100fe40000010830 */
[----:B------:R-:W-:Y:S01]  /*6300*/  MUFU.EX2 R147, R147 ;  /* 0x0000009300937308 */ /* 0x000fe20000000800 */
[----:B------:R-:W-:-:S02]  /*6310*/  FFMA.FTZ R39, R207, c[0x0][0x23c], -R48 ;  /* 0x00008f00cf277a23 */ /* 0x000fc40000010830 */
[----:B------:R-:W-:Y:S02]  /*6320*/  FFMA.FTZ R36, R211, c[0x0][0x23c], -R48 ;  /* 0x00008f00d3247a23 */ /* 0x000fe40000010830 */
[--C-:B------:R-:W-:Y:S02]  /*6330*/  FFMA.FTZ R37, R203, c[0x0][0x23c], -R46.reuse ;  /* 0x00008f00cb257a23 */ /* 0x100fe4000001082e */
[--C-:B------:R-:W-:Y:S01]  /*6340*/  FFMA.FTZ R38, R201, c[0x0][0x23c], -R46.reuse ;  /* 0x00008f00c9267a23 */ /* 0x100fe2000001082e */
[----:B------:R-:W1:Y:S01]  /*6350*/  MUFU.EX2 R18, R18 ;  /* 0x0000001200127308 */ /* 0x000e620000000800 */
[----:B----4-:R-:W-:Y:S01]  /*6360*/  F2FP.PACK_AB R70, R54, R143 ;  /* 0x0000008f3646723e */ /* 0x010fe200000000ff */
        /* <DEDUP_REMOVED lines=8> */
[----:B------:R-:W4:Y:S01]  /*63f0*/  MUFU.EX2 R56, R56 ;  /* 0x0000003800387308 */ /* 0x000f220000000800 */
[----:B-1----:R-:W-:Y:S01]  /*6400*/  F2FP.PACK_AB R69, R18, R147 ;  /* 0x000000931245723e */ /* 0x002fe200000000ff */
[----:B------:R-:W-:-:S02]  /*6410*/  FFMA.FTZ R149, R149, c[0x0][0x23c], -R46 ;  /* 0x00008f0095957a23 */ /* 0x000fc4000001082e */
[----:B------:R-:W-:Y:S02]  /*6420*/  FFMA.FTZ R58, R157, c[0x0][0x23c], -R46 ;  /* 0x00008f009d3a7a23 */ /* 0x000fe4000001082e */
[--C-:B------:R-:W-:Y:S02]  /*6430*/  FFMA.FTZ R66, R135, c[0x0][0x23c], -R48.reuse ;  /* 0x00008f0087427a23 */ /* 0x100fe40000010830 */
[----:B------:R-:W-:Y:S01]  /*6440*/  MUFU.EX2 R52, R52 ;  /* 0x0000003400347308 */ /* 0x000fe20000000800 */
[--C-:B------:R-:W-:Y:S02]  /*6450*/  FFMA.FTZ R126, R19, c[0x0][0x23c], -R48.reuse ;  /* 0x00008f00137e7a23 */ /* 0x100fe40000010830 */
[--C-:B------:R-:W-:Y:S02]  /*6460*/  FFMA.FTZ R141, R141, c[0x0][0x23c], -R48.reuse ;  /* 0x00008f008d8d7a23 */ /* 0x100fe40000010830 */
[----:B------:R-:W-:Y:S02]  /*6470*/  FFMA.FTZ R133, R133, c[0x0][0x23c], -R48 ;  /* 0x00008f0085857a23 */ /* 0x000fe40000010830 */
[--C-:B------:R-:W-:Y:S01]  /*6480*/  FFMA.FTZ R135, R17, c[0x0][0x23c], -R46.reuse ;  /* 0x00008f0011877a23 */ /* 0x100fe2000001082e */
[----:B----4-:R-:W-:Y:S01]  /*6490*/  F2FP.PACK_AB R71, R56, R123 ;  /* 0x0000007b3847723e */ /* 0x010fe200000000ff */
[----:B------:R-:W1:Y:S01]  /*64a0*/  MUFU.EX2 R47, R47 ;  /* 0x0000002f002f7308 */ /* 0x000e620000000800 */
[----:B------:R-:W-:-:S02]  /*64b0*/  FFMA.FTZ R128, R131, c[0x0][0x23c], -R46 ;  /* 0x00008f0083807a23 */ /* 0x000fc4000001082e */
[--C-:B------:R-:W-:Y:S02]  /*64c0*/  FFMA.FTZ R130, R129, c[0x0][0x23c], -R46.reuse ;  /* 0x00008f0081827a23 */ /* 0x100fe4000001082e */
[----:B------:R-:W-:Y:S01]  /*64d0*/  FFMA.FTZ R127, R127, c[0x0][0x23c], -R46 ;  /* 0x00008f007f7f7a23 */ /* 0x000fe2000001082e */
[C---:B------:R-:W-:Y:S01]  /*64e0*/  HMMA.16816.F32 R88, R68.reuse, R84, RZ ;  /* 0x000000544458723c */ /* 0x040fe200000018ff */
[----:B------:R-:W-:Y:S01]  /*64f0*/  FADD.FTZ R16, R145, R16 ;  /* 0x0000001091107221 */ /* 0x000fe20000010000 */
[----:B------:R-:W-:Y:S01]  /*6500*/  MUFU.EX2 R67, R67 ;  /* 0x0000004300437308 */ /* 0x000fe20000000800 */
[----:B------:R-:W-:Y:S02]  /*6510*/  FFMA.FTZ R59, R59, c[0x0][0x23c], -R48 ;  /* 0x00008f003b3b7a23 */ /* 0x000fe40000010830 */
[----:B------:R-:W-:Y:S02]  /*6520*/  FADD.FTZ R143, R143, R16 ;  /* 0x000000108f8f7221 */ /* 0x000fe40000010000 */
[--C-:B------:R-:W-:Y:S01]  /*6530*/  FFMA.FTZ R55, R55, c[0x0][0x23c], -R48.reuse ;  /* 0x00008f0037377a23 */ /* 0x100fe20000010830 */
[----:B------:R-:W-:Y:S01]  /*6540*/  HMMA.16816.F32 R84, R68, R86, RZ ;  /* 0x000000564454723c */ /* 0x000fe200000018ff */
[----:B------:R-:W-:Y:S01]  /*6550*/  FADD.FTZ R143, R54, R143 ;  /* 0x0000008f368f7221 */ /* 0x000fe20000010000 */
[----:B------:R-:W4:Y:S01]  /*6560*/  MUFU.EX2 R26, R26 ;  /* 0x0000001a001a7308 */ /* 0x000f220000000800 */
[----:B-1----:R-:W-:Y:S01]  /*6570*/  F2FP.PACK_AB R4, R47, R52 ;  /* 0x000000342f04723e */ /* 0x002fe200000000ff */
[----:B------:R-:W-:-:S02]  /*6580*/  FFMA.FTZ R54, R61, c[0x0][0x23c], -R48 ;  /* 0x00008f003d367a23 */ /* 0x000fc40000010830 */
[----:B------:R-:W-:Y:S02]  /*6590*/  FADD.FTZ R134, R52, R143 ;  /* 0x0000008f34867221 */ /* 0x000fe40000010000 */
[C---:B--2---:R-:W-:Y:S01]  /*65a0*/  HMMA.16816.F32 R96, R68.reuse, R92, RZ ;  /* 0x0000005c4460723c */ /* 0x044fe200000018ff */
[----:B------:R-:W-:Y:S01]  /*65b0*/  FFMA.FTZ R52, R57, c[0x0][0x23c], -R48 ;  /* 0x00008f0039347a23 */ /* 0x000fe20000010830 */
[----:B------:R-:W-:Y:S01]  /*65c0*/  MUFU.EX2 R65, R65 ;  /* 0x0000004100417308 */ /* 0x000fe20000000800 */
[----:B------:R-:W-:Y:S02]  /*65d0*/  FADD.FTZ R134, R47, R134 ;  /* 0x000000862f867221 */ /* 0x000fe40000010000 */
[--C-:B------:R-:W-:Y:S02]  /*65e0*/  FFMA.FTZ R132, R53, c[0x0][0x23c], -R46.reuse ;  /* 0x00008f0035847a23 */ /* 0x100fe4000001082e */
[--C-:B------:R-:W-:Y:S01]  /*65f0*/  FFMA.FTZ R47, R22, c[0x0][0x23c], -R46.reuse ;  /* 0x00008f00162f7a23 */ /* 0x100fe2000001082e */
[----:B------:R-:W-:Y:S01]  /*6600*/  HMMA.16816.F32 R92, R68, R94, RZ ;  /* 0x0000005e445c723c */ /* 0x000fe200000018ff */
[----:B------:R-:W-:Y:S01]  /*6610*/  FFMA.FTZ R51, R51, c[0x0][0x23c], -R46 ;  /* 0x00008f0033337a23 */ /* 0x000fe2000001082e */
[----:B------:R-:W1:Y:S01]  /*6620*/  MUFU.EX2 R50, R50 ;  /* 0x0000003200327308 */ /* 0x000e620000000800 */
[----:B----4-:R-:W-:Y:S01]  /*6630*/  F2FP.PACK_AB R6, R26, R67 ;  /* 0x000000431a06723e */ /* 0x010fe200000000ff */
[----:B------:R-:W-:-:S02]  /*6640*/  FFMA.FTZ R61, R25, c[0x0][0x23c], -R48 ;  /* 0x00008f00193d7a23 */ /* 0x000fc40000010830 */
[--C-:B------:R-:W-:Y:S02]  /*6650*/  FFMA.FTZ R57, R24, c[0x0][0x23c], -R48.reuse ;  /* 0x00008f0018397a23 */ /* 0x100fe40000010830 */
[C---:B---3--:R-:W-:Y:S01]  /*6660*/  HMMA.16816.F32 R80, R68.reuse, R76, RZ ;  /* 0x0000004c4450723c */ /* 0x048fe200000018ff */
[--C-:B------:R-:W-:Y:S01]  /*6670*/  FFMA.FTZ R53, R23, c[0x0][0x23c], -R48.reuse ;  /* 0x00008f0017357a23 */ /* 0x100fe20000010830 */
[----:B------:R-:W-:Y:S01]  /*6680*/  MUFU.EX2 R63, R63 ;  /* 0x0000003f003f7308 */ /* 0x000fe20000000800 */
[----:B------:R-:W-:Y:S02]  /*6690*/  FFMA.FTZ R188, R45, c[0x0][0x23c], -R48 ;  /* 0x00008f002dbc7a23 */ /* 0x000fe40000010830 */
[--C-:B------:R-:W-:Y:S02]  /*66a0*/  FFMA.FTZ R45, R20, c[0x0][0x23c], -R46.reuse ;  /* 0x00008f00142d7a23 */ /* 0x100fe4000001082e */
[----:B------:R-:W-:Y:S01]  /*66b0*/  FFMA.FTZ R43, R43, c[0x0][0x23c], -R46 ;  /* 0x00008f002b2b7a23 */ /* 0x000fe2000001082e */
[----:B------:R-:W-:Y:S02]  /*66c0*/  HMMA.16816.F32 R76, R68, R78, RZ ;  /* 0x0000004e444c723c */ /* 0x000fe400000018ff */
[----:B------:R-:W2:Y:S01]  /*66d0*/  MUFU.EX2 R42, R42 ;  /* 0x0000002a002a7308 */ /* 0x000ea20000000800 */
[----:B-1----:R-:W-:-:S05]  /*66e0*/  F2FP.PACK_AB R5, R50, R65 ;  /* 0x000000413205723e */ /* 0x002fca00000000ff */
[C---:B------:R-:W-:Y:S02]  /*66f0*/  HMMA.16816.F32 R112, R68.reuse, R108, RZ ;  /* 0x0000006c4470723c */ /* 0x040fe400000018ff */
[----:B------:R-:W-:Y:S06]  /*6700*/  MUFU.EX2 R44, R44 ;  /* 0x0000002c002c7308 */ /* 0x000fec0000000800 */
[C---:B------:R-:W-:Y:S01]  /*6710*/  HMMA.16816.F32 R104, R68.reuse, R100, RZ ;  /* 0x000000644468723c */ /* 0x040fe200000018ff */
[----:B--2---:R-:W-:Y:S01]  /*6720*/  F2FP.PACK_AB R7, R42, R63 ;  /* 0x0000003f2a07723e */ /* 0x004fe200000000ff */
        /* <DEDUP_REMOVED lines=17> */
[----:B------:R-:W-:Y:S01]  /*6840*/  FFMA.FTZ R33, R205, c[0x0][0x23c], -R46 ;  /* 0x00008f00cd217a23 */ /* 0x000fe2000001082e */
[C---:B------:R-:W-:Y:S01]  /*6850*/  HMMA.16816.F32 R108, R4.reuse, R34, R108 ;  /* 0x00000022046c723c */ /* 0x040fe2000000186c */
[--C-:B------:R-:W-:Y:S01]  /*6860*/  FFMA.FTZ R32, R197, c[0x0][0x23c], -R48.reuse ;  /* 0x00008f00c5207a23 */ /* 0x100fe20000010830 */
[----:B------:R-:W-:Y:S05]  /*6870*/  MUFU.EX2 R64, R64 ;  /* 0x0000004000407308 */ /* 0x000fea0000000800 */
[----:B------:R-:W-:Y:S01]  /*6880*/  FFMA.FTZ R35, R193, c[0x0][0x23c], -R48 ;  /* 0x00008f00c1237a23 */ /* 0x000fe20000010830 */
[C---:B--2---:R-:W-:Y:S01]  /*6890*/  HMMA.16816.F32 R80, R4.reuse, R8, R80 ;  /* 0x000000080450723c */ /* 0x044fe20000001850 */
[----:B------:R-:W-:Y:S01]  /*68a0*/  FFMA.FTZ R34, R185, c[0x0][0x23c], -R46 ;  /* 0x00008f00b9227a23 */ /* 0x000fe2000001082e */
[----:B------:R-:W-:Y:S01]  /*68b0*/  LEA.HI.X R185, R136, c[0x0][0x16c], R137, 0x1, P0 ;  /* 0x00005b0088b97a11 */ /* 0x000fe200000f0c89 */
[----:B------:R-:W2:Y:S05]  /*68c0*/  MUFU.EX2 R33, R33 ;  /* 0x0000002100217308 */ /* 0x000eaa0000000800 */
[----:B------:R-:W-:Y:S01]  /*68d0*/  HMMA.16816.F32 R76, R4, R10, R76 ;  /* 0x0000000a044c723c */ /* 0x000fe2000000184c */
[----:B------:R-:W5:Y:S02]  /*68e0*/  LDSM.16.MT88.4 R8, [R116+0xd400] ;  /* 0x00d400007408783b */ /* 0x000f640000004200 */
[----:B------:R-:W-:Y:S05]  /*68f0*/  MUFU.EX2 R35, R35 ;  /* 0x0000002300237308 */ /* 0x000fea0000000800 */
[C---:B----4-:R-:W-:Y:S03]  /*6900*/  HMMA.16816.F32 R72, R68.reuse, R12, RZ ;  /* 0x0000000c4448723c */ /* 0x050fe600000018ff */
[----:B------:R-:W4:Y:S05]  /*6910*/  MUFU.EX2 R32, R32 ;  /* 0x0000002000207308 */ /* 0x000f2a0000000800 */
[----:B------:R-:W-:Y:S01]  /*6920*/  HMMA.16816.F32 R68, R68, R14, RZ ;  /* 0x0000000e4444723c */ /* 0x000fe200000018ff */
[----:B------:R-:W-:Y:S02]  /*6930*/  LDSM.16.MT88.4 R12, [R116+0xa400] ;  /* 0x00a40000740c783b */ /* 0x000fe40000004200 */
[----:B------:R-:W-:Y:S05]  /*6940*/  MUFU.EX2 R34, R34 ;  /* 0x0000002200227308 */ /* 0x000fea0000000800 */
[C---:B------:R-:W-:Y:S03]  /*6950*/  HMMA.16816.F32 R104, R4.reuse, R28, R104 ;  /* 0x0000001c0468723c */ /* 0x040fe60000001868 */
[----:B------:R-:W-:Y:S04]  /*6960*/  MUFU.EX2 R151, R151 ;  /* 0x0000009700977308 */ /* 0x000fe80000000800 */
[----:B------:R-:W-:Y:S01]  /*6970*/  FFMA.FTZ R28, R199, c[0x0][0x23c], -R48 ;  /* 0x00008f00c71c7a23 */ /* 0x000fe20000010830 */
[----:B------:R-:W-:Y:S01]  /*6980*/  HMMA.16816.F32 R100, R4, R30, R100 ;  /* 0x0000001e0464723c */ /* 0x000fe20000001864 */
[----:B------:R-:W-:-:S02]  /*6990*/  FFMA.FTZ R29, R191, c[0x0][0x23c], -R46 ;  /* 0x00008f00bf1d7a23 */ /* 0x000fc4000001082e */
[----:B------:R-:W-:Y:S04]  /*69a0*/  MUFU.EX2 R62, R62 ;  /* 0x0000003e003e7308 */ /* 0x000fe80000000800 */
[----:B------:R-:W-:Y:S01]  /*69b0*/  FFMA.FTZ R31, R195, c[0x0][0x23c], -R48 ;  /* 0x00008f00c31f7a23 */ /* 0x000fe20000010830 */
[C---:B-----5:R-:W-:Y:S01]  /*69c0*/  HMMA.16816.F32 R72, R4.reuse, R8, R72 ;  /* 0x000000080448723c */ /* 0x060fe20000001848 */
[--C-:B------:R-:W-:Y:S02]  /*69d0*/  FFMA.FTZ R30, R181, c[0x0][0x23c], -R46.reuse ;  /* 0x00008f00b51e7a23 */ /* 0x100fe4000001082e */
[----:B------:R-:W-:Y:S01]  /*69e0*/  MUFU.EX2 R28, R28 ;  /* 0x0000001c001c7308 */ /* 0x000fe20000000800 */
[----:B------:R-:W-:Y:S02]  /*69f0*/  FFMA.FTZ R48, R21, c[0x0][0x23c], -R46 ;  /* 0x00008f0015307a23 */ /* 0x000fe4000001082e */
[----:B------:R-:W-:Y:S02]  /*6a00*/  LDSM.16.MT88.4 R20, [R164+0xc800] ;  /* 0x00c80000a414783b */ /* 0x000fe40000004200 */
[----:B------:R-:W-:Y:S02]  /*6a10*/  HMMA.16816.F32 R68, R4, R10, R68 ;  /* 0x0000000a0444723c */ /* 0x000fe40000001844 */
[----:B------:R-:W5:Y:S01]  /*6a20*/  LDSM.16.MT88.4 R8, [R164+0x9800] ;  /* 0x00980000a408783b */ /* 0x000f620000004200 */
[----:B------:R-:W-:Y:S04]  /*6a30*/  MUFU.EX2 R31, R31 ;  /* 0x0000001f001f7308 */ /* 0x000fe80000000800 */
[----:B-1----:R-:W-:-:S02]  /*6a40*/  F2FP.PACK_AB R4, R41, R44 ;  /* 0x0000002c2904723e */ /* 0x002fc400000000ff */
[----:B---3--:R-:W-:Y:S02]  /*6a50*/  F2FP.PACK_AB R5, R37, R40 ;  /* 0x000000282505723e */ /* 0x008fe400000000ff */
[----:B------:R-:W1:Y:S01]  /*6a60*/  MUFU.EX2 R29, R29 ;  /* 0x0000001d001d7308 */ /* 0x000e620000000800 */
[----:B------:R-:W-:Y:S02]  /*6a70*/  F2FP.PACK_AB R6, R36, R39 ;  /* 0x000000272406723e */ /* 0x000fe400000000ff */
[----:B--2---:R-:W-:-:S05]  /*6a80*/  F2FP.PACK_AB R7, R33, R38 ;  /* 0x000000262107723e */ /* 0x004fca00000000ff */
[----:B------:R-:W2:Y:S08]  /*6a90*/  MUFU.EX2 R30, R30 ;  /* 0x0000001e001e7308 */ /* 0x000eb00000000800 */
[----:B------:R-:W-:Y:S08]  /*6aa0*/  MUFU.EX2 R153, R153 ;  /* 0x0000009900997308 */ /* 0x000ff00000000800 */
[----:B------:R-:W3:Y:S01]  /*6ab0*/  MUFU.EX2 R60, R60 ;  /* 0x0000003c003c7308 */ /* 0x000ee20000000800 */
[C---:B-----5:R-:W-:Y:S07]  /*6ac0*/  HMMA.16816.F32 R112, R4.reuse, R8, R112 ;  /* 0x000000080470723c */ /* 0x060fee0000001870 */
[----:B------:R-:W-:Y:S01]  /*6ad0*/  MUFU.EX2 R149, R149 ;  /* 0x0000009500957308 */ /* 0x000fe20000000800 */
[C---:B------:R-:W-:Y:S01]  /*6ae0*/  HMMA.16816.F32 R108, R4.reuse, R10, R108 ;  /* 0x0000000a046c723c */ /* 0x040fe2000000186c */
[----:B------:R-:W5:Y:S06]  /*6af0*/  LDSM.16.MT88.4 R8, [R116+0x9800] ;  /* 0x009800007408783b */ /* 0x000f6c0000004200 */
[----:B------:R-:W1:Y:S08]  /*6b00*/  MUFU.EX2 R58, R58 ;  /* 0x0000003a003a7308 */ /* 0x000e700000000800 */
[----:B------:R-:W-:Y:S08]  /*6b10*/  MUFU.EX2 R126, R126 ;  /* 0x0000007e007e7308 */ /* 0x000ff00000000800 */
[----:B------:R-:W-:Y:S08]  /*6b20*/  MUFU.EX2 R141, R141 ;  /* 0x0000008d008d7308 */ /* 0x000ff00000000800 */
[----:B------:R-:W-:Y:S08]  /*6b30*/  MUFU.EX2 R66, R66 ;  /* 0x0000004200427308 */ /* 0x000ff00000000800 */
        /* <DEDUP_REMOVED lines=15> */
[----:B------:R-:W-:Y:S08]  /*6c30*/  MUFU.EX2 R132, R132 ;  /* 0x0000008400847308 */ /* 0x000ff00000000800 */
[----:B------:R-:W-:Y:S08]  /*6c40*/  MUFU.EX2 R47, R47 ;  /* 0x0000002f002f7308 */ /* 0x000ff00000000800 */
[----:B------:R-:W-:Y:S08]  /*6c50*/  MUFU.EX2 R188, R188 ;  /* 0x000000bc00bc7308 */ /* 0x000ff00000000800 */
[----:B------:R-:W-:Y:S01]  /*6c60*/  MUFU.EX2 R45, R45 ;  /* 0x0000002d002d7308 */ /* 0x000fe20000000800 */
[C---:B-----5:R-:W-:Y:S07]  /*6c70*/  HMMA.16816.F32 R88, R4.reuse, R8, R88 ;  /* 0x000000080458723c */ /* 0x060fee0000001858 */
[----:B------:R-:W-:Y:S01]  /*6c80*/  MUFU.EX2 R43, R43 ;  /* 0x0000002b002b7308 */ /* 0x000fe20000000800 */
        /* <DEDUP_REMOVED lines=30> */
[----:B------:R-:W-:-:S02]  /*6e70*/  F2FP.PACK_AB R4, R64, R155 ;  /* 0x0000009b4004723e */ /* 0x000fc400000000ff */
[----:B---3--:R-:W-:Y:S02]  /*6e80*/  F2FP.PACK_AB R5, R60, R153 ;  /* 0x000000993c05723e */ /* 0x008fe400000000ff */
        /* <DEDUP_REMOVED lines=21> */
[----:B------:R-:W-:Y:S01]  /*6fe0*/  F2FP.PACK_AB R5, R128, R135 ;  /* 0x000000878005723e */ /* 0x000fe200000000ff */
[----:B------:R-:W2:Y:S01]  /*6ff0*/  LDSM.16.MT88.4 R16, [R164+0xa400] ;  /* 0x00a40000a410783b */ /* 0x000ea20000004200 */
[----:B------:R-:W-:Y:S01]  /*7000*/  F2FP.PACK_AB R6, R133, R66 ;  /* 0x000000428506723e */ /* 0x000fe200000000ff */
[----:B------:R-:W-:Y:S01]  /*7010*/  FADD.FTZ R123, R123, R4 ;  /* 0x000000047b7b7221 */ /* 0x000fe20000010000 */
[----:B------:R-:W-:-:S02]  /*7020*/  F2FP.PACK_AB R4, R141, R126 ;  /* 0x0000007e8d04723e */ /* 0x000fc400000000ff */
[----:B------:R-:W-:Y:S01]  /*7030*/  F2FP.PACK_AB R7, R127, R130 ;  /* 0x000000827f07723e */ /* 0x000fe200000000ff */
[----:B------:R-:W-:-:S04]  /*7040*/  FADD.FTZ R56, R56, R123 ;  /* 0x0000007b38387221 */ /* 0x000fc80000010000 */
[----:B------:R-:W-:Y:S02]  /*7050*/  FADD.FTZ R65, R65, R56 ;  /* 0x0000003841417221 */ /* 0x000fe40000010000 */
[----:B------:R-:W-:Y:S02]  /*7060*/  HMMA.16816.F32 R104, R4, R12, R104 ;  /* 0x0000000c0468723c */ /* 0x000fe40000001868 */
[----:B------:R-:W-:-:S04]  /*7070*/  FADD.FTZ R50, R50, R65 ;  /* 0x0000004132327221 */ /* 0x000fc80000010000 */
[----:B------:R-:W-:Y:S02]  /*7080*/  FADD.FTZ R63, R63, R50 ;  /* 0x000000323f3f7221 */ /* 0x000fe40000010000 */
[----:B------:R-:W-:Y:S01]  /*7090*/  HMMA.16816.F32 R100, R4, R14, R100 ;  /* 0x0000000e0464723c */ /* 0x000fe20000001864 */
[----:B------:R-:W3:Y:S01]  /*70a0*/  LDSM.16.MT88.4 R12, [R116+0xe400] ;  /* 0x00e40000740c783b */ /* 0x000ee20000004200 */
[----:B------:R-:W-:-:S04]  /*70b0*/  FADD.FTZ R63, R42, R63 ;  /* 0x0000003f2a3f7221 */ /* 0x000fc80000010000 */
        /* <DEDUP_REMOVED lines=16> */
[----:B---3--:R-:W-:Y:S03]  /*71c0*/  HMMA.16816.F32 R72, R4, R12, R72 ;  /* 0x0000000c0448723c */ /* 0x008fe60000001848 */
[----:B------:R-:W-:-:S04]  /*71d0*/  FADD.FTZ R149, R149, R60 ;  /* 0x0000003c95957221 */ /* 0x000fc80000010000 */
[----:B------:R-:W-:Y:S02]  /*71e0*/  FADD.FTZ R58, R58, R149 ;  /* 0x000000953a3a7221 */ /* 0x000fe40000010000 */
[--C-:B------:R-:W-:Y:S01]  /*71f0*/  FFMA.FTZ R12, R49, c[0x0][0x23c], -R46.reuse ;  /* 0x00008f00310c7a23 */ /* 0x100fe2000001082e */
[----:B------:R-:W-:Y:S01]  /*7200*/  HMMA.16816.F32 R68, R4, R14, R68 ;  /* 0x0000000e0444723c */ /* 0x000fe20000001844 */
[----:B------:R3:W4:Y:S01]  /*7210*/  MUFU.EX2 R49, R51 ;  /* 0x0000003300317308 */ /* 0x0007220000000800 */
[----:B------:R-:W-:Y:S02]  /*7220*/  FFMA.FTZ R46, R27, c[0x0][0x23c], -R46 ;  /* 0x00008f001b2e7a23 */ /* 0x000fe4000001082e */
[----:B------:R-:W-:-:S04]  /*7230*/  FADD.FTZ R135, R135, R58 ;  /* 0x0000003a87877221 */ /* 0x000fc80000010000 */
[----:B-1----:R-:W-:Y:S01]  /*7240*/  HMMA.16816.F32 R80, R4, R8, R80 ;  /* 0x000000080450723c */ /* 0x002fe20000001850 */
[----:B------:R1:W5:Y:S01]  /*7250*/  MUFU.EX2 R56, R12 ;  /* 0x0000000c00387308 */ /* 0x0003620000000800 */
[----:B------:R-:W-:-:S04]  /*7260*/  FADD.FTZ R135, R128, R135 ;  /* 0x0000008780877221 */ /* 0x000fc80000010000 */
[----:B------:R-:W-:Y:S02]  /*7270*/  FADD.FTZ R130, R130, R135 ;  /* 0x0000008782827221 */ /* 0x000fe40000010000 */
[C---:B------:R-:W-:Y:S01]  /*7280*/  HMMA.16816.F32 R76, R4.reuse, R10, R76 ;  /* 0x0000000a044c723c */ /* 0x040fe2000000184c */
[----:B------:R-:W5:Y:S01]  /*7290*/  LDSM.16.MT88.4 R8, [R164+0xa800] ;  /* 0x00a80000a408783b */ /* 0x000f620000004200 */
[----:B---3--:R-:W-:Y:S01]  /*72a0*/  FADD.FTZ R51, R67, R134 ;  /* 0x0000008643337221 */ /* 0x008fe20000010000 */
[----:B------:R-:W-:Y:S01]  /*72b0*/  MUFU.EX2 R46, R46 ;  /* 0x0000002e002e7308 */ /* 0x000fe20000000800 */
[----:B------:R-:W-:Y:S02]  /*72c0*/  FADD.FTZ R127, R127, R130 ;  /* 0x000000827f7f7221 */ /* 0x000fe40000010000 */
[----:B------:R-:W-:Y:S02]  /*72d0*/  FADD.FTZ R51, R26, R51 ;  /* 0x000000331a337221 */ /* 0x000fe40000010000 */
[----:B--2---:R-:W-:Y:S01]  /*72e0*/  HMMA.16816.F32 R88, R4, R16, R88 ;  /* 0x000000100458723c */ /* 0x004fe20000001858 */
[----:B-1----:R-:W1:Y:S01]  /*72f0*/  LDSM.16.MT88.4 R12, [R116+0xc800] ;  /* 0x00c80000740c783b */ /* 0x002e620000004200 */
[----:B------:R-:W-:-:S03]  /*7300*/  FADD.FTZ R44, R44, R51 ;  /* 0x000000332c2c7221 */ /* 0x000fc60000010000 */
[----:B------:R-:W2:Y:S01]  /*7310*/  LDSM.16.MT88.4 R24, [R116+0xa800] ;  /* 0x00a800007418783b */ /* 0x000ea20000004200 */
[----:B------:R-:W-:Y:S02]  /*7320*/  FADD.FTZ R44, R41, R44 ;  /* 0x0000002c292c7221 */ /* 0x000fe40000010000 */
[----:B------:R-:W-:Y:S01]  /*7330*/  HMMA.16816.F32 R84, R4, R18, R84 ;  /* 0x000000120454723c */ /* 0x000fe20000001854 */
[----:B------:R-:W-:Y:S01]  /*7340*/  LDSM.16.MT88.4 R16, [R116+0xe800] ;  /* 0x00e800007410783b */ /* 0x000fe20000004200 */
[----:B------:R-:W-:-:S04]  /*7350*/  FADD.FTZ R39, R39, R44 ;  /* 0x0000002c27277221 */ /* 0x000fc80000010000 */
[----:B------:R-:W-:Y:S01]  /*7360*/  FADD.FTZ R36, R36, R39 ;  /* 0x0000002724247221 */ /* 0x000fe20000010000 */
[----:B------:R-:W-:Y:S02]  /*7370*/  F2FP.PACK_AB R4, R59, R54 ;  /* 0x000000363b04723e */ /* 0x000fe400000000ff */
[----:B----4-:R-:W-:Y:S01]  /*7380*/  F2FP.PACK_AB R5, R49, R132 ;  /* 0x000000843105723e */ /* 0x010fe200000000ff */
[----:B------:R-:W-:Y:S01]  /*7390*/  FADD.FTZ R35, R35, R36 ;  /* 0x0000002423237221 */ /* 0x000fe20000010000 */
[----:B------:R-:W-:Y:S01]  /*73a0*/  F2FP.PACK_AB R6, R55, R52 ;  /* 0x000000343706723e */ /* 0x000fe200000000ff */
[----:B------:R-:W-:Y:S01]  /*73b0*/  FADD.FTZ R132, R132, R127 ;  /* 0x0000007f84847221 */ /* 0x000fe20000010000 */
[----:B-----5:R-:W-:Y:S01]  /*73c0*/  F2FP.PACK_AB R7, R47, R56 ;  /* 0x000000382f07723e */ /* 0x020fe200000000ff */
[----:B------:R-:W-:Y:S02]  /*73d0*/  FADD.FTZ R32, R32, R35 ;  /* 0x0000002320207221 */ /* 0x000fe40000010000 */
[----:B------:R-:W-:-:S02]  /*73e0*/  FADD.FTZ R49, R49, R132 ;  /* 0x0000008431317221 */ /* 0x000fc40000010000 */
[----:B------:R-:W-:Y:S02]  /*73f0*/  FADD.FTZ R31, R31, R32 ;  /* 0x000000201f1f7221 */ /* 0x000fe40000010000 */
[C---:B------:R-:W-:Y:S01]  /*7400*/  HMMA.16816.F32 R96, R4.reuse, R20, R96 ;  /* 0x000000140460723c */ /* 0x040fe20000001860 */
[----:B------:R-:W-:Y:S02]  /*7410*/  FADD.FTZ R56, R56, R49 ;  /* 0x0000003138387221 */ /* 0x000fe40000010000 */
[----:B------:R-:W-:Y:S02]  /*7420*/  FADD.FTZ R28, R28, R31 ;  /* 0x0000001f1c1c7221 */ /* 0x000fe40000010000 */
[----:B------:R-:W-:Y:S02]  /*7430*/  FADD.FTZ R47, R47, R56 ;  /* 0x000000382f2f7221 */ /* 0x000fe40000010000 */
[----:B------:R-:W-:Y:S01]  /*7440*/  FADD.FTZ R155, R155, R28 ;  /* 0x0000001c9b9b7221 */ /* 0x000fe20000010000 */
[----:B------:R-:W-:Y:S03]  /*7450*/  HMMA.16816.F32 R112, R4, R8, R112 ;  /* 0x000000080470723c */ /* 0x000fe60000001870 */
[----:B------:R-:W-:-:S04]  /*7460*/  FADD.FTZ R64, R64, R155 ;  /* 0x0000009b40407221 */ /* 0x000fc80000010000 */
[----:B------:R-:W-:Y:S01]  /*7470*/  FADD.FTZ R3, R151, R64 ;  /* 0x0000004097037221 */ /* 0x000fe20000010000 */
[----:B------:R-:W-:Y:S01]  /*7480*/  HMMA.16816.F32 R108, R4, R10, R108 ;  /* 0x0000000a046c723c */ /* 0x000fe2000000186c */
[----:B------:R-:W3:Y:S02]  /*7490*/  LDSM.16.MT88.4 R8, [R164+0xe800] ;  /* 0x00e80000a408783b */ /* 0x000ee40000004200 */
        /* <DEDUP_REMOVED lines=9> */
[----:B--2---:R-:W-:Y:S01]  /*7530*/  HMMA.16816.F32 R104, R4, R24, R104 ;  /* 0x000000180468723c */ /* 0x004fe20000001868 */
[----:B------:R-:W-:Y:S02]  /*7540*/  MUFU.EX2 R24, R61 ;  /* 0x0000003d00187308 */ /* 0x000fe40000000800 */
[----:B------:R-:W-:-:S04]  /*7550*/  FADD.FTZ R59, R59, R54 ;  /* 0x000000363b3b7221 */ /* 0x000fc80000010000 */
[----:B------:R-:W-:Y:S01]  /*7560*/  FADD.FTZ R52, R52, R59 ;  /* 0x0000003b34347221 */ /* 0x000fe20000010000 */
[----:B------:R-:W-:Y:S01]  /*7570*/  HMMA.16816.F32 R100, R4, R26, R100 ;  /* 0x0000001a0464723c */ /* 0x000fe20000001864 */
[----:B------:R-:W2:Y:S02]  /*7580*/  MUFU.EX2 R27, R57 ;  /* 0x00000039001b7308 */ /* 0x000ea40000000800 */
[----:B------:R-:W-:-:S05]  /*7590*/  FADD.FTZ R55, R55, R52 ;  /* 0x0000003437377221 */ /* 0x000fca0000010000 */
[C---:B------:R-:W-:Y:S01]  /*75a0*/  HMMA.16816.F32 R92, R4.reuse, R22, R92 ;  /* 0x00000016045c723c */ /* 0x040fe2000000185c */
[----:B------:R-:W-:Y:S01]  /*75b0*/  MUFU.EX2 R25, R53 ;  /* 0x0000003500197308 */ /* 0x000fe20000000800 */
[----:B------:R-:W-:Y:S06]  /*75c0*/  LDSM.16.MT88.4 R20, [R164+0xac00] ;  /* 0x00ac0000a414783b */ /* 0x000fec0000004200 */
[C---:B---3--:R-:W-:Y:S01]  /*75d0*/  HMMA.16816.F32 R80, R4.reuse, R8, R80 ;  /* 0x000000080450723c */ /* 0x048fe20000001850 */
[----:B------:R-:W3:Y:S07]  /*75e0*/  MUFU.EX2 R26, R48 ;  /* 0x00000030001a7308 */ /* 0x000eee0000000800 */
[C---:B------:R-:W-:Y:S01]  /*75f0*/  HMMA.16816.F32 R76, R4.reuse, R10, R76 ;  /* 0x0000000a044c723c */ /* 0x040fe2000000184c */
[----:B------:R-:W4:Y:S07]  /*7600*/  LDSM.16.MT88.4 R8, [R164+0xcc00] ;  /* 0x00cc0000a408783b */ /* 0x000f2e0000004200 */
[C---:B------:R-:W-:Y:S08]  /*7610*/  HMMA.16816.F32 R72, R4.reuse, R16, R72 ;  /* 0x000000100448723c */ /* 0x040ff00000001848 */
[----:B------:R-:W-:Y:S01]  /*7620*/  HMMA.16816.F32 R68, R4, R18, R68 ;  /* 0x000000120444723c */ /* 0x000fe20000001844 */
[----:B------:R-:W5:Y:S06]  /*7630*/  LDSM.16.MT88.4 R16, [R116+0xcc00] ;  /* 0x00cc00007410783b */ /* 0x000f6c0000004200 */
[----:B--2---:R-:W-:Y:S01]  /*7640*/  F2FP.PACK_AB R4, R27, R24 ;  /* 0x000000181b04723e */ /* 0x004fe200000000ff */
[----:B------:R-:W-:Y:S01]  /*7650*/  FADD.FTZ R24, R24, R55 ;  /* 0x0000003718187221 */ /* 0x000fe20000010000 */
[----:B---3--:R-:W-:Y:S01]  /*7660*/  F2FP.PACK_AB R5, R45, R26 ;  /* 0x0000001a2d05723e */ /* 0x008fe200000000ff */
[----:B------:R-:W-:Y:S01]  /*7670*/  FADD.FTZ R26, R26, R47 ;  /* 0x0000002f1a1a7221 */ /* 0x000fe20000010000 */
[----:B------:R-:W-:Y:S01]  /*7680*/  F2FP.PACK_AB R6, R188, R25 ;  /* 0x00000019bc06723e */ /* 0x000fe200000000ff */
[----:B------:R-:W-:Y:S01]  /*7690*/  FADD.FTZ R24, R27, R24 ;  /* 0x000000181b187221 */ /* 0x000fe20000010000 */
[----:B------:R-:W-:Y:S01]  /*76a0*/  F2FP.PACK_AB R7, R46, R43 ;  /* 0x0000002b2e07723e */ /* 0x000fe200000000ff */
[----:B------:R-:W-:-:S02]  /*76b0*/  FADD.FTZ R26, R45, R26 ;  /* 0x0000001a2d1a7221 */ /* 0x000fc40000010000 */
[----:B------:R-:W-:Y:S02]  /*76c0*/  FADD.FTZ R25, R25, R24 ;  /* 0x0000001819197221 */ /* 0x000fe40000010000 */
[----:B------:R-:W-:Y:S02]  /*76d0*/  FADD.FTZ R43, R43, R26 ;  /* 0x0000001a2b2b7221 */ /* 0x000fe40000010000 */
[----:B-1----:R-:W-:Y:S01]  /*76e0*/  HMMA.16816.F32 R104, R4, R12, R104 ;  /* 0x0000000c0468723c */ /* 0x002fe20000001868 */
[----:B------:R-:W-:Y:S02]  /*76f0*/  FADD.FTZ R188, R188, R25 ;  /* 0x00000019bcbc7221 */ /* 0x000fe40000010000 */
[----:B------:R-:W-:-:S05]  /*7700*/  FADD.FTZ R187, R46, R43 ;  /* 0x0000002b2ebb7221 */ /* 0x000fca0000010000 */
[C---:B------:R-:W-:Y:S01]  /*7710*/  HMMA.16816.F32 R100, R4.reuse, R14, R100 ;  /* 0x0000000e0464723c */ /* 0x040fe20000001864 */
[----:B------:R-:W1:Y:S07]  /*7720*/  LDSM.16.MT88.4 R12, [R164+0xec00] ;  /* 0x00ec0000a40c783b */ /* 0x000e6e0000004200 */
[C---:B----4-:R-:W-:Y:S08]  /*7730*/  HMMA.16816.F32 R96, R4.reuse, R8, R96 ;  /* 0x000000080460723c */ /* 0x050ff00000001860 */
[C---:B------:R-:W-:Y:S01]  /*7740*/  HMMA.16816.F32 R92, R4.reuse, R10, R92 ;  /* 0x0000000a045c723c */ /* 0x040fe2000000185c */
[----:B------:R-:W2:Y:S07]  /*7750*/  LDSM.16.MT88.4 R8, [R116+0xec00] ;  /* 0x00ec00007408783b */ /* 0x000eae0000004200 */
[C---:B------:R-:W-:Y:S08]  /*7760*/  HMMA.16816.F32 R112, R4.reuse, R20, R112 ;  /* 0x000000140470723c */ /* 0x040ff00000001870 */
[C---:B------:R-:W-:Y:S08]  /*7770*/  HMMA.16816.F32 R108, R4.reuse, R22, R108 ;  /* 0x00000016046c723c */ /* 0x040ff0000000186c */
[C---:B-----5:R-:W-:Y:S08]  /*7780*/  HMMA.16816.F32 R88, R4.reuse, R16, R88 ;  /* 0x000000100458723c */ /* 0x060ff00000001858 */
[C---:B------:R-:W-:Y:S08]  /*7790*/  HMMA.16816.F32 R84, R4.reuse, R18, R84 ;  /* 0x000000120454723c */ /* 0x040ff00000001854 */
[C---:B-1----:R-:W-:Y:S08]  /*77a0*/  HMMA.16816.F32 R80, R4.reuse, R12, R80 ;  /* 0x0000000c0450723c */ /* 0x042ff00000001850 */
[C---:B------:R-:W-:Y:S08]  /*77b0*/  HMMA.16816.F32 R76, R4.reuse, R14, R76 ;  /* 0x0000000e044c723c */ /* 0x040ff0000000184c */
[C---:B--2---:R-:W-:Y:S08]  /*77c0*/  HMMA.16816.F32 R72, R4.reuse, R8, R72 ;  /* 0x000000080448723c */ /* 0x044ff00000001848 */
        /* <DEDUP_REMOVED lines=64> */
.L_x_1273:
[----:B------:R-:W-:-:S04]  /*7bd0*/  LEA R8, -R121, RZ, 0x7 ;  /* 0x000000ff79087211 */ /* 0x000fc800078e39ff */
[----:B------:R-:W-:Y:S02]  /*7be0*/  SHF.R.S32.HI R5, RZ, 0x1f, R8 ;  /* 0x0000001fff057819 */ /* 0x000fe40000011408 */
.L_x_1274:
        /* <DEDUP_REMOVED lines=75> */
[C---:B------:R-:W-:Y:S01]  /*80a0*/  @!P2 LEA R26, P0, R124.reuse, c[0x0][0x170], 0x1 ;  /* 0x00005c007c1aaa11 */ /* 0x040fe200078008ff */
[----:B------:R-:W-:Y:S01]  /*80b0*/  @!PT LDS RZ, [RZ] ;  /* 0x00000000fffff984 */ /* 0x000fe20000000800 */
[----:B------:R-:W-:Y:S01]  /*80c0*/  @!PT LDS RZ, [RZ] ;  /* 0x00000000fffff984 */ /* 0x000fe20000000800 */
[----:B------:R-:W-:Y:S01]  /*80d0*/  @!PT LDS RZ, [RZ] ;  /* 0x00000000fffff984 */ /* 0x000fe20000000800 */
[----:B------:R3:W-:Y:S01]  /*80e0*/  @!P2 LDGSTS.E.BYPASS.LTC128B.128 [R175+0xd800], [R8.64+0x80] ;  /* 0x0d80008008afafae */ /* 0x0007e2000b901d46 */
[----:B------:R-:W-:Y:S01]  /*80f0*/  @!P3 LEA.HI.X R29, R3, c[0x0][0x174], R4, 0x1, P1 ;  /* 0x00005d00031dba11 */ /* 0x000fe200008f0c04 */
[----:B------:R-:W-:Y:S01]  /*8100*/  IMAD.MOV.U32 R189, RZ, RZ, R143 ;  /* 0x000000ffffbd7224 */ /* 0x000fe200078e008f */
[----:B------:R-:W-:Y:S01]  /*8110*/  @!P2 LEA.HI.X R27, R124, c[0x0][0x174], R5, 0x1, P0 ;  /* 0x00005d007c1baa11 */ /* 0x000fe200000f0c05 */
        /* <DEDUP_REMOVED lines=164> */
[----:B------:R-:W2:Y:S01]  /*8b60*/  LDSM.16.M88.4 R124, [R118+0x7800] ;  /* 0x00780000767c783b */ /* 0x000ea20000000200 */
[----:B------:R-:W-:-:S02]  /*8b70*/  FMUL.FTZ R58, R58, c[0x0][0x2ec] ;  /* 0x0000bb003a3a7a20 */ /* 0x000fc40000410000 */
[----:B------:R-:W-:-:S04]  /*8b80*/  FMUL.FTZ R134, R59, c[0x0][0x2ec] ;  /* 0x0000bb003b867a20 */ /* 0x000fc80000410000 */
[----:B------:R-:W-:Y:S02]  /*8b90*/  FMUL.FTZ R59, R52, c[0x0][0x2ec] ;  /* 0x0000bb00343b7a20 */ /* 0x000fe40000410000 */
[----:B------:R-:W-:Y:S01]  /*8ba0*/  FMUL.FTZ R52, R53, c[0x0][0x2ec] ;  /* 0x0000bb0035347a20 */ /* 0x000fe20000410000 */
[----:B------:R-:W-:Y:S01]  /*8bb0*/  MUFU.TANH R134, R134 ;  /* 0x0000008600867308 */ /* 0x000fe20000002400 */
[----:B------:R-:W-:Y:S02]  /*8bc0*/  FMUL.FTZ R53, R54, c[0x0][0x2ec] ;  /* 0x0000bb0036357a20 */ /* 0x000fe40000410000 */
[----:B------:R-:W-:Y:S02]  /*8bd0*/  FMUL.FTZ R55, R55, c[0x0][0x2ec] ;  /* 0x0000bb0037377a20 */ /* 0x000fe40000410000 */
[----:B------:R-:W-:Y:S02]  /*8be0*/  FMUL.FTZ R3, R66, c[0x0][0x2ec] ;  /* 0x0000bb0042037a20 */ /* 0x000fe40000410000 */
[----:B------:R-:W-:Y:S01]  /*8bf0*/  FMUL.FTZ R65, R65, c[0x0][0x2ec] ;  /* 0x0000bb0041417a20 */ /* 0x000fe20000410000 */
[----:B------:R-:W-:Y:S01]  /*8c00*/  MUFU.TANH R66, R58 ;  /* 0x0000003a00427308 */ /* 0x000fe20000002400 */
[----:B------:R-:W-:-:S04]  /*8c10*/  FMUL.FTZ R67, R67, c[0x0][0x2ec] ;  /* 0x0000bb0043437a20 */ /* 0x000fc80000410000 */
[----:B------:R-:W-:Y:S01]  /*8c20*/  FMUL.FTZ R63, R63, c[0x0][0x2ec] ;  /* 0x0000bb003f3f7a20 */ /* 0x000fe20000410000 */
[C---:B-1----:R-:W-:Y:S02]  /*8c30*/  HMMA.16816.F32 R40, R128.reuse, R120, R40 ;  /* 0x000000788028723c */ /* 0x042fe40000001828 */
[----:B------:R-:W-:Y:S06]  /*8c40*/  MUFU.TANH R59, R59 ;  /* 0x0000003b003b7308 */ /* 0x000fec0000002400 */
[C---:B------:R-:W-:Y:S01]  /*8c50*/  HMMA.16816.F32 R36, R128.reuse, R122, R36 ;  /* 0x0000007a8024723c */ /* 0x040fe20000001824 */
[----:B------:R-:W1:Y:S01]  /*8c60*/  LDSM.16.M88.4 R120, [R118+0x8400] ;  /* 0x008400007678783b */ /* 0x000e620000000200 */
[----:B------:R-:W-:Y:S06]  /*8c70*/  MUFU.TANH R53, R53 ;  /* 0x0000003500357308 */ /* 0x000fec0000002400 */
[C---:B--2---:R-:W-:Y:S02]  /*8c80*/  HMMA.16816.F32 R48, R128.reuse, R124, R48 ;  /* 0x0000007c8030723c */ /* 0x044fe40000001830 */
[----:B------:R-:W-:Y:S06]  /*8c90*/  MUFU.TANH R65, R65 ;  /* 0x0000004100417308 */ /* 0x000fec0000002400 */
[----:B------:R-:W-:Y:S01]  /*8ca0*/  HMMA.16816.F32 R44, R128, R126, R44 ;  /* 0x0000007e802c723c */ /* 0x000fe2000000182c */
[----:B------:R-:W2:Y:S01]  /*8cb0*/  LDSM.16.M88.4 R124, [R118+0x8000] ;  /* 0x00800000767c783b */ /* 0x000ea20000000200 */
[----:B------:R-:W-:Y:S01]  /*8cc0*/  FMUL.FTZ R41, R41, c[0x0][0x2ec] ;  /* 0x0000bb0029297a20 */ /* 0x000fe20000410000 */
[----:B------:R-:W-:Y:S01]  /*8cd0*/  MUFU.TANH R67, R67 ;  /* 0x0000004300437308 */ /* 0x000fe20000002400 */
[----:B------:R-:W-:-:S02]  /*8ce0*/  FMUL.FTZ R40, R40, c[0x0][0x2ec] ;  /* 0x0000bb0028287a20 */ /* 0x000fc40000410000 */
[----:B------:R-:W-:Y:S02]  /*8cf0*/  FMUL.FTZ R42, R42, c[0x0][0x2ec] ;  /* 0x0000bb002a2a7a20 */ /* 0x000fe40000410000 */
[----:B------:R-:W-:Y:S02]  /*8d00*/  FMUL.FTZ R37, R37, c[0x0][0x2ec] ;  /* 0x0000bb0025257a20 */ /* 0x000fe40000410000 */
[----:B------:R-:W-:Y:S01]  /*8d10*/  FMUL.FTZ R36, R36, c[0x0][0x2ec] ;  /* 0x0000bb0024247a20 */ /* 0x000fe20000410000 */
[----:B------:R3:W-:Y:S01]  /*8d20*/  MUFU.TANH R197, R41 ;  /* 0x0000002900c57308 */ /* 0x0007e20000002400 */
[----:B------:R-:W-:Y:S02]  /*8d30*/  FMUL.FTZ R38, R38, c[0x0][0x2ec] ;  /* 0x0000bb0026267a20 */ /* 0x000fe40000410000 */
[----:B------:R-:W-:Y:S02]  /*8d40*/  FMUL.FTZ R202, R39, c[0x0][0x2ec] ;  /* 0x0000bb0027ca7a20 */ /* 0x000fe40000410000 */
[----:B------:R-:W-:-:S02]  /*8d50*/  FMUL.FTZ R48, R48, c[0x0][0x2ec] ;  /* 0x0000bb0030307a20 */ /* 0x000fc40000410000 */
[----:B------:R-:W-:Y:S01]  /*8d60*/  FMUL.FTZ R50, R50, c[0x0][0x2ec] ;  /* 0x0000bb0032327a20 */ /* 0x000fe20000410000 */
[----:B------:R-:W-:Y:S01]  /*8d70*/  MUFU.TANH R195, R37 ;  /* 0x0000002500c37308 */ /* 0x000fe20000002400 */
[----:B------:R-:W-:Y:S02]  /*8d80*/  FMUL.FTZ R49, R49, c[0x0][0x2ec] ;  /* 0x0000bb0031317a20 */ /* 0x000fe40000410000 */
[----:B------:R-:W-:Y:S02]  /*8d90*/  FMUL.FTZ R51, R51, c[0x0][0x2ec] ;  /* 0x0000bb0033337a20 */ /* 0x000fe40000410000 */
[----:B------:R-:W-:Y:S01]  /*8da0*/  FMUL.FTZ R44, R44, c[0x0][0x2ec] ;  /* 0x0000bb002c2c7a20 */ /* 0x000fe20000410000 */
[----:B-1----:R-:W-:Y:S01]  /*8db0*/  HMMA.16816.F32 R24, R128, R120, R24 ;  /* 0x000000788018723c */ /* 0x002fe20000001818 */
[----:B------:R-:W-:Y:S01]  /*8dc0*/  FMUL.FTZ R46, R46, c[0x0][0x2ec] ;  /* 0x0000bb002e2e7a20 */ /* 0x000fe20000410000 */
[----:B------:R-:W-:Y:S01]  /*8dd0*/  MUFU.TANH R132, R50 ;  /* 0x0000003200847308 */ /* 0x000fe20000002400 */
[----:B---3--:R-:W-:-:S02]  /*8de0*/  IMAD.SHL.U32 R41, R176, 0x80, RZ ;  /* 0x00000080b0297824 */ /* 0x008fc400078e00ff */
[----:B------:R-:W-:Y:S02]  /*8df0*/  FMUL.FTZ R45, R45, c[0x0][0x2ec] ;  /* 0x0000bb002d2d7a20 */ /* 0x000fe40000410000 */
[----:B------:R-:W-:Y:S01]  /*8e00*/  FMUL.FTZ R47, R47, c[0x0][0x2ec] ;  /* 0x0000bb002f2f7a20 */ /* 0x000fe20000410000 */
[----:B------:R-:W-:Y:S01]  /*8e10*/  HMMA.16816.F32 R20, R128, R122, R20 ;  /* 0x0000007a8014723c */ /* 0x000fe20000001814 */
[----:B------:R-:W1:Y:S01]  /*8e20*/  LDSM.16.M88.4 R120, [R118+0x8c00] ;  /* 0x008c00007678783b */ /* 0x000e620000000200 */
[----:B------:R-:W-:Y:S01]  /*8e30*/  MUFU.TANH R193, R40 ;  /* 0x0000002800c17308 */ /* 0x000fe20000002400 */
[----:B------:R-:W-:-:S05]  /*8e40*/  FMUL.FTZ R43, R43, c[0x0][0x2ec] ;  /* 0x0000bb002b2b7a20 */ /* 0x000fca0000410000 */
[C---:B--2---:R-:W-:Y:S02]  /*8e50*/  HMMA.16816.F32 R32, R128.reuse, R124, R32 ;  /* 0x0000007c8020723c */ /* 0x044fe40000001820 */
[----:B------:R-:W-:Y:S06]  /*8e60*/  MUFU.TANH R198, R42 ;  /* 0x0000002a00c67308 */ /* 0x000fec0000002400 */
[----:B------:R-:W-:Y:S01]  /*8e70*/  HMMA.16816.F32 R28, R128, R126, R28 ;  /* 0x0000007e801c723c */ /* 0x000fe2000000181c */
[----:B------:R-:W2:Y:S01]  /*8e80*/  LDSM.16.M88.4 R124, [R118+0x8800] ;  /* 0x00880000767c783b */ /* 0x000ea20000000200 */
[----:B------:R-:W-:Y:S01]  /*8e90*/  FMUL.FTZ R141, R24, c[0x0][0x2ec] ;  /* 0x0000bb00188d7a20 */ /* 0x000fe20000410000 */
[----:B------:R-:W-:Y:S01]  /*8ea0*/  LOP3.LUT R24, R41, 0x28, R138, 0xfe, !PT ;  /* 0x0000002829187812 */ /* 0x000fe200078efe8a */
[----:B------:R-:W-:Y:S01]  /*8eb0*/  MUFU.TANH R191, R36 ;  /* 0x0000002400bf7308 */ /* 0x000fe20000002400 */
[----:B------:R-:W-:Y:S01]  /*8ec0*/  FMUL.FTZ R26, R26, c[0x0][0x2ec] ;  /* 0x0000bb001a1a7a20 */ /* 0x000fe20000410000 */
[----:B------:R-:W-:-:S04]  /*8ed0*/  DEPBAR.LE SB0, 0x0 ;  /* 0x000080000000791a */ /* 0x000fc80000000000 */
[----:B------:R-:W-:Y:S01]  /*8ee0*/  FMUL.FTZ R145, R20, c[0x0][0x2ec] ;  /* 0x0000bb0014917a20 */ /* 0x000fe20000410000 */
[--C-:B------:R-:W-:Y:S01]  /*8ef0*/  LOP3.LUT R20, R41, 0x38, R138.reuse, 0xfe, !PT ;  /* 0x0000003829147812 */ /* 0x100fe200078efe8a */
[----:B------:R-:W-:Y:S01]  /*8f00*/  MUFU.TANH R194, R38 ;  /* 0x0000002600c27308 */ /* 0x000fe20000002400 */
[----:B------:R-:W-:Y:S02]  /*8f10*/  FMUL.FTZ R22, R22, c[0x0][0x2ec] ;  /* 0x0000bb0016167a20 */ /* 0x000fe40000410000 */
[----:B------:R-:W-:Y:S02]  /*8f20*/  FMUL.FTZ R25, R25, c[0x0][0x2ec] ;  /* 0x0000bb0019197a20 */ /* 0x000fe40000410000 */
[----:B------:R-:W-:Y:S01]  /*8f30*/  FMUL.FTZ R153, R32, c[0x0][0x2ec] ;  /* 0x0000bb0020997a20 */ /* 0x000fe20000410000 */
[--C-:B------:R-:W-:Y:S01]  /*8f40*/  LOP3.LUT R32, R41, 0x8, R138.reuse, 0xfe, !PT ;  /* 0x0000000829207812 */ /* 0x100fe200078efe8a */
[----:B------:R-:W-:Y:S01]  /*8f50*/  FMUL.FTZ R34, R34, c[0x0][0x2ec] ;  /* 0x0000bb0022227a20 */ /* 0x000fe20000410000 */
[----:B------:R-:W-:Y:S01]  /*8f60*/  MUFU.TANH R141, R141 ;  /* 0x0000008d008d7308 */ /* 0x000fe20000002400 */
[----:B------:R-:W-:Y:S01]  /*8f70*/  FMUL.FTZ R181, R33, c[0x0][0x2ec] ;  /* 0x0000bb0021b57a20 */ /* 0x000fe20000410000 */
[CC--:B------:R-:W-:Y:S01]  /*8f80*/  ISETP.GE.AND P0, PT, R32.reuse, R140.reuse, PT ;  /* 0x0000008c2000720c */ /* 0x0c0fe20003f06270 */
[----:B------:R-:W-:Y:S01]  /*8f90*/  FMUL.FTZ R35, R35, c[0x0][0x2ec] ;  /* 0x0000bb0023237a20 */ /* 0x000fe20000410000 */
[----:B------:R-:W-:Y:S01]  /*8fa0*/  ISETP.GE.AND P5, PT, R32, R139, PT ;  /* 0x0000008b2000720c */ /* 0x000fe20003fa6270 */
[C---:B-1----:R-:W-:Y:S01]  /*8fb0*/  HMMA.16816.F32 R8, R128.reuse, R120, R8 ;  /* 0x000000788008723c */ /* 0x042fe20000001808 */
[C-C-:B------:R-:W-:Y:S01]  /*8fc0*/  LOP3.LUT R32, R41.reuse, 0x10, R138.reuse, 0xfe, !PT ;  /* 0x0000001029207812 */ /* 0x140fe200078efe8a */
[----:B------:R-:W-:Y:S01]  /*8fd0*/  FMUL.FTZ R150, R30, c[0x0][0x2ec] ;  /* 0x0000bb001e967a20 */ /* 0x000fe20000410000 */
[----:B------:R-:W-:Y:S01]  /*8fe0*/  LOP3.LUT R30, R41, 0x20, R138, 0xfe, !PT ;  /* 0x00000020291e7812 */ /* 0x000fe200078efe8a */
[----:B------:R-:W-:Y:S01]  /*8ff0*/  FMUL.FTZ R155, R28, c[0x0][0x2ec] ;  /* 0x0000bb001c9b7a20 */ /* 0x000fe20000410000 */
[----:B------:R-:W-:Y:S01]  /*9000*/  ISETP.GE.AND P1, PT, R32, R140, PT ;  /* 0x0000008c2000720c */ /* 0x000fe20003f26270 */
[----:B------:R-:W-:Y:S01]  /*9010*/  MUFU.TANH R153, R153 ;  /* 0x0000009900997308 */ /* 0x000fe20000002400 */
[----:B------:R-:W-:Y:S01]  /*9020*/  FMUL.FTZ R121, R64, c[0x0][0x2ec] ;  /* 0x0000bb0040797a20 */ /* 0x000fe20000410000 */
[----:B------:R-:W-:Y:S01]  /*9030*/  HMMA.16816.F32 R4, R128, R122, R4 ;  /* 0x0000007a8004723c */ /* 0x000fe20000001804 */
[----:B------:R-:W-:-:S02]  /*9040*/  FMUL.FTZ R64, R60, c[0x0][0x2ec] ;  /* 0x0000bb003c407a20 */ /* 0x000fc40000410000 */
[----:B------:R-:W-:Y:S02]  /*9050*/  FMUL.FTZ R60, R61, c[0x0][0x2ec] ;  /* 0x0000bb003d3c7a20 */ /* 0x000fe40000410000 */
[----:B------:R-:W-:Y:S01]  /*9060*/  FMUL.FTZ R61, R62, c[0x0][0x2ec] ;  /* 0x0000bb003e3d7a20 */ /* 0x000fe20000410000 */
[----:B------:R-:W-:Y:S01]  /*9070*/  MUFU.TANH R154, R34 ;  /* 0x00000022009a7308 */ /* 0x000fe20000002400 */
[----:B------:R-:W-:Y:S01]  /*9080*/  FMUL.FTZ R62, R56, c[0x0][0x2ec] ;  /* 0x0000bb00383e7a20 */ /* 0x000fe20000410000 */
[C---:B--2---:R-:W-:Y:S01]  /*9090*/  HMMA.16816.F32 R16, R128.reuse, R124, R16 ;  /* 0x0000007c8010723c */ /* 0x044fe20000001810 */
[----:B------:R-:W-:Y:S02]  /*90a0*/  FMUL.FTZ R56, R57, c[0x0][0x2ec] ;  /* 0x0000bb0039387a20 */ /* 0x000fe40000410000 */
[----:B------:R-:W-:Y:S02]  /*90b0*/  FMUL.FTZ R29, R29, c[0x0][0x2ec] ;  /* 0x0000bb001d1d7a20 */ /* 0x000fe40000410000 */
[----:B------:R-:W-:Y:S01]  /*90c0*/  FMUL.FTZ R31, R31, c[0x0][0x2ec] ;  /* 0x0000bb001f1f7a20 */ /* 0x000fe20000410000 */
[----:B------:R-:W1:Y:S01]  /*90d0*/  MUFU.TANH R64, R64 ;  /* 0x0000004000407308 */ /* 0x000e620000002400 */
[----:B------:R-:W-:Y:S01]  /*90e0*/  FMUL.FTZ R27, R27, c[0x0][0x2ec] ;  /* 0x0000bb001b1b7a20 */ /* 0x000fe20000410000 */
[----:B------:R-:W-:Y:S01]  /*90f0*/  HMMA.16816.F32 R12, R128, R126, R12 ;  /* 0x0000007e800c723c */ /* 0x000fe2000000180c */
[----:B------:R-:W-:Y:S01]  /*9100*/  FMUL.FTZ R151, R8, c[0x0][0x2ec] ;  /* 0x0000bb0008977a20 */ /* 0x000fe20000410000 */
[----:B------:R-:W-:Y:S01]  /*9110*/  LOP3.LUT R8, R41, 0x68, R138, 0xfe, !PT ;  /* 0x0000006829087812 */ /* 0x000fe200078efe8a */
[----:B------:R-:W-:-:S02]  /*9120*/  FMUL.FTZ R10, R10, c[0x0][0x2ec] ;  /* 0x0000bb000a0a7a20 */ /* 0x000fc40000410000 */
[----:B------:R-:W-:Y:S01]  /*9130*/  FMUL.FTZ R21, R21, c[0x0][0x2ec] ;  /* 0x0000bb0015157a20 */ /* 0x000fe20000410000 */
[----:B------:R-:W2:Y:S01]  /*9140*/  MUFU.TANH R61, R61 ;  /* 0x0000003d003d7308 */ /* 0x000ea20000002400 */
[----:B------:R-:W-:Y:S02]  /*9150*/  FMUL.FTZ R23, R23, c[0x0][0x2ec] ;  /* 0x0000bb0017177a20 */ /* 0x000fe40000410000 */
[----:B------:R-:W-:Y:S01]  /*9160*/  FMUL.FTZ R152, R4, c[0x0][0x2ec] ;  /* 0x0000bb0004987a20 */ /* 0x000fe20000410000 */
[--C-:B------:R-:W-:Y:S01]  /*9170*/  LOP3.LUT R4, R41, 0x78, R138.reuse, 0xfe, !PT ;  /* 0x0000007829047812 */ /* 0x100fe200078efe8a */
[----:B------:R-:W-:Y:S02]  /*9180*/  FMUL.FTZ R6, R6, c[0x0][0x2ec] ;  /* 0x0000bb0006067a20 */ /* 0x000fe40000410000 */
[----:B------:R-:W-:Y:S01]  /*9190*/  FMUL.FTZ R162, R9, c[0x0][0x2ec] ;  /* 0x0000bb0009a27a20 */ /* 0x000fe20000410000 */
[----:B------:R-:W3:Y:S01]  /*91a0*/  MUFU.TANH R62, R62 ;  /* 0x0000003e003e7308 */ /* 0x000ee20000002400 */
[----:B-1----:R-:W-:Y:S01]  /*91b0*/  FSEL R37, R64, -INF , !P0 ;  /* 0xff80000040257808 */ /* 0x002fe20004000000 */
[----:B------:R-:W-:Y:S01]  /*91c0*/  FMUL.FTZ R147, R16, c[0x0][0x2ec] ;  /* 0x0000bb0010937a20 */ /* 0x000fe20000410000 */
[-C--:B------:R-:W-:Y:S01]  /*91d0*/  ISETP.GE.AND P0, PT, R32, R139.reuse, PT ;  /* 0x0000008b2000720c */ /* 0x080fe20003f06270 */
[----:B------:R-:W-:Y:S01]  /*91e0*/  FMUL.FTZ R18, R18, c[0x0][0x2ec] ;  /* 0x0000bb0012127a20 */ /* 0x000fe20000410000 */
[----:B------:R-:W-:Y:S01]  /*91f0*/  LOP3.LUT R32, R41, 0x18, R138, 0xfe, !PT ;  /* 0x0000001829207812 */ /* 0x000fe200078efe8a */
[----:B------:R-:W-:Y:S01]  /*9200*/  FMUL.FTZ R17, R17, c[0x0][0x2ec] ;  /* 0x0000bb0011117a20 */ /* 0x000fe20000410000 */
[----:B------:R-:W-:Y:S01]  /*9210*/  FSEL R66, R66, -INF , !P0 ;  /* 0xff80000042427808 */ /* 0x000fe20004000000 */
[----:B------:R-:W1:Y:S01]  /*9220*/  MUFU.TANH R129, R48 ;  /* 0x0000003000817308 */ /* 0x000e620000002400 */
[----:B--2---:R-:W-:Y:S01]  /*9230*/  FSEL R28, R61, -INF , !P5 ;  /* 0xff8000003d1c7808 */ /* 0x004fe20006800000 */
[----:B------:R-:W-:Y:S01]  /*9240*/  FMUL.FTZ R149, R12, c[0x0][0x2ec] ;  /* 0x0000bb000c957a20 */ /* 0x000fe20000410000 */
[-C--:B------:R-:W-:Y:S01]  /*9250*/  ISETP.GE.AND P5, PT, R32, R140.reuse, PT ;  /* 0x0000008c2000720c */ /* 0x080fe20003fa6270 */
[----:B------:R-:W-:Y:S01]  /*9260*/  FMUL.FTZ R14, R14, c[0x0][0x2ec] ;  /* 0x0000bb000e0e7a20 */ /* 0x000fe20000410000 */
[-C--:B------:R-:W-:Y:S01]  /*9270*/  ISETP.GE.AND P0, PT, R30, R140.reuse, PT ;  /* 0x0000008c1e00720c */ /* 0x080fe20003f06270 */
[----:B------:R-:W-:Y:S01]  /*9280*/  FMUL.FTZ R19, R19, c[0x0][0x2ec] ;  /* 0x0000bb0013137a20 */ /* 0x000fe20000410000 */
[----:B------:R-:W-:Y:S01]  /*9290*/  FSEL R59, R59, -INF , !P5 ;  /* 0xff8000003b3b7808 */ /* 0x000fe20006800000 */
[----:B------:R-:W2:Y:S01]  /*92a0*/  MUFU.TANH R127, R44 ;  /* 0x0000002c007f7308 */ /* 0x000ea20000002400 */
[----:B---3--:R-:W-:Y:S01]  /*92b0*/  FSEL R61, R62, -INF , !P1 ;  /* 0xff8000003e3d7808 */ /* 0x008fe20004800000 */
[----:B------:R-:W-:Y:S01]  /*92c0*/  FMUL.FTZ R13, R13, c[0x0][0x2ec] ;  /* 0x0000bb000d0d7a20 */ /* 0x000fe20000410000 */
[-C--:B------:R-:W-:Y:S01]  /*92d0*/  ISETP.GE.AND P1, PT, R32, R139.reuse, PT ;  /* 0x0000008b2000720c */ /* 0x080fe20003f26270 */
[----:B------:R-:W-:Y:S01]  /*92e0*/  FMUL.FTZ R15, R15, c[0x0][0x2ec] ;  /* 0x0000bb000f0f7a20 */ /* 0x000fe20000410000 */
[-C--:B------:R-:W-:Y:S01]  /*92f0*/  ISETP.GE.AND P5, PT, R30, R139.reuse, PT ;  /* 0x0000008b1e00720c */ /* 0x080fe20003fa6270 */
[----:B------:R-:W-:Y:S01]  /*9300*/  FMUL.FTZ R11, R11, c[0x0][0x2ec] ;  /* 0x0000bb000b0b7a20 */ /* 0x000fe20000410000 */
[----:B------:R-:W-:Y:S01]  /*9310*/  FSEL R64, R53, -INF , !P1 ;  /* 0xff80000035407808 */ /* 0x000fe20004800000 */
[----:B------:R-:W3:Y:S01]  /*9320*/  MUFU.TANH R128, R46 ;  /* 0x0000002e00807308 */ /* 0x000ee20000002400 */
[----:B-1----:R-:W-:Y:S01]  /*9330*/  FSEL R129, R129, -INF , !P0 ;  /* 0xff80000081817808 */ /* 0x002fe20004000000 */
[----:B------:R-:W-:Y:S01]  /*9340*/  FMUL.FTZ R5, R5, c[0x0][0x2ec] ;  /* 0x0000bb0005057a20 */ /* 0x000fe20000410000 */
[C---:B------:R-:W-:Y:S01]  /*9350*/  ISETP.GE.AND P1, PT, R24.reuse, R140, PT ;  /* 0x0000008c1800720c */ /* 0x040fe20003f26270 */
[----:B------:R-:W-:Y:S01]  /*9360*/  FMUL.FTZ R7, R7, c[0x0][0x2ec] ;  /* 0x0000bb0007077a20 */ /* 0x000fe20000410000 */
[----:B------:R-:W-:-:S02]  /*9370*/  ISETP.GE.AND P0, PT, R24, R139, PT ;  /* 0x0000008b1800720c */ /* 0x000fc40003f06270 */
[----:B------:R-:W-:Y:S01]  /*9380*/  LOP3.LUT R24, R41, 0x30, R138, 0xfe, !PT ;  /* 0x0000003029187812 */ /* 0x000fe200078efe8a */
[----:B------:R-:W1:Y:S01]  /*9390*/  MUFU.TANH R155, R155 ;  /* 0x0000009b009b7308 */ /* 0x000e620000002400 */
[----:B------:R-:W-:Y:S02]  /*93a0*/  FSEL R132, R132, -INF , !P5 ;  /* 0xff80000084847808 */ /* 0x000fe40006800000 */
[----:B------:R-:W-:Y:S02]  /*93b0*/  ISETP.GE.AND P5, PT, R24, R140, PT ;  /* 0x0000008c1800720c */ /* 0x000fe40003fa6270 */
[----:B--2---:R-:W-:Y:S02]  /*93c0*/  FSEL R127, R127, -INF , !P1 ;  /* 0xff8000007f7f7808 */ /* 0x004fe40004800000 */
[----:B------:R-:W-:Y:S01]  /*93d0*/  FSEL R193, R193, -INF , !P5 ;  /* 0xff800000c1c17808 */ /* 0x000fe20006800000 */
[----:B------:R-:W2:Y:S01]  /*93e0*/  MUFU.TANH R150, R150 ;  /* 0x0000009600967308 */ /* 0x000ea20000002400 */
[----:B---3--:R-:W-:-:S02]  /*93f0*/  FSEL R128, R128, -INF , !P0 ;  /* 0xff80000080807808 */ /* 0x008fc40004000000 */
[-C--:B------:R-:W-:Y:S02]  /*9400*/  ISETP.GE.AND P1, PT, R24, R139.reuse, PT ;  /* 0x0000008b1800720c */ /* 0x080fe40003f26270 */
[CC--:B------:R-:W-:Y:S02]  /*9410*/  ISETP.GE.AND P0, PT, R20.reuse, R140.reuse, PT ;  /* 0x0000008c1400720c */ /* 0x0c0fe40003f06270 */
[----:B------:R-:W-:Y:S01]  /*9420*/  ISETP.GE.AND P5, PT, R20, R139, PT ;  /* 0x0000008b1400720c */ /* 0x000fe20003fa6270 */
[----:B------:R-:W3:Y:S01]  /*9430*/  MUFU.TANH R146, R26 ;  /* 0x0000001a00927308 */ /* 0x000ee20000002400 */
[----:B------:R-:W-:Y:S02]  /*9440*/  LOP3.LUT R20, R41, 0x40, R138, 0xfe, !PT ;  /* 0x0000004029147812 */ /* 0x000fe400078efe8a */
[----:B------:R-:W-:Y:S02]  /*9450*/  FSEL R198, R198, -INF , !P1 ;  /* 0xff800000c6c67808 */ /* 0x000fe40004800000 */
[----:B------:R-:W-:-:S02]  /*9460*/  ISETP.GE.AND P1, PT, R20, R140, PT ;  /* 0x0000008c1400720c */ /* 0x000fc40003f26270 */
[----:B------:R-:W-:Y:S01]  /*9470*/  LOP3.LUT R16, R41, 0x48, R138, 0xfe, !PT ;  /* 0x0000004829107812 */ /* 0x000fe200078efe8a */
[----:B------:R-:W4:Y:S01]  /*9480*/  MUFU.TANH R145, R145 ;  /* 0x0000009100917308 */ /* 0x000f220000002400 */
[----:B------:R-:W-:Y:S02]  /*9490*/  FSEL R191, R191, -INF , !P0 ;  /* 0xff800000bfbf7808 */ /* 0x000fe40004000000 */
[----:B------:R-:W-:Y:S02]  /*94a0*/  FSEL R194, R194, -INF , !P5 ;  /* 0xff800000c2c27808 */ /* 0x000fe40006800000 */
[----:B------:R-:W-:Y:S02]  /*94b0*/  FSEL R153, R153, -INF , !P1 ;  /* 0xff80000099997808 */ /* 0x000fe40004800000 */
[----:B------:R-:W-:Y:S01]  /*94c0*/  ISETP.GE.AND P0, PT, R20, R139, PT ;  /* 0x0000008b1400720c */ /* 0x000fe20003f06270 */
[----:B------:R-:W5:Y:S01]  /*94d0*/  MUFU.TANH R144, R22 ;  /* 0x0000001600907308 */ /* 0x000f620000002400 */
[----:B------:R-:W-:-:S02]  /*94e0*/  ISETP.GE.AND P5, PT, R16, R140, PT ;  /* 0x0000008c1000720c */ /* 0x000fc40003fa6270 */
[----:B------:R-:W-:Y:S02]  /*94f0*/  ISETP.GE.AND P1, PT, R16, R139, PT ;  /* 0x0000008b1000720c */ /* 0x000fe40003f26270 */
[C-C-:B------:R-:W-:Y:S02]  /*9500*/  LOP3.LUT R16, R41.reuse, 0x50, R138.reuse, 0xfe, !PT ;  /* 0x0000005029107812 */ /* 0x140fe400078efe8a */
[----:B------:R-:W-:Y:S01]  /*9510*/  FSEL R154, R154, -INF , !P0 ;  /* 0xff8000009a9a7808 */ /* 0x000fe20004000000 */
[----:B------:R-:W3:Y:S01]  /*9520*/  MUFU.TANH R147, R147 ;  /* 0x0000009300937308 */ /* 0x000ee20000002400 */
[----:B------:R-:W-:Y:S02]  /*9530*/  ISETP.GE.AND P0, PT, R16, R140, PT ;  /* 0x0000008c1000720c */ /* 0x000fe40003f06270 */
[----:B------:R-:W-:Y:S02]  /*9540*/  LOP3.LUT R12, R41, 0x58, R138, 0xfe, !PT ;  /* 0x00000058290c7812 */ /* 0x000fe400078efe8a */
[----:B-1----:R-:W-:-:S02]  /*9550*/  FSEL R155, R155, -INF , !P5 ;  /* 0xff8000009b9b7808 */ /* 0x002fc40006800000 */
[----:B--2---:R-:W-:Y:S01]  /*9560*/  FSEL R150, R150, -INF , !P1 ;  /* 0xff80000096967808 */ /* 0x004fe20004800000 */
[----:B------:R-:W1:Y:S01]  /*9570*/  MUFU.TANH R122, R18 ;  /* 0x00000012007a7308 */ /* 0x000e620000002400 */
[----:B------:R-:W-:Y:S02]  /*9580*/  FSEL R141, R141, -INF , !P0 ;  /* 0xff8000008d8d7808 */ /* 0x000fe40004000000 */
[-C--:B------:R-:W-:Y:S02]  /*9590*/  ISETP.GE.AND P5, PT, R16, R139.reuse, PT ;  /* 0x0000008b1000720c */ /* 0x080fe40003fa6270 */
[C---:B------:R-:W-:Y:S02]  /*95a0*/  ISETP.GE.AND P1, PT, R12.reuse, R140, PT ;  /* 0x0000008c0c00720c */ /* 0x040fe40003f26270 */
[----:B------:R-:W-:Y:S01]  /*95b0*/  ISETP.GE.AND P0, PT, R12, R139, PT ;  /* 0x0000008b0c00720c */ /* 0x000fe20003f06270 */
[----:B------:R-:W2:Y:S01]  /*95c0*/  MUFU.TANH R149, R149 ;  /* 0x0000009500957308 */ /* 0x000ea20000002400 */
[----:B------:R-:W-:-:S02]  /*95d0*/  LOP3.LUT R12, R41, 0x60, R138, 0xfe, !PT ;  /* 0x00000060290c7812 */ /* 0x000fc400078efe8a */
[----:B---3--:R-:W-:Y:S02]  /*95e0*/  FSEL R146, R146, -INF , !P5 ;  /* 0xff80000092927808 */ /* 0x008fe40006800000 */
[----:B------:R-:W-:Y:S02]  /*95f0*/  ISETP.GE.AND P5, PT, R12, R140, PT ;  /* 0x0000008c0c00720c */ /* 0x000fe40003fa6270 */
[----:B----4-:R-:W-:Y:S01]  /*9600*/  FSEL R145, R145, -INF , !P1 ;  /* 0xff80000091917808 */ /* 0x010fe20004800000 */
[----:B------:R-:W3:Y:S01]  /*9610*/  MUFU.TANH R62, R14 ;  /* 0x0000000e003e7308 */ /* 0x000ee20000002400 */
[----:B-----5:R-:W-:Y:S02]  /*9620*/  FSEL R144, R144, -INF , !P0 ;  /* 0xff80000090907808 */ /* 0x020fe40004000000 */
[----:B------:R-:W-:Y:S02]  /*9630*/  FSEL R147, R147, -INF , !P5 ;  /* 0xff80000093937808 */ /* 0x000fe40006800000 */
[----:B------:R-:W-:-:S02]  /*9640*/  ISETP.GE.AND P1, PT, R12, R139, PT ;  /* 0x0000008b0c00720c */ /* 0x000fc40003f26270 */
[CC--:B------:R-:W-:Y:S01]  /*9650*/  ISETP.GE.AND P0, PT, R8.reuse, R140.reuse, PT ;  /* 0x0000008c0800720c */ /* 0x0c0fe20003f06270 */
[----:B------:R-:W4:Y:S01]  /*9660*/  MUFU.TANH R151, R151 ;  /* 0x0000009700977308 */ /* 0x000f220000002400 */
[----:B------:R-:W-:Y:S02]  /*9670*/  ISETP.GE.AND P5, PT, R8, R139, PT ;  /* 0x0000008b0800720c */ /* 0x000fe40003fa6270 */
[----:B------:R-:W-:Y:S02]  /*9680*/  LOP3.LUT R8, R41, 0x70, R138, 0xfe, !PT ;  /* 0x0000007029087812 */ /* 0x000fe400078efe8a */
[----:B-1----:R-:W-:Y:S02]  /*9690*/  FSEL R122, R122, -INF , !P1 ;  /* 0xff8000007a7a7808 */ /* 0x002fe40004800000 */
[----:B------:R-:W-:Y:S01]  /*96a0*/  ISETP.GE.AND P1, PT, R8, R140, PT ;  /* 0x0000008c0800720c */ /* 0x000fe20003f26270 */
[----:B------:R-:W1:Y:S01]  /*96b0*/  MUFU.TANH R57, R10 ;  /* 0x0000000a00397308 */ /* 0x000e620000002400 */
[----:B--2---:R-:W-:-:S02]  /*96c0*/  FSEL R149, R149, -INF , !P0 ;  /* 0xff80000095957808 */ /* 0x004fc40004000000 */
[-C--:B------:R-:W-:Y:S02]  /*96d0*/  ISETP.GE.AND P0, PT, R8, R139.reuse, PT ;  /* 0x0000008b0800720c */ /* 0x080fe40003f06270 */
[----:B------:R-:W-:Y:S02]  /*96e0*/  LOP3.LUT R8, R41, R138, RZ, 0xfc, !PT ;  /* 0x0000008a29087212 */ /* 0x000fe400078efcff */
[----:B---3--:R-:W-:Y:S01]  /*96f0*/  FSEL R62, R62, -INF , !P5 ;  /* 0xff8000003e3e7808 */ /* 0x008fe20006800000 */
[----:B------:R-:W2:Y:S01]  /*9700*/  MUFU.TANH R152, R152 ;  /* 0x0000009800987308 */ /* 0x000ea20000002400 */
[----:B----4-:R-:W-:Y:S02]  /*9710*/  FSEL R151, R151, -INF , !P1 ;  /* 0xff80000097977808 */ /* 0x010fe40004800000 */
[C---:B------:R-:W-:Y:S02]  /*9720*/  ISETP.GE.AND P5, PT, R4.reuse, R140, PT ;  /* 0x0000008c0400720c */ /* 0x040fe40003fa6270 */
[----:B------:R-:W-:-:S02]  /*9730*/  ISETP.GE.AND P1, PT, R4, R139, PT ;  /* 0x0000008b0400720c */ /* 0x000fc40003f26270 */
[----:B------:R-:W-:Y:S01]  /*9740*/  IADD3 R4, R8, 0x1, RZ ;  /* 0x0000000108047810 */ /* 0x000fe20007ffe0ff */
[----:B------:R-:W3:Y:S01]  /*9750*/  MUFU.TANH R58, R6 ;  /* 0x00000006003a7308 */ /* 0x000ee20000002400 */
[----:B-1----:R-:W-:Y:S02]  /*9760*/  FSEL R57, R57, -INF , !P0 ;  /* 0xff80000039397808 */ /* 0x002fe40004000000 */
[----:B------:R-:W-:Y:S02]  /*9770*/  ISETP.GE.AND P0, PT, R4, R140, PT ;  /* 0x0000008c0400720c */ /* 0x000fe40003f06270 */
[----:B------:R-:W-:Y:S02]  /*9780*/  IADD3 R10, R8, 0x19, RZ ;  /* 0x00000019080a7810 */ /* 0x000fe40007ffe0ff */
[----:B------:R-:W-:Y:S01]  /*9790*/  FSEL R39, R65, -INF , !P0 ;  /* 0xff80000041277808 */ /* 0x000fe20004000000 */
[----:B------:R-:W1:Y:S01]  /*97a0*/  MUFU.TANH R60, R60 ;  /* 0x0000003c003c7308 */ /* 0x000e620000002400 */
[----:B--2---:R-:W-:-:S02]  /*97b0*/  FSEL R152, R152, -INF , !P5 ;  /* 0xff80000098987808 */ /* 0x004fc40006800000 */
[-C--:B------:R-:W-:Y:S02]  /*97c0*/  ISETP.GE.AND P5, PT, R4, R139.reuse, PT ;  /* 0x0000008b0400720c */ /* 0x080fe40003fa6270 */
[C---:B------:R-:W-:Y:S02]  /*97d0*/  IADD3 R4, R8.reuse, 0x9, RZ ;  /* 0x0000000908047810 */ /* 0x040fe40007ffe0ff */
[----:B------:R-:W-:Y:S01]  /*97e0*/  IADD3 R9, R8, 0x69, RZ ;  /* 0x0000006908097810 */ /* 0x000fe20007ffe0ff */
[----:B------:R-:W2:Y:S01]  /*97f0*/  MUFU.TANH R63, R63 ;  /* 0x0000003f003f7308 */ /* 0x000ea20000002400 */
[----:B---3--:R-:W-:Y:S02]  /*9800*/  FSEL R58, R58, -INF , !P1 ;  /* 0xff8000003a3a7808 */ /* 0x008fe40004800000 */
[C---:B------:R-:W-:Y:S02]  /*9810*/  ISETP.GE.AND P1, PT, R4.reuse, R140, PT ;  /* 0x0000008c0400720c */ /* 0x040fe40003f26270 */
[----:B------:R-:W-:-:S02]  /*9820*/  ISETP.GE.AND P0, PT, R4, R139, PT ;  /* 0x0000008b0400720c */ /* 0x000fc40003f06270 */
[----:B------:R-:W-:Y:S01]  /*9830*/  IADD3 R4, R8, 0x11, RZ ;  /* 0x0000001108047810 */ /* 0x000fe20007ffe0ff */
[----:B------:R-:W3:Y:S01]  /*9840*/  MUFU.TANH R56, R56 ;  /* 0x0000003800387308 */ /* 0x000ee20000002400 */
[----:B------:R-:W-:Y:S02]  /*9850*/  FSEL R6, R67, -INF , !P5 ;  /* 0xff80000043067808 */ /* 0x000fe40006800000 */
[----:B------:R-:W-:Y:S02]  /*9860*/  ISETP.GE.AND P5, PT, R4, R140, PT ;  /* 0x0000008c0400720c */ /* 0x000fe40003fa6270 */
[----:B-1----:R-:W-:Y:S02]  /*9870*/  FSEL R33, R60, -INF , !P1 ;  /* 0xff8000003c217808 */ /* 0x002fe40004800000 */
[----:B------:R-:W-:Y:S01]  /*9880*/  ISETP.GE.AND P1, PT, R4, R139, PT ;  /* 0x0000008b0400720c */ /* 0x000fe20003f26270 */
        /* <DEDUP_REMOVED lines=15> */
[----:B------:R-:W-:-:S05]  /*9980*/  ISETP.GE.AND P5, PT, R10, R140, PT ;  /* 0x0000008c0a00720c */ /* 0x000fca0003fa6270 */
[----:B------:R-:W2:Y:S01]  /*9990*/  MUFU.TANH R131, R45 ;  /* 0x0000002d00837308 */ /* 0x000ea20000002400 */
[----:B---3--:R-:W-:Y:S02]  /*99a0*/  FSEL R133, R133, -INF , !P1 ;  /* 0xff80000085857808 */ /* 0x008fe40004800000 */
[----:B------:R-:W-:Y:S02]  /*99b0*/  ISETP.GE.AND P1, PT, R10, R139, PT ;  /* 0x0000008b0a00720c */ /* 0x000fe40003f26270 */
[----:B------:R-:W-:-:S03]  /*99c0*/  IADD3 R10, R8, 0x31, RZ ;  /* 0x00000031080a7810 */ /* 0x000fc60007ffe0ff */
[----:B------:R-:W3:Y:S01]  /*99d0*/  MUFU.TANH R196, R47 ;  /* 0x0000002f00c47308 */ /* 0x000ee20000002400 */
[----:B-1----:R-:W-:Y:S02]  /*99e0*/  FSEL R200, R200, -INF , !P0 ;  /* 0xff800000c8c87808 */ /* 0x002fe40004000000 */
[----:B------:R-:W-:-:S04]  /*99f0*/  ISETP.GE.AND P0, PT, R10, R140, PT ;  /* 0x0000008c0a00720c */ /* 0x000fc80003f06270 */
[----:B------:R-:W-:Y:S01]  /*9a00*/  FSEL R197, R197, -INF , !P0 ;  /* 0xff800000c5c57808 */ /* 0x000fe20004000000 */
[----:B------:R-:W1:Y:S01]  /*9a10*/  MUFU.TANH R204, R43 ;  /* 0x0000002b00cc7308 */ /* 0x000e620000002400 */
[----:B--2---:R-:W-:Y:S02]  /*9a20*/  FSEL R131, R131, -INF , !P5 ;  /* 0xff80000083837808 */ /* 0x004fe40006800000 */
[----:B------:R-:W-:Y:S02]  /*9a30*/  ISETP.GE.AND P5, PT, R10, R139, PT ;  /* 0x0000008b0a00720c */ /* 0x000fe40003fa6270 */
[----:B------:R-:W-:-:S03]  /*9a40*/  IADD3 R10, R8, 0x39, RZ ;  /* 0x00000039080a7810 */ /* 0x000fc60007ffe0ff */
[----:B------:R-:W2:Y:S01]  /*9a50*/  MUFU.TANH R202, R202 ;  /* 0x000000ca00ca7308 */ /* 0x000ea20000002400 */
[----:B---3--:R-:W-:Y:S02]  /*9a60*/  FSEL R196, R196, -INF , !P1 ;  /* 0xff800000c4c47808 */ /* 0x008fe40004800000 */
[C---:B------:R-:W-:Y:S02]  /*9a70*/  ISETP.GE.AND P1, PT, R10.reuse, R140, PT ;  /* 0x0000008c0a00720c */ /* 0x040fe40003f26270 */
[----:B------:R-:W-:Y:S02]  /*9a80*/  ISETP.GE.AND P0, PT, R10, R139, PT ;  /* 0x0000008b0a00720c */ /* 0x000fe40003f06270 */
[----:B------:R-:W-:Y:S01]  /*9a90*/  IADD3 R10, R8, 0x41, RZ ;  /* 0x00000041080a7810 */ /* 0x000fe20007ffe0ff */
[----:B------:R-:W3:Y:S01]  /*9aa0*/  MUFU.TANH R181, R181 ;  /* 0x000000b500b57308 */ /* 0x000ee20000002400 */
[----:B-1----:R-:W-:Y:S02]  /*9ab0*/  FSEL R204, R204, -INF , !P5 ;  /* 0xff800000cccc7808 */ /* 0x002fe40006800000 */
[----:B------:R-:W-:-:S02]  /*9ac0*/  FSEL R195, R195, -INF , !P1 ;  /* 0xff800000c3c37808 */ /* 0x000fc40004800000 */
[CC--:B------:R-:W-:Y:S02]  /*9ad0*/  ISETP.GE.AND P5, PT, R10.reuse, R140.reuse, PT ;  /* 0x0000008c0a00720c */ /* 0x0c0fe40003fa6270 */
[----:B------:R-:W-:Y:S01]  /*9ae0*/  ISETP.GE.AND P1, PT, R10, R139, PT ;  /* 0x0000008b0a00720c */ /* 0x000fe20003f26270 */
[----:B------:R-:W1:Y:S01]  /*9af0*/  MUFU.TANH R156, R35 ;  /* 0x00000023009c7308 */ /* 0x000e620000002400 */
[----:B------:R-:W-:Y:S02]  /*9b00*/  IADD3 R10, R8, 0x49, RZ ;  /* 0x00000049080a7810 */ /* 0x000fe40007ffe0ff */
[----:B--2---:R-:W-:Y:S02]  /*9b10*/  FSEL R202, R202, -INF , !P0 ;  /* 0xff800000caca7808 */ /* 0x004fe40004000000 */
[----:B------:R-:W-:-:S03]  /*9b20*/  ISETP.GE.AND P0, PT, R10, R140, PT ;  /* 0x0000008c0a00720c */ /* 0x000fc60003f06270 */
[----:B------:R-:W2:Y:S01]  /*9b30*/  MUFU.TANH R163, R29 ;  /* 0x0000001d00a37308 */ /* 0x000ea20000002400 */
[----:B---3--:R-:W-:Y:S02]  /*9b40*/  FSEL R181, R181, -INF , !P5 ;  /* 0xff800000b5b57808 */ /* 0x008fe40006800000 */
[----:B------:R-:W-:Y:S02]  /*9b50*/  ISETP.GE.AND P5, PT, R10, R139, PT ;  /* 0x0000008b0a00720c */ /* 0x000fe40003fa6270 */
[----:B------:R-:W-:-:S03]  /*9b60*/  IADD3 R10, R8, 0x51, RZ ;  /* 0x00000051080a7810 */ /* 0x000fc60007ffe0ff */
        /* <DEDUP_REMOVED lines=33> */
[----:B------:R-:W-:-:S05]  /*9d80*/  ISETP.GE.AND P1, PT, R9, R139, PT ;  /* 0x0000008b0900720c */ /* 0x000fca0003f26270 */
[----:B------:R-:W1:Y:S01]  /*9d90*/  MUFU.TANH R121, R121 ;  /* 0x0000007900797308 */ /* 0x000e620000002400 */
[----:B--2---:R-:W-:Y:S01]  /*9da0*/  FSEL R124, R124, -INF , !P0 ;  /* 0xff8000007c7c7808 */ /* 0x004fe20004000000 */
[----:B------:R-:W-:Y:S01]  /*9db0*/  BAR.SYNC.DEFER_BLOCKING 0x0 ;  /* 0x0000000000007b1d */ /* 0x000fe20000010000 */
[----:B------:R-:W-:-:S05]  /*9dc0*/  ISETP.GE.AND P0, PT, R8, R140, PT ;  /* 0x0000008c0800720c */ /* 0x000fca0003f06270 */
[----:B------:R-:W2:Y:S01]  /*9dd0*/  MUFU.TANH R120, R11 ;  /* 0x0000000b00787308 */ /* 0x000ea20000002400 */
[----:B---3--:R-:W-:Y:S02]  /*9de0*/  FSEL R162, R162, -INF , !P5 ;  /* 0xff800000a2a27808 */ /* 0x008fe40006800000 */
[----:B------:R-:W-:-:S05]  /*9df0*/  ISETP.GE.AND P5, PT, R10, R140, PT ;  /* 0x0000008c0a00720c */ /* 0x000fca0003fa6270 */
[----:B------:R-:W3:Y:S01]  /*9e00*/  MUFU.TANH R5, R5 ;  /* 0x0000000500057308 */ /* 0x000ee20000002400 */
[----:B-1----:R-:W-:Y:S02]  /*9e10*/  FSEL R9, R121, -INF , !P0 ;  /* 0xff80000079097808 */ /* 0x002fe40004000000 */
[----:B------:R-:W-:Y:S02]  /*9e20*/  ISETP.GE.AND P0, PT, R10, R139, PT ;  /* 0x0000008b0a00720c */ /* 0x000fe40003f06270 */
[----:B--2---:R-:W-:-:S03]  /*9e30*/  FSEL R120, R120, -INF , !P1 ;  /* 0xff80000078787808 */ /* 0x004fc60004800000 */
[----:B------:R-:W1:Y:S01]  /*9e40*/  MUFU.TANH R3, R3 ;  /* 0x0000000300037308 */ /* 0x000e620000002400 */
[----:B------:R-:W-:Y:S02]  /*9e50*/  ISETP.GE.AND P1, PT, R8, R139, PT ;  /* 0x0000008b0800720c */ /* 0x000fe40003f26270 */
[----:B---3--:R-:W-:-:S05]  /*9e60*/  FSEL R139, R5, -INF , !P5 ;  /* 0xff800000058b7808 */ /* 0x008fca0006800000 */
[----:B------:R-:W2:Y:S01]  /*9e70*/  MUFU.TANH R7, R7 ;  /* 0x0000000700077308 */ /* 0x000ea20000002400 */
[----:B------:R-:W-:Y:S02]  /*9e80*/  ISETP.GT.AND P5, PT, R176, R169, PT ;  /* 0x000000a9b000720c */ /* 0x000fe40003fa4270 */
[----:B-1----:R-:W-:Y:S02]  /*9e90*/  FSEL R5, R3, -INF , !P1 ;  /* 0xff80000003057808 */ /* 0x002fe40004800000 */
[----:B--2---:R-:W-:-:S09]  /*9ea0*/  FSEL R121, R7, -INF , !P0 ;  /* 0xff80000007797808 */ /* 0x004fd20004000000 */
[----:B------:R-:W-:Y:S05]  /*9eb0*/  @!P5 BRA `(.L_x_1275) ;  /* 0x00000ae00000d947 */ /* 0x000fea0003800000 */
[----:B------:R-:W-:Y:S05]  /*9ec0*/  @!P6 BRA `(.L_x_1276) ;  /* 0x000003900000e947 */ /* 0x000fea0003800000 */
[----:B------:R-:W1:Y:S01]  /*9ed0*/  I2F.RP R8, R119 ;  /* 0x0000007700087306 */ /* 0x000e620000209400 */
[----:B------:R-:W-:Y:S01]  /*9ee0*/  IMAD.MOV.U32 R12, RZ, RZ, RZ ;  /* 0x000000ffff0c7224 */ /* 0x000fe200078e00ff */
[----:B------:R-:W-:Y:S02]  /*9ef0*/  IABS R10, R41 ;  /* 0x00000029000a7213 */ /* 0x000fe40000000000 */
[C---:B------:R-:W-:Y:S02]  /*9f00*/  IADD3 R11, R41.reuse, -0x80, RZ ;  /* 0xffffff80290b7810 */ /* 0x040fe40007ffe0ff */
[----:B------:R-:W-:Y:S02]  /*9f10*/  LOP3.LUT R41, R41, c[0x0][0x2d0], RZ, 0x3c, !PT ;  /* 0x0000b40029297a12 */ /* 0x000fe400078e3cff */
[----:B-1----:R-:W1:Y:S02]  /*9f20*/  MUFU.RCP R13, R8 ;  /* 0x00000008000d7308 */ /* 0x002e640000001000 */
[----:B-1----:R-:W-:-:S06]  /*9f30*/  IADD3 R13, R13, 0xffffffe, RZ ;  /* 0x0ffffffe0d0d7810 */ /* 0x002fcc0007ffe0ff */
[----:B------:R-:W1:Y:S02]  /*9f40*/  F2I.FTZ.U32.TRUNC.NTZ R13, R13 ;  /* 0x0000000d000d7305 */ /* 0x000e64000021f000 */
[----:B-1----:R-:W-:-:S04]  /*9f50*/  IMAD.MOV R3, RZ, RZ, -R13 ;  /* 0x000000ffff037224 */ /* 0x002fc800078e0a0d */
[----:B------:R-:W-:Y:S01]  /*9f60*/  IMAD R7, R3, R119, RZ ;  /* 0x0000007703077224 */ /* 0x000fe200078e02ff */
[----:B------:R-:W-:Y:S02]  /*9f70*/  IABS R3, R11 ;  /* 0x0000000b00037213 */ /* 0x000fe40000000000 */
[----:B------:R-:W-:Y:S01]  /*9f80*/  LOP3.LUT R11, R11, c[0x0][0x2d0], RZ, 0x3c, !PT ;  /* 0x0000b4000b0b7a12 */ /* 0x000fe200078e3cff */
[----:B------:R-:W-:-:S06]  /*9f90*/  IMAD.HI.U32 R7, R13, R7, R12 ;  /* 0x000000070d077227 */ /* 0x000fcc00078e000c */
[----:B------:R-:W-:-:S04]  /*9fa0*/  IMAD.HI.U32 R12, R7, R10, RZ ;  /* 0x0000000a070c7227 */ /* 0x000fc800078e00ff */
[----:B------:R-:W-:Y:S01]  /*9fb0*/  IMAD.HI.U32 R7, R7, R3, RZ ;  /* 0x0000000307077227 */ /* 0x000fe200078e00ff */
[----:B------:R-:W-:-:S05]  /*9fc0*/  IADD3 R8, -R12, RZ, RZ ;  /* 0x000000ff0c087210 */ /* 0x000fca0007ffe1ff */
[----:B------:R-:W-:Y:S02]  /*9fd0*/  IMAD R8, R119, R8, R10 ;  /* 0x0000000877087224 */ /* 0x000fe400078e020a */
[----:B------:R-:W-:-:S03]  /*9fe0*/  IMAD.MOV R10, RZ, RZ, -R7 ;  /* 0x000000ffff0a7224 */ /* 0x000fc600078e0a07 */
[C---:B------:R-:W-:Y:S01]  /*9ff0*/  ISETP.GT.U32.AND P1, PT, R119.reuse, R8, PT ;  /* 0x000000087700720c */ /* 0x040fe20003f24070 */
[----:B------:R-:W-:-:S05]  /*a000*/  IMAD R10, R119, R10, R3 ;  /* 0x0000000a770a7224 */ /* 0x000fca00078e0203 */
[----:B------:R-:W-:-:S07]  /*a010*/  ISETP.GT.U32.AND P0, PT, R119, R10, PT ;  /* 0x0000000a7700720c */ /* 0x000fce0003f04070 */
[----:B------:R-:W-:Y:S01]  /*a020*/  @!P1 IMAD.IADD R8, R8, 0x1, -R119 ;  /* 0x0000000108089824 */ /* 0x000fe200078e0a77 */
[----:B------:R-:W-:-:S04]  /*a030*/  @!P1 IADD3 R12, R12, 0x1, RZ ;  /* 0x000000010c0c9810 */ /* 0x000fc80007ffe0ff */
[-C--:B------:R-:W-:Y:S02]  /*a040*/  ISETP.GE.U32.AND P1, PT, R8, R119.reuse, PT ;  /* 0x000000770800720c */ /* 0x080fe40003f26070 */
[----:B------:R-:W-:Y:S02]  /*a050*/  @!P0 IADD3 R10, R10, -R119, RZ ;  /* 0x800000770a0a8210 */ /* 0x000fe40007ffe0ff */
[----:B------:R-:W-:Y:S02]  /*a060*/  @!P0 IADD3 R7, R7, 0x1, RZ ;  /* 0x0000000107078810 */ /* 0x000fe40007ffe0ff */
[----:B------:R-:W-:Y:S02]  /*a070*/  ISETP.GE.AND P0, PT, R41, RZ, PT ;  /* 0x000000ff2900720c */ /* 0x000fe40003f06270 */
[----:B------:R-:W-:-:S05]  /*a080*/  LOP3.LUT R8, RZ, c[0x0][0x2d0], RZ, 0x33, !PT ;  /* 0x0000b400ff087a12 */ /* 0x000fca00078e33ff */
[----:B------:R-:W-:Y:S02]  /*a090*/  @P1 IADD3 R12, R12, 0x1, RZ ;  /* 0x000000010c0c1810 */ /* 0x000fe40007ffe0ff */
[----:B------:R-:W-:-:S04]  /*a0a0*/  ISETP.GE.U32.AND P1, PT, R10, R119, PT ;  /* 0x000000770a00720c */ /* 0x000fc80003f26070 */
[----:B------:R-:W-:Y:S01]  /*a0b0*/  @!P0 IMAD.MOV R12, RZ, RZ, -R12 ;  /* 0x000000ffff0c8224 */ /* 0x000fe200078e0a0c */
[----:B------:R-:W-:-:S04]  /*a0c0*/  ISETP.NE.AND P0, PT, RZ, c[0x0][0x2d0], PT ;  /* 0x0000b400ff007a0c */ /* 0x000fc80003f05270 */
[----:B------:R-:W-:-:S04]  /*a0d0*/  SEL R3, R8, R12, !P0 ;  /* 0x0000000c08037207 */ /* 0x000fc80004000000 */
[----:B------:R-:W-:Y:S01]  /*a0e0*/  @P1 IADD3 R7, R7, 0x1, RZ ;  /* 0x0000000107071810 */ /* 0x000fe20007ffe0ff */
[----:B------:R-:W-:Y:S01]  /*a0f0*/  IMAD.WIDE R16, R3, 0x4, R182 ;  /* 0x0000000403107825 */ /* 0x000fe200078e02b6 */
[----:B------:R-:W-:-:S13]  /*a100*/  ISETP.GE.AND P1, PT, R11, RZ, PT ;  /* 0x000000ff0b00720c */ /* 0x000fda0003f26270 */
[----:B------:R-:W-:-:S05]  /*a110*/  @!P1 IMAD.MOV R7, RZ, RZ, -R7 ;  /* 0x000000ffff079224 */ /* 0x000fca00078e0a07 */
        /* <DEDUP_REMOVED lines=20> */
.L_x_1276:
[----:B------:R-:W-:-:S04]  /*a260*/  LEA R117, -R117, RZ, 0x7 ;  /* 0x000000ff75757211 */ /* 0x000fc800078e39ff */
[----:B------:R-:W-:Y:S02]  /*a270*/  SHF.R.S32.HI R12, RZ, 0x1f, R117 ;  /* 0x0000001fff0c7819 */ /* 0x000fe40000011475 */
.L_x_1277:
        /* <DEDUP_REMOVED lines=56> */
[----:B----4-:R-:W-:Y:S02]  /*a600*/  IADD3.X R10, R170, R12, R170, P1, P0 ;  /* 0x0000000caa0a7210 */ /* 0x010fe40000fe04aa */
[----:B------:R-:W-:Y:S01]  /*a610*/  @!P3 IADD3 R8, P0, R136, R7, RZ ;  /* 0x000000078808b210 */ /* 0x000fe20007f1e0ff */
[----:B------:R1:W-:Y:S01]  /*a620*/  @P4 STS.128 [R175+0x4000], RZ ;  /* 0x004000ffaf004388 */ /* 0x0003e20000000c00 */
[----:B------:R-:W-:-:S03]  /*a630*/  @!P4 LEA R20, P1, R7, R186, 0x1 ;  /* 0x000000ba0714c211 */ /* 0x000fc600078208ff */
        /* <DEDUP_REMOVED lines=50> */
.L_x_1279:
[----:B------:R-:W-:Y:S05]  /*a960*/  BSYNC B0 ;  /* 0x0000000000007941 */ /* 0x000fea0003800000 */
.L_x_1278:
[----:B------:R-:W0:Y:S01]  /*a970*/  LDGDEPBAR ;  /* 0x00000000000079af */ /* 0x000e220000000000 */
[----:B------:R-:W-:-:S04]  /*a980*/  LEA R186, P0, R117, R186, 0x1 ;  /* 0x000000ba75ba7211 */ /* 0x000fc800078008ff */
[----:B------:R-:W-:Y:S02]  /*a990*/  LEA.HI.X R185, R117, R185, R12, 0x1, P0 ;  /* 0x000000b975b97211 */ /* 0x000fe400000f0c0c */
.L_x_1275:
        /* <DEDUP_REMOVED lines=76> */
[----:B------:R-:W-:Y:S01]  /*ae60*/  FMUL.FTZ R184, R56, c[0x0][0x23c] ;  /* 0x00008f0038b87a20 */ /* 0x000fe20000410000 */
[----:B--2---:R-:W-:Y:S02]  /*ae70*/  FMNMX.FTZ R3, R8, R3, !PT ;  /* 0x0000000308037209 */ /* 0x004fe40007810000 */
[----:B------:R-:W-:Y:S02]  /*ae80*/  FSEL R201, R56, RZ, P1 ;  /* 0x000000ff38c97208 */ /* 0x000fe40000800000 */
[----:B------:R-:W-:Y:S01]  /*ae90*/  FSEL R184, R184, RZ, P1 ;  /* 0x000000ffb8b87208 */ /* 0x000fe20000800000 */
[C---:B------:R-:W-:Y:S01]  /*aea0*/  FMUL.FTZ R119, R3.reuse, c[0x0][0x23c] ;  /* 0x00008f0003777a20 */ /* 0x040fe20000410000 */
[----:B------:R-:W-:Y:S01]  /*aeb0*/  FSETP.NEU.FTZ.AND P0, PT, R3, -INF , PT ;  /* 0xff8000000300780b */ /* 0x000fe20003f1d000 */
[----:B------:R-:W-:Y:S02]  /*aec0*/  FADD.FTZ R201, R2, -R201 ;  /* 0x800000c902c97221 */ /* 0x000fe40000010000 */
[--C-:B------:R-:W-:Y:S01]  /*aed0*/  FFMA.FTZ R199, R9, c[0x0][0x23c], -R184.reuse ;  /* 0x00008f0009c77a23 */ /* 0x100fe200000108b8 */
[----:B------:R-:W-:Y:S01]  /*aee0*/  FSEL R143, R3, RZ, P0 ;  /* 0x000000ff038f7208 */ /* 0x000fe20000000000 */
[--C-:B------:R-:W-:Y:S01]  /*aef0*/  FFMA.FTZ R125, R33, c[0x0][0x23c], -R184.reuse ;  /* 0x00008f00217d7a23 */ /* 0x100fe200000108b8 */
[----:B------:R-:W1:Y:S01]  /*af00*/  LDSM.16.MT88.4 R8, [R164+0x9000] ;  /* 0x00900000a408783b */ /* 0x000e620000004200 */
[----:B------:R-:W-:Y:S01]  /*af10*/  FSEL R119, R119, RZ, P0 ;  /* 0x000000ff77777208 */ /* 0x000fe20000000000 */
[----:B------:R-:W-:Y:S01]  /*af20*/  FFMA.FTZ R135, R39, c[0x0][0x23c], -R184 ;  /* 0x00008f0027877a23 */ /* 0x000fe200000108b8 */
[----:B------:R-:W-:Y:S01]  /*af30*/  MUFU.EX2 R199, R199 ;  /* 0x000000c700c77308 */ /* 0x000fe20000000800 */
[----:B------:R-:W2:Y:S01]  /*af40*/  LDSM.16.MT88.4 R32, [R116+0xb000] ;  /* 0x00b000007420783b */ /* 0x000ea20000004200 */
[----:B------:R-:W-:-:S02]  /*af50*/  FADD.FTZ R143, R0, -R143 ;  /* 0x8000008f008f7221 */ /* 0x000fc40000010000 */
[----:B------:R-:W-:Y:S02]  /*af60*/  FFMA.FTZ R140, R37, c[0x0][0x23c], -R184 ;  /* 0x00008f00258c7a23 */ /* 0x000fe400000108b8 */
[--C-:B------:R-:W-:Y:S02]  /*af70*/  FFMA.FTZ R192, R5, c[0x0][0x23c], -R119.reuse ;  /* 0x00008f0005c07a23 */ /* 0x100fe40000010877 */
[--C-:B------:R-:W-:Y:S01]  /*af80*/  FFMA.FTZ R137, R6, c[0x0][0x23c], -R119.reuse ;  /* 0x00008f0006897a23 */ /* 0x100fe20000010877 */
[----:B------:R-:W3:Y:S01]  /*af90*/  MUFU.EX2 R135, R135 ;  /* 0x0000008700877308 */ /* 0x000ee20000000800 */
[----:B------:R-:W-:Y:S02]  /*afa0*/  FMUL.FTZ R201, R201, c[0x0][0x23c] ;  /* 0x00008f00c9c97a20 */ /* 0x000fe40000410000 */
[----:B------:R-:W-:Y:S02]  /*afb0*/  FMUL.FTZ R143, R143, c[0x0][0x23c] ;  /* 0x00008f008f8f7a20 */ /* 0x000fe40000410000 */
[----:B------:R-:W-:-:S02]  /*afc0*/  FFMA.FTZ R142, R28, c[0x0][0x23c], -R119 ;  /* 0x00008f001c8e7a23 */ /* 0x000fc40000010877 */
[--C-:B------:R-:W-:Y:S01]  /*afd0*/  FFMA.FTZ R123, R4, c[0x0][0x23c], -R119.reuse ;  /* 0x00008f00047b7a23 */ /* 0x100fe20000010877 */
[----:B------:R-:W-:Y:S01]  /*afe0*/  MUFU.EX2 R140, R140 ;  /* 0x0000008c008c7308 */ /* 0x000fe20000000800 */
[--C-:B------:R-:W-:Y:S02]  /*aff0*/  FFMA.FTZ R136, R61, c[0x0][0x23c], -R184.reuse ;  /* 0x00008f003d887a23 */ /* 0x100fe400000108b8 */
[--C-:B------:R-:W-:Y:S02]  /*b000*/  FFMA.FTZ R61, R59, c[0x0][0x23c], -R184.reuse ;  /* 0x00008f003b3d7a23 */ /* 0x100fe400000108b8 */
[--C-:B------:R-:W-:Y:S02]  /*b010*/  FFMA.FTZ R60, R63, c[0x0][0x23c], -R184.reuse ;  /* 0x00008f003f3c7a23 */ /* 0x100fe400000108b8 */
[----:B------:R-:W-:Y:S01]  /*b020*/  FFMA.FTZ R117, R65, c[0x0][0x23c], -R184 ;  /* 0x00008f0041757a23 */ /* 0x000fe200000108b8 */
[----:B------:R-:W4:Y:S01]  /*b030*/  MUFU.EX2 R125, R125 ;  /* 0x0000007d007d7308 */ /* 0x000f220000000800 */
[----:B---3--:R-:W-:Y:S01]  /*b040*/  F2FP.PACK_AB R48, R135, R199 ;  /* 0x000000c78730723e */ /* 0x008fe200000000ff */
[----:B------:R-:W-:-:S02]  /*b050*/  FFMA.FTZ R63, R66, c[0x0][0x23c], -R119 ;  /* 0x00008f00423f7a23 */ /* 0x000fc40000010877 */
[--C-:B------:R-:W-:Y:S02]  /*b060*/  FFMA.FTZ R59, R64, c[0x0][0x23c], -R119.reuse ;  /* 0x00008f00403b7a23 */ /* 0x100fe40000010877 */
[----:B------:R-:W3:Y:S01]  /*b070*/  LDSM.16.MT88.4 R64, [R116+0x9400] ;  /* 0x009400007440783b */ /* 0x000ee20000004200 */
[--C-:B------:R-:W-:Y:S01]  /*b080*/  FFMA.FTZ R2, R134, c[0x0][0x23c], -R119.reuse ;  /* 0x00008f0086027a23 */ /* 0x100fe20000010877 */
[----:B------:R-:W-:Y:S01]  /*b090*/  MUFU.EX2 R192, R192 ;  /* 0x000000c000c07308 */ /* 0x000fe20000000800 */
[----:B------:R-:W-:Y:S02]  /*b0a0*/  FFMA.FTZ R0, R130, c[0x0][0x23c], -R119 ;  /* 0x00008f0082007a23 */ /* 0x000fe40000010877 */
[--C-:B------:R-:W-:Y:S02]  /*b0b0*/  FFMA.FTZ R134, R129, c[0x0][0x23c], -R184.reuse ;  /* 0x00008f0081867a23 */ /* 0x100fe400000108b8 */
[--C-:B------:R-:W-:Y:S02]  /*b0c0*/  FFMA.FTZ R130, R127, c[0x0][0x23c], -R184.reuse ;  /* 0x00008f007f827a23 */ /* 0x100fe400000108b8 */
[--C-:B------:R-:W-:Y:S01]  /*b0d0*/  FFMA.FTZ R129, R131, c[0x0][0x23c], -R184.reuse ;  /* 0x00008f0083817a23 */ /* 0x100fe200000108b8 */
[----:B------:R-:W5:Y:S01]  /*b0e0*/  MUFU.EX2 R137, R137 ;  /* 0x0000008900897308 */ /* 0x000f620000000800 */
[----:B----4-:R-:W-:Y:S01]  /*b0f0*/  F2FP.PACK_AB R50, R125, R140 ;  /* 0x0000008c7d32723e */ /* 0x010fe200000000ff */
[----:B------:R-:W-:-:S02]  /*b100*/  FFMA.FTZ R133, R133, c[0x0][0x23c], -R184 ;  /* 0x00008f0085857a23 */ /* 0x000fc400000108b8 */
[--C-:B------:R-:W-:Y:S02]  /*b110*/  FFMA.FTZ R132, R132, c[0x0][0x23c], -R119.reuse ;  /* 0x00008f0084847a23 */ /* 0x100fe40000010877 */
[--C-:B------:R-:W-:Y:S02]  /*b120*/  FFMA.FTZ R131, R200, c[0x0][0x23c], -R119.reuse ;  /* 0x00008f00c8837a23 */ /* 0x100fe40000010877 */
[----:B------:R-:W4:Y:S01]  /*b130*/  MUFU.EX2 R201, R201 ;  /* 0x000000c900c97308 */ /* 0x000f220000000800 */
[--C-:B------:R-:W-:Y:S02]  /*b140*/  FFMA.FTZ R128, R128, c[0x0][0x23c], -R119.reuse ;  /* 0x00008f0080807a23 */ /* 0x100fe40000010877 */
[----:B------:R-:W-:Y:S02]  /*b150*/  FFMA.FTZ R127, R196, c[0x0][0x23c], -R119 ;  /* 0x00008f00c47f7a23 */ /* 0x000fe40000010877 */
[--C-:B------:R-:W-:Y:S02]  /*b160*/  FFMA.FTZ R200, R193, c[0x0][0x23c], -R184.reuse ;  /* 0x00008f00c1c87a23 */ /* 0x100fe400000108b8 */
[--C-:B------:R-:W-:Y:S01]  /*b170*/  FFMA.FTZ R196, R191, c[0x0][0x23c], -R184.reuse ;  /* 0x00008f00bfc47a23 */ /* 0x100fe200000108b8 */
[----:B------:R-:W1:Y:S01]  /*b180*/  MUFU.EX2 R143, R143 ;  /* 0x0000008f008f7308 */ /* 0x000e620000000800 */
[----:B-----5:R-:W-:Y:S01]  /*b190*/  F2FP.PACK_AB R49, R137, R192 ;  /* 0x000000c08931723e */ /* 0x020fe200000000ff */
[----:B------:R-:W-:-:S02]  /*b1a0*/  FFMA.FTZ R193, R195, c[0x0][0x23c], -R184 ;  /* 0x00008f00c3c17a23 */ /* 0x000fc400000108b8 */
[----:B------:R-:W-:Y:S02]  /*b1b0*/  FFMA.FTZ R197, R197, c[0x0][0x23c], -R184 ;  /* 0x00008f00c5c57a23 */ /* 0x000fe400000108b8 */
[----:B------:R-:W-:Y:S02]  /*b1c0*/  FFMA.FTZ R198, R198, c[0x0][0x23c], -R119 ;  /* 0x00008f00c6c67a23 */ /* 0x000fe40000010877 */
[----:B------:R-:W-:Y:S01]  /*b1d0*/  MUFU.EX2 R142, R142 ;  /* 0x0000008e008e7308 */ /* 0x000fe20000000800 */
[-C--:B----4-:R-:W-:Y:S02]  /*b1e0*/  FMUL.FTZ R4, R112, R201.reuse ;  /* 0x000000c970047220 */ /* 0x090fe40000410000 */
[-C--:B------:R-:W-:Y:S02]  /*b1f0*/  FMUL.FTZ R5, R113, R201.reuse ;  /* 0x000000c971057220 */ /* 0x080fe40000410000 */
[-C--:B------:R-:W-:Y:S02]  /*b200*/  FMUL.FTZ R12, R104, R201.reuse ;  /* 0x000000c9680c7220 */ /* 0x080fe40000410000 */
[----:B------:R-:W-:Y:S01]  /*b210*/  FMUL.FTZ R13, R105, R201 ;  /* 0x000000c9690d7220 */ /* 0x000fe20000410000 */
[----:B------:R-:W4:Y:S01]  /*b220*/  MUFU.EX2 R123, R123 ;  /* 0x0000007b007b7308 */ /* 0x000f220000000800 */
[----:B-1----:R-:W-:-:S02]  /*b230*/  FMUL.FTZ R6, R114, R143 ;  /* 0x0000008f72067220 */ /* 0x002fc40000410000 */
        /* <DEDUP_REMOVED lines=8> */
[----:B----4-:R-:W-:Y:S01]  /*b2c0*/  F2FP.PACK_AB R51, R123, R142 ;  /* 0x0000008e7b33723e */ /* 0x010fe200000000ff */
        /* <DEDUP_REMOVED lines=23> */
[C---:B--2---:R-:W-:Y:S01]  /*b440*/  HMMA.16816.F32 R28, R48.reuse, R32, R28 ;  /* 0x00000020301c723c */ /* 0x044fe2000000181c */
[-C--:B------:R-:W-:Y:S01]  /*b450*/  FMUL.FTZ R92, R92, R201.reuse ;  /* 0x000000c95c5c7220 */ /* 0x080fe20000410000 */
[----:B------:R-:W2:Y:S01]  /*b460*/  MUFU.EX2 R2, R2 ;  /* 0x0000000200027308 */ /* 0x000ea20000000800 */
        /* <DEDUP_REMOVED lines=37> */
[----:B------:R-:W-:Y:S01]  /*b6c0*/  FFMA.FTZ R192, R187, R143, R192 ;  /* 0x0000008fbbc07223 */ /* 0x000fe200000100c0 */
[C---:B------:R-:W-:Y:S01]  /*b6d0*/  HMMA.16816.F32 R40, R48.reuse, R42, R76 ;  /* 0x0000002a3028723c */ /* 0x040fe2000000184c */
[----:B------:R-:W-:Y:S02]  /*b6e0*/  FFMA.FTZ R143, R150, c[0x0][0x23c], -R119 ;  /* 0x00008f00968f7a23 */ /* 0x000fe40000010877 */
[--C-:B------:R-:W-:Y:S01]  /*b6f0*/  FFMA.FTZ R181, R181, c[0x0][0x23c], -R184.reuse ;  /* 0x00008f00b5b57a23 */ /* 0x100fe200000108b8 */
[----:B------:R-:W-:Y:S01]  /*b700*/  MUFU.EX2 R129, R129 ;  /* 0x0000008100817308 */ /* 0x000fe20000000800 */
[--C-:B------:R-:W-:Y:S02]  /*b710*/  FFMA.FTZ R202, R163, c[0x0][0x23c], -R184.reuse ;  /* 0x00008f00a3ca7a23 */ /* 0x100fe400000108b8 */
[----:B------:R-:W-:Y:S01]  /*b720*/  FFMA.FTZ R76, R188, R201, R199 ;  /* 0x000000c9bc4c7223 */ /* 0x000fe200000100c7 */
[----:B------:R-:W-:Y:S01]  /*b730*/  HMMA.16816.F32 R44, R48, R52, R44 ;  /* 0x00000034302c723c */ /* 0x000fe2000000182c */
[----:B------:R-:W-:-:S02]  /*b740*/  FFMA.FTZ R188, R153, c[0x0][0x23c], -R184 ;  /* 0x00008f0099bc7a23 */ /* 0x000fc400000108b8 */
[----:B------:R-:W-:Y:S01]  /*b750*/  FFMA.FTZ R153, R155, c[0x0][0x23c], -R184 ;  /* 0x00008f009b997a23 */ /* 0x000fe200000108b8 */
[----:B------:R-:W-:Y:S01]  /*b760*/  MUFU.EX2 R132, R132 ;  /* 0x0000008400847308 */ /* 0x000fe20000000800 */
[--C-:B------:R-:W-:Y:S02]  /*b770*/  FFMA.FTZ R154, R154, c[0x0][0x23c], -R119.reuse ;  /* 0x00008f009a9a7a23 */ /* 0x100fe40000010877 */
[----:B-1----:R-:W-:Y:S01]  /*b780*/  F2FP.PACK_AB R52, R117, R136 ;  /* 0x000000887534723e */ /* 0x002fe200000000ff */
[----:B------:R-:W-:Y:S01]  /*b790*/  HMMA.16816.F32 R48, R48, R54, R68 ;  /* 0x000000363030723c */ /* 0x000fe20000001844 */
[----:B------:R-:W1:Y:S01]  /*b7a0*/  LDSM.16.MT88.4 R68, [R164+0x9400] ;  /* 0x00940000a444783b */ /* 0x000e620000004200 */
[----:B--2---:R-:W-:Y:S01]  /*b7b0*/  F2FP.PACK_AB R53, R2, R63 ;  /* 0x0000003f0235723e */ /* 0x004fe200000000ff */
[--C-:B------:R-:W-:Y:S01]  /*b7c0*/  FFMA.FTZ R155, R156, c[0x0][0x23c], -R119.reuse ;  /* 0x00008f009c9b7a23 */ /* 0x100fe20000010877 */
[----:B------:R-:W2:Y:S01]  /*b7d0*/  MUFU.EX2 R131, R131 ;  /* 0x0000008300837308 */ /* 0x000ea20000000800 */
        /* <DEDUP_REMOVED lines=12> */
[----:B------:R-:W-:Y:S01]  /*b8a0*/  LDSM.16.MT88.4 R76, [R164+0xe400] ;  /* 0x00e40000a44c783b */ /* 0x000fe20000004200 */
[--C-:B------:R-:W-:Y:S02]  /*b8b0*/  FFMA.FTZ R147, R147, c[0x0][0x23c], -R184.reuse ;  /* 0x00008f0093937a23 */ /* 0x100fe400000108b8 */
[----:B------:R-:W-:Y:S01]  /*b8c0*/  HMMA.16816.F32 R16, R52, R66, R16 ;  /* 0x000000423410723c */ /* 0x000fe20000001810 */
[----:B------:R-:W4:Y:S01]  /*b8d0*/  LDSM.16.MT88.4 R64, [R116+0xd400] ;  /* 0x00d400007440783b */ /* 0x000f220000004200 */
[--C-:B------:R-:W-:Y:S02]  /*b8e0*/  FFMA.FTZ R160, R160, c[0x0][0x23c], -R184.reuse ;  /* 0x00008f00a0a07a23 */ /* 0x100fe400000108b8 */
[----:B------:R-:W-:Y:S01]  /*b8f0*/  MUFU.EX2 R200, R200 ;  /* 0x000000c800c87308 */ /* 0x000fe20000000800 */
[----:B------:R-:W-:-:S02]  /*b900*/  FFMA.FTZ R149, R149, c[0x0][0x23c], -R184 ;  /* 0x00008f0095957a23 */ /* 0x000fc400000108b8 */
[----:B------:R-:W-:Y:S01]  /*b910*/  FFMA.FTZ R161, R161, c[0x0][0x23c], -R184 ;  /* 0x00008f00a1a17a23 */ /* 0x000fe200000108b8 */
[C---:B-----5:R-:W-:Y:S01]  /*b920*/  HMMA.16816.F32 R20, R52.reuse, R72, R20 ;  /* 0x000000483414723c */ /* 0x060fe20000001814 */
[----:B------:R-:W-:Y:S02]  /*b930*/  FADD.FTZ R137, R137, R192 ;  /* 0x000000c089897221 */ /* 0x000fe40000010000 */
[----:B------:R-:W-:Y:S01]  /*b940*/  FADD.FTZ R140, R140, R135 ;  /* 0x000000878c8c7221 */ /* 0x000fe20000010000 */
[----:B------:R-:W5:Y:S01]  /*b950*/  MUFU.EX2 R197, R197 ;  /* 0x000000c500c57308 */ /* 0x000f620000000800 */
[----:B------:R-:W-:Y:S02]  /*b960*/  FADD.FTZ R142, R142, R137 ;  /* 0x000000898e8e7221 */ /* 0x000fe40000010000 */
[----:B------:R-:W-:Y:S01]  /*b970*/  FADD.FTZ R125, R125, R140 ;  /* 0x0000008c7d7d7221 */ /* 0x000fe20000010000 */
[----:B------:R-:W-:Y:S01]  /*b980*/  HMMA.16816.F32 R24, R52, R74, R24 ;  /* 0x0000004a3418723c */ /* 0x000fe20000001818 */
[----:B------:R-:W2:Y:S01]  /*b990*/  LDSM.16.MT88.4 R72, [R164+0xd400] ;  /* 0x00d40000a448783b */ /* 0x000ea20000004200 */
[----:B------:R-:W-:-:S02]  /*b9a0*/  FADD.FTZ R142, R123, R142 ;  /* 0x0000008e7b8e7221 */ /* 0x000fc40000010000 */
[----:B------:R-:W-:Y:S01]  /*b9b0*/  MUFU.EX2 R196, R196 ;  /* 0x000000c400c47308 */ /* 0x000fe20000000800 */
[----:B------:R-:W-:Y:S02]  /*b9c0*/  FADD.FTZ R136, R136, R125 ;  /* 0x0000007d88887221 */ /* 0x000fe40000010000 */
[----:B------:R-:W-:Y:S01]  /*b9d0*/  FADD.FTZ R63, R63, R142 ;  /* 0x0000008e3f3f7221 */ /* 0x000fe20000010000 */
[C---:B-1----:R-:W-:Y:S01]  /*b9e0*/  HMMA.16816.F32 R4, R52.reuse, R68, R4 ;  /* 0x000000443404723c */ /* 0x042fe20000001804 */
[----:B------:R-:W-:Y:S02]  /*b9f0*/  FADD.FTZ R136, R117, R136 ;  /* 0x0000008875887221 */ /* 0x000fe40000010000 */
[----:B------:R-:W-:Y:S01]  /*ba00*/  FADD.FTZ R2, R2, R63 ;  /* 0x0000003f02027221 */ /* 0x000fe20000010000 */
[----:B------:R-:W-:Y:S01]  /*ba10*/  MUFU.EX2 R193, R193 ;  /* 0x000000c100c17308 */ /* 0x000fe20000000800 */
[--C-:B------:R-:W-:Y:S02]  /*ba20*/  FFMA.FTZ R151, R151, c[0x0][0x23c], -R184.reuse ;  /* 0x00008f0097977a23 */ /* 0x100fe400000108b8 */
[--C-:B------:R-:W-:Y:S01]  /*ba30*/  FFMA.FTZ R162, R162, c[0x0][0x23c], -R184.reuse ;  /* 0x00008f00a2a27a23 */ /* 0x100fe200000108b8 */
[----:B------:R-:W-:Y:S01]  /*ba40*/  HMMA.16816.F32 R8, R52, R70, R8 ;  /* 0x000000463408723c */ /* 0x000fe20000001808 */
[----:B------:R-:W1:Y:S01]  /*ba50*/  LDSM.16.MT88.4 R68, [R116+0xb400] ;  /* 0x00b400007444783b */ /* 0x000e620000004200 */
[----:B------:R-:W-:-:S02]  /*ba60*/  FFMA.FTZ R152, R152, c[0x0][0x23c], -R184 ;  /* 0x00008f0098987a23 */ /* 0x000fc400000108b8 */
[----:B------:R-:W-:Y:S01]  /*ba70*/  MUFU.EX2 R198, R198 ;  /* 0x000000c600c67308 */ /* 0x000fe20000000800 */
[----:B------:R-:W-:Y:S02]  /*ba80*/  FFMA.FTZ R139, R139, c[0x0][0x23c], -R184 ;  /* 0x00008f008b8b7a23 */ /* 0x000fe400000108b8 */
[--C-:B------:R-:W-:Y:S01]  /*ba90*/  FFMA.FTZ R187, R121, c[0x0][0x23c], -R119.reuse ;  /* 0x00008f0079bb7a23 */ /* 0x100fe20000010877 */
[----:B----4-:R-:W-:Y:S01]  /*baa0*/  HMMA.16816.F32 R44, R52, R64, R44 ;  /* 0x00000040342c723c */ /* 0x010fe2000000182c */
[----:B------:R-:W-:-:S03]  /*bab0*/  FFMA.FTZ R57, R57, c[0x0][0x23c], -R119 ;  /* 0x00008f0039397a23 */ /* 0x000fc60000010877 */
[----:B------:R-:W4:Y:S01]  /*bac0*/  MUFU.EX2 R195, R195 ;  /* 0x000000c300c37308 */ /* 0x000f220000000800 */
[--C-:B------:R-:W-:Y:S02]  /*bad0*/  FFMA.FTZ R120, R120, c[0x0][0x23c], -R119.reuse ;  /* 0x00008f0078787a23 */ /* 0x100fe40000010877 */
[----:B------:R-:W-:Y:S01]  /*bae0*/  FFMA.FTZ R58, R58, c[0x0][0x23c], -R119 ;  /* 0x00008f003a3a7a23 */ /* 0x000fe20000010877 */
[C---:B------:R-:W-:Y:S01]  /*baf0*/  HMMA.16816.F32 R48, R52.reuse, R66, R48 ;  /* 0x000000423430723c */ /* 0x040fe20000001830 */
[----:B------:R-:W3:Y:S03]  /*bb00*/  LDSM.16.MT88.4 R64, [R116+0x9800] ;  /* 0x009800007440783b */ /* 0x000ee60000004200 */
[----:B------:R-:W-:Y:S04]  /*bb10*/  MUFU.EX2 R194, R194 ;  /* 0x000000c200c27308 */ /* 0x000fe80000000800 */
[C---:B--2---:R-:W-:Y:S04]  /*bb20*/  HMMA.16816.F32 R36, R52.reuse, R72, R36 ;  /* 0x000000483424723c */ /* 0x044fe80000001824 */
[----:B------:R-:W2:Y:S04]  /*bb30*/  MUFU.EX2 R191, R191 ;  /* 0x000000bf00bf7308 */ /* 0x000ea80000000800 */
[C---:B------:R-:W-:Y:S01]  /*bb40*/  HMMA.16816.F32 R40, R52.reuse, R74, R40 ;  /* 0x0000004a3428723c */ /* 0x040fe20000001828 */
[----:B------:R-:W2:Y:S03]  /*bb50*/  LDSM.16.MT88.4 R72, [R164+0xb800] ;  /* 0x00b80000a448783b */ /* 0x000ea60000004200 */
[----:B------:R-:W-:Y:S04]  /*bb60*/  MUFU.EX2 R188, R188 ;  /* 0x000000bc00bc7308 */ /* 0x000fe80000000800 */
[C---:B-1----:R-:W-:Y:S04]  /*bb70*/  HMMA.16816.F32 R28, R52.reuse, R68, R28 ;  /* 0x00000044341c723c */ /* 0x042fe8000000181c */
[----:B------:R-:W1:Y:S04]  /*bb80*/  MUFU.EX2 R181, R181 ;  /* 0x000000b500b57308 */ /* 0x000e680000000800 */
[----:B------:R-:W-:Y:S01]  /*bb90*/  HMMA.16816.F32 R32, R52, R70, R32 ;  /* 0x000000463420723c */ /* 0x000fe20000001820 */
[----:B------:R-:W1:Y:S03]  /*bba0*/  LDSM.16.MT88.4 R68, [R164+0x9800] ;  /* 0x00980000a444783b */ /* 0x000e660000004200 */
[----:B------:R-:W-:Y:S03]  /*bbb0*/  MUFU.EX2 R153, R153 ;  /* 0x0000009900997308 */ /* 0x000fe60000000800 */
[----:B------:R-:W-:-:S02]  /*bbc0*/  F2FP.PACK_AB R52, R133, R134 ;  /* 0x000000868534723e */ /* 0x000fc400000000ff */
[----:B------:R-:W-:Y:S02]  /*bbd0*/  F2FP.PACK_AB R53, R131, R132 ;  /* 0x000000848335723e */ /* 0x000fe400000000ff */
[----:B------:R-:W-:Y:S01]  /*bbe0*/  F2FP.PACK_AB R54, R129, R130 ;  /* 0x000000828136723e */ /* 0x000fe200000000ff */
[----:B------:R-:W-:Y:S01]  /*bbf0*/  MUFU.EX2 R202, R202 ;  /* 0x000000ca00ca7308 */ /* 0x000fe20000000800 */
[----:B---3--:R-:W-:-:S07]  /*bc00*/  F2FP.PACK_AB R55, R127, R128 ;  /* 0x000000807f37723e */ /* 0x008fce00000000ff */
[C---:B------:R-:W-:Y:S01]  /*bc10*/  HMMA.16816.F32 R12, R52.reuse, R64, R12 ;  /* 0x00000040340c723c */ /* 0x040fe2000000180c */
[----:B------:R-:W-:Y:S07]  /*bc20*/  MUFU.EX2 R154, R154 ;  /* 0x0000009a009a7308 */ /* 0x000fee0000000800 */
[C---:B------:R-:W-:Y:S01]  /*bc30*/  HMMA.16816.F32 R16, R52.reuse, R66, R16 ;  /* 0x000000423410723c */ /* 0x040fe20000001810 */
[----:B------:R-:W3:Y:S01]  /*bc40*/  LDSM.16.MT88.4 R64, [R116+0xd800] ;  /* 0x00d800007440783b */ /* 0x000ee20000004200 */
[----:B------:R-:W3:Y:S06]  /*bc50*/  MUFU.EX2 R155, R155 ;  /* 0x0000009b009b7308 */ /* 0x000eec0000000800 */
[C---:B--2---:R-:W-:Y:S02]  /*bc60*/  HMMA.16816.F32 R20, R52.reuse, R72, R20 ;  /* 0x000000483414723c */ /* 0x044fe40000001814 */
[----:B------:R-:W-:Y:S06]  /*bc70*/  MUFU.EX2 R143, R143 ;  /* 0x0000008f008f7308 */ /* 0x000fec0000000800 */
[C---:B-1----:R-:W-:Y:S02]  /*bc80*/  HMMA.16816.F32 R4, R52.reuse, R68, R4 ;  /* 0x000000443404723c */ /* 0x042fe40000001804 */
        /* <DEDUP_REMOVED lines=19> */
[----:B-----5:R-:W-:-:S02]  /*bdc0*/  F2FP.PACK_AB R52, R197, R200 ;  /* 0x000000c8c534723e */ /* 0x020fc400000000ff */
[----:B----4-:R-:W-:Y:S02]  /*bdd0*/  F2FP.PACK_AB R53, R195, R198 ;  /* 0x000000c6c335723e */ /* 0x010fe400000000ff */
[----:B------:R-:W-:Y:S02]  /*bde0*/  F2FP.PACK_AB R54, R193, R196 ;  /* 0x000000c4c136723e */ /* 0x000fe400000000ff */
[----:B------:R-:W-:-:S07]  /*bdf0*/  F2FP.PACK_AB R55, R191, R194 ;  /* 0x000000c2bf37723e */ /* 0x000fce00000000ff */
[C---:B---3--:R-:W-:Y:S08]  /*be00*/  HMMA.16816.F32 R20, R52.reuse, R64, R20 ;  /* 0x000000403414723c */ /* 0x048ff00000001814 */
        /* <DEDUP_REMOVED lines=68> */
[----:B------:R-:W-:Y:S06]  /*c250*/  MUFU.EX2 R31, R161 ;  /* 0x000000a1001f7308 */ /* 0x000fec0000000800 */
[C---:B------:R-:W-:Y:S01]  /*c260*/  HMMA.16816.F32 R100, R4.reuse, R102, R16 ;  /* 0x000000660464723c */ /* 0x040fe20000001810 */
[----:B------:R-:W-:Y:S01]  /*c270*/  LDSM.16.MT88.4 R16, [R116+0xc800] ;  /* 0x00c800007410783b */ /* 0x000fe20000004200 */
[----:B------:R-:W-:Y:S06]  /*c280*/  MUFU.EX2 R32, R32 ;  /* 0x0000002000207308 */ /* 0x000fec0000000800 */
[C---:B------:R-:W-:Y:S01]  /*c290*/  HMMA.16816.F32 R92, R4.reuse, R94, R24 ;  /* 0x0000005e045c723c */ /* 0x040fe20000001818 */
[----:B------:R-:W4:Y:S01]  /*c2a0*/  LDSM.16.MT88.4 R24, [R116+0xa800] ;  /* 0x00a800007418783b */ /* 0x000f220000004200 */
[----:B------:R-:W5:Y:S06]  /*c2b0*/  MUFU.EX2 R35, R35 ;  /* 0x0000002300237308 */ /* 0x000f6c0000000800 */
[C---:B------:R-:W-:Y:S02]  /*c2c0*/  HMMA.16816.F32 R76, R4.reuse, R78, R40 ;  /* 0x0000004e044c723c */ /* 0x040fe40000001828 */
[----:B------:R-:W-:Y:S06]  /*c2d0*/  MUFU.EX2 R33, R33 ;  /* 0x0000002100217308 */ /* 0x000fec0000000800 */
[C---:B-1----:R-:W-:Y:S02]  /*c2e0*/  HMMA.16816.F32 R72, R4.reuse, R8, R44 ;  /* 0x000000080448723c */ /* 0x042fe4000000182c */
[----:B------:R-:W1:Y:S06]  /*c2f0*/  MUFU.EX2 R34, R34 ;  /* 0x0000002200227308 */ /* 0x000e6c0000000800 */
[----:B------:R-:W-:Y:S01]  /*c300*/  HMMA.16816.F32 R68, R4, R10, R68 ;  /* 0x0000000a0444723c */ /* 0x000fe20000001844 */
[----:B------:R-:W4:Y:S06]  /*c310*/  LDSM.16.MT88.4 R8, [R164+0xe800] ;  /* 0x00e80000a408783b */ /* 0x000f2c0000004200 */
[----:B---3--:R-:W-:-:S02]  /*c320*/  F2FP.PACK_AB R4, R29, R30 ;  /* 0x0000001e1d04723e */ /* 0x008fc400000000ff */
[----:B-----5:R-:W-:Y:S02]  /*c330*/  F2FP.PACK_AB R5, R35, R32 ;  /* 0x000000202305723e */ /* 0x020fe400000000ff */
[----:B------:R-:W-:Y:S02]  /*c340*/  F2FP.PACK_AB R6, R31, R28 ;  /* 0x0000001c1f06723e */ /* 0x000fe400000000ff */
[----:B-1----:R-:W-:-:S07]  /*c350*/  F2FP.PACK_AB R7, R34, R33 ;  /* 0x000000212207723e */ /* 0x002fce00000000ff */
[C---:B--2---:R-:W-:Y:S08]  /*c360*/  HMMA.16816.F32 R112, R4.reuse, R12, R112 ;  /* 0x0000000c0470723c */ /* 0x044ff00000001870 */
[C---:B------:R-:W-:Y:S01]  /*c370*/  HMMA.16816.F32 R108, R4.reuse, R14, R108 ;  /* 0x0000000e046c723c */ /* 0x040fe2000000186c */
[----:B------:R-:W1:Y:S07]  /*c380*/  LDSM.16.MT88.4 R12, [R116+0xe800] ;  /* 0x00e80000740c783b */ /* 0x000e6e0000004200 */
[C---:B----4-:R-:W-:Y:S01]  /*c390*/  HMMA.16816.F32 R100, R4.reuse, R26, R100 ;  /* 0x0000001a0464723c */ /* 0x050fe20000001864 */
[----:B------:R-:W2:Y:S06]  /*c3a0*/  MUFU.EX2 R26, R58 ;  /* 0x0000003a001a7308 */ /* 0x000eac0000000800 */
        /* <DEDUP_REMOVED lines=15> */
[----:B-1----:R-:W-:Y:S03]  /*c4a0*/  HMMA.16816.F32 R72, R4, R12, R72 ;  /* 0x0000000c0448723c */ /* 0x002fe60000001848 */
        /* <DEDUP_REMOVED lines=8> */
[----:B------:R-:W1:Y:S02]  /*c530*/  LDSM.16.MT88.4 R20, [R164+0xac00] ;  /* 0x00ac0000a414783b */ /* 0x000e640000004200 */
[----:B------:R-:W-:-:S04]  /*c540*/  FADD.FTZ R133, R133, R134 ;  /* 0x0000008685857221 */ /* 0x000fc80000010000 */
[----:B------:R-:W-:Y:S01]  /*c550*/  FADD.FTZ R130, R130, R133 ;  /* 0x0000008582827221 */ /* 0x000fe20000010000 */
[----:B------:R-:W-:Y:S01]  /*c560*/  HMMA.16816.F32 R68, R4, R14, R68 ;  /* 0x0000000e0444723c */ /* 0x000fe20000001844 */
[----:B------:R-:W5:Y:S02]  /*c570*/  LDSM.16.MT88.4 R12, [R116+0xcc00] ;  /* 0x00cc0000740c783b */ /* 0x000f640000004200 */
[----:B------:R-:W-:-:S04]  /*c580*/  FADD.FTZ R129, R129, R130 ;  /* 0x0000008281817221 */ /* 0x000fc80000010000 */
[----:B------:R-:W-:Y:S01]  /*c590*/  FADD.FTZ R200, R200, R129 ;  /* 0x00000081c8c87221 */ /* 0x000fe20000010000 */
[----:B------:R-:W-:Y:S01]  /*c5a0*/  HMMA.16816.F32 R104, R4, R24, R104 ;  /* 0x000000180468723c */ /* 0x000fe20000001868 */
[----:B------:R-:W-:Y:S02]  /*c5b0*/  MUFU.EX2 R25, R57 ;  /* 0x0000003900197308 */ /* 0x000fe40000000800 */
[----:B------:R-:W-:-:S04]  /*c5c0*/  FADD.FTZ R197, R197, R200 ;  /* 0x000000c8c5c57221 */ /* 0x000fc80000010000 */
[----:B------:R-:W-:Y:S01]  /*c5d0*/  FADD.FTZ R196, R196, R197 ;  /* 0x000000c5c4c47221 */ /* 0x000fe20000010000 */
[----:B------:R-:W-:Y:S01]  /*c5e0*/  F2FP.PACK_AB R4, R162, R151 ;  /* 0x00000097a204723e */ /* 0x000fe200000000ff */
[----:B------:R-:W1:Y:S01]  /*c5f0*/  MUFU.EX2 R24, R120 ;  /* 0x0000007800187308 */ /* 0x000e620000000800 */
[----:B------:R-:W-:Y:S01]  /*c600*/  F2FP.PACK_AB R6, R139, R152 ;  /* 0x000000988b06723e */ /* 0x000fe200000000ff */
[----:B------:R-:W-:Y:S01]  /*c610*/  FADD.FTZ R193, R193, R196 ;  /* 0x000000c4c1c17221 */ /* 0x000fe20000010000 */
[----:B--2---:R-:W-:-:S03]  /*c620*/  F2FP.PACK_AB R7, R187, R26 ;  /* 0x0000001abb07723e */ /* 0x004fc600000000ff */
[----:B------:R-:W-:-:S04]  /*c630*/  FADD.FTZ R0, R188, R193 ;  /* 0x000000c1bc007221 */ /* 0x000fc80000010000 */
[----:B------:R-:W-:Y:S01]  /*c640*/  FADD.FTZ R0, R181, R0 ;  /* 0x00000000b5007221 */ /* 0x000fe20000010000 */
[----:B-1----:R-:W-:-:S07]  /*c650*/  F2FP.PACK_AB R5, R24, R25 ;  /* 0x000000191805723e */ /* 0x002fce00000000ff */
[C---:B---3--:R-:W-:Y:S08]  /*c660*/  HMMA.16816.F32 R104, R4.reuse, R16, R104 ;  /* 0x000000100468723c */ /* 0x048ff00000001868 */
[C---:B------:R-:W-:Y:S01]  /*c670*/  HMMA.16816.F32 R100, R4.reuse, R18, R100 ;  /* 0x000000120464723c */ /* 0x040fe20000001864 */
[----:B------:R-:W1:Y:S07]  /*c680*/  LDSM.16.MT88.4 R16, [R164+0xec00] ;  /* 0x00ec0000a410783b */ /* 0x000e6e0000004200 */
[C---:B----4-:R-:W-:Y:S08]  /*c690*/  HMMA.16816.F32 R96, R4.reuse, R8, R96 ;  /* 0x000000080460723c */ /* 0x050ff00000001860 */
[C---:B------:R-:W-:Y:S01]  /*c6a0*/  HMMA.16816.F32 R92, R4.reuse, R10, R92 ;  /* 0x0000000a045c723c */ /* 0x040fe2000000185c */
[----:B------:R-:W2:Y:S07]  /*c6b0*/  LDSM.16.MT88.4 R8, [R116+0xec00] ;  /* 0x00ec00007408783b */ /* 0x000eae0000004200 */
[C---:B------:R-:W-:Y:S07]  /*c6c0*/  HMMA.16816.F32 R112, R4.reuse, R20, R112 ;  /* 0x000000140470723c */ /* 0x040fee0000001870 */
[----:B------:R-:W-:Y:S01]  /*c6d0*/  FADD.FTZ R21, R143, R2 ;  /* 0x000000028f157221 */ /* 0x000fe20000010000 */
[----:B-----5:R-:W-:Y:S01]  /*c6e0*/  HMMA.16816.F32 R88, R4, R12, R88 ;  /* 0x0000000c0458723c */ /* 0x020fe20000001858 */
[----:B------:R-:W-:-:S02]  /*c6f0*/  MOV R2, R56 ;  /* 0x0000003800027202 */ /* 0x000fc40000000f00 */
        /* <DEDUP_REMOVED lines=34> */
.L_x_1272:
        /* <DEDUP_REMOVED lines=8> */
.L_x_1284:
        /* <DEDUP_REMOVED lines=12> */
[----:B------:R-:W-:Y:S02]  /*ca60*/  IABS R4, R2 ;  /* 0x0000000200047213 */ /* 0x000fe40000000000 */
[C---:B------:R-:W-:Y:S02]  /*ca70*/  IADD3 R9, R2.reuse, 0x80, RZ ;  /* 0x0000008002097810 */ /* 0x040fe40007ffe0ff */
        /* <DEDUP_REMOVED lines=23> */
[----:B------:R-:W-:Y:S02]  /*cbf0*/  ISETP.GE.U32.AND P5, PT, R6, R0, PT ;  /* 0x000000000600720c */ /* 0x000fe40003fa6070 */
[----:B------:R-:W-:Y:S09]  /*cc00*/  ISETP.NE.AND P1, PT, RZ, c[0x0][0x2d0], PT ;  /* 0x0000b400ff007a0c */ /* 0x000ff20003f25270 */
        /* <DEDUP_REMOVED lines=26> */
.L_x_1281:
[----:B------:R-:W-:Y:S02]  /*cdb0*/  ISETP.GE.AND P4, PT, R179, c[0x0][0x220], PT ;  /* 0x00008800b3007a0c */ /* 0x000fe40003f86270 */
[----:B------:R-:W-:Y:S02]  /*cdc0*/  LEA R192, P1, R2, R190, 0x1 ;  /* 0x000000be02c07211 */ /* 0x000fe400078208ff */
[----:B------:R-:W-:Y:S02]  /*cdd0*/  ISETP.GE.AND P3, PT, R178, c[0x0][0x220], PT ;  /* 0x00008800b2007a0c */ /* 0x000fe40003f66270 */
[-C--:B------:R-:W-:Y:S02]  /*cde0*/  LEA.HI.X R193, R2, R189.reuse, R0, 0x1, P1 ;  /* 0x000000bd02c17211 */ /* 0x080fe400008f0c00 */
[----:B------:R-:W-:Y:S02]  /*cdf0*/  ISETP.GE.AND P2, PT, R177, c[0x0][0x220], PT ;  /* 0x00008800b1007a0c */ /* 0x000fe40003f46270 */
[----:B------:R-:W-:Y:S03]  /*ce00*/  IADD3 R191, P0, R173, R2, RZ ;  /* 0x00000002adbf7210 */ /* 0x000fe60007f1e0ff */
[----:B------:R-:W-:Y:S01]  /*ce10*/  @P4 STS.64 [R175+0x9008], RZ ;  /* 0x009008ffaf004388 */ /* 0x000fe20000000a00 */
[C---:B------:R-:W-:Y:S02]  /*ce20*/  @!P4 LEA R198, P5, R191.reuse, R190, 0x1 ;  /* 0x000000bebfc6c211 */ /* 0x040fe400078a08ff */
[C---:B------:R-:W-:Y:S02]  /*ce30*/  IADD3.X R2, R172.reuse, R0, RZ, P0, !PT ;  /* 0x00000000ac027210 */ /* 0x040fe400007fe4ff */
[CC--:B------:R-:W-:Y:S01]  /*ce40*/  @!P3 LEA R196, P1, R191.reuse, R190.reuse, 0x1 ;  /* 0x000000bebfc4b211 */ /* 0x0c0fe200078208ff */
[----:B------:R-:W-:Y:S01]  /*ce50*/  @P4 STS [R175+0x9000], RZ ;  /* 0x009000ffaf004388 */ /* 0x000fe20000000800 */
[CCC-:B------:R-:W-:Y:S02]  /*ce60*/  @!P4 LEA.HI.X R199, R191.reuse, R189.reuse, R2.reuse, 0x1, P5 ;  /* 0x000000bdbfc7c211 */ /* 0x1c0fe400028f0c02 */
[C-C-:B------:R-:W-:Y:S01]  /*ce70*/  @!P3 LEA.HI.X R197, R191.reuse, R189, R2.reuse, 0x1, P1 ;  /* 0x000000bdbfc5b211 */ /* 0x140fe200008f0c02 */
[----:B------:R-:W-:Y:S01]  /*ce80*/  @P4 STS [R175+0x9004], RZ ;  /* 0x009004ffaf004388 */ /* 0x000fe20000000800 */
[----:B------:R-:W-:Y:S02]  /*ce90*/  @!P2 LEA R194, P0, R191, R190, 0x1 ;  /* 0x000000bebfc2a211 */ /* 0x000fe400078008ff */
[----:B------:R-:W-:Y:S01]  /*cea0*/  IADD3 R3, P5, R173, R191, RZ ;  /* 0x000000bfad037210 */ /* 0x000fe20007fbe0ff */
[----:B------:R-:W-:Y:S01]  /*ceb0*/  @!PT LDS RZ, [RZ] ;  /* 0x00000000fffff984 */ /* 0x000fe20000000800 */
[----:B------:R-:W-:Y:S01]  /*cec0*/  @!PT LDS RZ, [RZ] ;  /* 0x00000000fffff984 */ /* 0x000fe20000000800 */
[----:B------:R-:W-:Y:S01]  /*ced0*/  @!PT LDS RZ, [RZ] ;  /* 0x00000000fffff984 */ /* 0x000fe20000000800 */
[----:B------:R1:W-:Y:S01]  /*cee0*/  @!P4 LDGSTS.E.BYPASS.LTC128B.128 [R175+0x9000], [R192.64] ;  /* 0x09000000c0afcfae */ /* 0x0003e2000b901d46 */
[-C--:B------:R-:W-:Y:S02]  /*cef0*/  @!P2 LEA.HI.X R195, R191, R189.reuse, R2, 0x1, P0 ;  /* 0x000000bdbfc3a211 */ /* 0x080fe400000f0c02 */
[C---:B------:R-:W-:Y:S02]  /*cf00*/  IADD3.X R2, R172.reuse, R2, RZ, P5, !PT ;  /* 0x00000002ac027210 */ /* 0x040fe40002ffe4ff */
[CC--:B------:R-:W-:Y:S02]  /*cf10*/  @!P4 LEA R204, P5, R3.reuse, R190.reuse, 0x1 ;  /* 0x000000be03ccc211 */ /* 0x0c0fe400078a08ff */
[CC--:B------:R-:W-:Y:S01]  /*cf20*/  @!P3 LEA R202, P1, R3.reuse, R190.reuse, 0x1 ;  /* 0x000000be03cab211 */ /* 0x0c0fe200078208ff */
[----:B------:R-:W-:Y:S01]  /*cf30*/  @P3 STS.128 [R175+0xb000], RZ ;  /* 0x00b000ffaf003388 */ /* 0x000fe20000000c00 */
[CCC-:B------:R-:W-:Y:S02]  /*cf40*/  @!P4 LEA.HI.X R205, R3.reuse, R189.reuse, R2.reuse, 0x1, P5 ;  /* 0x000000bd03cdc211 */ /* 0x1c0fe400028f0c02 */
[C-C-:B------:R-:W-:Y:S02]  /*cf50*/  @!P3 LEA.HI.X R203, R3.reuse, R189, R2.reuse, 0x1, P1 ;  /* 0x000000bd03cbb211 */ /* 0x140fe400008f0c02 */
[----:B------:R-:W-:Y:S02]  /*cf60*/  @!P2 LEA R200, P0, R3, R190, 0x1 ;  /* 0x000000be03c8a211 */ /* 0x000fe400078008ff */
        /* <DEDUP_REMOVED lines=18> */
[----:B------:R-:W-:Y:S02]  /*d090*/  ISETP.GT.AND P0, PT, R176, R169, PT ;  /* 0x000000a9b000720c */ /* 0x000fe40003f04270 */
        /* <DEDUP_REMOVED lines=183> */
[----:B------:R-:W-:Y:S02]  /*dc10*/  FMUL.FTZ R251, R4, c[0x0][0x2ec] ;  /* 0x0000bb0004fb7a20 */ /* 0x000fe40000410000 */
[----:B------:R-:W2:Y:S01]  /*dc20*/  MUFU.TANH R250, R250 ;  /* 0x000000fa00fa7308 */ /* 0x000ea20000002400 */
[----:B------:R-:W-:Y:S02]  /*dc30*/  FMUL.FTZ R249, R5, c[0x0][0x2ec] ;  /* 0x0000bb0005f97a20 */ /* 0x000fe40000410000 */
[C---:B---3--:R-:W-:Y:S04]  /*dc40*/  HMMA.16816.F32 R20, R132.reuse, R124, R20 ;  /* 0x0000007c8414723c */ /* 0x048fe80000001814 */
[----:B------:R-:W-:Y:S02]  /*dc50*/  FMUL.FTZ R0, R10, c[0x0][0x2ec] ;  /* 0x0000bb000a007a20 */ /* 0x000fe40000410000 */
[----:B------:R-:W-:Y:S01]  /*dc60*/  FMUL.FTZ R248, R7, c[0x0][0x2ec] ;  /* 0x0000bb0007f87a20 */ /* 0x000fe20000410000 */
[----:B------:R-:W3:Y:S01]  /*dc70*/  MUFU.TANH R251, R251 ;  /* 0x000000fb00fb7308 */ /* 0x000ee20000002400 */
[C---:B------:R-:W-:Y:S01]  /*dc80*/  HMMA.16816.F32 R24, R132.reuse, R126, R24 ;  /* 0x0000007e8418723c */ /* 0x040fe20000001818 */
[----:B------:R-:W2:Y:S03]  /*dc90*/  LDSM.16.M88.4 R124, [R118+0x8000] ;  /* 0x00800000767c783b */ /* 0x000ea60000000200 */
[----:B------:R-:W-:Y:S02]  /*dca0*/  FMUL.FTZ R247, R8, c[0x0][0x2ec] ;  /* 0x0000bb0008f77a20 */ /* 0x000fe40000410000 */
[----:B------:R-:W-:Y:S02]  /*dcb0*/  FMUL.FTZ R252, R11, c[0x0][0x2ec] ;  /* 0x0000bb000bfc7a20 */ /* 0x000fe40000410000 */
[----:B------:R-:W-:Y:S01]  /*dcc0*/  FMUL.FTZ R245, R12, c[0x0][0x2ec] ;  /* 0x0000bb000cf57a20 */ /* 0x000fe20000410000 */
[----:B------:R2:W2:Y:S03]  /*dcd0*/  MUFU.TANH R6, R0 ;  /* 0x0000000000067308 */ /* 0x0004a60000002400 */
[----:B------:R-:W-:Y:S02]  /*dce0*/  FMUL.FTZ R243, R13, c[0x0][0x2ec] ;  /* 0x0000bb000df37a20 */ /* 0x000fe40000410000 */
[----:B------:R-:W-:Y:S02]  /*dcf0*/  FMUL.FTZ R246, R14, c[0x0][0x2ec] ;  /* 0x0000bb000ef67a20 */ /* 0x000fe40000410000 */
[----:B------:R-:W-:Y:S02]  /*dd00*/  FMUL.FTZ R244, R15, c[0x0][0x2ec] ;  /* 0x0000bb000ff47a20 */ /* 0x000fe40000410000 */
[----:B------:R-:W-:Y:S01]  /*dd10*/  FMUL.FTZ R241, R16, c[0x0][0x2ec] ;  /* 0x0000bb0010f17a20 */ /* 0x000fe20000410000 */
[----:B------:R-:W3:Y:S01]  /*dd20*/  MUFU.TANH R249, R249 ;  /* 0x000000f900f97308 */ /* 0x000ee20000002400 */
[----:B------:R-:W-:Y:S02]  /*dd30*/  FMUL.FTZ R239, R17, c[0x0][0x2ec] ;  /* 0x0000bb0011ef7a20 */ /* 0x000fe40000410000 */
[----:B------:R-:W-:Y:S02]  /*dd40*/  FMUL.FTZ R242, R18, c[0x0][0x2ec] ;  /* 0x0000bb0012f27a20 */ /* 0x000fe40000410000 */
[----:B------:R-:W-:Y:S01]  /*dd50*/  FMUL.FTZ R240, R19, c[0x0][0x2ec] ;  /* 0x0000bb0013f07a20 */ /* 0x000fe20000410000 */
[C---:B-1----:R-:W-:Y:S03]  /*dd60*/  HMMA.16816.F32 R28, R132.reuse, R120, R28 ;  /* 0x00000078841c723c */ /* 0x042fe6000000181c */
[----:B------:R-:W-:Y:S01]  /*dd70*/  FMUL.FTZ R235, R20, c[0x0][0x2ec] ;  /* 0x0000bb0014eb7a20 */ /* 0x000fe20000410000 */
[----:B------:R-:W1:Y:S01]  /*dd80*/  MUFU.TANH R248, R248 ;  /* 0x000000f800f87308 */ /* 0x000e620000002400 */
[----:B------:R-:W-:Y:S02]  /*dd90*/  FMUL.FTZ R233, R21, c[0x0][0x2ec] ;  /* 0x0000bb0015e97a20 */ /* 0x000fe40000410000 */
[----:B------:R-:W-:Y:S01]  /*dda0*/  FMUL.FTZ R238, R22, c[0x0][0x2ec] ;  /* 0x0000bb0016ee7a20 */ /* 0x000fe20000410000 */
[C---:B------:R-:W-:Y:S01]  /*ddb0*/  HMMA.16816.F32 R32, R132.reuse, R122, R32 ;  /* 0x0000007a8420723c */ /* 0x040fe20000001820 */
[----:B------:R-:W1:Y:S03]  /*ddc0*/  LDSM.16.M88.4 R120, [R118+0x8400] ;  /* 0x008400007678783b */ /* 0x000e660000000200 */
[----:B------:R-:W-:Y:S02]  /*ddd0*/  FMUL.FTZ R236, R23, c[0x0][0x2ec] ;  /* 0x0000bb0017ec7a20 */ /* 0x000fe40000410000 */
[----:B------:R-:W1:Y:S01]  /*dde0*/  MUFU.TANH R247, R247 ;  /* 0x000000f700f77308 */ /* 0x000e620000002400 */
[----:B------:R-:W-:Y:S01]  /*ddf0*/  FMUL.FTZ R231, R24, c[0x0][0x2ec] ;  /* 0x0000bb0018e77a20 */ /* 0x000fe20000410000 */
[C---:B--2---:R-:W-:Y:S04]  /*de00*/  HMMA.16816.F32 R36, R132.reuse, R124, R36 ;  /* 0x0000007c8424723c */ /* 0x044fe80000001824 */
[----:B------:R-:W-:Y:S02]  /*de10*/  FMUL.FTZ R237, R25, c[0x0][0x2ec] ;  /* 0x0000bb0019ed7a20 */ /* 0x000fe40000410000 */
[----:B------:R-:W-:Y:S02]  /*de20*/  FMUL.FTZ R234, R26, c[0x0][0x2ec] ;  /* 0x0000bb001aea7a20 */ /* 0x000fe40000410000 */
[----:B------:R-:W2:Y:S01]  /*de30*/  MUFU.TANH R252, R252 ;  /* 0x000000fc00fc7308 */ /* 0x000ea20000002400 */
[C---:B------:R-:W-:Y:S01]  /*de40*/  HMMA.16816.F32 R40, R132.reuse, R126, R40 ;  /* 0x0000007e8428723c */ /* 0x040fe20000001828 */
[----:B------:R-:W2:Y:S02]  /*de50*/  LDSM.16.M88.4 R124, [R118+0x8800] ;  /* 0x00880000767c783b */ /* 0x000ea40000000200 */
        /* <DEDUP_REMOVED lines=8> */
[----:B------:R-:W3:Y:S01]  /*dee0*/  MUFU.TANH R243, R243 ;  /* 0x000000f300f37308 */ /* 0x000ee20000002400 */
[----:B------:R-:W-:Y:S02]  /*def0*/  FMUL.FTZ R226, R34, c[0x0][0x2ec] ;  /* 0x0000bb0022e27a20 */ /* 0x000fe40000410000 */
[----:B------:R-:W-:Y:S01]  /*df00*/  FMUL.FTZ R224, R35, c[0x0][0x2ec] ;  /* 0x0000bb0023e07a20 */ /* 0x000fe20000410000 */
[C---:B-1----:R-:W-:Y:S03]  /*df10*/  HMMA.16816.F32 R44, R132.reuse, R120, R44 ;  /* 0x00000078842c723c */ /* 0x042fe6000000182c */
[----:B------:R-:W-:Y:S03]  /*df20*/  FMUL.FTZ R213, R36, c[0x0][0x2ec] ;  /* 0x0000bb0024d57a20 */ /* 0x000fe60000410000 */
[----:B------:R-:W1:Y:S01]  /*df30*/  MUFU.TANH R246, R246 ;  /* 0x000000f600f67308 */ /* 0x000e620000002400 */
[----:B------:R-:W-:Y:S01]  /*df40*/  FMUL.FTZ R211, R37, c[0x0][0x2ec] ;  /* 0x0000bb0025d37a20 */ /* 0x000fe20000410000 */
[C---:B------:R-:W-:Y:S01]  /*df50*/  HMMA.16816.F32 R48, R132.reuse, R122, R48 ;  /* 0x0000007a8430723c */ /* 0x040fe20000001830 */
[----:B------:R-:W1:Y:S01]  /*df60*/  LDSM.16.M88.4 R120, [R118+0x8c00] ;  /* 0x008c00007678783b */ /* 0x000e620000000200 */
[----:B------:R-:W-:Y:S04]  /*df70*/  DEPBAR.LE SB0, 0x0 ;  /* 0x000080000000791a */ /* 0x000fe80000000000 */
[----:B------:R-:W-:Y:S02]  /*df80*/  FMUL.FTZ R212, R38, c[0x0][0x2ec] ;  /* 0x0000bb0026d47a20 */ /* 0x000fe40000410000 */
[----:B------:R-:W1:Y:S01]  /*df90*/  MUFU.TANH R244, R244 ;  /* 0x000000f400f47308 */ /* 0x000e620000002400 */
[----:B------:R-:W-:Y:S01]  /*dfa0*/  FMUL.FTZ R214, R39, c[0x0][0x2ec] ;  /* 0x0000bb0027d67a20 */ /* 0x000fe20000410000 */
[----:B------:R-:W-:Y:S01]  /*dfb0*/  BAR.SYNC.DEFER_BLOCKING 0x0 ;  /* 0x0000000000007b1d */ /* 0x000fe20000010000 */
[C---:B--2---:R-:W-:Y:S05]  /*dfc0*/  HMMA.16816.F32 R52, R132.reuse, R124, R52 ;  /* 0x0000007c8434723c */ /* 0x044fea0000001834 */
[----:B-----5:R-:W-:Y:S02]  /*dfd0*/  FMUL.FTZ R205, R40, c[0x0][0x2ec] ;  /* 0x0000bb0028cd7a20 */ /* 0x020fe40000410000 */
[----:B------:R-:W2:Y:S01]  /*dfe0*/  MUFU.TANH R241, R241 ;  /* 0x000000f100f17308 */ /* 0x000ea20000002400 */
[C---:B------:R-:W-:Y:S04]  /*dff0*/  HMMA.16816.F32 R56, R132.reuse, R126, R56 ;  /* 0x0000007e8438723c */ /* 0x040fe80000001838 */
[----:B------:R-:W-:Y:S02]  /*e000*/  FMUL.FTZ R209, R41, c[0x0][0x2ec] ;  /* 0x0000bb0029d17a20 */ /* 0x000fe40000410000 */
[----:B------:R-:W-:Y:S02]  /*e010*/  FMUL.FTZ R216, R42, c[0x0][0x2ec] ;  /* 0x0000bb002ad87a20 */ /* 0x000fe40000410000 */
[----:B------:R-:W-:Y:S01]  /*e020*/  FMUL.FTZ R210, R43, c[0x0][0x2ec] ;  /* 0x0000bb002bd27a20 */ /* 0x000fe20000410000 */
        /* <DEDUP_REMOVED lines=9> */
[----:B------:R-:W-:Y:S02]  /*e0c0*/  FMUL.FTZ R204, R50, c[0x0][0x2ec] ;  /* 0x0000bb0032cc7a20 */ /* 0x000fe40000410000 */
[----:B------:R-:W-:Y:S01]  /*e0d0*/  FMUL.FTZ R202, R51, c[0x0][0x2ec] ;  /* 0x0000bb0033ca7a20 */ /* 0x000fe20000410000 */
        /* <DEDUP_REMOVED lines=11> */
[----:B----4-:R-:W-:Y:S02]  /*e190*/  FMUL.FTZ R195, R59, c[0x0][0x2ec] ;  /* 0x0000bb003bc37a20 */ /* 0x010fe40000410000 */
[----:B------:R-:W-:Y:S02]  /*e1a0*/  FMUL.FTZ R219, R60, c[0x0][0x2ec] ;  /* 0x0000bb003cdb7a20 */ /* 0x000fe40000410000 */
        /* <DEDUP_REMOVED lines=9> */
[----:B------:R-:W1:Y:S10]  /*e240*/  MUFU.TANH R236, R236 ;  /* 0x000000ec00ec7308 */ /* 0x000e740000002400 */
        /* <DEDUP_REMOVED lines=112> */
.L_x_1283:
        /* <DEDUP_REMOVED lines=91> */
.L_x_1282:
        /* <DEDUP_REMOVED lines=93> */
[----:B------:R-:W-:Y:S01]  /*f4d0*/  ISETP.GT.AND P0, PT, R176, R169, PT ;  /* 0x000000a9b000720c */ /* 0x000fe20003f04270 */
        /* <DEDUP_REMOVED lines=16> */
[----:B------:R-:W1:Y:S01]  /*f5e0*/  MUFU.EX2 R131, R131 ;  /* 0x0000008300837308 */ /* 0x000e620000000800 */
[C---:B------:R-:W-:Y:S02]  /*f5f0*/  FMUL.FTZ R9, R53.reuse, R109 ;  /* 0x0000006d35097220 */ /* 0x040fe40000410000 */
[C---:B------:R-:W-:Y:S02]  /*f600*/  FMUL.FTZ R16, R53.reuse, R100 ;  /* 0x0000006435107220 */ /* 0x040fe40000410000 */
[C---:B--2---:R-:W-:Y:S02]  /*f610*/  FMUL.FTZ R6, R54.reuse, R114 ;  /* 0x0000007236067220 */ /* 0x044fe40000410000 */
[C---:B------:R-:W-:Y:S02]  /*f620*/  FMUL.FTZ R7, R54.reuse, R115 ;  /* 0x0000007336077220 */ /* 0x040fe40000410000 */
[C---:B------:R-:W-:Y:S01]  /*f630*/  FMUL.FTZ R10, R54.reuse, R110 ;  /* 0x0000006e360a7220 */ /* 0x040fe20000410000 */
[----:B------:R-:W-:Y:S01]  /*f640*/  MUFU.EX2 R136, R136 ;  /* 0x0000008800887308 */ /* 0x000fe20000000800 */
[C---:B------:R-:W-:Y:S02]  /*f650*/  FMUL.FTZ R11, R54.reuse, R111 ;  /* 0x0000006f360b7220 */ /* 0x040fe40000410000 */
[C---:B------:R-:W-:Y:S01]  /*f660*/  FMUL.FTZ R17, R53.reuse, R101 ;  /* 0x0000006535117220 */ /* 0x040fe20000410000 */
[----:B------:R-:W-:Y:S01]  /*f670*/  LDSM.16.MT88.4 R108, [R164+0xac00] ;  /* 0x00ac0000a46c783b */ /* 0x000fe20000004200 */
[C---:B------:R-:W-:Y:S02]  /*f680*/  FMUL.FTZ R18, R54.reuse, R102 ;  /* 0x0000006636127220 */ /* 0x040fe40000410000 */
[C---:B------:R-:W-:Y:S02]  /*f690*/  FMUL.FTZ R19, R54.reuse, R103 ;  /* 0x0000006736137220 */ /* 0x040fe40000410000 */
[C---:B------:R-:W-:Y:S01]  /*f6a0*/  FMUL.FTZ R26, R54.reuse, R94 ;  /* 0x0000005e361a7220 */ /* 0x040fe20000410000 */
[----:B------:R-:W2:Y:S01]  /*f6b0*/  MUFU.EX2 R129, R129 ;  /* 0x0000008100817308 */ /* 0x000ea20000000800 */
[C---:B------:R-:W-:Y:S01]  /*f6c0*/  FMUL.FTZ R27, R54.reuse, R95 ;  /* 0x0000005f361b7220 */ /* 0x040fe20000410000 */
[----:B------:R-:W-:Y:S01]  /*f6d0*/  LDSM.16.MT88.4 R100, [R116+0xac00] ;  /* 0x00ac00007464783b */ /* 0x000fe20000004200 */
[----:B------:R-:W-:Y:S01]  /*f6e0*/  FMUL.FTZ R24, R53, R92 ;  /* 0x0000005c35187220 */ /* 0x000fe20000410000 */
[----:B-1----:R-:W-:Y:S01]  /*f6f0*/  F2FP.PACK_AB R56, R131, R138 ;  /* 0x0000008a8338723e */ /* 0x002fe200000000ff */
[C---:B------:R-:W-:Y:S02]  /*f700*/  FMUL.FTZ R25, R53.reuse, R93 ;  /* 0x0000005d35197220 */ /* 0x040fe40000410000 */
[C---:B------:R-:W-:Y:S02]  /*f710*/  FMUL.FTZ R32, R53.reuse, R84 ;  /* 0x0000005435207220 */ /* 0x040fe40000410000 */
[C---:B------:R-:W-:Y:S01]  /*f720*/  FMUL.FTZ R33, R53.reuse, R85 ;  /* 0x0000005535217220 */ /* 0x040fe20000410000 */
[----:B------:R-:W-:Y:S01]  /*f730*/  MUFU.EX2 R121, R121 ;  /* 0x0000007900797308 */ /* 0x000fe20000000800 */
[C---:B------:R-:W-:Y:S02]  /*f740*/  FMUL.FTZ R34, R54.reuse, R86 ;  /* 0x0000005636227220 */ /* 0x040fe40000410000 */
[C---:B------:R-:W-:Y:S02]  /*f750*/  FMUL.FTZ R35, R54.reuse, R87 ;  /* 0x0000005736237220 */ /* 0x040fe40000410000 */
[C---:B------:R-:W-:Y:S02]  /*f760*/  FMUL.FTZ R40, R53.reuse, R76 ;  /* 0x0000004c35287220 */ /* 0x040fe40000410000 */
[----:B------:R-:W-:Y:S02]  /*f770*/  FMUL.FTZ R41, R53, R77 ;  /* 0x0000004d35297220 */ /* 0x000fe40000410000 */
[C---:B------:R-:W-:Y:S01]  /*f780*/  FMUL.FTZ R42, R54.reuse, R78 ;  /* 0x0000004e362a7220 */ /* 0x040fe20000410000 */
[----:B------:R-:W1:Y:S01]  /*f790*/  MUFU.EX2 R120, R120 ;  /* 0x0000007800787308 */ /* 0x000e620000000800 */
[----:B------:R-:W-:Y:S02]  /*f7a0*/  FMUL.FTZ R43, R54, R79 ;  /* 0x0000004f362b7220 */ /* 0x000fe40000410000 */
[--C-:B------:R-:W-:Y:S01]  /*f7b0*/  FFMA.FTZ R93, R243, c[0x0][0x23c], -R132.reuse ;  /* 0x00008f00f35d7a23 */ /* 0x100fe20000010884 */
[----:B--2---:R-:W-:Y:S01]  /*f7c0*/  F2FP.PACK_AB R57, R129, R136 ;  /* 0x000000888139723e */ /* 0x004fe200000000ff */
[--C-:B------:R-:W-:Y:S01]  /*f7d0*/  FFMA.FTZ R85, R241, c[0x0][0x23c], -R132.reuse ;  /* 0x00008f00f1557a23 */ /* 0x100fe20000010884 */
[----:B------:R-:W-:Y:S01]  /*f7e0*/  LDSM.16.MT88.4 R76, [R116+0xc400] ;  /* 0x00c40000744c783b */ /* 0x000fe20000004200 */
[--C-:B------:R-:W-:Y:S02]  /*f7f0*/  FFMA.FTZ R86, R239, c[0x0][0x23c], -R132.reuse ;  /* 0x00008f00ef567a23 */ /* 0x100fe40000010884 */
[--C-:B------:R-:W-:Y:S01]  /*f800*/  FFMA.FTZ R84, R244, c[0x0][0x23c], -R55.reuse ;  /* 0x00008f00f4547a23 */ /* 0x100fe20000010837 */
[----:B------:R-:W-:Y:S01]  /*f810*/  MUFU.EX2 R122, R122 ;  /* 0x0000007a007a7308 */ /* 0x000fe20000000800 */
[--C-:B------:R-:W-:Y:S02]  /*f820*/  FFMA.FTZ R87, R242, c[0x0][0x23c], -R55.reuse ;  /* 0x00008f00f2577a23 */ /* 0x100fe40000010837 */
[C---:B------:R-:W-:Y:S02]  /*f830*/  FMUL.FTZ R48, R53.reuse, R68 ;  /* 0x0000004435307220 */ /* 0x040fe40000410000 */
[----:B------:R-:W-:Y:S02]  /*f840*/  FMUL.FTZ R49, R53, R69 ;  /* 0x0000004535317220 */ /* 0x000fe40000410000 */
[C---:B------:R-:W-:Y:S02]  /*f850*/  FMUL.FTZ R50, R54.reuse, R70 ;  /* 0x0000004636327220 */ /* 0x040fe40000410000 */
[----:B------:R-:W-:Y:S01]  /*f860*/  FMUL.FTZ R51, R54, R71 ;  /* 0x0000004736337220 */ /* 0x000fe20000410000 */
[----:B------:R-:W2:Y:S01]  /*f870*/  MUFU.EX2 R117, R117 ;  /* 0x0000007500757308 */ /* 0x000ea20000000800 */
[----:B------:R-:W-:Y:S01]  /*f880*/  LDSM.16.MT88.4 R68, [R164+0xbc00] ;  /* 0x00bc0000a444783b */ /* 0x000fe20000004200 */
[--C-:B------:R-:W-:Y:S01]  /*f890*/  FFMA.FTZ R92, R235, c[0x0][0x23c], -R132.reuse ;  /* 0x00008f00eb5c7a23 */ /* 0x100fe20000010884 */
[----:B-1----:R-:W-:Y:S01]  /*f8a0*/  F2FP.PACK_AB R58, R120, R121 ;  /* 0x00000079783a723e */ /* 0x002fe200000000ff */
[--C-:B------:R-:W-:Y:S02]  /*f8b0*/  FFMA.FTZ R123, R223, c[0x0][0x23c], -R132.reuse ;  /* 0x00008f00df7b7a23 */ /* 0x100fe40000010884 */
[--C-:B------:R-:W-:Y:S02]  /*f8c0*/  FFMA.FTZ R133, R226, c[0x0][0x23c], -R55.reuse ;  /* 0x00008f00e2857a23 */ /* 0x100fe40000010837 */
[--C-:B------:R-:W-:Y:S02]  /*f8d0*/  FFMA.FTZ R134, R224, c[0x0][0x23c], -R55.reuse ;  /* 0x00008f00e0867a23 */ /* 0x100fe40000010837 */
        /* <DEDUP_REMOVED lines=24> */
[--C-:B------:R-:W-:Y:S02]  /*fa60*/  FFMA.FTZ R154, R195, c[0x0][0x23c], -R55.reuse ;  /* 0x00008f00c39a7a23 */ /* 0x100fe40000010837 */
[--C-:B------:R-:W-:Y:S02]  /*fa70*/  FFMA.FTZ R191, R191, c[0x0][0x23c], -R55.reuse ;  /* 0x00008f00bfbf7a23 */ /* 0x100fe40000010837 */
[--C-:B------:R-:W-:Y:S01]  /*fa80*/  FFMA.FTZ R194, R194, c[0x0][0x23c], -R55.reuse ;  /* 0x00008f00c2c27a23 */ /* 0x100fe20000010837 */
[C---:B------:R-:W-:Y:S02]  /*fa90*/  HMMA.16816.F32 R12, R56.reuse, R20, R12 ;  /* 0x00000014380c723c */ /* 0x040fe4000000180c */
[----:B------:R-:W-:Y:S01]  /*faa0*/  MUFU.EX2 R92, R92 ;  /* 0x0000005c005c7308 */ /* 0x000fe20000000800 */
[----:B------:R-:W-:Y:S02]  /*fab0*/  FFMA.FTZ R130, R229, c[0x0][0x23c], -R132 ;  /* 0x00008f00e5827a23 */ /* 0x000fe40000010884 */
[C---:B------:R-:W-:Y:S02]  /*fac0*/  FFMA.FTZ R188, R53.reuse, R188, R138 ;  /* 0x000000bc35bc7223 */ /* 0x040fe4000001008a */
[C---:B------:R-:W-:Y:S01]  /*fad0*/  FMUL.FTZ R20, R53.reuse, R96 ;  /* 0x0000006035147220 */ /* 0x040fe20000410000 */
[C---:B------:R-:W-:Y:S04]  /*fae0*/  HMMA.16816.F32 R16, R56.reuse, R22, R16 ;  /* 0x000000163810723c */ /* 0x040fe80000001810 */
[----:B------:R-:W-:Y:S01]  /*faf0*/  FMUL.FTZ R21, R53, R97 ;  /* 0x0000006135157220 */ /* 0x000fe20000410000 */
[----:B------:R-:W-:Y:S01]  /*fb00*/  MUFU.EX2 R124, R124 ;  /* 0x0000007c007c7308 */ /* 0x000fe20000000800 */
[--C-:B------:R-:W-:Y:S02]  /*fb10*/  FFMA.FTZ R96, R237, c[0x0][0x23c], -R132.reuse ;  /* 0x00008f00ed607a23 */ /* 0x100fe40000010884 */
[C---:B------:R-:W-:Y:S04]  /*fb20*/  FMUL.FTZ R22, R54.reuse, R98 ;  /* 0x0000006236167220 */ /* 0x040fe80000410000 */
[----:B------:R-:W-:Y:S02]  /*fb30*/  FMUL.FTZ R23, R54, R99 ;  /* 0x0000006336177220 */ /* 0x000fe40000410000 */
[----:B------:R-:W-:Y:S01]  /*fb40*/  FFMA.FTZ R99, R233, c[0x0][0x23c], -R132 ;  /* 0x00008f00e9637a23 */ /* 0x000fe20000010884 */
[----:B------:R-:W-:Y:S01]  /*fb50*/  MUFU.EX2 R96, R96 ;  /* 0x0000006000607308 */ /* 0x000fe20000000800 */
[--C-:B------:R-:W-:Y:S02]  /*fb60*/  FFMA.FTZ R98, R238, c[0x0][0x23c], -R55.reuse ;  /* 0x00008f00ee627a23 */ /* 0x100fe40000010837 */
[--C-:B------:R-:W-:Y:S01]  /*fb70*/  FFMA.FTZ R97, R234, c[0x0][0x23c], -R55.reuse ;  /* 0x00008f00ea617a23 */ /* 0x100fe20000010837 */
[C---:B------:R-:W-:Y:S03]  /*fb80*/  HMMA.16816.F32 R20, R56.reuse, R28, R20 ;  /* 0x0000001c3814723c */ /* 0x040fe60000001814 */
[--C-:B------:R-:W-:Y:S02]  /*fb90*/  FFMA.FTZ R138, R212, c[0x0][0x23c], -R55.reuse ;  /* 0x00008f00d48a7a23 */ /* 0x100fe40000010837 */
[----:B------:R-:W-:Y:S01]  /*fba0*/  FADD.FTZ R188, R131, R188 ;  /* 0x000000bc83bc7221 */ /* 0x000fe20000010000 */
        /* <DEDUP_REMOVED lines=8> */
[----:B------:R-:W-:Y:S02]  /*fc30*/  FFMA.FTZ R90, R245, c[0x0][0x23c], -R132 ;  /* 0x00008f00f55a7a23 */ /* 0x000fe40000010884 */
[--C-:B------:R-:W-:Y:S02]  /*fc40*/  FFMA.FTZ R91, R236, c[0x0][0x23c], -R55.reuse ;  /* 0x00008f00ec5b7a23 */ /* 0x100fe40000010837 */
[----:B------:R-:W-:Y:S01]  /*fc50*/  FADD.FTZ R121, R121, R188 ;  /* 0x000000bc79797221 */ /* 0x000fe20000010000 */
[C---:B------:R-:W-:Y:S01]  /*fc60*/  HMMA.16816.F32 R28, R56.reuse, R36, R28 ;  /* 0x00000024381c723c */ /* 0x040fe2000000181c */
[----:B------:R-:W1:Y:S02]  /*fc70*/  MUFU.EX2 R90, R90 ;  /* 0x0000005a005a7308 */ /* 0x000e640000000800 */
        /* <DEDUP_REMOVED lines=9> */
[----:B------:R-:W2:Y:S01]  /*fd10*/  MUFU.EX2 R81, R81 ;  /* 0x0000005100517308 */ /* 0x000ea20000000800 */
[--C-:B------:R-:W-:Y:S02]  /*fd20*/  FFMA.FTZ R137, R205, c[0x0][0x23c], -R132.reuse ;  /* 0x00008f00cd897a23 */ /* 0x100fe40000010884 */
[--C-:B------:R-:W-:Y:S02]  /*fd30*/  FFMA.FTZ R140, R209, c[0x0][0x23c], -R132.reuse ;  /* 0x00008f00d18c7a23 */ /* 0x100fe40000010884 */
[--C-:B------:R-:W-:Y:S01]  /*fd40*/  FFMA.FTZ R147, R217, c[0x0][0x23c], -R132.reuse ;  /* 0x00008f00d9937a23 */ /* 0x100fe20000010884 */
[C---:B------:R-:W-:Y:S03]  /*fd50*/  HMMA.16816.F32 R36, R56.reuse, R44, R36 ;  /* 0x0000002c3824723c */ /* 0x040fe60000001824 */
[--C-:B------:R-:W-:Y:S01]  /*fd60*/  FFMA.FTZ R152, R218, c[0x0][0x23c], -R132.reuse ;  /* 0x00008f00da987a23 */ /* 0x100fe20000010884 */
[----:B------:R-:W-:Y:S01]  /*fd70*/  MUFU.EX2 R128, R128 ;  /* 0x0000008000807308 */ /* 0x000fe20000000800 */
[----:B------:R-:W-:Y:S02]  /*fd80*/  FFMA.FTZ R207, R207, c[0x0][0x23c], -R132 ;  /* 0x00008f00cfcf7a23 */ /* 0x000fe40000010884 */
[C---:B------:R-:W-:Y:S01]  /*fd90*/  FMUL.FTZ R44, R53.reuse, R72 ;  /* 0x00000048352c7220 */ /* 0x040fe20000410000 */
[C---:B------:R-:W-:Y:S04]  /*fda0*/  HMMA.16816.F32 R40, R56.reuse, R46, R40 ;  /* 0x0000002e3828723c */ /* 0x040fe80000001828 */
[----:B------:R-:W-:Y:S02]  /*fdb0*/  FMUL.FTZ R45, R53, R73 ;  /* 0x00000049352d7220 */ /* 0x000fe40000410000 */
[----:B------:R-:W-:Y:S01]  /*fdc0*/  MUFU.EX2 R127, R127 ;  /* 0x0000007f007f7308 */ /* 0x000fe20000000800 */
[C---:B------:R-:W-:Y:S02]  /*fdd0*/  FMUL.FTZ R46, R54.reuse, R74 ;  /* 0x0000004a362e7220 */ /* 0x040fe40000410000 */
[C---:B------:R-:W-:Y:S02]  /*fde0*/  FMUL.FTZ R47, R54.reuse, R75 ;  /* 0x0000004b362f7220 */ /* 0x040fe40000410000 */
[----:B------:R-:W-:Y:S01]  /*fdf0*/  LDSM.16.MT88.4 R72, [R164+0xc000] ;  /* 0x00c00000a448783b */ /* 0x000fe20000004200 */
[----:B------:R-:W-:Y:S02]  /*fe00*/  FFMA.FTZ R54, R54, R187, R136 ;  /* 0x000000bb36367223 */ /* 0x000fe40000010088 */
[----:B------:R-:W-:Y:S02]  /*fe10*/  FFMA.FTZ R187, R3, c[0x0][0x23c], -R55 ;  /* 0x00008f0003bb7a23 */ /* 0x000fe40000010837 */
[C---:B------:R-:W-:Y:S01]  /*fe20*/  HMMA.16816.F32 R44, R56.reuse, R60, R44 ;  /* 0x0000003c382c723c */ /* 0x040fe2000000182c */
[----:B------:R-:W-:Y:S02]  /*fe30*/  MUFU.EX2 R126, R126 ;  /* 0x0000007e007e7308 */ /* 0x000fe40000000800 */
[----:B------:R-:W-:Y:S02]  /*fe40*/  FADD.FTZ R53, R129, R54 ;  /* 0x0000003681357221 */ /* 0x000fe40000010000 */
[----:B------:R-:W-:Y:S02]  /*fe50*/  FFMA.FTZ R136, R211, c[0x0][0x23c], -R132 ;  /* 0x00008f00d3887a23 */ /* 0x000fe40000010884 */
[----:B------:R-:W-:Y:S01]  /*fe60*/  FADD.FTZ R54, R122, R53 ;  /* 0x000000357a367221 */ /* 0x000fe20000010000 */
[----:B------:R-:W-:Y:S01]  /*fe70*/  HMMA.16816.F32 R48, R56, R62, R48 ;  /* 0x0000003e3830723c */ /* 0x000fe20000001830 */
[----:B------:R-:W3:Y:S02]  /*fe80*/  LDSM.16.MT88.4 R60, [R116+0x9400] ;  /* 0x00940000743c783b */ /* 0x000ee40000004200 */
[----:B------:R-:W4:Y:S01]  /*fe90*/  MUFU.EX2 R91, R91 ;  /* 0x0000005b005b7308 */ /* 0x000f220000000800 */
[----:B------:R-:W-:Y:S02]  /*fea0*/  FADD.FTZ R53, R120, R121 ;  /* 0x0000007978357221 */ /* 0x000fe40000010000 */
[----:B------:R-:W-:Y:S01]  /*feb0*/  FADD.FTZ R54, R117, R54 ;  /* 0x0000003675367221 */ /* 0x000fe20000010000 */
[----:B-1----:R-:W-:Y:S01]  /*fec0*/  F2FP.PACK_AB R56, R93, R90 ;  /* 0x0000005a5d38723e */ /* 0x002fe200000000ff */
[----:B------:R-:W-:Y:S01]  /*fed0*/  FADD.FTZ R80, R90, R53 ;  /* 0x000000355a507221 */ /* 0x000fe20000010000 */
[----:B--2---:R-:W-:Y:S03]  /*fee0*/  F2FP.PACK_AB R57, R84, R81 ;  /* 0x000000515439723e */ /* 0x004fe600000000ff */
[----:B------:R-:W-:Y:S01]  /*fef0*/  F2FP.PACK_AB R58, R86, R85 ;  /* 0x00000055563a723e */ /* 0x000fe200000000ff */
[----:B------:R-:W1:Y:S01]  /*ff00*/  MUFU.EX2 R89, R89 ;  /* 0x0000005900597308 */ /* 0x000e620000000800 */
[----:B------:R-:W-:Y:S01]  /*ff10*/  F2FP.PACK_AB R59, R88, R87 ;  /* 0x00000057583b723e */ /* 0x000fe200000000ff */
[--C-:B------:R-:W-:Y:S02]  /*ff20*/  FFMA.FTZ R121, R200, c[0x0][0x23c], -R55.reuse ;  /* 0x00008f00c8797a23 */ /* 0x100fe40000010837 */
[--C-:B------:R-:W-:Y:S02]  /*ff30*/  FFMA.FTZ R122, R198, c[0x0][0x23c], -R55.reuse ;  /* 0x00008f00c67a7a23 */ /* 0x100fe40000010837 */
[----:B------:R-:W-:Y:S02]  /*ff40*/  FFMA.FTZ R90, R52, c[0x0][0x23c], -R55 ;  /* 0x00008f00345a7a23 */ /* 0x000fe40000010837 */
[C---:B------:R-:W-:Y:S02]  /*ff50*/  HMMA.16816.F32 R4, R56.reuse, R64, R4 ;  /* 0x000000403804723c */ /* 0x040fe40000001804 */
[----:B------:R-:W-:Y:S01]  /*ff60*/  MUFU.EX2 R125, R125 ;  /* 0x0000007d007d7308 */ /* 0x000fe20000000800 */
[--C-:B------:R-:W-:Y:S02]  /*ff70*/  FFMA.FTZ R215, R215, c[0x0][0x23c], -R132.reuse ;  /* 0x00008f00d7d77a23 */ /* 0x100fe40000010884 */
[--C-:B------:R-:W-:Y:S02]  /*ff80*/  FFMA.FTZ R219, R219, c[0x0][0x23c], -R132.reuse ;  /* 0x00008f00dbdb7a23 */ /* 0x100fe40000010884 */
[--C-:B------:R-:W-:Y:S01]  /*ff90*/  FFMA.FTZ R220, R220, c[0x0][0x23c], -R132.reuse ;  /* 0x00008f00dcdc7a23 */ /* 0x100fe20000010884 */
[C---:B------:R-:W-:Y:S01]  /*ffa0*/  HMMA.16816.F32 R8, R56.reuse, R66, R8 ;  /* 0x000000423808723c */ /* 0x040fe20000001808 */
[----:B------:R-:W2:Y:S03]  /*ffb0*/  LDSM.16.MT88.4 R64, [R164+0xb400] ;  /* 0x00b40000a440783b */ /* 0x000ea60000004200 */
[----:B------:R-:W-:Y:S01]  /*ffc0*/  MUFU.EX2 R123, R123 ;  /* 0x0000007b007b7308 */ /* 0x000fe20000000800 */
[--C-:B------:R-:W-:Y:S02]  /*ffd0*/  FFMA.FTZ R221, R221, c[0x0][0x23c], -R132.reuse ;  /* 0x00008f00dddd7a23 */ /* 0x100fe40000010884 */
[----:B------:R-:W-:Y:S01]  /*ffe0*/  FFMA.FTZ R132, R222, c[0x0][0x23c], -R132 ;  /* 0x00008f00de847a23 */ /* 0x000fe20000010884 */
[C---:B---3--:R-:W-:Y:S06]  /*fff0*/  HMMA.16816.F32 R12, R56.reuse, R60, R12 ;  /* 0x0000003c380c723c */ /* 0x048fec000000180c */
[----:B------:R-:W-:Y:S02]  /*10000*/  MUFU.EX2 R133, R133 ;  /* 0x0000008500857308 */ /* 0x000fe40000000800 */
[C---:B------:R-:W-:Y:S01]  /*10010*/  HMMA.16816.F32 R16, R56.reuse, R62, R16 ;  /* 0x0000003e3810723c */ /* 0x040fe20000001810 */
[----:B------:R-:W3:Y:S07]  /*10020*/  LDSM.16.MT88.4 R60, [R116+0xb400] ;  /* 0x00b40000743c783b */ /* 0x000eee0000004200 */
[----:B------:R-:W-:Y:S10]  /*10030*/  MUFU.EX2 R129, R197 ;  /* 0x000000c500817308 */ /* 0x000ff40000000800 */
[----:B------:R-:W-:Y:S01]  /*10040*/  MUFU.EX2 R144, R144 ;  /* 0x0000009000907308 */ /* 0x000fe20000000800 */
[C---:B--2---:R-:W-:Y:S09]  /*10050*/  HMMA.16816.F32 R20, R56.reuse, R64, R20 ;  /* 0x000000403814723c */ /* 0x044ff20000001814 */
[----:B------:R-:W-:Y:S01]  /*10060*/  MUFU.EX2 R143, R143 ;  /* 0x0000008f008f7308 */ /* 0x000fe20000000800 */
[C---:B------:R-:W-:Y:S01]  /*10070*/  HMMA.16816.F32 R24, R56.reuse, R66, R24 ;  /* 0x000000423818723c */ /* 0x040fe20000001818 */
[----:B------:R-:W2:Y:S08]  /*10080*/  LDSM.16.MT88.4 R64, [R164+0xd400] ;  /* 0x00d40000a440783b */ /* 0x000eb00000004200 */
[----:B------:R-:W-:Y:S01]  /*10090*/  MUFU.EX2 R146, R146 ;  /* 0x0000009200927308 */ /* 0x000fe20000000800 */
[C---:B---3--:R-:W-:Y:S09]  /*100a0*/  HMMA.16816.F32 R28, R56.reuse, R60, R28 ;  /* 0x0000003c381c723c */ /* 0x048ff2000000181c */
[----:B------:R-:W-:Y:S01]  /*100b0*/  MUFU.EX2 R131, R201 ;  /* 0x000000c900837308 */ /* 0x000fe20000000800 */
[C---:B------:R-:W-:Y:S01]  /*100c0*/  HMMA.16816.F32 R32, R56.reuse, R62, R32 ;  /* 0x0000003e3820723c */ /* 0x040fe20000001820 */
[----:B------:R-:W3:Y:S08]  /*100d0*/  LDSM.16.MT88.4 R60, [R116+0xd400] ;  /* 0x00d40000743c783b */ /* 0x000ef00000004200 */
[----:B------:R-:W-:Y:S10]  /*100e0*/  MUFU.EX2 R148, R148 ;  /* 0x0000009400947308 */ /* 0x000ff40000000800 */
[----:B------:R-:W-:Y:S01]  /*100f0*/  MUFU.EX2 R145, R145 ;  /* 0x0000009100917308 */ /* 0x000fe20000000800 */
[C---:B--2---:R-:W-:Y:S09]  /*10100*/  HMMA.16816.F32 R36, R56.reuse, R64, R36 ;  /* 0x000000403824723c */ /* 0x044ff20000001824 */
[----:B------:R-:W-:Y:S01]  /*10110*/  MUFU.EX2 R150, R150 ;  /* 0x0000009600967308 */ /* 0x000fe20000000800 */
[C---:B------:R-:W-:Y:S01]  /*10120*/  HMMA.16816.F32 R40, R56.reuse, R66, R40 ;  /* 0x000000423828723c */ /* 0x040fe20000001828 */
[----:B------:R-:W2:Y:S08]  /*10130*/  LDSM.16.MT88.4 R64, [R164+0x9800] ;  /* 0x00980000a440783b */ /* 0x000eb00000004200 */
[----:B------:R-:W5:Y:S01]  /*10140*/  MUFU.EX2 R97, R97 ;  /* 0x0000006100617308 */ /* 0x000f620000000800 */
[C---:B---3--:R-:W-:Y:S09]  /*10150*/  HMMA.16816.F32 R44, R56.reuse, R60, R44 ;  /* 0x0000003c382c723c */ /* 0x048ff2000000182c */
[----:B------:R-:W-:Y:S01]  /*10160*/  MUFU.EX2 R130, R130 ;  /* 0x0000008200827308 */ /* 0x000fe20000000800 */
[----:B------:R-:W-:Y:S01]  /*10170*/  HMMA.16816.F32 R48, R56, R62, R48 ;  /* 0x0000003e3830723c */ /* 0x000fe20000001830 */
[----:B------:R-:W3:Y:S08]  /*10180*/  LDSM.16.MT88.4 R60, [R116+0x9800] ;  /* 0x00980000743c783b */ /* 0x000ef00000004200 */
[----:B------:R-:W-:Y:S03]  /*10190*/  MUFU.EX2 R134, R134 ;  /* 0x0000008600867308 */ /* 0x000fe60000000800 */
[----:B------:R-:W-:Y:S02]  /*101a0*/  F2FP.PACK_AB R56, R99, R92 ;  /* 0x0000005c6338723e */ /* 0x000fe400000000ff */
[----:B----4-:R-:W-:Y:S02]  /*101b0*/  F2FP.PACK_AB R57, R91, R98 ;  /* 0x000000625b39723e */ /* 0x010fe400000000ff */
[----:B-1----:R-:W-:Y:S02]  /*101c0*/  F2FP.PACK_AB R58, R96, R89 ;  /* 0x00000059603a723e */ /* 0x002fe400000000ff */
[----:B-----5:R-:W-:Y:S01]  /*101d0*/  F2FP.PACK_AB R59, R124, R97 ;  /* 0x000000617c3b723e */ /* 0x020fe200000000ff */
[----:B------:R-:W-:Y:S06]  /*101e0*/  MUFU.EX2 R135, R135 ;  /* 0x0000008700877308 */ /* 0x000fec0000000800 */
[C---:B--2---:R-:W-:Y:S04]  /*101f0*/  HMMA.16816.F32 R4, R56.reuse, R64, R4 ;  /* 0x000000403804723c */ /* 0x044fe80000001804 */
[----:B------:R-:W-:Y:S04]  /*10200*/  MUFU.EX2 R136, R136 ;  /* 0x0000008800887308 */ /* 0x000fe80000000800 */
[C---:B------:R-:W-:Y:S01]  /*10210*/  HMMA.16816.F32 R8, R56.reuse, R66, R8 ;  /* 0x000000423808723c */ /* 0x040fe20000001808 */
[----:B------:R-:W1:Y:S05]  /*10220*/  LDSM.16.MT88.4 R64, [R164+0xb800] ;  /* 0x00b80000a440783b */ /* 0x000e6a0000004200 */
[----:B------:R-:W-:Y:S02]  /*10230*/  MUFU.EX2 R138, R138 ;  /* 0x0000008a008a7308 */ /* 0x000fe40000000800 */
[C---:B---3--:R-:W-:Y:S08]  /*10240*/  HMMA.16816.F32 R12, R56.reuse, R60, R12 ;  /* 0x0000003c380c723c */ /* 0x048ff0000000180c */
        /* <DEDUP_REMOVED lines=14> */
[----:B------:R-:W3:Y:S10]  /*10330*/  MUFU.EX2 R117, R215 ;  /* 0x000000d700757308 */ /* 0x000ef40000000800 */
[----:B------:R-:W-:Y:S01]  /*10340*/  MUFU.EX2 R121, R121 ;  /* 0x0000007900797308 */ /* 0x000fe20000000800 */
[C---:B-1----:R-:W-:Y:S09]  /*10350*/  HMMA.16816.F32 R36, R56.reuse, R64, R36 ;  /* 0x000000403824723c */ /* 0x042ff20000001824 */
[----:B------:R-:W1:Y:S01]  /*10360*/  MUFU.EX2 R122, R122 ;  /* 0x0000007a007a7308 */ /* 0x000e620000000800 */
[C---:B------:R-:W-:Y:S01]  /*10370*/  HMMA.16816.F32 R40, R56.reuse, R66, R40 ;  /* 0x000000423828723c */ /* 0x040fe20000001828 */
[----:B------:R-:W4:Y:S02]  /*10380*/  LDSM.16.MT88.4 R64, [R164+0x9c00] ;  /* 0x009c0000a440783b */ /* 0x000f240000004200 */
[----:B---3--:R-:W-:Y:S06]  /*10390*/  F2FP.PACK_AB R52, R117, R120 ;  /* 0x000000787534723e */ /* 0x008fec00000000ff */
[----:B------:R-:W-:Y:S01]  /*103a0*/  MUFU.EX2 R147, R147 ;  /* 0x0000009300937308 */ /* 0x000fe20000000800 */
[C---:B--2---:R-:W-:Y:S09]  /*103b0*/  HMMA.16816.F32 R44, R56.reuse, R60, R44 ;  /* 0x0000003c382c723c */ /* 0x044ff2000000182c */
[----:B------:R-:W-:Y:S01]  /*103c0*/  MUFU.EX2 R152, R152 ;  /* 0x0000009800987308 */ /* 0x000fe20000000800 */
[----:B------:R-:W-:Y:S01]  /*103d0*/  HMMA.16816.F32 R48, R56, R62, R48 ;  /* 0x0000003e3830723c */ /* 0x000fe20000001830 */
[----:B------:R-:W2:Y:S02]  /*103e0*/  LDSM.16.MT88.4 R60, [R116+0x9c00] ;  /* 0x009c0000743c783b */ /* 0x000ea40000004200 */
[----:B-1----:R-:W-:Y:S04]  /*103f0*/  F2FP.PACK_AB R53, R122, R121 ;  /* 0x000000797a35723e */ /* 0x002fe800000000ff */
[----:B------:R-:W-:Y:S02]  /*10400*/  F2FP.PACK_AB R56, R127, R128 ;  /* 0x000000807f38723e */ /* 0x000fe400000000ff */
[----:B------:R-:W-:Y:S01]  /*10410*/  F2FP.PACK_AB R57, R125, R126 ;  /* 0x0000007e7d39723e */ /* 0x000fe200000000ff */
[----:B------:R-:W-:Y:S02]  /*10420*/  MUFU.EX2 R149, R149 ;  /* 0x0000009500957308 */ /* 0x000fe40000000800 */
[----:B------:R-:W-:Y:S02]  /*10430*/  F2FP.PACK_AB R58, R130, R123 ;  /* 0x0000007b823a723e */ /* 0x000fe400000000ff */
[----:B------:R-:W-:Y:S06]  /*10440*/  F2FP.PACK_AB R59, R134, R133 ;  /* 0x00000085863b723e */ /* 0x000fec00000000ff */
[----:B------:R-:W1:Y:S01]  /*10450*/  MUFU.EX2 R154, R154 ;  /* 0x0000009a009a7308 */ /* 0x000e620000000800 */
[C---:B----4-:R-:W-:Y:S08]  /*10460*/  HMMA.16816.F32 R4, R56.reuse, R64, R4 ;  /* 0x000000403804723c */ /* 0x050ff00000001804 */
[C---:B------:R-:W-:Y:S01]  /*10470*/  HMMA.16816.F32 R8, R56.reuse, R66, R8 ;  /* 0x000000423808723c */ /* 0x040fe20000001808 */
[----:B------:R-:W3:Y:S01]  /*10480*/  LDSM.16.MT88.4 R64, [R116+0xbc00] ;  /* 0x00bc00007440783b */ /* 0x000ee20000004200 */
[----:B------:R-:W-:Y:S06]  /*10490*/  MUFU.EX2 R219, R219 ;  /* 0x000000db00db7308 */ /* 0x000fec0000000800 */
[C---:B--2---:R-:W-:Y:S04]  /*104a0*/  HMMA.16816.F32 R12, R56.reuse, R60, R12 ;  /* 0x0000003c380c723c */ /* 0x044fe8000000180c */
[----:B------:R-:W-:Y:S01]  /*104b0*/  MUFU.EX2 R220, R220 ;  /* 0x000000dc00dc7308 */ /* 0x000fe20000000800 */
[----:B-1----:R-:W-:Y:S03]  /*104c0*/  F2FP.PACK_AB R55, R154, R149 ;  /* 0x000000959a37723e */ /* 0x002fe600000000ff */
[C---:B------:R-:W-:Y:S01]  /*104d0*/  HMMA.16816.F32 R16, R56.reuse, R62, R16 ;  /* 0x0000003e3810723c */ /* 0x040fe20000001810 */
[----:B------:R-:W1:Y:S05]  /*104e0*/  LDSM.16.MT88.4 R60, [R164+0xdc00] ;  /* 0x00dc0000a43c783b */ /* 0x000e6a0000004200 */
[----:B------:R-:W-:Y:S02]  /*104f0*/  MUFU.EX2 R3, R191 ;  /* 0x000000bf00037308 */ /* 0x000fe40000000800 */
[C---:B------:R-:W-:Y:S08]  /*10500*/  HMMA.16816.F32 R20, R56.reuse, R68, R20 ;  /* 0x000000443814723c */ /* 0x040ff00000001814 */
[----:B------:R-:W-:Y:S01]  /*10510*/  MUFU.EX2 R221, R221 ;  /* 0x000000dd00dd7308 */ /* 0x000fe20000000800 */
[C---:B------:R-:W-:Y:S01]  /*10520*/  HMMA.16816.F32 R24, R56.reuse, R70, R24 ;  /* 0x000000463818723c */ /* 0x040fe20000001818 */
[----:B------:R-:W2:Y:S08]  /*10530*/  LDSM.16.MT88.4 R68, [R116+0xdc00] ;  /* 0x00dc00007444783b */ /* 0x000eb00000004200 */
[----:B------:R-:W4:Y:S01]  /*10540*/  MUFU.EX2 R132, R132 ;  /* 0x0000008400847308 */ /* 0x000f220000000800 */
[C---:B---3--:R-:W-:Y:S08]  /*10550*/  HMMA.16816.F32 R28, R56.reuse, R64, R28 ;  /* 0x00000040381c723c */ /* 0x048ff0000000181c */
[C---:B------:R-:W-:Y:S01]  /*10560*/  HMMA.16816.F32 R32, R56.reuse, R66, R32 ;  /* 0x000000423820723c */ /* 0x040fe20000001820 */
[----:B------:R-:W3:Y:S01]  /*10570*/  LDSM.16.MT88.4 R64, [R164+0xa000] ;  /* 0x00a00000a440783b */ /* 0x000ee20000004200 */
[----:B------:R-:W-:Y:S06]  /*10580*/  MUFU.EX2 R187, R187 ;  /* 0x000000bb00bb7308 */ /* 0x000fec0000000800 */
[C---:B-1----:R-:W-:Y:S08]  /*10590*/  HMMA.16816.F32 R36, R56.reuse, R60, R36 ;  /* 0x0000003c3824723c */ /* 0x042ff00000001824 */
[C---:B------:R-:W-:Y:S01]  /*105a0*/  HMMA.16816.F32 R40, R56.reuse, R62, R40 ;  /* 0x0000003e3828723c */ /* 0x040fe20000001828 */
[----:B------:R-:W1:Y:S07]  /*105b0*/  LDSM.16.MT88.4 R60, [R116+0xa000] ;  /* 0x00a00000743c783b */ /* 0x000e6e0000004200 */
[C---:B--2---:R-:W-:Y:S08]  /*105c0*/  HMMA.16816.F32 R44, R56.reuse, R68, R44 ;  /* 0x00000044382c723c */ /* 0x044ff0000000182c */
[----:B------:R-:W-:Y:S01]  /*105d0*/  HMMA.16816.F32 R48, R56, R70, R48 ;  /* 0x000000463830723c */ /* 0x000fe20000001830 */
[----:B------:R-:W2:Y:S06]  /*105e0*/  LDSM.16.MT88.4 R68, [R116+0xc000] ;  /* 0x00c000007444783b */ /* 0x000eac0000004200 */
[----:B------:R-:W-:Y:S02]  /*105f0*/  F2FP.PACK_AB R56, R136, R135 ;  /* 0x000000878838723e */ /* 0x000fe400000000ff */
[----:B------:R-:W-:Y:S03]  /*10600*/  F2FP.PACK_AB R57, R139, R138 ;  /* 0x0000008a8b39723e */ /* 0x000fe600000000ff */
[----:B------:R-:W-:Y:S02]  /*10610*/  F2FP.PACK_AB R58, R140, R137 ;  /* 0x000000898c3a723e */ /* 0x000fe400000000ff */
[----:B------:R-:W-:Y:S07]  /*10620*/  F2FP.PACK_AB R59, R142, R141 ;  /* 0x0000008d8e3b723e */ /* 0x000fee00000000ff */
[C---:B---3--:R-:W-:Y:S08]  /*10630*/  HMMA.16816.F32 R4, R56.reuse, R64, R4 ;  /* 0x000000403804723c */ /* 0x048ff00000001804 */
        /* <DEDUP_REMOVED lines=17> */
[----:B------:R-:W-:Y:S02]  /*10750*/  F2FP.PACK_AB R56, R144, R129 ;  /* 0x000000819038723e */ /* 0x000fe400000000ff */
[----:B------:R-:W-:Y:S03]  /*10760*/  F2FP.PACK_AB R57, R146, R143 ;  /* 0x0000008f9239723e */ /* 0x000fe600000000ff */
[----:B------:R-:W-:Y:S02]  /*10770*/  F2FP.PACK_AB R58, R148, R131 ;  /* 0x00000083943a723e */ /* 0x000fe400000000ff */
[----:B------:R-:W-:Y:S07]  /*10780*/  F2FP.PACK_AB R59, R150, R145 ;  /* 0x00000091963b723e */ /* 0x000fee00000000ff */
        /* <DEDUP_REMOVED lines=16> */
[----:B------:R-:W-:Y:S01]  /*10890*/  FADD.FTZ R69, R81, R54 ;  /* 0x0000003651457221 */ /* 0x000fe20000010000 */
[----:B------:R-:W-:Y:S01]  /*108a0*/  HMMA.16816.F32 R48, R56, R70, R48 ;  /* 0x000000463830723c */ /* 0x000fe20000001830 */
[----:B------:R-:W-:Y:S03]  /*108b0*/  LDSM.16.MT88.4 R56, [R116+0xe800] ;  /* 0x00e800007438783b */ /* 0x000fe60000004200 */
[----:B------:R-:W-:Y:S01]  /*108c0*/  F2FP.PACK_AB R54, R152, R147 ;  /* 0x000000939836723e */ /* 0x000fe200000000ff */
[----:B------:R-:W-:Y:S02]  /*108d0*/  FADD.FTZ R68, R93, R80 ;  /* 0x000000505d447221 */ /* 0x000fe40000010000 */
[----:B------:R-:W-:Y:S01]  /*108e0*/  FADD.FTZ R84, R84, R69 ;  /* 0x0000004554547221 */ /* 0x000fe20000010000 */
[----:B----4-:R-:W-:Y:S01]  /*108f0*/  F2FP.PACK_AB R70, R132, R221 ;  /* 0x000000dd8446723e */ /* 0x010fe200000000ff */
[----:B------:R-:W2:Y:S02]  /*10900*/  LDSM.16.MT88.4 R80, [R164+0xe800] ;  /* 0x00e80000a450783b */ /* 0x000ea40000004200 */
[C---:B---3--:R-:W-:Y:S01]  /*10910*/  HMMA.16816.F32 R4, R52.reuse, R64, R4 ;  /* 0x000000403404723c */ /* 0x048fe20000001804 */
[----:B------:R-:W3:Y:S04]  /*10920*/  MUFU.EX2 R64, R194 ;  /* 0x000000c200407308 */ /* 0x000ee80000000800 */
[----:B------:R-:W-:Y:S03]  /*10930*/  FADD.FTZ R87, R87, R84 ;  /* 0x0000005457577221 */ /* 0x000fe60000010000 */
[C---:B------:R-:W-:Y:S04]  /*10940*/  HMMA.16816.F32 R8, R52.reuse, R66, R8 ;  /* 0x000000423408723c */ /* 0x040fe80000001808 */
[----:B------:R-:W-:Y:S04]  /*10950*/  FADD.FTZ R87, R88, R87 ;  /* 0x0000005758577221 */ /* 0x000fe80000010000 */
[C---:B-----5:R-:W-:Y:S04]  /*10960*/  HMMA.16816.F32 R12, R52.reuse, R72, R12 ;  /* 0x00000048340c723c */ /* 0x060fe8000000180c */
[----:B------:R-:W-:Y:S04]  /*10970*/  FADD.FTZ R98, R98, R87 ;  /* 0x0000005762627221 */ /* 0x000fe80000010000 */
[C---:B------:R-:W-:Y:S04]  /*10980*/  HMMA.16816.F32 R16, R52.reuse, R74, R16 ;  /* 0x0000004a3410723c */ /* 0x040fe80000001810 */
[----:B---3--:R-:W-:Y:S01]  /*10990*/  F2FP.PACK_AB R69, R64, R3 ;  /* 0x000000034045723e */ /* 0x008fe200000000ff */
[----:B------:R-:W-:Y:S03]  /*109a0*/  FADD.FTZ R98, R91, R98 ;  /* 0x000000625b627221 */ /* 0x000fe60000010000 */
[C---:B-1----:R-:W-:Y:S01]  /*109b0*/  HMMA.16816.F32 R20, R52.reuse, R60, R20 ;  /* 0x0000003c3414723c */ /* 0x042fe20000001814 */
[----:B------:R-:W1:Y:S06]  /*109c0*/  MUFU.EX2 R60, R90 ;  /* 0x0000005a003c7308 */ /* 0x000e6c0000000800 */
[----:B------:R-:W-:Y:S01]  /*109d0*/  FADD.FTZ R61, R85, R68 ;  /* 0x00000044553d7221 */ /* 0x000fe20000010000 */
[C---:B------:R-:W-:Y:S04]  /*109e0*/  HMMA.16816.F32 R24, R52.reuse, R62, R24 ;  /* 0x0000003e3418723c */ /* 0x040fe80000001818 */
[----:B------:R-:W-:Y:S01]  /*109f0*/  FADD.FTZ R61, R86, R61 ;  /* 0x0000003d563d7221 */ /* 0x000fe20000010000 */
[----:B------:R-:W-:Y:S01]  /*10a00*/  F2FP.PACK_AB R68, R220, R219 ;  /* 0x000000dbdc44723e */ /* 0x000fe200000000ff */
[----:B------:R-:W-:Y:S02]  /*10a10*/  LDSM.16.MT88.4 R84, [R116+0xcc00] ;  /* 0x00cc00007454783b */ /* 0x000fe40000004200 */
[C---:B------:R-:W-:Y:S08]  /*10a20*/  HMMA.16816.F32 R28, R52.reuse, R76, R28 ;  /* 0x0000004c341c723c */ /* 0x040ff0000000181c */
[C---:B------:R-:W-:Y:S01]  /*10a30*/  HMMA.16816.F32 R32, R52.reuse, R78, R32 ;  /* 0x0000004e3420723c */ /* 0x040fe20000001820 */
[----:B------:R-:W-:Y:S03]  /*10a40*/  LDSM.16.MT88.4 R76, [R164+0xec00] ;  /* 0x00ec0000a44c783b */ /* 0x000fe60000004200 */
[----:B-1----:R-:W-:Y:S04]  /*10a50*/  F2FP.PACK_AB R71, R187, R60 ;  /* 0x0000003cbb47723e */ /* 0x002fe800000000ff */
[C---:B--2---:R-:W-:Y:S08]  /*10a60*/  HMMA.16816.F32 R36, R52.reuse, R80, R36 ;  /* 0x000000503424723c */ /* 0x044ff00000001824 */
[C---:B------:R-:W-:Y:S08]  /*10a70*/  HMMA.16816.F32 R40, R52.reuse, R82, R40 ;  /* 0x000000523428723c */ /* 0x040ff00000001828 */
[C---:B------:R-:W-:Y:S07]  /*10a80*/  HMMA.16816.F32 R44, R52.reuse, R56, R44 ;  /* 0x00000038342c723c */ /* 0x040fee000000182c */
[----:B------:R-:W-:Y:S01]  /*10a90*/  FADD.FTZ R56, R92, R61 ;  /* 0x0000003d5c387221 */ /* 0x000fe20000010000 */
[----:B------:R-:W-:Y:S01]  /*10aa0*/  HMMA.16816.F32 R48, R52, R58, R48 ;  /* 0x0000003a3430723c */ /* 0x000fe20000001830 */
[----:B------:R-:W1:Y:S03]  /*10ab0*/  LDSM.16.MT88.4 R92, [R164+0xcc00] ;  /* 0x00cc0000a45c783b */ /* 0x000e660000004200 */
[----:B------:R-:W-:Y:S04]  /*10ac0*/  FADD.FTZ R56, R99, R56 ;  /* 0x0000003863387221 */ /* 0x000fe80000010000 */
[C---:B------:R-:W-:Y:S07]  /*10ad0*/  HMMA.16816.F32 R112, R68.reuse, R108, R4 ;  /* 0x0000006c4470723c */ /* 0x040fee0000001804 */
        /* <DEDUP_REMOVED lines=13> */
[C---:B-1----:R-:W-:Y:S01]  /*10bb0*/  HMMA.16816.F32 R96, R68.reuse, R92, R20 ;  /* 0x0000005c4460723c */ /* 0x042fe20000001814 */
[----:B------:R-:W1:Y:S02]  /*10bc0*/  LDSM.16.MT88.4 R4, [R116+0xec00] ;  /* 0x00ec00007404783b */ /* 0x000e640000004200 */
        /* <DEDUP_REMOVED lines=23> */
[C---:B-1----:R-:W-:Y:S03]  /*10d40*/  HMMA.16816.F32 R72, R68.reuse, R4, R44 ;  /* 0x000000044448723c */ /* 0x042fe6000000182c */
[----:B------:R-:W-:Y:S02]  /*10d50*/  FADD.FTZ R8, R120, R9 ;  /* 0x0000000978087221 */ /* 0x000fe40000010000 */
[----:B------:R-:W-:Y:S02]  /*10d60*/  FADD.FTZ R121, R121, R150 ;  /* 0x0000009679797221 */ /* 0x000fe40000010000 */
[----:B------:R-:W-:Y:S01]  /*10d70*/  FADD.FTZ R8, R117, R8 ;  /* 0x0000000875087221 */ /* 0x000fe20000010000 */
[----:B------:R-:W-:Y:S01]  /*10d80*/  MOV R117, R0 ;  /* 0x0000000000757202 */ /* 0x000fe20000000f00 */
[----:B------:R-:W-:Y:S01]  /*10d90*/  FADD.FTZ R122, R122, R121 ;  /* 0x000000797a7a7221 */ /* 0x000fe20000010000 */
[----:B------:R-:W-:Y:S03]  /*10da0*/  HMMA.16816.F32 R68, R68, R6, R48 ;  /* 0x000000064444723c */ /* 0x000fe60000001830 */
[----:B------:R-:W-:Y:S02]  /*10db0*/  FADD.FTZ R147, R147, R8 ;  /* 0x0000000893937221 */ /* 0x000fe40000010000 */
[----:B------:R-:W-:Y:S02]  /*10dc0*/  FADD.FTZ R149, R149, R122 ;  /* 0x0000007a95957221 */ /* 0x000fe40000010000 */
[----:B------:R-:W-:Y:S02]  /*10dd0*/  FADD.FTZ R152, R152, R147 ;  /* 0x0000009398987221 */ /* 0x000fe40000010000 */
[----:B------:R-:W-:Y:S03]  /*10de0*/  FADD.FTZ R154, R154, R149 ;  /* 0x000000959a9a7221 */ /* 0x000fe60000010000 */
[----:B------:R-:W-:Y:S02]  /*10df0*/  FADD.FTZ R219, R219, R152 ;  /* 0x00000098dbdb7221 */ /* 0x000fe40000010000 */
[----:B------:R-:W-:Y:S02]  /*10e00*/  FADD.FTZ R3, R3, R154 ;  /* 0x0000009a03037221 */ /* 0x000fe40000010000 */
[----:B------:R-:W-:Y:S02]  /*10e10*/  FADD.FTZ R220, R220, R219 ;  /* 0x000000dbdcdc7221 */ /* 0x000fe40000010000 */
[----:B------:R-:W-:Y:S02]  /*10e20*/  FADD.FTZ R3, R64, R3 ;  /* 0x0000000340037221 */ /* 0x000fe40000010000 */
[----:B------:R-:W-:Y:S02]  /*10e30*/  FADD.FTZ R221, R221, R220 ;  /* 0x000000dcdddd7221 */ /* 0x000fe40000010000 */
[----:B------:R-:W-:Y:S02]  /*10e40*/  FADD.FTZ R60, R60, R3 ;  /* 0x000000033c3c7221 */ /* 0x000fe40000010000 */
[----:B------:R-:W-:Y:S02]  /*10e50*/  FADD.FTZ R188, R132, R221 ;  /* 0x000000dd84bc7221 */ /* 0x000fe40000010000 */
[----:B------:R-:W-:Y:S01]  /*10e60*/  FADD.FTZ R187, R187, R60 ;  /* 0x0000003cbbbb7221 */ /* 0x000fe20000010000 */
[----:B------:R-:W-:-:S05]  /*10e70*/  @P0 BRA `(.L_x_1284) ;  /* 0xffffbb2000000947 */ /* 0x000fca000383ffff */
.L_x_1280:
[----:B------:R-:W1:Y:S01]  /*10e80*/  SHFL.BFLY PT, R3, R188, 0x2, 0x1f ;  /* 0x0c401f00bc037f89 */ /* 0x000e6200000e0000 */
[----:B------:R-:W-:Y:S01]  /*10e90*/  MOV R7, 0x3f800000 ;  /* 0x3f80000000077802 */ /* 0x000fe20000000f00 */
[----:B------:R-:W-:Y:S01]  /*10ea0*/  BSSY B0, `(.L_x_1285) ;  /* 0x00000c2000007945 */ /* 0x000fe20003800000 */
[----:B------:R-:W-:Y:S01]  /*10eb0*/  MOV R6, 0x3f800000 ;  /* 0x3f80000000067802 */ /* 0x000fe20000000f00 */
[----:B------:R-:W2:Y:S04]  /*10ec0*/  SHFL.BFLY PT, R4, R187, 0x2, 0x1f ;  /* 0x0c401f00bb047f89 */ /* 0x000ea800000e0000 */
[----:B------:R-:W-:Y:S01]  /*10ed0*/  BAR.SYNC.DEFER_BLOCKING 0x0 ;  /* 0x0000000000007b1d */ /* 0x000fe20000010000 */
[----:B-1----:R-:W-:-:S05]  /*10ee0*/  FADD.FTZ R8, R3, R188 ;  /* 0x000000bc03087221 */ /* 0x002fca0000010000 */
[----:B------:R-:W1:Y:S01]  /*10ef0*/  S2R R3, SR_TID.X ;  /* 0x0000000000037919 */ /* 0x000e620000002100 */
[----:B--2---:R-:W-:-:S03]  /*10f00*/  FADD.FTZ R9, R4, R187 ;  /* 0x000000bb04097221 */ /* 0x004fc60000010000 */
[----:B------:R-:W2:Y:S04]  /*10f10*/  SHFL.BFLY PT, R5, R8, 0x1, 0x1f ;  /* 0x0c201f0008057f89 */ /* 0x000ea800000e0000 */
[----:B------:R-:W3:Y:S01]  /*10f20*/  SHFL.BFLY PT, R4, R9, 0x1, 0x1f ;  /* 0x0c201f0009047f89 */ /* 0x000ee200000e0000 */
[----:B--2---:R-:W-:Y:S01]  /*10f30*/  FADD.FTZ R5, R8, R5 ;  /* 0x0000000508057221 */ /* 0x004fe20000010000 */
[----:B-1----:R-:W-:Y:S01]  /*10f40*/  SHF.R.S32.HI R8, RZ, 0x1f, R3 ;  /* 0x0000001fff087819 */ /* 0x002fe20000011403 */
[----:B---3--:R-:W-:-:S03]  /*10f50*/  FADD.FTZ R4, R9, R4 ;  /* 0x0000000409047221 */ /* 0x008fc60000010000 */
        /* <DEDUP_REMOVED lines=182> */
.L_x_1286:
[----:B--234-:R-:W-:Y:S05]  /*11ac0*/  BSYNC B0 ;  /* 0x0000000000007941 */ /* 0x01cfea0003800000 */
.L_x_1285:
        /* <DEDUP_REMOVED lines=18> */
.L_x_1288:
[----:B------:R-:W-:Y:S05]  /*11bf0*/  BSYNC B0 ;  /* 0x0000000000007941 */ /* 0x000fea0003800000 */
.L_x_1287:
        /* <DEDUP_REMOVED lines=10> */
.L_x_1290:
[----:B------:R-:W-:Y:S05]  /*11ca0*/  BSYNC B0 ;  /* 0x0000000000007941 */ /* 0x000fea0003800000 */
.L_x_1289:
        /* <DEDUP_REMOVED lines=10> */
.L_x_1292:
[----:B------:R-:W-:Y:S05]  /*11d50*/  BSYNC B0 ;  /* 0x0000000000007941 */ /* 0x000fea0003800000 */
.L_x_1291:
        /* <DEDUP_REMOVED lines=11> */
.L_x_1293:
        /* <DEDUP_REMOVED lines=15> */
.L_x_6111:


//--------------------- .text._ZN5flash24flash_fwd_splitkv_kernelI23Flash_fwd_kernel_traitsILi96ELi64ELi128ELi4ELb0ELb0EN7cutlass6half_tE19Flash_kernel_traitsILi96ELi64ELi128ELi4ES3_EELb1ELb0ELb0ELb0ELb0ELb0ELb1ELb1EEEvNS_16Flash_fwd_paramsE --------------------------
	.section	.text._ZN5flash24flash_fwd_splitkv_kernelI23Flash_fwd_kernel_traitsILi96ELi64ELi128ELi4ELb0ELb0EN7cutlass6half_tE19Flash_kernel_traitsILi96ELi64ELi128ELi4ES3_EELb1ELb0ELb0ELb0ELb0ELb0ELb1ELb1EEEvNS_16Flash_fwd_paramsE,"ax",@progbits
	.sectioninfo	@"SHI_REGISTERS=214"
	.align	128
        .global         _ZN5flash24flash_fwd_splitkv_kernelI23Flash_fwd_kernel_traitsILi96ELi64ELi128ELi4ELb0ELb0EN7cutlass6half_tE19Flash_kernel_traitsILi96ELi64ELi128ELi4ES3_EELb1ELb0ELb0ELb0ELb0ELb0ELb1ELb1EEEvNS_16Flash_fwd_paramsE
        .type           _ZN5flash24flash_fwd_splitkv_kernelI23Flash_fwd_kernel_traitsILi96ELi64ELi128ELi4ELb0ELb0EN7cutlass6half_tE19Flash_kernel_traitsILi96ELi64ELi128ELi4ES3_EELb1ELb0ELb0ELb0ELb0ELb0ELb1ELb1EEEvNS_16Flash_fwd_paramsE,@function
        .size           _ZN5flash24flash_fwd_splitkv_kernelI23Flash_fwd_kernel_traitsILi96ELi64ELi128ELi4ELb0ELb0EN7cutlass6half_tE19Flash_kernel_traitsILi96ELi64ELi128ELi4ES3_EELb1ELb0ELb0ELb0ELb0ELb0ELb1ELb1EEEvNS_16Flash_fwd_paramsE,(.L_x_6112 - _ZN5flash24flash_fwd_splitkv_kernelI23Flash_fwd_kernel_traitsILi96ELi64ELi128ELi4ELb0ELb0EN7cutlass6half_tE19Flash_kernel_traitsILi96ELi64ELi128ELi4ES3_EELb1ELb0ELb0ELb0ELb0ELb0ELb1ELb1EEEvNS_16Flash_fwd_paramsE)
        .other          _ZN5flash24flash_fwd_splitkv_kernelI23Flash_fwd_kernel_traitsILi96ELi64ELi128ELi4ELb0ELb0EN7cutlass6half_tE19Flash_kernel_traitsILi96ELi64ELi128ELi4ES3_EELb1ELb0ELb0ELb0ELb0ELb0ELb1ELb1EEEvNS_16Flash_fwd_paramsE,@"STO_CUDA_ENTRY STV_DEFAULT"
_ZN5flash24flash_fwd_splitkv_kernelI23Flash_fwd_kernel_traitsILi96ELi64ELi128ELi4ELb0ELb0EN7cutlass6half_tE19Flash_kernel_traitsILi96ELi64ELi128ELi4ES3_EELb1ELb0ELb0ELb0ELb0ELb0ELb1ELb1EEEvNS_16Flash_fwd_paramsE:
.text._ZN5flash24flash_fwd_splitkv_kernelI23Flash_fwd_kernel_traitsILi96ELi64ELi128ELi4ELb0ELb0EN7cutlass6half_tE19Flash_kernel_traitsILi96ELi64ELi128ELi4ES3_EELb1ELb0ELb0ELb0ELb0ELb0ELb1ELb1EEEvNS_16Flash_fwd_paramsE:
[----:B------:R-:W-:Y:S02]  /*0000*/  MOV R1, c[0x0][0x28] ;  /* 0x00000a0000017a02 */ /* 0x000fe40000000f00 */
[----:B------:R-:W1:Y:S01]  /*0010*/  I2F.U32.RP R4, c[0x0][0x1c0] ;  /* 0x0000700000047b06 */ /* 0x000e620000209000 */
[----:B------:R-:W2:Y:S01]  /*0020*/  S2R R5, SR_CTAID.Z ;  /* 0x0000000000057919 */ /* 0x000ea20000002700 */
[----:B------:R-:W-:Y:S01]  /*0030*/  IMAD.MOV.U32 R2, RZ, RZ, RZ ;  /* 0x000000ffff027224 */ /* 0x000fe200078e00ff */
[----:B------:R-:W-:Y:S01]  /*0040*/  ISETP.NE.U32.AND P2, PT, RZ, c[0x0][0x1c0], PT ;  /* 0x00007000ff007a0c */ /* 0x000fe20003f45070 */
[----:B------:R-:W-:Y:S01]  /*0050*/  ULDC.64 UR6, c[0x0][0x118] ;  /* 0x0000460000067ab9 */ /* 0x000fe20000000a00 */
[----:B------:R-:W-:-:S03]  /*0060*/  ISETP.EQ.U32.AND P3, PT, RZ, c[0x0][0x248], PT ;  /* 0x00009200ff007a0c */ /* 0x000fc60003f62070 */
[----:B-1----:R-:W1:Y:S02]  /*0070*/  MUFU.RCP R3, R4 ;  /* 0x0000000400037308 */ /* 0x002e640000001000 */
[----:B-1----:R-:W-:-:S06]  /*0080*/  IADD3 R3, R3, 0xffffffe, RZ ;  /* 0x0ffffffe03037810 */ /* 0x002fcc0007ffe0ff */
[----:B------:R-:W1:Y:S02]  /*0090*/  F2I.FTZ.U32.TRUNC.NTZ R3, R3 ;  /* 0x0000000300037305 */ /* 0x000e64000021f000 */
[----:B-1----:R-:W-:-:S04]  /*00a0*/  IMAD.MOV R0, RZ, RZ, -R3 ;  /* 0x000000ffff007224 */ /* 0x002fc800078e0a03 */
[----:B------:R-:W-:-:S04]  /*00b0*/  IMAD R7, R0, c[0x0][0x1c0], RZ ;  /* 0x0000700000077a24 */ /* 0x000fc800078e02ff */
[----:B------:R-:W-:-:S04]  /*00c0*/  IMAD.HI.U32 R2, R3, R7, R2 ;  /* 0x0000000703027227 */ /* 0x000fc800078e0002 */
[----:B------:R-:W-:Y:S02]  /*00d0*/  IMAD.MOV.U32 R3, RZ, RZ, -0x1 ;  /* 0xffffffffff037424 */ /* 0x000fe400078e00ff */
[----:B--2---:R-:W-:Y:S02]  /*00e0*/  IMAD.HI.U32 R153, R2, R5, RZ ;  /* 0x0000000502997227 */ /* 0x004fe400078e00ff */
[----:B------:R-:W1:Y:S02]  /*00f0*/  LDC.U8 R2, c[0x0][0x312] ;  /* 0x0000c480ff027b82 */ /* 0x000e640000000000 */
[----:B------:R-:W-:-:S04]  /*0100*/  IMAD.MOV R0, RZ, RZ, -R153 ;  /* 0x000000ffff007224 */ /* 0x000fc800078e0a99 */
[----:B------:R-:W-:-:S05]  /*0110*/  IMAD R0, R0, c[0x0][0x1c0], R5 ;  /* 0x0000700000007a24 */ /* 0x000fca00078e0205 */
[----:B------:R-:W-:-:S13]  /*0120*/  ISETP.GE.U32.AND P0, PT, R0, c[0x0][0x1c0], PT ;  /* 0x0000700000007a0c */ /* 0x000fda0003f06070 */
[----:B------:R-:W-:Y:S02]  /*0130*/  @P0 IADD3 R0, R0, -c[0x0][0x1c0], RZ ;  /* 0x8000700000000a10 */ /* 0x000fe40007ffe0ff */
[----:B------:R-:W-:Y:S02]  /*0140*/  @P0 IADD3 R153, R153, 0x1, RZ ;  /* 0x0000000199990810 */ /* 0x000fe40007ffe0ff */
[----:B------:R-:W-:Y:S01]  /*0150*/  ISETP.GE.U32.AND P1, PT, R0, c[0x0][0x1c0], PT ;  /* 0x0000700000007a0c */ /* 0x000fe20003f26070 */
[----:B------:R-:W-:Y:S01]  /*0160*/  IMAD.MOV.U32 R0, RZ, RZ, 0x4 ;  /* 0x00000004ff007424 */ /* 0x000fe200078e00ff */
[----:B------:R-:W-:-:S04]  /*0170*/  ISETP.NE.U32.AND P0, PT, RZ, c[0x0][0x240], PT ;  /* 0x00009000ff007a0c */ /* 0x000fc80003f05070 */
[----:B------:R-:W-:-:S07]  /*0180*/  ISETP.NE.AND.EX P0, PT, RZ, c[0x0][0x244], PT, P0 ;  /* 0x00009100ff007a0c */ /* 0x000fce0003f05300 */
[----:B------:R-:W-:Y:S02]  /*0190*/  @P1 IADD3 R153, R153, 0x1, RZ ;  /* 0x0000000199991810 */ /* 0x000fe40007ffe0ff */
[----:B------:R-:W-:Y:S02]  /*01a0*/  @!P2 LOP3.LUT R153, RZ, c[0x0][0x1c0], RZ, 0x33, !PT ;  /* 0x00007000ff99aa12 */ /* 0x000fe400078e33ff */
[----:B------:R-:W-:Y:S01]  /*01b0*/  ISETP.NE.U32.AND P2, PT, RZ, c[0x0][0x250], PT ;  /* 0x00009400ff007a0c */ /* 0x000fe20003f45070 */
[----:B------:R-:W-:Y:S01]  /*01c0*/  IMAD.MOV.U32 R6, RZ, RZ, RZ ;  /* 0x000000ffff067224 */ /* 0x000fe200078e00ff */
[----:B-1----:R-:W-:Y:S01]  /*01d0*/  ISETP.NE.AND P1, PT, R2, RZ, PT ;  /* 0x000000ff0200720c */ /* 0x002fe20003f25270 */
[CC--:B------:R-:W-:Y:S01]  /*01e0*/  IMAD.WIDE R10, R153.reuse, R0.reuse, c[0x0][0x240] ;  /* 0x00009000990a7625 */ /* 0x0c0fe200078e0200 */
[----:B------:R-:W-:Y:S02]  /*01f0*/  ISETP.NE.AND.EX P4, PT, RZ, c[0x0][0x254], PT, P2 ;  /* 0x00009500ff007a0c */ /* 0x000fe40003f85320 */
[----:B------:R-:W-:Y:S01]  /*0200*/  ISETP.EQ.OR.EX P2, PT, RZ, c[0x0][0x24c], !P1, P3 ;  /* 0x00009300ff007a0c */ /* 0x000fe20004f42730 */
[CC--:B------:R-:W-:Y:S01]  /*0210*/  IMAD.WIDE R176, R153.reuse, R0.reuse, c[0x0][0x250] ;  /* 0x0000940099b07625 */ /* 0x0c0fe200078e0200 */
[----:B------:R-:W2:Y:S04]  /*0220*/  @P0 LDG.E R3, [R10.64] ;  /* 0x000000060a030981 */ /* 0x000ea8000c1e1900 */
[----:B------:R-:W2:Y:S01]  /*0230*/  @P0 LDG.E R4, [R10.64+0x4] ;  /* 0x000004060a040981 */ /* 0x000ea2000c1e1900 */
[----:B------:R-:W-:Y:S01]  /*0240*/  MOV R17, 0xffffffff ;  /* 0xffffffff00117802 */ /* 0x000fe20000000f00 */
[----:B------:R-:W-:-:S03]  /*0250*/  IMAD.WIDE R8, R153, R0, c[0x0][0x248] ;  /* 0x0000920099087625 */ /* 0x000fc600078e0200 */
[----:B------:R1:W5:Y:S04]  /*0260*/  @P4 LDG.E R6, [R176.64] ;  /* 0x00000006b0064981 */ /* 0x000368000c1e1900 */
[----:B------:R1:W5:Y:S01]  /*0270*/  @!P2 LDG.E R17, [R8.64] ;  /* 0x000000060811a981 */ /* 0x000362000c1e1900 */
[----:B------:R-:W-:Y:S01]  /*0280*/  ISETP.NE.U32.AND P2, PT, RZ, c[0x0][0x248], PT ;  /* 0x00009200ff007a0c */ /* 0x000fe20003f45070 */
[----:B------:R-:W-:Y:S02]  /*0290*/  IMAD.MOV R168, RZ, RZ, -R153 ;  /* 0x000000ffffa87224 */ /* 0x000fe400078e0a99 */
[----:B------:R-:W3:Y:S01]  /*02a0*/  S2R R21, SR_CTAID.X ;  /* 0x0000000000157919 */ /* 0x000ee20000002500 */
[----:B------:R-:W-:Y:S01]  /*02b0*/  ISETP.NE.AND.EX P2, PT, RZ, c[0x0][0x24c], PT, P2 ;  /* 0x00009300ff007a0c */ /* 0x000fe20003f45320 */
[----:B------:R-:W-:-:S02]  /*02c0*/  IMAD R168, R168, c[0x0][0x1c0], R5 ;  /* 0x00007000a8a87a24 */ /* 0x000fc400078e0205 */
[----:B------:R-:W4:Y:S01]  /*02d0*/  S2R R2, SR_CTAID.Y ;  /* 0x0000000000027919 */ /* 0x000f220000002600 */
[----:B--2---:R-:W-:Y:S01]  /*02e0*/  @P0 IADD3 R151, R4, -R3, RZ ;  /* 0x8000000304970210 */ /* 0x004fe20007ffe0ff */
[----:B------:R-:W-:-:S08]  /*02f0*/  @!P0 IMAD.MOV.U32 R151, RZ, RZ, c[0x0][0x214] ;  /* 0x00008500ff978624 */ /* 0x000fd000078e00ff */
[----:B------:R-:W-:Y:S05]  /*0300*/  @!P2 BRA `(.L_x_1294) ;  /* 0x000000400000a947 */ /* 0x000fea0003800000 */
[----:B-1-34-:R-:W2:Y:S02]  /*0310*/  @P1 LDG.E R4, [R8.64+0x4] ;  /* 0x0000040608041981 */ /* 0x01aea4000c1e1900 */
[----:B--2--5:R-:W-:-:S06]  /*0320*/  @P1 IADD3 R71, R4, -R17, RZ ;  /* 0x8000001104471210 */ /* 0x024fcc0007ffe0ff */
[----:B------:R1:W5:Y:S01]  /*0330*/  @!P1 LDG.E R71, [R8.64] ;  /* 0x0000000608479981 */ /* 0x000362000c1e1900 */
[----:B------:R-:W-:Y:S05]  /*0340*/  BRA `(.L_x_1295) ;  /* 0x0000001000007947 */ /* 0x000fea0003800000 */
.L_x_1294:
[----:B-1-34-:R-:W-:Y:S02]  /*0350*/  MOV R71, c[0x0][0x218] ;  /* 0x0000860000477a02 */ /* 0x01afe40000000f00 */
.L_x_1295:
[----:B------:R-:W-:-:S04]  /*0360*/  ISETP.NE.U32.AND P0, PT, RZ, c[0x0][0x258], PT ;  /* 0x00009600ff007a0c */ /* 0x000fc80003f05070 */
[----:B------:R-:W-:-:S13]  /*0370*/  ISETP.NE.AND.EX P1, PT, RZ, c[0x0][0x25c], PT, P0 ;  /* 0x00009700ff007a0c */ /* 0x000fda0003f25300 */
[----:B-1----:R-:W-:-:S05]  /*0380*/  @P1 IMAD.WIDE R8, R153, R0, c[0x0][0x258] ;  /* 0x0000960099081625 */ /* 0x002fca00078e0200 */
        /* <DEDUP_REMOVED lines=10> */
[----:B------:R-:W-:Y:S01]  /*0430*/  IABS R7, c[0x0][0x10] ;  /* 0x0000040000077a13 */ /* 0x000fe20000000000 */
[----:B------:R-:W-:Y:S01]  /*0440*/  IMAD.MOV.U32 R5, RZ, RZ, c[0x0][0x218] ;  /* 0x00008600ff057624 */ /* 0x000fe200078e00ff */
[----:B------:R-:W1:Y:S02]  /*0450*/  S2R R131, SR_TID.X ;  /* 0x0000000000837919 */ /* 0x000e640000002100 */
[----:B------:R-:W2:Y:S02]  /*0460*/  I2F.RP R9, R7 ;  /* 0x0000000700097306 */ /* 0x000ea40000209400 */
[----:B------:R-:W-:-:S04]  /*0470*/  IADD3 R5, R5, 0x7f, RZ ;  /* 0x0000007f05057810 */ /* 0x000fc80007ffe0ff */
[----:B------:R-:W-:-:S04]  /*0480*/  SHF.R.S32.HI R8, RZ, 0x1f, R5 ;  /* 0x0000001fff087819 */ /* 0x000fc80000011405 */
[----:B------:R-:W-:-:S04]  /*0490*/  LEA.HI R8, R8, R5, RZ, 0x7 ;  /* 0x0000000508087211 */ /* 0x000fc800078f38ff */
[----:B------:R-:W-:Y:S01]  /*04a0*/  LEA.HI.SX32 R8, R8, c[0x0][0x10], 0x19 ;  /* 0x0000040008087a11 */ /* 0x000fe200078fcaff */
[----:B--2---:R-:W2:Y:S03]  /*04b0*/  MUFU.RCP R10, R9 ;  /* 0x00000009000a7308 */ /* 0x004ea60000001000 */
[----:B------:R-:W-:Y:S02]  /*04c0*/  IADD3 R8, R8, -0x1, RZ ;  /* 0xffffffff08087810 */ /* 0x000fe40007ffe0ff */
[----:B--2---:R-:W-:-:S04]  /*04d0*/  IADD3 R10, R10, 0xffffffe, RZ ;  /* 0x0ffffffe0a0a7810 */ /* 0x004fc80007ffe0ff */
[----:B------:R-:W2:Y:S02]  /*04e0*/  F2I.FTZ.U32.TRUNC.NTZ R11, R10 ;  /* 0x0000000a000b7305 */ /* 0x000ea4000021f000 */
[--C-:B--2---:R-:W-:Y:S02]  /*04f0*/  IMAD.MOV R4, RZ, RZ, -R11.reuse ;  /* 0x000000ffff047224 */ /* 0x104fe400078e0a0b */
[----:B------:R-:W-:Y:S02]  /*0500*/  IMAD.MOV.U32 R10, RZ, RZ, RZ ;  /* 0x000000ffff0a7224 */ /* 0x000fe400078e00ff */
[----:B------:R-:W-:Y:S01]  /*0510*/  IMAD R5, R4, R7, RZ ;  /* 0x0000000704057224 */ /* 0x000fe200078e02ff */
[----:B------:R-:W-:Y:S02]  /*0520*/  IABS R4, R8 ;  /* 0x0000000800047213 */ /* 0x000fe40000000000 */
[----:B------:R-:W-:Y:S01]  /*0530*/  LOP3.LUT R8, R8, c[0x0][0x10], RZ, 0x3c, !PT ;  /* 0x0000040008087a12 */ /* 0x000fe200078e3cff */
[----:B------:R-:W-:-:S03]  /*0540*/  IMAD.HI.U32 R10, R11, R5, R10 ;  /* 0x000000050b0a7227 */ /* 0x000fc600078e000a */
[----:B------:R-:W-:Y:S01]  /*0550*/  ISETP.GE.AND P1, PT, R8, RZ, PT ;  /* 0x000000ff0800720c */ /* 0x000fe20003f26270 */
[----:B------:R-:W-:Y:S01]  /*0560*/  IMAD.MOV.U32 R5, RZ, RZ, R4 ;  /* 0x000000ffff057224 */ /* 0x000fe200078e0004 */
[----:B------:R-:W-:-:S03]  /*0570*/  IADD3 R8, R55, 0x7f, RZ ;  /* 0x0000007f37087810 */ /* 0x000fc60007ffe0ff */
[----:B------:R-:W-:-:S04]  /*0580*/  IMAD.HI.U32 R9, R10, R5, RZ ;  /* 0x000000050a097227 */ /* 0x000fc800078e00ff */
[----:B------:R-:W-:-:S04]  /*0590*/  IMAD.MOV R4, RZ, RZ, -R9 ;  /* 0x000000ffff047224 */ /* 0x000fc800078e0a09 */
[----:B------:R-:W-:Y:S01]  /*05a0*/  IMAD R4, R7, R4, R5 ;  /* 0x0000000407047224 */ /* 0x000fe200078e0205 */
[----:B------:R-:W-:-:S04]  /*05b0*/  SHF.R.S32.HI R5, RZ, 0x1f, R8 ;  /* 0x0000001fff057819 */ /* 0x000fc80000011408 */
[----:B------:R-:W-:Y:S02]  /*05c0*/  ISETP.GT.U32.AND P0, PT, R7, R4, PT ;  /* 0x000000040700720c */ /* 0x000fe40003f04070 */
[----:B------:R-:W-:-:S04]  /*05d0*/  LEA.HI R5, R5, R8, RZ, 0x7 ;  /* 0x0000000805057211 */ /* 0x000fc800078f38ff */
[----:B------:R-:W-:-:S07]  /*05e0*/  SHF.R.S32.HI R5, RZ, 0x7, R5 ;  /* 0x00000007ff057819 */ /* 0x000fce0000011405 */
[----:B------:R-:W-:Y:S01]  /*05f0*/  @!P0 IMAD.IADD R4, R4, 0x1, -R7 ;  /* 0x0000000104048824 */ /* 0x000fe200078e0a07 */
[----:B------:R-:W-:Y:S02]  /*0600*/  @!P0 IADD3 R9, R9, 0x1, RZ ;  /* 0x0000000109098810 */ /* 0x000fe40007ffe0ff */
[----:B------:R-:W-:Y:S02]  /*0610*/  ISETP.NE.AND P0, PT, RZ, c[0x0][0x10], PT ;  /* 0x00000400ff007a0c */ /* 0x000fe40003f05270 */
[----:B------:R-:W-:Y:S02]  /*0620*/  ISETP.GE.U32.AND P2, PT, R4, R7, PT ;  /* 0x000000070400720c */ /* 0x000fe40003f46070 */
[----:B------:R-:W-:-:S04]  /*0630*/  IADD3 R4, -R151, 0xbf, R56 ;  /* 0x000000bf97047810 */ /* 0x000fc80007ffe138 */
[----:B------:R-:W-:-:S04]  /*0640*/  IADD3 R4, R4, c[0x0][0x2e8], R55 ;  /* 0x0000ba0004047a10 */ /* 0x000fc80007ffe037 */
[----:B------:R-:W-:-:S03]  /*0650*/  SHF.R.S32.HI R53, RZ, 0x1f, R4 ;  /* 0x0000001fff357819 */ /* 0x000fc60000011404 */
[----:B------:R-:W-:Y:S02]  /*0660*/  @P2 IADD3 R9, R9, 0x1, RZ ;  /* 0x0000000109092810 */ /* 0x000fe40007ffe0ff */
[----:B------:R-:W-:-:S03]  /*0670*/  LEA.HI R53, R53, R4, RZ, 0x7 ;  /* 0x0000000435357211 */ /* 0x000fc600078f38ff */
[----:B------:R-:W-:Y:S01]  /*0680*/  IMAD.MOV.U32 R7, RZ, RZ, R9 ;  /* 0x000000ffff077224 */ /* 0x000fe200078e0009 */
[----:B------:R-:W-:-:S03]  /*0690*/  SHF.R.S32.HI R53, RZ, 0x7, R53 ;  /* 0x00000007ff357819 */ /* 0x000fc60000011435 */
[----:B------:R-:W-:Y:S01]  /*06a0*/  @!P1 IMAD.MOV R7, RZ, RZ, -R7 ;  /* 0x000000ffff079224 */ /* 0x000fe200078e0a07 */
[----:B------:R-:W-:-:S05]  /*06b0*/  @!P0 LOP3.LUT R7, RZ, c[0x0][0x10], RZ, 0x33, !PT ;  /* 0x00000400ff078a12 */ /* 0x000fca00078e33ff */
[----:B------:R-:W-:-:S04]  /*06c0*/  IMAD R146, R7, R2, RZ ;  /* 0x0000000207927224 */ /* 0x000fc800078e02ff */
[----:B------:R-:W-:-:S05]  /*06d0*/  IMAD.IADD R4, R7, 0x1, R146 ;  /* 0x0000000107047824 */ /* 0x000fca00078e0292 */
        /* <DEDUP_REMOVED lines=32> */
.L_x_1298:
[----:B------:R-:W-:Y:S05]  /*08e0*/  BSYNC B0 ;  /* 0x0000000000007941 */ /* 0x000fea0003800000 */
.L_x_1297:
        /* <DEDUP_REMOVED lines=10> */
.L_x_1300:
[----:B------:R-:W-:Y:S05]  /*0990*/  BSYNC B0 ;  /* 0x0000000000007941 */ /* 0x000fea0003800000 */
.L_x_1299:
        /* <DEDUP_REMOVED lines=10> */
.L_x_1302:
[----:B------:R-:W-:Y:S05]  /*0a40*/  BSYNC B0 ;  /* 0x0000000000007941 */ /* 0x000fea0003800000 */
.L_x_1301:
        /* <DEDUP_REMOVED lines=10> */
.L_x_1304:
[----:B------:R-:W-:Y:S05]  /*0af0*/  BSYNC B0 ;  /* 0x0000000000007941 */ /* 0x000fea0003800000 */
.L_x_1303:
        /* <DEDUP_REMOVED lines=20> */
.L_x_1296:
[----:B-1----:R-:W-:Y:S01]  /*0c40*/  ISETP.NE.U32.AND P0, PT, RZ, c[0x0][0x2b8], PT ;  /* 0x0000ae00ff007a0c */ /* 0x002fe20003f05070 */
[----:B------:R-:W-:-:S03]  /*0c50*/  IMAD.MOV.U32 R4, RZ, RZ, R153 ;  /* 0x000000ffff047224 */ /* 0x000fc600078e0099 */
[----:B------:R-:W-:-:S13]  /*0c60*/  ISETP.NE.AND.EX P0, PT, RZ, c[0x0][0x2bc], PT, P0 ;  /* 0x0000af00ff007a0c */ /* 0x000fda0003f05300 */
[----:B------:R-:W-:-:S05]  /*0c70*/  @P0 IMAD.WIDE R12, R153, R0, c[0x0][0x2b8] ;  /* 0x0000ae00990c0625 */ /* 0x000fca00078e0200 */
[----:B------:R1:W5:Y:S01]  /*0c80*/  @P0 LDG.E R4, [R12.64] ;  /* 0x000000060c040981 */ /* 0x000362000c1e1900 */
[----:B------:R-:W-:Y:S01]  /*0c90*/  ISETP.NE.U32.AND P0, PT, RZ, c[0x0][0x2c0], PT ;  /* 0x0000b000ff007a0c */ /* 0x000fe20003f05070 */
[----:B------:R-:W-:Y:S01]  /*0ca0*/  CS2R R156, SRZ ;  /* 0x00000000009c7805 */ /* 0x000fe2000001ff00 */
[----:B------:R-:W-:Y:S02]  /*0cb0*/  SHF.R.S32.HI R8, RZ, 0x1f, R153 ;  /* 0x0000001fff087819 */ /* 0x000fe40000011499 */
[----:B------:R-:W-:Y:S02]  /*0cc0*/  ISETP.NE.AND.EX P1, PT, RZ, c[0x0][0x2c4], PT, P0 ;  /* 0x0000b100ff007a0c */ /* 0x000fe40003f25300 */
[----:B------:R-:W-:-:S11]  /*0cd0*/  PLOP3.LUT P2, PT, PT, PT, PT, 0x8, 0x0 ;  /* 0x000000000000781c */ /* 0x000fd60003f4e170 */
        /* <DEDUP_REMOVED lines=16> */
[----:B------:R-:W1:Y:S02]  /*0de0*/  F2I.FTZ.U32.TRUNC.NTZ R7, R6 ;  /* 0x0000000600077305 */ /* 0x000e64000021f000 */
[----:B-1----:R-:W-:Y:S02]  /*0df0*/  IMAD.MOV R5, RZ, RZ, -R7 ;  /* 0x000000ffff057224 */ /* 0x002fe400078e0a07 */
[----:B------:R-:W-:Y:S02]  /*0e00*/  IMAD.MOV.U32 R6, RZ, RZ, RZ ;  /* 0x000000ffff067224 */ /* 0x000fe400078e00ff */
[----:B-----5:R-:W-:Y:S01]  /*0e10*/  IMAD R4, R5, R2, RZ ;  /* 0x0000000205047224 */ /* 0x020fe200078e02ff */
        /* <DEDUP_REMOVED lines=17> */
[----:B------:R1:W2:Y:S01]  /*0f30*/  LDG.E R4, [R12.64] ;  /* 0x000000060c047981 */ /* 0x0002a2000c1e1900 */
[----:B------:R-:W-:Y:S02]  /*0f40*/  IABS R0, c[0x0][0x1c8] ;  /* 0x0000720000007a13 */ /* 0x000fe40000000000 */
[----:B------:R-:W-:Y:S02]  /*0f50*/  IADD3 R5, -R5, RZ, RZ ;  /* 0x000000ff05057210 */ /* 0x000fe40007ffe1ff */
[----:B------:R-:W3:Y:S08]  /*0f60*/  I2F.RP R7, R0 ;  /* 0x0000000000077306 */ /* 0x000ef00000209400 */
[----:B---3--:R-:W3:Y:S01]  /*0f70*/  MUFU.RCP R10, R7 ;  /* 0x00000007000a7308 */ /* 0x008ee20000001000 */
[----:B-1----:R-:W-:-:S05]  /*0f80*/  IMAD R13, R5, c[0x0][0x2d0], R120 ;  /* 0x0000b400050d7a24 */ /* 0x002fca00078e0278 */
[----:B------:R-:W-:Y:S02]  /*0f90*/  SHF.R.S32.HI R5, RZ, 0x1f, R13 ;  /* 0x0000001fff057819 */ /* 0x000fe4000001140d */
[----:B---3--:R-:W-:-:S04]  /*0fa0*/  IADD3 R10, R10, 0xffffffe, RZ ;  /* 0x0ffffffe0a0a7810 */ /* 0x008fc80007ffe0ff */
        /* <DEDUP_REMOVED lines=9> */
[----:B------:R-:W-:Y:S02]  /*1040*/  IMAD R7, R0, R7, R6 ;  /* 0x0000000700077224 */ /* 0x000fe400078e0206 */
[----:B------:R-:W-:-:S03]  /*1050*/  IMAD R6, R5, c[0x0][0x198], RZ ;  /* 0x0000660005067a24 */ /* 0x000fc600078e02ff */
[----:B------:R-:W-:Y:S01]  /*1060*/  ISETP.GT.U32.AND P0, PT, R0, R7, PT ;  /* 0x000000070000720c */ /* 0x000fe20003f04070 */
[----:B------:R-:W-:-:S12]  /*1070*/  IMAD R6, R13, c[0x0][0x19c], R6 ;  /* 0x000067000d067a24 */ /* 0x000fd800078e0206 */
[----:B------:R-:W-:Y:S01]  /*1080*/  @!P0 IMAD.IADD R7, R7, 0x1, -R0 ;  /* 0x0000000107078824 */ /* 0x000fe200078e0a00 */
[----:B------:R-:W-:-:S04]  /*1090*/  @!P0 IADD3 R2, R2, 0x1, RZ ;  /* 0x0000000102028810 */ /* 0x000fc80007ffe0ff */
[----:B------:R-:W-:Y:S02]  /*10a0*/  ISETP.GE.U32.AND P1, PT, R7, R0, PT ;  /* 0x000000000700720c */ /* 0x000fe40003f26070 */
[----:B------:R-:W-:-:S04]  /*10b0*/  LOP3.LUT R0, R168, c[0x0][0x1c8], RZ, 0x3c, !PT ;  /* 0x00007200a8007a12 */ /* 0x000fc800078e3cff */
[----:B------:R-:W-:-:S07]  /*10c0*/  ISETP.GE.AND P0, PT, R0, RZ, PT ;  /* 0x000000ff0000720c */ /* 0x000fce0003f06270 */
[----:B------:R-:W-:Y:S02]  /*10d0*/  @P1 IADD3 R2, R2, 0x1, RZ ;  /* 0x0000000102021810 */ /* 0x000fe40007ffe0ff */
        /* <DEDUP_REMOVED lines=21> */
.L_x_1305:
        /* <DEDUP_REMOVED lines=17> */
.L_x_1307:
[----:B------:R-:W-:Y:S01]  /*1340*/  IABS R7, c[0x0][0x1c8] ;  /* 0x0000720000077a13 */ /* 0x000fe20000000000 */
[----:B------:R-:W-:Y:S01]  /*1350*/  @P0 IMAD.IADD R17, R6, 0x1, R17 ;  /* 0x0000000106110824 */ /* 0x000fe200078e0211 */
[----:B------:R-:W-:Y:S02]  /*1360*/  MOV R10, RZ ;  /* 0x000000ff000a7202 */ /* 0x000fe40000000f00 */
[----:B------:R-:W1:Y:S01]  /*1370*/  I2F.RP R12, R7 ;  /* 0x00000007000c7306 */ /* 0x000e620000209400 */
[----:B------:R-:W-:Y:S02]  /*1380*/  LEA R120, R53, 0xffffff80, 0x7 ;  /* 0xffffff8035787811 */ /* 0x000fe400078e38ff */
[----:B------:R-:W-:-:S05]  /*1390*/  MOV R13, R9 ;  /* 0x00000009000d7202 */ /* 0x000fca0000000f00 */
[----:B-1----:R-:W1:Y:S02]  /*13a0*/  MUFU.RCP R11, R12 ;  /* 0x0000000c000b7308 */ /* 0x002e640000001000 */
[----:B-1----:R-:W-:Y:S01]  /*13b0*/  IADD3 R11, R11, 0xffffffe, RZ ;  /* 0x0ffffffe0b0b7810 */ /* 0x002fe20007ffe0ff */
[----:B------:R-:W-:-:S04]  /*13c0*/  IMAD.MOV.U32 R12, RZ, RZ, R0 ;  /* 0x000000ffff0c7224 */ /* 0x000fc800078e0000 */
[----:B------:R-:W-:Y:S01]  /*13d0*/  IMAD.WIDE.U32 R12, R120, c[0x0][0x198], R12 ;  /* 0x00006600780c7a25 */ /* 0x000fe200078e000c */
[----:B------:R-:W1:Y:S03]  /*13e0*/  F2I.FTZ.U32.TRUNC.NTZ R11, R11 ;  /* 0x0000000b000b7305 */ /* 0x000e66000021f000 */
[----:B-1----:R-:W-:-:S04]  /*13f0*/  IMAD.MOV R2, RZ, RZ, -R11 ;  /* 0x000000ffff027224 */ /* 0x002fc800078e0a0b */
[----:B------:R-:W-:Y:S01]  /*1400*/  IMAD R5, R2, R7, RZ ;  /* 0x0000000702057224 */ /* 0x000fe200078e02ff */
[----:B------:R-:W-:-:S03]  /*1410*/  IABS R2, R168 ;  /* 0x000000a800027213 */ /* 0x000fc60000000000 */
[----:B------:R-:W-:-:S04]  /*1420*/  IMAD.HI.U32 R10, R11, R5, R10 ;  /* 0x000000050b0a7227 */ /* 0x000fc800078e000a */
[----:B------:R-:W-:-:S04]  /*1430*/  IMAD.MOV.U32 R5, RZ, RZ, R2 ;  /* 0x000000ffff057224 */ /* 0x000fc800078e0002 */
[----:B------:R-:W-:-:S05]  /*1440*/  IMAD.HI.U32 R2, R10, R5, RZ ;  /* 0x000000050a027227 */ /* 0x000fca00078e00ff */
[----:B------:R-:W-:-:S05]  /*1450*/  IADD3 R10, -R2, RZ, RZ ;  /* 0x000000ff020a7210 */ /* 0x000fca0007ffe1ff */
[----:B------:R-:W-:Y:S01]  /*1460*/  IMAD R10, R7, R10, R5 ;  /* 0x0000000a070a7224 */ /* 0x000fe200078e0205 */
[----:B------:R-:W-:-:S04]  /*1470*/  LOP3.LUT R5, R168, c[0x0][0x1c8], RZ, 0x3c, !PT ;  /* 0x00007200a8057a12 */ /* 0x000fc800078e3cff */
[----:B------:R-:W-:Y:S02]  /*1480*/  ISETP.GT.U32.AND P1, PT, R7, R10, PT ;  /* 0x0000000a0700720c */ /* 0x000fe40003f24070 */
[----:B------:R-:W-:Y:S02]  /*1490*/  ISETP.GE.AND P2, PT, R5, RZ, PT ;  /* 0x000000ff0500720c */ /* 0x000fe40003f46270 */
[----:B------:R-:W-:-:S09]  /*14a0*/  SHF.R.S32.HI R5, RZ, 0x1f, R120 ;  /* 0x0000001fff057819 */ /* 0x000fd20000011478 */
[----:B------:R-:W-:Y:S01]  /*14b0*/  @!P1 IMAD.IADD R10, R10, 0x1, -R7 ;  /* 0x000000010a0a9824 */ /* 0x000fe200078e0a07 */
[----:B------:R-:W-:Y:S02]  /*14c0*/  @!P1 IADD3 R2, R2, 0x1, RZ ;  /* 0x0000000102029810 */ /* 0x000fe40007ffe0ff */
[----:B------:R-:W-:Y:S02]  /*14d0*/  ISETP.NE.AND P1, PT, RZ, c[0x0][0x1c8], PT ;  /* 0x00007200ff007a0c */ /* 0x000fe40003f25270 */
[----:B------:R-:W-:Y:S01]  /*14e0*/  ISETP.GE.U32.AND P3, PT, R10, R7, PT ;  /* 0x000000070a00720c */ /* 0x000fe20003f66070 */
[----:B------:R-:W-:Y:S02]  /*14f0*/  IMAD R7, R5, c[0x0][0x198], RZ ;  /* 0x0000660005077a24 */ /* 0x000fe400078e02ff */
[----:B------:R-:W-:-:S04]  /*1500*/  @P0 IMAD.WIDE.U32 R10, R17, c[0x0][0x1a0], RZ ;  /* 0x00006800110a0a25 */ /* 0x000fc800078e00ff */
[----:B------:R-:W-:Y:S02]  /*1510*/  IMAD R7, R120, c[0x0][0x19c], R7 ;  /* 0x0000670078077a24 */ /* 0x000fe400078e0207 */
[----:B------:R-:W-:Y:S02]  /*1520*/  @P0 IMAD R17, R17, c[0x0][0x1a4], R11 ;  /* 0x0000690011110a24 */ /* 0x000fe400078e020b */
[----:B------:R-:W-:Y:S01]  /*1530*/  @P0 IMAD.MOV.U32 R16, RZ, RZ, R10 ;  /* 0x000000ffff100224 */ /* 0x000fe200078e000a */
[----:B------:R-:W-:Y:S02]  /*1540*/  IADD3 R13, R13, R7, RZ ;  /* 0x000000070d0d7210 */ /* 0x000fe40007ffe0ff */
[----:B------:R-:W-:-:S04]  /*1550*/  @P3 IADD3 R2, R2, 0x1, RZ ;  /* 0x0000000102023810 */ /* 0x000fc80007ffe0ff */
[----:B------:R-:W-:Y:S02]  /*1560*/  @!P2 IADD3 R2, -R2, RZ, RZ ;  /* 0x000000ff0202a210 */ /* 0x000fe40007ffe1ff */
[----:B------:R-:W-:-:S04]  /*1570*/  @!P1 LOP3.LUT R2, RZ, c[0x0][0x1c8], RZ, 0x33, !PT ;  /* 0x00007200ff029a12 */ /* 0x000fc800078e33ff */
[----:B------:R-:W-:Y:S01]  /*1580*/  SHF.R.S32.HI R0, RZ, 0x1f, R2 ;  /* 0x0000001fff007819 */ /* 0x000fe20000011402 */
[----:B------:R-:W-:-:S04]  /*1590*/  IMAD.WIDE.U32 R166, R2, c[0x0][0x1b0], R12 ;  /* 0x00006c0002a67a25 */ /* 0x000fc800078e000c */
[----:B------:R-:W-:Y:S02]  /*15a0*/  IMAD R7, R0, c[0x0][0x1b0], RZ ;  /* 0x00006c0000077a24 */ /* 0x000fe400078e02ff */
[----:B------:R-:W-:Y:S02]  /*15b0*/  IMAD.MOV.U32 R13, RZ, RZ, R120 ;  /* 0x000000ffff0d7224 */ /* 0x000fe400078e0078 */
        /* <DEDUP_REMOVED lines=13> */
.L_x_1306:
[----:B------:R1:W5:Y:S01]  /*1690*/  @P4 LDG.E R9, [R176.64] ;  /* 0x00000006b0094981 */ /* 0x000362000c1e1900 */
[----:B------:R-:W-:Y:S01]  /*16a0*/  SHF.R.S32.HI R60, RZ, 0x1f, R131 ;  /* 0x0000001fff3c7819 */ /* 0x000fe20000011483 */
[----:B------:R-:W-:Y:S01]  /*16b0*/  IMAD.MOV.U32 R158, RZ, RZ, c[0x0][0x230] ;  /* 0x00008c00ff9e7624 */ /* 0x000fe200078e00ff */
[----:B------:R-:W-:Y:S01]  /*16c0*/  ISETP.NE.AND P0, PT, R3, -0x1, PT ;  /* 0xffffffff0300780c */ /* 0x000fe20003f05270 */
[----:B------:R-:W-:Y:S01]  /*16d0*/  IMAD.MOV.U32 R24, RZ, RZ, RZ ;  /* 0x000000ffff187224 */ /* 0x000fe200078e00ff */
[CC--:B------:R-:W-:Y:S01]  /*16e0*/  LEA.HI R58, R60.reuse, R131.reuse, RZ, 0x3 ;  /* 0x000000833c3a7211 */ /* 0x0c0fe200078f18ff */
[----:B------:R-:W-:Y:S01]  /*16f0*/  IMAD.MOV.U32 R25, RZ, RZ, c[0x0][0x230] ;  /* 0x00008c00ff197624 */ /* 0x000fe200078e00ff */
[----:B------:R-:W-:Y:S01]  /*1700*/  LEA.HI R15, R60, R131, RZ, 0x2 ;  /* 0x000000833c0f7211 */ /* 0x000fe200078f10ff */
[----:B------:R-:W-:Y:S01]  /*1710*/  IMAD.MOV.U32 R173, RZ, RZ, c[0x0][0x198] ;  /* 0x00006600ffad7624 */ /* 0x000fe200078e00ff */
[----:B------:R-:W-:Y:S01]  /*1720*/  SHF.R.S32.HI R11, RZ, 0x3, R58 ;  /* 0x00000003ff0b7819 */ /* 0x000fe2000001143a */
[----:B------:R-:W-:Y:S01]  /*1730*/  IMAD.MOV.U32 R100, RZ, RZ, 0x5 ;  /* 0x00000005ff647424 */ /* 0x000fe200078e00ff */
[----:B------:R-:W-:Y:S01]  /*1740*/  LOP3.LUT R144, R15, 0xfffffffc, RZ, 0xc0, !PT ;  /* 0xfffffffc0f907812 */ /* 0x000fe200078ec0ff */
[----:B------:R-:W-:Y:S01]  /*1750*/  IMAD.SHL.U32 R148, R173, 0x20, RZ ;  /* 0x00000020ad947824 */ /* 0x000fe200078e00ff */
[----:B------:R-:W-:-:S02]  /*1760*/  LEA.HI R6, R58, R11, RZ, 0x1 ;  /* 0x0000000b3a067211 */ /* 0x000fc400078f08ff */
[----:B------:R-:W-:Y:S01]  /*1770*/  SHF.R.S32.HI R174, RZ, 0x2, R15 ;  /* 0x00000002ffae7819 */ /* 0x000fe2000001140f */
[----:B-----5:R-:W-:Y:S01]  /*1780*/  @!P0 IMAD R4, R8, c[0x0][0x178], RZ ;  /* 0x00005e0008048a24 */ /* 0x020fe200078e02ff */
[----:B------:R-:W-:Y:S01]  /*1790*/  LOP3.LUT R6, R6, 0xfffffffe, RZ, 0xc0, !PT ;  /* 0xfffffffe06067812 */ /* 0x000fe200078ec0ff */
[----:B------:R-:W-:Y:S01]  /*17a0*/  @P0 IMAD.WIDE.U32 R18, R3, c[0x0][0x190], RZ ;  /* 0x0000640003120a25 */ /* 0x000fe200078e00ff */
[----:B------:R-:W-:Y:S02]  /*17b0*/  LOP3.LUT R58, R58, 0xfffffff8, RZ, 0xc0, !PT ;  /* 0xfffffff83a3a7812 */ /* 0x000fe400078ec0ff */
[----:B------:R-:W-:Y:S01]  /*17c0*/  LEA.HI R15, R15, R174, RZ, 0x1 ;  /* 0x000000ae0f0f7211 */ /* 0x000fe200078f08ff */
[C---:B------:R-:W-:Y:S01]  /*17d0*/  IMAD.IADD R59, R11.reuse, 0x1, -R6 ;  /* 0x000000010b3b7824 */ /* 0x040fe200078e0a06 */
[----:B------:R-:W-:Y:S01]  /*17e0*/  SHF.R.S32.HI R175, RZ, 0x1f, R174 ;  /* 0x0000001fffaf7819 */ /* 0x000fe200000114ae */
[----:B------:R-:W-:Y:S01]  /*17f0*/  IMAD.SHL.U32 R11, R11, 0x40, RZ ;  /* 0x000000400b0b7824 */ /* 0x000fe200078e00ff */
[----:B------:R-:W-:Y:S01]  /*1800*/  LOP3.LUT R15, R15, 0x7fffffe, RZ, 0xc0, !PT ;  /* 0x07fffffe0f0f7812 */ /* 0x000fe200078ec0ff */
[----:B------:R-:W-:Y:S01]  /*1810*/  IMAD.IADD R144, R131, 0x1, -R144 ;  /* 0x0000000183907824 */ /* 0x000fe200078e0a90 */
[----:B------:R-:W-:Y:S01]  /*1820*/  SHF.R.S32.HI R69, RZ, 0x1f, R168 ;  /* 0x0000001fff457819 */ /* 0x000fe200000114a8 */
[----:B------:R-:W-:Y:S01]  /*1830*/  @!P0 IMAD.WIDE.U32 R22, R153, c[0x0][0x178], RZ ;  /* 0x00005e0099168a25 */ /* 0x000fe200078e00ff */
[----:B------:R-:W-:-:S02]  /*1840*/  LOP3.LUT R11, R11, 0xc0, RZ, 0xc0, !PT ;  /* 0x000000c00b0b7812 */ /* 0x000fc400078ec0ff */
[----:B------:R-:W-:Y:S01]  /*1850*/  SHF.L.U64.HI R147, R173, R100, c[0x0][0x19c] ;  /* 0x00006700ad937619 */ /* 0x000fe20000010264 */
[----:B------:R-:W-:Y:S02]  /*1860*/  @!P0 IMAD R4, R153, c[0x0][0x17c], R4 ;  /* 0x00005f0099048a24 */ /* 0x000fe400078e0204 */
[----:B------:R-:W-:Y:S02]  /*1870*/  @P0 IMAD R3, R3, c[0x0][0x194], R19 ;  /* 0x0000650003030a24 */ /* 0x000fe400078e0213 */
[C---:B------:R-:W-:Y:S01]  /*1880*/  IMAD.SHL.U32 R116, R144.reuse, 0x8, RZ ;  /* 0x0000000890747824 */ /* 0x040fe200078e00ff */
[----:B------:R-:W-:Y:S01]  /*1890*/  SHF.L.U32 R144, R144, 0x2, RZ ;  /* 0x0000000290907819 */ /* 0x000fe200000006ff */
[----:B------:R-:W-:Y:S01]  /*18a0*/  @!P0 IMAD.IADD R3, R23, 0x1, R4 ;  /* 0x0000000117038824 */ /* 0x000fe200078e0204 */
[----:B------:R-:W-:Y:S01]  /*18b0*/  LEA.HI R4, R60, R131, RZ, 0x5 ;  /* 0x000000833c047211 */ /* 0x000fe200078f28ff */
[----:B------:R-:W-:Y:S01]  /*18c0*/  IMAD.IADD R58, R131, 0x1, -R58 ;  /* 0x00000001833a7824 */ /* 0x000fe200078e0a3a */
[----:B------:R-:W-:Y:S01]  /*18d0*/  LOP3.LUT R10, R11, 0x18, R116, 0xf8, !PT ;  /* 0x000000180b0a7812 */ /* 0x000fe200078ef874 */
[----:B------:R-:W-:Y:S01]  /*18e0*/  IMAD.MOV.U32 R19, RZ, RZ, 0x2 ;  /* 0x00000002ff137424 */ /* 0x000fe200078e00ff */
[----:B------:R-:W-:Y:S01]  /*18f0*/  SHF.R.S32.HI R54, RZ, 0x5, R4 ;  /* 0x00000005ff367819 */ /* 0x000fe20000011404 */
[----:B------:R-:W-:Y:S01]  /*1900*/  @!P0 IMAD.MOV.U32 R18, RZ, RZ, R22 ;  /* 0x000000ffff128224 */ /* 0x000fe200078e0016 */
[----:B------:R-:W-:Y:S01]  /*1910*/  SHF.R.U32.HI R11, RZ, 0x3, R11 ;  /* 0x00000003ff0b7819 */ /* 0x000fe2000001160b */
[----:B------:R-:W-:Y:S01]  /*1920*/  IMAD.IADD R15, R174, 0x1, -R15 ;  /* 0x00000001ae0f7824 */ /* 0x000fe200078e0a0f */
[----:B------:R-:W-:Y:S01]  /*1930*/  LEA.HI R57, R58, R58, RZ, 0x1 ;  /* 0x0000003a3a397211 */ /* 0x000fe200078f08ff */
[----:B------:R-:W-:Y:S01]  /*1940*/  IMAD.HI.U32 R158, R19, R158, R24 ;  /* 0x0000009e139e7227 */ /* 0x000fe200078e0018 */
[----:B------:R-:W-:-:S02]  /*1950*/  LOP3.LUT R11, R10, R11, RZ, 0x3c, !PT ;  /* 0x0000000b0a0b7212 */ /* 0x000fc400078e3cff */
[----:B------:R-:W-:Y:S01]  /*1960*/  LOP3.LUT R19, R57, 0xfffffffe, RZ, 0xc0, !PT ;  /* 0xfffffffe39137812 */ /* 0x000fe200078ec0ff */
[----:B------:R-:W-:Y:S01]  /*1970*/  IMAD R162, R54, 0x8, R15 ;  /* 0x0000000836a27824 */ /* 0x000fe200078e020f */
[----:B------:R-:W-:Y:S01]  /*1980*/  IADD3 R18, P0, R116, R18, RZ ;  /* 0x0000001274127210 */ /* 0x000fe20007f1e0ff */
[----:B------:R-:W-:Y:S01]  /*1990*/  IMAD R15, R0, c[0x0][0x1b8], RZ ;  /* 0x00006e00000f7a24 */ /* 0x000fe200078e02ff */
[----:B------:R-:W-:Y:S01]  /*19a0*/  SHF.R.S32.HI R117, RZ, 0x1f, R116 ;  /* 0x0000001fff757819 */ /* 0x000fe20000011474 */
[----:B------:R-:W-:Y:S01]  /*19b0*/  IMAD.U32 R162, R162, 0x20, R11 ;  /* 0x00000020a2a27824 */ /* 0x000fe200078e000b */
[----:B------:R-:W-:Y:S01]  /*19c0*/  IADD3 R11, R116, 0x20, RZ ;  /* 0x00000020740b7810 */ /* 0x000fe20007ffe0ff */
[----:B------:R-:W-:Y:S01]  /*19d0*/  IMAD.IADD R58, R58, 0x1, -R19 ;  /* 0x000000013a3a7824 */ /* 0x000fe200078e0a13 */
[----:B------:R-:W-:Y:S01]  /*19e0*/  LEA.HI R60, R60, R131, RZ, 0x4 ;  /* 0x000000833c3c7211 */ /* 0x000fe200078f20ff */
[----:B------:R-:W-:Y:S01]  /*19f0*/  IMAD.X R19, R117, 0x1, R3, P0 ;  /* 0x0000000175137824 */ /* 0x000fe200000e0603 */
[----:B------:R-:W-:Y:S01]  /*1a00*/  IADD3 R16, P0, R116, R16, RZ ;  /* 0x0000001074107210 */ /* 0x000fe20007f1e0ff */
[----:B------:R-:W-:Y:S01]  /*1a10*/  IMAD R12, R2, c[0x0][0x1bc], R15 ;  /* 0x00006f00020c7a24 */ /* 0x000fe200078e020f */
[----:B------:R-:W-:Y:S01]  /*1a20*/  ISETP.GE.AND P5, PT, R11, c[0x0][0x220], PT ;  /* 0x000088000b007a0c */ /* 0x000fe20003fa6270 */
[----:B------:R-:W-:Y:S01]  /*1a30*/  IMAD.WIDE R20, R21, 0x40, R174 ;  /* 0x0000004015147825 */ /* 0x000fe200078e02ae */
[----:B------:R-:W-:-:S02]  /*1a40*/  LOP3.LUT R6, R60, 0xfffffff0, RZ, 0xc0, !PT ;  /* 0xfffffff03c067812 */ /* 0x000fc400078ec0ff */
[----:B------:R-:W-:Y:S01]  /*1a50*/  SEL R3, RZ, 0xffffffff, P5 ;  /* 0xffffffffff037807 */ /* 0x000fe20002800000 */
[----:B------:R-:W-:Y:S01]  /*1a60*/  IMAD.X R17, R117, 0x1, R17, P0 ;  /* 0x0000000175117824 */ /* 0x000fe200000e0611 */
[----:B------:R-:W-:Y:S01]  /*1a70*/  IADD3 R164, P0, R174, R13, RZ ;  /* 0x0000000daea47210 */ /* 0x000fe20007f1e0ff */
[----:B------:R-:W-:Y:S01]  /*1a80*/  IMAD R14, R21, c[0x0][0x190], RZ ;  /* 0x00006400150e7a24 */ /* 0x000fe200078e02ff */
[----:B------:R-:W-:Y:S01]  /*1a90*/  IADD3 R63, -R6, R131, RZ ;  /* 0x00000083063f7210 */ /* 0x000fe20007ffe1ff */
[----:B------:R-:W-:Y:S01]  /*1aa0*/  IMAD.SHL.U32 R3, R3, 0x2, RZ ;  /* 0x0000000203037824 */ /* 0x000fe200078e00ff */
[----:B------:R-:W-:Y:S01]  /*1ab0*/  ISETP.GE.AND P1, PT, R116, c[0x0][0x220], PT ;  /* 0x0000880074007a0c */ /* 0x000fe20003f26270 */
[----:B------:R-:W-:Y:S01]  /*1ac0*/  IMAD.WIDE.U32 R16, R2, c[0x0][0x1b8], R16 ;  /* 0x00006e0002107a25 */ /* 0x000fe200078e0010 */
[----:B------:R-:W-:Y:S02]  /*1ad0*/  LEA.HI R62, R63, R63, RZ, 0x1 ;  /* 0x0000003f3f3e7211 */ /* 0x000fe400078f08ff */
[----:B------:R-:W-:Y:S01]  /*1ae0*/  SEL R6, RZ, 0x1, P1 ;  /* 0x00000001ff067807 */ /* 0x000fe20000800000 */
[----:B------:R-:W-:Y:S01]  /*1af0*/  IMAD.X R5, R175, 0x1, R5, P0 ;  /* 0x00000001af057824 */ /* 0x000fe200000e0605 */
[----:B------:R-:W-:Y:S01]  /*1b00*/  SHF.R.S32.HI R10, RZ, 0x1, R62 ;  /* 0x00000001ff0a7819 */ /* 0x000fe2000001143e */
[----:B------:R-:W-:Y:S01]  /*1b10*/  IMAD.IADD R13, R17, 0x1, R12 ;  /* 0x00000001110d7824 */ /* 0x000fe200078e020c */
[----:B------:R-:W-:Y:S01]  /*1b20*/  SHF.R.S32.HI R61, RZ, 0x1f, R62 ;  /* 0x0000001fff3d7819 */ /* 0x000fe2000001143e */
[----:B------:R-:W-:Y:S01]  /*1b30*/  IMAD R5, R5, c[0x0][0x1a0], RZ ;  /* 0x0000680005057a24 */ /* 0x000fe200078e02ff */
[----:B------:R-:W-:Y:S01]  /*1b40*/  LOP3.LUT R3, R3, 0x2, R6, 0xe2, !PT ;  /* 0x0000000203037812 */ /* 0x000fe200078ee206 */
[----:B------:R-:W-:Y:S01]  /*1b50*/  IMAD.MOV.U32 R12, RZ, RZ, R16 ;  /* 0x000000ffff0c7224 */ /* 0x000fe200078e0010 */
[----:B------:R-:W-:Y:S01]  /*1b60*/  SHF.R.S32.HI R6, RZ, 0x1f, R71 ;  /* 0x0000001fff067819 */ /* 0x000fe20000011447 */
[C---:B------:R-:W-:Y:S01]  /*1b70*/  IMAD R5, R164.reuse, c[0x0][0x1a4], R5 ;  /* 0x00006900a4057a24 */ /* 0x040fe200078e0205 */
[----:B------:R-:W-:Y:S01]  /*1b80*/  LEA.HI R61, R61, R10, RZ, 0x2 ;  /* 0x0000000a3d3d7211 */ /* 0x000fe200078f10ff */
[----:B------:R-:W-:Y:S01]  /*1b90*/  IMAD.WIDE.U32 R164, R164, c[0x0][0x1a0], R12 ;  /* 0x00006800a4a47a25 */ /* 0x000fe200078e000c */
[----:B------:R-:W-:-:S02]  /*1ba0*/  LEA.HI R13, R6, R71, RZ, 0x7 ;  /* 0x00000047060d7211 */ /* 0x000fc400078f38ff */
[----:B------:R-:W-:Y:S01]  /*1bb0*/  LOP3.LUT R61, R61, 0xfffffffc, RZ, 0xc0, !PT ;  /* 0xfffffffc3d3d7812 */ /* 0x000fe200078ec0ff */
[C---:B------:R-:W-:Y:S01]  /*1bc0*/  IMAD R14, R20.reuse, c[0x0][0x194], R14 ;  /* 0x00006500140e7a24 */ /* 0x040fe200078e020e */
[----:B------:R-:W-:Y:S01]  /*1bd0*/  SHF.R.S32.HI R13, RZ, 0x7, R13 ;  /* 0x00000007ff0d7819 */ /* 0x000fe2000001140d */
[----:B------:R-:W-:Y:S01]  /*1be0*/  IMAD.WIDE.U32 R18, R20, c[0x0][0x190], R18 ;  /* 0x0000640014127a25 */ /* 0x000fe200078e0012 */
[----:B------:R-:W-:Y:S02]  /*1bf0*/  IADD3 R166, P0, R116, R166, RZ ;  /* 0x000000a674a67210 */ /* 0x000fe40007f1e0ff */
[----:B------:R-:W-:Y:S01]  /*1c00*/  IMNMX R68, R146, R13, !PT ;  /* 0x0000000d92447217 */ /* 0x000fe20007800200 */
[----:B------:R-:W-:Y:S01]  /*1c10*/  IMAD.IADD R61, R10, 0x1, -R61 ;  /* 0x000000010a3d7824 */ /* 0x000fe200078e0a3d */
[----:B------:R-:W-:Y:S01]  /*1c20*/  IADD3 R10, R116, 0x40, RZ ;  /* 0x00000040740a7810 */ /* 0x000fe20007ffe0ff */
[----:B------:R-:W-:Y:S01]  /*1c30*/  IMAD.X R167, R117, 0x1, R7, P0 ;  /* 0x0000000175a77824 */ /* 0x000fe200000e0607 */
[----:B------:R-:W-:Y:S01]  /*1c40*/  ISETP.GT.AND P0, PT, R53, R68, PT ;  /* 0x000000443500720c */ /* 0x000fe20003f04270 */
[----:B------:R-:W-:Y:S01]  /*1c50*/  IMAD.IADD R15, R19, 0x1, R14 ;  /* 0x00000001130f7824 */ /* 0x000fe200078e020e */
[----:B------:R-:W-:Y:S01]  /*1c60*/  ISETP.GE.AND P2, PT, R10, c[0x0][0x220], PT ;  /* 0x000088000a007a0c */ /* 0x000fe20003f46270 */
[----:B------:R-:W-:Y:S01]  /*1c70*/  IMAD R69, R69, c[0x0][0x1a8], RZ ;  /* 0x00006a0045457a24 */ /* 0x000fe200078e02ff */
[----:B------:R-:W-:Y:S01]  /*1c80*/  SHF.R.S32.HI R145, RZ, 0x1, R158 ;  /* 0x00000001ff917819 */ /* 0x000fe2000001149e */
[----:B------:R-:W-:Y:S01]  /*1c90*/  IMAD R163, R175, c[0x0][0x198], RZ ;  /* 0x00006600afa37a24 */ /* 0x000fe200078e02ff */
[----:B------:R-:W-:Y:S01]  /*1ca0*/  SEL R160, RZ, 0x4, P2 ;  /* 0x00000004ffa07807 */ /* 0x000fe20001000000 */
[----:B------:R-:W-:Y:S01]  /*1cb0*/  IMAD R69, R168, c[0x0][0x1ac], R69 ;  /* 0x00006b00a8457a24 */ /* 0x000fe200078e0245 */
[----:B------:R-:W-:Y:S01]  /*1cc0*/  MOV R14, R18 ;  /* 0x00000012000e7202 */ /* 0x000fe20000000f00 */
[----:B------:R-:W-:Y:S01]  /*1cd0*/  IMAD R155, R174, R145, R144 ;  /* 0x00000091ae9b7224 */ /* 0x000fe200078e0290 */
[----:B------:R-:W-:Y:S01]  /*1ce0*/  LOP3.LUT R160, R3, R160, RZ, 0xfc, !PT ;  /* 0x000000a003a07212 */ /* 0x000fe200078efcff */
[----:B------:R-:W-:Y:S01]  /*1cf0*/  IMAD.MOV.U32 R3, RZ, RZ, c[0x0][0x1a0] ;  /* 0x00006800ff037624 */ /* 0x000fe200078e00ff */
[----:B------:R-:W-:Y:S01]  /*1d00*/  LOP3.LUT R4, R4, 0xffffffe0, RZ, 0xc0, !PT ;  /* 0xffffffe004047812 */ /* 0x000fe200078ec0ff */
[----:B------:R-:W-:Y:S01]  /*1d10*/  IMAD.IADD R144, R144, 0x1, R155 ;  /* 0x0000000190907824 */ /* 0x000fe200078e029b */
[----:B------:R-:W-:Y:S01]  /*1d20*/  P2R R152, PR, RZ, 0x4 ;  /* 0x00000004ff987803 */ /* 0x000fe20000000000 */
[----:B------:R-:W-:Y:S01]  /*1d30*/  IMAD.WIDE.U32 R168, R168, c[0x0][0x1a8], R14 ;  /* 0x00006a00a8a87a25 */ /* 0x000fe200078e000e */
[----:B------:R-:W-:-:S02]  /*1d40*/  SHF.L.U64.HI R149, R3, R100, c[0x0][0x1a4] ;  /* 0x0000690003957619 */ /* 0x000fc40000010264 */
[----:B------:R-:W-:Y:S01]  /*1d50*/  SHF.R.S32.HI R60, RZ, 0x4, R60 ;  /* 0x00000004ff3c7819 */ /* 0x000fe2000001143c */
[C---:B------:R-:W-:Y:S01]  /*1d60*/  IMAD R163, R174.reuse, c[0x0][0x19c], R163 ;  /* 0x00006700aea37a24 */ /* 0x040fe200078e02a3 */
[----:B------:R-:W-:Y:S01]  /*1d70*/  SHF.R.S32.HI R57, RZ, 0x1, R57 ;  /* 0x00000001ff397819 */ /* 0x000fe20000011439 */
[----:B------:R-:W-:Y:S01]  /*1d80*/  IMAD.WIDE.U32 R166, R174, c[0x0][0x198], R166 ;  /* 0x00006600aea67a25 */ /* 0x000fe200078e00a6 */
[----:B------:R-:W-:Y:S02]  /*1d90*/  SHF.R.S32.HI R130, RZ, 0x1f, R155 ;  /* 0x0000001fff827819 */ /* 0x000fe4000001149b */
[----:B------:R-:W-:Y:S01]  /*1da0*/  SHF.R.S32.HI R129, RZ, 0x1f, R144 ;  /* 0x0000001fff817819 */ /* 0x000fe20000011490 */
[----:B------:R-:W-:Y:S02]  /*1db0*/  IMAD.SHL.U32 R150, R3, 0x20, RZ ;  /* 0x0000002003967824 */ /* 0x000fe400078e00ff */
[----:B------:R-:W-:Y:S02]  /*1dc0*/  IMAD.IADD R161, R131, 0x1, -R4 ;  /* 0x0000000183a17824 */ /* 0x000fe400078e0a04 */
[----:B------:R-:W-:-:S02]  /*1dd0*/  IMAD.SHL.U32 R159, R145, 0x20, RZ ;  /* 0x00000020919f7824 */ /* 0x000fc400078e00ff */
[----:B------:R-:W-:Y:S02]  /*1de0*/  IMAD.IADD R163, R167, 0x1, R163 ;  /* 0x00000001a7a37824 */ /* 0x000fe400078e02a3 */
[----:B------:R-:W-:Y:S02]  /*1df0*/  IMAD.IADD R52, R165, 0x1, R5 ;  /* 0x00000001a5347824 */ /* 0x000fe400078e0205 */
[----:B------:R-:W-:Y:S02]  /*1e00*/  IMAD.IADD R69, R169, 0x1, R69 ;  /* 0x00000001a9457824 */ /* 0x000fe400078e0245 */
[----:B------:R-:W-:Y:S01]  /*1e10*/  @!P4 IMAD.MOV.U32 R9, RZ, RZ, RZ ;  /* 0x000000ffff09c224 */ /* 0x000fe200078e00ff */
[----:B------:R-:W-:Y:S05]  /*1e20*/  @!P0 BRA `(.L_x_1308) ;  /* 0x0000965000008947 */ /* 0x000fea0003800000 */
[----:B-1----:R-:W-:Y:S01]  /*1e30*/  SHF.R.S32.HI R5, RZ, 0x1f, R120 ;  /* 0x0000001fff057819 */ /* 0x002fe20000011478 */
[C---:B------:R-:W-:Y:S01]  /*1e40*/  IMAD R4, R8.reuse, c[0x0][0x280], RZ ;  /* 0x0000a00008047a24 */ /* 0x040fe200078e02ff */
[--C-:B------:R-:W-:Y:S01]  /*1e50*/  SHF.R.S32.HI R7, RZ, 0x1f, R71.reuse ;  /* 0x0000001fff077819 */ /* 0x100fe20000011447 */
[----:B------:R-:W-:Y:S01]  /*1e60*/  IMAD R8, R8, c[0x0][0x278], RZ ;  /* 0x00009e0008087a24 */ /* 0x000fe200078e02ff */
[----:B------:R-:W-:Y:S01]  /*1e70*/  IADD3 R6, P1, P0, R120, R174, -R71 ;  /* 0x000000ae78067210 */ /* 0x000fe2000783e847 */
[C---:B------:R-:W-:Y:S01]  /*1e80*/  IMAD R4, R153.reuse, c[0x0][0x284], R4 ;  /* 0x0000a10099047a24 */ /* 0x040fe200078e0204 */
[C---:B------:R-:W-:Y:S01]  /*1e90*/  LEA R108, P3, R166.reuse, c[0x0][0x168], 0x1 ;  /* 0x00005a00a66c7a11 */ /* 0x040fe200078608ff */
[----:B------:R-:W-:Y:S01]  /*1ea0*/  IMAD.WIDE.U32 R12, R153, c[0x0][0x280], R116 ;  /* 0x0000a000990c7a25 */ /* 0x000fe200078e0074 */
[----:B------:R-:W-:Y:S01]  /*1eb0*/  IADD3.X R5, R5, R175, ~R7, P1, P0 ;  /* 0x000000af05057210 */ /* 0x000fe20000fe0c07 */
[----:B------:R-:W-:Y:S01]  /*1ec0*/  UMOV UR9, 0x40 ;  /* 0x0000004000097882 */ /* 0x000fe20000000000 */
[----:B------:R-:W-:Y:S01]  /*1ed0*/  LEA.HI.X R107, R166, c[0x0][0x16c], R163, 0x1, P3 ;  /* 0x00005b00a66b7a11 */ /* 0x000fe200018f0ca3 */
[----:B------:R-:W-:Y:S01]  /*1ee0*/  IMAD.WIDE.U32 R14, R153, c[0x0][0x278], R116 ;  /* 0x00009e00990e7a25 */ /* 0x000fe200078e0074 */
[C---:B------:R-:W-:Y:S01]  /*1ef0*/  LEA R110, P2, R164.reuse, c[0x0][0x170], 0x1 ;  /* 0x00005c00a46e7a11 */ /* 0x040fe200078408ff */
[----:B------:R-:W-:Y:S01]  /*1f00*/  ULDC.64 UR4, c[0x0][0x1a0] ;  /* 0x0000680000047ab9 */ /* 0x000fe20000000a00 */
[----:B------:R-:W-:Y:S01]  /*1f10*/  IADD3 R137, R159, 0x20, RZ ;  /* 0x000000209f897810 */ /* 0x000fe20007ffe0ff */
[----:B------:R-:W-:Y:S01]  /*1f20*/  IMAD R8, R153, c[0x0][0x27c], R8 ;  /* 0x00009f0099087a24 */ /* 0x000fe200078e0208 */
[----:B------:R-:W-:Y:S01]  /*1f30*/  LEA.HI.X R111, R164, c[0x0][0x174], R52, 0x1, P2 ;  /* 0x00005d00a46f7a11 */ /* 0x000fe200010f0c34 */
[----:B------:R-:W-:Y:S01]  /*1f40*/  IMAD R7, R5, c[0x0][0x290], RZ ;  /* 0x0000a40005077a24 */ /* 0x000fe200078e02ff */
[----:B------:R-:W-:Y:S01]  /*1f50*/  UIMAD UR10, UR9, UR5, URZ ;  /* 0x00000005090a72a4 */ /* 0x000fe2000f8e023f */
[----:B------:R-:W-:Y:S01]  /*1f60*/  IMAD.IADD R13, R13, 0x1, R4 ;  /* 0x000000010d0d7824 */ /* 0x000fe200078e0204 */
[----:B------:R-:W-:Y:S01]  /*1f70*/  IADD3 R136, R159, 0x40, RZ ;  /* 0x000000409f887810 */ /* 0x000fe20007ffe0ff */
[----:B------:R-:W-:Y:S01]  /*1f80*/  IMAD.IADD R15, R15, 0x1, R8 ;  /* 0x000000010f0f7824 */ /* 0x000fe200078e0208 */
[----:B------:R-:W-:Y:S01]  /*1f90*/  UMOV UR8, 0xc0 ;  /* 0x000000c000087882 */ /* 0x000fe20000000000 */
[----:B------:R-:W-:Y:S01]  /*1fa0*/  IMAD R5, R5, c[0x0][0x288], RZ ;  /* 0x0000a20005057a24 */ /* 0x000fe200078e02ff */
[----:B------:R-:W-:Y:S01]  /*1fb0*/  UIMAD UR11, UR8, UR5, URZ ;  /* 0x00000005080b72a4 */ /* 0x000fe2000f8e023f */
[----:B------:R-:W-:Y:S01]  /*1fc0*/  IMAD R7, R6, c[0x0][0x294], R7 ;  /* 0x0000a50006077a24 */ /* 0x000fe200078e0207 */
[----:B------:R-:W-:Y:S01]  /*1fd0*/  LOP3.LUT R139, R160, 0xffff, RZ, 0xc0, !PT ;  /* 0x0000ffffa08b7812 */ /* 0x000fe200078ec0ff */
[----:B------:R-:W-:Y:S01]  /*1fe0*/  IMAD.WIDE.U32 R12, R6, c[0x0][0x290], R12 ;  /* 0x0000a400060c7a25 */ /* 0x000fe200078e000c */
[----:B------:R-:W-:Y:S01]  /*1ff0*/  ULDC UR5, c[0x0][0x294] ;  /* 0x0000a50000057ab9 */ /* 0x000fe20000000800 */
[----:B------:R-:W-:Y:S01]  /*2000*/  IADD3 R142, R174, 0x20, RZ ;  /* 0x00000020ae8e7810 */ /* 0x000fe20007ffe0ff */
[----:B------:R-:W-:Y:S01]  /*2010*/  UIMAD UR5, UR8, UR5, URZ ;  /* 0x00000005080572a4 */ /* 0x000fe2000f8e023f */
[C---:B------:R-:W-:Y:S01]  /*2020*/  IMAD R4, R6.reuse, c[0x0][0x28c], R5 ;  /* 0x0000a30006047a24 */ /* 0x040fe200078e0205 */
[----:B------:R-:W-:Y:S01]  /*2030*/  UIMAD.WIDE.U32 UR12, UR8, UR4, URZ ;  /* 0x00000004080c72a5 */ /* 0x000fe2000f8e003f */
[----:B------:R-:W-:Y:S01]  /*2040*/  IMAD.WIDE.U32 R14, R6, c[0x0][0x288], R14 ;  /* 0x0000a200060e7a25 */ /* 0x000fe200078e000e */
[C---:B------:R-:W-:Y:S01]  /*2050*/  LOP3.LUT R143, R139.reuse, 0x1, RZ, 0xc0, !PT ;  /* 0x000000018b8f7812 */ /* 0x040fe200078ec0ff */
[----:B------:R-:W-:Y:S01]  /*2060*/  ULDC UR4, c[0x0][0x230] ;  /* 0x00008c0000047ab9 */ /* 0x000fe20000000800 */
[----:B------:R-:W-:Y:S01]  /*2070*/  LOP3.LUT R141, R139, 0x2, RZ, 0xc0, !PT ;  /* 0x000000028b8d7812 */ /* 0x000fe200078ec0ff */
[----:B------:R-:W-:Y:S01]  /*2080*/  IMAD.IADD R7, R13, 0x1, R7 ;  /* 0x000000010d077824 */ /* 0x000fe200078e0207 */
[C---:B------:R-:W-:Y:S01]  /*2090*/  IADD3 R140, R174.reuse, 0x40, RZ ;  /* 0x00000040ae8c7810 */ /* 0x040fe20007ffe0ff */
[----:B------:R-:W-:Y:S01]  /*20a0*/  IMAD.MOV.U32 R6, RZ, RZ, R12 ;  /* 0x000000ffff067224 */ /* 0x000fe200078e000c */
[----:B------:R-:W-:Y:S01]  /*20b0*/  IADD3 R138, R174, 0x60, RZ ;  /* 0x00000060ae8a7810 */ /* 0x000fe20007ffe0ff */
[C---:B------:R-:W-:Y:S01]  /*20c0*/  IMAD R113, R0.reuse, c[0x0][0x2a0], RZ ;  /* 0x0000a80000717a24 */ /* 0x040fe200078e02ff */
[----:B------:R-:W-:Y:S01]  /*20d0*/  SHF.R.S32.HI R128, RZ, 0x1f, R159 ;  /* 0x0000001fff807819 */ /* 0x000fe2000001149f */
[----:B------:R-:W-:Y:S01]  /*20e0*/  IMAD.IADD R5, R15, 0x1, R4 ;  /* 0x000000010f057824 */ /* 0x000fe200078e0204 */
[----:B------:R-:W-:Y:S01]  /*20f0*/  LOP3.LUT R139, R139, 0x4, RZ, 0xc0, !PT ;  /* 0x000000048b8b7812 */ /* 0x000fe200078ec0ff */
[----:B------:R-:W-:Y:S01]  /*2100*/  IMAD R115, R0, c[0x0][0x298], RZ ;  /* 0x0000a60000737a24 */ /* 0x000fe200078e02ff */
[----:B------:R-:W-:Y:S01]  /*2110*/  SHF.R.S32.HI R127, RZ, 0x1f, R137 ;  /* 0x0000001fff7f7819 */ /* 0x000fe20000011489 */
[----:B------:R-:W-:Y:S01]  /*2120*/  IMAD.MOV.U32 R4, RZ, RZ, R14 ;  /* 0x000000ffff047224 */ /* 0x000fe200078e000e */
[----:B------:R-:W-:Y:S01]  /*2130*/  SHF.R.S32.HI R126, RZ, 0x1f, R136 ;  /* 0x0000001fff7e7819 */ /* 0x000fe20000011488 */
[----:B------:R-:W-:Y:S01]  /*2140*/  IMAD.IADD R120, R9, 0x1, R120 ;  /* 0x0000000109787824 */ /* 0x000fe200078e0278 */
[----:B------:R-:W-:Y:S01]  /*2150*/  UIADD3 UR11, UR13, UR11, URZ ;  /* 0x0000000b0d0b7290 */ /* 0x000fe2000fffe03f */
[----:B------:R-:W-:Y:S01]  /*2160*/  IMAD.WIDE.U32 R8, R3, 0x40, RZ ;  /* 0x0000004003087825 */ /* 0x000fe200078e00ff */
[----:B------:R-:W-:-:S03]  /*2170*/  ULDC.U8 UR8, c[0x0][0x313] ;  /* 0x0000c4c000087ab9 */ /* 0x000fc60000000000 */
[C---:B------:R-:W-:Y:S01]  /*2180*/  IMAD R113, R2.reuse, c[0x0][0x2a4], R113 ;  /* 0x0000a90002717a24 */ /* 0x040fe200078e0271 */
[----:B------:R-:W-:Y:S01]  /*2190*/  IADD3 R104, R9, UR10, RZ ;  /* 0x0000000a09687c10 */ /* 0x000fe2000fffe0ff */
[C---:B------:R-:W-:Y:S01]  /*21a0*/  IMAD R115, R2.reuse, c[0x0][0x29c], R115 ;  /* 0x0000a70002737a24 */ /* 0x040fe200078e0273 */
[----:B------:R-:W-:Y:S01]  /*21b0*/  ULDC UR10, c[0x0][0x19c] ;  /* 0x00006700000a7ab9 */ /* 0x000fe20000000800 */
[----:B------:R-:W-:Y:S01]  /*21c0*/  IMAD.WIDE.U32 R6, R2, c[0x0][0x2a0], R6 ;  /* 0x0000a80002067a25 */ /* 0x000fe200078e0006 */
[----:B------:R-:W-:Y:S01]  /*21d0*/  UIMAD UR10, UR9, UR10, URZ ;  /* 0x0000000a090a72a4 */ /* 0x000fe2000f8e023f */
[----:B------:R-:W-:Y:S02]  /*21e0*/  SHF.L.U64.HI R104, R8, 0x1, R104 ;  /* 0x0000000108687819 */ /* 0x000fe40000010268 */
[----:B------:R-:W-:Y:S01]  /*21f0*/  IMAD.WIDE.U32 R2, R2, c[0x0][0x298], R4 ;  /* 0x0000a60002027a25 */ /* 0x000fe200078e0004 */
[----:B------:R-:W-:-:S03]  /*2200*/  LEA R112, P1, R6, c[0x0][0x270], 0x1 ;  /* 0x00009c0006707a11 */ /* 0x000fc600078208ff */
[----:B------:R-:W-:Y:S01]  /*2210*/  IMAD.IADD R113, R7, 0x1, R113 ;  /* 0x0000000107717824 */ /* 0x000fe200078e0271 */
[----:B------:R-:W-:Y:S01]  /*2220*/  LEA R114, P0, R2, c[0x0][0x268], 0x1 ;  /* 0x00009a0002727a11 */ /* 0x000fe200078008ff */
[----:B------:R-:W-:Y:S02]  /*2230*/  IMAD.IADD R115, R3, 0x1, R115 ;  /* 0x0000000103737824 */ /* 0x000fe400078e0273 */
[----:B------:R-:W-:Y:S01]  /*2240*/  IMAD R120, R145, R120, RZ ;  /* 0x0000007891787224 */ /* 0x000fe200078e02ff */
[----:B------:R-:W-:Y:S01]  /*2250*/  LEA.HI.X R113, R6, c[0x0][0x274], R113, 0x1, P1 ;  /* 0x00009d0006717a11 */ /* 0x000fe200008f0c71 */
[----:B------:R-:W-:Y:S01]  /*2260*/  IMAD.MOV.U32 R75, RZ, RZ, c[0x0][0x288] ;  /* 0x0000a200ff4b7624 */ /* 0x000fe200078e00ff */
[----:B------:R-:W-:Y:S01]  /*2270*/  LEA.HI.X R115, R2, c[0x0][0x26c], R115, 0x1, P0 ;  /* 0x00009b0002737a11 */ /* 0x000fe200000f0c73 */
[----:B------:R-:W-:Y:S01]  /*2280*/  IMAD.MOV.U32 R170, RZ, RZ, c[0x0][0x290] ;  /* 0x0000a400ffaa7624 */ /* 0x000fe200078e00ff */
[C---:B------:R-:W-:Y:S01]  /*2290*/  IADD3 R81, P1, R148.reuse, 0x20, RZ ;  /* 0x0000002094517810 */ /* 0x040fe20007f3e0ff */
[----:B------:R-:W-:Y:S01]  /*22a0*/  IMAD.SHL.U32 R73, R75, 0x20, RZ ;  /* 0x000000204b497824 */ /* 0x000fe200078e00ff */
[----:B------:R-:W-:Y:S01]  /*22b0*/  IADD3 R89, P0, R148, 0x40, RZ ;  /* 0x0000004094597810 */ /* 0x000fe20007f1e0ff */
[----:B------:R-:W-:Y:S01]  /*22c0*/  IMAD.MOV.U32 R72, RZ, RZ, 0x6 ;  /* 0x00000006ff487424 */ /* 0x000fe200078e00ff */
[----:B------:R-:W-:Y:S01]  /*22d0*/  SHF.R.S32.HI R121, RZ, 0x1f, R120 ;  /* 0x0000001fff797819 */ /* 0x000fe20000011478 */
[--C-:B------:R-:W-:Y:S01]  /*22e0*/  IMAD.X R80, RZ, RZ, R147.reuse, P1 ;  /* 0x000000ffff507224 */ /* 0x100fe200008e0693 */
[----:B------:R-:W-:Y:S01]  /*22f0*/  IADD3 R42, P1, R155, R120, RZ ;  /* 0x000000789b2a7210 */ /* 0x000fe20007f3e0ff */
[----:B------:R-:W-:Y:S01]  /*2300*/  IMAD.X R88, RZ, RZ, R147, P0 ;  /* 0x000000ffff587224 */ /* 0x000fe200000e0693 */
[----:B------:R-:W-:Y:S01]  /*2310*/  IADD3 R91, P0, R89, R148, RZ ;  /* 0x00000094595b7210 */ /* 0x000fe20007f1e0ff */
[----:B------:R-:W-:Y:S01]  /*2320*/  IMAD.IADD R135, R159, 0x1, R137 ;  /* 0x000000019f877824 */ /* 0x000fe200078e0289 */
[----:B------:R-:W-:Y:S01]  /*2330*/  IADD3 R120, P3, R144, R120, RZ ;  /* 0x0000007890787210 */ /* 0x000fe20007f7e0ff */
[----:B------:R-:W-:Y:S01]  /*2340*/  IMAD.X R3, R130, 0x1, R121, P1 ;  /* 0x0000000182037824 */ /* 0x000fe200008e0679 */
[----:B------:R-:W-:Y:S01]  /*2350*/  IADD3 R83, P4, R81, R148, RZ ;  /* 0x0000009451537210 */ /* 0x000fe20007f9e0ff */
[----:B------:R-:W-:Y:S01]  /*2360*/  IMAD.X R90, R88, 0x1, R147, P0 ;  /* 0x00000001585a7824 */ /* 0x000fe200000e0693 */
[----:B------:R-:W-:Y:S01]  /*2370*/  SHF.L.U64.HI R70, R75, R100, c[0x0][0x28c] ;  /* 0x0000a3004b467619 */ /* 0x000fe20000010264 */
[----:B------:R-:W-:Y:S01]  /*2380*/  IMAD.X R121, R129, 0x1, R121, P3 ;  /* 0x0000000181797824 */ /* 0x000fe200018e0679 */
[----:B------:R-:W-:Y:S01]  /*2390*/  IADD3 R76, P2, R73, 0x20, RZ ;  /* 0x00000020494c7810 */ /* 0x000fe20007f5e0ff */
[----:B------:R-:W-:Y:S01]  /*23a0*/  IMAD.X R82, R80, 0x1, R147, P4 ;  /* 0x0000000150527824 */ /* 0x000fe200020e0693 */
[-C--:B------:R-:W-:Y:S01]  /*23b0*/  IADD3 R95, P0, R83, R148.reuse, RZ ;  /* 0x00000094535f7210 */ /* 0x080fe20007f1e0ff */
[----:B------:R-:W-:Y:S01]  /*23c0*/  IMAD.IADD R134, R159, 0x1, R136 ;  /* 0x000000019f867824 */ /* 0x000fe200078e0288 */
[----:B------:R-:W-:Y:S01]  /*23d0*/  IADD3 R84, P1, R73, 0x40, RZ ;  /* 0x0000004049547810 */ /* 0x000fe20007f3e0ff */
[--C-:B------:R-:W-:Y:S01]  /*23e0*/  IMAD.X R77, RZ, RZ, R70.reuse, P2 ;  /* 0x000000ffff4d7224 */ /* 0x100fe200010e0646 */
[----:B------:R-:W-:Y:S01]  /*23f0*/  SHF.L.U64.HI R121, R120, 0x1, R121 ;  /* 0x0000000178797819 */ /* 0x000fe20000010279 */
[----:B------:R-:W-:Y:S01]  /*2400*/  IMAD.X R94, R82, 0x1, R147, P0 ;  /* 0x00000001525e7824 */ /* 0x000fe200000e0693 */
[----:B------:R-:W-:Y:S01]  /*2410*/  IADD3 R99, P2, R91, R148, RZ ;  /* 0x000000945b637210 */ /* 0x000fe20007f5e0ff */
[----:B------:R-:W-:Y:S01]  /*2420*/  IMAD.SHL.U32 R120, R120, 0x2, RZ ;  /* 0x0000000278787824 */ /* 0x000fe200078e00ff */
[C---:B------:R-:W-:Y:S01]  /*2430*/  SHF.L.U64.HI R0, R42.reuse, 0x1, R3 ;  /* 0x000000012a007819 */ /* 0x040fe20000010203 */
[----:B------:R-:W-:Y:S01]  /*2440*/  IMAD.SHL.U32 R42, R42, 0x2, RZ ;  /* 0x000000022a2a7824 */ /* 0x000fe200078e00ff */
[-C--:B------:R-:W-:Y:S01]  /*2450*/  IADD3 R86, P0, R84, R73.reuse, RZ ;  /* 0x0000004954567210 */ /* 0x080fe20007f1e0ff */
[--C-:B------:R-:W-:Y:S01]  /*2460*/  IMAD.X R85, RZ, RZ, R70.reuse, P1 ;  /* 0x000000ffff557224 */ /* 0x100fe200008e0646 */
[----:B------:R-:W-:Y:S01]  /*2470*/  IADD3 R118, P1, R120, c[0x0][0x2b0], RZ ;  /* 0x0000ac0078767a10 */ /* 0x000fe20007f3e0ff */
[----:B------:R-:W-:Y:S01]  /*2480*/  IMAD.X R98, R90, 0x1, R147, P2 ;  /* 0x000000015a627824 */ /* 0x000fe200010e0693 */
[----:B------:R-:W-:Y:S01]  /*2490*/  IADD3 R120, P2, R120, c[0x0][0x2a8], RZ ;  /* 0x0000aa0078787a10 */ /* 0x000fe20007f5e0ff */
[----:B------:R-:W-:Y:S01]  /*24a0*/  IMAD.X R87, R85, 0x1, R70, P0 ;  /* 0x0000000155577824 */ /* 0x000fe200000e0646 */
[----:B------:R-:W-:Y:S01]  /*24b0*/  IADD3 R14, P0, R42, c[0x0][0x2b0], RZ ;  /* 0x0000ac002a0e7a10 */ /* 0x000fe20007f1e0ff */
[----:B------:R-:W-:Y:S01]  /*24c0*/  IMAD.SHL.U32 R103, R170, 0x40, RZ ;  /* 0x00000040aa677824 */ /* 0x000fe200078e00ff */
[----:B------:R-:W-:Y:S01]  /*24d0*/  IADD3 R78, P3, R76, R73, RZ ;  /* 0x000000494c4e7210 */ /* 0x000fe20007f7e0ff */
[C---:B------:R-:W-:Y:S01]  /*24e0*/  IMAD.SHL.U32 R101, R170.reuse, 0x20, RZ ;  /* 0x00000020aa657824 */ /* 0x040fe200078e00ff */
[----:B------:R-:W-:Y:S01]  /*24f0*/  IADD3.X R119, R121, c[0x0][0x2b4], RZ, P1, !PT ;  /* 0x0000ad0079777a10 */ /* 0x000fe20000ffe4ff */
[----:B------:R-:W-:Y:S01]  /*2500*/  IMAD.WIDE.U32 R172, R173, 0x40, RZ ;  /* 0x00000040adac7825 */ /* 0x000fe200078e00ff */
[----:B------:R-:W-:-:S02]  /*2510*/  SHF.L.U64.HI R100, R170, R100, c[0x0][0x294] ;  /* 0x0000a500aa647619 */ /* 0x000fc40000010264 */
[-C--:B------:R-:W-:Y:S01]  /*2520*/  SHF.L.U64.HI R102, R170, R72.reuse, c[0x0][0x294] ;  /* 0x0000a500aa667619 */ /* 0x080fe20000010248 */
[----:B------:R-:W-:Y:S01]  /*2530*/  IMAD.SHL.U32 R67, R145, 0x40, RZ ;  /* 0x0000004091437824 */ /* 0x000fe200078e00ff */
[----:B------:R-:W-:Y:S01]  /*2540*/  IADD3.X R121, R121, c[0x0][0x2ac], RZ, P2, !PT ;  /* 0x0000ab0079797a10 */ /* 0x000fe200017fe4ff */
[----:B------:R-:W-:Y:S01]  /*2550*/  IMAD R65, R145, 0x60, RZ ;  /* 0x0000006091417824 */ /* 0x000fe200078e02ff */
[----:B------:R-:W-:Y:S01]  /*2560*/  IADD3.X R15, R0, c[0x0][0x2b4], RZ, P0, !PT ;  /* 0x0000ad00000f7a10 */ /* 0x000fe200007fe4ff */
[----:B------:R-:W-:Y:S01]  /*2570*/  IMAD.WIDE.U32 R170, R170, 0xc0, RZ ;  /* 0x000000c0aaaa7825 */ /* 0x000fe200078e00ff */
[-C--:B------:R-:W-:Y:S02]  /*2580*/  IADD3 R93, P2, R78, R73.reuse, RZ ;  /* 0x000000494e5d7210 */ /* 0x080fe40007f5e0ff */
[----:B------:R-:W-:Y:S01]  /*2590*/  IADD3 R97, P0, R86, R73, RZ ;  /* 0x0000004956617210 */ /* 0x000fe20007f1e0ff */
[C---:B------:R-:W-:Y:S01]  /*25a0*/  IMAD.IADD R133, R159.reuse, 0x1, R135 ;  /* 0x000000019f857824 */ /* 0x040fe200078e0287 */
[----:B------:R-:W-:Y:S01]  /*25b0*/  IADD3 R42, P1, R42, c[0x0][0x2a8], RZ ;  /* 0x0000aa002a2a7a10 */ /* 0x000fe20007f3e0ff */
[----:B------:R-:W-:Y:S01]  /*25c0*/  IMAD.IADD R132, R159, 0x1, R134 ;  /* 0x000000019f847824 */ /* 0x000fe200078e0286 */
[----:B------:R-:W-:Y:S01]  /*25d0*/  SHF.L.U64.HI R72, R75, R72, c[0x0][0x28c] ;  /* 0x0000a3004b487619 */ /* 0x000fe20000010248 */
[----:B------:R-:W-:Y:S01]  /*25e0*/  IMAD.X R79, R77, 0x1, R70, P3 ;  /* 0x000000014d4f7824 */ /* 0x000fe200018e0646 */
[----:B------:R-:W-:Y:S01]  /*25f0*/  SHF.L.U64.HI R102, R103, 0x1, R102 ;  /* 0x0000000167667819 */ /* 0x000fe20000010266 */
[----:B------:R-:W-:Y:S01]  /*2600*/  IMAD.SHL.U32 R105, R8, 0x2, RZ ;  /* 0x0000000208697824 */ /* 0x000fe200078e00ff */
[----:B------:R-:W-:Y:S01]  /*2610*/  SHF.L.U64.HI R100, R101, 0x1, R100 ;  /* 0x0000000165647819 */ /* 0x000fe20000010264 */
[----:B------:R-:W-:Y:S01]  /*2620*/  IMAD.MOV.U32 R9, RZ, RZ, R53 ;  /* 0x000000ffff097224 */ /* 0x000fe200078e0035 */
[----:B------:R-:W-:Y:S01]  /*2630*/  SHF.R.S32.HI R66, RZ, 0x1f, R67 ;  /* 0x0000001fff427819 */ /* 0x000fe20000011443 */
[----:B------:R-:W-:Y:S01]  /*2640*/  IMAD.SHL.U32 R75, R75, 0x40, RZ ;  /* 0x000000404b4b7824 */ /* 0x000fe200078e00ff */
[----:B------:R-:W-:Y:S01]  /*2650*/  SHF.R.S32.HI R64, RZ, 0x1f, R65 ;  /* 0x0000001fff407819 */ /* 0x000fe20000011441 */
[----:B------:R-:W-:Y:S01]  /*2660*/  IMAD.SHL.U32 R103, R103, 0x2, RZ ;  /* 0x0000000267677824 */ /* 0x000fe200078e00ff */
[----:B------:R-:W-:Y:S01]  /*2670*/  IADD3 R74, R173, UR10, RZ ;  /* 0x0000000aad4a7c10 */ /* 0x000fe2000fffe0ff */
[----:B------:R-:W-:Y:S01]  /*2680*/  IMAD.SHL.U32 R101, R101, 0x2, RZ ;  /* 0x0000000265657824 */ /* 0x000fe200078e00ff */
[----:B------:R-:W-:Y:S01]  /*2690*/  SHF.R.S32.HI R125, RZ, 0x1f, R135 ;  /* 0x0000001fff7d7819 */ /* 0x000fe20000011487 */
[----:B------:R-:W-:Y:S01]  /*26a0*/  IMAD.X R92, R79, 0x1, R70, P2 ;  /* 0x000000014f5c7824 */ /* 0x000fe200010e0646 */
[----:B------:R-:W-:Y:S01]  /*26b0*/  SHF.R.S32.HI R124, RZ, 0x1f, R134 ;  /* 0x0000001fff7c7819 */ /* 0x000fe20000011486 */
[----:B------:R-:W-:Y:S01]  /*26c0*/  IMAD.X R96, R87, 0x1, R70, P0 ;  /* 0x0000000157607824 */ /* 0x000fe200000e0646 */
[----:B------:R-:W-:-:S02]  /*26d0*/  IADD3 R106, R171, UR5, RZ ;  /* 0x00000005ab6a7c10 */ /* 0x000fc4000fffe0ff */
[----:B------:R-:W-:Y:S02]  /*26e0*/  SHF.R.S32.HI R123, RZ, 0x1f, R133 ;  /* 0x0000001fff7b7819 */ /* 0x000fe40000011485 */
[----:B------:R-:W-:Y:S02]  /*26f0*/  SHF.R.S32.HI R122, RZ, 0x1f, R132 ;  /* 0x0000001fff7a7819 */ /* 0x000fe40000011484 */
[----:B------:R-:W-:Y:S02]  /*2700*/  IADD3.X R43, R0, c[0x0][0x2ac], RZ, P1, !PT ;  /* 0x0000ab00002b7a10 */ /* 0x000fe40000ffe4ff */
.L_x_1401:
        /* <DEDUP_REMOVED lines=8> */
[----:B-1-3--:R-:W-:-:S05]  /*2790*/  @!P3 BRA `(.L_x_1310) ;  /* 0x000000900000b947 */ /* 0x00afca0003800000 */
        /* <DEDUP_REMOVED lines=9> */
.L_x_1310:
[----:B------:R-:W-:Y:S05]  /*2830*/  BSYNC B0 ;  /* 0x0000000000007941 */ /* 0x000fea0003800000 */
.L_x_1309:
        /* <DEDUP_REMOVED lines=18> */
.L_x_1312:
[----:B------:R-:W-:Y:S05]  /*2960*/  BSYNC B0 ;  /* 0x0000000000007941 */ /* 0x000fea0003800000 */
.L_x_1311:
        /* <DEDUP_REMOVED lines=21> */
.L_x_1314:
[----:B------:R-:W-:Y:S05]  /*2ac0*/  BSYNC B0 ;  /* 0x0000000000007941 */ /* 0x000fea0003800000 */
.L_x_1313:
[C---:B------:R-:W-:Y:S01]  /*2ad0*/  ISETP.GE.AND P0, PT, R138.reuse, R25, PT ;  /* 0x000000198a00720c */ /* 0x040fe20003f06270 */
[----:B------:R-:W-:Y:S03]  /*2ae0*/  BSSY B0, `(.L_x_1315) ;  /* 0x0000014000007945 */ /* 0x000fe60003800000 */
[----:B------:R-:W-:Y:S04]  /*2af0*/  ISETP.GE.AND P1, PT, R138, R3, !P0 ;  /* 0x000000038a00720c */ /* 0x000fe80004726270 */
[----:B------:R-:W-:Y:S09]  /*2b00*/  P2R R178, PR, RZ, 0x2 ;  /* 0x00000002ffb27803 */ /* 0x000ff20000000000 */
[----:B------:R-:W-:-:S05]  /*2b10*/  @!P1 BRA `(.L_x_1316) ;  /* 0x0000010000009947 */ /* 0x000fca0003800000 */
[----:B------:R-:W-:Y:S05]  /*2b20*/  IADD3 R24, P0, R112, R170, RZ ;  /* 0x000000aa70187210 */ /* 0x000fea0007f1e0ff */
[----:B------:R-:W-:Y:S01]  /*2b30*/  IMAD.X R25, R113, 0x1, R106, P0 ;  /* 0x0000000171197824 */ /* 0x000fe200000e066a */
[----:B------:R-:W-:Y:S04]  /*2b40*/  IADD3 R2, P0, R110, UR12, RZ ;  /* 0x0000000c6e027c10 */ /* 0x000fe8000ff1e0ff */
[----:B------:R-:W-:Y:S02]  /*2b50*/  IADD3.X R3, R111, UR11, RZ, P0, !PT ;  /* 0x0000000b6f037c10 */ /* 0x000fe400087fe4ff */
[----:B------:R-:W-:Y:S11]  /*2b60*/  ISETP.NE.AND P0, PT, R143, RZ, PT ;  /* 0x000000ff8f00720c */ /* 0x000ff60003f05270 */
[----:B------:R-:W-:Y:S02]  /*2b70*/  @!UPT UIADD3 URZ, URZ, URZ, URZ ;  /* 0x0000003f3f3ff290 */ /* 0x000fe4000fffe03f */
[----:B-1----:R-:W2:Y:S04]  /*2b80*/  @P0 LDG.E.128 R20, [R24.64] ;  /* 0x0000000618140981 */ /* 0x002ea8000c1e1d00 */
        /* <DEDUP_REMOVED lines=9> */
.L_x_1316:
[----:B------:R-:W-:Y:S05]  /*2c20*/  BSYNC B0 ;  /* 0x0000000000007941 */ /* 0x000fea0003800000 */
.L_x_1315:
        /* <DEDUP_REMOVED lines=66> */
.L_x_1322:
[----:B------:R-:W-:Y:S05]  /*3050*/  BSYNC B0 ;  /* 0x0000000000007941 */ /* 0x000fea0003800000 */
.L_x_1321:
        /* <DEDUP_REMOVED lines=54> */
.L_x_1324:
[----:B------:R-:W-:Y:S05]  /*33c0*/  BSYNC B0 ;  /* 0x0000000000007941 */ /* 0x000fea0003800000 */
.L_x_1323:
        /* <DEDUP_REMOVED lines=53> */
.L_x_1320:
[----:B------:R-:W-:Y:S05]  /*3720*/  BSYNC B1 ;  /* 0x0000000000017941 */ /* 0x000fea0003800000 */
.L_x_1319:
        /* <DEDUP_REMOVED lines=65> */
.L_x_1328:
[----:B------:R-:W-:Y:S05]  /*3b40*/  BSYNC B0 ;  /* 0x0000000000007941 */ /* 0x000fea0003800000 */
.L_x_1327:
        /* <DEDUP_REMOVED lines=57> */
.L_x_1330:
[----:B------:R-:W-:Y:S05]  /*3ee0*/  BSYNC B0 ;  /* 0x0000000000007941 */ /* 0x000fea0003800000 */
.L_x_1329:
        /* <DEDUP_REMOVED lines=56> */
.L_x_1326:
[----:B------:R-:W-:Y:S05]  /*4270*/  BSYNC B1 ;  /* 0x0000000000017941 */ /* 0x000fea0003800000 */
.L_x_1325:
        /* <DEDUP_REMOVED lines=64> */
.L_x_1334:
[----:B------:R-:W-:Y:S05]  /*4680*/  BSYNC B0 ;  /* 0x0000000000007941 */ /* 0x000fea0003800000 */
.L_x_1333:
        /* <DEDUP_REMOVED lines=57> */
.L_x_1336:
[----:B------:R-:W-:Y:S05]  /*4a20*/  BSYNC B0 ;  /* 0x0000000000007941 */ /* 0x000fea0003800000 */
.L_x_1335:
        /* <DEDUP_REMOVED lines=56> */
.L_x_1332:
[----:B------:R-:W-:Y:S05]  /*4db0*/  BSYNC B1 ;  /* 0x0000000000017941 */ /* 0x000fea0003800000 */
.L_x_1331:
        /* <DEDUP_REMOVED lines=70> */
.L_x_1340:
[----:B------:R-:W-:Y:S05]  /*5220*/  BSYNC B0 ;  /* 0x0000000000007941 */ /* 0x000fea0003800000 */
.L_x_1339:
        /* <DEDUP_REMOVED lines=57> */
.L_x_1342:
[----:B------:R-:W-:Y:S05]  /*55c0*/  BSYNC B0 ;  /* 0x0000000000007941 */ /* 0x000fea0003800000 */
.L_x_1341:
        /* <DEDUP_REMOVED lines=56> */
.L_x_1338:
[----:B------:R-:W-:Y:S05]  /*5950*/  BSYNC B1 ;  /* 0x0000000000017941 */ /* 0x000fea0003800000 */
.L_x_1337:
        /* <DEDUP_REMOVED lines=8> */
.L_x_1318:
        /* <DEDUP_REMOVED lines=11> */
[----:B-----5:R-:W-:Y:S01]  /*5a90*/  HADD2.F32 R34, -RZ, R49.H0_H0 ;  /* 0x20000031ff227230 */ /* 0x020fe20000004100 */
[----:B------:R-:W-:Y:S01]  /*5aa0*/  ULEA.HI UR5, UR4, UR4, URZ, 0x1 ;  /* 0x0000000404057291 */ /* 0x000fe2000f8f083f */
[----:B------:R-:W-:Y:S02]  /*5ab0*/  MOV R33, R48 ;  /* 0x0000003000217202 */ /* 0x000fe40000000f00 */
[----:B------:R-:W-:Y:S01]  /*5ac0*/  MOV R48, R50 ;  /* 0x0000003200307202 */ /* 0x000fe20000000f00 */
[----:B------:R-:W-:Y:S01]  /*5ad0*/  USHF.R.S32.HI UR5, URZ, 0x1, UR5 ;  /* 0x000000013f057899 */ /* 0x000fe20008011405 */
[----:B------:R-:W-:Y:S01]  /*5ae0*/  MOV R41, R51 ;  /* 0x0000003300297202 */ /* 0x000fe20000000f00 */
[--C-:B------:R-:W-:Y:S02]  /*5af0*/  HADD2.F32 R29, -RZ, R33.reuse.H0_H0 ;  /* 0x20000021ff1d7230 */ /* 0x100fe40000004100 */
[----:B------:R-:W-:Y:S02]  /*5b00*/  HADD2.F32 R33, -RZ, R33.H1_H1 ;  /* 0x30000021ff217230 */ /* 0x000fe40000004100 */
        /* <DEDUP_REMOVED lines=16> */
[----:B--2---:R-:W-:Y:S01]  /*5c10*/  HADD2.F32 R27, -RZ, R21.H0_H0 ;  /* 0x20000015ff1b7230 */ /* 0x004fe20000004100 */
[----:B------:R-:W-:Y:S02]  /*5c20*/  MOV R16, R20 ;  /* 0x0000001400107202 */ /* 0x000fe40000000f00 */
[----:B------:R-:W-:Y:S02]  /*5c30*/  MOV R19, R23 ;  /* 0x0000001700137202 */ /* 0x000fe40000000f00 */
[----:B------:R-:W-:Y:S01]  /*5c40*/  MOV R26, R22 ;  /* 0x00000016001a7202 */ /* 0x000fe20000000f00 */
[--C-:B------:R-:W-:Y:S02]  /*5c50*/  HADD2.F32 R30, -RZ, R16.reuse.H0_H0 ;  /* 0x20000010ff1e7230 */ /* 0x100fe40000004100 */
[----:B------:R-:W-:Y:S02]  /*5c60*/  HADD2.F32 R28, -RZ, R16.H1_H1 ;  /* 0x30000010ff1c7230 */ /* 0x000fe40000004100 */
[--C-:B---3--:R-:W-:Y:S02]  /*5c70*/  HADD2.F32 R31, -RZ, R44.reuse.H0_H0 ;  /* 0x2000002cff1f7230 */ /* 0x108fe40000004100 */
[----:B------:R-:W-:Y:S02]  /*5c80*/  HADD2.F32 R32, -RZ, R44.H1_H1 ;  /* 0x3000002cff207230 */ /* 0x000fe40000004100 */
[--C-:B------:R-:W-:Y:S02]  /*5c90*/  HADD2.F32 R35, -RZ, R45.reuse.H0_H0 ;  /* 0x2000002dff237230 */ /* 0x100fe40000004100 */
[----:B------:R-:W-:Y:S02]  /*5ca0*/  HADD2.F32 R36, -RZ, R45.H1_H1 ;  /* 0x3000002dff247230 */ /* 0x000fe40000004100 */
[--C-:B------:R-:W-:Y:S02]  /*5cb0*/  HADD2.F32 R37, -RZ, R46.reuse.H0_H0 ;  /* 0x2000002eff257230 */ /* 0x100fe40000004100 */
[----:B------:R-:W-:Y:S02]  /*5cc0*/  HADD2.F32 R38, -RZ, R46.H1_H1 ;  /* 0x3000002eff267230 */ /* 0x000fe40000004100 */
        /* <DEDUP_REMOVED lines=14> */
[--C-:B------:R-:W-:Y:S01]  /*5db0*/  HADD2.F32 R17, -RZ, R183.reuse.H0_H0 ;  /* 0x200000b7ff117230 */ /* 0x100fe20000004100 */
[----:B------:R-:W-:Y:S01]  /*5dc0*/  @!P0 FADD.FTZ R18, -R18, -RZ ;  /* 0x800000ff12128221 */ /* 0x000fe20000010100 */
[----:B------:R-:W-:Y:S01]  /*5dd0*/  HADD2.F32 R23, -RZ, R26.H0_H0 ;  /* 0x2000001aff177230 */ /* 0x000fe20000004100 */
[----:B------:R-:W-:Y:S01]  /*5de0*/  @!P0 FADD.FTZ R20, -R20, -RZ ;  /* 0x800000ff14148221 */ /* 0x000fe20000010100 */
[----:B------:R-:W-:Y:S01]  /*5df0*/  HADD2.F32 R16, -RZ, R183.H1_H1 ;  /* 0x300000b7ff107230 */ /* 0x000fe20000004100 */
[----:B------:R-:W-:Y:S01]  /*5e00*/  FMUL.FTZ R3, R27, R24 ;  /* 0x000000181b037220 */ /* 0x000fe20000410000 */
[----:B------:R-:W-:Y:S01]  /*5e10*/  HADD2.F32 R39, -RZ, R47.H0_H0 ;  /* 0x2000002fff277230 */ /* 0x000fe20000004100 */
[----:B------:R-:W-:Y:S01]  /*5e20*/  FFMA.FTZ R0, R29, R31, R0 ;  /* 0x0000001f1d007223 */ /* 0x000fe20000010000 */
[----:B------:R-:W-:Y:S01]  /*5e30*/  HADD2.F32 R29, -RZ, R49.H1_H1 ;  /* 0x30000031ff1d7230 */ /* 0x000fe20000004100 */
[----:B------:R-:W-:Y:S01]  /*5e40*/  FMUL.FTZ R4, R25, R22 ;  /* 0x0000001619047220 */ /* 0x000fe20000410000 */
[--C-:B------:R-:W-:Y:S01]  /*5e50*/  HADD2.F32 R31, -RZ, R48.reuse.H1_H1 ;  /* 0x30000030ff1f7230 */ /* 0x100fe20000004100 */
        /* <DEDUP_REMOVED lines=9> */
[--C-:B------:R-:W-:Y:S01]  /*5ef0*/  HADD2.F32 R34, -RZ, R41.reuse.H0_H0 ;  /* 0x20000029ff227230 */ /* 0x100fe20000004100 */
[----:B------:R-:W-:Y:S01]  /*5f00*/  @!P0 FADD.FTZ R16, -R16, -RZ ;  /* 0x800000ff10108221 */ /* 0x000fe20000010100 */
[----:B------:R-:W-:Y:S01]  /*5f10*/  HADD2.F32 R33, -RZ, R41.H1_H1 ;  /* 0x30000029ff217230 */ /* 0x000fe20000004100 */
[----:B------:R-:W-:Y:S01]  /*5f20*/  FFMA.FTZ R4, R29, R36, R4 ;  /* 0x000000241d047223 */ /* 0x000fe20000010004 */
[----:B------:R-:W-:Y:S01]  /*5f30*/  F2FP.PACK_AB R48, R2, R0 ;  /* 0x000000000230723e */ /* 0x000fe200000000ff */
[----:B------:R-:W-:Y:S02]  /*5f40*/  FMUL.FTZ R7, R18, R17 ;  /* 0x0000001112077220 */ /* 0x000fe40000410000 */
[----:B------:R-:W-:Y:S01]  /*5f50*/  FFMA.FTZ R5, R32, R37, R5 ;  /* 0x0000002520057223 */ /* 0x000fe20000010005 */
[----:B------:R-:W-:Y:S01]  /*5f60*/  F2FP.PACK_AB R49, R4, R3 ;  /* 0x000000030431723e */ /* 0x000fe200000000ff */
[----:B------:R-:W-:Y:S02]  /*5f70*/  FMUL.FTZ R8, R19, R16 ;  /* 0x0000001013087220 */ /* 0x000fe40000410000 */
[----:B------:R-:W-:Y:S02]  /*5f80*/  FFMA.FTZ R6, R31, R38, R6 ;  /* 0x000000261f067223 */ /* 0x000fe40000010006 */
[----:B------:R-:W-:Y:S02]  /*5f90*/  FFMA.FTZ R7, R34, R39, R7 ;  /* 0x0000002722077223 */ /* 0x000fe40000010007 */
[----:B------:R-:W-:Y:S01]  /*5fa0*/  FFMA.FTZ R8, R33, R40, R8 ;  /* 0x0000002821087223 */ /* 0x000fe20000010008 */
[----:B------:R-:W-:Y:S04]  /*5fb0*/  F2FP.PACK_AB R50, R6, R5 ;  /* 0x000000050632723e */ /* 0x000fe800000000ff */
[----:B------:R-:W-:Y:S02]  /*5fc0*/  F2FP.PACK_AB R51, R8, R7 ;  /* 0x000000070833723e */ /* 0x000fe400000000ff */
.L_x_1349:
[----:B------:R-:W-:Y:S05]  /*5fd0*/  BSYNC B0 ;  /* 0x0000000000007941 */ /* 0x000fea0003800000 */
.L_x_1348:
[----:B------:R-:W-:Y:S05]  /*5fe0*/  MOV R109, R107 ;  /* 0x0000006b006d7202 */ /* 0x000fea0000000f00 */
[----:B-----5:R2:W-:Y:S02]  /*5ff0*/  STG.E.128 [R108.64], R48 ;  /* 0x000000306c007986 */ /* 0x0205e4000c101d06 */
.L_x_1347:
[----:B------:R-:W-:Y:S05]  /*6000*/  BSYNC B1 ;  /* 0x0000000000017941 */ /* 0x000fea0003800000 */
.L_x_1346:
        /* <DEDUP_REMOVED lines=35> */
[----:B---3--:R-:W-:Y:S01]  /*6240*/  HADD2.F32 R27, -RZ, R21.H0_H0 ;  /* 0x20000015ff1b7230 */ /* 0x008fe20000004100 */
[----:B------:R-:W-:Y:S02]  /*6250*/  MOV R16, R20 ;  /* 0x0000001400107202 */ /* 0x000fe40000000f00 */
[----:B------:R-:W-:Y:S02]  /*6260*/  MOV R19, R23 ;  /* 0x0000001700137202 */ /* 0x000fe40000000f00 */
[----:B------:R-:W-:Y:S01]  /*6270*/  MOV R26, R22 ;  /* 0x00000016001a7202 */ /* 0x000fe20000000f00 */
[--C-:B------:R-:W-:Y:S02]  /*6280*/  HADD2.F32 R30, -RZ, R16.reuse.H0_H0 ;  /* 0x20000010ff1e7230 */ /* 0x100fe40000004100 */
[----:B------:R-:W-:Y:S02]  /*6290*/  HADD2.F32 R28, -RZ, R16.H1_H1 ;  /* 0x30000010ff1c7230 */ /* 0x000fe40000004100 */
[--C-:B----4-:R-:W-:Y:S02]  /*62a0*/  HADD2.F32 R31, -RZ, R44.reuse.H0_H0 ;  /* 0x2000002cff1f7230 */ /* 0x110fe40000004100 */
[----:B------:R-:W-:Y:S02]  /*62b0*/  HADD2.F32 R32, -RZ, R44.H1_H1 ;  /* 0x3000002cff207230 */ /* 0x000fe40000004100 */
[--C-:B------:R-:W-:Y:S02]  /*62c0*/  HADD2.F32 R35, -RZ, R45.reuse.H0_H0 ;  /* 0x2000002dff237230 */ /* 0x100fe40000004100 */
[----:B------:R-:W-:Y:S02]  /*62d0*/  HADD2.F32 R36, -RZ, R45.H1_H1 ;  /* 0x3000002dff247230 */ /* 0x000fe40000004100 */
        /* <DEDUP_REMOVED lines=50> */
.L_x_1353:
[----:B------:R-:W-:Y:S05]  /*6600*/  BSYNC B0 ;  /* 0x0000000000007941 */ /* 0x000fea0003800000 */
.L_x_1352:
[----:B------:R-:W-:Y:S05]  /*6610*/  MOV R109, R107 ;  /* 0x0000006b006d7202 */ /* 0x000fea0000000f00 */
[----:B-----5:R3:W-:Y:S02]  /*6620*/  STG.E.128 [R108.64+0x40], R48 ;  /* 0x000040306c007986 */ /* 0x0207e4000c101d06 */
.L_x_1351:
[----:B------:R-:W-:Y:S05]  /*6630*/  BSYNC B1 ;  /* 0x0000000000017941 */ /* 0x000fea0003800000 */
.L_x_1350:
        /* <DEDUP_REMOVED lines=94> */
.L_x_1355:
[----:B------:R-:W-:Y:S05]  /*6c20*/  BSYNC B0 ;  /* 0x0000000000007941 */ /* 0x000fea0003800000 */
.L_x_1354:
[----:B------:R-:W-:Y:S05]  /*6c30*/  MOV R109, R107 ;  /* 0x0000006b006d7202 */ /* 0x000fea0000000f00 */
[----:B-----5:R3:W-:Y:S02]  /*6c40*/  STG.E.128 [R108.64+0x80], R48 ;  /* 0x000080306c007986 */ /* 0x0207e4000c101d06 */
.L_x_1345:
[----:B------:R-:W-:Y:S05]  /*6c50*/  BSYNC B2 ;  /* 0x0000000000027941 */ /* 0x000fea0003800000 */
.L_x_1344:
        /* <DEDUP_REMOVED lines=10> */
[----:B------:R4:W5:Y:S10]  /*6d00*/  LDG.E.128 R36, [R180.64] ;  /* 0x00000006b4247981 */ /* 0x000974000c1e1d00 */
[----:B------:R-:W-:-:S05]  /*6d10*/  @P0 BRA `(.L_x_1361) ;  /* 0x000005a000000947 */ /* 0x000fca0003800000 */
[----:B------:R-:W-:Y:S01]  /*6d20*/  ULEA.HI UR5, UR4, UR4, URZ, 0x1 ;  /* 0x0000000404057291 */ /* 0x000fe2000f8f083f */
[----:B--23--:R-:W-:Y:S01]  /*6d30*/  MOV R50, RZ ;  /* 0x000000ff00327202 */ /* 0x00cfe20000000f00 */
[----:B-----5:R-:W-:Y:S01]  /*6d40*/  IMAD.MOV.U32 R34, RZ, RZ, R36 ;  /* 0x000000ffff227224 */ /* 0x020fe200078e0024 */
[----:B------:R-:W-:Y:S01]  /*6d50*/  MOV R51, R37 ;  /* 0x0000002500337202 */ /* 0x000fe20000000f00 */
[----:B------:R-:W-:Y:S01]  /*6d60*/  USHF.R.S32.HI UR5, URZ, 0x1, UR5 ;  /* 0x000000013f057899 */ /* 0x000fe20008011405 */
[----:B------:R-:W-:Y:S02]  /*6d70*/  MOV R48, R38 ;  /* 0x0000002600307202 */ /* 0x000fe40000000f00 */
[--C-:B------:R-:W-:Y:S01]  /*6d80*/  HADD2.F32 R29, -RZ, R34.reuse.H0_H0 ;  /* 0x20000022ff1d7230 */ /* 0x100fe20000004100 */
[----:B------:R-:W-:Y:S01]  /*6d90*/  MOV R49, R39 ;  /* 0x0000002700317202 */ /* 0x000fe20000000f00 */
[----:B------:R-:W-:Y:S01]  /*6da0*/  HADD2.F32 R33, -RZ, R34.H1_H1 ;  /* 0x30000022ff217230 */ /* 0x000fe20000004100 */
[----:B------:R-:W-:Y:S01]  /*6db0*/  ISETP.GE.AND P0, PT, R116, UR5, PT ;  /* 0x0000000574007c0c */ /* 0x000fe2000bf06270 */
[----:B------:R-:W-:Y:S01]  /*6dc0*/  HADD2.F32 R36, -RZ, R51.H0_H0 ;  /* 0x20000033ff247230 */ /* 0x000fe20000004100 */
[----:B------:R-:W-:Y:S11]  /*6dd0*/  MOV R109, UR5 ;  /* 0x00000005006d7c02 */ /* 0x000ff60008000f00 */
[----:B------:R-:W-:Y:S02]  /*6de0*/  @P0 IADD3 R109, RZ, -UR5, RZ ;  /* 0x80000005ff6d0c10 */ /* 0x000fe4000fffe0ff */
[----:B------:R-:W-:Y:S02]  /*6df0*/  @P0 IADD3 R50, RZ, -UR5, RZ ;  /* 0x80000005ff320c10 */ /* 0x000fe4000fffe0ff */
[C---:B------:R-:W-:Y:S04]  /*6e00*/  LEA R16, P1, R109.reuse, R180, 0x1 ;  /* 0x000000b46d107211 */ /* 0x040fe800078208ff */
[----:B------:R-:W-:Y:S02]  /*6e10*/  LEA.HI.X.SX32 R17, R109, R181, 0x1, P1 ;  /* 0x000000b56d117211 */ /* 0x000fe400008f0eff */
[----:B------:R-:W-:Y:S04]  /*6e20*/  IADD3 R109, P1, R159, R50, RZ ;  /* 0x000000329f6d7210 */ /* 0x000fe80007f3e0ff */
[----:B------:R-:W-:Y:S01]  /*6e30*/  LEA.HI.X.SX32 R50, R50, R128, 0x1, P1 ;  /* 0x0000008032327211 */ /* 0x000fe200008f0eff */
[----:B------:R-:W2:Y:S01]  /*6e40*/  LDG.E.128 R16, [R16.64] ;  /* 0x0000000610107981 */ /* 0x000ea2000c1e1d00 */
[C---:B----4-:R-:W-:Y:S04]  /*6e50*/  LEA R180, P1, R109.reuse, R118, 0x1 ;  /* 0x000000766db47211 */ /* 0x050fe800078208ff */
        /* <DEDUP_REMOVED lines=9> */
[--C-:B---3--:R-:W-:Y:S01]  /*6ef0*/  HADD2.F32 R25, -RZ, R180.reuse.H0_H0 ;  /* 0x200000b4ff197230 */ /* 0x108fe20000004100 */
[----:B--2---:R-:W-:Y:S01]  /*6f00*/  IMAD.MOV.U32 R26, RZ, RZ, R16 ;  /* 0x000000ffff1a7224 */ /* 0x004fe200078e0010 */
[----:B------:R-:W-:Y:S01]  /*6f10*/  HADD2.F32 R23, -RZ, R180.H1_H1 ;  /* 0x300000b4ff177230 */ /* 0x000fe20000004100 */
[----:B------:R-:W-:Y:S01]  /*6f20*/  MOV R27, R17 ;  /* 0x00000011001b7202 */ /* 0x000fe20000000f00 */
[--C-:B------:R-:W-:Y:S01]  /*6f30*/  HADD2.F32 R21, -RZ, R181.reuse.H0_H0 ;  /* 0x200000b5ff157230 */ /* 0x100fe20000004100 */
[----:B------:R-:W-:Y:S01]  /*6f40*/  @!P0 FADD.FTZ R25, -R25, -RZ ;  /* 0x800000ff19198221 */ /* 0x000fe20000010100 */
[--C-:B------:R-:W-:Y:S01]  /*6f50*/  HADD2.F32 R32, -RZ, R26.reuse.H0_H0 ;  /* 0x2000001aff207230 */ /* 0x100fe20000004100 */
[----:B------:R-:W-:Y:S01]  /*6f60*/  MOV R17, R19 ;  /* 0x0000001300117202 */ /* 0x000fe20000000f00 */
[----:B------:R-:W-:Y:S01]  /*6f70*/  HADD2.F32 R19, -RZ, R181.H1_H1 ;  /* 0x300000b5ff137230 */ /* 0x000fe20000004100 */
[----:B------:R-:W-:Y:S01]  /*6f80*/  MOV R24, R18 ;  /* 0x0000001200187202 */ /* 0x000fe20000000f00 */
[----:B------:R-:W-:Y:S01]  /*6f90*/  HADD2.F32 R30, -RZ, R26.H1_H1 ;  /* 0x3000001aff1e7230 */ /* 0x000fe20000004100 */
[----:B------:R-:W-:Y:S01]  /*6fa0*/  @!P0 FADD.FTZ R23, -R23, -RZ ;  /* 0x800000ff17178221 */ /* 0x000fe20000010100 */
[--C-:B------:R-:W-:Y:S01]  /*6fb0*/  HADD2.F32 R22, -RZ, R182.reuse.H0_H0 ;  /* 0x200000b6ff167230 */ /* 0x100fe20000004100 */
[----:B------:R-:W-:Y:S01]  /*6fc0*/  @!P0 FADD.FTZ R21, -R21, -RZ ;  /* 0x800000ff15158221 */ /* 0x000fe20000010100 */
[--C-:B------:R-:W-:Y:S01]  /*6fd0*/  HADD2.F32 R28, -RZ, R27.reuse.H0_H0 ;  /* 0x2000001bff1c7230 */ /* 0x100fe20000004100 */
[----:B------:R-:W-:Y:S01]  /*6fe0*/  FMUL.FTZ R0, R32, R25 ;  /* 0x0000001920007220 */ /* 0x000fe20000410000 */
[----:B------:R-:W-:Y:S01]  /*6ff0*/  HADD2.F32 R20, -RZ, R182.H1_H1 ;  /* 0x300000b6ff147230 */ /* 0x000fe20000004100 */
[----:B------:R-:W-:Y:S01]  /*7000*/  @!P0 FADD.FTZ R19, -R19, -RZ ;  /* 0x800000ff13138221 */ /* 0x000fe20000010100 */
[--C-:B----4-:R-:W-:Y:S01]  /*7010*/  HADD2.F32 R31, -RZ, R44.reuse.H0_H0 ;  /* 0x2000002cff1f7230 */ /* 0x110fe20000004100 */
[----:B------:R-:W-:Y:S01]  /*7020*/  FMUL.FTZ R2, R30, R23 ;  /* 0x000000171e027220 */ /* 0x000fe20000410000 */
[----:B------:R-:W-:Y:S01]  /*7030*/  HADD2.F32 R26, -RZ, R27.H1_H1 ;  /* 0x3000001bff1a7230 */ /* 0x000fe20000004100 */
[----:B------:R-:W-:Y:S01]  /*7040*/  FMUL.FTZ R3, R28, R21 ;  /* 0x000000151c037220 */ /* 0x000fe20000410000 */
[----:B------:R-:W-:Y:S01]  /*7050*/  HADD2.F32 R34, -RZ, R44.H1_H1 ;  /* 0x3000002cff227230 */ /* 0x000fe20000004100 */
[----:B------:R-:W-:Y:S01]  /*7060*/  @!P0 FADD.FTZ R22, -R22, -RZ ;  /* 0x800000ff16168221 */ /* 0x000fe20000010100 */
[----:B------:R-:W-:Y:S01]  /*7070*/  HADD2.F32 R18, -RZ, R183.H0_H0 ;  /* 0x200000b7ff127230 */ /* 0x000fe20000004100 */
[----:B------:R-:W-:Y:S01]  /*7080*/  FFMA.FTZ R0, R29, R31, R0 ;  /* 0x0000001f1d007223 */ /* 0x000fe20000010000 */
[--C-:B------:R-:W-:Y:S01]  /*7090*/  HADD2.F32 R23, -RZ, R24.reuse.H0_H0 ;  /* 0x20000018ff177230 */ /* 0x100fe20000004100 */
[----:B------:R-:W-:Y:S01]  /*70a0*/  FMUL.FTZ R4, R26, R19 ;  /* 0x000000131a047220 */ /* 0x000fe20000410000 */
[----:B------:R-:W-:Y:S01]  /*70b0*/  HADD2.F32 R35, -RZ, R45.H0_H0 ;  /* 0x2000002dff237230 */ /* 0x000fe20000004100 */
[----:B------:R-:W-:Y:S01]  /*70c0*/  @!P0 FADD.FTZ R20, -R20, -RZ ;  /* 0x800000ff14148221 */ /* 0x000fe20000010100 */
[----:B------:R-:W-:Y:S01]  /*70d0*/  HADD2.F32 R16, -RZ, R183.H1_H1 ;  /* 0x300000b7ff107230 */ /* 0x000fe20000004100 */
[----:B------:R-:W-:Y:S01]  /*70e0*/  FFMA.FTZ R2, R33, R34, R2 ;  /* 0x0000002221027223 */ /* 0x000fe20000010002 */
[----:B------:R-:W-:Y:S01]  /*70f0*/  HADD2.F32 R21, -RZ, R24.H1_H1 ;  /* 0x30000018ff157230 */ /* 0x000fe20000004100 */
[----:B------:R-:W-:Y:S01]  /*7100*/  @!P0 FADD.FTZ R18, -R18, -RZ ;  /* 0x800000ff12128221 */ /* 0x000fe20000010100 */
[----:B------:R-:W-:Y:S01]  /*7110*/  HADD2.F32 R37, -RZ, R45.H1_H1 ;  /* 0x3000002dff257230 */ /* 0x000fe20000004100 */
[----:B------:R-:W-:Y:S01]  /*7120*/  FMUL.FTZ R5, R23, R22 ;  /* 0x0000001617057220 */ /* 0x000fe20000410000 */
[----:B------:R-:W-:Y:S01]  /*7130*/  HADD2.F32 R29, -RZ, R51.H1_H1 ;  /* 0x30000033ff1d7230 */ /* 0x000fe20000004100 */
[----:B------:R-:W-:Y:S01]  /*7140*/  FFMA.FTZ R3, R36, R35, R3 ;  /* 0x0000002324037223 */ /* 0x000fe20000010003 */
[--C-:B------:R-:W-:Y:S01]  /*7150*/  HADD2.F32 R19, -RZ, R17.reuse.H0_H0 ;  /* 0x20000011ff137230 */ /* 0x100fe20000004100 */
[----:B------:R-:W-:Y:S01]  /*7160*/  @!P0 FADD.FTZ R16, -R16, -RZ ;  /* 0x800000ff10108221 */ /* 0x000fe20000010100 */
[----:B------:R-:W-:Y:S01]  /*7170*/  HADD2.F32 R38, -RZ, R46.H0_H0 ;  /* 0x2000002eff267230 */ /* 0x000fe20000004100 */
[----:B------:R-:W-:Y:S01]  /*7180*/  FMUL.FTZ R6, R21, R20 ;  /* 0x0000001415067220 */ /* 0x000fe20000410000 */
[----:B------:R-:W-:Y:S01]  /*7190*/  HADD2.F32 R34, -RZ, R48.H0_H0 ;  /* 0x20000030ff227230 */ /* 0x000fe20000004100 */
[----:B------:R-:W-:Y:S01]  /*71a0*/  FFMA.FTZ R4, R29, R37, R4 ;  /* 0x000000251d047223 */ /* 0x000fe20000010004 */
[----:B------:R-:W-:Y:S01]  /*71b0*/  HADD2.F32 R17, -RZ, R17.H1_H1 ;  /* 0x30000011ff117230 */ /* 0x000fe20000004100 */
[----:B------:R-:W-:Y:S01]  /*71c0*/  FMUL.FTZ R7, R19, R18 ;  /* 0x0000001213077220 */ /* 0x000fe20000410000 */
[----:B------:R-:W-:Y:S01]  /*71d0*/  HADD2.F32 R39, -RZ, R46.H1_H1 ;  /* 0x3000002eff277230 */ /* 0x000fe20000004100 */
[----:B------:R-:W-:Y:S01]  /*71e0*/  FFMA.FTZ R5, R34, R38, R5 ;  /* 0x0000002622057223 */ /* 0x000fe20000010005 */
[----:B------:R-:W-:Y:S01]  /*71f0*/  HADD2.F32 R31, -RZ, R48.H1_H1 ;  /* 0x30000030ff1f7230 */ /* 0x000fe20000004100 */
[----:B------:R-:W-:Y:S01]  /*7200*/  FMUL.FTZ R8, R17, R16 ;  /* 0x0000001011087220 */ /* 0x000fe20000410000 */
[----:B------:R-:W-:Y:S01]  /*7210*/  HADD2.F32 R40, -RZ, R47.H0_H0 ;  /* 0x2000002fff287230 */ /* 0x000fe20000004100 */
[----:B------:R-:W-:Y:S01]  /*7220*/  F2FP.PACK_AB R37, R4, R3 ;  /* 0x000000030425723e */ /* 0x000fe200000000ff */
[----:B------:R-:W-:Y:S01]  /*7230*/  HADD2.F32 R36, -RZ, R49.H0_H0 ;  /* 0x20000031ff247230 */ /* 0x000fe20000004100 */
[----:B------:R-:W-:Y:S01]  /*7240*/  FFMA.FTZ R6, R31, R39, R6 ;  /* 0x000000271f067223 */ /* 0x000fe20000010006 */
[----:B------:R-:W-:Y:S02]  /*7250*/  HADD2.F32 R41, -RZ, R47.H1_H1 ;  /* 0x3000002fff297230 */ /* 0x000fe40000004100 */
[----:B------:R-:W-:Y:S01]  /*7260*/  HADD2.F32 R33, -RZ, R49.H1_H1 ;  /* 0x30000031ff217230 */ /* 0x000fe20000004100 */
[----:B------:R-:W-:Y:S01]  /*7270*/  FFMA.FTZ R7, R36, R40, R7 ;  /* 0x0000002824077223 */ /* 0x000fe20000010007 */
[----:B------:R-:W-:Y:S02]  /*7280*/  F2FP.PACK_AB R36, R2, R0 ;  /* 0x000000000224723e */ /* 0x000fe400000000ff */
[----:B------:R-:W-:Y:S01]  /*7290*/  F2FP.PACK_AB R38, R6, R5 ;  /* 0x000000050626723e */ /* 0x000fe200000000ff */
[----:B------:R-:W-:Y:S05]  /*72a0*/  FFMA.FTZ R8, R33, R41, R8 ;  /* 0x0000002921087223 */ /* 0x000fea0000010008 */
[----:B------:R-:W-:Y:S02]  /*72b0*/  F2FP.PACK_AB R39, R8, R7 ;  /* 0x000000070827723e */ /* 0x000fe400000000ff */
.L_x_1361:
[----:B------:R-:W-:Y:S05]  /*72c0*/  BSYNC B0 ;  /* 0x0000000000007941 */ /* 0x000fea0003800000 */
.L_x_1360:
[C---:B------:R-:W-:Y:S04]  /*72d0*/  LEA R2, P0, R148.reuse, R108, 0x1 ;  /* 0x0000006c94027211 */ /* 0x040fe800078008ff */
[----:B------:R-:W-:Y:S05]  /*72e0*/  LEA.HI.X R3, R148, R107, R147, 0x1, P0 ;  /* 0x0000006b94037211 */ /* 0x000fea00000f0c93 */
[----:B-----5:R1:W-:Y:S04]  /*72f0*/  STG.E.128 [R2.64], R36 ;  /* 0x0000002402007986 */ /* 0x0203e8000c101d06 */
.L_x_1359:
[----:B------:R-:W-:Y:S05]  /*7300*/  BSYNC B1 ;  /* 0x0000000000017941 */ /* 0x000fea0003800000 */
.L_x_1358:
[----:B------:R-:W-:Y:S01]  /*7310*/  ISETP.GE.AND P0, PT, R11, c[0x0][0x220], PT ;  /* 0x000088000b007a0c */ /* 0x000fe20003f06270 */
[----:B------:R-:W-:Y:S01]  /*7320*/  @!UPT UIADD3 URZ, URZ, URZ, URZ ;  /* 0x0000003f3f3ff290 */ /* 0x000fe2000fffe03f */
[----:B------:R-:W-:Y:S11]  /*7330*/  BSSY B1, `(.L_x_1362) ;  /* 0x0000066000017945 */ /* 0x000ff60003800000 */
[----:B------:R-:W-:-:S05]  /*7340*/  @P0 BRA `(.L_x_1363) ;  /* 0x0000064000000947 */ /* 0x000fca0003800000 */
[C---:B----4-:R-:W-:Y:S01]  /*7350*/  LEA R180, P0, R76.reuse, R114, 0x1 ;  /* 0x000000724cb47211 */ /* 0x050fe200078008ff */
[----:B------:R-:W-:Y:S03]  /*7360*/  BSSY B0, `(.L_x_1364) ;  /* 0x000005f000007945 */ /* 0x000fe60003800000 */
[----:B------:R-:W-:Y:S02]  /*7370*/  LEA.HI.X R181, R76, R115, R77, 0x1, P0 ;  /* 0x000000734cb57211 */ /* 0x000fe400000f0c4d */
[----:B------:R-:W-:Y:S03]  /*7380*/  ISETP.GE.AND P0, PT, R11, UR4, PT ;  /* 0x000000040b007c0c */ /* 0x000fe6000bf06270 */
[----:B-1----:R1:W5:Y:S10]  /*7390*/  LDG.E.128 R36, [R180.64] ;  /* 0x00000006b4247981 */ /* 0x002374000c1e1d00 */
        /* <DEDUP_REMOVED lines=20> */
[C---:B-1----:R-:W-:Y:S04]  /*74e0*/  LEA R180, P1, R109.reuse, R118, 0x1 ;  /* 0x000000766db47211 */ /* 0x042fe800078208ff */
        /* <DEDUP_REMOVED lines=70> */
.L_x_1365:
[----:B------:R-:W-:Y:S05]  /*7950*/  BSYNC B0 ;  /* 0x0000000000007941 */ /* 0x000fea0003800000 */
.L_x_1364:
[C---:B------:R-:W-:Y:S04]  /*7960*/  LEA R2, P0, R81.reuse, R108, 0x1 ;  /* 0x0000006c51027211 */ /* 0x040fe800078008ff */
[----:B------:R-:W-:Y:S05]  /*7970*/  LEA.HI.X R3, R81, R107, R80, 0x1, P0 ;  /* 0x0000006b51037211 */ /* 0x000fea00000f0c50 */
[----:B-----5:R4:W-:Y:S04]  /*7980*/  STG.E.128 [R2.64], R36 ;  /* 0x0000002402007986 */ /* 0x0209e8000c101d06 */
.L_x_1363:
[----:B------:R-:W-:Y:S05]  /*7990*/  BSYNC B1 ;  /* 0x0000000000017941 */ /* 0x000fea0003800000 */
.L_x_1362:
[----:B------:R-:W-:Y:S11]  /*79a0*/  ISETP.GE.AND P0, PT, R10, c[0x0][0x220], PT ;  /* 0x000088000a007a0c */ /* 0x000ff60003f06270 */
[----:B------:R-:W-:Y:S02]  /*79b0*/  @!UPT UIADD3 URZ, URZ, URZ, URZ ;  /* 0x0000003f3f3ff290 */ /* 0x000fe4000fffe03f */
[----:B------:R-:W-:-:S05]  /*79c0*/  @P0 BRA `(.L_x_1357) ;  /* 0x0000064000000947 */ /* 0x000fca0003800000 */
[C---:B-1--4-:R-:W-:Y:S01]  /*79d0*/  LEA R180, P0, R84.reuse, R114, 0x1 ;  /* 0x0000007254b47211 */ /* 0x052fe200078008ff */
[----:B------:R-:W-:Y:S03]  /*79e0*/  BSSY B0, `(.L_x_1366) ;  /* 0x000005f000007945 */ /* 0x000fe60003800000 */
[----:B------:R-:W-:Y:S02]  /*79f0*/  LEA.HI.X R181, R84, R115, R85, 0x1, P0 ;  /* 0x0000007354b57211 */ /* 0x000fe400000f0c55 */
[----:B------:R-:W-:Y:S03]  /*7a00*/  ISETP.GE.AND P0, PT, R10, UR4, PT ;  /* 0x000000040a007c0c */ /* 0x000fe6000bf06270 */
[----:B------:R1:W5:Y:S10]  /*7a10*/  LDG.E.128 R36, [R180.64] ;  /* 0x00000006b4247981 */ /* 0x000374000c1e1d00 */
[----:B------:R-:W-:-:S05]  /*7a20*/  @P0 BRA `(.L_x_1367) ;  /* 0x000005a000000947 */ /* 0x000fca0003800000 */
[----:B------:R-:W-:Y:S01]  /*7a30*/  ULEA.HI UR5, UR4, UR4, URZ, 0x1 ;  /* 0x0000000404057291 */ /* 0x000fe2000f8f083f */
[----:B------:R-:W-:Y:S01]  /*7a40*/  MOV R179, RZ ;  /* 0x000000ff00b37202 */ /* 0x000fe20000000f00 */
[----:B-----5:R-:W-:Y:S01]  /*7a50*/  IMAD.MOV.U32 R34, RZ, RZ, R36 ;  /* 0x000000ffff227224 */ /* 0x020fe200078e0024 */
[----:B--23--:R-:W-:Y:S01]  /*7a60*/  MOV R51, R37 ;  /* 0x0000002500337202 */ /* 0x00cfe20000000f00 */
        /* <DEDUP_REMOVED lines=12> */
[C---:B------:R-:W-:Y:S04]  /*7b30*/  IADD3 R109, P1, R136.reuse, R179, RZ ;  /* 0x000000b3886d7210 */ /* 0x040fe80007f3e0ff */
[----:B------:R-:W-:Y:S01]  /*7b40*/  LEA.HI.X.SX32 R50, R179, R126, 0x1, P1 ;  /* 0x0000007eb3327211 */ /* 0x000fe200008f0eff */
[----:B------:R-:W2:Y:S01]  /*7b50*/  LDG.E.128 R16, [R16.64] ;  /* 0x0000000610107981 */ /* 0x000ea2000c1e1d00 */
[C---:B-1----:R-:W-:Y:S02]  /*7b60*/  LEA R180, P1, R109.reuse, R118, 0x1 ;  /* 0x000000766db47211 */ /* 0x042fe400078208ff */
[----:B------:R-:W-:Y:S02]  /*7b70*/  MOV R179, RZ ;  /* 0x000000ff00b37202 */ /* 0x000fe40000000f00 */
        /* <DEDUP_REMOVED lines=20> */
[----:B------:R-:W-:Y:S01]  /*7cc0*/  HADD2.F32 R22, -RZ, R182.H0_H0 ;  /* 0x200000b6ff167230 */ /* 0x000fe20000004100 */
[----:B------:R-:W-:Y:S01]  /*7cd0*/  @!P0 FADD.FTZ R21, -R21, -RZ ;  /* 0x800000ff15158221 */ /* 0x000fe20000010100 */
[--C-:B------:R-:W-:Y:S01]  /*7ce0*/  HADD2.F32 R28, -RZ, R27.reuse.H0_H0 ;  /* 0x2000001bff1c7230 */ /* 0x100fe20000004100 */
[----:B------:R-:W-:Y:S01]  /*7cf0*/  FMUL.FTZ R0, R32, R25 ;  /* 0x0000001920007220 */ /* 0x000fe20000410000 */
[----:B----4-:R-:W-:Y:S01]  /*7d00*/  HADD2.F32 R31, -RZ, R44.H0_H0 ;  /* 0x2000002cff1f7230 */ /* 0x010fe20000004100 */
[----:B------:R-:W-:Y:S01]  /*7d10*/  @!P0 FADD.FTZ R19, -R19, -RZ ;  /* 0x800000ff13138221 */ /* 0x000fe20000010100 */
[----:B------:R-:W-:Y:S01]  /*7d20*/  HADD2.F32 R20, -RZ, R182.H1_H1 ;  /* 0x300000b6ff147230 */ /* 0x000fe20000004100 */
        /* <DEDUP_REMOVED lines=42> */
.L_x_1367:
[----:B------:R-:W-:Y:S05]  /*7fd0*/  BSYNC B0 ;  /* 0x0000000000007941 */ /* 0x000fea0003800000 */
.L_x_1366:
[C---:B------:R-:W-:Y:S04]  /*7fe0*/  LEA R2, P0, R89.reuse, R108, 0x1 ;  /* 0x0000006c59027211 */ /* 0x040fe800078008ff */
[----:B------:R-:W-:Y:S05]  /*7ff0*/  LEA.HI.X R3, R89, R107, R88, 0x1, P0 ;  /* 0x0000006b59037211 */ /* 0x000fea00000f0c58 */
[----:B-----5:R4:W-:Y:S04]  /*8000*/  STG.E.128 [R2.64], R36 ;  /* 0x0000002402007986 */ /* 0x0209e8000c101d06 */
.L_x_1357:
[----:B------:R-:W-:Y:S05]  /*8010*/  BSYNC B2 ;  /* 0x0000000000027941 */ /* 0x000fea0003800000 */
.L_x_1356:
[----:B------:R-:W-:Y:S01]  /*8020*/  BSSY B2, `(.L_x_1368) ;  /* 0x000013b000027945 */ /* 0x000fe20003800000 */
[----:B------:R-:W-:-:S05]  /*8030*/  @!P6 BRA `(.L_x_1369) ;  /* 0x000013900000e947 */ /* 0x000fca0003800000 */
[----:B------:R-:W-:Y:S01]  /*8040*/  ISETP.GE.AND P0, PT, R116, c[0x0][0x220], PT ;  /* 0x0000880074007a0c */ /* 0x000fe20003f06270 */
[----:B------:R-:W-:Y:S01]  /*8050*/  @!UPT UIADD3 URZ, URZ, URZ, URZ ;  /* 0x0000003f3f3ff290 */ /* 0x000fe2000fffe03f */
[----:B------:R-:W-:Y:S11]  /*8060*/  BSSY B1, `(.L_x_1370) ;  /* 0x0000066000017945 */ /* 0x000ff60003800000 */
        /* <DEDUP_REMOVED lines=21> */
[----:B------:R-:W-:Y:S02]  /*81c0*/  LEA R16, P1, R179, R180, 0x1 ;  /* 0x000000b4b3107211 */ /* 0x000fe400078208ff */
[----:B------:R-:W-:Y:S02]  /*81d0*/  IADD3 R50, P2, R67, R109, RZ ;  /* 0x0000006d43327210 */ /* 0x000fe40007f5e0ff */
[----:B------:R-:W-:Y:S02]  /*81e0*/  LEA.HI.X.SX32 R17, R179, R181, 0x1, P1 ;  /* 0x000000b5b3117211 */ /* 0x000fe400008f0eff */
[C---:B-1----:R-:W-:Y:S02]  /*81f0*/  LEA R180, P1, R50.reuse, R118, 0x1 ;  /* 0x0000007632b47211 */ /* 0x042fe400078208ff */
[----:B------:R-:W-:Y:S02]  /*8200*/  LEA.HI.X.SX32 R109, R109, R66, 0x1, P2 ;  /* 0x000000426d6d7211 */ /* 0x000fe400010f0eff */
[----:B------:R-:W2:Y:S02]  /*8210*/  LDG.E.128 R16, [R16.64] ;  /* 0x0000000610107981 */ /* 0x000ea4000c1e1d00 */
        /* <DEDUP_REMOVED lines=70> */
.L_x_1373:
[----:B------:R-:W-:Y:S05]  /*8680*/  BSYNC B0 ;  /* 0x0000000000007941 */ /* 0x000fea0003800000 */
.L_x_1372:
[C---:B------:R-:W-:Y:S04]  /*8690*/  LEA R2, P0, R172.reuse, R108, 0x1 ;  /* 0x0000006cac027211 */ /* 0x040fe800078008ff */
[----:B------:R-:W-:Y:S05]  /*86a0*/  LEA.HI.X R3, R172, R107, R74, 0x1, P0 ;  /* 0x0000006bac037211 */ /* 0x000fea00000f0c4a */
[----:B-----5:R4:W-:Y:S04]  /*86b0*/  STG.E.128 [R2.64], R36 ;  /* 0x0000002402007986 */ /* 0x0209e8000c101d06 */
.L_x_1371:
[----:B------:R-:W-:Y:S05]  /*86c0*/  BSYNC B1 ;  /* 0x0000000000017941 */ /* 0x000fea0003800000 */
.L_x_1370:
        /* <DEDUP_REMOVED lines=8> */
[----:B-1--4-:R1:W5:Y:S10]  /*8750*/  LDG.E.128 R36, [R182.64] ;  /* 0x00000006b6247981 */ /* 0x012374000c1e1d00 */
        /* <DEDUP_REMOVED lines=18> */
[----:B------:R-:W-:Y:S02]  /*8880*/  LEA.HI.X.SX32 R180, R180, R125, 0x1, P2 ;  /* 0x0000007db4b47211 */ /* 0x000fe400010f0eff */
[C---:B-1----:R-:W-:Y:S02]  /*8890*/  LEA R182, P1, R50.reuse, R118, 0x1 ;  /* 0x0000007632b67211 */ /* 0x042fe400078208ff */
        /* <DEDUP_REMOVED lines=71> */
.L_x_1377:
[----:B------:R-:W-:Y:S05]  /*8d10*/  BSYNC B0 ;  /* 0x0000000000007941 */ /* 0x000fea0003800000 */
.L_x_1376:
[C---:B------:R-:W-:Y:S04]  /*8d20*/  LEA R2, P0, R83.reuse, R108, 0x1 ;  /* 0x0000006c53027211 */ /* 0x040fe800078008ff */
[----:B------:R-:W-:Y:S05]  /*8d30*/  LEA.HI.X R3, R83, R107, R82, 0x1, P0 ;  /* 0x0000006b53037211 */ /* 0x000fea00000f0c52 */
[----:B-----5:R4:W-:Y:S04]  /*8d40*/  STG.E.128 [R2.64], R36 ;  /* 0x0000002402007986 */ /* 0x0209e8000c101d06 */
.L_x_1375:
[----:B------:R-:W-:Y:S05]  /*8d50*/  BSYNC B1 ;  /* 0x0000000000017941 */ /* 0x000fea0003800000 */
.L_x_1374:
        /* <DEDUP_REMOVED lines=23> */
[C---:B------:R-:W-:Y:S02]  /*8ed0*/  LEA R16, P1, R179.reuse, R180, 0x1 ;  /* 0x000000b4b3107211 */ /* 0x040fe400078208ff */
[----:B------:R-:W-:Y:S02]  /*8ee0*/  IADD3 R50, P2, R134, R109, RZ ;  /* 0x0000006d86327210 */ /* 0x000fe40007f5e0ff */
[----:B------:R-:W-:Y:S02]  /*8ef0*/  LEA.HI.X.SX32 R17, R179, R181, 0x1, P1 ;  /* 0x000000b5b3117211 */ /* 0x000fe400008f0eff */
[C---:B-1----:R-:W-:Y:S02]  /*8f00*/  LEA R180, P1, R50.reuse, R118, 0x1 ;  /* 0x0000007632b47211 */ /* 0x042fe400078208ff */
[-C--:B------:R-:W-:Y:S02]  /*8f10*/  LEA.HI.X.SX32 R109, R109, R124.reuse, 0x1, P2 ;  /* 0x0000007c6d6d7211 */ /* 0x080fe400010f0eff */
[----:B------:R-:W-:Y:S01]  /*8f20*/  MOV R179, RZ ;  /* 0x000000ff00b37202 */ /* 0x000fe20000000f00 */
        /* <DEDUP_REMOVED lines=70> */
.L_x_1379:
[----:B------:R-:W-:Y:S05]  /*9390*/  BSYNC B0 ;  /* 0x0000000000007941 */ /* 0x000fea0003800000 */
.L_x_1378:
[C---:B------:R-:W-:Y:S04]  /*93a0*/  LEA R2, P0, R91.reuse, R108, 0x1 ;  /* 0x0000006c5b027211 */ /* 0x040fe800078008ff */
[----:B------:R-:W-:Y:S05]  /*93b0*/  LEA.HI.X R3, R91, R107, R90, 0x1, P0 ;  /* 0x0000006b5b037211 */ /* 0x000fea00000f0c5a */
[----:B-----5:R4:W-:Y:S04]  /*93c0*/  STG.E.128 [R2.64], R36 ;  /* 0x0000002402007986 */ /* 0x0209e8000c101d06 */
.L_x_1369:
[----:B------:R-:W-:Y:S05]  /*93d0*/  BSYNC B2 ;  /* 0x0000000000027941 */ /* 0x000fea0003800000 */
.L_x_1368:
        /* <DEDUP_REMOVED lines=11> */
[C---:B-1--4-:R-:W-:Y:S04]  /*9490*/  IMAD.WIDE.U32 R180, R179.reuse, c[0x0][0x288], R114 ;  /* 0x0000a200b3b47a25 */ /* 0x052fe800078e0072 */
[----:B------:R-:W-:Y:S05]  /*94a0*/  IMAD R0, R179, c[0x0][0x28c], RZ ;  /* 0x0000a300b3007a24 */ /* 0x000fea00078e02ff */
[----:B------:R-:W-:Y:S05]  /*94b0*/  IADD3 R181, R181, R0, RZ ;  /* 0x00000000b5b57210 */ /* 0x000fea0007ffe0ff */
[----:B------:R1:W5:Y:S01]  /*94c0*/  LDG.E.128 R36, [R180.64] ;  /* 0x00000006b4247981 */ /* 0x000362000c1e1d00 */
        /* <DEDUP_REMOVED lines=91> */
.L_x_1385:
[----:B------:R-:W-:Y:S05]  /*9a80*/  BSYNC B0 ;  /* 0x0000000000007941 */ /* 0x000fea0003800000 */
.L_x_1384:
[C---:B------:R-:W-:Y:S01]  /*9a90*/  IMAD R0, R179.reuse, c[0x0][0x19c], RZ ;  /* 0x00006700b3007a24 */ /* 0x040fe200078e02ff */
[----:B--23--:R-:W-:Y:S05]  /*9aa0*/  MOV R109, R107 ;  /* 0x0000006b006d7202 */ /* 0x00cfea0000000f00 */
[----:B------:R-:W-:Y:S05]  /*9ab0*/  IMAD.WIDE.U32 R2, R179, c[0x0][0x198], R108 ;  /* 0x00006600b3027a25 */ /* 0x000fea00078e006c */
[----:B------:R-:W-:Y:S05]  /*9ac0*/  IADD3 R3, R3, R0, RZ ;  /* 0x0000000003037210 */ /* 0x000fea0007ffe0ff */
[----:B-----5:R2:W-:Y:S02]  /*9ad0*/  STG.E.128 [R2.64], R36 ;  /* 0x0000002402007986 */ /* 0x0205e4000c101d06 */
.L_x_1383:
[----:B------:R-:W-:Y:S05]  /*9ae0*/  BSYNC B1 ;  /* 0x0000000000017941 */ /* 0x000fea0003800000 */
.L_x_1382:
        /* <DEDUP_REMOVED lines=8> */
[----:B--2---:R1:W5:Y:S10]  /*9b70*/  LDG.E.128 R36, [R180.64] ;  /* 0x00000006b4247981 */ /* 0x004374000c1e1d00 */
[----:B------:R-:W-:-:S05]  /*9b80*/  @P0 BRA `(.L_x_1389) ;  /* 0x000005a000000947 */ /* 0x000fca0003800000 */
[----:B------:R-:W-:Y:S01]  /*9b90*/  ULEA.HI UR5, UR4, UR4, URZ, 0x1 ;  /* 0x0000000404057291 */ /* 0x000fe2000f8f083f */
[----:B------:R-:W-:Y:S01]  /*9ba0*/  MOV R178, RZ ;  /* 0x000000ff00b27202 */ /* 0x000fe20000000f00 */
[----:B-----5:R-:W-:Y:S01]  /*9bb0*/  IMAD.MOV.U32 R34, RZ, RZ, R36 ;  /* 0x000000ffff227224 */ /* 0x020fe200078e0024 */
[----:B---3--:R-:W-:Y:S01]  /*9bc0*/  MOV R51, R37 ;  /* 0x0000002500337202 */ /* 0x008fe20000000f00 */
        /* <DEDUP_REMOVED lines=13> */
[----:B-1----:R-:W-:Y:S02]  /*9ca0*/  LEA R180, P1, R50, R118, 0x1 ;  /* 0x0000007632b47211 */ /* 0x002fe400078208ff */
        /* <DEDUP_REMOVED lines=72> */
.L_x_1389:
[----:B------:R-:W-:Y:S05]  /*a130*/  BSYNC B0 ;  /* 0x0000000000007941 */ /* 0x000fea0003800000 */
.L_x_1388:
[C---:B------:R-:W-:Y:S04]  /*a140*/  LEA R2, P0, R95.reuse, R108, 0x1 ;  /* 0x0000006c5f027211 */ /* 0x040fe800078008ff */
[----:B------:R-:W-:Y:S05]  /*a150*/  LEA.HI.X R3, R95, R107, R94, 0x1, P0 ;  /* 0x0000006b5f037211 */ /* 0x000fea00000f0c5e */
[----:B-----5:R2:W-:Y:S04]  /*a160*/  STG.E.128 [R2.64], R36 ;  /* 0x0000002402007986 */ /* 0x0205e8000c101d06 */
.L_x_1387:
[----:B------:R-:W-:Y:S05]  /*a170*/  BSYNC B1 ;  /* 0x0000000000017941 */ /* 0x000fea0003800000 */
.L_x_1386:
[----:B------:R-:W-:Y:S11]  /*a180*/  ISETP.GE.AND P0, PT, R10, c[0x0][0x220], PT ;  /* 0x000088000a007a0c */ /* 0x000ff60003f06270 */
[----:B------:R-:W-:Y:S02]  /*a190*/  @!UPT UIADD3 URZ, URZ, URZ, URZ ;  /* 0x0000003f3f3ff290 */ /* 0x000fe4000fffe03f */
        /* <DEDUP_REMOVED lines=8> */
[----:B---3--:R-:W-:Y:S01]  /*a220*/  MOV R109, RZ ;  /* 0x000000ff006d7202 */ /* 0x008fe20000000f00 */
[----:B-----5:R-:W-:Y:S01]  /*a230*/  IMAD.MOV.U32 R34, RZ, RZ, R36 ;  /* 0x000000ffff227224 */ /* 0x020fe200078e0024 */
[----:B------:R-:W-:Y:S01]  /*a240*/  MOV R179, RZ ;  /* 0x000000ff00b37202 */ /* 0x000fe20000000f00 */
[----:B------:R-:W-:Y:S01]  /*a250*/  USHF.R.S32.HI UR5, URZ, 0x1, UR5 ;  /* 0x000000013f057899 */ /* 0x000fe20008011405 */
[----:B------:R-:W-:Y:S02]  /*a260*/  MOV R51, R37 ;  /* 0x0000002500337202 */ /* 0x000fe40000000f00 */
[--C-:B------:R-:W-:Y:S01]  /*a270*/  HADD2.F32 R29, -RZ, R34.reuse.H0_H0 ;  /* 0x20000022ff1d7230 */ /* 0x100fe20000004100 */
[----:B------:R-:W-:Y:S01]  /*a280*/  MOV R48, R38 ;  /* 0x0000002600307202 */ /* 0x000fe20000000f00 */
[----:B------:R-:W-:Y:S01]  /*a290*/  HADD2.F32 R33, -RZ, R34.H1_H1 ;  /* 0x30000022ff217230 */ /* 0x000fe20000004100 */
[----:B------:R-:W-:Y:S01]  /*a2a0*/  ISETP.GE.AND P0, PT, R10, UR5, PT ;  /* 0x000000050a007c0c */ /* 0x000fe2000bf06270 */
[----:B------:R-:W-:Y:S01]  /*a2b0*/  HADD2.F32 R36, -RZ, R51.H0_H0 ;  /* 0x20000033ff247230 */ /* 0x000fe20000004100 */
[----:B------:R-:W-:Y:S02]  /*a2c0*/  MOV R178, UR5 ;  /* 0x0000000500b27c02 */ /* 0x000fe40008000f00 */
[----:B------:R-:W-:Y:S09]  /*a2d0*/  MOV R49, R39 ;  /* 0x0000002700317202 */ /* 0x000ff20000000f00 */
[----:B------:R-:W-:Y:S02]  /*a2e0*/  @P0 IADD3 R178, RZ, -UR5, RZ ;  /* 0x80000005ffb20c10 */ /* 0x000fe4000fffe0ff */
[----:B------:R-:W-:Y:S02]  /*a2f0*/  @P0 IADD3 R109, RZ, -UR5, RZ ;  /* 0x80000005ff6d0c10 */ /* 0x000fe4000fffe0ff */
[----:B------:R-:W-:Y:S02]  /*a300*/  LEA R16, P1, R178, R180, 0x1 ;  /* 0x000000b4b2107211 */ /* 0x000fe400078208ff */
[----:B------:R-:W-:Y:S02]  /*a310*/  IADD3 R50, P2, R132, R109, RZ ;  /* 0x0000006d84327210 */ /* 0x000fe40007f5e0ff */
[----:B------:R-:W-:Y:S02]  /*a320*/  LEA.HI.X.SX32 R17, R178, R181, 0x1, P1 ;  /* 0x000000b5b2117211 */ /* 0x000fe400008f0eff */
[C---:B-1----:R-:W-:Y:S02]  /*a330*/  LEA R180, P1, R50.reuse, R118, 0x1 ;  /* 0x0000007632b47211 */ /* 0x042fe400078208ff */
[-C--:B------:R-:W-:Y:S02]  /*a340*/  LEA.HI.X.SX32 R109, R109, R122.reuse, 0x1, P2 ;  /* 0x0000007a6d6d7211 */ /* 0x080fe400010f0eff */
[----:B------:R-:W-:Y:S01]  /*a350*/  @P0 IADD3 R179, RZ, -UR5, RZ ;  /* 0x80000005ffb30c10 */ /* 0x000fe2000fffe0ff */
[----:B------:R-:W2:Y:S01]  /*a360*/  LDG.E.128 R16, [R16.64] ;  /* 0x0000000610107981 */ /* 0x000ea2000c1e1d00 */
        /* <DEDUP_REMOVED lines=68> */
.L_x_1391:
[----:B------:R-:W-:Y:S05]  /*a7b0*/  BSYNC B0 ;  /* 0x0000000000007941 */ /* 0x000fea0003800000 */
.L_x_1390:
[C---:B------:R-:W-:Y:S04]  /*a7c0*/  LEA R2, P0, R99.reuse, R108, 0x1 ;  /* 0x0000006c63027211 */ /* 0x040fe800078008ff */
[----:B------:R-:W-:Y:S05]  /*a7d0*/  LEA.HI.X R3, R99, R107, R98, 0x1, P0 ;  /* 0x0000006b63037211 */ /* 0x000fea00000f0c62 */
[----:B-----5:R2:W-:Y:S04]  /*a7e0*/  STG.E.128 [R2.64], R36 ;  /* 0x0000002402007986 */ /* 0x0205e8000c101d06 */
.L_x_1381:
[----:B------:R-:W-:Y:S05]  /*a7f0*/  BSYNC B2 ;  /* 0x0000000000027941 */ /* 0x000fea0003800000 */
.L_x_1380:
[----:B-12-4-:R-:W-:Y:S01]  /*a800*/  IMAD.MOV.U32 R3, RZ, RZ, c[0x0][0x230] ;  /* 0x00008c00ff037624 */ /* 0x016fe200078e00ff */
[----:B------:R-:W-:Y:S03]  /*a810*/  ULDC UR4, c[0x0][0x230] ;  /* 0x00008c0000047ab9 */ /* 0x000fe60000000800 */
[----:B------:R-:W-:Y:S05]  /*a820*/  IMAD.U32 R3, R3, -0x40, RZ ;  /* 0xffffffc003037824 */ /* 0x000fea00078e00ff */
[C---:B------:R-:W-:Y:S02]  /*a830*/  LEA R120, P1, R3.reuse, R120, 0x1 ;  /* 0x0000007803787211 */ /* 0x040fe400078208ff */
[C---:B------:R-:W-:Y:S02]  /*a840*/  LEA R118, P0, R3.reuse, R118, 0x1 ;  /* 0x0000007603767211 */ /* 0x040fe400078008ff */
[C---:B------:R-:W-:Y:S02]  /*a850*/  LEA.HI.X.SX32 R121, R3.reuse, R121, 0x1, P1 ;  /* 0x0000007903797211 */ /* 0x040fe400008f0eff */
[----:B------:R-:W-:Y:S01]  /*a860*/  LEA.HI.X.SX32 R119, R3, R119, 0x1, P0 ;  /* 0x0000007703777211 */ /* 0x000fe200000f0eff */
[----:B------:R-:W-:-:S05]  /*a870*/  BRA `(.L_x_1343) ;  /* 0x0000062000007947 */ /* 0x000fca0003800000 */
.L_x_1317:
        /* <DEDUP_REMOVED lines=17> */
.L_x_1393:
[----:B------:R-:W-:Y:S05]  /*a990*/  BSYNC B0 ;  /* 0x0000000000007941 */ /* 0x000fea0003800000 */
.L_x_1392:
        /* <DEDUP_REMOVED lines=24> */
.L_x_1395:
[----:B------:R-:W-:Y:S05]  /*ab20*/  BSYNC B0 ;  /* 0x0000000000007941 */ /* 0x000fea0003800000 */
.L_x_1394:
        /* <DEDUP_REMOVED lines=23> */
.L_x_1397:
[----:B------:R-:W-:Y:S05]  /*aca0*/  BSYNC B0 ;  /* 0x0000000000007941 */ /* 0x000fea0003800000 */
.L_x_1396:
        /* <DEDUP_REMOVED lines=30> */
.L_x_1398:
[----:B------:R-:W-:Y:S05]  /*ae90*/  BSYNC B0 ;  /* 0x0000000000007941 */ /* 0x000fea0003800000 */
.L_x_1343:
[----:B------:R-:W-:Y:S01]  /*aea0*/  ISETP.NE.AND P1, PT, R154, RZ, PT ;  /* 0x000000ff9a00720c */ /* 0x000fe20003f25270 */
[----:B------:R-:W-:Y:S04]  /*aeb0*/  IMAD.MOV.U32 R0, RZ, RZ, c[0x0][0x288] ;  /* 0x0000a200ff007624 */ /* 0x000fe800078e00ff */
[----:B--2---:R-:W-:Y:S05]  /*aec0*/  IMAD.U32 R3, R0, -0x80, RZ ;  /* 0xffffff8000037824 */ /* 0x004fea00078e00ff */
[C---:B------:R-:W-:Y:S04]  /*aed0*/  LEA R114, P0, R3.reuse, R114, 0x1 ;  /* 0x0000007203727211 */ /* 0x040fe800078008ff */
[----:B------:R-:W-:Y:S01]  /*aee0*/  LEA.HI.X.SX32 R115, R3, R115, 0x1, P0 ;  /* 0x0000007303737211 */ /* 0x000fe200000f0eff */
[----:B------:R-:W-:-:S05]  /*aef0*/  @!P1 BRA `(.L_x_1399) ;  /* 0x000004b000009947 */ /* 0x000fca0003800000 */
[----:B------:R-:W-:Y:S04]  /*af00*/  IADD3 R3, R9, -0x1, RZ ;  /* 0xffffffff09037810 */ /* 0x000fe80007ffe0ff */
[----:B------:R-:W-:Y:S11]  /*af10*/  ISETP.GT.AND P0, PT, R3, R68, PT ;  /* 0x000000440300720c */ /* 0x000ff60003f04270 */
[----:B------:R-:W-:Y:S02]  /*af20*/  @!UPT UIADD3 URZ, URZ, URZ, URZ ;  /* 0x0000003f3f3ff290 */ /* 0x000fe4000fffe03f */
[----:B------:R-:W-:-:S05]  /*af30*/  @!P0 BRA `(.L_x_1400) ;  /* 0x0000050000008947 */ /* 0x000fca0003800000 */
[----:B-1----:R-:W-:Y:S01]  /*af40*/  IMAD.MOV.U32 R18, RZ, RZ, RZ ;  /* 0x000000ffff127224 */ /* 0x002fe200078e00ff */
        /* <DEDUP_REMOVED lines=63> */
[----:B---3--:R-:W-:Y:S01]  /*b340*/  LEA R108, P0, R18, R108, 0x1 ;  /* 0x0000006c126c7211 */ /* 0x008fe200078008ff */
[----:B------:R-:W-:Y:S03]  /*b350*/  IMAD R7, R0, c[0x0][0x19c], R7 ;  /* 0x0000670000077a24 */ /* 0x000fe600078e0207 */
[----:B------:R-:W-:Y:S01]  /*b360*/  IADD3 R6, R21, R5, RZ ;  /* 0x0000000515067210 */ /* 0x000fe20007ffe0ff */
[----:B------:R-:W-:Y:S03]  /*b370*/  IMAD.IADD R8, R19, 0x1, R7 ;  /* 0x0000000113087824 */ /* 0x000fe600078e0207 */
[----:B------:R-:W-:Y:S02]  /*b380*/  LEA.HI.X R111, R20, R111, R6, 0x1, P1 ;  /* 0x0000006f146f7211 */ /* 0x000fe400008f0c06 */
[----:B------:R-:W-:Y:S01]  /*b390*/  LEA.HI.X R107, R18, R107, R8, 0x1, P0 ;  /* 0x0000006b126b7211 */ /* 0x000fe200000f0c08 */
[----:B------:R-:W-:-:S05]  /*b3a0*/  BRA `(.L_x_1400) ;  /* 0x0000009000007947 */ /* 0x000fca0003800000 */
.L_x_1399:
[----:B-1-3--:R-:W-:Y:S01]  /*b3b0*/  MOV R109, R107 ;  /* 0x0000006b006d7202 */ /* 0x00afe20000000f00 */
        /* <DEDUP_REMOVED lines=8> */
.L_x_1400:
[----:B------:R-:W-:Y:S04]  /*b440*/  IADD3 R9, R9, -0x1, RZ ;  /* 0xffffffff09097810 */ /* 0x000fe80007ffe0ff */
[----:B------:R-:W-:Y:S11]  /*b450*/  ISETP.GT.AND P0, PT, R9, R68, PT ;  /* 0x000000440900720c */ /* 0x000ff60003f04270 */
[----:B------:R-:W-:Y:S02]  /*b460*/  @!UPT UIADD3 URZ, URZ, URZ, URZ ;  /* 0x0000003f3f3ff290 */ /* 0x000fe4000fffe03f */
[----:B------:R-:W-:-:S05]  /*b470*/  @P0 BRA `(.L_x_1401) ;  /* 0xffff729000000947 */ /* 0x000fca000383ffff */
.L_x_1308:
[----:B-1----:R-:W-:Y:S01]  /*b480*/  BAR.SYNC.DEFER_BLOCKING 0x0 ;  /* 0x0000000000007b1d */ /* 0x002fe20000010000 */
[----:B------:R-:W-:Y:S02]  /*b490*/  ISETP.NE.AND P0, PT, RZ, c[0x0][0x230], PT ;  /* 0x00008c00ff007a0c */ /* 0x000fe40003f05270 */
[----:B------:R-:W-:-:S03]  /*b4a0*/  SHF.L.U32 R170, R162, 0x1, RZ ;  /* 0x00000001a2aa7819 */ /* 0x000fc600000006ff */
[----:B------:R-:W-:Y:S01]  /*b4b0*/  UMOV UR8, 0x5 ;  /* 0x0000000500087882 */ /* 0x000fe20000000000 */
[----:B------:R-:W-:Y:S01]  /*b4c0*/  BSSY B3, `(.L_x_1402) ;  /* 0x00003d0000037945 */ /* 0x000fe20003800000 */
[----:B------:R-:W-:Y:S02]  /*b4d0*/  ULDC.64 UR4, c[0x0][0x190] ;  /* 0x0000640000047ab9 */ /* 0x000fe40000000a00 */
[----:B------:R-:W-:Y:S02]  /*b4e0*/  USHF.L.U64.HI UR5, UR4, UR8, UR5 ;  /* 0x0000000804057299 */ /* 0x000fe40008010205 */
[----:B------:R-:W-:Y:S02]  /*b4f0*/  USHF.L.U32 UR4, UR4, 0x5, URZ ;  /* 0x0000000504047899 */ /* 0x000fe4000800063f */
[----:B------:R-:W-:Y:S05]  /*b500*/  @!P0 BRA `(.L_x_1403) ;  /* 0x000038f000008947 */ /* 0x000fea0003800000 */
[----:B------:R-:W-:Y:S01]  /*b510*/  ISETP.NE.U32.AND P0, PT, RZ, c[0x0][0x250], PT ;  /* 0x00009400ff007a0c */ /* 0x000fe20003f05070 */
[----:B------:R-:W-:-:S03]  /*b520*/  IMAD.MOV.U32 R0, RZ, RZ, RZ ;  /* 0x000000ffff007224 */ /* 0x000fc600078e00ff */
[----:B------:R-:W-:-:S13]  /*b530*/  ISETP.NE.AND.EX P0, PT, RZ, c[0x0][0x254], PT, P0 ;  /* 0x00009500ff007a0c */ /* 0x000fda0003f05300 */
[----:B------:R-:W2:Y:S01]  /*b540*/  @P0 LDG.E R0, [R176.64] ;  /* 0x00000006b0000981 */ /* 0x000ea2000c1e1900 */
[C---:B------:R-:W-:Y:S01]  /*b550*/  IADD3 R2, P1, R168.reuse, UR4, RZ ;  /* 0x00000004a8027c10 */ /* 0x040fe2000ff3e0ff */
[----:B------:R-:W-:Y:S01]  /*b560*/  ULDC.U8 UR4, c[0x0][0x313] ;  /* 0x0000c4c000047ab9 */ /* 0x000fe20000000000 */
[C---:B------:R-:W-:Y:S01]  /*b570*/  LEA R24, P0, R168.reuse, c[0x0][0x160], 0x1 ;  /* 0x00005800a8187a11 */ /* 0x040fe200078008ff */
[----:B------:R-:W-:Y:S01]  /*b580*/  IMAD.IADD R3, R151, 0x1, -R56 ;  /* 0x0000000197037824 */ /* 0x000fe200078e0a38 */
[----:B------:R-:W-:Y:S02]  /*b590*/  ISETP.NE.AND P4, PT, RZ, UR4, PT ;  /* 0x00000004ff007c0c */ /* 0x000fe4000bf85270 */
[----:B------:R-:W-:Y:S02]  /*b5a0*/  LEA.HI.X R25, R168, c[0x0][0x164], R69, 0x1, P0 ;  /* 0x00005900a8197a11 */ /* 0x000fe400000f0c45 */
[----:B------:R-:W-:Y:S02]  /*b5b0*/  IADD3.X R69, R69, UR5, RZ, P1, !PT ;  /* 0x0000000545457c10 */ /* 0x000fe40008ffe4ff */
[----:B------:R-:W-:-:S02]  /*b5c0*/  LEA R8, P1, R2, c[0x0][0x160], 0x1 ;  /* 0x0000580002087a11 */ /* 0x000fc400078208ff */
[----:B------:R-:W-:Y:S02]  /*b5d0*/  ISETP.GE.AND P2, PT, R174, R3, PT ;  /* 0x00000003ae00720c */ /* 0x000fe40003f46270 */
[----:B------:R-:W-:Y:S02]  /*b5e0*/  LEA.HI.X R9, R2, c[0x0][0x164], R69, 0x1, P1 ;  /* 0x0000590002097a11 */ /* 0x000fe400008f0c45 */
[----:B--2---:R-:W-:-:S05]  /*b5f0*/  IADD3 R0, R0, R71, R56 ;  /* 0x0000004700007210 */ /* 0x004fca0007ffe038 */
[----:B------:R-:W-:-:S05]  /*b600*/  IMAD R4, R145, R0, RZ ;  /* 0x0000000091047224 */ /* 0x000fca00078e02ff */
[-C--:B------:R-:W-:Y:S02]  /*b610*/  IADD3 R16, P0, R155, R4.reuse, RZ ;  /* 0x000000049b107210 */ /* 0x080fe40007f1e0ff */
[----:B------:R-:W-:Y:S02]  /*b620*/  IADD3 R0, P3, R144, R4, RZ ;  /* 0x0000000490007210 */ /* 0x000fe40007f7e0ff */
[----:B------:R-:W-:-:S05]  /*b630*/  SHF.R.S32.HI R4, RZ, 0x1f, R4 ;  /* 0x0000001fff047819 */ /* 0x000fca0000011404 */
        /* <DEDUP_REMOVED lines=22> */
[----:B------:R-:W4:Y:S04]  /*b7a0*/  LDG.E.64 R4, [R20.64] ;  /* 0x0000000614047981 */ /* 0x000f28000c1e1b00 */
[----:B--2---:R-:W2:Y:S01]  /*b7b0*/  LDG.E.64 R6, [R18.64] ;  /* 0x0000000612067981 */ /* 0x004ea2000c1e1b00 */
[--C-:B-----5:R-:W-:Y:S01]  /*b7c0*/  HADD2.F32 R27, -RZ, R13.reuse.H0_H0 ;  /* 0x2000000dff1b7230 */ /* 0x120fe20000004100 */
[----:B------:R-:W-:Y:S01]  /*b7d0*/  MOV R26, R14 ;  /* 0x0000000e001a7202 */ /* 0x000fe20000000f00 */
[----:B------:R-:W-:Y:S02]  /*b7e0*/  HADD2.F32 R28, -RZ, R13.H1_H1 ;  /* 0x3000000dff1c7230 */ /* 0x000fe40000004100 */
[--C-:B------:R-:W-:Y:S02]  /*b7f0*/  HADD2.F32 R22, -RZ, R15.reuse.H1_H1 ;  /* 0x3000000fff167230 */ /* 0x100fe40000004100 */
[----:B------:R-:W-:-:S02]  /*b800*/  HADD2.F32 R23, -RZ, R15.H0_H0 ;  /* 0x2000000fff177230 */ /* 0x000fc40000004100 */
[----:B----4-:R-:W-:Y:S02]  /*b810*/  HADD2.F32 R13, -RZ, R4.H1_H1 ;  /* 0x30000004ff0d7230 */ /* 0x010fe40000004100 */
[----:B------:R-:W-:Y:S02]  /*b820*/  HADD2.F32 R0, -RZ, R5.H1_H1 ;  /* 0x30000005ff007230 */ /* 0x000fe40000004100 */
[----:B--2---:R-:W-:Y:S01]  /*b830*/  HADD2.F32 R15, -RZ, R7.H1_H1 ;  /* 0x30000007ff0f7230 */ /* 0x004fe20000004100 */
[-C--:B------:R-:W-:Y:S01]  /*b840*/  FMUL.FTZ R14, R28, R13.reuse ;  /* 0x0000000d1c0e7220 */ /* 0x080fe20000410000 */
[----:B------:R-:W-:Y:S01]  /*b850*/  HADD2.F32 R17, -RZ, R6.H1_H1 ;  /* 0x30000006ff117230 */ /* 0x000fe20000004100 */
[-C--:B------:R-:W-:Y:S01]  /*b860*/  FMUL.FTZ R2, R22, R0.reuse ;  /* 0x0000000016027220 */ /* 0x080fe20000410000 */
[----:B------:R-:W-:Y:S01]  /*b870*/  HADD2.F32 R4, -RZ, R4.H0_H0 ;  /* 0x20000004ff047230 */ /* 0x000fe20000004100 */
[----:B------:R-:W-:Y:S01]  /*b880*/  FMUL.FTZ R13, R27, R13 ;  /* 0x0000000d1b0d7220 */ /* 0x000fe20000410000 */
[----:B------:R-:W-:Y:S01]  /*b890*/  HADD2.F32 R5, -RZ, R5.H0_H0 ;  /* 0x20000005ff057230 */ /* 0x000fe20000004100 */
[C---:B------:R-:W-:Y:S01]  /*b8a0*/  FMUL.FTZ R0, R23.reuse, R0 ;  /* 0x0000000017007220 */ /* 0x040fe20000410000 */
[----:B------:R-:W-:Y:S01]  /*b8b0*/  HADD2.F32 R6, -RZ, R6.H0_H0 ;  /* 0x20000006ff067230 */ /* 0x000fe20000004100 */
[----:B------:R-:W-:Y:S01]  /*b8c0*/  FFMA.FTZ R2, R23, R15, -R2 ;  /* 0x0000000f17027223 */ /* 0x000fe20000010802 */
[--C-:B------:R-:W-:Y:S01]  /*b8d0*/  HADD2.F32 R23, -RZ, R12.reuse.H1_H1 ;  /* 0x3000000cff177230 */ /* 0x100fe20000004100 */
        /* <DEDUP_REMOVED lines=8> */
[----:B------:R-:W-:Y:S01]  /*b960*/  FMUL.FTZ R12, R17, R4 ;  /* 0x00000004110c7220 */ /* 0x000fe20000410000 */
        /* <DEDUP_REMOVED lines=10> */
.L_x_1410:
[----:B------:R-:W-:Y:S05]  /*ba10*/  BSYNC B0 ;  /* 0x0000000000007941 */ /* 0x000fea0003800000 */
.L_x_1409:
[----:B-----5:R4:W-:Y:S04]  /*ba20*/  STS.64 [R170], R12 ;  /* 0x0000000caa007388 */ /* 0x0209e80000000a00 */
[----:B------:R4:W-:Y:S02]  /*ba30*/  STS.64 [R170+0x8], R14 ;  /* 0x0000080eaa007388 */ /* 0x0009e40000000a00 */
.L_x_1408:
[----:B------:R-:W-:Y:S05]  /*ba40*/  BSYNC B1 ;  /* 0x0000000000017941 */ /* 0x000fea0003800000 */
.L_x_1407:
[----:B------:R1:W-:Y:S01]  /*ba50*/  @P5 STS.128 [R170+0x1000], RZ ;  /* 0x001000ffaa005388 */ /* 0x0003e20000000c00 */
[----:B------:R-:W-:Y:S01]  /*ba60*/  BSSY B1, `(.L_x_1411) ;  /* 0x000002f000017945 */ /* 0x000fe20003800000 */
[----:B------:R-:W-:Y:S05]  /*ba70*/  @P5 BRA `(.L_x_1412) ;  /* 0x000002d000005947 */ /* 0x000fea0003800000 */
[----:B----4-:R4:W5:Y:S01]  /*ba80*/  LDG.E.128 R12, [R24.64+0x40] ;  /* 0x00004006180c7981 */ /* 0x010962000c1e1d00 */
[----:B------:R-:W-:Y:S01]  /*ba90*/  ISETP.GE.AND P0, PT, R11, c[0x0][0x230], PT ;  /* 0x00008c000b007a0c */ /* 0x000fe20003f06270 */
[----:B------:R-:W-:-:S12]  /*baa0*/  BSSY B0, `(.L_x_1413) ;  /* 0x0000029000007945 */ /* 0x000fd80003800000 */
[----:B------:R-:W-:Y:S05]  /*bab0*/  @P0 BRA `(.L_x_1414) ;  /* 0x0000027000000947 */ /* 0x000fea0003800000 */
[----:B--2---:R-:W2:Y:S04]  /*bac0*/  LDG.E.64 R4, [R20.64+0x20] ;  /* 0x0000200614047981 */ /* 0x004ea8000c1e1b00 */
[----:B---3--:R-:W3:Y:S01]  /*bad0*/  LDG.E.64 R6, [R18.64+0x20] ;  /* 0x0000200612067981 */ /* 0x008ee2000c1e1b00 */
[--C-:B-----5:R-:W-:Y:S01]  /*bae0*/  HADD2.F32 R27, -RZ, R13.reuse.H0_H0 ;  /* 0x2000000dff1b7230 */ /* 0x120fe20000004100 */
[----:B------:R-:W-:Y:S01]  /*baf0*/  MOV R26, R14 ;  /* 0x0000000e001a7202 */ /* 0x000fe20000000f00 */
[----:B------:R-:W-:Y:S02]  /*bb00*/  HADD2.F32 R28, -RZ, R13.H1_H1 ;  /* 0x3000000dff1c7230 */ /* 0x000fe40000004100 */
[--C-:B------:R-:W-:Y:S02]  /*bb10*/  HADD2.F32 R22, -RZ, R15.reuse.H1_H1 ;  /* 0x3000000fff167230 */ /* 0x100fe40000004100 */
[----:B------:R-:W-:-:S02]  /*bb20*/  HADD2.F32 R23, -RZ, R15.H0_H0 ;  /* 0x2000000fff177230 */ /* 0x000fc40000004100 */
[----:B--2---:R-:W-:Y:S02]  /*bb30*/  HADD2.F32 R13, -RZ, R4.H1_H1 ;  /* 0x30000004ff0d7230 */ /* 0x004fe40000004100 */
[----:B------:R-:W-:Y:S02]  /*bb40*/  HADD2.F32 R0, -RZ, R5.H1_H1 ;  /* 0x30000005ff007230 */ /* 0x000fe40000004100 */
[----:B---3--:R-:W-:Y:S01]  /*bb50*/  HADD2.F32 R15, -RZ, R7.H1_H1 ;  /* 0x30000007ff0f7230 */ /* 0x008fe20000004100 */
        /* <DEDUP_REMOVED lines=29> */
.L_x_1414:
[----:B------:R-:W-:Y:S05]  /*bd30*/  BSYNC B0 ;  /* 0x0000000000007941 */ /* 0x000fea0003800000 */
.L_x_1413:
[----:B-----5:R1:W-:Y:S02]  /*bd40*/  STS.128 [R170+0x1000], R12 ;  /* 0x0010000caa007388 */ /* 0x0203e40000000c00 */
.L_x_1412:
[----:B------:R-:W-:Y:S05]  /*bd50*/  BSYNC B1 ;  /* 0x0000000000017941 */ /* 0x000fea0003800000 */
.L_x_1411:
[----:B------:R-:W-:-:S13]  /*bd60*/  ISETP.NE.AND P0, PT, R152, RZ, PT ;  /* 0x000000ff9800720c */ /* 0x000fda0003f05270 */
[----:B------:R1:W-:Y:S01]  /*bd70*/  @P0 STS.128 [R170+0x2000], RZ ;  /* 0x002000ffaa000388 */ /* 0x0003e20000000c00 */
[----:B------:R-:W-:Y:S05]  /*bd80*/  @P0 BRA `(.L_x_1406) ;  /* 0x000002d000000947 */ /* 0x000fea0003800000 */
[----:B--2-4-:R-:W5:Y:S01]  /*bd90*/  LDG.E.128 R24, [R24.64+0x80] ;  /* 0x0000800618187981 */ /* 0x014f62000c1e1d00 */
[----:B------:R-:W-:Y:S01]  /*bda0*/  ISETP.GE.AND P0, PT, R10, c[0x0][0x230], PT ;  /* 0x00008c000a007a0c */ /* 0x000fe20003f06270 */
[----:B------:R-:W-:-:S12]  /*bdb0*/  BSSY B0, `(.L_x_1415) ;  /* 0x0000029000007945 */ /* 0x000fd80003800000 */
[----:B------:R-:W-:Y:S05]  /*bdc0*/  @P0 BRA `(.L_x_1416) ;  /* 0x0000027000000947 */ /* 0x000fea0003800000 */
[----:B------:R-:W2:Y:S04]  /*bdd0*/  LDG.E.64 R4, [R20.64+0x40] ;  /* 0x0000400614047981 */ /* 0x000ea8000c1e1b00 */
[----:B---3--:R4:W3:Y:S01]  /*bde0*/  LDG.E.64 R6, [R18.64+0x40] ;  /* 0x0000400612067981 */ /* 0x0088e2000c1e1b00 */
[----:B-----5:R-:W-:Y:S01]  /*bdf0*/  MOV R23, R25 ;  /* 0x0000001900177202 */ /* 0x020fe20000000f00 */
[--C-:B------:R-:W-:Y:S02]  /*be00*/  HADD2.F32 R17, -RZ, R27.reuse.H1_H1 ;  /* 0x3000001bff117230 */ /* 0x100fe40000004100 */
[----:B------:R-:W-:Y:S02]  /*be10*/  HADD2.F32 R22, -RZ, R27.H0_H0 ;  /* 0x2000001bff167230 */ /* 0x000fe40000004100 */
[----:B------:R-:W-:-:S02]  /*be20*/  HADD2.F32 R25, -RZ, R23.H0_H0 ;  /* 0x20000017ff197230 */ /* 0x000fc40000004100 */
[----:B------:R-:W-:Y:S02]  /*be30*/  HADD2.F32 R23, -RZ, R23.H1_H1 ;  /* 0x30000017ff177230 */ /* 0x000fe40000004100 */
[----:B----4-:R-:W-:Y:S02]  /*be40*/  HADD2.F32 R19, -RZ, R24.H1_H1 ;  /* 0x30000018ff137230 */ /* 0x010fe40000004100 */
[----:B--2---:R-:W-:Y:S02]  /*be50*/  HADD2.F32 R0, -RZ, R5.H1_H1 ;  /* 0x30000005ff007230 */ /* 0x004fe40000004100 */
[----:B-1----:R-:W-:Y:S02]  /*be60*/  HADD2.F32 R12, -RZ, R4.H1_H1 ;  /* 0x30000004ff0c7230 */ /* 0x002fe40000004100 */
[----:B---3--:R-:W-:Y:S01]  /*be70*/  HADD2.F32 R15, -RZ, R7.H1_H1 ;  /* 0x30000007ff0f7230 */ /* 0x008fe20000004100 */
[-C--:B------:R-:W-:Y:S01]  /*be80*/  FMUL.FTZ R2, R17, R0.reuse ;  /* 0x0000000011027220 */ /* 0x080fe20000410000 */
[----:B------:R-:W-:Y:S01]  /*be90*/  HADD2.F32 R14, -RZ, R6.H1_H1 ;  /* 0x30000006ff0e7230 */ /* 0x000fe20000004100 */
[C---:B------:R-:W-:Y:S01]  /*bea0*/  FMUL.FTZ R0, R22.reuse, R0 ;  /* 0x0000000016007220 */ /* 0x040fe20000410000 */
[----:B------:R-:W-:Y:S01]  /*beb0*/  HADD2.F32 R4, -RZ, R4.H0_H0 ;  /* 0x20000004ff047230 */ /* 0x000fe20000004100 */
[-C--:B------:R-:W-:Y:S01]  /*bec0*/  FFMA.FTZ R2, R22, R15.reuse, -R2 ;  /* 0x0000000f16027223 */ /* 0x080fe20000010802 */
[----:B------:R-:W-:Y:S01]  /*bed0*/  HADD2.F32 R5, -RZ, R5.H0_H0 ;  /* 0x20000005ff057230 */ /* 0x000fe20000004100 */
[-C--:B------:R-:W-:Y:S01]  /*bee0*/  FMUL.FTZ R13, R23, R12.reuse ;  /* 0x0000000c170d7220 */ /* 0x080fe20000410000 */
[----:B------:R-:W-:Y:S01]  /*bef0*/  HADD2.F32 R21, -RZ, R7.H0_H0 ;  /* 0x20000007ff157230 */ /* 0x000fe20000004100 */
[----:B------:R-:W-:Y:S01]  /*bf00*/  FFMA.FTZ R15, R17, R15, R0 ;  /* 0x0000000f110f7223 */ /* 0x000fe20000010000 */
[----:B------:R-:W-:Y:S01]  /*bf10*/  HADD2.F32 R17, -RZ, R24.H0_H0 ;  /* 0x20000018ff117230 */ /* 0x000fe20000004100 */
[C---:B------:R-:W-:Y:S01]  /*bf20*/  FMUL.FTZ R12, R25.reuse, R12 ;  /* 0x0000000c190c7220 */ /* 0x040fe20000410000 */
[--C-:B------:R-:W-:Y:S01]  /*bf30*/  HADD2.F32 R0, -RZ, R26.reuse.H0_H0 ;  /* 0x2000001aff007230 */ /* 0x100fe20000004100 */
[-C--:B------:R-:W-:Y:S01]  /*bf40*/  FFMA.FTZ R13, R25, R14.reuse, -R13 ;  /* 0x0000000e190d7223 */ /* 0x080fe2000001080d */
[----:B------:R-:W-:Y:S01]  /*bf50*/  HADD2.F32 R26, -RZ, R26.H1_H1 ;  /* 0x3000001aff1a7230 */ /* 0x000fe20000004100 */
[----:B------:R-:W-:Y:S01]  /*bf60*/  FFMA.FTZ R12, R23, R14, R12 ;  /* 0x0000000e170c7223 */ /* 0x000fe2000001000c */
[----:B------:R-:W-:Y:S01]  /*bf70*/  HADD2.F32 R6, -RZ, R6.H0_H0 ;  /* 0x20000006ff067230 */ /* 0x000fe20000004100 */
[----:B------:R-:W-:Y:S01]  /*bf80*/  FMUL.FTZ R7, R19, R4 ;  /* 0x0000000413077220 */ /* 0x000fe20000410000 */
[----:B------:R-:W-:Y:S01]  /*bf90*/  F2FP.PACK_AB R27, R15, R2 ;  /* 0x000000020f1b723e */ /* 0x000fe200000000ff */
[----:B------:R-:W-:Y:S01]  /*bfa0*/  FMUL.FTZ R14, R17, R4 ;  /* 0x00000004110e7220 */ /* 0x000fe20000410000 */
[----:B------:R-:W-:Y:S01]  /*bfb0*/  F2FP.PACK_AB R25, R12, R13 ;  /* 0x0000000d0c19723e */ /* 0x000fe200000000ff */
[----:B------:R-:W-:-:S02]  /*bfc0*/  FMUL.FTZ R4, R26, R5 ;  /* 0x000000051a047220 */ /* 0x000fc40000410000 */
[C---:B------:R-:W-:Y:S02]  /*bfd0*/  FMUL.FTZ R5, R0.reuse, R5 ;  /* 0x0000000500057220 */ /* 0x040fe40000410000 */
[-C--:B------:R-:W-:Y:S02]  /*bfe0*/  FFMA.FTZ R7, R17, R6.reuse, -R7 ;  /* 0x0000000611077223 */ /* 0x080fe40000010807 */
[----:B------:R-:W-:Y:S02]  /*bff0*/  FFMA.FTZ R14, R19, R6, R14 ;  /* 0x00000006130e7223 */ /* 0x000fe4000001000e */
[-C--:B------:R-:W-:Y:S02]  /*c000*/  FFMA.FTZ R4, R0, R21.reuse, -R4 ;  /* 0x0000001500047223 */ /* 0x080fe40000010804 */
[----:B------:R-:W-:Y:S01]  /*c010*/  FFMA.FTZ R5, R26, R21, R5 ;  /* 0x000000151a057223 */ /* 0x000fe20000010005 */
[----:B------:R-:W-:-:S04]  /*c020*/  F2FP.PACK_AB R24, R14, R7 ;  /* 0x000000070e18723e */ /* 0x000fc800000000ff */
[----:B------:R-:W-:Y:S02]  /*c030*/  F2FP.PACK_AB R26, R5, R4 ;  /* 0x00000004051a723e */ /* 0x000fe400000000ff */
.L_x_1416:
[----:B------:R-:W-:Y:S05]  /*c040*/  BSYNC B0 ;  /* 0x0000000000007941 */ /* 0x000fea0003800000 */
.L_x_1415:
[----:B-----5:R2:W-:Y:S02]  /*c050*/  STS.128 [R170+0x2000], R24 ;  /* 0x00200018aa007388 */ /* 0x0205e40000000c00 */
.L_x_1406:
[----:B------:R-:W-:Y:S05]  /*c060*/  BSYNC B2 ;  /* 0x0000000000027941 */ /* 0x000fea0003800000 */
.L_x_1405:
[----:B--2-4-:R-:W-:-:S04]  /*c070*/  IADD3 R24, R174, 0x20, RZ ;  /* 0x00000020ae187810 */ /* 0x014fc80007ffe0ff */
        /* <DEDUP_REMOVED lines=15> */
[----:B-1----:R1:W5:Y:S01]  /*c170*/  LDG.E.128 R12, [R8.64] ;  /* 0x00000006080c7981 */ /* 0x002362000c1e1d00 */
[----:B------:R-:W-:Y:S01]  /*c180*/  ISETP.GE.AND P0, PT, R116, c[0x0][0x230], PT ;  /* 0x00008c0074007a0c */ /* 0x000fe20003f06270 */
[----:B------:R-:W-:-:S12]  /*c190*/  BSSY B0, `(.L_x_1420) ;  /* 0x000002b000007945 */ /* 0x000fd80003800000 */
[----:B------:R-:W-:Y:S05]  /*c1a0*/  @P0 BRA `(.L_x_1421) ;  /* 0x0000029000000947 */ /* 0x000fea0003800000 */
[----:B------:R-:W4:Y:S04]  /*c1b0*/  LDG.E.64 R2, [R16.64] ;  /* 0x0000000610027981 */ /* 0x000f28000c1e1b00 */
[----:B--2---:R-:W2:Y:S01]  /*c1c0*/  LDG.E.64 R4, [R6.64] ;  /* 0x0000000606047981 */ /* 0x004ea2000c1e1b00 */
[----:B-----5:R-:W-:Y:S01]  /*c1d0*/  MOV R22, R14 ;  /* 0x0000000e00167202 */ /* 0x020fe20000000f00 */
[----:B------:R-:W-:Y:S02]  /*c1e0*/  HADD2.F32 R23, -RZ, R13.H1_H1 ;  /* 0x3000000dff177230 */ /* 0x000fe40000004100 */
[----:B------:R-:W-:Y:S02]  /*c1f0*/  HADD2.F32 R21, -RZ, R15.H1_H1 ;  /* 0x3000000fff157230 */ /* 0x000fe40000004100 */
[----:B------:R-:W-:-:S02]  /*c200*/  HADD2.F32 R26, -RZ, R13.H0_H0 ;  /* 0x2000000dff1a7230 */ /* 0x000fc40000004100 */
[----:B------:R-:W-:Y:S02]  /*c210*/  HADD2.F32 R20, -RZ, R15.H0_H0 ;  /* 0x2000000fff147230 */ /* 0x000fe40000004100 */
[----:B----4-:R-:W-:Y:S02]  /*c220*/  HADD2.F32 R14, -RZ, R2.H1_H1 ;  /* 0x30000002ff0e7230 */ /* 0x010fe40000004100 */
        /* <DEDUP_REMOVED lines=33> */
.L_x_1421:
[----:B------:R-:W-:Y:S05]  /*c440*/  BSYNC B0 ;  /* 0x0000000000007941 */ /* 0x000fea0003800000 */
.L_x_1420:
[----:B-----5:R4:W-:Y:S02]  /*c450*/  STS.128 [R170+0x800], R12 ;  /* 0x0008000caa007388 */ /* 0x0209e40000000c00 */
.L_x_1419:
[----:B------:R-:W-:Y:S05]  /*c460*/  BSYNC B1 ;  /* 0x0000000000017941 */ /* 0x000fea0003800000 */
.L_x_1418:
[----:B------:R1:W-:Y:S01]  /*c470*/  @P5 STS.128 [R170+0x1800], RZ ;  /* 0x001800ffaa005388 */ /* 0x0003e20000000c00 */
[----:B------:R-:W-:Y:S01]  /*c480*/  BSSY B1, `(.L_x_1422) ;  /* 0x000002f000017945 */ /* 0x000fe20003800000 */
[----:B------:R-:W-:Y:S05]  /*c490*/  @P5 BRA `(.L_x_1423) ;  /* 0x000002d000005947 */ /* 0x000fea0003800000 */
[----:B-1--4-:R1:W5:Y:S01]  /*c4a0*/  LDG.E.128 R12, [R8.64+0x40] ;  /* 0x00004006080c7981 */ /* 0x012362000c1e1d00 */
[----:B------:R-:W-:Y:S01]  /*c4b0*/  ISETP.GE.AND P0, PT, R11, c[0x0][0x230], PT ;  /* 0x00008c000b007a0c */ /* 0x000fe20003f06270 */
[----:B------:R-:W-:-:S12]  /*c4c0*/  BSSY B0, `(.L_x_1424) ;  /* 0x0000029000007945 */ /* 0x000fd80003800000 */
[----:B------:R-:W-:Y:S05]  /*c4d0*/  @P0 BRA `(.L_x_1425) ;  /* 0x0000027000000947 */ /* 0x000fea0003800000 */
[----:B------:R-:W4:Y:S04]  /*c4e0*/  LDG.E.64 R2, [R16.64+0x20] ;  /* 0x0000200610027981 */ /* 0x000f28000c1e1b00 */
[----:B--2---:R-:W2:Y:S01]  /*c4f0*/  LDG.E.64 R4, [R6.64+0x20] ;  /* 0x0000200606047981 */ /* 0x004ea2000c1e1b00 */
        /* <DEDUP_REMOVED lines=17> */
[----:B------:R-:W-:Y:S01]  /*c610*/  FFMA.FTZ R0, R19, R15, R0 ;  /* 0x0000000f13007223 */ /* 0x000fe20000010000 */
[--C-:B------:R-:W-:Y:S01]  /*c620*/  HADD2.F32 R15, -RZ, R12.reuse.H0_H0 ;  /* 0x2000000cff0f7230 */ /* 0x100fe20000004100 */
[-C--:B------:R-:W-:Y:S01]  /*c630*/  FFMA.FTZ R14, R23, R18.reuse, -R14 ;  /* 0x00000012170e7223 */ /* 0x080fe2000001080e */
[----:B------:R-:W-:Y:S01]  /*c640*/  HADD2.F32 R19, -RZ, R12.H1_H1 ;  /* 0x3000000cff137230 */ /* 0x000fe20000004100 */
[----:B------:R-:W-:Y:S01]  /*c650*/  FFMA.FTZ R13, R22, R18, R13 ;  /* 0x00000012160d7223 */ /* 0x000fe2000001000d */
[--C-:B------:R-:W-:Y:S01]  /*c660*/  HADD2.F32 R18, -RZ, R21.reuse.H1_H1 ;  /* 0x30000015ff127230 */ /* 0x100fe20000004100 */
[-C--:B------:R-:W-:Y:S01]  /*c670*/  FMUL.FTZ R20, R15, R2.reuse ;  /* 0x000000020f147220 */ /* 0x080fe20000410000 */
[----:B------:R-:W-:Y:S02]  /*c680*/  HADD2.F32 R12, -RZ, R21.H0_H0 ;  /* 0x20000015ff0c7230 */ /* 0x000fe40000004100 */
[----:B------:R-:W-:Y:S01]  /*c690*/  HADD2.F32 R21, -RZ, R5.H0_H0 ;  /* 0x20000005ff157230 */ /* 0x000fe20000004100 */
[----:B------:R-:W-:Y:S01]  /*c6a0*/  FMUL.FTZ R5, R19, R2 ;  /* 0x0000000213057220 */ /* 0x000fe20000410000 */
[----:B------:R-:W-:Y:S01]  /*c6b0*/  F2FP.PACK_AB R13, R13, R14 ;  /* 0x0000000e0d0d723e */ /* 0x000fe200000000ff */
[----:B------:R-:W-:-:S02]  /*c6c0*/  FMUL.FTZ R2, R18, R3 ;  /* 0x0000000312027220 */ /* 0x000fc40000410000 */
[----:B------:R-:W-:Y:S02]  /*c6d0*/  FMUL.FTZ R3, R12, R3 ;  /* 0x000000030c037220 */ /* 0x000fe40000410000 */
[-C--:B------:R-:W-:Y:S01]  /*c6e0*/  FFMA.FTZ R5, R15, R4.reuse, -R5 ;  /* 0x000000040f057223 */ /* 0x080fe20000010805 */
[----:B------:R-:W-:Y:S01]  /*c6f0*/  F2FP.PACK_AB R15, R0, R11 ;  /* 0x0000000b000f723e */ /* 0x000fe200000000ff */
[----:B------:R-:W-:Y:S02]  /*c700*/  FFMA.FTZ R20, R19, R4, R20 ;  /* 0x0000000413147223 */ /* 0x000fe40000010014 */
[-C--:B------:R-:W-:Y:S02]  /*c710*/  FFMA.FTZ R2, R12, R21.reuse, -R2 ;  /* 0x000000150c027223 */ /* 0x080fe40000010802 */
[----:B------:R-:W-:Y:S01]  /*c720*/  FFMA.FTZ R3, R18, R21, R3 ;  /* 0x0000001512037223 */ /* 0x000fe20000010003 */
[----:B------:R-:W-:-:S04]  /*c730*/  F2FP.PACK_AB R12, R20, R5 ;  /* 0x00000005140c723e */ /* 0x000fc800000000ff */
[----:B------:R-:W-:Y:S02]  /*c740*/  F2FP.PACK_AB R14, R3, R2 ;  /* 0x00000002030e723e */ /* 0x000fe400000000ff */
.L_x_1425:
[----:B------:R-:W-:Y:S05]  /*c750*/  BSYNC B0 ;  /* 0x0000000000007941 */ /* 0x000fea0003800000 */
.L_x_1424:
[----:B-----5:R4:W-:Y:S02]  /*c760*/  STS.128 [R170+0x1800], R12 ;  /* 0x0018000caa007388 */ /* 0x0209e40000000c00 */
.L_x_1423:
[----:B------:R-:W-:Y:S05]  /*c770*/  BSYNC B1 ;  /* 0x0000000000017941 */ /* 0x000fea0003800000 */
.L_x_1422:
[----:B------:R-:W-:-:S13]  /*c780*/  ISETP.NE.AND P0, PT, R152, RZ, PT ;  /* 0x000000ff9800720c */ /* 0x000fda0003f05270 */
[----:B------:R1:W-:Y:S01]  /*c790*/  @P0 STS.128 [R170+0x2800], RZ ;  /* 0x002800ffaa000388 */ /* 0x0003e20000000c00 */
[----:B------:R-:W-:Y:S05]  /*c7a0*/  @P0 BRA `(.L_x_1417) ;  /* 0x00002a1000000947 */ /* 0x000fea0003800000 */
[----:B-1--4-:R1:W5:Y:S01]  /*c7b0*/  LDG.E.128 R12, [R8.64+0x80] ;  /* 0x00008006080c7981 */ /* 0x012362000c1e1d00 */
[----:B------:R-:W-:Y:S01]  /*c7c0*/  ISETP.GE.AND P0, PT, R10, c[0x0][0x230], PT ;  /* 0x00008c000a007a0c */ /* 0x000fe20003f06270 */
[----:B------:R-:W-:-:S12]  /*c7d0*/  BSSY B0, `(.L_x_1426) ;  /* 0x0000029000007945 */ /* 0x000fd80003800000 */
[----:B------:R-:W-:Y:S05]  /*c7e0*/  @P0 BRA `(.L_x_1427) ;  /* 0x0000027000000947 */ /* 0x000fea0003800000 */
[----:B------:R-:W4:Y:S04]  /*c7f0*/  LDG.E.64 R2, [R16.64+0x40] ;  /* 0x0000400610027981 */ /* 0x000f28000c1e1b00 */
[----:B--2---:R-:W2:Y:S01]  /*c800*/  LDG.E.64 R4, [R6.64+0x40] ;  /* 0x0000400606047981 */ /* 0x004ea2000c1e1b00 */
[----:B-----5:R-:W-:Y:S01]  /*c810*/  MOV R11, R15 ;  /* 0x0000000f000b7202 */ /* 0x020fe20000000f00 */
[--C-:B------:R-:W-:Y:S02]  /*c820*/  HADD2.F32 R19, -RZ, R13.reuse.H0_H0 ;  /* 0x2000000dff137230 */ /* 0x100fe40000004100 */
[----:B------:R-:W-:Y:S02]  /*c830*/  HADD2.F32 R15, -RZ, R13.H1_H1 ;  /* 0x3000000dff0f7230 */ /* 0x000fe40000004100 */
[----:B------:R-:W-:-:S02]  /*c840*/  HADD2.F32 R13, -RZ, R11.H0_H0 ;  /* 0x2000000bff0d7230 */ /* 0x000fc40000004100 */
[----:B------:R-:W-:Y:S02]  /*c850*/  HADD2.F32 R11, -RZ, R11.H1_H1 ;  /* 0x3000000bff0b7230 */ /* 0x000fe40000004100 */
[----:B----4-:R-:W-:Y:S02]  /*c860*/  HADD2.F32 R0, -RZ, R3.H1_H1 ;  /* 0x30000003ff007230 */ /* 0x010fe40000004100 */
[----:B------:R-:W-:Y:S02]  /*c870*/  HADD2.F32 R18, -RZ, R2.H1_H1 ;  /* 0x30000002ff127230 */ /* 0x000fe40000004100 */
[----:B-12---:R-:W-:Y:S01]  /*c880*/  HADD2.F32 R9, -RZ, R5.H1_H1 ;  /* 0x30000005ff097230 */ /* 0x006fe20000004100 */
[-C--:B------:R-:W-:Y:S01]  /*c890*/  FMUL.FTZ R6, R11, R0.reuse ;  /* 0x000000000b067220 */ /* 0x080fe20000410000 */
[----:B------:R-:W-:Y:S01]  /*c8a0*/  HADD2.F32 R10, -RZ, R4.H1_H1 ;  /* 0x30000004ff0a7230 */ /* 0x000fe20000004100 */
[C---:B------:R-:W-:Y:S01]  /*c8b0*/  FMUL.FTZ R0, R13.reuse, R0 ;  /* 0x000000000d007220 */ /* 0x040fe20000410000 */
[----:B------:R-:W-:Y:S01]  /*c8c0*/  HADD2.F32 R2, -RZ, R2.H0_H0 ;  /* 0x20000002ff027230 */ /* 0x000fe20000004100 */
[-C--:B------:R-:W-:Y:S01]  /*c8d0*/  FFMA.FTZ R6, R13, R9.reuse, -R6 ;  /* 0x000000090d067223 */ /* 0x080fe20000010806 */
[--C-:B------:R-:W-:Y:S01]  /*c8e0*/  HADD2.F32 R13, -RZ, R12.reuse.H1_H1 ;  /* 0x3000000cff0d7230 */ /* 0x100fe20000004100 */
[-C--:B------:R-:W-:Y:S01]  /*c8f0*/  FMUL.FTZ R7, R19, R18.reuse ;  /* 0x0000001213077220 */ /* 0x080fe20000410000 */
[----:B------:R-:W-:Y:S01]  /*c900*/  HADD2.F32 R3, -RZ, R3.H0_H0 ;  /* 0x20000003ff037230 */ /* 0x000fe20000004100 */
[----:B------:R-:W-:Y:S01]  /*c910*/  FFMA.FTZ R9, R11, R9, R0 ;  /* 0x000000090b097223 */ /* 0x000fe20000010000 */
[----:B------:R-:W-:Y:S01]  /*c920*/  HADD2.F32 R11, -RZ, R12.H0_H0 ;  /* 0x2000000cff0b7230 */ /* 0x000fe20000004100 */
[C---:B------:R-:W-:Y:S01]  /*c930*/  FMUL.FTZ R8, R15.reuse, R18 ;  /* 0x000000120f087220 */ /* 0x040fe20000410000 */
[--C-:B------:R-:W-:Y:S01]  /*c940*/  HADD2.F32 R0, -RZ, R14.reuse.H0_H0 ;  /* 0x2000000eff007230 */ /* 0x100fe20000004100 */
[-C--:B------:R-:W-:Y:S01]  /*c950*/  FFMA.FTZ R7, R15, R10.reuse, R7 ;  /* 0x0000000a0f077223 */ /* 0x080fe20000010007 */
[----:B------:R-:W-:Y:S01]  /*c960*/  HADD2.F32 R14, -RZ, R14.H1_H1 ;  /* 0x3000000eff0e7230 */ /* 0x000fe20000004100 */
[----:B------:R-:W-:Y:S01]  /*c970*/  FFMA.FTZ R8, R19, R10, -R8 ;  /* 0x0000000a13087223 */ /* 0x000fe20000010808 */
[----:B------:R-:W-:Y:S01]  /*c980*/  HADD2.F32 R15, -RZ, R5.H0_H0 ;  /* 0x20000005ff0f7230 */ /* 0x000fe20000004100 */
[-C--:B------:R-:W-:Y:S01]  /*c990*/  FMUL.FTZ R5, R13, R2.reuse ;  /* 0x000000020d057220 */ /* 0x080fe20000410000 */
[----:B------:R-:W-:Y:S01]  /*c9a0*/  HADD2.F32 R4, -RZ, R4.H0_H0 ;  /* 0x20000004ff047230 */ /* 0x000fe20000004100 */
[----:B------:R-:W-:-:S02]  /*c9b0*/  FMUL.FTZ R10, R11, R2 ;  /* 0x000000020b0a7220 */ /* 0x000fc40000410000 */
[-C--:B------:R-:W-:Y:S02]  /*c9c0*/  FMUL.FTZ R2, R14, R3.reuse ;  /* 0x000000030e027220 */ /* 0x080fe40000410000 */
[C---:B------:R-:W-:Y:S02]  /*c9d0*/  FMUL.FTZ R3, R0.reuse, R3 ;  /* 0x0000000300037220 */ /* 0x040fe40000410000 */
[-C--:B------:R-:W-:Y:S02]  /*c9e0*/  FFMA.FTZ R5, R11, R4.reuse, -R5 ;  /* 0x000000040b057223 */ /* 0x080fe40000010805 */
[----:B------:R-:W-:Y:S01]  /*c9f0*/  FFMA.FTZ R10, R13, R4, R10 ;  /* 0x000000040d0a7223 */ /* 0x000fe2000001000a */
[----:B------:R-:W-:Y:S01]  /*ca00*/  F2FP.PACK_AB R13, R7, R8 ;  /* 0x00000008070d723e */ /* 0x000fe200000000ff */
[-C--:B------:R-:W-:Y:S02]  /*ca10*/  FFMA.FTZ R2, R0, R15.reuse, -R2 ;  /* 0x0000000f00027223 */ /* 0x080fe40000010802 */
[----:B------:R-:W-:Y:S01]  /*ca20*/  FFMA.FTZ R3, R14, R15, R3 ;  /* 0x0000000f0e037223 */ /* 0x000fe20000010003 */
[----:B------:R-:W-:-:S02]  /*ca30*/  F2FP.PACK_AB R15, R9, R6 ;  /* 0x00000006090f723e */ /* 0x000fc400000000ff */
[----:B------:R-:W-:Y:S02]  /*ca40*/  F2FP.PACK_AB R12, R10, R5 ;  /* 0x000000050a0c723e */ /* 0x000fe400000000ff */
[----:B------:R-:W-:Y:S02]  /*ca50*/  F2FP.PACK_AB R14, R3, R2 ;  /* 0x00000002030e723e */ /* 0x000fe400000000ff */
.L_x_1427:
[----:B------:R-:W-:Y:S05]  /*ca60*/  BSYNC B0 ;  /* 0x0000000000007941 */ /* 0x000fea0003800000 */
.L_x_1426:
[----:B-----5:R4:W-:Y:S01]  /*ca70*/  STS.128 [R170+0x2800], R12 ;  /* 0x0028000caa007388 */ /* 0x0209e20000000c00 */
[----:B------:R-:W-:Y:S05]  /*ca80*/  BRA `(.L_x_1417) ;  /* 0x0000273000007947 */ /* 0x000fea0003800000 */
.L_x_1404:
        /* <DEDUP_REMOVED lines=22> */
[----:B------:R-:W-:Y:S01]  /*cbf0*/  @P0 SHF.R.S32.HI R12, RZ, 0x1, R158 ;  /* 0x00000001ff0c0819 */ /* 0x000fe2000001149e */
[----:B------:R-:W4:Y:S01]  /*cc00*/  LDG.E.128 R16, [R16.64] ;  /* 0x0000000610107981 */ /* 0x000f22000c1e1d00 */
[----:B------:R-:W-:Y:S02]  /*cc10*/  LEA.HI.X R7, R5, c[0x0][0x2b4], R4, 0x1, P1 ;  /* 0x0000ad0005077a11 */ /* 0x000fe400008f0c04 */
[----:B------:R-:W-:Y:S02]  /*cc20*/  MOV R13, RZ ;  /* 0x000000ff000d7202 */ /* 0x000fe40000000f00 */
[----:B------:R-:W-:-:S02]  /*cc30*/  @P0 IADD3 R13, -R12, RZ, RZ ;  /* 0x000000ff0c0d0210 */ /* 0x000fc40007ffe1ff */
[----:B--2---:R-:W2:Y:S02]  /*cc40*/  LDG.E.128 R4, [R6.64] ;  /* 0x0000000606047981 */ /* 0x004ea4000c1e1d00 */
[----:B------:R-:W-:-:S04]  /*cc50*/  IADD3 R12, P1, R13, R0, RZ ;  /* 0x000000000d0c7210 */ /* 0x000fc80007f3e0ff */
[----:B------:R-:W-:Y:S02]  /*cc60*/  LEA.HI.X.SX32 R13, R13, R2, 0x1, P1 ;  /* 0x000000020d0d7211 */ /* 0x000fe400008f0eff */
[----:B------:R-:W-:-:S04]  /*cc70*/  LEA R14, P1, R12, c[0x0][0x2a8], 0x1 ;  /* 0x0000aa000c0e7a11 */ /* 0x000fc800078208ff */
[----:B------:R-:W-:-:S06]  /*cc80*/  LEA.HI.X R15, R12, c[0x0][0x2ac], R13, 0x1, P1 ;  /* 0x0000ab000c0f7a11 */ /* 0x000fcc00008f0c0d */
[----:B---3--:R-:W3:Y:S01]  /*cc90*/  LDG.E.128 R12, [R14.64] ;  /* 0x000000060e0c7981 */ /* 0x008ee2000c1e1d00 */
[----:B----4-:R-:W-:Y:S01]  /*cca0*/  MOV R26, R19 ;  /* 0x00000013001a7202 */ /* 0x010fe20000000f00 */
[--C-:B--2---:R-:W-:Y:S02]  /*ccb0*/  HADD2.F32 R19, -RZ, R5.reuse.H0_H0 ;  /* 0x20000005ff137230 */ /* 0x104fe40000004100 */
[----:B------:R-:W-:Y:S02]  /*ccc0*/  HADD2.F32 R27, -RZ, R5.H1_H1 ;  /* 0x30000005ff1b7230 */ /* 0x000fe40000004100 */
[--C-:B------:R-:W-:Y:S02]  /*ccd0*/  HADD2.F32 R5, -RZ, R7.reuse.H0_H0 ;  /* 0x20000007ff057230 */ /* 0x100fe40000004100 */
[----:B------:R-:W-:Y:S02]  /*cce0*/  HADD2.F32 R7, -RZ, R7.H1_H1 ;  /* 0x30000007ff077230 */ /* 0x000fe40000004100 */
[----:B------:R-:W-:Y:S01]  /*ccf0*/  HADD2.F32 R32, -RZ, R26.H0_H0 ;  /* 0x2000001aff207230 */ /* 0x000fe20000004100 */
[----:B------:R-:W-:Y:S01]  /*cd00*/  @!P0 FADD.FTZ R5, -R5, -RZ ;  /* 0x800000ff05058221 */ /* 0x000fe20000010100 */
[--C-:B------:R-:W-:Y:S01]  /*cd10*/  HADD2.F32 R28, -RZ, R4.reuse.H0_H0 ;  /* 0x20000004ff1c7230 */ /* 0x100fe20000004100 */
[----:B------:R-:W-:Y:S01]  /*cd20*/  @!P0 FADD.FTZ R7, -R7, -RZ ;  /* 0x800000ff07078221 */ /* 0x000fe20000010100 */
[----:B------:R-:W-:-:S02]  /*cd30*/  HADD2.F32 R29, -RZ, R4.H1_H1 ;  /* 0x30000004ff1d7230 */ /* 0x000fc40000004100 */
[----:B------:R-:W-:Y:S02]  /*cd40*/  HADD2.F32 R26, -RZ, R26.H1_H1 ;  /* 0x3000001aff1a7230 */ /* 0x000fe40000004100 */
[--C-:B------:R-:W-:Y:S02]  /*cd50*/  HADD2.F32 R4, -RZ, R6.reuse.H0_H0 ;  /* 0x20000006ff047230 */ /* 0x100fe40000004100 */
[----:B------:R-:W-:Y:S01]  /*cd60*/  HADD2.F32 R6, -RZ, R6.H1_H1 ;  /* 0x30000006ff067230 */ /* 0x000fe20000004100 */
[----:B------:R-:W-:Y:S01]  /*cd70*/  FMUL.FTZ R32, R32, R5 ;  /* 0x0000000520207220 */ /* 0x000fe20000410000 */
[--C-:B------:R-:W-:Y:S01]  /*cd80*/  HADD2.F32 R5, -RZ, R18.reuse.H1_H1 ;  /* 0x30000012ff057230 */ /* 0x100fe20000004100 */
[----:B------:R-:W-:Y:S01]  /*cd90*/  FMUL.FTZ R26, R26, R7 ;  /* 0x000000071a1a7220 */ /* 0x000fe20000410000 */
[----:B------:R-:W-:Y:S01]  /*cda0*/  HADD2.F32 R7, -RZ, R18.H0_H0 ;  /* 0x20000012ff077230 */ /* 0x000fe20000004100 */
        /* <DEDUP_REMOVED lines=8> */
[----:B------:R-:W-:Y:S01]  /*ce30*/  FMUL.FTZ R6, R5, R6 ;  /* 0x0000000605067220 */ /* 0x000fe20000410000 */
[----:B-----5:R-:W-:Y:S01]  /*ce40*/  HADD2.F32 R5, -RZ, R21.H0_H0 ;  /* 0x20000015ff057230 */ /* 0x020fe20000004100 */
[----:B------:R-:W-:Y:S01]  /*ce50*/  @!P0 FADD.FTZ R27, -R27, -RZ ;  /* 0x800000ff1b1b8221 */ /* 0x000fe20000010100 */
[----:B---3--:R-:W-:Y:S01]  /*ce60*/  HADD2.F32 R7, -RZ, R13.H0_H0 ;  /* 0x2000000dff077230 */ /* 0x008fe20000004100 */
[----:B------:R-:W-:-:S02]  /*ce70*/  @!P0 FADD.FTZ R29, -R29, -RZ ;  /* 0x800000ff1d1d8221 */ /* 0x000fc40000010100 */
[----:B------:R-:W-:Y:S02]  /*ce80*/  FMUL.FTZ R30, R30, R19 ;  /* 0x000000131e1e7220 */ /* 0x000fe40000410000 */
[----:B------:R-:W-:Y:S01]  /*ce90*/  @!P0 FADD.FTZ R28, -R28, -RZ ;  /* 0x800000ff1c1c8221 */ /* 0x000fe20000010100 */
[--C-:B------:R-:W-:Y:S01]  /*cea0*/  HADD2.F32 R31, -RZ, R14.reuse.H1_H1 ;  /* 0x3000000eff1f7230 */ /* 0x100fe20000004100 */
[----:B------:R-:W-:Y:S01]  /*ceb0*/  FMUL.FTZ R34, R34, R27 ;  /* 0x0000001b22227220 */ /* 0x000fe20000410000 */
[----:B------:R-:W-:Y:S01]  /*cec0*/  HADD2.F32 R27, -RZ, R14.H0_H0 ;  /* 0x2000000eff1b7230 */ /* 0x000fe20000004100 */
[----:B------:R-:W-:Y:S01]  /*ced0*/  FMUL.FTZ R29, R16, R29 ;  /* 0x0000001d101d7220 */ /* 0x000fe20000410000 */
[----:B------:R-:W-:Y:S01]  /*cee0*/  HADD2.F32 R16, -RZ, R13.H1_H1 ;  /* 0x3000000dff107230 */ /* 0x000fe20000004100 */
[----:B------:R-:W-:Y:S01]  /*cef0*/  FMUL.FTZ R28, R17, R28 ;  /* 0x0000001c111c7220 */ /* 0x000fe20000410000 */
[----:B------:R-:W-:Y:S01]  /*cf00*/  HADD2.F32 R17, -RZ, R23.H0_H0 ;  /* 0x20000017ff117230 */ /* 0x000fe20000004100 */
[----:B------:R-:W-:Y:S01]  /*cf10*/  FFMA.FTZ R5, R5, R7, R30 ;  /* 0x0000000705057223 */ /* 0x000fe2000001001e */
[----:B------:R-:W-:-:S02]  /*cf20*/  HADD2.F32 R13, -RZ, R15.H0_H0 ;  /* 0x2000000fff0d7230 */ /* 0x000fc40000004100 */
[----:B------:R-:W-:Y:S02]  /*cf30*/  HADD2.F32 R19, -RZ, R12.H0_H0 ;  /* 0x2000000cff137230 */ /* 0x000fe40000004100 */
[----:B------:R-:W-:Y:S02]  /*cf40*/  HADD2.F32 R7, -RZ, R20.H0_H0 ;  /* 0x20000014ff077230 */ /* 0x000fe40000004100 */
[----:B------:R-:W-:Y:S02]  /*cf50*/  HADD2.F32 R14, -RZ, R22.H0_H0 ;  /* 0x20000016ff0e7230 */ /* 0x000fe40000004100 */
[----:B------:R-:W-:Y:S02]  /*cf60*/  HADD2.F32 R21, -RZ, R21.H1_H1 ;  /* 0x30000015ff157230 */ /* 0x000fe40000004100 */
[----:B------:R-:W-:Y:S02]  /*cf70*/  HADD2.F32 R15, -RZ, R15.H1_H1 ;  /* 0x3000000fff0f7230 */ /* 0x000fe40000004100 */
        /* <DEDUP_REMOVED lines=15> */
.L_x_1433:
[----:B------:R-:W-:Y:S05]  /*d070*/  BSYNC B0 ;  /* 0x0000000000007941 */ /* 0x000fea0003800000 */
.L_x_1432:
[----:B-----5:R4:W-:Y:S04]  /*d080*/  STS.64 [R170], R20 ;  /* 0x00000014aa007388 */ /* 0x0209e80000000a00 */
[----:B------:R4:W-:Y:S02]  /*d090*/  STS.64 [R170+0x8], R22 ;  /* 0x00000816aa007388 */ /* 0x0009e40000000a00 */
.L_x_1431:
[----:B------:R-:W-:Y:S05]  /*d0a0*/  BSYNC B1 ;  /* 0x0000000000017941 */ /* 0x000fea0003800000 */
.L_x_1430:
[----:B------:R1:W-:Y:S01]  /*d0b0*/  @P5 STS.128 [R170+0x1000], RZ ;  /* 0x001000ffaa005388 */ /* 0x0003e20000000c00 */
[----:B------:R-:W-:Y:S01]  /*d0c0*/  BSSY B1, `(.L_x_1434) ;  /* 0x000005a000017945 */ /* 0x000fe20003800000 */
[----:B------:R-:W-:Y:S05]  /*d0d0*/  @P5 BRA `(.L_x_1435) ;  /* 0x0000058000005947 */ /* 0x000fea0003800000 */
[----:B----4-:R4:W5:Y:S01]  /*d0e0*/  LDG.E.128 R20, [R24.64+0x40] ;  /* 0x0000400618147981 */ /* 0x010962000c1e1d00 */
        /* <DEDUP_REMOVED lines=14> */
[----:B--2---:R-:W2:Y:S01]  /*d1d0*/  LDG.E.128 R16, [R16.64+0x40] ;  /* 0x0000400610107981 */ /* 0x004ea2000c1e1d00 */
[----:B------:R-:W-:Y:S02]  /*d1e0*/  LEA.HI.X R7, R5, c[0x0][0x2b4], R4, 0x1, P1 ;  /* 0x0000ad0005077a11 */ /* 0x000fe400008f0c04 */
[----:B------:R-:W-:Y:S02]  /*d1f0*/  MOV R13, RZ ;  /* 0x000000ff000d7202 */ /* 0x000fe40000000f00 */
[----:B------:R-:W-:-:S02]  /*d200*/  @P0 IADD3 R13, -R12, RZ, RZ ;  /* 0x000000ff0c0d0210 */ /* 0x000fc40007ffe1ff */
[----:B---3--:R-:W3:Y:S02]  /*d210*/  LDG.E.128 R4, [R6.64+0x40] ;  /* 0x0000400606047981 */ /* 0x008ee4000c1e1d00 */
[----:B------:R-:W-:-:S04]  /*d220*/  IADD3 R12, P1, R13, R0, RZ ;  /* 0x000000000d0c7210 */ /* 0x000fc80007f3e0ff */
[----:B------:R-:W-:Y:S02]  /*d230*/  LEA.HI.X.SX32 R13, R13, R2, 0x1, P1 ;  /* 0x000000020d0d7211 */ /* 0x000fe400008f0eff */
[----:B------:R-:W-:-:S04]  /*d240*/  LEA R14, P1, R12, c[0x0][0x2a8], 0x1 ;  /* 0x0000aa000c0e7a11 */ /* 0x000fc800078208ff */
[----:B------:R-:W-:-:S06]  /*d250*/  LEA.HI.X R15, R12, c[0x0][0x2ac], R13, 0x1, P1 ;  /* 0x0000ab000c0f7a11 */ /* 0x000fcc00008f0c0d */
[----:B----4-:R-:W4:Y:S01]  /*d260*/  LDG.E.128 R12, [R14.64+0x40] ;  /* 0x000040060e0c7981 */ /* 0x010f22000c1e1d00 */
[----:B--2---:R-:W-:Y:S01]  /*d270*/  MOV R26, R19 ;  /* 0x00000013001a7202 */ /* 0x004fe20000000f00 */
[--C-:B---3--:R-:W-:Y:S02]  /*d280*/  HADD2.F32 R19, -RZ, R5.reuse.H0_H0 ;  /* 0x20000005ff137230 */ /* 0x108fe40000004100 */
        /* <DEDUP_REMOVED lines=26> */
[----:B----4-:R-:W-:Y:S01]  /*d430*/  HADD2.F32 R7, -RZ, R13.H0_H0 ;  /* 0x2000000dff077230 */ /* 0x010fe20000004100 */
        /* <DEDUP_REMOVED lines=32> */
.L_x_1437:
[----:B------:R-:W-:Y:S05]  /*d640*/  BSYNC B0 ;  /* 0x0000000000007941 */ /* 0x000fea0003800000 */
.L_x_1436:
[----:B-----5:R1:W-:Y:S02]  /*d650*/  STS.128 [R170+0x1000], R20 ;  /* 0x00100014aa007388 */ /* 0x0203e40000000c00 */
.L_x_1435:
[----:B------:R-:W-:Y:S05]  /*d660*/  BSYNC B1 ;  /* 0x0000000000017941 */ /* 0x000fea0003800000 */
.L_x_1434:
[----:B------:R-:W-:-:S13]  /*d670*/  ISETP.NE.AND P0, PT, R152, RZ, PT ;  /* 0x000000ff9800720c */ /* 0x000fda0003f05270 */
[----:B------:R1:W-:Y:S01]  /*d680*/  @P0 STS.128 [R170+0x2000], RZ ;  /* 0x002000ffaa000388 */ /* 0x0003e20000000c00 */
[----:B------:R-:W-:Y:S05]  /*d690*/  @P0 BRA `(.L_x_1429) ;  /* 0x0000058000000947 */ /* 0x000fea0003800000 */
[----:B-1--4-:R1:W5:Y:S01]  /*d6a0*/  LDG.E.128 R20, [R24.64+0x80] ;  /* 0x0000800618147981 */ /* 0x012362000c1e1d00 */
        /* <DEDUP_REMOVED lines=9> */
[----:B------:R-:W-:Y:S02]  /*d740*/  IADD3 R5, P1, R7, R0, RZ ;  /* 0x0000000007057210 */ /* 0x000fe40007f3e0ff */
[----:B------:R-:W-:Y:S01]  /*d750*/  @P0 SHF.R.S32.HI R12, RZ, 0x1, R158 ;  /* 0x00000001ff0c0819 */ /* 0x000fe2000001149e */
[----:B------:R-:W-:Y:S01]  /*d760*/  IMAD.WIDE R16, R13, 0x2, R24 ;  /* 0x000000020d107825 */ /* 0x000fe200078e0218 */
[----:B------:R-:W-:Y:S02]  /*d770*/  LEA.HI.X.SX32 R4, R7, R2, 0x1, P1 ;  /* 0x0000000207047211 */ /* 0x000fe400008f0eff */
[----:B------:R-:W-:-:S02]  /*d780*/  LEA R6, P1, R5, c[0x0][0x2b0], 0x1 ;  /* 0x0000ac0005067a11 */ /* 0x000fc400078208ff */
[----:B------:R-:W-:Y:S01]  /*d790*/  MOV R13, RZ ;  /* 0x000000ff000d7202 */ /* 0x000fe20000000f00 */
[----:B------:R-:W4:Y:S01]  /*d7a0*/  LDG.E.128 R16, [R16.64+0x80] ;  /* 0x0000800610107981 */ /* 0x000f22000c1e1d00 */
[----:B------:R-:W-:Y:S02]  /*d7b0*/  LEA.HI.X R7, R5, c[0x0][0x2b4], R4, 0x1, P1 ;  /* 0x0000ad0005077a11 */ /* 0x000fe400008f0c04 */
[----:B------:R-:W-:-:S04]  /*d7c0*/  @P0 IADD3 R13, -R12, RZ, RZ ;  /* 0x000000ff0c0d0210 */ /* 0x000fc80007ffe1ff */
[----:B--2---:R-:W2:Y:S01]  /*d7d0*/  LDG.E.128 R4, [R6.64+0x80] ;  /* 0x0000800606047981 */ /* 0x004ea2000c1e1d00 */
[----:B------:R-:W-:-:S04]  /*d7e0*/  IADD3 R12, P1, R13, R0, RZ ;  /* 0x000000000d0c7210 */ /* 0x000fc80007f3e0ff */
[----:B------:R-:W-:Y:S02]  /*d7f0*/  LEA.HI.X.SX32 R13, R13, R2, 0x1, P1 ;  /* 0x000000020d0d7211 */ /* 0x000fe400008f0eff */
[----:B------:R-:W-:-:S04]  /*d800*/  LEA R14, P1, R12, c[0x0][0x2a8], 0x1 ;  /* 0x0000aa000c0e7a11 */ /* 0x000fc800078208ff */
[----:B------:R-:W-:-:S06]  /*d810*/  LEA.HI.X R15, R12, c[0x0][0x2ac], R13, 0x1, P1 ;  /* 0x0000ab000c0f7a11 */ /* 0x000fcc00008f0c0d */
[----:B---3--:R-:W3:Y:S01]  /*d820*/  LDG.E.128 R12, [R14.64+0x80] ;  /* 0x000080060e0c7981 */ /* 0x008ee2000c1e1d00 */
[----:B-1--4-:R-:W-:Y:S01]  /*d830*/  MOV R24, R19 ;  /* 0x0000001300187202 */ /* 0x012fe20000000f00 */
[----:B------:R-:W-:Y:S02]  /*d840*/  HADD2.F32 R28, -RZ, R16.H0_H0 ;  /* 0x20000010ff1c7230 */ /* 0x000fe40000004100 */
[--C-:B--2---:R-:W-:Y:S02]  /*d850*/  HADD2.F32 R19, -RZ, R4.reuse.H0_H0 ;  /* 0x20000004ff137230 */ /* 0x104fe40000004100 */
[----:B------:R-:W-:Y:S02]  /*d860*/  HADD2.F32 R25, -RZ, R4.H1_H1 ;  /* 0x30000004ff197230 */ /* 0x000fe40000004100 */
[--C-:B------:R-:W-:Y:S01]  /*d870*/  HADD2.F32 R4, -RZ, R5.reuse.H0_H0 ;  /* 0x20000005ff047230 */ /* 0x100fe20000004100 */
[----:B------:R-:W-:Y:S01]  /*d880*/  @!P0 FADD.FTZ R19, -R19, -RZ ;  /* 0x800000ff13138221 */ /* 0x000fe20000010100 */
[----:B------:R-:W-:-:S02]  /*d890*/  HADD2.F32 R26, -RZ, R5.H1_H1 ;  /* 0x30000005ff1a7230 */ /* 0x000fc40000004100 */
[--C-:B------:R-:W-:Y:S02]  /*d8a0*/  HADD2.F32 R5, -RZ, R6.reuse.H0_H0 ;  /* 0x20000006ff057230 */ /* 0x100fe40000004100 */
[----:B------:R-:W-:Y:S02]  /*d8b0*/  HADD2.F32 R27, -RZ, R6.H1_H1 ;  /* 0x30000006ff1b7230 */ /* 0x000fe40000004100 */
[----:B------:R-:W-:Y:S01]  /*d8c0*/  HADD2.F32 R6, -RZ, R7.H0_H0 ;  /* 0x20000007ff067230 */ /* 0x000fe20000004100 */
[----:B------:R-:W-:Y:S01]  /*d8d0*/  @!P0 FADD.FTZ R4, -R4, -RZ ;  /* 0x800000ff04048221 */ /* 0x000fe20000010100 */
[----:B------:R-:W-:Y:S01]  /*d8e0*/  HADD2.F32 R29, -RZ, R17.H0_H0 ;  /* 0x20000011ff1d7230 */ /* 0x000fe20000004100 */
[----:B------:R-:W-:Y:S01]  /*d8f0*/  FMUL.FTZ R28, R28, R19 ;  /* 0x000000131c1c7220 */ /* 0x000fe20000410000 */
[----:B------:R-:W-:Y:S01]  /*d900*/  HADD2.F32 R16, -RZ, R16.H1_H1 ;  /* 0x30000010ff107230 */ /* 0x000fe20000004100 */
[----:B------:R-:W-:Y:S01]  /*d910*/  @!P0 FADD.FTZ R25, -R25, -RZ ;  /* 0x800000ff19198221 */ /* 0x000fe20000010100 */
[----:B------:R-:W-:Y:S01]  /*d920*/  HADD2.F32 R19, -RZ, R24.H0_H0 ;  /* 0x20000018ff137230 */ /* 0x000fe20000004100 */
[----:B------:R-:W-:Y:S01]  /*d930*/  @!P0 FADD.FTZ R6, -R6, -RZ ;  /* 0x800000ff06068221 */ /* 0x000fe20000010100 */
[----:B------:R-:W-:Y:S01]  /*d940*/  HADD2.F32 R7, -RZ, R7.H1_H1 ;  /* 0x30000007ff077230 */ /* 0x000fe20000004100 */
[----:B------:R-:W-:Y:S01]  /*d950*/  FMUL.FTZ R29, R29, R4 ;  /* 0x000000041d1d7220 */ /* 0x000fe20000410000 */
[----:B------:R-:W-:Y:S01]  /*d960*/  HADD2.F32 R4, -RZ, R18.H0_H0 ;  /* 0x20000012ff047230 */ /* 0x000fe20000004100 */
[----:B------:R-:W-:Y:S01]  /*d970*/  FMUL.FTZ R16, R16, R25 ;  /* 0x0000001910107220 */ /* 0x000fe20000410000 */
[----:B------:R-:W-:Y:S01]  /*d980*/  HADD2.F32 R17, -RZ, R17.H1_H1 ;  /* 0x30000011ff117230 */ /* 0x000fe20000004100 */
[----:B------:R-:W-:Y:S01]  /*d990*/  @!P0 FADD.FTZ R5, -R5, -RZ ;  /* 0x800000ff05058221 */ /* 0x000fe20000010100 */
[--C-:B-----5:R-:W-:Y:S01]  /*d9a0*/  HADD2.F32 R25, -RZ, R20.reuse.H1_H1 ;  /* 0x30000014ff197230 */ /* 0x120fe20000004100 */
[----:B------:R-:W-:Y:S01]  /*d9b0*/  FMUL.FTZ R6, R19, R6 ;  /* 0x0000000613067220 */ /* 0x000fe20000410000 */
[----:B------:R-:W-:Y:S01]  /*d9c0*/  HADD2.F32 R19, -RZ, R20.H0_H0 ;  /* 0x20000014ff137230 */ /* 0x000fe20000004100 */
[----:B------:R-:W-:Y:S01]  /*d9d0*/  @!P0 FADD.FTZ R26, -R26, -RZ ;  /* 0x800000ff1a1a8221 */ /* 0x000fe20000010100 */
[----:B------:R-:W-:Y:S01]  /*d9e0*/  HADD2.F32 R18, -RZ, R18.H1_H1 ;  /* 0x30000012ff127230 */ /* 0x000fe20000004100 */
[----:B------:R-:W-:Y:S01]  /*d9f0*/  @!P0 FADD.FTZ R27, -R27, -RZ ;  /* 0x800000ff1b1b8221 */ /* 0x000fe20000010100 */
[----:B------:R-:W-:Y:S01]  /*da00*/  HADD2.F32 R24, -RZ, R24.H1_H1 ;  /* 0x30000018ff187230 */ /* 0x000fe20000004100 */
[----:B------:R-:W-:Y:S01]  /*da10*/  @!P0 FADD.FTZ R7, -R7, -RZ ;  /* 0x800000ff07078221 */ /* 0x000fe20000010100 */
[--C-:B---3--:R-:W-:Y:S01]  /*da20*/  HADD2.F32 R20, -RZ, R12.reuse.H1_H1 ;  /* 0x3000000cff147230 */ /* 0x108fe20000004100 */
[----:B------:R-:W-:Y:S01]  /*da30*/  FMUL.FTZ R5, R4, R5 ;  /* 0x0000000504057220 */ /* 0x000fe20000410000 */
[----:B------:R-:W-:Y:S01]  /*da40*/  HADD2.F32 R4, -RZ, R12.H0_H0 ;  /* 0x2000000cff047230 */ /* 0x000fe20000004100 */
[----:B------:R-:W-:Y:S01]  /*da50*/  FMUL.FTZ R17, R17, R26 ;  /* 0x0000001a11117220 */ /* 0x000fe20000410000 */
[--C-:B------:R-:W-:Y:S01]  /*da60*/  HADD2.F32 R12, -RZ, R13.reuse.H0_H0 ;  /* 0x2000000dff0c7230 */ /* 0x100fe20000004100 */
[----:B------:R-:W-:Y:S01]  /*da70*/  FMUL.FTZ R27, R18, R27 ;  /* 0x0000001b121b7220 */ /* 0x000fe20000410000 */
[----:B------:R-:W-:Y:S01]  /*da80*/  HADD2.F32 R26, -RZ, R13.H1_H1 ;  /* 0x3000000dff1a7230 */ /* 0x000fe20000004100 */
[----:B------:R-:W-:Y:S01]  /*da90*/  FMUL.FTZ R7, R24, R7 ;  /* 0x0000000718077220 */ /* 0x000fe20000410000 */
[--C-:B------:R-:W-:Y:S01]  /*daa0*/  HADD2.F32 R13, -RZ, R15.reuse.H0_H0 ;  /* 0x2000000fff0d7230 */ /* 0x100fe20000004100 */
[----:B------:R-:W-:Y:S01]  /*dab0*/  FFMA.FTZ R25, R25, R20, R16 ;  /* 0x0000001419197223 */ /* 0x000fe20000010010 */
[----:B------:R-:W-:-:S02]  /*dac0*/  HADD2.F32 R30, -RZ, R15.H1_H1 ;  /* 0x3000000fff1e7230 */ /* 0x000fc40000004100 */
[----:B------:R-:W-:Y:S02]  /*dad0*/  HADD2.F32 R18, -RZ, R21.H0_H0 ;  /* 0x20000015ff127230 */ /* 0x000fe40000004100 */
[----:B------:R-:W-:Y:S02]  /*dae0*/  HADD2.F32 R24, -RZ, R14.H0_H0 ;  /* 0x2000000eff187230 */ /* 0x000fe40000004100 */
[----:B------:R-:W-:Y:S02]  /*daf0*/  HADD2.F32 R15, -RZ, R22.H0_H0 ;  /* 0x20000016ff0f7230 */ /* 0x000fe40000004100 */
[----:B------:R-:W-:Y:S02]  /*db00*/  HADD2.F32 R16, -RZ, R23.H0_H0 ;  /* 0x20000017ff107230 */ /* 0x000fe40000004100 */
[----:B------:R-:W-:Y:S02]  /*db10*/  HADD2.F32 R14, -RZ, R14.H1_H1 ;  /* 0x3000000eff0e7230 */ /* 0x000fe40000004100 */
[----:B------:R-:W-:-:S02]  /*db20*/  HADD2.F32 R21, -RZ, R21.H1_H1 ;  /* 0x30000015ff157230 */ /* 0x000fc40000004100 */
[----:B------:R-:W-:Y:S02]  /*db30*/  HADD2.F32 R22, -RZ, R22.H1_H1 ;  /* 0x30000016ff167230 */ /* 0x000fe40000004100 */
[----:B------:R-:W-:Y:S01]  /*db40*/  HADD2.F32 R23, -RZ, R23.H1_H1 ;  /* 0x30000017ff177230 */ /* 0x000fe20000004100 */
[----:B------:R-:W-:Y:S02]  /*db50*/  FFMA.FTZ R4, R19, R4, R28 ;  /* 0x0000000413047223 */ /* 0x000fe4000001001c */
[----:B------:R-:W-:Y:S02]  /*db60*/  FFMA.FTZ R12, R18, R12, R29 ;  /* 0x0000000c120c7223 */ /* 0x000fe4000001001d */
[----:B------:R-:W-:Y:S02]  /*db70*/  FFMA.FTZ R17, R21, R26, R17 ;  /* 0x0000001a15117223 */ /* 0x000fe40000010011 */
[----:B------:R-:W-:Y:S02]  /*db80*/  FFMA.FTZ R5, R15, R24, R5 ;  /* 0x000000180f057223 */ /* 0x000fe40000010005 */
[----:B------:R-:W-:-:S02]  /*db90*/  FFMA.FTZ R14, R22, R14, R27 ;  /* 0x0000000e160e7223 */ /* 0x000fc4000001001b */
[----:B------:R-:W-:Y:S02]  /*dba0*/  FFMA.FTZ R6, R16, R13, R6 ;  /* 0x0000000d10067223 */ /* 0x000fe40000010006 */
[----:B------:R-:W-:Y:S01]  /*dbb0*/  FFMA.FTZ R7, R23, R30, R7 ;  /* 0x0000001e17077223 */ /* 0x000fe20000010007 */
[----:B------:R-:W-:Y:S02]  /*dbc0*/  F2FP.PACK_AB R20, R25, R4 ;  /* 0x000000041914723e */ /* 0x000fe400000000ff */
[----:B------:R-:W-:Y:S02]  /*dbd0*/  F2FP.PACK_AB R21, R17, R12 ;  /* 0x0000000c1115723e */ /* 0x000fe400000000ff */
[----:B------:R-:W-:Y:S02]  /*dbe0*/  F2FP.PACK_AB R22, R14, R5 ;  /* 0x000000050e16723e */ /* 0x000fe400000000ff */
[----:B------:R-:W-:Y:S02]  /*dbf0*/  F2FP.PACK_AB R23, R7, R6 ;  /* 0x000000060717723e */ /* 0x000fe400000000ff */
.L_x_1439:
[----:B------:R-:W-:Y:S05]  /*dc00*/  BSYNC B0 ;  /* 0x0000000000007941 */ /* 0x000fea0003800000 */
.L_x_1438:
[----:B-----5:R4:W-:Y:S02]  /*dc10*/  STS.128 [R170+0x2000], R20 ;  /* 0x00200014aa007388 */ /* 0x0209e40000000c00 */
.L_x_1429:
[----:B------:R-:W-:Y:S05]  /*dc20*/  BSYNC B2 ;  /* 0x0000000000027941 */ /* 0x000fea0003800000 */
.L_x_1428:
[----:B-12-4-:R-:W-:-:S04]  /*dc30*/  IADD3 R24, R174, 0x20, RZ ;  /* 0x00000020ae187810 */ /* 0x016fc80007ffe0ff */
[----:B------:R-:W-:-:S04]  /*dc40*/  ISETP.GE.AND P0, PT, R24, R3, PT ;  /* 0x000000031800720c */ /* 0x000fc80003f06270 */
[----:B------:R-:W-:-:S13]  /*dc50*/  ISETP.LT.OR P0, PT, R131, -0x83, P0 ;  /* 0xffffff7d8300780c */ /* 0x000fda0000701670 */
[----:B------:R-:W-:Y:S05]  /*dc60*/  @P0 BRA `(.L_x_1417) ;  /* 0x0000155000000947 */ /* 0x000fea0003800000 */
[----:B------:R-:W-:Y:S01]  /*dc70*/  ISETP.GE.AND P0, PT, R116, c[0x0][0x220], PT ;  /* 0x0000880074007a0c */ /* 0x000fe20003f06270 */
[----:B------:R-:W-:-:S12]  /*dc80*/  BSSY B1, `(.L_x_1440) ;  /* 0x000005b000017945 */ /* 0x000fd80003800000 */
[----:B------:R1:W-:Y:S01]  /*dc90*/  @P0 STS.128 [R170+0x800], RZ ;  /* 0x000800ffaa000388 */ /* 0x0003e20000000c00 */
[----:B------:R-:W-:Y:S05]  /*dca0*/  @P0 BRA `(.L_x_1441) ;  /* 0x0000058000000947 */ /* 0x000fea0003800000 */
[----:B------:R2:W5:Y:S01]  /*dcb0*/  LDG.E.128 R20, [R8.64] ;  /* 0x0000000608147981 */ /* 0x000562000c1e1d00 */
        /* <DEDUP_REMOVED lines=16> */
[----:B------:R-:W4:Y:S01]  /*ddc0*/  LDG.E.128 R16, [R16.64] ;  /* 0x0000000610107981 */ /* 0x000f22000c1e1d00 */
[----:B------:R-:W-:Y:S02]  /*ddd0*/  LEA.HI.X R7, R4, c[0x0][0x2b4], R5, 0x1, P1 ;  /* 0x0000ad0004077a11 */ /* 0x000fe400008f0c05 */
[----:B------:R-:W-:-:S04]  /*dde0*/  @P0 IADD3 R14, -R3, RZ, RZ ;  /* 0x000000ff030e0210 */ /* 0x000fc80007ffe1ff */
[----:B--2---:R-:W2:Y:S01]  /*ddf0*/  LDG.E.128 R4, [R6.64] ;  /* 0x0000000606047981 */ /* 0x004ea2000c1e1d00 */
[----:B------:R-:W-:-:S04]  /*de00*/  IADD3 R13, P1, R14, R13, RZ ;  /* 0x0000000d0e0d7210 */ /* 0x000fc80007f3e0ff */
[----:B------:R-:W-:Y:S02]  /*de10*/  LEA.HI.X.SX32 R12, R14, R12, 0x1, P1 ;  /* 0x0000000c0e0c7211 */ /* 0x000fe400008f0eff */
[----:B------:R-:W-:-:S04]  /*de20*/  LEA R14, P1, R13, c[0x0][0x2a8], 0x1 ;  /* 0x0000aa000d0e7a11 */ /* 0x000fc800078208ff */
[----:B------:R-:W-:-:S06]  /*de30*/  LEA.HI.X R15, R13, c[0x0][0x2ac], R12, 0x1, P1 ;  /* 0x0000ab000d0f7a11 */ /* 0x000fcc00008f0c0c */
[----:B---3--:R-:W3:Y:S01]  /*de40*/  LDG.E.128 R12, [R14.64] ;  /* 0x000000060e0c7981 */ /* 0x008ee2000c1e1d00 */
[----:B----4-:R-:W-:Y:S02]  /*de50*/  HADD2.F32 R28, -RZ, R16.H0_H0 ;  /* 0x20000010ff1c7230 */ /* 0x010fe40000004100 */
        /* <DEDUP_REMOVED lines=12> */
[----:B------:R-:W-:Y:S01]  /*df20*/  HADD2.F32 R17, -RZ, R17.H1_H1 ;  /* 0x30000011ff117230 */ /* 0x000fe20000004100 */
[----:B------:R-:W-:Y:S01]  /*df30*/  FMUL.FTZ R29, R29, R4 ;  /* 0x000000041d1d7220 */ /* 0x000fe20000410000 */
[--C-:B------:R-:W-:Y:S01]  /*df40*/  HADD2.F32 R3, -RZ, R19.reuse.H0_H0 ;  /* 0x20000013ff037230 */ /* 0x100fe20000004100 */
[----:B------:R-:W-:Y:S01]  /*df50*/  @!P0 FADD.FTZ R26, -R26, -RZ ;  /* 0x800000ff1a1a8221 */ /* 0x000fe20000010100 */
[----:B------:R-:W-:Y:S01]  /*df60*/  HADD2.F32 R4, -RZ, R19.H1_H1 ;  /* 0x30000013ff047230 */ /* 0x000fe20000004100 */
[----:B------:R-:W-:Y:S02]  /*df70*/  @!P0 FADD.FTZ R6, -R6, -RZ ;  /* 0x800000ff06068221 */ /* 0x000fe40000010100 */
[----:B------:R-:W-:-:S02]  /*df80*/  @!P0 FADD.FTZ R7, -R7, -RZ ;  /* 0x800000ff07078221 */ /* 0x000fc40000010100 */
[----:B------:R-:W-:Y:S01]  /*df90*/  FMUL.FTZ R17, R17, R26 ;  /* 0x0000001a11117220 */ /* 0x000fe20000410000 */
[--C-:B------:R-:W-:Y:S01]  /*dfa0*/  HADD2.F32 R26, -RZ, R18.reuse.H0_H0 ;  /* 0x20000012ff1a7230 */ /* 0x100fe20000004100 */
[----:B------:R-:W-:Y:S01]  /*dfb0*/  FMUL.FTZ R6, R3, R6 ;  /* 0x0000000603067220 */ /* 0x000fe20000410000 */
[----:B------:R-:W-:Y:S01]  /*dfc0*/  HADD2.F32 R18, -RZ, R18.H1_H1 ;  /* 0x30000012ff127230 */ /* 0x000fe20000004100 */
[----:B------:R-:W-:Y:S01]  /*dfd0*/  FMUL.FTZ R7, R4, R7 ;  /* 0x0000000704077220 */ /* 0x000fe20000410000 */
[----:B-----5:R-:W-:Y:S01]  /*dfe0*/  HADD2.F32 R3, -RZ, R20.H0_H0 ;  /* 0x20000014ff037230 */ /* 0x020fe20000004100 */
[----:B------:R-:W-:Y:S01]  /*dff0*/  @!P0 FADD.FTZ R5, -R5, -RZ ;  /* 0x800000ff05058221 */ /* 0x000fe20000010100 */
[----:B---3--:R-:W-:Y:S01]  /*e000*/  HADD2.F32 R4, -RZ, R12.H0_H0 ;  /* 0x2000000cff047230 */ /* 0x008fe20000004100 */
[----:B------:R-:W-:Y:S01]  /*e010*/  @!P0 FADD.FTZ R27, -R27, -RZ ;  /* 0x800000ff1b1b8221 */ /* 0x000fe20000010100 */
[----:B------:R-:W-:Y:S01]  /*e020*/  HADD2.F32 R19, -RZ, R20.H1_H1 ;  /* 0x30000014ff137230 */ /* 0x000fe20000004100 */
[----:B------:R-:W-:Y:S01]  /*e030*/  @!P0 FADD.FTZ R25, -R25, -RZ ;  /* 0x800000ff19198221 */ /* 0x000fe20000010100 */
[----:B------:R-:W-:-:S02]  /*e040*/  HADD2.F32 R16, -RZ, R16.H1_H1 ;  /* 0x30000010ff107230 */ /* 0x000fc40000004100 */
[----:B------:R-:W-:Y:S01]  /*e050*/  HADD2.F32 R20, -RZ, R12.H1_H1 ;  /* 0x3000000cff147230 */ /* 0x000fe20000004100 */
[----:B------:R-:W-:Y:S01]  /*e060*/  FMUL.FTZ R5, R26, R5 ;  /* 0x000000051a057220 */ /* 0x000fe20000410000 */
[--C-:B------:R-:W-:Y:S01]  /*e070*/  HADD2.F32 R12, -RZ, R13.reuse.H0_H0 ;  /* 0x2000000dff0c7230 */ /* 0x100fe20000004100 */
[----:B------:R-:W-:Y:S01]  /*e080*/  FMUL.FTZ R27, R18, R27 ;  /* 0x0000001b121b7220 */ /* 0x000fe20000410000 */
[----:B------:R-:W-:Y:S01]  /*e090*/  HADD2.F32 R30, -RZ, R13.H1_H1 ;  /* 0x3000000dff1e7230 */ /* 0x000fe20000004100 */
[----:B------:R-:W-:Y:S01]  /*e0a0*/  FFMA.FTZ R3, R3, R4, R28 ;  /* 0x0000000403037223 */ /* 0x000fe2000001001c */
[--C-:B------:R-:W-:Y:S02]  /*e0b0*/  HADD2.F32 R13, -RZ, R15.reuse.H0_H0 ;  /* 0x2000000fff0d7230 */ /* 0x100fe40000004100 */
[----:B------:R-:W-:Y:S02]  /*e0c0*/  HADD2.F32 R32, -RZ, R15.H1_H1 ;  /* 0x3000000fff207230 */ /* 0x000fe40000004100 */
[----:B------:R-:W-:-:S02]  /*e0d0*/  HADD2.F32 R18, -RZ, R21.H0_H0 ;  /* 0x20000015ff127230 */ /* 0x000fc40000004100 */
[----:B------:R-:W-:Y:S02]  /*e0e0*/  HADD2.F32 R26, -RZ, R14.H0_H0 ;  /* 0x2000000eff1a7230 */ /* 0x000fe40000004100 */
[----:B------:R-:W-:Y:S02]  /*e0f0*/  HADD2.F32 R4, -RZ, R22.H0_H0 ;  /* 0x20000016ff047230 */ /* 0x000fe40000004100 */
[----:B------:R-:W-:Y:S01]  /*e100*/  HADD2.F32 R15, -RZ, R23.H0_H0 ;  /* 0x20000017ff0f7230 */ /* 0x000fe20000004100 */
[----:B------:R-:W-:Y:S01]  /*e110*/  FMUL.FTZ R16, R16, R25 ;  /* 0x0000001910107220 */ /* 0x000fe20000410000 */
[----:B------:R-:W-:Y:S02]  /*e120*/  HADD2.F32 R14, -RZ, R14.H1_H1 ;  /* 0x3000000eff0e7230 */ /* 0x000fe40000004100 */
[----:B------:R-:W-:Y:S02]  /*e130*/  HADD2.F32 R21, -RZ, R21.H1_H1 ;  /* 0x30000015ff157230 */ /* 0x000fe40000004100 */
[----:B------:R-:W-:-:S02]  /*e140*/  HADD2.F32 R22, -RZ, R22.H1_H1 ;  /* 0x30000016ff167230 */ /* 0x000fc40000004100 */
[----:B------:R-:W-:Y:S01]  /*e150*/  HADD2.F32 R23, -RZ, R23.H1_H1 ;  /* 0x30000017ff177230 */ /* 0x000fe20000004100 */
[----:B------:R-:W-:Y:S02]  /*e160*/  FFMA.FTZ R16, R19, R20, R16 ;  /* 0x0000001413107223 */ /* 0x000fe40000010010 */
[----:B------:R-:W-:Y:S02]  /*e170*/  FFMA.FTZ R12, R18, R12, R29 ;  /* 0x0000000c120c7223 */ /* 0x000fe4000001001d */
[----:B------:R-:W-:Y:S02]  /*e180*/  FFMA.FTZ R17, R21, R30, R17 ;  /* 0x0000001e15117223 */ /* 0x000fe40000010011 */
[----:B------:R-:W-:Y:S02]  /*e190*/  FFMA.FTZ R4, R4, R26, R5 ;  /* 0x0000001a04047223 */ /* 0x000fe40000010005 */
[----:B------:R-:W-:Y:S02]  /*e1a0*/  FFMA.FTZ R27, R22, R14, R27 ;  /* 0x0000000e161b7223 */ /* 0x000fe4000001001b */
[----:B------:R-:W-:-:S02]  /*e1b0*/  FFMA.FTZ R6, R15, R13, R6 ;  /* 0x0000000d0f067223 */ /* 0x000fc40000010006 */
[----:B------:R-:W-:Y:S01]  /*e1c0*/  FFMA.FTZ R7, R23, R32, R7 ;  /* 0x0000002017077223 */ /* 0x000fe20000010007 */
[----:B------:R-:W-:Y:S02]  /*e1d0*/  F2FP.PACK_AB R20, R16, R3 ;  /* 0x000000031014723e */ /* 0x000fe400000000ff */
[----:B------:R-:W-:Y:S02]  /*e1e0*/  F2FP.PACK_AB R21, R17, R12 ;  /* 0x0000000c1115723e */ /* 0x000fe400000000ff */
[----:B------:R-:W-:Y:S02]  /*e1f0*/  F2FP.PACK_AB R22, R27, R4 ;  /* 0x000000041b16723e */ /* 0x000fe400000000ff */
[----:B------:R-:W-:Y:S02]  /*e200*/  F2FP.PACK_AB R23, R7, R6 ;  /* 0x000000060717723e */ /* 0x000fe400000000ff */
.L_x_1443:
[----:B------:R-:W-:Y:S05]  /*e210*/  BSYNC B0 ;  /* 0x0000000000007941 */ /* 0x000fea0003800000 */
.L_x_1442:
[----:B-----5:R4:W-:Y:S02]  /*e220*/  STS.128 [R170+0x800], R20 ;  /* 0x00080014aa007388 */ /* 0x0209e40000000c00 */
.L_x_1441:
[----:B------:R-:W-:Y:S05]  /*e230*/  BSYNC B1 ;  /* 0x0000000000017941 */ /* 0x000fea0003800000 */
.L_x_1440:
[----:B------:R1:W-:Y:S01]  /*e240*/  @P5 STS.128 [R170+0x1800], RZ ;  /* 0x001800ffaa005388 */ /* 0x0003e20000000c00 */
[----:B------:R-:W-:Y:S01]  /*e250*/  BSSY B1, `(.L_x_1444) ;  /* 0x000005b000017945 */ /* 0x000fe20003800000 */
[----:B------:R-:W-:Y:S05]  /*e260*/  @P5 BRA `(.L_x_1445) ;  /* 0x0000059000005947 */ /* 0x000fea0003800000 */
[----:B------:R1:W5:Y:S01]  /*e270*/  LDG.E.128 R16, [R8.64+0x40] ;  /* 0x0000400608107981 */ /* 0x000362000c1e1d00 */
[----:B------:R-:W-:Y:S01]  /*e280*/  ISETP.GE.AND P0, PT, R11, c[0x0][0x230], PT ;  /* 0x00008c000b007a0c */ /* 0x000fe20003f06270 */
[----:B------:R-:W-:-:S12]  /*e290*/  BSSY B0, `(.L_x_1446) ;  /* 0x0000055000007945 */ /* 0x000fd80003800000 */
[----:B------:R-:W-:Y:S05]  /*e2a0*/  @P0 BRA `(.L_x_1447) ;  /* 0x0000053000000947 */ /* 0x000fea0003800000 */
[-C--:B------:R-:W-:Y:S02]  /*e2b0*/  ISETP.GE.AND P0, PT, R11, R145.reuse, PT ;  /* 0x000000910b00720c */ /* 0x080fe40003f06270 */
[----:B------:R-:W-:Y:S02]  /*e2c0*/  IADD3 R11, R159, 0x20, RZ ;  /* 0x000000209f0b7810 */ /* 0x000fe40007ffe0ff */
        /* <DEDUP_REMOVED lines=8> */
[----:B----4-:R-:W-:Y:S01]  /*e350*/  IMAD.WIDE R20, R7, 0x2, R8 ;  /* 0x0000000207147825 */ /* 0x010fe200078e0208 */
[----:B------:R-:W-:Y:S02]  /*e360*/  LEA.HI.X.SX32 R5, R5, R11, 0x1, P1 ;  /* 0x0000000b05057211 */ /* 0x000fe400008f0eff */
[C---:B------:R-:W-:Y:S02]  /*e370*/  LEA R6, P1, R4.reuse, c[0x0][0x2b0], 0x1 ;  /* 0x0000ac0004067a11 */ /* 0x040fe400078208ff */
[----:B------:R-:W-:Y:S01]  /*e380*/  MOV R13, RZ ;  /* 0x000000ff000d7202 */ /* 0x000fe20000000f00 */
[----:B------:R-:W4:Y:S01]  /*e390*/  LDG.E.128 R20, [R20.64+0x40] ;  /* 0x0000400614147981 */ /* 0x000f22000c1e1d00 */
        /* <DEDUP_REMOVED lines=8> */
[--C-:B----4-:R-:W-:Y:S02]  /*e420*/  HADD2.F32 R28, -RZ, R20.reuse.H0_H0 ;  /* 0x20000014ff1c7230 */ /* 0x110fe40000004100 */
[----:B------:R-:W-:Y:S02]  /*e430*/  HADD2.F32 R20, -RZ, R20.H1_H1 ;  /* 0x30000014ff147230 */ /* 0x000fe40000004100 */
[--C-:B--2---:R-:W-:Y:S02]  /*e440*/  HADD2.F32 R3, -RZ, R4.reuse.H0_H0 ;  /* 0x20000004ff037230 */ /* 0x104fe40000004100 */
[----:B------:R-:W-:Y:S02]  /*e450*/  HADD2.F32 R11, -RZ, R4.H1_H1 ;  /* 0x30000004ff0b7230 */ /* 0x000fe40000004100 */
[--C-:B------:R-:W-:Y:S02]  /*e460*/  HADD2.F32 R4, -RZ, R5.reuse.H0_H0 ;  /* 0x20000005ff047230 */ /* 0x100fe40000004100 */
[----:B------:R-:W-:Y:S01]  /*e470*/  HADD2.F32 R25, -RZ, R5.H1_H1 ;  /* 0x30000005ff197230 */ /* 0x000fe20000004100 */
[----:B------:R-:W-:Y:S01]  /*e480*/  @!P0 FADD.FTZ R3, -R3, -RZ ;  /* 0x800000ff03038221 */ /* 0x000fe20000010100 */
[--C-:B------:R-:W-:Y:S01]  /*e490*/  HADD2.F32 R5, -RZ, R6.reuse.H0_H0 ;  /* 0x20000006ff057230 */ /* 0x100fe20000004100 */
[----:B------:R-:W-:Y:S01]  /*e4a0*/  @!P0 FADD.FTZ R11, -R11, -RZ ;  /* 0x800000ff0b0b8221 */ /* 0x000fe20000010100 */
[----:B------:R-:W-:Y:S01]  /*e4b0*/  HADD2.F32 R26, -RZ, R6.H1_H1 ;  /* 0x30000006ff1a7230 */ /* 0x000fe20000004100 */
[----:B------:R-:W-:Y:S01]  /*e4c0*/  @!P0 FADD.FTZ R4, -R4, -RZ ;  /* 0x800000ff04048221 */ /* 0x000fe20000010100 */
[----:B------:R-:W-:-:S02]  /*e4d0*/  HADD2.F32 R27, -RZ, R21.H0_H0 ;  /* 0x20000015ff1b7230 */ /* 0x000fc40000004100 */
[--C-:B------:R-:W-:Y:S02]  /*e4e0*/  HADD2.F32 R6, -RZ, R7.reuse.H0_H0 ;  /* 0x20000007ff067230 */ /* 0x100fe40000004100 */
[----:B------:R-:W-:Y:S01]  /*e4f0*/  HADD2.F32 R7, -RZ, R7.H1_H1 ;  /* 0x30000007ff077230 */ /* 0x000fe20000004100 */
[----:B------:R-:W-:Y:S01]  /*e500*/  FMUL.FTZ R28, R28, R3 ;  /* 0x000000031c1c7220 */ /* 0x000fe20000410000 */
[--C-:B------:R-:W-:Y:S01]  /*e510*/  HADD2.F32 R3, -RZ, R23.reuse.H0_H0 ;  /* 0x20000017ff037230 */ /* 0x100fe20000004100 */
[----:B------:R-:W-:Y:S01]  /*e520*/  FMUL.FTZ R20, R20, R11 ;  /* 0x0000000b14147220 */ /* 0x000fe20000410000 */
[----:B------:R-:W-:Y:S01]  /*e530*/  HADD2.F32 R11, -RZ, R22.H1_H1 ;  /* 0x30000016ff0b7230 */ /* 0x000fe20000004100 */
[----:B------:R-:W-:Y:S01]  /*e540*/  FMUL.FTZ R27, R27, R4 ;  /* 0x000000041b1b7220 */ /* 0x000fe20000410000 */
[----:B------:R-:W-:Y:S01]  /*e550*/  HADD2.F32 R4, -RZ, R23.H1_H1 ;  /* 0x30000017ff047230 */ /* 0x000fe20000004100 */
[----:B------:R-:W-:Y:S02]  /*e560*/  @!P0 FADD.FTZ R26, -R26, -RZ ;  /* 0x800000ff1a1a8221 */ /* 0x000fe40000010100 */
[----:B------:R-:W-:-:S02]  /*e570*/  @!P0 FADD.FTZ R6, -R6, -RZ ;  /* 0x800000ff06068221 */ /* 0x000fc40000010100 */
[----:B------:R-:W-:Y:S01]  /*e580*/  @!P0 FADD.FTZ R7, -R7, -RZ ;  /* 0x800000ff07078221 */ /* 0x000fe20000010100 */
[----:B------:R-:W-:Y:S01]  /*e590*/  HADD2.F32 R30, -RZ, R21.H1_H1 ;  /* 0x30000015ff1e7230 */ /* 0x000fe20000004100 */
[----:B------:R-:W-:Y:S01]  /*e5a0*/  FMUL.FTZ R26, R11, R26 ;  /* 0x0000001a0b1a7220 */ /* 0x000fe20000410000 */
[--C-:B-----5:R-:W-:Y:S01]  /*e5b0*/  HADD2.F32 R11, -RZ, R16.reuse.H1_H1 ;  /* 0x30000010ff0b7230 */ /* 0x120fe20000004100 */
[----:B------:R-:W-:Y:S01]  /*e5c0*/  FMUL.FTZ R6, R3, R6 ;  /* 0x0000000603067220 */ /* 0x000fe20000410000 */
[----:B------:R-:W-:Y:S01]  /*e5d0*/  HADD2.F32 R3, -RZ, R16.H0_H0 ;  /* 0x20000010ff037230 */ /* 0x000fe20000004100 */
[----:B------:R-:W-:Y:S01]  /*e5e0*/  FMUL.FTZ R7, R4, R7 ;  /* 0x0000000704077220 */ /* 0x000fe20000410000 */
[--C-:B---3--:R-:W-:Y:S01]  /*e5f0*/  HADD2.F32 R4, -RZ, R12.reuse.H0_H0 ;  /* 0x2000000cff047230 */ /* 0x108fe20000004100 */
[----:B------:R-:W-:Y:S01]  /*e600*/  @!P0 FADD.FTZ R25, -R25, -RZ ;  /* 0x800000ff19198221 */ /* 0x000fe20000010100 */
[----:B------:R-:W-:Y:S01]  /*e610*/  HADD2.F32 R21, -RZ, R12.H1_H1 ;  /* 0x3000000cff157230 */ /* 0x000fe20000004100 */
[----:B------:R-:W-:Y:S01]  /*e620*/  @!P0 FADD.FTZ R5, -R5, -RZ ;  /* 0x800000ff05058221 */ /* 0x000fe20000010100 */
[----:B------:R-:W-:Y:S01]  /*e630*/  HADD2.F32 R32, -RZ, R22.H0_H0 ;  /* 0x20000016ff207230 */ /* 0x000fe20000004100 */
[----:B------:R-:W-:Y:S01]  /*e640*/  FMUL.FTZ R30, R30, R25 ;  /* 0x000000191e1e7220 */ /* 0x000fe20000410000 */
[----:B------:R-:W-:Y:S01]  /*e650*/  HADD2.F32 R16, -RZ, R17.H0_H0 ;  /* 0x20000011ff107230 */ /* 0x000fe20000004100 */
[----:B------:R-:W-:Y:S01]  /*e660*/  FFMA.FTZ R3, R3, R4, R28 ;  /* 0x0000000403037223 */ /* 0x000fe2000001001c */
[----:B------:R-:W-:Y:S01]  /*e670*/  HADD2.F32 R12, -RZ, R13.H0_H0 ;  /* 0x2000000dff0c7230 */ /* 0x000fe20000004100 */
[----:B------:R-:W-:Y:S01]  /*e680*/  FFMA.FTZ R20, R11, R21, R20 ;  /* 0x000000150b147223 */ /* 0x000fe20000010014 */
[----:B------:R-:W-:-:S02]  /*e690*/  HADD2.F32 R22, -RZ, R14.H0_H0 ;  /* 0x2000000eff167230 */ /* 0x000fc40000004100 */
[----:B------:R-:W-:Y:S02]  /*e6a0*/  HADD2.F32 R25, -RZ, R14.H1_H1 ;  /* 0x3000000eff197230 */ /* 0x000fe40000004100 */
[----:B------:R-:W-:Y:S02]  /*e6b0*/  HADD2.F32 R4, -RZ, R18.H0_H0 ;  /* 0x20000012ff047230 */ /* 0x000fe40000004100 */
[----:B------:R-:W-:Y:S01]  /*e6c0*/  HADD2.F32 R11, -RZ, R19.H0_H0 ;  /* 0x20000013ff0b7230 */ /* 0x000fe20000004100 */
[----:B------:R-:W-:Y:S01]  /*e6d0*/  FMUL.FTZ R5, R32, R5 ;  /* 0x0000000520057220 */ /* 0x000fe20000410000 */
[----:B------:R-:W-:Y:S02]  /*e6e0*/  HADD2.F32 R13, -RZ, R13.H1_H1 ;  /* 0x3000000dff0d7230 */ /* 0x000fe40000004100 */
[--C-:B------:R-:W-:Y:S02]  /*e6f0*/  HADD2.F32 R23, -RZ, R15.reuse.H0_H0 ;  /* 0x2000000fff177230 */ /* 0x100fe40000004100 */
        /* <DEDUP_REMOVED lines=14> */
.L_x_1447:
[----:B------:R-:W-:Y:S05]  /*e7e0*/  BSYNC B0 ;  /* 0x0000000000007941 */ /* 0x000fea0003800000 */
.L_x_1446:
[----:B-----5:R1:W-:Y:S02]  /*e7f0*/  STS.128 [R170+0x1800], R16 ;  /* 0x00180010aa007388 */ /* 0x0203e40000000c00 */
.L_x_1445:
[----:B------:R-:W-:Y:S05]  /*e800*/  BSYNC B1 ;  /* 0x0000000000017941 */ /* 0x000fea0003800000 */
.L_x_1444:
        /* <DEDUP_REMOVED lines=8> */
[----:B------:R-:W-:Y:S02]  /*e890*/  IADD3 R159, R159, 0x40, RZ ;  /* 0x000000409f9f7810 */ /* 0x000fe40007ffe0ff */
[----:B------:R-:W-:Y:S02]  /*e8a0*/  MOV R3, RZ ;  /* 0x000000ff00037202 */ /* 0x000fe40000000f00 */
[C---:B------:R-:W-:Y:S02]  /*e8b0*/  IADD3 R0, P1, R159.reuse, R0, RZ ;  /* 0x000000009f007210 */ /* 0x040fe40007f3e0ff */
[----:B------:R-:W-:Y:S02]  /*e8c0*/  IADD3 R6, P2, R8, 0x80, RZ ;  /* 0x0000008008067810 */ /* 0x000fe40007f5e0ff */
[----:B------:R-:W-:-:S02]  /*e8d0*/  LEA.HI.X.SX32 R2, R159, R2, 0x1, P1 ;  /* 0x000000029f027211 */ /* 0x000fc400008f0eff */
[----:B------:R-:W-:Y:S02]  /*e8e0*/  IADD3.X R7, RZ, R9, RZ, P2, !PT ;  /* 0x00000009ff077210 */ /* 0x000fe400017fe4ff */
[----:B------:R-:W-:-:S04]  /*e8f0*/  @P0 SHF.R.S32.HI R4, RZ, 0x1, R158 ;  /* 0x00000001ff040819 */ /* 0x000fc8000001149e */
[C---:B------:R-:W-:Y:S02]  /*e900*/  @P0 IADD3 R3, -R4.reuse, RZ, RZ ;  /* 0x000000ff04030210 */ /* 0x040fe40007ffe1ff */
[----:B------:R-:W-:Y:S02]  /*e910*/  @P0 IADD3 R145, -R4, RZ, RZ ;  /* 0x000000ff04910210 */ /* 0x000fe40007ffe1ff */
[----:B------:R-:W-:Y:S02]  /*e920*/  IADD3 R5, P1, R3, R0, RZ ;  /* 0x0000000003057210 */ /* 0x000fe40007f3e0ff */
[----:B------:R-:W-:Y:S01]  /*e930*/  @P0 SHF.R.S32.HI R158, RZ, 0x1, R158 ;  /* 0x00000001ff9e0819 */ /* 0x000fe2000001149e */
[----:B-1----:R-:W-:Y:S01]  /*e940*/  IMAD.WIDE R16, R145, 0x2, R6 ;  /* 0x0000000291107825 */ /* 0x002fe200078e0206 */
[----:B------:R-:W-:Y:S02]  /*e950*/  LEA.HI.X.SX32 R4, R3, R2, 0x1, P1 ;  /* 0x0000000203047211 */ /* 0x000fe400008f0eff */
[----:B----4-:R-:W-:-:S02]  /*e960*/  LEA R20, P1, R5, c[0x0][0x2b0], 0x1 ;  /* 0x0000ac0005147a11 */ /* 0x010fc400078208ff */
[----:B------:R-:W-:Y:S01]  /*e970*/  MOV R3, RZ ;  /* 0x000000ff00037202 */ /* 0x000fe20000000f00 */
[----:B------:R-:W4:Y:S01]  /*e980*/  LDG.E.128 R16, [R16.64] ;  /* 0x0000000610107981 */ /* 0x000f22000c1e1d00 */
[----:B------:R-:W-:Y:S02]  /*e990*/  LEA.HI.X R21, R5, c[0x0][0x2b4], R4, 0x1, P1 ;  /* 0x0000ad0005157a11 */ /* 0x000fe400008f0c04 */
[----:B------:R-:W-:-:S03]  /*e9a0*/  @P0 IADD3 R3, -R158, RZ, RZ ;  /* 0x000000ff9e030210 */ /* 0x000fc60007ffe1ff */
[----:B--2---:R4:W2:Y:S01]  /*e9b0*/  LDG.E.128 R4, [R20.64] ;  /* 0x0000000614047981 */ /* 0x0048a2000c1e1d00 */
        /* <DEDUP_REMOVED lines=15> */
[----:B------:R-:W-:-:S02]  /*eab0*/  HADD2.F32 R23, -RZ, R17.H0_H0 ;  /* 0x20000011ff177230 */ /* 0x000fc40000004100 */
[----:B------:R-:W-:Y:S02]  /*eac0*/  HADD2.F32 R16, -RZ, R17.H1_H1 ;  /* 0x30000011ff107230 */ /* 0x000fe40000004100 */
[--C-:B------:R-:W-:Y:S02]  /*ead0*/  HADD2.F32 R6, -RZ, R7.reuse.H0_H0 ;  /* 0x20000007ff067230 */ /* 0x100fe40000004100 */
[----:B------:R-:W-:Y:S02]  /*eae0*/  HADD2.F32 R4, -RZ, R4.H1_H1 ;  /* 0x30000004ff047230 */ /* 0x000fe40000004100 */
[----:B------:R-:W-:Y:S01]  /*eaf0*/  HADD2.F32 R7, -RZ, R7.H1_H1 ;  /* 0x30000007ff077230 */ /* 0x000fe20000004100 */
[----:B------:R-:W-:Y:S01]  /*eb00*/  FMUL.FTZ R21, R21, R0 ;  /* 0x0000000015157220 */ /* 0x000fe20000410000 */
[--C-:B------:R-:W-:Y:S01]  /*eb10*/  HADD2.F32 R0, -RZ, R19.reuse.H1_H1 ;  /* 0x30000013ff007230 */ /* 0x100fe20000004100 */
[----:B------:R-:W-:Y:S01]  /*eb20*/  FMUL.FTZ R23, R23, R2 ;  /* 0x0000000217177220 */ /* 0x000fe20000410000 */
[----:B------:R-:W-:Y:S01]  /*eb30*/  HADD2.F32 R2, -RZ, R18.H0_H0 ;  /* 0x20000012ff027230 */ /* 0x000fe20000004100 */
[----:B------:R-:W-:Y:S01]  /*eb40*/  FMUL.FTZ R16, R16, R5 ;  /* 0x0000000510107220 */ /* 0x000fe20000410000 */
[----:B------:R-:W-:Y:S01]  /*eb50*/  HADD2.F32 R5, -RZ, R19.H0_H0 ;  /* 0x20000013ff057230 */ /* 0x000fe20000004100 */
[----:B------:R-:W-:-:S02]  /*eb60*/  @!P0 FADD.FTZ R4, -R4, -RZ ;  /* 0x800000ff04048221 */ /* 0x000fc40000010100 */
[----:B------:R-:W-:Y:S02]  /*eb70*/  @!P0 FADD.FTZ R3, -R3, -RZ ;  /* 0x800000ff03038221 */ /* 0x000fe40000010100 */
[----:B------:R-:W-:Y:S02]  /*eb80*/  @!P0 FADD.FTZ R6, -R6, -RZ ;  /* 0x800000ff06068221 */ /* 0x000fe40000010100 */
[----:B------:R-:W-:Y:S02]  /*eb90*/  @!P0 FADD.FTZ R7, -R7, -RZ ;  /* 0x800000ff07078221 */ /* 0x000fe40000010100 */
[----:B------:R-:W-:Y:S01]  /*eba0*/  FMUL.FTZ R25, R25, R4 ;  /* 0x0000000419197220 */ /* 0x000fe20000410000 */
[----:B-----5:R-:W-:Y:S01]  /*ebb0*/  HADD2.F32 R4, -RZ, R13.H0_H0 ;  /* 0x2000000dff047230 */ /* 0x020fe20000004100 */
[----:B------:R-:W-:Y:S01]  /*ebc0*/  FMUL.FTZ R3, R2, R3 ;  /* 0x0000000302037220 */ /* 0x000fe20000410000 */
[----:B---3--:R-:W-:Y:S01]  /*ebd0*/  HADD2.F32 R2, -RZ, R8.H0_H0 ;  /* 0x20000008ff027230 */ /* 0x008fe20000004100 */
        /* <DEDUP_REMOVED lines=13> */
[----:B------:R-:W-:Y:S02]  /*ecb0*/  HADD2.F32 R12, -RZ, R12.H1_H1 ;  /* 0x3000000cff0c7230 */ /* 0x000fe40000004100 */
[----:B------:R-:W-:Y:S02]  /*ecc0*/  HADD2.F32 R8, -RZ, R8.H1_H1 ;  /* 0x30000008ff087230 */ /* 0x000fe40000004100 */
        /* <DEDUP_REMOVED lines=16> */
.L_x_1449:
[----:B------:R-:W-:Y:S05]  /*edd0*/  BSYNC B0 ;  /* 0x0000000000007941 */ /* 0x000fea0003800000 */
.L_x_1448:
[----:B-----5:R1:W-:Y:S01]  /*ede0*/  STS.128 [R170+0x2800], R12 ;  /* 0x0028000caa007388 */ /* 0x0203e20000000c00 */
[----:B------:R-:W-:Y:S05]  /*edf0*/  BRA `(.L_x_1417) ;  /* 0x000003c000007947 */ /* 0x000fea0003800000 */
.L_x_1403:
        /* <DEDUP_REMOVED lines=30> */
.L_x_1451:
[----:B------:R-:W-:Y:S05]  /*efe0*/  BSYNC B0 ;  /* 0x0000000000007941 */ /* 0x000fea0003800000 */
.L_x_1450:
[----:B------:R-:W-:-:S04]  /*eff0*/  IADD3 R24, R174, 0x20, RZ ;  /* 0x00000020ae187810 */ /* 0x000fc80007ffe0ff */
[----:B------:R-:W-:-:S13]  /*f000*/  ISETP.GE.AND P0, PT, R24, R3, PT ;  /* 0x000000031800720c */ /* 0x000fda0003f06270 */
[----:B------:R-:W-:Y:S05]  /*f010*/  @P0 BRA `(.L_x_1417) ;  /* 0x000001a000000947 */ /* 0x000fea0003800000 */
[----:B------:R-:W-:Y:S02]  /*f020*/  ISETP.GE.AND P0, PT, R116, c[0x0][0x220], PT ;  /* 0x0000880074007a0c */ /* 0x000fe40003f06270 */
[----:B------:R-:W-:Y:S02]  /*f030*/  IADD3 R168, P1, R168, UR4, RZ ;  /* 0x00000004a8a87c10 */ /* 0x000fe4000ff3e0ff */
[----:B------:R-:W-:Y:S02]  /*f040*/  ISETP.NE.AND P3, PT, R152, RZ, PT ;  /* 0x000000ff9800720c */ /* 0x000fe40003f65270 */
[----:B------:R-:W-:Y:S02]  /*f050*/  IADD3.X R69, R69, UR5, RZ, P1, !PT ;  /* 0x0000000545457c10 */ /* 0x000fe40008ffe4ff */
[----:B------:R-:W-:-:S04]  /*f060*/  @!P5 LEA R2, P1, R168, c[0x0][0x160], 0x1 ;  /* 0x00005800a802da11 */ /* 0x000fc800078208ff */
[C---:B------:R-:W-:Y:S01]  /*f070*/  @!P5 LEA.HI.X R3, R168.reuse, c[0x0][0x164], R69, 0x1, P1 ;  /* 0x00005900a803da11 */ /* 0x040fe200008f0c45 */
[----:B------:R2:W-:Y:S01]  /*f080*/  @P0 STS.128 [R170+0x800], RZ ;  /* 0x000800ffaa000388 */ /* 0x0005e20000000c00 */
[----:B-1----:R-:W-:-:S04]  /*f090*/  @!P0 LEA R4, P2, R168, c[0x0][0x160], 0x1 ;  /* 0x00005800a8048a11 */ /* 0x002fc800078408ff */
        /* <DEDUP_REMOVED lines=18> */
.L_x_1417:
[----:B------:R-:W-:Y:S05]  /*f1c0*/  BSYNC B3 ;  /* 0x0000000000037941 */ /* 0x000fea0003800000 */
.L_x_1402:
[----:B------:R-:W-:Y:S01]  /*f1d0*/  IADD3 R155, R53, -0x1, RZ ;  /* 0xffffffff359b7810 */ /* 0x000fe20007ffe0ff */
[----:B------:R-:W-:Y:S01]  /*f1e0*/  BSSY B0, `(.L_x_1452) ;  /* 0x0000020000007945 */ /* 0x000fe20003800000 */
[----:B------:R-:W-:Y:S02]  /*f1f0*/  LEA R158, P0, R166, c[0x0][0x168], 0x1 ;  /* 0x00005a00a69e7a11 */ /* 0x000fe400078008ff */
[----:B------:R-:W-:Y:S01]  /*f200*/  LOP3.LUT R134, R160, 0xff, RZ, 0xc0, !PT ;  /* 0x000000ffa0867812 */ /* 0x000fe200078ec0ff */
[----:B------:R-:W-:Y:S01]  /*f210*/  IMAD.SHL.U32 R0, R155, 0x80, RZ ;  /* 0x000000809b007824 */ /* 0x000fe200078e00ff */
[----:B------:R-:W-:-:S03]  /*f220*/  LEA.HI.X R159, R166, c[0x0][0x16c], R163, 0x1, P0 ;  /* 0x00005b00a69f7a11 */ /* 0x000fc600000f0ca3 */
[----:B-12---:R-:W-:-:S05]  /*f230*/  IMAD.IADD R3, R55, 0x1, -R0 ;  /* 0x0000000137037824 */ /* 0x006fca00078e0a00 */
[----:B------:R-:W-:-:S13]  /*f240*/  ISETP.GE.AND P1, PT, R174, R3, PT ;  /* 0x00000003ae00720c */ /* 0x000fda0003f26270 */
        /* <DEDUP_REMOVED lines=24> */
.L_x_1454:
[----:B------:R2:W-:Y:S02]  /*f3d0*/  STS.128 [R170+0x7000], RZ ;  /* 0x007000ffaa007388 */ /* 0x0005e40000000c00 */
.L_x_1453:
[----:B------:R-:W-:Y:S05]  /*f3e0*/  BSYNC B0 ;  /* 0x0000000000007941 */ /* 0x000fea0003800000 */
.L_x_1452:
[----:B------:R-:W-:Y:S01]  /*f3f0*/  ISETP.GE.AND P0, PT, R24, R3, PT ;  /* 0x000000031800720c */ /* 0x000fe20003f06270 */
[----:B------:R-:W-:-:S12]  /*f400*/  BSSY B0, `(.L_x_1455) ;  /* 0x000001f000007945 */ /* 0x000fd80003800000 */
[----:B------:R-:W-:Y:S05]  /*f410*/  @P0 BRA `(.L_x_1456) ;  /* 0x000001d000000947 */ /* 0x000fea0003800000 */
[C---:B------:R-:W-:Y:S02]  /*f420*/  LOP3.LUT R2, R134.reuse, 0x1, RZ, 0xc0, !PT ;  /* 0x0000000186027812 */ /* 0x040fe400078ec0ff */
[----:B------:R-:W-:Y:S02]  /*f430*/  LOP3.LUT P1, RZ, R134, 0x2, RZ, 0xc0, !PT ;  /* 0x0000000286ff7812 */ /* 0x000fe4000782c0ff */
[----:B------:R-:W-:Y:S02]  /*f440*/  ISETP.NE.U32.AND P0, PT, R2, 0x1, PT ;  /* 0x000000010200780c */ /* 0x000fe40003f05070 */
[----:B-1----:R-:W-:-:S05]  /*f450*/  IADD3 R5, P2, R148, R166, RZ ;  /* 0x000000a694057210 */ /* 0x002fca0007f5e0ff */
[----:B------:R-:W-:-:S04]  /*f460*/  IMAD.X R2, R147, 0x1, R163, P2 ;  /* 0x0000000193027824 */ /* 0x000fc800010e06a3 */
[C---:B------:R-:W-:Y:S02]  /*f470*/  @P1 LEA R6, P2, R5.reuse, c[0x0][0x168], 0x1 ;  /* 0x00005a0005061a11 */ /* 0x040fe400078408ff */
[C---:B------:R-:W-:Y:S02]  /*f480*/  @!P0 LEA R8, P3, R148.reuse, R158, 0x1 ;  /* 0x0000009e94088211 */ /* 0x040fe400078608ff */
        /* <DEDUP_REMOVED lines=14> */
[----:B------:R-:W-:-:S04]  /*f570*/  LEA R4, P0, R5, c[0x0][0x168], 0x1 ;  /* 0x00005a0005047a11 */ /* 0x000fc800078008ff */
[----:B------:R-:W-:-:S05]  /*f580*/  LEA.HI.X R5, R5, c[0x0][0x16c], R2, 0x1, P0 ;  /* 0x00005b0005057a11 */ /* 0x000fca00000f0c02 */
[----:B------:R-:W-:Y:S01]  /*f590*/  @!PT LDS RZ, [RZ] ;  /* 0x00000000fffff984 */ /* 0x000fe20000000800 */
[----:B------:R-:W-:Y:S01]  /*f5a0*/  @!PT LDS RZ, [RZ] ;  /* 0x00000000fffff984 */ /* 0x000fe20000000800 */
[----:B------:R-:W-:Y:S01]  /*f5b0*/  @!PT LDS RZ, [RZ] ;  /* 0x00000000fffff984 */ /* 0x000fe20000000800 */
[----:B------:R1:W-:Y:S01]  /*f5c0*/  LDGSTS.E.BYPASS.LTC128B.128 [R170+0x7800], [R4.64+0x80] ;  /* 0x0780008004aa7fae */ /* 0x0003e2000b901d46 */
[----:B------:R-:W-:Y:S05]  /*f5d0*/  BRA `(.L_x_1456) ;  /* 0x0000001000007947 */ /* 0x000fea0003800000 */
.L_x_1457:
[----:B------:R1:W-:Y:S02]  /*f5e0*/  STS.128 [R170+0x7800], RZ ;  /* 0x007800ffaa007388 */ /* 0x0003e40000000c00 */
.L_x_1456:
[----:B------:R-:W-:Y:S05]  /*f5f0*/  BSYNC B0 ;  /* 0x0000000000007941 */ /* 0x000fea0003800000 */
.L_x_1455:
[----:B-1----:R-:W-:Y:S01]  /*f600*/  IADD3 R4, R174, 0x40, RZ ;  /* 0x00000040ae047810 */ /* 0x002fe20007ffe0ff */
[----:B------:R-:W-:Y:S03]  /*f610*/  BSSY B0, `(.L_x_1458) ;  /* 0x0000024000007945 */ /* 0x000fe60003800000 */
[----:B------:R-:W-:-:S13]  /*f620*/  ISETP.GE.AND P0, PT, R4, R3, PT ;  /* 0x000000030400720c */ /* 0x000fda0003f06270 */
[----:B------:R-:W-:Y:S05]  /*f630*/  @P0 BRA `(.L_x_1459) ;  /* 0x0000021000000947 */ /* 0x000fea0003800000 */
[C---:B------:R-:W-:Y:S01]  /*f640*/  LOP3.LUT R2, R134.reuse, 0x1, RZ, 0xc0, !PT ;  /* 0x0000000186027812 */ /* 0x040fe200078ec0ff */
        /* <DEDUP_REMOVED lines=9> */
[----:B------:R-:W-:Y:S02]  /*f6e0*/  @!P0 LEA.HI.X R9, R7, R159, R6, 0x1, P3 ;  /* 0x0000009f07098211 */ /* 0x000fe400018f0c06 */
        /* <DEDUP_REMOVED lines=21> */
.L_x_1460:
[----:B------:R1:W-:Y:S02]  /*f840*/  STS.128 [R170+0x8000], RZ ;  /* 0x008000ffaa007388 */ /* 0x0003e40000000c00 */
.L_x_1459:
[----:B------:R-:W-:Y:S05]  /*f850*/  BSYNC B0 ;  /* 0x0000000000007941 */ /* 0x000fea0003800000 */
.L_x_1458:
[----:B------:R-:W-:Y:S01]  /*f860*/  IADD3 R2, R174, 0x60, RZ ;  /* 0x00000060ae027810 */ /* 0x000fe20007ffe0ff */
[----:B------:R-:W-:Y:S03]  /*f870*/  BSSY B0, `(.L_x_1461) ;  /* 0x0000023000007945 */ /* 0x000fe60003800000 */
[----:B------:R-:W-:-:S13]  /*f880*/  ISETP.GE.AND P0, PT, R2, R3, PT ;  /* 0x000000030200720c */ /* 0x000fda0003f06270 */
[----:B------:R-:W-:Y:S05]  /*f890*/  @P0 BRA `(.L_x_1462) ;  /* 0x0000020000000947 */ /* 0x000fea0003800000 */
[C---:B-1----:R-:W-:Y:S01]  /*f8a0*/  LOP3.LUT R6, R134.reuse, 0x1, RZ, 0xc0, !PT ;  /* 0x0000000186067812 */ /* 0x042fe200078ec0ff */
[----:B------:R-:W-:Y:S01]  /*f8b0*/  IMAD.MOV.U32 R5, RZ, RZ, c[0x0][0x198] ;  /* 0x00006600ff057624 */ /* 0x000fe200078e00ff */
[----:B------:R-:W-:Y:S01]  /*f8c0*/  LOP3.LUT P2, RZ, R134, 0x2, RZ, 0xc0, !PT ;  /* 0x0000000286ff7812 */ /* 0x000fe2000784c0ff */
[----:B------:R-:W-:Y:S01]  /*f8d0*/  IMAD.MOV.U32 R7, RZ, RZ, c[0x0][0x19c] ;  /* 0x00006700ff077624 */ /* 0x000fe200078e00ff */
[----:B------:R-:W-:Y:S02]  /*f8e0*/  ISETP.NE.U32.AND P0, PT, R6, 0x1, PT ;  /* 0x000000010600780c */ /* 0x000fe40003f05070 */
[----:B------:R-:W-:Y:S01]  /*f8f0*/  MOV R162, R166 ;  /* 0x000000a600a27202 */ /* 0x000fe20000000f00 */
[----:B------:R-:W-:Y:S01]  /*f900*/  IMAD R6, R7, 0x60, RZ ;  /* 0x0000006007067824 */ /* 0x000fe200078e02ff */
[----:B------:R-:W-:-:S03]  /*f910*/  LOP3.LUT P1, RZ, R134, 0x4, RZ, 0xc0, !PT ;  /* 0x0000000486ff7812 */ /* 0x000fc6000782c0ff */
[----:B------:R-:W-:-:S04]  /*f920*/  IMAD.WIDE.U32 R8, R5, 0x60, R162 ;  /* 0x0000006005087825 */ /* 0x000fc800078e00a2 */
[----:B------:R-:W-:Y:S01]  /*f930*/  IMAD.IADD R6, R9, 0x1, R6 ;  /* 0x0000000109067824 */ /* 0x000fe200078e0206 */
[----:B------:R-:W-:Y:S01]  /*f940*/  @P2 LEA R10, P3, R8, c[0x0][0x168], 0x1 ;  /* 0x00005a00080a2a11 */ /* 0x000fe200078608ff */
[----:B----4-:R-:W-:-:S03]  /*f950*/  @!P0 IMAD.WIDE.U32 R12, R5, 0xc0, R158 ;  /* 0x000000c0050c8825 */ /* 0x010fc600078e009e */
[C---:B------:R-:W-:Y:S01]  /*f960*/  @P2 LEA.HI.X R11, R8.reuse, c[0x0][0x16c], R6, 0x1, P3 ;  /* 0x00005b00080b2a11 */ /* 0x040fe200018f0c06 */
[----:B------:R-:W-:Y:S01]  /*f970*/  @!P0 IMAD R7, R7, 0xc0, RZ ;  /* 0x000000c007078824 */ /* 0x000fe200078e02ff */
[----:B------:R-:W-:-:S04]  /*f980*/  @P1 LEA R14, P3, R8, c[0x0][0x168], 0x1 ;  /* 0x00005a00080e1a11 */ /* 0x000fc800078608ff */
[----:B------:R-:W-:Y:S02]  /*f990*/  @!P0 IADD3 R13, R13, R7, RZ ;  /* 0x000000070d0d8210 */ /* 0x000fe40007ffe0ff */
[----:B------:R-:W-:-:S03]  /*f9a0*/  @P1 LEA.HI.X R15, R8, c[0x0][0x16c], R6, 0x1, P3 ;  /* 0x00005b00080f1a11 */ /* 0x000fc600018f0c06 */
        /* <DEDUP_REMOVED lines=15> */
.L_x_1462:
[----:B------:R-:W-:Y:S05]  /*faa0*/  BSYNC B0 ;  /* 0x0000000000007941 */ /* 0x000fea0003800000 */
.L_x_1461:
[----:B------:R-:W0:Y:S01]  /*fab0*/  LDGDEPBAR ;  /* 0x00000000000079af */ /* 0x000e220000000000 */
[----:B------:R-:W-:Y:S01]  /*fac0*/  ISETP.GE.AND P0, PT, R174, R3, PT ;  /* 0x00000003ae00720c */ /* 0x000fe20003f06270 */
[----:B------:R-:W-:Y:S01]  /*fad0*/  IMAD.SHL.U32 R119, R131, 0x2, RZ ;  /* 0x0000000283777824 */ /* 0x000fe200078e00ff */
[----:B------:R-:W-:Y:S01]  /*fae0*/  SHF.R.S32.HI R160, RZ, 0x1f, R161 ;  /* 0x0000001fffa07819 */ /* 0x000fe200000114a1 */
[----:B------:R-:W-:Y:S01]  /*faf0*/  BSSY B0, `(.L_x_1463) ;  /* 0x0000026000007945 */ /* 0x000fe20003800000 */
[----:B------:R-:W-:-:S02]  /*fb00*/  LEA R132, P1, R164, c[0x0][0x170], 0x1 ;  /* 0x00005c00a4847a11 */ /* 0x000fc400078208ff */
[----:B------:R-:W-:Y:S02]  /*fb10*/  LEA.HI R160, R160, R161, RZ, 0x2 ;  /* 0x000000a1a0a07211 */ /* 0x000fe400078f10ff */
[----:B------:R-:W-:Y:S02]  /*fb20*/  LOP3.LUT R119, R119, 0x6, RZ, 0xc0, !PT ;  /* 0x0000000677777812 */ /* 0x000fe400078ec0ff */
[----:B------:R-:W-:Y:S02]  /*fb30*/  LEA.HI.X R133, R164, c[0x0][0x174], R52, 0x1, P1 ;  /* 0x00005d00a4857a11 */ /* 0x000fe400008f0c34 */
        /* <DEDUP_REMOVED lines=9> */
[C---:B------:R-:W-:Y:S02]  /*fbd0*/  LOP3.LUT R5, R134.reuse, 0x1, RZ, 0xc0, !PT ;  /* 0x0000000186057812 */ /* 0x040fe400078ec0ff */
[----:B------:R-:W-:-:S02]  /*fbe0*/  R2P PR, R134, 0x6 ;  /* 0x0000000686007804 */ /* 0x000fc40000000000 */
[----:B------:R-:W-:-:S13]  /*fbf0*/  ISETP.NE.U32.AND P0, PT, R5, 0x1, PT ;  /* 0x000000010500780c */ /* 0x000fda0003f05070 */
[----:B-1----:R-:W-:Y:S02]  /*fc00*/  @!P0 IMAD.MOV.U32 R6, RZ, RZ, R132 ;  /* 0x000000ffff068224 */ /* 0x002fe400078e0084 */
        /* <DEDUP_REMOVED lines=19> */
.L_x_1465:
[----:B------:R1:W-:Y:S02]  /*fd40*/  STS.128 [R170+0xd000], RZ ;  /* 0x00d000ffaa007388 */ /* 0x0003e40000000c00 */
.L_x_1464:
[----:B------:R-:W-:Y:S05]  /*fd50*/  BSYNC B0 ;  /* 0x0000000000007941 */ /* 0x000fea0003800000 */
.L_x_1463:
        /* <DEDUP_REMOVED lines=9> */
[CC--:B-1----:R-:W-:Y:S02]  /*fdf0*/  @P1 LEA R6, P2, R150.reuse, R132.reuse, 0x1 ;  /* 0x0000008496061211 */ /* 0x0c2fe400078408ff */
        /* <DEDUP_REMOVED lines=15> */
[----:B-1----:R-:W-:-:S04]  /*fef0*/  LEA R6, P0, R150, R132, 0x1 ;  /* 0x0000008496067211 */ /* 0x002fc800078008ff */
[----:B------:R-:W-:-:S05]  /*ff00*/  LEA.HI.X R7, R150, R133, R149, 0x1, P0 ;  /* 0x0000008596077211 */ /* 0x000fca00000f0c95 */
[----:B------:R-:W-:Y:S01]  /*ff10*/  @!PT LDS RZ, [RZ] ;  /* 0x00000000fffff984 */ /* 0x000fe20000000800 */
[----:B------:R-:W-:Y:S01]  /*ff20*/  @!PT LDS RZ, [RZ] ;  /* 0x00000000fffff984 */ /* 0x000fe20000000800 */
[----:B------:R-:W-:Y:S01]  /*ff30*/  @!PT LDS RZ, [RZ] ;  /* 0x00000000fffff984 */ /* 0x000fe20000000800 */
[----:B------:R1:W-:Y:S01]  /*ff40*/  LDGSTS.E.BYPASS.LTC128B.128 [R170+0xd800], [R6.64+0x80] ;  /* 0x0d80008006aa7fae */ /* 0x0003e2000b901d46 */
[----:B------:R-:W-:Y:S05]  /*ff50*/  BRA `(.L_x_1467) ;  /* 0x0000001000007947 */ /* 0x000fea0003800000 */
.L_x_1468:
[----:B------:R1:W-:Y:S02]  /*ff60*/  STS.128 [R170+0xd800], RZ ;  /* 0x00d800ffaa007388 */ /* 0x0003e40000000c00 */
.L_x_1467:
[----:B------:R-:W-:Y:S05]  /*ff70*/  BSYNC B0 ;  /* 0x0000000000007941 */ /* 0x000fea0003800000 */
.L_x_1466:
        /* <DEDUP_REMOVED lines=11> */
[----:B-1----:R-:W-:-:S03]  /*10030*/  IMAD.SHL.U32 R6, R5, 0x40, RZ ;  /* 0x0000004005067824 */ /* 0x002fc600078e00ff */
[----:B------:R-:W-:-:S05]  /*10040*/  SHF.L.U64.HI R4, R5, R4, c[0x0][0x1a4] ;  /* 0x0000690005047619 */ /* 0x000fca0000010204 */
[CC--:B------:R-:W-:Y:S02]  /*10050*/  @P1 LEA R8, P2, R6.reuse, R132.reuse, 0x1 ;  /* 0x0000008406081211 */ /* 0x0c0fe400078408ff */
        /* <DEDUP_REMOVED lines=22> */
.L_x_1471:
[----:B------:R1:W-:Y:S02]  /*101c0*/  STS.128 [R170+0xe000], RZ ;  /* 0x00e000ffaa007388 */ /* 0x0003e40000000c00 */
.L_x_1470:
[----:B------:R-:W-:Y:S05]  /*101d0*/  BSYNC B0 ;  /* 0x0000000000007941 */ /* 0x000fea0003800000 */
.L_x_1469:
        /* <DEDUP_REMOVED lines=13> */
[----:B-1----:R-:W-:Y:S01]  /*102b0*/  @!P0 MOV R6, c[0x0][0x1a4] ;  /* 0x0000690000068a02 */ /* 0x002fe20000000f00 */
[----:B------:R-:W-:Y:S01]  /*102c0*/  @!P0 IMAD.MOV.U32 R5, RZ, RZ, c[0x0][0x1a0] ;  /* 0x00006800ff058624 */ /* 0x000fe200078e00ff */
[----:B------:R-:W-:Y:S01]  /*102d0*/  @P1 MOV R2, c[0x0][0x1a4] ;  /* 0x0000690000021a02 */ /* 0x000fe20000000f00 */
[----:B------:R-:W-:-:S04]  /*102e0*/  @P1 IMAD.WIDE.U32 R8, R4, 0xc0, R132 ;  /* 0x000000c004081825 */ /* 0x000fc800078e0084 */
        /* <DEDUP_REMOVED lines=20> */
[----:B-1----:R-:W-:-:S05]  /*10430*/  IMAD.WIDE.U32 R4, R2, 0xc0, R132 ;  /* 0x000000c002047825 */ /* 0x002fca00078e0084 */
[----:B------:R-:W-:-:S05]  /*10440*/  IADD3 R5, R5, UR4, RZ ;  /* 0x0000000405057c10 */ /* 0x000fca000fffe0ff */
[----:B------:R-:W-:Y:S01]  /*10450*/  @!PT LDS RZ, [RZ] ;  /* 0x00000000fffff984 */ /* 0x000fe20000000800 */
[----:B------:R-:W-:Y:S01]  /*10460*/  @!PT LDS RZ, [RZ] ;  /* 0x00000000fffff984 */ /* 0x000fe20000000800 */
[----:B------:R-:W-:Y:S01]  /*10470*/  @!PT LDS RZ, [RZ] ;  /* 0x00000000fffff984 */ /* 0x000fe20000000800 */
[----:B------:R1:W-:Y:S01]  /*10480*/  LDGSTS.E.BYPASS.LTC128B.128 [R170+0xe800], [R4.64+0x80] ;  /* 0x0e80008004aa7fae */ /* 0x0003e2000b901d46 */
[----:B------:R-:W-:Y:S05]  /*10490*/  BRA `(.L_x_1473) ;  /* 0x0000001000007947 */ /* 0x000fea0003800000 */
.L_x_1474:
[----:B------:R1:W-:Y:S02]  /*104a0*/  STS.128 [R170+0xe800], RZ ;  /* 0x00e800ffaa007388 */ /* 0x0003e40000000c00 */
.L_x_1473:
[----:B------:R-:W-:Y:S05]  /*104b0*/  BSYNC B0 ;  /* 0x0000000000007941 */ /* 0x000fea0003800000 */
.L_x_1472:
[----:B------:R-:W-:Y:S01]  /*104c0*/  LOP3.LUT R2, R62, 0x7fffffe, RZ, 0xc0, !PT ;  /* 0x07fffffe3e027812 */ /* 0x000fe200078ec0ff */
[----:B------:R-:W-:Y:S01]  /*104d0*/  IMAD.SHL.U32 R61, R61, 0x40, RZ ;  /* 0x000000403d3d7824 */ /* 0x000fe200078e00ff */
[----:B-1----:R-:W-:Y:S01]  /*104e0*/  LEA.HI R5, R60, R60, RZ, 0x1 ;  /* 0x0000003c3c057211 */ /* 0x002fe200078f08ff */
        /* <DEDUP_REMOVED lines=14> */
[----:B------:R-:W-:Y:S02]  /*105d0*/  LOP3.LUT R7, R4, 0x8, R59, 0xf8, !PT ;  /* 0x0000000804077812 */ /* 0x000fe400078ef83b */
[----:B------:R-:W-:Y:S02]  /*105e0*/  LOP3.LUT R59, R63, 0xffffff00, RZ, 0xc0, !PT ;  /* 0xffffff003f3b7812 */ /* 0x000fe400078ec0ff */
[----:B------:R-:W-:Y:S02]  /*105f0*/  LOP3.LUT R6, R61, 0x8, R6, 0xf8, !PT ;  /* 0x000000083d067812 */ /* 0x000fe400078ef806 */
[----:B------:R-:W-:Y:S01]  /*10600*/  SHF.R.U32.HI R4, RZ, 0x3, R4 ;  /* 0x00000003ff047819 */ /* 0x000fe20000011604 */
[----:B------:R-:W-:Y:S01]  /*10610*/  IMAD R9, R54, 0x200, R59 ;  /* 0x0000020036097824 */ /* 0x000fe200078e023b */
[----:B------:R-:W-:Y:S02]  /*10620*/  SHF.R.U32.HI R61, RZ, 0x3, R61 ;  /* 0x00000003ff3d7819 */ /* 0x000fe4000001163d */
[----:B------:R-:W-:Y:S01]  /*10630*/  LOP3.LUT R4, R7, R4, RZ, 0x3c, !PT ;  /* 0x0000000407047212 */ /* 0x000fe200078e3cff */
[----:B------:R-:W-:Y:S01]  /*10640*/  IMAD R9, R2, 0x20, R9 ;  /* 0x0000002002097824 */ /* 0x000fe200078e0209 */
[----:B------:R-:W-:-:S03]  /*10650*/  LOP3.LUT R58, R6, R61, RZ, 0x3c, !PT ;  /* 0x0000003d063a7212 */ /* 0x000fc600078e3cff */
[----:B------:R-:W-:Y:S02]  /*10660*/  IMAD.U32 R144, R5, 0x20, R4 ;  /* 0x0000002005907824 */ /* 0x000fe400078e0004 */
[----:B------:R-:W-:Y:S02]  /*10670*/  IMAD.IADD R145, R58, 0x1, R9 ;  /* 0x000000013a917824 */ /* 0x000fe400078e0209 */
[----:B------:R-:W-:Y:S02]  /*10680*/  IMAD.SHL.U32 R144, R144, 0x2, RZ ;  /* 0x0000000290907824 */ /* 0x000fe400078e00ff */
[----:B------:R-:W-:Y:S02]  /*10690*/  IMAD.SHL.U32 R145, R145, 0x2, RZ ;  /* 0x0000000291917824 */ /* 0x000fe400078e00ff */
[----:B------:R-:W-:Y:S01]  /*106a0*/  IMAD.MOV.U32 R5, RZ, RZ, 0x20 ;  /* 0x00000020ff057424 */ /* 0x000fe200078e00ff */
[----:B------:R-:W-:Y:S01]  /*106b0*/  LDSM.16.M88.4 R80, [R144+0x3000] ;  /* 0x003000009050783b */ /* 0x000fe20000000200 */
[----:B------:R-:W-:-:S03]  /*106c0*/  IMAD R143, R3, 0x2, R145 ;  /* 0x00000002038f7824 */ /* 0x000fc600078e0291 */
[----:B------:R-:W1:Y:S01]  /*106d0*/  LDSM.16.M88.4 R120, [R145] ;  /* 0x000000009178783b */ /* 0x000e620000000200 */
[----:B------:R-:W-:-:S03]  /*106e0*/  SEL R5, R5, 0xffffffe0, !P0 ;  /* 0xffffffe005057807 */ /* 0x000fc60004000000 */
[----:B------:R-:W5:Y:S02]  /*106f0*/  LDSM.16.M88.4 R72, [R144+0x3400] ;  /* 0x003400009048783b */ /* 0x000f640000000200 */
[----:B------:R-:W-:Y:S02]  /*10700*/  IMAD.IADD R141, R144, 0x1, R5 ;  /* 0x00000001908d7824 */ /* 0x000fe400078e0205 */
[----:B------:R-:W2:Y:S04]  /*10710*/  LDSM.16.M88.4 R64, [R144+0x3800] ;  /* 0x003800009040783b */ /* 0x000ea80000000200 */
[----:B---3--:R-:W3:Y:S04]  /*10720*/  LDSM.16.M88.4 R48, [R144+0x3c00] ;  /* 0x003c00009030783b */ /* 0x008ee80000000200 */
[----:B------:R-:W4:Y:S04]  /*10730*/  LDSM.16.M88.4 R40, [R144+0x4000] ;  /* 0x004000009028783b */ /* 0x000f280000000200 */
[----:B------:R-:W3:Y:S04]  /*10740*/  LDSM.16.M88.4 R32, [R144+0x4400] ;  /* 0x004400009020783b */ /* 0x000ee80000000200 */
[----:B------:R-:W3:Y:S04]  /*10750*/  LDSM.16.M88.4 R24, [R144+0x4800] ;  /* 0x004800009018783b */ /* 0x000ee80000000200 */
[----:B------:R-:W4:Y:S04]  /*10760*/  LDSM.16.M88.4 R8, [R144+0x4c00] ;  /* 0x004c00009008783b */ /* 0x000f280000000200 */
[----:B----4-:R-:W-:Y:S04]  /*10770*/  LDSM.16.M88.4 R12, [R141+0x3000] ;  /* 0x003000008d0c783b */ /* 0x010fe80000000200 */
[----:B------:R-:W4:Y:S04]  /*10780*/  LDSM.16.M88.4 R88, [R143] ;  /* 0x000000008f58783b */ /* 0x000f280000000200 */
[----:B------:R-:W4:Y:S01]  /*10790*/  LDSM.16.M88.4 R4, [R141+0x3400] ;  /* 0x003400008d04783b */ /* 0x000f220000000200 */
[C---:B-1----:R-:W-:Y:S03]  /*107a0*/  HMMA.16816.F32 R84, R120.reuse, R80, RZ ;  /* 0x000000507854723c */ /* 0x042fe600000018ff */
[----:B------:R-:W-:Y:S04]  /*107b0*/  LDSM.16.M88.4 R100, [R145+0x1000] ;  /* 0x001000009164783b */ /* 0x000fe80000000200 */
[----:B------:R-:W1:Y:S01]  /*107c0*/  LDSM.16.M88.4 R16, [R141+0x3800] ;  /* 0x003800008d10783b */ /* 0x000e620000000200 */
[C---:B-----5:R-:W-:Y:S03]  /*107d0*/  HMMA.16816.F32 R76, R120.reuse, R72, RZ ;  /* 0x00000048784c723c */ /* 0x060fe600000018ff */
[----:B------:R-:W-:Y:S04]  /*107e0*/  LDSM.16.M88.4 R108, [R141+0x4000] ;  /* 0x004000008d6c783b */ /* 0x000fe80000000200 */
[----:B------:R-:W-:Y:S01]  /*107f0*/  LDSM.16.M88.4 R104, [R141+0x4400] ;  /* 0x004400008d68783b */ /* 0x000fe20000000200 */
[C---:B--2---:R-:W-:Y:S03]  /*10800*/  HMMA.16816.F32 R68, R120.reuse, R64, RZ ;  /* 0x000000407844723c */ /* 0x044fe600000018ff */
[----:B------:R-:W-:Y:S04]  /*10810*/  LDSM.16.M88.4 R96, [R141+0x4800] ;  /* 0x004800008d60783b */ /* 0x000fe80000000200 */
[----:B------:R-:W-:Y:S01]  /*10820*/  LDSM.16.M88.4 R92, [R141+0x4c00] ;  /* 0x004c00008d5c783b */ /* 0x000fe20000000200 */
[C---:B---3--:R-:W-:Y:S03]  /*10830*/  HMMA.16816.F32 R60, R120.reuse, R48, RZ ;  /* 0x00000030783c723c */ /* 0x048fe600000018ff */
[----:B------:R-:W-:Y:S04]  /*10840*/  LDSM.16.M88.4 R124, [R143+0x1000] ;  /* 0x001000008f7c783b */ /* 0x000fe80000000200 */
[----:B------:R-:W-:Y:S01]  /*10850*/  LDSM.16.M88.4 R128, [R141+0x6c00] ;  /* 0x006c00008d80783b */ /* 0x000fe20000000200 */
[C---:B------:R-:W-:Y:S03]  /*10860*/  HMMA.16816.F32 R44, R120.reuse, R40, RZ ;  /* 0x00000028782c723c */ /* 0x040fe600000018ff */
[----:B------:R-:W-:Y:S05]  /*10870*/  LDSM.16.M88.4 R112, [R144+0x7000] ;  /* 0x007000009070783b */ /* 0x000fea0000000200 */
        /* <DEDUP_REMOVED lines=11> */
[----:B------:R-:W2:Y:S07]  /*10930*/  LDSM.16.M88.4 R8, [R141+0x3c00] ;  /* 0x003c00008d08783b */ /* 0x000eae0000000200 */
[C---:B----4-:R-:W-:Y:S08]  /*10940*/  HMMA.16816.F32 R84, R88.reuse, R12, R84 ;  /* 0x0000000c5854723c */ /* 0x050ff00000001854 */
[C---:B------:R-:W-:Y:S01]  /*10950*/  HMMA.16816.F32 R80, R88.reuse, R14, R80 ;  /* 0x0000000e5850723c */ /* 0x040fe20000001850 */
[----:B------:R-:W3:Y:S07]  /*10960*/  LDSM.16.M88.4 R12, [R144+0x5000] ;  /* 0x00500000900c783b */ /* 0x000eee0000000200 */
[C---:B------:R-:W-:Y:S08]  /*10970*/  HMMA.16816.F32 R76, R88.reuse, R4, R76 ;  /* 0x00000004584c723c */ /* 0x040ff0000000184c */
[C---:B------:R-:W-:Y:S01]  /*10980*/  HMMA.16816.F32 R72, R88.reuse, R6, R72 ;  /* 0x000000065848723c */ /* 0x040fe20000001848 */
[----:B------:R-:W4:Y:S07]  /*10990*/  LDSM.16.M88.4 R4, [R144+0x5400] ;  /* 0x005400009004783b */ /* 0x000f2e0000000200 */
[C---:B-1----:R-:W-:Y:S08]  /*109a0*/  HMMA.16816.F32 R68, R88.reuse, R16, R68 ;  /* 0x000000105844723c */ /* 0x042ff00000001844 */
[C---:B--2---:R-:W-:Y:S08]  /*109b0*/  HMMA.16816.F32 R60, R88.reuse, R8, R60 ;  /* 0x00000008583c723c */ /* 0x044ff0000000183c */
[----:B------:R-:W-:Y:S01]  /*109c0*/  HMMA.16816.F32 R48, R88, R10, R48 ;  /* 0x0000000a5830723c */ /* 0x000fe20000001830 */
[----:B------:R-:W1:Y:S07]  /*109d0*/  LDSM.16.M88.4 R8, [R144+0x5c00] ;  /* 0x005c00009008783b */ /* 0x000e6e0000000200 */
[C---:B---3--:R-:W-:Y:S08]  /*109e0*/  HMMA.16816.F32 R84, R100.reuse, R12, R84 ;  /* 0x0000000c6454723c */ /* 0x048ff00000001854 */
[----:B------:R-:W-:Y:S01]  /*109f0*/  HMMA.16816.F32 R80, R100, R14, R80 ;  /* 0x0000000e6450723c */ /* 0x000fe20000001850 */
[----:B------:R-:W2:Y:S07]  /*10a00*/  LDSM.16.M88.4 R12, [R144+0x6000] ;  /* 0x00600000900c783b */ /* 0x000eae0000000200 */
[----:B------:R-:W-:Y:S01]  /*10a10*/  HMMA.16816.F32 R64, R88, R18, R64 ;  /* 0x000000125840723c */ /* 0x000fe20000001840 */
[----:B------:R-:W3:Y:S07]  /*10a20*/  LDSM.16.M88.4 R16, [R144+0x5800] ;  /* 0x005800009010783b */ /* 0x000eee0000000200 */
[C---:B----4-:R-:W-:Y:S08]  /*10a30*/  HMMA.16816.F32 R76, R100.reuse, R4, R76 ;  /* 0x00000004644c723c */ /* 0x050ff0000000184c */
[----:B------:R-:W-:Y:S01]  /*10a40*/  HMMA.16816.F32 R72, R100, R6, R72 ;  /* 0x000000066448723c */ /* 0x000fe20000001848 */
[----:B------:R-:W4:Y:S07]  /*10a50*/  LDSM.16.M88.4 R4, [R144+0x6400] ;  /* 0x006400009004783b */ /* 0x000f2e0000000200 */
[C---:B------:R-:W-:Y:S08]  /*10a60*/  HMMA.16816.F32 R44, R88.reuse, R108, R44 ;  /* 0x0000006c582c723c */ /* 0x040ff0000000182c */
[----:B------:R-:W-:Y:S01]  /*10a70*/  HMMA.16816.F32 R40, R88, R110, R40 ;  /* 0x0000006e5828723c */ /* 0x000fe20000001828 */
[----:B------:R-:W-:Y:S07]  /*10a80*/  LDSM.16.M88.4 R108, [R144+0x6800] ;  /* 0x00680000906c783b */ /* 0x000fee0000000200 */
[C---:B-1----:R-:W-:Y:S08]  /*10a90*/  HMMA.16816.F32 R60, R100.reuse, R8, R60 ;  /* 0x00000008643c723c */ /* 0x042ff0000000183c */
[----:B------:R-:W-:Y:S01]  /*10aa0*/  HMMA.16816.F32 R48, R100, R10, R48 ;  /* 0x0000000a6430723c */ /* 0x000fe20000001830 */
        /* <DEDUP_REMOVED lines=12> */
[----:B------:R-:W2:Y:S04]  /*10b70*/  LDSM.16.M88.4 R88, [R141+0x5800] ;  /* 0x005800008d58783b */ /* 0x000ea80000000200 */
[----:B------:R-:W-:Y:S03]  /*10b80*/  LDSM.16.M88.4 R92, [R141+0x5400] ;  /* 0x005400008d5c783b */ /* 0x000fe60000000200 */
[C---:B---3--:R-:W-:Y:S08]  /*10b90*/  HMMA.16816.F32 R68, R100.reuse, R16, R68 ;  /* 0x000000106444723c */ /* 0x048ff00000001844 */
[C---:B------:R-:W-:Y:S01]  /*10ba0*/  HMMA.16816.F32 R64, R100.reuse, R18, R64 ;  /* 0x000000126440723c */ /* 0x040fe20000001840 */
[----:B------:R-:W3:Y:S07]  /*10bb0*/  LDSM.16.M88.4 R16, [R141+0x6000] ;  /* 0x006000008d10783b */ /* 0x000eee0000000200 */
[C---:B----4-:R-:W-:Y:S08]  /*10bc0*/  HMMA.16816.F32 R36, R100.reuse, R4, R36 ;  /* 0x000000046424723c */ /* 0x050ff00000001824 */
[----:B------:R-:W-:Y:S01]  /*10bd0*/  HMMA.16816.F32 R32, R100, R6, R32 ;  /* 0x000000066420723c */ /* 0x000fe20000001820 */
[----:B------:R-:W4:Y:S07]  /*10be0*/  LDSM.16.M88.4 R4, [R141+0x6800] ;  /* 0x006800008d04783b */ /* 0x000f2e0000000200 */
[C---:B-1----:R-:W-:Y:S08]  /*10bf0*/  HMMA.16816.F32 R60, R124.reuse, R8, R60 ;  /* 0x000000087c3c723c */ /* 0x042ff0000000183c */
[----:B------:R-:W-:Y:S01]  /*10c00*/  HMMA.16816.F32 R48, R124, R10, R48 ;  /* 0x0000000a7c30723c */ /* 0x000fe20000001830 */
[----:B------:R-:W1:Y:S07]  /*10c10*/  LDSM.16.M88.4 R8, [R145+0x2000] ;  /* 0x002000009108783b */ /* 0x000e6e0000000200 */
[C---:B------:R-:W-:Y:S08]  /*10c20*/  HMMA.16816.F32 R28, R100.reuse, R108, R28 ;  /* 0x0000006c641c723c */ /* 0x040ff0000000181c */
[C---:B------:R-:W-:Y:S01]  /*10c30*/  HMMA.16816.F32 R24, R100.reuse, R110, R24 ;  /* 0x0000006e6418723c */ /* 0x040fe20000001818 */
[----:B------:R-:W1:Y:S07]  /*10c40*/  LDSM.16.M88.4 R108, [R144+0x7400] ;  /* 0x00740000906c783b */ /* 0x000e6e0000000200 */
[C---:B-----5:R-:W-:Y:S08]  /*10c50*/  HMMA.16816.F32 R20, R100.reuse, R104, R20 ;  /* 0x000000686414723c */ /* 0x060ff00000001814 */
[----:B------:R-:W-:Y:S01]  /*10c60*/  HMMA.16816.F32 R120, R100, R106, R120 ;  /* 0x0000006a6478723c */ /* 0x000fe20000001878 */
[----:B------:R-:W-:Y:S04]  /*10c70*/  LDSM.16.M88.4 R104, [R144+0x7800] ;  /* 0x007800009068783b */ /* 0x000fe80000000200 */
[----:B------:R-:W-:Y:S03]  /*10c80*/  LDSM.16.M88.4 R100, [R144+0x7c00] ;  /* 0x007c00009064783b */ /* 0x000fe60000000200 */
[C---:B------:R-:W-:Y:S08]  /*10c90*/  HMMA.16816.F32 R84, R124.reuse, R96, R84 ;  /* 0x000000607c54723c */ /* 0x040ff00000001854 */
[C---:B--2---:R-:W-:Y:S08]  /*10ca0*/  HMMA.16816.F32 R36, R124.reuse, R12, R36 ;  /* 0x0000000c7c24723c */ /* 0x044ff00000001824 */
[C---:B------:R-:W-:Y:S01]  /*10cb0*/  HMMA.16816.F32 R32, R124.reuse, R14, R32 ;  /* 0x0000000e7c20723c */ /* 0x040fe20000001820 */
[----:B------:R-:W2:Y:S07]  /*10cc0*/  LDSM.16.M88.4 R12, [R144+0x8c00] ;  /* 0x008c0000900c783b */ /* 0x000eae0000000200 */
[C---:B------:R-:W-:Y:S01]  /*10cd0*/  HMMA.16816.F32 R80, R124.reuse, R98, R80 ;  /* 0x000000627c50723c */ /* 0x040fe20000001850 */
[----:B------:R-:W-:Y:S07]  /*10ce0*/  LDSM.16.M88.4 R96, [R144+0x8000] ;  /* 0x008000009060783b */ /* 0x000fee0000000200 */
[C---:B------:R-:W-:Y:S08]  /*10cf0*/  HMMA.16816.F32 R68, R124.reuse, R88, R68 ;  /* 0x000000587c44723c */ /* 0x040ff00000001844 */
[C---:B------:R-:W-:Y:S01]  /*10d00*/  HMMA.16816.F32 R64, R124.reuse, R90, R64 ;  /* 0x0000005a7c40723c */ /* 0x040fe20000001840 */
[----:B------:R-:W5:Y:S07]  /*10d10*/  LDSM.16.M88.4 R88, [R144+0x8800] ;  /* 0x008800009058783b */ /* 0x000f6e0000000200 */
[C---:B---3--:R-:W-:Y:S08]  /*10d20*/  HMMA.16816.F32 R44, R124.reuse, R16, R44 ;  /* 0x000000107c2c723c */ /* 0x048ff0000000182c */
[C---:B------:R-:W-:Y:S01]  /*10d30*/  HMMA.16816.F32 R40, R124.reuse, R18, R40 ;  /* 0x000000127c28723c */ /* 0x040fe20000001828 */
[----:B------:R-:W-:Y:S07]  /*10d40*/  LDSM.16.M88.4 R16, [R141+0x7000] ;  /* 0x007000008d10783b */ /* 0x000fee0000000200 */
[C---:B----4-:R-:W-:Y:S08]  /*10d50*/  HMMA.16816.F32 R28, R124.reuse, R4, R28 ;  /* 0x000000047c1c723c */ /* 0x050ff0000000181c */
[C---:B------:R-:W-:Y:S01]  /*10d60*/  HMMA.16816.F32 R24, R124.reuse, R6, R24 ;  /* 0x000000067c18723c */ /* 0x040fe20000001818 */
[----:B------:R-:W3:Y:S07]  /*10d70*/  LDSM.16.M88.4 R4, [R143+0x2000] ;  /* 0x002000008f04783b */ /* 0x000eee0000000200 */
[C---:B------:R-:W-:Y:S08]  /*10d80*/  HMMA.16816.F32 R76, R124.reuse, R92, R76 ;  /* 0x0000005c7c4c723c */ /* 0x040ff0000000184c */
[C---:B------:R-:W-:Y:S01]  /*10d90*/  HMMA.16816.F32 R72, R124.reuse, R94, R72 ;  /* 0x0000005e7c48723c */ /* 0x040fe20000001848 */
[----:B------:R-:W4:Y:S07]  /*10da0*/  LDSM.16.M88.4 R92, [R144+0x8400] ;  /* 0x00840000905c783b */ /* 0x000f2e0000000200 */
[C---:B------:R-:W-:Y:S08]  /*10db0*/  HMMA.16816.F32 R20, R124.reuse, R128, R20 ;  /* 0x000000807c14723c */ /* 0x040ff00000001814 */
[----:B------:R-:W-:Y:S08]  /*10dc0*/  HMMA.16816.F32 R120, R124, R130, R120 ;  /* 0x000000827c78723c */ /* 0x000ff00000001878 */
[C---:B-1----:R-:W-:Y:S01]  /*10dd0*/  HMMA.16816.F32 R124, R8.reuse, R112, R84 ;  /* 0x00000070087c723c */ /* 0x042fe20000001854 */
[----:B------:R-:W1:Y:S07]  /*10de0*/  LDSM.16.M88.4 R84, [R141+0x7400] ;  /* 0x007400008d54783b */ /* 0x000e6e0000000200 */
[C---:B------:R-:W-:Y:S08]  /*10df0*/  HMMA.16816.F32 R80, R8.reuse, R114, R80 ;  /* 0x000000720850723c */ /* 0x040ff00000001850 */
[C---:B------:R-:W-:Y:S08]  /*10e00*/  HMMA.16816.F32 R76, R8.reuse, R108, R76 ;  /* 0x0000006c084c723c */ /* 0x040ff0000000184c */
[C---:B--2---:R-:W-:Y:S07]  /*10e10*/  HMMA.16816.F32 R20, R8.reuse, R12, R20 ;  /* 0x0000000c0814723c */ /* 0x044fee0000001814 */
[----:B------:R-:W-:Y:S01]  /*10e20*/  IMAD R13, R54, 0x10, R56 ;  /* 0x00000010360d7824 */ /* 0x000fe200078e0238 */
[----:B-----5:R-:W-:Y:S04]  /*10e30*/  HMMA.16816.F32 R28, R8, R88, R28 ;  /* 0x00000058081c723c */ /* 0x020fe8000000181c */
[----:B------:R-:W-:-:S04]  /*10e40*/  IADD3 R12, R13, 0x1, R160 ;  /* 0x000000010d0c7810 */ /* 0x000fc80007ffe0a0 */
[----:B------:R-:W-:Y:S01]  /*10e50*/  HMMA.16816.F32 R24, R8, R90, R24 ;  /* 0x0000005a0818723c */ /* 0x000fe20000001818 */
[----:B------:R-:W2:Y:S01]  /*10e60*/  LDSM.16.M88.4 R88, [R141+0x7800] ;  /* 0x007800008d58783b */ /* 0x000ea20000000200 */
[----:B------:R-:W-:-:S04]  /*10e70*/  IADD3 R12, R55, R12, -R151 ;  /* 0x0000000c370c7210 */ /* 0x000fc80007ffe897 */
[----:B------:R-:W-:Y:S02]  /*10e80*/  IADD3 R118, R12, c[0x0][0x2e8], RZ ;  /* 0x0000ba000c767a10 */ /* 0x000fe40007ffe0ff */
[----:B------:R-:W-:Y:S02]  /*10e90*/  HMMA.16816.F32 R72, R8, R110, R72 ;  /* 0x0000006e0848723c */ /* 0x000fe40000001848 */
[C---:B------:R-:W-:Y:S02]  /*10ea0*/  IADD3 R12, R118.reuse, 0x8, RZ ;  /* 0x00000008760c7810 */ /* 0x040fe40007ffe0ff */
[----:B------:R-:W-:-:S04]  /*10eb0*/  IMNMX R118, R118, R55, PT ;  /* 0x0000003776767217 */ /* 0x000fc80003800200 */
[C---:B---3--:R-:W-:Y:S08]  /*10ec0*/  HMMA.16816.F32 R124, R4.reuse, R16, R124 ;  /* 0x00000010047c723c */ /* 0x048ff0000000187c */
        /* <DEDUP_REMOVED lines=9> */
[----:B------:R-:W-:Y:S01]  /*10f60*/  HMMA.16816.F32 R120, R8, R14, R120 ;  /* 0x0000000e0878723c */ /* 0x000fe20000001878 */
[----:B------:R-:W3:Y:S07]  /*10f70*/  LDSM.16.M88.4 R8, [R141+0x7c00] ;  /* 0x007c00008d08783b */ /* 0x000eee0000000200 */
[C---:B-1----:R-:W-:Y:S07]  /*10f80*/  HMMA.16816.F32 R76, R4.reuse, R84, R76 ;  /* 0x00000054044c723c */ /* 0x042fee000000184c */
[----:B------:R-:W-:Y:S01]  /*10f90*/  IMAD.IADD R84, R0, 0x1, R119 ;  /* 0x0000000100547824 */ /* 0x000fe200078e0277 */
[----:B------:R-:W-:Y:S01]  /*10fa0*/  IMNMX R119, R12, R55, PT ;  /* 0x000000370c777217 */ /* 0x000fe20003800200 */
[----:B------:R-:W-:Y:S01]  /*10fb0*/  IMAD R85, R2, 0x20, R59 ;  /* 0x0000002002557824 */ /* 0x000fe200078e023b */
[----:B------:R-:W-:Y:S02]  /*10fc0*/  HMMA.16816.F32 R72, R4, R86, R72 ;  /* 0x000000560448723c */ /* 0x000fe40000001848 */
[----:B------:R-:W-:Y:S01]  /*10fd0*/  IADD3 R12, R84, 0x8, RZ ;  /* 0x00000008540c7810 */ /* 0x000fe20007ffe0ff */
[----:B------:R-:W-:Y:S01]  /*10fe0*/  IMAD.IADD R142, R58, 0x1, R85 ;  /* 0x000000013a8e7824 */ /* 0x000fe200078e0255 */
[----:B------:R-:W-:-:S02]  /*10ff0*/  IADD3 R2, R84, 0x1, RZ ;  /* 0x0000000154027810 */ /* 0x000fc40007ffe0ff */
[CC--:B------:R-:W-:Y:S02]  /*11000*/  ISETP.GE.AND P0, PT, R12.reuse, R118.reuse, PT ;  /* 0x000000760c00720c */ /* 0x0c0fe40003f06270 */
[----:B------:R-:W-:Y:S01]  /*11010*/  ISETP.GE.AND P2, PT, R12, R119, PT ;  /* 0x000000770c00720c */ /* 0x000fe20003f46270 */
[C---:B--2---:R-:W-:Y:S01]  /*11020*/  HMMA.16816.F32 R68, R4.reuse, R88, R68 ;  /* 0x000000580444723c */ /* 0x044fe20000001844 */
[-C--:B------:R-:W-:Y:S02]  /*11030*/  ISETP.GE.AND P1, PT, R2, R118.reuse, PT ;  /* 0x000000760200720c */ /* 0x080fe40003f26270 */
[----:B------:R-:W-:Y:S02]  /*11040*/  IADD3 R12, R84, 0x10, RZ ;  /* 0x00000010540c7810 */ /* 0x000fe40007ffe0ff */
[----:B------:R-:W-:Y:S02]  /*11050*/  FSEL R93, R125, -INF , !P1 ;  /* 0xff8000007d5d7808 */ /* 0x000fe40004800000 */
[----:B------:R-:W-:Y:S01]  /*11060*/  FSEL R82, R82, -INF , !P2 ;  /* 0xff80000052527808 */ /* 0x000fe20005000000 */
[----:B------:R-:W-:Y:S01]  /*11070*/  HMMA.16816.F32 R64, R4, R90, R64 ;  /* 0x0000005a0440723c */ /* 0x000fe20000001840 */
[----:B------:R-:W-:-:S02]  /*11080*/  ISETP.GE.AND P1, PT, R12, R118, PT ;  /* 0x000000760c00720c */ /* 0x000fc40003f26270 */
[-C--:B------:R-:W-:Y:S02]  /*11090*/  ISETP.GE.AND P2, PT, R12, R119.reuse, PT ;  /* 0x000000770c00720c */ /* 0x080fe40003f46270 */
[----:B------:R-:W1:Y:S01]  /*110a0*/  LDSM.16.M88.4 R12, [R141+0x8000] ;  /* 0x008000008d0c783b */ /* 0x000e620000000200 */
[-C--:B------:R-:W-:Y:S02]  /*110b0*/  ISETP.GE.AND P4, PT, R2, R119.reuse, PT ;  /* 0x000000770200720c */ /* 0x080fe40003f86270 */
[----:B------:R-:W-:Y:S01]  /*110c0*/  IADD3 R2, R84, 0x9, RZ ;  /* 0x0000000954027810 */ /* 0x000fe20007ffe0ff */
[----:B---3--:R-:W-:Y:S01]  /*110d0*/  HMMA.16816.F32 R60, R4, R8, R60 ;  /* 0x00000008043c723c */ /* 0x008fe2000000183c */
[----:B------:R-:W-:Y:S02]  /*110e0*/  FSEL R87, R80, -INF , !P0 ;  /* 0xff80000050577808 */ /* 0x000fe40004000000 */
[C---:B------:R-:W-:Y:S02]  /*110f0*/  ISETP.GE.AND P0, PT, R2.reuse, R119, PT ;  /* 0x000000770200720c */ /* 0x040fe40003f06270 */
[----:B------:R-:W-:-:S02]  /*11100*/  ISETP.GE.AND P3, PT, R2, R118, PT ;  /* 0x000000760200720c */ /* 0x000fc40003f66270 */
[C---:B------:R-:W-:Y:S01]  /*11110*/  IADD3 R2, R84.reuse, 0x11, RZ ;  /* 0x0000001154027810 */ /* 0x040fe20007ffe0ff */
[----:B------:R-:W-:Y:S01]  /*11120*/  HMMA.16816.F32 R48, R4, R10, R48 ;  /* 0x0000000a0430723c */ /* 0x000fe20000001830 */
[----:B------:R-:W-:Y:S02]  /*11130*/  IADD3 R16, R84, 0x18, RZ ;  /* 0x0000001854107810 */ /* 0x000fe40007ffe0ff */
[----:B------:R-:W-:Y:S02]  /*11140*/  FSEL R80, R83, -INF , !P0 ;  /* 0xff80000053507808 */ /* 0x000fe40004000000 */
[----:B------:R-:W-:Y:S02]  /*11150*/  FSEL R83, R76, -INF , !P1 ;  /* 0xff8000004c537808 */ /* 0x000fe40004800000 */
[----:B------:R-:W-:Y:S02]  /*11160*/  FSEL R78, R78, -INF , !P2 ;  /* 0xff8000004e4e7808 */ /* 0x000fe40005000000 */
[----:B------:R-:W-:-:S02]  /*11170*/  ISETP.GE.AND P0, PT, R2, R119, PT ;  /* 0x000000770200720c */ /* 0x000fc40003f06270 */
[C---:B------:R-:W-:Y:S02]  /*11180*/  ISETP.GE.AND P1, PT, R16.reuse, R118, PT ;  /* 0x000000761000720c */ /* 0x040fe40003f26270 */
[----:B------:R-:W-:Y:S02]  /*11190*/  ISETP.GE.AND P2, PT, R16, R119, PT ;  /* 0x000000771000720c */ /* 0x000fe40003f46270 */
[----:B------:R-:W-:Y:S02]  /*111a0*/  IADD3 R16, R84, 0x20, RZ ;  /* 0x0000002054107810 */ /* 0x000fe40007ffe0ff */
[----:B------:R-:W-:Y:S02]  /*111b0*/  FSEL R76, R79, -INF , !P0 ;  /* 0xff8000004f4c7808 */ /* 0x000fe40004000000 */
[----:B------:R-:W-:Y:S02]  /*111c0*/  FSEL R79, R72, -INF , !P1 ;  /* 0xff800000484f7808 */ /* 0x000fe40004800000 */
[----:B------:R-:W-:-:S02]  /*111d0*/  FSEL R74, R74, -INF , !P2 ;  /* 0xff8000004a4a7808 */ /* 0x000fc40005000000 */
[CC--:B------:R-:W-:Y:S02]  /*111e0*/  ISETP.GE.AND P1, PT, R16.reuse, R118.reuse, PT ;  /* 0x000000761000720c */ /* 0x0c0fe40003f26270 */
[----:B------:R-:W-:Y:S02]  /*111f0*/  ISETP.GE.AND P2, PT, R16, R119, PT ;  /* 0x000000771000720c */ /* 0x000fe40003f46270 */
[----:B------:R-:W2:Y:S01]  /*11200*/  LDSM.16.M88.4 R16, [R141+0x8400] ;  /* 0x008400008d10783b */ /* 0x000ea20000000200 */
[----:B------:R-:W-:Y:S01]  /*11210*/  IADD3 R8, R84, 0x28, RZ ;  /* 0x0000002854087810 */ /* 0x000fe20007ffe0ff */
[----:B-1----:R-:W-:Y:S01]  /*11220*/  HMMA.16816.F32 R44, R4, R12, R44 ;  /* 0x0000000c042c723c */ /* 0x002fe2000000182c */
[----:B------:R-:W-:Y:S02]  /*11230*/  FSEL R173, R68, -INF , !P1 ;  /* 0xff80000044ad7808 */ /* 0x000fe40004800000 */
[----:B------:R-:W-:Y:S02]  /*11240*/  FSEL R178, R70, -INF , !P2 ;  /* 0xff80000046b27808 */ /* 0x000fe40005000000 */
[----:B------:R-:W-:-:S02]  /*11250*/  ISETP.GE.AND P1, PT, R8, R118, PT ;  /* 0x000000760800720c */ /* 0x000fc40003f26270 */
[-C--:B------:R-:W-:Y:S01]  /*11260*/  ISETP.GE.AND P2, PT, R8, R119.reuse, PT ;  /* 0x000000770800720c */ /* 0x080fe20003f46270 */
[----:B------:R-:W-:Y:S01]  /*11270*/  HMMA.16816.F32 R40, R4, R14, R40 ;  /* 0x0000000e0428723c */ /* 0x000fe20000001828 */
[----:B------:R-:W-:Y:S02]  /*11280*/  IADD3 R8, R84, 0x30, RZ ;  /* 0x0000003054087810 */ /* 0x000fe40007ffe0ff */
[----:B------:R-:W-:Y:S02]  /*11290*/  FSEL R177, R64, -INF , !P1 ;  /* 0xff80000040b17808 */ /* 0x000fe40004800000 */
[----:B------:R-:W-:Y:S02]  /*112a0*/  FSEL R184, R66, -INF , !P2 ;  /* 0xff80000042b87808 */ /* 0x000fe40005000000 */
[C---:B------:R-:W-:Y:S02]  /*112b0*/  ISETP.GE.AND P1, PT, R8.reuse, R118, PT ;  /* 0x000000760800720c */ /* 0x040fe40003f26270 */
[----:B------:R-:W-:-:S02]  /*112c0*/  ISETP.GE.AND P2, PT, R8, R119, PT ;  /* 0x000000770800720c */ /* 0x000fc40003f46270 */
[----:B------:R-:W-:Y:S01]  /*112d0*/  IADD3 R12, R84, 0x38, RZ ;  /* 0x00000038540c7810 */ /* 0x000fe20007ffe0ff */
[----:B------:R-:W1:Y:S01]  /*112e0*/  LDSM.16.M88.4 R8, [R141+0x8800] ;  /* 0x008800008d08783b */ /* 0x000e620000000200 */
[----:B------:R-:W-:Y:S02]  /*112f0*/  FSEL R55, R60, -INF , !P1 ;  /* 0xff8000003c377808 */ /* 0x000fe40004800000 */
[----:B------:R-:W-:Y:S02]  /*11300*/  FSEL R56, R62, -INF , !P2 ;  /* 0xff8000003e387808 */ /* 0x000fe40005000000 */
[C---:B------:R-:W-:Y:S02]  /*11310*/  ISETP.GE.AND P1, PT, R12.reuse, R118, PT ;  /* 0x000000760c00720c */ /* 0x040fe40003f26270 */
[----:B------:R-:W-:Y:S02]  /*11320*/  ISETP.GE.AND P2, PT, R12, R119, PT ;  /* 0x000000770c00720c */ /* 0x000fe40003f46270 */
[----:B------:R-:W-:-:S02]  /*11330*/  IADD3 R12, R84, 0x40, RZ ;  /* 0x00000040540c7810 */ /* 0x000fc40007ffe0ff */
[----:B------:R-:W-:Y:S02]  /*11340*/  FSEL R171, R48, -INF , !P1 ;  /* 0xff80000030ab7808 */ /* 0x000fe40004800000 */
[----:B------:R-:W-:Y:S02]  /*11350*/  FSEL R50, R50, -INF , !P2 ;  /* 0xff80000032327808 */ /* 0x000fe40005000000 */
[----:B------:R-:W-:Y:S02]  /*11360*/  FSEL R81, R81, -INF , !P3 ;  /* 0xff80000051517808 */ /* 0x000fe40005800000 */
[CC--:B------:R-:W-:Y:S01]  /*11370*/  ISETP.GE.AND P1, PT, R12.reuse, R118.reuse, PT ;  /* 0x000000760c00720c */ /* 0x0c0fe20003f26270 */
[----:B--2---:R-:W-:Y:S01]  /*11380*/  HMMA.16816.F32 R36, R4, R16, R36 ;  /* 0x000000100424723c */ /* 0x004fe20000001824 */
[----:B------:R-:W-:Y:S02]  /*11390*/  ISETP.GE.AND P2, PT, R12, R119, PT ;  /* 0x000000770c00720c */ /* 0x000fe40003f46270 */
[----:B------:R-:W-:Y:S01]  /*113a0*/  ISETP.GE.AND P3, PT, R2, R118, PT ;  /* 0x000000760200720c */ /* 0x000fe20003f66270 */
[----:B------:R-:W2:Y:S01]  /*113b0*/  LDSM.16.M88.4 R12, [R141+0x8c00] ;  /* 0x008c00008d0c783b */ /* 0x000ea20000000200 */
[----:B------:R-:W-:Y:S01]  /*113c0*/  IADD3 R2, R84, 0x19, RZ ;  /* 0x0000001954027810 */ /* 0x000fe20007ffe0ff */
[----:B------:R-:W-:-:S04]  /*113d0*/  DEPBAR.LE SB0, 0x0 ;  /* 0x000080000000791a */ /* 0x000fc80000000000 */
[----:B------:R-:W-:Y:S01]  /*113e0*/  FSEL R77, R77, -INF , !P3 ;  /* 0xff8000004d4d7808 */ /* 0x000fe20005800000 */
[C---:B------:R-:W-:Y:S01]  /*113f0*/  HMMA.16816.F32 R32, R4.reuse, R18, R32 ;  /* 0x000000120420723c */ /* 0x040fe20000001820 */
[----:B------:R-:W-:Y:S01]  /*11400*/  BAR.SYNC.DEFER_BLOCKING 0x0 ;  /* 0x0000000000007b1d */ /* 0x000fe20000010000 */
[CC--:B------:R-:W-:Y:S02]  /*11410*/  ISETP.GE.AND P3, PT, R2.reuse, R118.reuse, PT ;  /* 0x000000760200720c */ /* 0x0c0fe40003f66270 */
[----:B------:R-:W-:Y:S02]  /*11420*/  ISETP.GE.AND P0, PT, R2, R119, PT ;  /* 0x000000770200720c */ /* 0x000fe40003f06270 */
[----:B------:R-:W-:Y:S02]  /*11430*/  IADD3 R2, R84, 0x21, RZ ;  /* 0x0000002154027810 */ /* 0x000fe40007ffe0ff */
[----:B------:R-:W-:Y:S02]  /*11440*/  FSEL R73, R73, -INF , !P3 ;  /* 0xff80000049497808 */ /* 0x000fe40005800000 */
[----:B------:R-:W-:Y:S01]  /*11450*/  FSEL R72, R75, -INF , !P0 ;  /* 0xff8000004b487808 */ /* 0x000fe20004000000 */
[----:B-1----:R-:W-:Y:S01]  /*11460*/  HMMA.16816.F32 R28, R4, R8, R28 ;  /* 0x00000008041c723c */ /* 0x002fe2000000181c */
[----:B------:R-:W-:-:S02]  /*11470*/  ISETP.GE.AND P3, PT, R2, R118, PT ;  /* 0x000000760200720c */ /* 0x000fc40003f66270 */
[-C--:B------:R-:W-:Y:S02]  /*11480*/  ISETP.GE.AND P0, PT, R2, R119.reuse, PT ;  /* 0x000000770200720c */ /* 0x080fe40003f06270 */
[----:B------:R-:W-:Y:S02]  /*11490*/  IADD3 R2, R84, 0x29, RZ ;  /* 0x0000002954027810 */ /* 0x000fe40007ffe0ff */
[----:B------:R-:W-:Y:S01]  /*114a0*/  FSEL R175, R69, -INF , !P3 ;  /* 0xff80000045af7808 */ /* 0x000fe20005800000 */
[----:B------:R-:W-:Y:S01]  /*114b0*/  HMMA.16816.F32 R24, R4, R10, R24 ;  /* 0x0000000a0418723c */ /* 0x000fe20000001818 */
        /* <DEDUP_REMOVED lines=21> */
[----:B------:R-:W-:Y:S02]  /*11610*/  FSEL R168, R42, -INF , !P2 ;  /* 0xff8000002aa87808 */ /* 0x000fe40005000000 */
[----:B------:R-:W-:Y:S02]  /*11620*/  FSEL R49, R49, -INF , !P3 ;  /* 0xff80000031317808 */ /* 0x000fe40005800000 */
[----:B------:R-:W-:Y:S02]  /*11630*/  FSEL R174, R51, -INF , !P0 ;  /* 0xff80000033ae7808 */ /* 0x000fe40004000000 */
[CC--:B------:R-:W-:Y:S02]  /*11640*/  ISETP.GE.AND P1, PT, R16.reuse, R118.reuse, PT ;  /* 0x000000761000720c */ /* 0x0c0fe40003f26270 */
[----:B------:R-:W-:Y:S02]  /*11650*/  ISETP.GE.AND P2, PT, R16, R119, PT ;  /* 0x000000771000720c */ /* 0x000fe40003f46270 */
[----:B------:R-:W-:-:S02]  /*11660*/  ISETP.GE.AND P3, PT, R2, R118, PT ;  /* 0x000000760200720c */ /* 0x000fc40003f66270 */
[----:B------:R-:W-:Y:S02]  /*11670*/  ISETP.GE.AND P0, PT, R2, R119, PT ;  /* 0x000000770200720c */ /* 0x000fe40003f06270 */
[C---:B------:R-:W-:Y:S02]  /*11680*/  IADD3 R8, R84.reuse, 0x58, RZ ;  /* 0x0000005854087810 */ /* 0x040fe40007ffe0ff */
[----:B------:R-:W-:Y:S02]  /*11690*/  IADD3 R2, R84, 0x49, RZ ;  /* 0x0000004954027810 */ /* 0x000fe40007ffe0ff */
[----:B------:R-:W-:Y:S02]  /*116a0*/  FSEL R64, R36, -INF , !P1 ;  /* 0xff80000024407808 */ /* 0x000fe40004800000 */
[----:B------:R-:W-:Y:S02]  /*116b0*/  FSEL R62, R38, -INF , !P2 ;  /* 0xff800000263e7808 */ /* 0x000fe40005000000 */
[----:B------:R-:W-:-:S02]  /*116c0*/  FSEL R131, R45, -INF , !P3 ;  /* 0xff8000002d837808 */ /* 0x000fc40005800000 */
[----:B------:R-:W-:Y:S02]  /*116d0*/  FSEL R172, R47, -INF , !P0 ;  /* 0xff8000002fac7808 */ /* 0x000fe40004000000 */
[CC--:B------:R-:W-:Y:S02]  /*116e0*/  ISETP.GE.AND P1, PT, R8.reuse, R118.reuse, PT ;  /* 0x000000760800720c */ /* 0x0c0fe40003f26270 */
        /* <DEDUP_REMOVED lines=11> */
[CC--:B------:R-:W-:Y:S01]  /*117a0*/  ISETP.GE.AND P3, PT, R2.reuse, R118.reuse, PT ;  /* 0x000000760200720c */ /* 0x0c0fe20003f66270 */
[C---:B--2---:R-:W-:Y:S01]  /*117b0*/  HMMA.16816.F32 R8, R4.reuse, R12, R20 ;  /* 0x0000000c0408723c */ /* 0x044fe20000001814 */
[----:B------:R-:W-:Y:S02]  /*117c0*/  ISETP.GE.AND P0, PT, R2, R119, PT ;  /* 0x000000770200720c */ /* 0x000fe40003f06270 */
[----:B------:R-:W-:Y:S02]  /*117d0*/  IADD3 R2, R84, 0x59, RZ ;  /* 0x0000005954027810 */ /* 0x000fe40007ffe0ff */
[----:B------:R-:W-:Y:S02]  /*117e0*/  FSEL R63, R37, -INF , !P3 ;  /* 0xff800000253f7808 */ /* 0x000fe40005800000 */
[----:B------:R-:W-:Y:S01]  /*117f0*/  FSEL R128, R39, -INF , !P0 ;  /* 0xff80000027807808 */ /* 0x000fe20004000000 */
[----:B------:R-:W-:Y:S01]  /*11800*/  HMMA.16816.F32 R4, R4, R14, R120 ;  /* 0x0000000e0404723c */ /* 0x000fe20000001878 */
[----:B------:R-:W-:-:S02]  /*11810*/  ISETP.GE.AND P3, PT, R2, R118, PT ;  /* 0x000000760200720c */ /* 0x000fc40003f66270 */
[-C--:B------:R-:W-:Y:S02]  /*11820*/  ISETP.GE.AND P0, PT, R2, R119.reuse, PT ;  /* 0x000000770200720c */ /* 0x080fe40003f06270 */
        /* <DEDUP_REMOVED lines=17> */
[----:B------:R-:W-:Y:S02]  /*11940*/  ISETP.GE.AND P2, PT, R12, R119, PT ;  /* 0x000000770c00720c */ /* 0x000fe40003f46270 */
[----:B------:R-:W-:Y:S02]  /*11950*/  IADD3 R12, R84, 0x71, RZ ;  /* 0x00000071540c7810 */ /* 0x000fe40007ffe0ff */
[----:B------:R-:W-:Y:S02]  /*11960*/  FSEL R67, R8, -INF , !P1 ;  /* 0xff80000008437808 */ /* 0x000fe40004800000 */
[----:B------:R-:W-:Y:S02]  /*11970*/  FSEL R8, R127, -INF , !P4 ;  /* 0xff8000007f087808 */ /* 0x000fe40006000000 */
[----:B------:R-:W-:Y:S02]  /*11980*/  ISETP.GE.AND P4, PT, R84, R118, PT ;  /* 0x000000765400720c */ /* 0x000fe40003f86270 */
[----:B------:R-:W-:-:S02]  /*11990*/  FSEL R120, R25, -INF , !P3 ;  /* 0xff80000019787808 */ /* 0x000fc40005800000 */
[----:B------:R-:W-:Y:S02]  /*119a0*/  ISETP.GE.AND P3, PT, R12, R118, PT ;  /* 0x000000760c00720c */ /* 0x000fe40003f66270 */
[----:B------:R-:W-:Y:S02]  /*119b0*/  FSEL R124, R124, -INF , !P4 ;  /* 0xff8000007c7c7808 */ /* 0x000fe40006000000 */
[----:B------:R-:W-:Y:S02]  /*119c0*/  FSEL R20, R26, -INF , !P2 ;  /* 0xff8000001a147808 */ /* 0x000fe40005000000 */
[----:B------:R-:W-:Y:S02]  /*119d0*/  ISETP.GT.AND P4, PT, R155, R146, PT ;  /* 0x000000929b00720c */ /* 0x000fe40003f84270 */
[----:B------:R-:W-:Y:S02]  /*119e0*/  ISETP.GE.AND P2, PT, R2, R119, PT ;  /* 0x000000770200720c */ /* 0x000fe40003f46270 */
[----:B------:R-:W-:-:S02]  /*119f0*/  FSEL R65, R9, -INF , !P3 ;  /* 0xff80000009417808 */ /* 0x000fc40005800000 */
[----:B------:R-:W-:Y:S02]  /*11a00*/  IADD3 R2, R84, 0x78, RZ ;  /* 0x0000007854027810 */ /* 0x000fe40007ffe0ff */
[----:B------:R-:W-:Y:S02]  /*11a10*/  SHF.R.S32.HI R9, RZ, 0x1f, R54 ;  /* 0x0000001fff097819 */ /* 0x000fe40000011436 */
[----:B------:R-:W-:Y:S02]  /*11a20*/  FSEL R38, R27, -INF , !P0 ;  /* 0xff8000001b267808 */ /* 0x000fe40004000000 */
[----:B------:R-:W-:Y:S02]  /*11a30*/  FSEL R37, R10, -INF , !P2 ;  /* 0xff8000000a257808 */ /* 0x000fe40005000000 */
[----:B------:R-:W-:Y:S02]  /*11a40*/  ISETP.GE.AND P0, PT, R12, R119, PT ;  /* 0x000000770c00720c */ /* 0x000fe40003f06270 */
[----:B------:R-:W-:-:S02]  /*11a50*/  ISETP.GE.AND P1, PT, R2, R118, PT ;  /* 0x000000760200720c */ /* 0x000fc40003f26270 */
[----:B------:R-:W-:Y:S02]  /*11a60*/  ISETP.GE.AND P2, PT, R2, R119, PT ;  /* 0x000000770200720c */ /* 0x000fe40003f46270 */
[----:B------:R-:W-:Y:S02]  /*11a70*/  LEA.HI R9, R9, R54, RZ, 0x2 ;  /* 0x0000003609097211 */ /* 0x000fe400078f10ff */
[----:B------:R-:W-:Y:S02]  /*11a80*/  IADD3 R2, R84, 0x79, RZ ;  /* 0x0000007954027810 */ /* 0x000fe40007ffe0ff */
[----:B------:R-:W-:Y:S02]  /*11a90*/  FSEL R36, R11, -INF , !P0 ;  /* 0xff8000000b247808 */ /* 0x000fe40004000000 */
[----:B------:R-:W-:Y:S02]  /*11aa0*/  FSEL R121, R4, -INF , !P1 ;  /* 0xff80000004797808 */ /* 0x000fe40004800000 */
[----:B------:R-:W-:-:S02]  /*11ab0*/  LOP3.LUT R9, R9, 0xfffffffc, RZ, 0xc0, !PT ;  /* 0xfffffffc09097812 */ /* 0x000fc400078ec0ff */
[-C--:B------:R-:W-:Y:S02]  /*11ac0*/  ISETP.GE.AND P3, PT, R84, R119.reuse, PT ;  /* 0x000000775400720c */ /* 0x080fe40003f66270 */
[----:B------:R-:W-:Y:S01]  /*11ad0*/  ISETP.GE.AND P1, PT, R2, R118, PT ;  /* 0x000000760200720c */ /* 0x000fe20003f26270 */
[----:B------:R-:W-:Y:S01]  /*11ae0*/  IMAD.IADD R161, R54, 0x1, -R9 ;  /* 0x0000000136a17824 */ /* 0x000fe200078e0a09 */
[----:B------:R-:W-:Y:S02]  /*11af0*/  ISETP.GE.AND P0, PT, R2, R119, PT ;  /* 0x000000770200720c */ /* 0x000fe40003f06270 */
[----:B------:R-:W-:Y:S02]  /*11b00*/  FSEL R39, R6, -INF , !P2 ;  /* 0xff80000006277808 */ /* 0x000fe40005000000 */
[----:B------:R-:W-:Y:S02]  /*11b10*/  FSEL R4, R126, -INF , !P3 ;  /* 0xff8000007e047808 */ /* 0x000fe40005800000 */
[----:B------:R-:W-:-:S02]  /*11b20*/  FSEL R122, R5, -INF , !P1 ;  /* 0xff800000057a7808 */ /* 0x000fc40004800000 */
[----:B------:R-:W-:Y:S01]  /*11b30*/  FSEL R40, R7, -INF , !P0 ;  /* 0xff80000007287808 */ /* 0x000fe20004000000 */
[----:B------:R-:W-:Y:S05]  /*11b40*/  @!P4 BRA `(.L_x_1475) ;  /* 0x00000b100000c947 */ /* 0x000fea0003800000 */
[----:B------:R-:W-:-:S13]  /*11b50*/  ISETP.NE.AND P6, PT, R154, RZ, PT ;  /* 0x000000ff9a00720c */ /* 0x000fda0003fc5270 */
[----:B------:R-:W-:Y:S05]  /*11b60*/  @!P6 BRA `(.L_x_1476) ;  /* 0x000003a00000e947 */ /* 0x000fea0003800000 */
[----:B------:R-:W-:Y:S02]  /*11b70*/  IABS R5, c[0x0][0x2d0] ;  /* 0x0000b40000057a13 */ /* 0x000fe40000000000 */
[----:B------:R-:W-:Y:S02]  /*11b80*/  IABS R7, R0 ;  /* 0x0000000000077213 */ /* 0x000fe40000000000 */
[----:B------:R-:W1:Y:S01]  /*11b90*/  I2F.RP R6, R5 ;  /* 0x0000000500067306 */ /* 0x000e620000209400 */
[C---:B------:R-:W-:Y:S02]  /*11ba0*/  IADD3 R9, R0.reuse, -0x80, RZ ;  /* 0xffffff8000097810 */ /* 0x040fe40007ffe0ff */
[----:B------:R-:W-:-:S05]  /*11bb0*/  LOP3.LUT R0, R0, c[0x0][0x2d0], RZ, 0x3c, !PT ;  /* 0x0000b40000007a12 */ /* 0x000fca00078e3cff */
        /* <DEDUP_REMOVED lines=23> */
[----:B------:R-:W-:Y:S02]  /*11d30*/  ISETP.GE.AND P0, PT, R9, RZ, PT ;  /* 0x000000ff0900720c */ /* 0x000fe40003f06270 */
[----:B------:R-:W-:-:S02]  /*11d40*/  ISETP.GE.U32.AND P3, PT, R6, R5, PT ;  /* 0x000000050600720c */ /* 0x000fc40003f66070 */
[----:B------:R-:W-:-:S05]  /*11d50*/  LOP3.LUT R0, RZ, c[0x0][0x2d0], RZ, 0x33, !PT ;  /* 0x0000b400ff007a12 */ /* 0x000fca00078e33ff */
[----:B------:R-:W-:Y:S02]  /*11d60*/  @P2 IADD3 R11, R11, 0x1, RZ ;  /* 0x000000010b0b2810 */ /* 0x000fe40007ffe0ff */
[----:B------:R-:W-:Y:S02]  /*11d70*/  ISETP.NE.AND P2, PT, RZ, c[0x0][0x2d0], PT ;  /* 0x0000b400ff007a0c */ /* 0x000fe40003f45270 */
[----:B------:R-:W-:Y:S02]  /*11d80*/  @!P1 IADD3 R11, -R11, RZ, RZ ;  /* 0x000000ff0b0b9210 */ /* 0x000fe40007ffe1ff */
[----:B------:R-:W-:Y:S02]  /*11d90*/  @P3 IADD3 R2, R2, 0x1, RZ ;  /* 0x0000000102023810 */ /* 0x000fe40007ffe0ff */
[----:B------:R-:W-:-:S03]  /*11da0*/  SEL R5, R0, R11, !P2 ;  /* 0x0000000b00057207 */ /* 0x000fc60005000000 */
[----:B------:R-:W-:Y:S02]  /*11db0*/  @!P0 IMAD.MOV R2, RZ, RZ, -R2 ;  /* 0x000000ffff028224 */ /* 0x000fe400078e0a02 */
[----:B------:R-:W-:-:S03]  /*11dc0*/  IMAD.WIDE R14, R5, 0x4, R156 ;  /* 0x00000004050e7825 */ /* 0x000fc600078e029c */
[----:B------:R-:W-:Y:S02]  /*11dd0*/  SEL R0, R0, R2, !P2 ;  /* 0x0000000200007207 */ /* 0x000fe40005000000 */
[----:B------:R-:W2:Y:S03]  /*11de0*/  LDG.E R7, [R14.64] ;  /* 0x000000060e077981 */ /* 0x000ea6000c1e1900 */
[----:B------:R-:W-:-:S05]  /*11df0*/  IMAD.WIDE R12, R0, 0x4, R156 ;  /* 0x00000004000c7825 */ /* 0x000fca00078e029c */
[----:B------:R-:W2:Y:S01]  /*11e00*/  LDG.E R6, [R12.64] ;  /* 0x000000060c067981 */ /* 0x000ea2000c1e1900 */
[----:B------:R-:W-:Y:S01]  /*11e10*/  IMAD.IADD R0, R5, 0x1, -R0 ;  /* 0x0000000105007824 */ /* 0x000fe200078e0a00 */
[----:B------:R-:W-:-:S05]  /*11e20*/  MOV R5, c[0x0][0x2d0] ;  /* 0x0000b40000057a02 */ /* 0x000fca0000000f00 */
[----:B------:R-:W-:-:S05]  /*11e30*/  IMAD R5, R0, R5, -0x80 ;  /* 0xffffff8000057424 */ /* 0x000fca00078e0205 */
[----:B------:R-:W-:Y:S01]  /*11e40*/  SHF.R.S32.HI R0, RZ, 0x1f, R5 ;  /* 0x0000001fff007819 */ /* 0x000fe20000011405 */
[----:B------:R-:W-:-:S04]  /*11e50*/  IMAD.WIDE.U32 R10, R5, c[0x0][0x198], RZ ;  /* 0x00006600050a7a25 */ /* 0x000fc800078e00ff */
[----:B------:R-:W-:-:S04]  /*11e60*/  IMAD R0, R0, c[0x0][0x198], RZ ;  /* 0x0000660000007a24 */ /* 0x000fc800078e02ff */
[----:B------:R-:W-:-:S04]  /*11e70*/  IMAD R0, R5, c[0x0][0x19c], R0 ;  /* 0x0000670005007a24 */ /* 0x000fc800078e0200 */
[----:B------:R-:W-:Y:S02]  /*11e80*/  IMAD.IADD R11, R11, 0x1, R0 ;  /* 0x000000010b0b7824 */ /* 0x000fe400078e0200 */
[----:B--2---:R-:W-:-:S05]  /*11e90*/  IMAD.IADD R6, R6, 0x1, -R7 ;  /* 0x0000000106067824 */ /* 0x004fca00078e0a07 */
[----:B------:R-:W-:-:S05]  /*11ea0*/  SHF.R.S32.HI R2, RZ, 0x1f, R6 ;  /* 0x0000001fff027819 */ /* 0x000fca0000011406 */
[----:B------:R-:W-:-:S04]  /*11eb0*/  IMAD R5, R2, c[0x0][0x180], RZ ;  /* 0x0000600002057a24 */ /* 0x000fc800078e02ff */
[C---:B------:R-:W-:Y:S02]  /*11ec0*/  IMAD R5, R6.reuse, c[0x0][0x184], R5 ;  /* 0x0000610006057a24 */ /* 0x040fe400078e0205 */
[----:B------:R-:W-:-:S05]  /*11ed0*/  IMAD.WIDE.U32 R6, R6, c[0x0][0x180], R10 ;  /* 0x0000600006067a25 */ /* 0x000fca00078e000a */
[----:B------:R-:W-:Y:S01]  /*11ee0*/  IADD3 R0, R7, R5, RZ ;  /* 0x0000000507007210 */ /* 0x000fe20007ffe0ff */
[----:B------:R-:W-:Y:S01]  /*11ef0*/  IMAD.MOV.U32 R7, RZ, RZ, R6 ;  /* 0x000000ffff077224 */ /* 0x000fe200078e0006 */
[----:B------:R-:W-:Y:S05]  /*11f00*/  BRA `(.L_x_1477) ;  /* 0x0000003000007947 */ /* 0x000fea0003800000 */
.L_x_1476:
[----:B------:R-:W-:-:S05]  /*11f10*/  IMAD.MOV.U32 R7, RZ, RZ, c[0x0][0x198] ;  /* 0x00006600ff077624 */ /* 0x000fca00078e00ff */
[----:B------:R-:W-:-:S04]  /*11f20*/  LEA R7, -R7, RZ, 0x7 ;  /* 0x000000ff07077211 */ /* 0x000fc800078e39ff */
[----:B------:R-:W-:Y:S02]  /*11f30*/  SHF.R.S32.HI R0, RZ, 0x1f, R7 ;  /* 0x0000001fff007819 */ /* 0x000fe40000011407 */
.L_x_1477:
[C---:B------:R-:W-:Y:S02]  /*11f40*/  LOP3.LUT P1, RZ, R134.reuse, 0x2, RZ, 0xc0, !PT ;  /* 0x0000000286ff7812 */ /* 0x040fe4000782c0ff */
[C---:B------:R-:W-:Y:S02]  /*11f50*/  LEA R18, P2, R7.reuse, R158, 0x1 ;  /* 0x0000009e07127211 */ /* 0x040fe400078408ff */
        /* <DEDUP_REMOVED lines=31> */
[-C--:B------:R-:W-:Y:S01]  /*12150*/  @P1 IADD3 R5, P3, R7, R166.reuse, RZ ;  /* 0x000000a607051210 */ /* 0x080fe20007f7e0ff */
        /* <DEDUP_REMOVED lines=80> */
.L_x_1475:
        /* <DEDUP_REMOVED lines=36> */
[----:B-1----:R-:W-:Y:S02]  /*128a0*/  FMNMX.FTZ R7, R137, R0, !PT ;  /* 0x0000000089077209 */ /* 0x002fe40007810000 */
        /* <DEDUP_REMOVED lines=13> */
[----:B------:R-:W-:Y:S01]  /*12980*/  LDSM.16.MT88.4 R68, [R142+0x9000] ;  /* 0x009000008e44783b */ /* 0x000fe20000004200 */
[----:B------:R-:W-:-:S03]  /*12990*/  FMNMX.FTZ R7, R57, R0, !PT ;  /* 0x0000000039077209 */ /* 0x000fc60007810000 */
[----:B------:R-:W-:Y:S01]  /*129a0*/  LDSM.16.MT88.4 R96, [R142+0xd000] ;  /* 0x00d000008e60783b */ /* 0x000fe20000004200 */
[----:B------:R-:W-:-:S03]  /*129b0*/  FMNMX.FTZ R0, R120, R7, !PT ;  /* 0x0000000778007209 */ /* 0x000fc60007810000 */
[----:B------:R-:W-:Y:S01]  /*129c0*/  LDSM.16.MT88.4 R16, [R140+0xd000] ;  /* 0x00d000008c10783b */ /* 0x000fe20000004200 */
[----:B------:R-:W-:-:S03]  /*129d0*/  FMNMX.FTZ R0, R67, R0, !PT ;  /* 0x0000000043007209 */ /* 0x000fc60007810000 */
[----:B------:R-:W-:Y:S01]  /*129e0*/  LDSM.16.MT88.4 R12, [R142+0xb400] ;  /* 0x00b400008e0c783b */ /* 0x000fe20000004200 */
[----:B------:R-:W-:-:S03]  /*129f0*/  FMNMX.FTZ R0, R65, R0, !PT ;  /* 0x0000000041007209 */ /* 0x000fc60007810000 */
[----:B------:R-:W-:Y:S01]  /*12a00*/  LDSM.16.MT88.4 R24, [R140+0x9400] ;  /* 0x009400008c18783b */ /* 0x000fe20000004200 */
[----:B------:R-:W-:Y:S02]  /*12a10*/  FMNMX.FTZ R7, R121, R0, !PT ;  /* 0x0000000079077209 */ /* 0x000fe40007810000 */
[----:B------:R-:W-:Y:S02]  /*12a20*/  FMNMX.FTZ R0, R22, R5, !PT ;  /* 0x0000000516007209 */ /* 0x000fe40007810000 */
[----:B------:R-:W-:Y:S02]  /*12a30*/  FMNMX.FTZ R6, R122, R7, !PT ;  /* 0x000000077a067209 */ /* 0x000fe40007810000 */
[----:B------:R-:W-:-:S03]  /*12a40*/  FMNMX.FTZ R5, R21, R0, !PT ;  /* 0x0000000015057209 */ /* 0x000fc60007810000 */
[----:B------:R-:W1:Y:S01]  /*12a50*/  SHFL.BFLY PT, R7, R6, 0x2, 0x1f ;  /* 0x0c401f0006077f89 */ /* 0x000e6200000e0000 */
[----:B------:R-:W-:-:S04]  /*12a60*/  FMNMX.FTZ R5, R20, R5, !PT ;  /* 0x0000000514057209 */ /* 0x000fc80007810000 */
[----:B------:R-:W-:-:S04]  /*12a70*/  FMNMX.FTZ R0, R38, R5, !PT ;  /* 0x0000000526007209 */ /* 0x000fc80007810000 */
[----:B------:R-:W-:-:S04]  /*12a80*/  FMNMX.FTZ R5, R37, R0, !PT ;  /* 0x0000000025057209 */ /* 0x000fc80007810000 */
[----:B------:R-:W-:-:S04]  /*12a90*/  FMNMX.FTZ R0, R36, R5, !PT ;  /* 0x0000000524007209 */ /* 0x000fc80007810000 */
        /* <DEDUP_REMOVED lines=13> */
[--C-:B------:R-:W-:Y:S01]  /*12b70*/  FFMA.FTZ R23, R87, c[0x0][0x23c], -R126.reuse ;  /* 0x00008f0057177a23 */ /* 0x100fe2000001087e */
[----:B------:R-:W2:Y:S01]  /*12b80*/  LDSM.16.MT88.4 R92, [R140+0xb000] ;  /* 0x00b000008c5c783b */ /* 0x000ea20000004200 */
[--C-:B------:R-:W-:Y:S01]  /*12b90*/  FFMA.FTZ R44, R81, c[0x0][0x23c], -R126.reuse ;  /* 0x00008f00512c7a23 */ /* 0x100fe2000001087e */
[----:B------:R-:W-:Y:S01]  /*12ba0*/  MUFU.EX2 R124, R124 ;  /* 0x0000007c007c7308 */ /* 0x000fe20000000800 */
[--C-:B------:R-:W-:Y:S01]  /*12bb0*/  FFMA.FTZ R42, R83, c[0x0][0x23c], -R126.reuse ;  /* 0x00008f00532a7a23 */ /* 0x100fe2000001087e */
[----:B------:R-:W3:Y:S01]  /*12bc0*/  LDSM.16.MT88.4 R84, [R142+0xb000] ;  /* 0x00b000008e54783b */ /* 0x000ee20000004200 */
[----:B------:R-:W-:-:S02]  /*12bd0*/  FFMA.FTZ R41, R77, c[0x0][0x23c], -R126 ;  /* 0x00008f004d297a23 */ /* 0x000fc4000001087e */
[--C-:B------:R-:W-:Y:S02]  /*12be0*/  FFMA.FTZ R33, R79, c[0x0][0x23c], -R126.reuse ;  /* 0x00008f004f217a23 */ /* 0x100fe4000001087e */
[--C-:B------:R-:W-:Y:S01]  /*12bf0*/  FFMA.FTZ R30, R73, c[0x0][0x23c], -R126.reuse ;  /* 0x00008f00491e7a23 */ /* 0x100fe2000001087e */
[----:B------:R-:W4:Y:S01]  /*12c00*/  MUFU.EX2 R123, R123 ;  /* 0x0000007b007b7308 */ /* 0x000f220000000800 */
        /* <DEDUP_REMOVED lines=11> */
[----:B----4-:R-:W-:Y:S02]  /*12cc0*/  F2FP.PACK_AB R104, R123, R124 ;  /* 0x0000007c7b68723e */ /* 0x010fe400000000ff */
[----:B------:R-:W1:Y:S01]  /*12cd0*/  MUFU.EX2 R44, R44 ;  /* 0x0000002c002c7308 */ /* 0x000e620000000800 */
[--C-:B------:R-:W-:Y:S02]  /*12ce0*/  FFMA.FTZ R130, R4, c[0x0][0x23c], -R43.reuse ;  /* 0x00008f0004827a23 */ /* 0x100fe4000001082b */
[--C-:B------:R-:W-:Y:S02]  /*12cf0*/  FFMA.FTZ R127, R8, c[0x0][0x23c], -R43.reuse ;  /* 0x00008f00087f7a23 */ /* 0x100fe4000001082b */
[--C-:B------:R-:W-:Y:S01]  /*12d00*/  FFMA.FTZ R48, R82, c[0x0][0x23c], -R43.reuse ;  /* 0x00008f0052307a23 */ /* 0x100fe2000001082b */
[----:B------:R-:W-:Y:S01]  /*12d10*/  LDSM.16.MT88.4 R8, [R142+0x9400] ;  /* 0x009400008e08783b */ /* 0x000fe20000004200 */
[--C-:B------:R-:W-:Y:S01]  /*12d20*/  FFMA.FTZ R45, R80, c[0x0][0x23c], -R43.reuse ;  /* 0x00008f00502d7a23 */ /* 0x100fe2000001082b */
[----:B------:R-:W-:Y:S01]  /*12d30*/  MUFU.EX2 R130, R130 ;  /* 0x0000008200827308 */ /* 0x000fe20000000800 */
[----:B------:R-:W-:-:S02]  /*12d40*/  FFMA.FTZ R46, R78, c[0x0][0x23c], -R43 ;  /* 0x00008f004e2e7a23 */ /* 0x000fc4000001082b */
[--C-:B------:R-:W-:Y:S02]  /*12d50*/  FFMA.FTZ R35, R76, c[0x0][0x23c], -R43.reuse ;  /* 0x00008f004c237a23 */ /* 0x100fe4000001082b */
[--C-:B------:R-:W-:Y:S01]  /*12d60*/  FFMA.FTZ R34, R74, c[0x0][0x23c], -R43.reuse ;  /* 0x00008f004a227a23 */ /* 0x100fe2000001082b */
[----:B------:R-:W4:Y:S01]  /*12d70*/  LDSM.16.MT88.4 R76, [R140+0x9000] ;  /* 0x009000008c4c783b */ /* 0x000f220000004200 */
[--C-:B------:R-:W-:Y:S01]  /*12d80*/  FFMA.FTZ R31, R72, c[0x0][0x23c], -R43.reuse ;  /* 0x00008f00481f7a23 */ /* 0x100fe2000001082b */
[----:B------:R-:W5:Y:S01]  /*12d90*/  MUFU.EX2 R127, R127 ;  /* 0x0000007f007f7308 */ /* 0x000f620000000800 */
[----:B-1----:R-:W-:Y:S01]  /*12da0*/  F2FP.PACK_AB R106, R44, R23 ;  /* 0x000000172c6a723e */ /* 0x002fe200000000ff */
[--C-:B------:R-:W-:Y:S02]  /*12db0*/  FFMA.FTZ R28, R178, c[0x0][0x23c], -R43.reuse ;  /* 0x00008f00b21c7a23 */ /* 0x100fe4000001082b */
[--C-:B------:R-:W-:Y:S02]  /*12dc0*/  FFMA.FTZ R3, R180, c[0x0][0x23c], -R43.reuse ;  /* 0x00008f00b4037a23 */ /* 0x100fe4000001082b */
[----:B------:R-:W-:-:S02]  /*12dd0*/  FFMA.FTZ R56, R56, c[0x0][0x23c], -R43 ;  /* 0x00008f0038387a23 */ /* 0x000fc4000001082b */
[----:B------:R-:W-:Y:S01]  /*12de0*/  MUFU.EX2 R48, R48 ;  /* 0x0000003000307308 */ /* 0x000fe20000000800 */
[--C-:B------:R-:W-:Y:S02]  /*12df0*/  FFMA.FTZ R51, R176, c[0x0][0x23c], -R43.reuse ;  /* 0x00008f00b0337a23 */ /* 0x100fe4000001082b */
[--C-:B------:R-:W-:Y:S02]  /*12e00*/  FFMA.FTZ R50, R50, c[0x0][0x23c], -R43.reuse ;  /* 0x00008f0032327a23 */ /* 0x100fe4000001082b */
[----:B------:R-:W-:Y:S02]  /*12e10*/  FFMA.FTZ R47, R174, c[0x0][0x23c], -R43 ;  /* 0x00008f00ae2f7a23 */ /* 0x000fe4000001082b */
[--C-:B------:R-:W-:Y:S01]  /*12e20*/  FFMA.FTZ R166, R135, c[0x0][0x23c], -R126.reuse ;  /* 0x00008f0087a67a23 */ /* 0x100fe2000001087e */
[----:B------:R-:W1:Y:S01]  /*12e30*/  MUFU.EX2 R45, R45 ;  /* 0x0000002d002d7308 */ /* 0x000e620000000800 */
[----:B-----5:R-:W-:Y:S01]  /*12e40*/  F2FP.PACK_AB R105, R127, R130 ;  /* 0x000000827f69723e */ /* 0x020fe200000000ff */
        /* <DEDUP_REMOVED lines=8> */
[----:B-1----:R-:W-:Y:S01]  /*12ed0*/  F2FP.PACK_AB R107, R45, R48 ;  /* 0x000000302d6b723e */ /* 0x002fe200000000ff */
[----:B------:R-:W1:Y:S01]  /*12ee0*/  MUFU.EX2 R41, R41 ;  /* 0x0000002900297308 */ /* 0x000e620000000800 */
[----:B------:R-:W-:-:S02]  /*12ef0*/  FFMA.FTZ R163, R64, c[0x0][0x23c], -R126 ;  /* 0x00008f0040a37a23 */ /* 0x000fc4000001087e */
[--C-:B------:R-:W-:Y:S02]  /*12f00*/  FFMA.FTZ R64, R63, c[0x0][0x23c], -R126.reuse ;  /* 0x00008f003f407a23 */ /* 0x100fe4000001087e */
[--C-:B------:R-:W-:Y:S01]  /*12f10*/  FFMA.FTZ R168, R129, c[0x0][0x23c], -R126.reuse ;  /* 0x00008f0081a87a23 */ /* 0x100fe2000001087e */
[C---:B------:R-:W-:Y:S01]  /*12f20*/  HMMA.16816.F32 R112, R104.reuse, R68, RZ ;  /* 0x000000446870723c */ /* 0x040fe200000018ff */
[--C-:B------:R-:W-:Y:S01]  /*12f30*/  FFMA.FTZ R63, R125, c[0x0][0x23c], -R126.reuse ;  /* 0x00008f007d3f7a23 */ /* 0x100fe2000001087e */
[----:B------:R-:W-:Y:S01]  /*12f40*/  MUFU.EX2 R33, R33 ;  /* 0x0000002100217308 */ /* 0x000fe20000000800 */
[--C-:B------:R-:W-:Y:S02]  /*12f50*/  FFMA.FTZ R129, R62, c[0x0][0x23c], -R43.reuse ;  /* 0x00008f003e817a23 */ /* 0x100fe4000001082b */
[--C-:B------:R-:W-:Y:S02]  /*12f60*/  FFMA.FTZ R62, R128, c[0x0][0x23c], -R43.reuse ;  /* 0x00008f00803e7a23 */ /* 0x100fe4000001082b */
[--C-:B------:R-:W-:Y:S01]  /*12f70*/  FFMA.FTZ R125, R66, c[0x0][0x23c], -R43.reuse ;  /* 0x00008f00427d7a23 */ /* 0x100fe2000001082b */
[----:B------:R-:W-:Y:S01]  /*12f80*/  HMMA.16816.F32 R68, R104, R70, RZ ;  /* 0x000000466844723c */ /* 0x000fe200000018ff */
[----:B------:R-:W-:Y:S01]  /*12f90*/  FFMA.FTZ R60, R60, c[0x0][0x23c], -R43 ;  /* 0x00008f003c3c7a23 */ /* 0x000fe2000001082b */
[----:B------:R-:W5:Y:S01]  /*12fa0*/  MUFU.EX2 R30, R30 ;  /* 0x0000001e001e7308 */ /* 0x000f620000000800 */
[----:B-1----:R-:W-:Y:S01]  /*12fb0*/  F2FP.PACK_AB R4, R41, R42 ;  /* 0x0000002a2904723e */ /* 0x002fe200000000ff */
[----:B------:R-:W-:-:S02]  /*12fc0*/  FFMA.FTZ R167, R61, c[0x0][0x23c], -R126 ;  /* 0x00008f003da77a23 */ /* 0x000fc4000001087e */
[--C-:B------:R-:W-:Y:S02]  /*12fd0*/  FFMA.FTZ R59, R59, c[0x0][0x23c], -R126.reuse ;  /* 0x00008f003b3b7a23 */ /* 0x100fe4000001087e */
[C---:B--2---:R-:W-:Y:S01]  /*12fe0*/  HMMA.16816.F32 R88, R104.reuse, R92, RZ ;  /* 0x0000005c6858723c */ /* 0x044fe200000018ff */
[--C-:B------:R-:W-:Y:S01]  /*12ff0*/  FFMA.FTZ R57, R57, c[0x0][0x23c], -R126.reuse ;  /* 0x00008f0039397a23 */ /* 0x100fe2000001087e */
[----:B------:R-:W-:Y:S01]  /*13000*/  MUFU.EX2 R46, R46 ;  /* 0x0000002e002e7308 */ /* 0x000fe20000000800 */
[--C-:B------:R-:W-:Y:S02]  /*13010*/  FFMA.FTZ R66, R120, c[0x0][0x23c], -R126.reuse ;  /* 0x00008f0078427a23 */ /* 0x100fe4000001087e */
[--C-:B------:R-:W-:Y:S02]  /*13020*/  FFMA.FTZ R67, R67, c[0x0][0x23c], -R126.reuse ;  /* 0x00008f0043437a23 */ /* 0x100fe4000001087e */
[--C-:B------:R-:W-:Y:S01]  /*13030*/  FFMA.FTZ R128, R65, c[0x0][0x23c], -R126.reuse ;  /* 0x00008f0041807a23 */ /* 0x100fe2000001087e */
[----:B------:R-:W-:Y:S01]  /*13040*/  HMMA.16816.F32 R92, R104, R94, RZ ;  /* 0x0000005e685c723c */ /* 0x000fe200000018ff */
[----:B------:R-:W-:Y:S01]  /*13050*/  FFMA.FTZ R121, R121, c[0x0][0x23c], -R126 ;  /* 0x00008f0079797a23 */ /* 0x000fe2000001087e */
[----:B------:R-:W1:Y:S01]  /*13060*/  MUFU.EX2 R35, R35 ;  /* 0x0000002300237308 */ /* 0x000e620000000800 */
[----:B-----5:R-:W-:Y:S01]  /*13070*/  F2FP.PACK_AB R6, R30, R33 ;  /* 0x000000211e06723e */ /* 0x020fe200000000ff */
[----:B------:R-:W-:-:S02]  /*13080*/  FFMA.FTZ R61, R22, c[0x0][0x23c], -R43 ;  /* 0x00008f00163d7a23 */ /* 0x000fc4000001082b */
[--C-:B------:R-:W-:Y:S02]  /*13090*/  FFMA.FTZ R65, R20, c[0x0][0x23c], -R43.reuse ;  /* 0x00008f0014417a23 */ /* 0x100fe4000001082b */
[C---:B---3--:R-:W-:Y:S01]  /*130a0*/  HMMA.16816.F32 R80, R104.reuse, R84, RZ ;  /* 0x000000546850723c */ /* 0x048fe200000018ff */
[----:B------:R-:W-:Y:S01]  /*130b0*/  FFMA.FTZ R38, R38, c[0x0][0x23c], -R43 ;  /* 0x00008f0026267a23 */ /* 0x000fe2000001082b */
[----:B------:R-:W-:Y:S01]  /*130c0*/  MUFU.EX2 R34, R34 ;  /* 0x0000002200227308 */ /* 0x000fe20000000800 */
[----:B------:R-:W-:Y:S02]  /*130d0*/  FADD.FTZ R124, R124, R123 ;  /* 0x0000007b7c7c7221 */ /* 0x000fe40000010000 */
[----:B------:R-:W-:Y:S02]  /*130e0*/  FADD.FTZ R127, R130, R127 ;  /* 0x0000007f827f7221 */ /* 0x000fe40000010000 */
[----:B------:R-:W-:Y:S01]  /*130f0*/  FFMA.FTZ R39, R39, c[0x0][0x23c], -R43 ;  /* 0x00008f0027277a23 */ /* 0x000fe2000001082b */
[----:B------:R-:W-:Y:S01]  /*13100*/  HMMA.16816.F32 R84, R104, R86, RZ ;  /* 0x000000566854723c */ /* 0x000fe200000018ff */
[----:B------:R-:W-:Y:S01]  /*13110*/  FADD.FTZ R48, R48, R127 ;  /* 0x0000007f30307221 */ /* 0x000fe20000010000 */
[----:B------:R-:W2:Y:S01]  /*13120*/  MUFU.EX2 R31, R31 ;  /* 0x0000001f001f7308 */ /* 0x000ea20000000800 */
[----:B-1----:R-:W-:Y:S01]  /*13130*/  F2FP.PACK_AB R5, R35, R46 ;  /* 0x0000002e2305723e */ /* 0x002fe200000000ff */
[----:B------:R-:W-:-:S02]  /*13140*/  FFMA.FTZ R40, R40, c[0x0][0x23c], -R43 ;  /* 0x00008f0028287a23 */ /* 0x000fc4000001082b */
[----:B------:R-:W-:Y:S02]  /*13150*/  FADD.FTZ R45, R45, R48 ;  /* 0x000000302d2d7221 */ /* 0x000fe40000010000 */
[----:B----4-:R-:W-:Y:S02]  /*13160*/  HMMA.16816.F32 R72, R104, R76, RZ ;  /* 0x0000004c6848723c */ /* 0x010fe400000018ff */
[----:B------:R-:W-:Y:S01]  /*13170*/  MUFU.EX2 R32, R32 ;  /* 0x0000002000207308 */ /* 0x000fe20000000800 */
[----:B------:R-:W-:-:S05]  /*13180*/  FADD.FTZ R46, R46, R45 ;  /* 0x0000002d2e2e7221 */ /* 0x000fca0000010000 */
[C---:B------:R-:W-:Y:S01]  /*13190*/  HMMA.16816.F32 R108, R104.reuse, R96, RZ ;  /* 0x00000060686c723c */ /* 0x040fe200000018ff */
[----:B--2---:R-:W-:Y:S01]  /*131a0*/  F2FP.PACK_AB R7, R31, R34 ;  /* 0x000000221f07723e */ /* 0x004fe200000000ff */
        /* <DEDUP_REMOVED lines=27> */
[--C-:B------:R-:W-:Y:S01]  /*13360*/  FFMA.FTZ R24, R179, c[0x0][0x23c], -R126.reuse ;  /* 0x00008f00b3187a23 */ /* 0x100fe2000001087e */
[----:B------:R-:W-:Y:S01]  /*13370*/  HMMA.16816.F32 R76, R4, R26, R76 ;  /* 0x0000001a044c723c */ /* 0x000fe2000000184c */
[----:B------:R-:W-:Y:S01]  /*13380*/  FFMA.FTZ R25, R182, c[0x0][0x23c], -R43 ;  /* 0x00008f00b6197a23 */ /* 0x000fe2000001082b */
[----:B------:R-:W-:Y:S05]  /*13390*/  MUFU.EX2 R135, R135 ;  /* 0x0000008700877308 */ /* 0x000fea0000000800 */
[----:B------:R-:W-:-:S02]  /*133a0*/  FFMA.FTZ R27, R177, c[0x0][0x23c], -R126 ;  /* 0x00008f00b11b7a23 */ /* 0x000fc4000001087e */
[--C-:B------:R-:W-:Y:S01]  /*133b0*/  FFMA.FTZ R26, R184, c[0x0][0x23c], -R43.reuse ;  /* 0x00008f00b81a7a23 */ /* 0x100fe2000001082b */
[----:B---3--:R-:W-:Y:S01]  /*133c0*/  HMMA.16816.F32 R108, R4, R12, R108 ;  /* 0x0000000c046c723c */ /* 0x008fe2000000186c */
[----:B------:R-:W-:Y:S01]  /*133d0*/  MUFU.EX2 R24, R24 ;  /* 0x0000001800187308 */ /* 0x000fe20000000800 */
[----:B------:R-:W-:Y:S02]  /*133e0*/  FFMA.FTZ R126, R122, c[0x0][0x23c], -R126 ;  /* 0x00008f007a7e7a23 */ /* 0x000fe4000001087e */
[----:B------:R-:W-:-:S04]  /*133f0*/  FFMA.FTZ R122, R21, c[0x0][0x23c], -R43 ;  /* 0x00008f00157a7a23 */ /* 0x000fc8000001082b */
[C---:B------:R-:W-:Y:S01]  /*13400*/  HMMA.16816.F32 R96, R4.reuse, R14, R96 ;  /* 0x0000000e0460723c */ /* 0x040fe20000001860 */
[----:B------:R-:W-:Y:S01]  /*13410*/  MUFU.EX2 R27, R27 ;  /* 0x0000001b001b7308 */ /* 0x000fe20000000800 */
[----:B------:R-:W3:Y:S06]  /*13420*/  LDSM.16.MT88.4 R12, [R142+0x9800] ;  /* 0x009800008e0c783b */ /* 0x000eec0000004200 */
[C---:B--2---:R-:W-:Y:S01]  /*13430*/  HMMA.16816.F32 R100, R4.reuse, R8, R100 ;  /* 0x000000080464723c */ /* 0x044fe20000001864 */
[----:B------:R-:W2:Y:S07]  /*13440*/  MUFU.EX2 R25, R25 ;  /* 0x0000001900197308 */ /* 0x000eae0000000800 */
[----:B------:R-:W-:Y:S01]  /*13450*/  HMMA.16816.F32 R104, R4, R10, R104 ;  /* 0x0000000a0468723c */ /* 0x000fe20000001868 */
[----:B------:R-:W4:Y:S01]  /*13460*/  LDSM.16.MT88.4 R8, [R140+0x9800] ;  /* 0x009800008c08783b */ /* 0x000f220000004200 */
[----:B------:R-:W5:Y:S05]  /*13470*/  MUFU.EX2 R26, R26 ;  /* 0x0000001a001a7308 */ /* 0x000f6a0000000800 */
[----:B-1----:R-:W-:-:S02]  /*13480*/  F2FP.PACK_AB R4, R29, R32 ;  /* 0x000000201d04723e */ /* 0x002fc400000000ff */
[----:B--2---:R-:W-:Y:S01]  /*13490*/  F2FP.PACK_AB R5, R25, R28 ;  /* 0x0000001c1905723e */ /* 0x004fe200000000ff */
[----:B------:R-:W-:Y:S01]  /*134a0*/  MUFU.EX2 R162, R162 ;  /* 0x000000a200a27308 */ /* 0x000fe20000000800 */
[----:B------:R-:W-:Y:S02]  /*134b0*/  F2FP.PACK_AB R6, R24, R27 ;  /* 0x0000001b1806723e */ /* 0x000fe400000000ff */
[----:B-----5:R-:W-:-:S05]  /*134c0*/  F2FP.PACK_AB R7, R3, R26 ;  /* 0x0000001a0307723e */ /* 0x020fca00000000ff */
[----:B------:R-:W-:Y:S02]  /*134d0*/  MUFU.EX2 R131, R131 ;  /* 0x0000008300837308 */ /* 0x000fe40000000800 */
[C---:B---3--:R-:W-:Y:S06]  /*134e0*/  HMMA.16816.F32 R112, R4.reuse, R12, R112 ;  /* 0x0000000c0470723c */ /* 0x048fec0000001870 */
[----:B------:R-:W-:Y:S02]  /*134f0*/  MUFU.EX2 R138, R138 ;  /* 0x0000008a008a7308 */ /* 0x000fe40000000800 */
[C---:B------:R-:W-:Y:S01]  /*13500*/  HMMA.16816.F32 R68, R4.reuse, R14, R68 ;  /* 0x0000000e0444723c */ /* 0x040fe20000001844 */
[----:B------:R-:W1:Y:S05]  /*13510*/  LDSM.16.MT88.4 R12, [R142+0xb800] ;  /* 0x00b800008e0c783b */ /* 0x000e6a0000004200 */
[----:B------:R-:W2:Y:S02]  /*13520*/  MUFU.EX2 R137, R137 ;  /* 0x0000008900897308 */ /* 0x000ea40000000800 */
[C---:B----4-:R-:W-:Y:S06]  /*13530*/  HMMA.16816.F32 R72, R4.reuse, R8, R72 ;  /* 0x000000080448723c */ /* 0x050fec0000001848 */
[----:B------:R-:W-:Y:S02]  /*13540*/  MUFU.EX2 R139, R139 ;  /* 0x0000008b008b7308 */ /* 0x000fe40000000800 */
[C---:B------:R-:W-:Y:S01]  /*13550*/  HMMA.16816.F32 R76, R4.reuse, R10, R76 ;  /* 0x0000000a044c723c */ /* 0x040fe2000000184c */
[----:B------:R-:W3:Y:S05]  /*13560*/  LDSM.16.MT88.4 R8, [R140+0xb800] ;  /* 0x00b800008c08783b */ /* 0x000eea0000004200 */
[----:B------:R-:W4:Y:S08]  /*13570*/  MUFU.EX2 R136, R136 ;  /* 0x0000008800887308 */ /* 0x000f300000000800 */
[----:B------:R-:W-:Y:S08]  /*13580*/  MUFU.EX2 R163, R163 ;  /* 0x000000a300a37308 */ /* 0x000ff00000000800 */
[----:B------:R-:W5:Y:S01]  /*13590*/  MUFU.EX2 R64, R64 ;  /* 0x0000004000407308 */ /* 0x000f620000000800 */
[C---:B-1----:R-:W-:Y:S07]  /*135a0*/  HMMA.16816.F32 R80, R4.reuse, R12, R80 ;  /* 0x0000000c0450723c */ /* 0x042fee0000001850 */
[----:B------:R-:W-:Y:S01]  /*135b0*/  MUFU.EX2 R168, R168 ;  /* 0x000000a800a87308 */ /* 0x000fe20000000800 */
[C---:B------:R-:W-:Y:S01]  /*135c0*/  HMMA.16816.F32 R84, R4.reuse, R14, R84 ;  /* 0x0000000e0454723c */ /* 0x040fe20000001854 */
[----:B------:R-:W1:Y:S06]  /*135d0*/  LDSM.16.MT88.4 R12, [R142+0xd800] ;  /* 0x00d800008e0c783b */ /* 0x000e6c0000004200 */
[----:B------:R-:W-:Y:S01]  /*135e0*/  MUFU.EX2 R63, R63 ;  /* 0x0000003f003f7308 */ /* 0x000fe20000000800 */
[C---:B---3--:R-:W-:Y:S07]  /*135f0*/  HMMA.16816.F32 R88, R4.reuse, R8, R88 ;  /* 0x000000080458723c */ /* 0x048fee0000001858 */
[----:B------:R-:W-:Y:S01]  /*13600*/  MUFU.EX2 R129, R129 ;  /* 0x0000008100817308 */ /* 0x000fe20000000800 */
[C---:B------:R-:W-:Y:S01]  /*13610*/  HMMA.16816.F32 R92, R4.reuse, R10, R92 ;  /* 0x0000000a045c723c */ /* 0x040fe2000000185c */
[----:B------:R-:W3:Y:S06]  /*13620*/  LDSM.16.MT88.4 R8, [R140+0xd800] ;  /* 0x00d800008c08783b */ /* 0x000eec0000004200 */
[----:B------:R-:W1:Y:S08]  /*13630*/  MUFU.EX2 R62, R62 ;  /* 0x0000003e003e7308 */ /* 0x000e700000000800 */
[----:B------:R-:W-:Y:S08]  /*13640*/  MUFU.EX2 R125, R125 ;  /* 0x0000007d007d7308 */ /* 0x000ff00000000800 */
[----:B------:R-:W2:Y:S01]  /*13650*/  MUFU.EX2 R60, R60 ;  /* 0x0000003c003c7308 */ /* 0x000ea20000000800 */
[C---:B-1----:R-:W-:Y:S07]  /*13660*/  HMMA.16816.F32 R108, R4.reuse, R12, R108 ;  /* 0x0000000c046c723c */ /* 0x042fee000000186c */
[----:B------:R-:W-:Y:S01]  /*13670*/  MUFU.EX2 R120, R167 ;  /* 0x000000a700787308 */ /* 0x000fe20000000800 */
[C---:B------:R-:W-:Y:S01]  /*13680*/  HMMA.16816.F32 R96, R4.reuse, R14, R96 ;  /* 0x0000000e0460723c */ /* 0x040fe20000001860 */
[----:B------:R-:W1:Y:S06]  /*13690*/  LDSM.16.MT88.4 R12, [R142+0x9c00] ;  /* 0x009c00008e0c783b */ /* 0x000e6c0000004200 */
[----:B------:R-:W1:Y:S01]  /*136a0*/  MUFU.EX2 R59, R59 ;  /* 0x0000003b003b7308 */ /* 0x000e620000000800 */
[C---:B---3--:R-:W-:Y:S07]  /*136b0*/  HMMA.16816.F32 R100, R4.reuse, R8, R100 ;  /* 0x000000080464723c */ /* 0x048fee0000001864 */
[----:B------:R-:W-:Y:S01]  /*136c0*/  MUFU.EX2 R57, R57 ;  /* 0x0000003900397308 */ /* 0x000fe20000000800 */
[----:B------:R-:W-:Y:S01]  /*136d0*/  HMMA.16816.F32 R104, R4, R10, R104 ;  /* 0x0000000a0468723c */ /* 0x000fe20000001868 */
[----:B------:R-:W3:Y:S06]  /*136e0*/  LDSM.16.MT88.4 R8, [R140+0x9c00] ;  /* 0x009c00008c08783b */ /* 0x000eec0000004200 */
[----:B------:R-:W1:Y:S01]  /*136f0*/  MUFU.EX2 R66, R66 ;  /* 0x0000004200427308 */ /* 0x000e620000000800 */
[----:B------:R-:W-:-:S02]  /*13700*/  F2FP.PACK_AB R4, R55, R58 ;  /* 0x0000003a3704723e */ /* 0x000fc400000000ff */
[----:B------:R-:W-:-:S05]  /*13710*/  F2FP.PACK_AB R5, R51, R56 ;  /* 0x000000383305723e */ /* 0x000fca00000000ff */
[----:B------:R-:W-:Y:S01]  /*13720*/  MUFU.EX2 R61, R61 ;  /* 0x0000003d003d7308 */ /* 0x000fe20000000800 */
[----:B------:R-:W-:Y:S02]  /*13730*/  F2FP.PACK_AB R6, R49, R54 ;  /* 0x000000363106723e */ /* 0x000fe400000000ff */
[----:B------:R-:W-:-:S05]  /*13740*/  F2FP.PACK_AB R7, R47, R50 ;  /* 0x000000322f07723e */ /* 0x000fca00000000ff */
[----:B------:R-:W-:Y:S02]  /*13750*/  MUFU.EX2 R122, R122 ;  /* 0x0000007a007a7308 */ /* 0x000fe40000000800 */
[C---:B-1----:R-:W-:Y:S06]  /*13760*/  HMMA.16816.F32 R112, R4.reuse, R12, R112 ;  /* 0x0000000c0470723c */ /* 0x042fec0000001870 */
[----:B------:R-:W-:Y:S02]  /*13770*/  MUFU.EX2 R65, R65 ;  /* 0x0000004100417308 */ /* 0x000fe40000000800 */
[C---:B------:R-:W-:Y:S01]  /*13780*/  HMMA.16816.F32 R68, R4.reuse, R14, R68 ;  /* 0x0000000e0444723c */ /* 0x040fe20000001844 */
[----:B------:R-:W1:Y:S05]  /*13790*/  LDSM.16.MT88.4 R12, [R142+0xbc00] ;  /* 0x00bc00008e0c783b */ /* 0x000e6a0000004200 */
[----:B------:R-:W1:Y:S02]  /*137a0*/  MUFU.EX2 R38, R38 ;  /* 0x0000002600267308 */ /* 0x000e640000000800 */
[C---:B---3--:R-:W-:Y:S06]  /*137b0*/  HMMA.16816.F32 R72, R4.reuse, R8, R72 ;  /* 0x000000080448723c */ /* 0x048fec0000001848 */
[----:B------:R-:W-:Y:S02]  /*137c0*/  MUFU.EX2 R67, R67 ;  /* 0x0000004300437308 */ /* 0x000fe40000000800 */
[C---:B------:R-:W-:Y:S01]  /*137d0*/  HMMA.16816.F32 R76, R4.reuse, R10, R76 ;  /* 0x0000000a044c723c */ /* 0x040fe2000000184c */
[----:B------:R-:W3:Y:S05]  /*137e0*/  LDSM.16.MT88.4 R8, [R140+0xbc00] ;  /* 0x00bc00008c08783b */ /* 0x000eea0000004200 */
[----:B------:R-:W1:Y:S08]  /*137f0*/  MUFU.EX2 R128, R128 ;  /* 0x0000008000807308 */ /* 0x000e700000000800 */
[----:B------:R-:W-:Y:S08]  /*13800*/  MUFU.EX2 R121, R121 ;  /* 0x0000007900797308 */ /* 0x000ff00000000800 */
[----:B------:R-:W-:Y:S01]  /*13810*/  MUFU.EX2 R126, R126 ;  /* 0x0000007e007e7308 */ /* 0x000fe20000000800 */
        /* <DEDUP_REMOVED lines=10> */
[----:B------:R-:W-:Y:S01]  /*138c0*/  HMMA.16816.F32 R104, R4, R10, R104 ;  /* 0x0000000a0468723c */ /* 0x000fe20000001868 */
[----:B------:R-:W3:Y:S06]  /*138d0*/  LDSM.16.MT88.4 R8, [R140+0xa000] ;  /* 0x00a000008c08783b */ /* 0x000eec0000004200 */
[----:B------:R-:W-:-:S02]  /*138e0*/  F2FP.PACK_AB R4, R135, R166 ;  /* 0x000000a68704723e */ /* 0x000fc400000000ff */
[----:B--2---:R-:W-:Y:S02]  /*138f0*/  F2FP.PACK_AB R5, R137, R138 ;  /* 0x0000008a8905723e */ /* 0x004fe400000000ff */
[----:B------:R-:W-:Y:S02]  /*13900*/  F2FP.PACK_AB R6, R131, R162 ;  /* 0x000000a28306723e */ /* 0x000fe400000000ff */
[----:B----4-:R-:W-:-:S07]  /*13910*/  F2FP.PACK_AB R7, R136, R139 ;  /* 0x0000008b8807723e */ /* 0x010fce00000000ff */
[C---:B-1----:R-:W-:Y:S08]  /*13920*/  HMMA.16816.F32 R112, R4.reuse, R12, R112 ;  /* 0x0000000c0470723c */ /* 0x042ff00000001870 */
[C---:B------:R-:W-:Y:S01]  /*13930*/  HMMA.16816.F32 R68, R4.reuse, R14, R68 ;  /* 0x0000000e0444723c */ /* 0x040fe20000001844 */
[----:B------:R-:W1:Y:S07]  /*13940*/  LDSM.16.MT88.4 R12, [R142+0xc000] ;  /* 0x00c000008e0c783b */ /* 0x000e6e0000004200 */
[C---:B---3--:R-:W-:Y:S08]  /*13950*/  HMMA.16816.F32 R72, R4.reuse, R8, R72 ;  /* 0x000000080448723c */ /* 0x048ff00000001848 */
[C---:B------:R-:W-:Y:S01]  /*13960*/  HMMA.16816.F32 R76, R4.reuse, R10, R76 ;  /* 0x0000000a044c723c */ /* 0x040fe2000000184c */
[----:B------:R-:W2:Y:S07]  /*13970*/  LDSM.16.MT88.4 R8, [R140+0xc000] ;  /* 0x00c000008c08783b */ /* 0x000eae0000004200 */
[C---:B-1----:R-:W-:Y:S08]  /*13980*/  HMMA.16816.F32 R80, R4.reuse, R12, R80 ;  /* 0x0000000c0450723c */ /* 0x042ff00000001850 */
        /* <DEDUP_REMOVED lines=8> */
[C---:B--2---:R-:W-:Y:S08]  /*13a10*/  HMMA.16816.F32 R100, R4.reuse, R8, R100 ;  /* 0x000000080464723c */ /* 0x044ff00000001864 */
[----:B------:R-:W-:Y:S01]  /*13a20*/  HMMA.16816.F32 R104, R4, R10, R104 ;  /* 0x0000000a0468723c */ /* 0x000fe20000001868 */
[----:B------:R-:W2:Y:S06]  /*13a30*/  LDSM.16.MT88.4 R8, [R142+0xc400] ;  /* 0x00c400008e08783b */ /* 0x000eac0000004200 */
[----:B-----5:R-:W-:-:S02]  /*13a40*/  F2FP.PACK_AB R4, R64, R163 ;  /* 0x000000a34004723e */ /* 0x020fc400000000ff */
[----:B------:R-:W-:Y:S02]  /*13a50*/  F2FP.PACK_AB R5, R62, R129 ;  /* 0x000000813e05723e */ /* 0x000fe400000000ff */
[----:B------:R-:W-:Y:S02]  /*13a60*/  F2FP.PACK_AB R6, R63, R168 ;  /* 0x000000a83f06723e */ /* 0x000fe400000000ff */
[----:B------:R-:W-:-:S07]  /*13a70*/  F2FP.PACK_AB R7, R60, R125 ;  /* 0x0000007d3c07723e */ /* 0x000fce00000000ff */
[C---:B------:R-:W-:Y:S08]  /*13a80*/  HMMA.16816.F32 R112, R4.reuse, R16, R112 ;  /* 0x000000100470723c */ /* 0x040ff00000001870 */
[C---:B------:R-:W-:Y:S01]  /*13a90*/  HMMA.16816.F32 R68, R4.reuse, R18, R68 ;  /* 0x000000120444723c */ /* 0x040fe20000001844 */
[----:B------:R-:W3:Y:S07]  /*13aa0*/  LDSM.16.MT88.4 R16, [R140+0xc400] ;  /* 0x00c400008c10783b */ /* 0x000eee0000004200 */
[C---:B-1----:R-:W-:Y:S08]  /*13ab0*/  HMMA.16816.F32 R72, R4.reuse, R12, R72 ;  /* 0x0000000c0448723c */ /* 0x042ff00000001848 */
[C---:B--2---:R-:W-:Y:S08]  /*13ac0*/  HMMA.16816.F32 R80, R4.reuse, R8, R80 ;  /* 0x000000080450723c */ /* 0x044ff00000001850 */
[C---:B------:R-:W-:Y:S01]  /*13ad0*/  HMMA.16816.F32 R84, R4.reuse, R10, R84 ;  /* 0x0000000a0454723c */ /* 0x040fe20000001854 */
[----:B------:R-:W1:Y:S07]  /*13ae0*/  LDSM.16.MT88.4 R8, [R140+0xe400] ;  /* 0x00e400008c08783b */ /* 0x000e6e0000004200 */
        /* <DEDUP_REMOVED lines=9> */
[----:B------:R-:W-:Y:S01]  /*13b80*/  HMMA.16816.F32 R96, R4, R14, R96 ;  /* 0x0000000e0460723c */ /* 0x000fe20000001860 */
[----:B------:R-:W2:Y:S06]  /*13b90*/  LDSM.16.MT88.4 R12, [R142+0xc800] ;  /* 0x00c800008e0c783b */ /* 0x000eac0000004200 */
[----:B------:R-:W-:Y:S01]  /*13ba0*/  FADD.FTZ R5, R23, R124 ;  /* 0x0000007c17057221 */ /* 0x000fe20000010000 */
[----:B------:R-:W-:Y:S01]  /*13bb0*/  F2FP.PACK_AB R4, R59, R120 ;  /* 0x000000783b04723e */ /* 0x000fe200000000ff */
[----:B------:R-:W4:Y:S01]  /*13bc0*/  LDSM.16.MT88.4 R20, [R140+0xa800] ;  /* 0x00a800008c14783b */ /* 0x000f220000004200 */
[----:B------:R-:W-:Y:S01]  /*13bd0*/  F2FP.PACK_AB R6, R66, R57 ;  /* 0x000000394206723e */ /* 0x000fe200000000ff */
[----:B------:R-:W-:Y:S01]  /*13be0*/  FADD.FTZ R5, R44, R5 ;  /* 0x000000052c057221 */ /* 0x000fe20000010000 */
[----:B------:R-:W-:Y:S01]  /*13bf0*/  F2FP.PACK_AB R7, R38, R65 ;  /* 0x000000412607723e */ /* 0x000fe200000000ff */
[----:B------:R-:W-:-:S02]  /*13c00*/  FFMA.FTZ R44, R37, c[0x0][0x23c], -R43 ;  /* 0x00008f00252c7a23 */ /* 0x000fc4000001082b */
[----:B------:R-:W-:Y:S01]  /*13c10*/  FADD.FTZ R42, R42, R5 ;  /* 0x000000052a2a7221 */ /* 0x000fe20000010000 */
[----:B------:R-:W-:Y:S01]  /*13c20*/  F2FP.PACK_AB R5, R122, R61 ;  /* 0x0000003d7a05723e */ /* 0x000fe200000000ff */
[----:B------:R-:W-:Y:S02]  /*13c30*/  FFMA.FTZ R37, R36, c[0x0][0x23c], -R43 ;  /* 0x00008f0024257a23 */ /* 0x000fe4000001082b */
[----:B------:R-:W-:Y:S01]  /*13c40*/  FADD.FTZ R42, R41, R42 ;  /* 0x0000002a292a7221 */ /* 0x000fe20000010000 */
[----:B------:R-:W-:Y:S03]  /*13c50*/  MUFU.EX2 R36, R44 ;  /* 0x0000002c00247308 */ /* 0x000fe60000000800 */
[----:B---3--:R-:W-:Y:S01]  /*13c60*/  HMMA.16816.F32 R88, R4, R16, R88 ;  /* 0x000000100458723c */ /* 0x008fe20000001858 */
[----:B------:R-:W-:-:S04]  /*13c70*/  FADD.FTZ R33, R33, R42 ;  /* 0x0000002a21217221 */ /* 0x000fc80000010000 */
[----:B------:R-:W-:Y:S01]  /*13c80*/  FADD.FTZ R33, R30, R33 ;  /* 0x000000211e217221 */ /* 0x000fe20000010000 */
[----:B------:R-:W3:Y:S01]  /*13c90*/  MUFU.EX2 R37, R37 ;  /* 0x0000002500257308 */ /* 0x000ee20000000800 */
[----:B------:R-:W-:Y:S01]  /*13ca0*/  FADD.FTZ R17, R35, R46 ;  /* 0x0000002e23117221 */ /* 0x000fe20000010000 */
[C---:B-1----:R-:W-:Y:S01]  /*13cb0*/  HMMA.16816.F32 R112, R4.reuse, R8, R112 ;  /* 0x000000080470723c */ /* 0x042fe20000001870 */
[----:B------:R-:W-:Y:S02]  /*13cc0*/  FADD.FTZ R30, R32, R33 ;  /* 0x00000021201e7221 */ /* 0x000fe40000010000 */
[----:B------:R-:W-:Y:S02]  /*13cd0*/  FADD.FTZ R16, R34, R17 ;  /* 0x0000001122107221 */ /* 0x000fe40000010000 */
[----:B------:R-:W-:Y:S01]  /*13ce0*/  FADD.FTZ R30, R29, R30 ;  /* 0x0000001e1d1e7221 */ /* 0x000fe20000010000 */
[----:B------:R-:W-:Y:S01]  /*13cf0*/  MUFU.EX2 R35, R39 ;  /* 0x0000002700237308 */ /* 0x000fe20000000800 */
[----:B------:R-:W-:Y:S01]  /*13d00*/  FADD.FTZ R31, R31, R16 ;  /* 0x000000101f1f7221 */ /* 0x000fe20000010000 */
[----:B------:R-:W-:Y:S01]  /*13d10*/  HMMA.16816.F32 R68, R4, R10, R68 ;  /* 0x0000000a0444723c */ /* 0x000fe20000001844 */
[----:B------:R-:W1:Y:S01]  /*13d20*/  LDSM.16.MT88.4 R8, [R142+0xe800] ;  /* 0x00e800008e08783b */ /* 0x000e620000004200 */
[----:B------:R-:W-:-:S02]  /*13d30*/  FADD.FTZ R27, R27, R30 ;  /* 0x0000001e1b1b7221 */ /* 0x000fc40000010000 */
[----:B------:R-:W-:Y:S02]  /*13d40*/  FADD.FTZ R28, R28, R31 ;  /* 0x0000001f1c1c7221 */ /* 0x000fe40000010000 */
[----:B------:R-:W-:Y:S01]  /*13d50*/  FADD.FTZ R27, R24, R27 ;  /* 0x0000001b181b7221 */ /* 0x000fe20000010000 */
[----:B------:R-:W5:Y:S01]  /*13d60*/  MUFU.EX2 R34, R40 ;  /* 0x0000002800227308 */ /* 0x000f620000000800 */
        /* <DEDUP_REMOVED lines=10> */
[----:B------:R-:W-:Y:S01]  /*13e10*/  HMMA.16816.F32 R92, R4, R18, R92 ;  /* 0x00000012045c723c */ /* 0x000fe2000000185c */
[----:B------:R-:W3:Y:S01]  /*13e20*/  LDSM.16.MT88.4 R16, [R142+0xcc00] ;  /* 0x00cc00008e10783b */ /* 0x000ee20000004200 */
[----:B------:R-:W-:Y:S02]  /*13e30*/  FADD.FTZ R51, R51, R56 ;  /* 0x0000003833337221 */ /* 0x000fe40000010000 */
[----:B------:R-:W-:Y:S02]  /*13e40*/  FADD.FTZ R49, R49, R54 ;  /* 0x0000003631317221 */ /* 0x000fe40000010000 */
[----:B------:R-:W-:-:S02]  /*13e50*/  FADD.FTZ R50, R50, R51 ;  /* 0x0000003332327221 */ /* 0x000fc40000010000 */
[C---:B----4-:R-:W-:Y:S01]  /*13e60*/  HMMA.16816.F32 R72, R4.reuse, R20, R72 ;  /* 0x000000140448723c */ /* 0x050fe20000001848 */
        /* <DEDUP_REMOVED lines=29> */
[----:B------:R-:W-:Y:S01]  /*14040*/  FADD.FTZ R122, R122, R61 ;  /* 0x0000003d7a7a7221 */ /* 0x000fe20000010000 */
[----:B------:R-:W-:Y:S01]  /*14050*/  F2FP.PACK_AB R4, R128, R67 ;  /* 0x000000438004723e */ /* 0x000fe200000000ff */
[----:B------:R-:W-:Y:S01]  /*14060*/  FADD.FTZ R66, R66, R57 ;  /* 0x0000003942427221 */ /* 0x000fe20000010000 */
[----:B---3--:R-:W-:Y:S01]  /*14070*/  F2FP.PACK_AB R5, R37, R36 ;  /* 0x000000242505723e */ /* 0x008fe200000000ff */
[----:B------:R-:W-:Y:S01]  /*14080*/  FADD.FTZ R65, R65, R122 ;  /* 0x0000007a41417221 */ /* 0x000fe20000010000 */
[----:B------:R-:W-:Y:S01]  /*14090*/  F2FP.PACK_AB R6, R126, R121 ;  /* 0x000000797e06723e */ /* 0x000fe200000000ff */
[----:B------:R-:W-:Y:S01]  /*140a0*/  FADD.FTZ R67, R67, R66 ;  /* 0x0000004243437221 */ /* 0x000fe20000010000 */
[----:B-----5:R-:W-:Y:S01]  /*140b0*/  F2FP.PACK_AB R7, R34, R35 ;  /* 0x000000232207723e */ /* 0x020fe200000000ff */
        /* <DEDUP_REMOVED lines=8> */
[----:B-1----:R-:W-:Y:S03]  /*14140*/  HMMA.16816.F32 R72, R4, R8, R72 ;  /* 0x000000080448723c */ /* 0x002fe60000001848 */
[----:B------:R-:W-:-:S05]  /*14150*/  FADD.FTZ R166, R34, R35 ;  /* 0x0000002322a67221 */ /* 0x000fca0000010000 */
[C---:B------:R-:W-:Y:S01]  /*14160*/  HMMA.16816.F32 R76, R4.reuse, R10, R76 ;  /* 0x0000000a044c723c */ /* 0x040fe2000000184c */
[----:B------:R-:W1:Y:S07]  /*14170*/  LDSM.16.MT88.4 R8, [R142+0xec00] ;  /* 0x00ec00008e08783b */ /* 0x000e6e0000004200 */
[C---:B------:R-:W-:Y:S01]  /*14180*/  HMMA.16816.F32 R84, R4.reuse, R18, R84 ;  /* 0x000000120454723c */ /* 0x040fe20000001854 */
[----:B------:R-:W3:Y:S07]  /*14190*/  LDSM.16.MT88.4 R16, [R140+0xec00] ;  /* 0x00ec00008c10783b */ /* 0x000eee0000004200 */
[C---:B------:R-:W-:Y:S08]  /*141a0*/  HMMA.16816.F32 R112, R4.reuse, R20, R112 ;  /* 0x000000140470723c */ /* 0x040ff00000001870 */
[C---:B------:R-:W-:Y:S08]  /*141b0*/  HMMA.16816.F32 R68, R4.reuse, R22, R68 ;  /* 0x000000160444723c */ /* 0x040ff00000001844 */
[C---:B--2---:R-:W-:Y:S08]  /*141c0*/  HMMA.16816.F32 R88, R4.reuse, R12, R88 ;  /* 0x0000000c0458723c */ /* 0x044ff00000001858 */
[C---:B------:R-:W-:Y:S08]  /*141d0*/  HMMA.16816.F32 R92, R4.reuse, R14, R92 ;  /* 0x0000000e045c723c */ /* 0x040ff0000000185c */
[C---:B-1----:R-:W-:Y:S08]  /*141e0*/  HMMA.16816.F32 R108, R4.reuse, R8, R108 ;  /* 0x00000008046c723c */ /* 0x042ff0000000186c */
[C---:B------:R-:W-:Y:S08]  /*141f0*/  HMMA.16816.F32 R96, R4.reuse, R10, R96 ;  /* 0x0000000a0460723c */ /* 0x040ff00000001860 */
[C---:B---3--:R-:W-:Y:S08]  /*14200*/  HMMA.16816.F32 R100, R4.reuse, R16, R100 ;  /* 0x000000100464723c */ /* 0x048ff00000001864 */
[----:B------:R-:W-:Y:S01]  /*14210*/  HMMA.16816.F32 R104, R4, R18, R104 ;  /* 0x000000120468723c */ /* 0x000fe20000001868 */
[----:B------:R-:W-:Y:S07]  /*14220*/  @!UPT UIADD3 URZ, URZ, URZ, URZ ;  /* 0x0000003f3f3ff290 */ /* 0x000fee000fffe03f */
[----:B------:R-:W-:Y:S11]  /*14230*/  @!P4 BRA `(.L_x_1478) ;  /* 0x000048e00000c947 */ /* 0x000ff60003800000 */
        /* <DEDUP_REMOVED lines=61> */
[----:B------:R-:W-:Y:S01]  /*14610*/  IMAD R4, R5, c[0x0][0x18c], R4 ;  /* 0x0000630005047a24 */ /* 0x000fe200078e0204 */
[----:B------:R-:W-:-:S03]  /*14620*/  MOV R7, R8 ;  /* 0x0000000800077202 */ /* 0x000fc60000000f00 */
[----:B------:R-:W-:Y:S01]  /*14630*/  IMAD.IADD R5, R9, 0x1, R4 ;  /* 0x0000000109057824 */ /* 0x000fe200078e0204 */
[----:B------:R-:W-:Y:S05]  /*14640*/  BRA `(.L_x_1480) ;  /* 0x0000003000007947 */ /* 0x000fea0003800000 */
.L_x_1479:
[----:B------:R-:W-:-:S05]  /*14650*/  IMAD.MOV.U32 R7, RZ, RZ, c[0x0][0x1a0] ;  /* 0x00006800ff077624 */ /* 0x000fca00078e00ff */
[----:B------:R-:W-:-:S04]  /*14660*/  LEA R7, -R7, RZ, 0x7 ;  /* 0x000000ff07077211 */ /* 0x000fc800078e39ff */
[----:B------:R-:W-:Y:S02]  /*14670*/  SHF.R.S32.HI R5, RZ, 0x1f, R7 ;  /* 0x0000001fff057819 */ /* 0x000fe40000011407 */
.L_x_1480:
[C---:B------:R-:W-:Y:S02]  /*14680*/  LOP3.LUT P1, RZ, R134.reuse, 0x2, RZ, 0xc0, !PT ;  /* 0x0000000286ff7812 */ /* 0x040fe4000782c0ff */
[----:B------:R-:W-:Y:S02]  /*14690*/  LOP3.LUT P0, RZ, R134, 0x4, RZ, 0xc0, !PT ;  /* 0x0000000486ff7812 */ /* 0x000fe4000780c0ff */
[----:B------:R-:W-:-:S04]  /*146a0*/  LEA R162, P3, R7, R132, 0x1 ;  /* 0x0000008407a27211 */ /* 0x000fc800078608ff */
        /* <DEDUP_REMOVED lines=91> */
[C---:B------:R-:W-:Y:S01]  /*14c60*/  @P1 LEA R30, P3, R4.reuse, c[0x0][0x170], 0x1 ;  /* 0x00005c00041e1a11 */ /* 0x040fe200078608ff */
[----:B------:R-:W-:Y:S03]  /*14c70*/  @!P2 STS.128 [R170+0xa800], RZ ;  /* 0x00a800ffaa00a388 */ /* 0x000fe60000000c00 */
[----:B------:R-:W-:Y:S02]  /*14c80*/  @P1 LEA.HI.X R31, R4, c[0x0][0x174], R3, 0x1, P3 ;  /* 0x00005d00041f1a11 */ /* 0x000fe400018f0c03 */
[----:B------:R-:W-:Y:S01]  /*14c90*/  @P0 IADD3 R7, P3, R7, R164, RZ ;  /* 0x000000a407070210 */ /* 0x000fe20007f7e0ff */
[----:B------:R-:W1:Y:S04]  /*14ca0*/  S2R R3, SR_TID.X ;  /* 0x0000000000037919 */ /* 0x000e680000002100 */
[----:B------:R-:W-:Y:S01]  /*14cb0*/  @P0 IMAD.X R52, R5, 0x1, R52, P3 ;  /* 0x0000000105340824 */ /* 0x000fe200018e0634 */
[C---:B------:R-:W-:Y:S01]  /*14cc0*/  @P0 LEA R48, P3, R7.reuse, c[0x0][0x170], 0x1 ;  /* 0x00005c0007300a11 */ /* 0x040fe200078608ff */
[----:B------:R-:W-:Y:S01]  /*14cd0*/  @!PT LDS RZ, [RZ] ;  /* 0x00000000fffff984 */ /* 0x000fe20000000800 */
[----:B------:R-:W-:Y:S01]  /*14ce0*/  @!PT LDS RZ, [RZ] ;  /* 0x00000000fffff984 */ /* 0x000fe20000000800 */
[----:B------:R-:W-:Y:S01]  /*14cf0*/  @!PT LDS RZ, [RZ] ;  /* 0x00000000fffff984 */ /* 0x000fe20000000800 */
[----:B------:R3:W-:Y:S03]  /*14d00*/  @P1 LDGSTS.E.BYPASS.LTC128B.128 [R170+0xc800], [R30.64+0x40] ;  /* 0x0c8000401eaa1fae */ /* 0x0007e6000b901d46 */
[----:B------:R-:W-:Y:S01]  /*14d10*/  @P0 LEA.HI.X R49, R7, c[0x0][0x174], R52, 0x1, P3 ;  /* 0x00005d0007310a11 */ /* 0x000fe200018f0c34 */
[----:B------:R-:W-:Y:S04]  /*14d20*/  @!P1 STS.128 [R170+0xc800], RZ ;  /* 0x00c800ffaa009388 */ /* 0x000fe80000000c00 */
[----:B------:R-:W-:Y:S01]  /*14d30*/  @!PT LDS RZ, [RZ] ;  /* 0x00000000fffff984 */ /* 0x000fe20000000800 */
[----:B------:R-:W-:Y:S01]  /*14d40*/  @!PT LDS RZ, [RZ] ;  /* 0x00000000fffff984 */ /* 0x000fe20000000800 */
[----:B------:R-:W-:Y:S01]  /*14d50*/  @!PT LDS RZ, [RZ] ;  /* 0x00000000fffff984 */ /* 0x000fe20000000800 */
[----:B------:R3:W-:Y:S04]  /*14d60*/  @P0 LDGSTS.E.BYPASS.LTC128B.128 [R170+0xe800], [R48.64+0x80] ;  /* 0x0e80008030aa0fae */ /* 0x0007e8000b901d46 */
[----:B------:R-:W-:Y:S04]  /*14d70*/  @!P0 STS.128 [R170+0xe800], RZ ;  /* 0x00e800ffaa008388 */ /* 0x000fe80000000c00 */
[----:B------:R-:W-:Y:S01]  /*14d80*/  LDSM.16.M88.4 R40, [R145] ;  /* 0x000000009128783b */ /* 0x000fe20000000200 */
[----:B-1----:R-:W-:-:S03]  /*14d90*/  IMAD.SHL.U32 R3, R3, 0x2, RZ ;  /* 0x0000000203037824 */ /* 0x002fc600078e00ff */
[----:B----4-:R-:W5:Y:S04]  /*14da0*/  LDSM.16.M88.4 R16, [R144+0x3800] ;  /* 0x003800009010783b */ /* 0x010f680000000200 */
[----:B--2---:R-:W1:Y:S04]  /*14db0*/  LDSM.16.M88.4 R8, [R144+0x3c00] ;  /* 0x003c00009008783b */ /* 0x004e680000000200 */
[----:B------:R-:W-:Y:S04]  /*14dc0*/  LDSM.16.M88.4 R128, [R143] ;  /* 0x000000008f80783b */ /* 0x000fe80000000200 */
[----:B------:R-:W2:Y:S04]  /*14dd0*/  LDSM.16.M88.4 R124, [R141+0x3800] ;  /* 0x003800008d7c783b */ /* 0x000ea80000000200 */
[----:B------:R-:W4:Y:S04]  /*14de0*/  LDSM.16.M88.4 R120, [R141+0x3c00] ;  /* 0x003c00008d78783b */ /* 0x000f280000000200 */
[----:B------:R-:W2:Y:S04]  /*14df0*/  LDSM.16.M88.4 R32, [R144+0x3000] ;  /* 0x003000009020783b */ /* 0x000ea80000000200 */
[----:B------:R-:W2:Y:S04]  /*14e00*/  LDSM.16.M88.4 R24, [R144+0x3400] ;  /* 0x003400009018783b */ /* 0x000ea80000000200 */
[----:B------:R-:W2:Y:S04]  /*14e10*/  LDSM.16.M88.4 R56, [R144+0x4400] ;  /* 0x004400009038783b */ /* 0x000ea80000000200 */
[----:B---3--:R-:W3:Y:S04]  /*14e20*/  LDSM.16.M88.4 R48, [R144+0x4800] ;  /* 0x004800009030783b */ /* 0x008ee80000000200 */
[----:B------:R-:W3:Y:S01]  /*14e30*/  LDSM.16.M88.4 R4, [R141+0x3000] ;  /* 0x003000008d04783b */ /* 0x000ee20000000200 */
[C---:B-----5:R-:W-:Y:S03]  /*14e40*/  HMMA.16816.F32 R20, R40.reuse, R16, RZ ;  /* 0x000000102814723c */ /* 0x060fe600000018ff */
[----:B------:R-:W5:Y:S04]  /*14e50*/  LDSM.16.M88.4 R44, [R141+0x3400] ;  /* 0x003400008d2c783b */ /* 0x000f680000000200 */
[----:B------:R-:W3:Y:S01]  /*14e60*/  LDSM.16.M88.4 R64, [R144+0x4000] ;  /* 0x004000009040783b */ /* 0x000ee20000000200 */
[C---:B-1----:R-:W-:Y:S03]  /*14e70*/  HMMA.16816.F32 R12, R40.reuse, R8, RZ ;  /* 0x00000008280c723c */ /* 0x042fe600000018ff */
[----:B------:R-:W1:Y:S04]  /*14e80*/  LDSM.16.M88.4 R132, [R144+0x4c00] ;  /* 0x004c00009084783b */ /* 0x000e680000000200 */
[----:B------:R-:W-:Y:S01]  /*14e90*/  LDSM.16.M88.4 R136, [R141+0x4000] ;  /* 0x004000008d88783b */ /* 0x000fe20000000200 */
[C---:B------:R-:W-:Y:S03]  /*14ea0*/  HMMA.16816.F32 R16, R40.reuse, R18, RZ ;  /* 0x000000122810723c */ /* 0x040fe600000018ff */
[----:B------:R-:W0:Y:S05]  /*14eb0*/  LDGDEPBAR ;  /* 0x00000000000079af */ /* 0x000e2a0000000000 */
[----:B------:R-:W-:Y:S08]  /*14ec0*/  HMMA.16816.F32 R8, R40, R10, RZ ;  /* 0x0000000a2808723c */ /* 0x000ff000000018ff */
[C---:B--2---:R-:W-:Y:S08]  /*14ed0*/  HMMA.16816.F32 R20, R128.reuse, R124, R20 ;  /* 0x0000007c8014723c */ /* 0x044ff00000001814 */
[C---:B------:R-:W-:Y:S01]  /*14ee0*/  HMMA.16816.F32 R16, R128.reuse, R126, R16 ;  /* 0x0000007e8010723c */ /* 0x040fe20000001810 */
[----:B------:R-:W2:Y:S07]  /*14ef0*/  LDSM.16.M88.4 R124, [R141+0x4400] ;  /* 0x004400008d7c783b */ /* 0x000eae0000000200 */
[C---:B----4-:R-:W-:Y:S08]  /*14f00*/  HMMA.16816.F32 R12, R128.reuse, R120, R12 ;  /* 0x00000078800c723c */ /* 0x050ff0000000180c */
[----:B------:R-:W-:Y:S01]  /*14f10*/  HMMA.16816.F32 R8, R128, R122, R8 ;  /* 0x0000007a8008723c */ /* 0x000fe20000001808 */
[----:B------:R-:W4:Y:S07]  /*14f20*/  LDSM.16.M88.4 R120, [R141+0x4800] ;  /* 0x004800008d78783b */ /* 0x000f2e0000000200 */
[C---:B------:R-:W-:Y:S08]  /*14f30*/  HMMA.16816.F32 R36, R40.reuse, R32, RZ ;  /* 0x000000202824723c */ /* 0x040ff000000018ff */
[C---:B------:R-:W-:Y:S08]  /*14f40*/  HMMA.16816.F32 R32, R40.reuse, R34, RZ ;  /* 0x000000222820723c */ /* 0x040ff000000018ff */
[C---:B------:R-:W-:Y:S08]  /*14f50*/  HMMA.16816.F32 R28, R40.reuse, R24, RZ ;  /* 0x00000018281c723c */ /* 0x040ff000000018ff */
[C---:B------:R-:W-:Y:S08]  /*14f60*/  HMMA.16816.F32 R24, R40.reuse, R26, RZ ;  /* 0x0000001a2818723c */ /* 0x040ff000000018ff */
[C---:B------:R-:W-:Y:S08]  /*14f70*/  HMMA.16816.F32 R60, R40.reuse, R56, RZ ;  /* 0x00000038283c723c */ /* 0x040ff000000018ff */
[C---:B---3--:R-:W-:Y:S08]  /*14f80*/  HMMA.16816.F32 R52, R40.reuse, R48, RZ ;  /* 0x000000302834723c */ /* 0x048ff000000018ff */
[C---:B------:R-:W-:Y:S08]  /*14f90*/  HMMA.16816.F32 R56, R40.reuse, R58, RZ ;  /* 0x0000003a2838723c */ /* 0x040ff000000018ff */
[----:B------:R-:W-:Y:S08]  /*14fa0*/  HMMA.16816.F32 R48, R40, R50, RZ ;  /* 0x000000322830723c */ /* 0x000ff000000018ff */
[C---:B------:R-:W-:Y:S08]  /*14fb0*/  HMMA.16816.F32 R36, R128.reuse, R4, R36 ;  /* 0x000000048024723c */ /* 0x040ff00000001824 */
[C---:B------:R-:W-:Y:S08]  /*14fc0*/  HMMA.16816.F32 R32, R128.reuse, R6, R32 ;  /* 0x000000068020723c */ /* 0x040ff00000001820 */
[----:B-----5:R-:W-:Y:S08]  /*14fd0*/  HMMA.16816.F32 R28, R128, R44, R28 ;  /* 0x0000002c801c723c */ /* 0x020ff0000000181c */
[----:B------:R-:W-:Y:S08]  /*14fe0*/  HMMA.16816.F32 R4, R40, R64, RZ ;  /* 0x000000402804723c */ /* 0x000ff000000018ff */
[----:B------:R-:W-:Y:S08]  /*14ff0*/  HMMA.16816.F32 R24, R128, R46, R24 ;  /* 0x0000002e8018723c */ /* 0x000ff00000001818 */
[C---:B------:R-:W-:Y:S08]  /*15000*/  HMMA.16816.F32 R64, R40.reuse, R66, RZ ;  /* 0x000000422840723c */ /* 0x040ff000000018ff */
[C---:B-1----:R-:W-:Y:S08]  /*15010*/  HMMA.16816.F32 R44, R40.reuse, R132, RZ ;  /* 0x00000084282c723c */ /* 0x042ff000000018ff */
[----:B------:R-:W-:Y:S01]  /*15020*/  HMMA.16816.F32 R40, R40, R134, RZ ;  /* 0x000000862828723c */ /* 0x000fe200000018ff */
[----:B------:R-:W1:Y:S07]  /*15030*/  LDSM.16.M88.4 R132, [R141+0x4c00] ;  /* 0x004c00008d84783b */ /* 0x000e6e0000000200 */
[C---:B--2---:R-:W-:Y:S08]  /*15040*/  HMMA.16816.F32 R60, R128.reuse, R124, R60 ;  /* 0x0000007c803c723c */ /* 0x044ff0000000183c */
[C---:B------:R-:W-:Y:S01]  /*15050*/  HMMA.16816.F32 R56, R128.reuse, R126, R56 ;  /* 0x0000007e8038723c */ /* 0x040fe20000001838 */
[----:B------:R-:W-:Y:S07]  /*15060*/  LDSM.16.M88.4 R124, [R145+0x1000] ;  /* 0x00100000917c783b */ /* 0x000fee0000000200 */
[C---:B----4-:R-:W-:Y:S08]  /*15070*/  HMMA.16816.F32 R52, R128.reuse, R120, R52 ;  /* 0x000000788034723c */ /* 0x050ff00000001834 */
[C---:B------:R-:W-:Y:S01]  /*15080*/  HMMA.16816.F32 R48, R128.reuse, R122, R48 ;  /* 0x0000007a8030723c */ /* 0x040fe20000001830 */
[----:B------:R-:W2:Y:S07]  /*15090*/  LDSM.16.M88.4 R120, [R144+0x5000] ;  /* 0x005000009078783b */ /* 0x000eae0000000200 */
[C---:B------:R-:W-:Y:S08]  /*150a0*/  HMMA.16816.F32 R4, R128.reuse, R136, R4 ;  /* 0x000000888004723c */ /* 0x040ff00000001804 */
[C---:B------:R-:W-:Y:S01]  /*150b0*/  HMMA.16816.F32 R64, R128.reuse, R138, R64 ;  /* 0x0000008a8040723c */ /* 0x040fe20000001840 */
[----:B------:R-:W3:Y:S07]  /*150c0*/  LDSM.16.M88.4 R136, [R144+0x5400] ;  /* 0x005400009088783b */ /* 0x000eee0000000200 */
[C---:B-1----:R-:W-:Y:S08]  /*150d0*/  HMMA.16816.F32 R44, R128.reuse, R132, R44 ;  /* 0x00000084802c723c */ /* 0x042ff0000000182c */
[----:B------:R-:W-:Y:S01]  /*150e0*/  HMMA.16816.F32 R40, R128, R134, R40 ;  /* 0x000000868028723c */ /* 0x000fe20000001828 */
[----:B------:R-:W1:Y:S04]  /*150f0*/  LDSM.16.M88.4 R128, [R144+0x5800] ;  /* 0x005800009080783b */ /* 0x000e680000000200 */
[----:B------:R-:W4:Y:S03]  /*15100*/  LDSM.16.M88.4 R132, [R144+0x6000] ;  /* 0x006000009084783b */ /* 0x000f260000000200 */
        /* <DEDUP_REMOVED lines=9> */
[C---:B----4-:R-:W-:Y:S08]  /*151a0*/  HMMA.16816.F32 R4, R124.reuse, R132, R4 ;  /* 0x000000847c04723c */ /* 0x050ff00000001804 */
[C---:B--2---:R-:W-:Y:S08]  /*151b0*/  HMMA.16816.F32 R12, R124.reuse, R120, R12 ;  /* 0x000000787c0c723c */ /* 0x044ff0000000180c */
[C---:B------:R-:W-:Y:S01]  /*151c0*/  HMMA.16816.F32 R8, R124.reuse, R122, R8 ;  /* 0x0000007a7c08723c */ /* 0x040fe20000001808 */
[----:B------:R-:W2:Y:S07]  /*151d0*/  LDSM.16.M88.4 R120, [R144+0x6800] ;  /* 0x006800009078783b */ /* 0x000eae0000000200 */
[C---:B------:R-:W-:Y:S01]  /*151e0*/  HMMA.16816.F32 R64, R124.reuse, R134, R64 ;  /* 0x000000867c40723c */ /* 0x040fe20000001840 */
[----:B------:R-:W-:Y:S07]  /*151f0*/  LDSM.16.M88.4 R132, [R141+0x5400] ;  /* 0x005400008d84783b */ /* 0x000fee0000000200 */
[C---:B---3--:R-:W-:Y:S08]  /*15200*/  HMMA.16816.F32 R44, R124.reuse, R136, R44 ;  /* 0x000000887c2c723c */ /* 0x048ff0000000182c */
[C---:B-1----:R-:W-:Y:S08]  /*15210*/  HMMA.16816.F32 R60, R124.reuse, R128, R60 ;  /* 0x000000807c3c723c */ /* 0x042ff0000000183c */
[C---:B------:R-:W-:Y:S01]  /*15220*/  HMMA.16816.F32 R56, R124.reuse, R130, R56 ;  /* 0x000000827c38723c */ /* 0x040fe20000001838 */
[----:B------:R-:W1:Y:S07]  /*15230*/  LDSM.16.M88.4 R128, [R143+0x1000] ;  /* 0x001000008f80783b */ /* 0x000e6e0000000200 */
[C---:B------:R-:W-:Y:S01]  /*15240*/  HMMA.16816.F32 R40, R124.reuse, R138, R40 ;  /* 0x0000008a7c28723c */ /* 0x040fe20000001828 */
[----:B------:R-:W3:Y:S07]  /*15250*/  LDSM.16.M88.4 R136, [R141+0x6000] ;  /* 0x006000008d88783b */ /* 0x000eee0000000200 */
[C---:B--2---:R-:W-:Y:S08]  /*15260*/  HMMA.16816.F32 R52, R124.reuse, R120, R52 ;  /* 0x000000787c34723c */ /* 0x044ff00000001834 */
[----:B------:R-:W-:Y:S01]  /*15270*/  HMMA.16816.F32 R48, R124, R122, R48 ;  /* 0x0000007a7c30723c */ /* 0x000fe20000001830 */
[----:B------:R-:W2:Y:S04]  /*15280*/  LDSM.16.M88.4 R120, [R141+0x5000] ;  /* 0x005000008d78783b */ /* 0x000ea80000000200 */
[----:B------:R-:W4:Y:S03]  /*15290*/  LDSM.16.M88.4 R124, [R141+0x5800] ;  /* 0x005800008d7c783b */ /* 0x000f260000000200 */
[C---:B-1----:R-:W-:Y:S08]  /*152a0*/  HMMA.16816.F32 R28, R128.reuse, R132, R28 ;  /* 0x00000084801c723c */ /* 0x042ff0000000181c */
[C---:B------:R-:W-:Y:S01]  /*152b0*/  HMMA.16816.F32 R24, R128.reuse, R134, R24 ;  /* 0x000000868018723c */ /* 0x040fe20000001818 */
[----:B------:R-:W1:Y:S07]  /*152c0*/  LDSM.16.M88.4 R132, [R141+0x6c00] ;  /* 0x006c00008d84783b */ /* 0x000e6e0000000200 */
[C---:B---3--:R-:W-:Y:S08]  /*152d0*/  HMMA.16816.F32 R4, R128.reuse, R136, R4 ;  /* 0x000000888004723c */ /* 0x048ff00000001804 */
[C---:B--2---:R-:W-:Y:S08]  /*152e0*/  HMMA.16816.F32 R36, R128.reuse, R120, R36 ;  /* 0x000000788024723c */ /* 0x044ff00000001824 */
        /* <DEDUP_REMOVED lines=8> */
[C---:B------:R-:W-:Y:S01]  /*15370*/  HMMA.16816.F32 R64, R128.reuse, R138, R64 ;  /* 0x0000008a8040723c */ /* 0x040fe20000001840 */
[----:B------:R-:W-:Y:S07]  /*15380*/  LDSM.16.M88.4 R136, [R144+0x7400] ;  /* 0x007400009088783b */ /* 0x000fee0000000200 */
[C---:B--2---:R-:W-:Y:S08]  /*15390*/  HMMA.16816.F32 R12, R128.reuse, R120, R12 ;  /* 0x00000078800c723c */ /* 0x044ff0000000180c */
[C---:B------:R-:W-:Y:S01]  /*153a0*/  HMMA.16816.F32 R8, R128.reuse, R122, R8 ;  /* 0x0000007a8008723c */ /* 0x040fe20000001808 */
[----:B------:R-:W1:Y:S07]  /*153b0*/  LDSM.16.M88.4 R120, [R141+0x6800] ;  /* 0x006800008d78783b */ /* 0x000e6e0000000200 */
[C---:B---3--:R-:W-:Y:S08]  /*153c0*/  HMMA.16816.F32 R60, R128.reuse, R124, R60 ;  /* 0x0000007c803c723c */ /* 0x048ff0000000183c */
        /* <DEDUP_REMOVED lines=8> */
[----:B------:R-:W-:Y:S07]  /*15450*/  LDSM.16.M88.4 R132, [R143+0x2000] ;  /* 0x002000008f84783b */ /* 0x000fee0000000200 */
[C---:B------:R-:W-:Y:S08]  /*15460*/  HMMA.16816.F32 R28, R124.reuse, R136, R28 ;  /* 0x000000887c1c723c */ /* 0x040ff0000000181c */
        /* <DEDUP_REMOVED lines=15> */
[----:B------:R-:W-:Y:S01]  /*15560*/  HMMA.16816.F32 R56, R124, R130, R56 ;  /* 0x000000827c38723c */ /* 0x000fe20000001838 */
[----:B------:R-:W3:Y:S07]  /*15570*/  LDSM.16.M88.4 R128, [R141+0x7400] ;  /* 0x007400008d80783b */ /* 0x000eee0000000200 */
[C---:B--2---:R-:W-:Y:S08]  /*15580*/  HMMA.16816.F32 R4, R132.reuse, R136, R4 ;  /* 0x000000888404723c */ /* 0x044ff00000001804 */
[----:B------:R-:W-:Y:S08]  /*15590*/  HMMA.16816.F32 R64, R132, R138, R64 ;  /* 0x0000008a8440723c */ /* 0x000ff00000001840 */
[C---:B-1----:R-:W-:Y:S08]  /*155a0*/  HMMA.16816.F32 R52, R124.reuse, R120, R52 ;  /* 0x000000787c34723c */ /* 0x042ff00000001834 */
[----:B------:R-:W-:Y:S01]  /*155b0*/  HMMA.16816.F32 R48, R124, R122, R48 ;  /* 0x0000007a7c30723c */ /* 0x000fe20000001830 */
[----:B------:R-:W1:Y:S04]  /*155c0*/  LDSM.16.M88.4 R120, [R141+0x7000] ;  /* 0x007000008d78783b */ /* 0x000e680000000200 */
[----:B------:R-:W2:Y:S03]  /*155d0*/  LDSM.16.M88.4 R124, [R141+0x7800] ;  /* 0x007800008d7c783b */ /* 0x000ea60000000200 */
        /* <DEDUP_REMOVED lines=10> */
[C---:B------:R-:W-:Y:S08]  /*15680*/  HMMA.16816.F32 R56, R132.reuse, R130, R56 ;  /* 0x000000828438723c */ /* 0x040ff00000001838 */
[C---:B-1----:R-:W-:Y:S08]  /*15690*/  HMMA.16816.F32 R12, R132.reuse, R120, R12 ;  /* 0x00000078840c723c */ /* 0x042ff0000000180c */
[----:B------:R-:W-:Y:S01]  /*156a0*/  HMMA.16816.F32 R8, R132, R122, R8 ;  /* 0x0000007a8408723c */ /* 0x000fe20000001808 */
[----:B------:R-:W1:Y:S01]  /*156b0*/  LDSM.16.M88.4 R120, [R141+0x8c00] ;  /* 0x008c00008d78783b */ /* 0x000e620000000200 */
[----:B------:R-:W-:-:S06]  /*156c0*/  DEPBAR.LE SB0, 0x0 ;  /* 0x000080000000791a */ /* 0x000fcc0000000000 */
[C---:B--2---:R-:W-:Y:S08]  /*156d0*/  HMMA.16816.F32 R52, R132.reuse, R124, R52 ;  /* 0x0000007c8434723c */ /* 0x044ff00000001834 */
[C---:B------:R-:W-:Y:S08]  /*156e0*/  HMMA.16816.F32 R48, R132.reuse, R126, R48 ;  /* 0x0000007e8430723c */ /* 0x040ff00000001830 */
[C---:B-1----:R-:W-:Y:S07]  /*156f0*/  HMMA.16816.F32 R44, R132.reuse, R120, R44 ;  /* 0x00000078842c723c */ /* 0x042fee000000182c */
[----:B------:R-:W-:Y:S01]  /*15700*/  LOP3.LUT R120, R3, 0x6, RZ, 0xc0, !PT ;  /* 0x0000000603787812 */ /* 0x000fe200078ec0ff */
[----:B------:R-:W-:Y:S01]  /*15710*/  IMAD.SHL.U32 R3, R155, 0x80, RZ ;  /* 0x000000809b037824 */ /* 0x000fe200078e00ff */
[----:B------:R-:W-:Y:S04]  /*15720*/  HMMA.16816.F32 R40, R132, R122, R40 ;  /* 0x0000007a8428723c */ /* 0x000fe80000001828 */
[----:B------:R-:W-:-:S03]  /*15730*/  LOP3.LUT R121, R3, 0x10, R120, 0xfe, !PT ;  /* 0x0000001003797812 */ /* 0x000fc600078efe78 */
[----:B------:R-:W-:Y:S01]  /*15740*/  LOP3.LUT R122, R3, 0x8, R120, 0xfe, !PT ;  /* 0x00000008037a7812 */ /* 0x000fe200078efe78 */
[----:B------:R-:W-:Y:S01]  /*15750*/  IMAD.MOV.U32 R132, RZ, RZ, R162 ;  /* 0x000000ffff847224 */ /* 0x000fe200078e00a2 */
[----:B------:R-:W-:Y:S01]  /*15760*/  BAR.SYNC.DEFER_BLOCKING 0x0 ;  /* 0x0000000000007b1d */ /* 0x000fe20000010000 */
[-C--:B------:R-:W-:Y:S01]  /*15770*/  ISETP.GE.AND P2, PT, R121, R118.reuse, PT ;  /* 0x000000767900720c */ /* 0x080fe20003f46270 */
[----:B------:R-:W-:Y:S01]  /*15780*/  IMAD.MOV.U32 R133, RZ, RZ, R163 ;  /* 0x000000ffff857224 */ /* 0x000fe200078e00a3 */
[C---:B------:R-:W-:Y:S02]  /*15790*/  ISETP.GE.AND P1, PT, R122.reuse, R118, PT ;  /* 0x000000767a00720c */ /* 0x040fe40003f26270 */
[-C--:B------:R-:W-:Y:S02]  /*157a0*/  ISETP.GE.AND P0, PT, R122, R119.reuse, PT ;  /* 0x000000777a00720c */ /* 0x080fe40003f06270 */
[----:B------:R-:W-:Y:S02]  /*157b0*/  LOP3.LUT R122, R3, 0x18, R120, 0xfe, !PT ;  /* 0x00000018037a7812 */ /* 0x000fe400078efe78 */
[----:B------:R-:W-:-:S02]  /*157c0*/  ISETP.GE.AND P3, PT, R121, R119, PT ;  /* 0x000000777900720c */ /* 0x000fc40003f66270 */
[C-C-:B------:R-:W-:Y:S02]  /*157d0*/  LOP3.LUT R121, R3.reuse, 0x20, R120.reuse, 0xfe, !PT ;  /* 0x0000002003797812 */ /* 0x140fe400078efe78 */
[----:B------:R-:W-:Y:S02]  /*157e0*/  FSEL R123, R32, -INF , !P1 ;  /* 0xff800000207b7808 */ /* 0x000fe40004800000 */
[----:B------:R-:W-:Y:S02]  /*157f0*/  ISETP.GE.AND P4, PT, R122, R118, PT ;  /* 0x000000767a00720c */ /* 0x000fe40003f86270 */
[----:B------:R-:W-:Y:S02]  /*15800*/  FSEL R34, R34, -INF , !P0 ;  /* 0xff80000022227808 */ /* 0x000fe40004000000 */
[----:B------:R-:W-:Y:S02]  /*15810*/  LOP3.LUT R32, R3, 0x28, R120, 0xfe, !PT ;  /* 0x0000002803207812 */ /* 0x000fe400078efe78 */
[----:B------:R-:W-:-:S02]  /*15820*/  FSEL R207, R28, -INF , !P2 ;  /* 0xff8000001ccf7808 */ /* 0x000fc40005000000 */
[-C--:B------:R-:W-:Y:S02]  /*15830*/  ISETP.GE.AND P0, PT, R122, R119.reuse, PT ;  /* 0x000000777a00720c */ /* 0x080fe40003f06270 */
[C---:B------:R-:W-:Y:S02]  /*15840*/  ISETP.GE.AND P2, PT, R121.reuse, R118, PT ;  /* 0x000000767900720c */ /* 0x040fe40003f46270 */
[----:B------:R-:W-:Y:S02]  /*15850*/  ISETP.GE.AND P1, PT, R121, R119, PT ;  /* 0x000000777900720c */ /* 0x000fe40003f26270 */
[----:B------:R-:W-:Y:S02]  /*15860*/  LOP3.LUT R28, R3, 0x30, R120, 0xfe, !PT ;  /* 0x00000030031c7812 */ /* 0x000fe400078efe78 */
[----:B------:R-:W-:Y:S02]  /*15870*/  FSEL R136, R30, -INF , !P3 ;  /* 0xff8000001e887808 */ /* 0x000fe40005800000 */
[----:B------:R-:W-:-:S02]  /*15880*/  FSEL R201, R24, -INF , !P4 ;  /* 0xff80000018c97808 */ /* 0x000fc40006000000 */
[-C--:B------:R-:W-:Y:S02]  /*15890*/  ISETP.GE.AND P3, PT, R32, R118.reuse, PT ;  /* 0x000000762000720c */ /* 0x080fe40003f66270 */
[----:B------:R-:W-:Y:S02]  /*158a0*/  FSEL R130, R26, -INF , !P0 ;  /* 0xff8000001a827808 */ /* 0x000fe40004000000 */
[----:B------:R-:W-:Y:S02]  /*158b0*/  LOP3.LUT R24, R3, 0x38, R120, 0xfe, !PT ;  /* 0x0000003803187812 */ /* 0x000fe400078efe78 */
[----:B------:R-:W-:Y:S02]  /*158c0*/  FSEL R129, R20, -INF , !P2 ;  /* 0xff80000014817808 */ /* 0x000fe40005000000 */
[----:B------:R-:W-:Y:S02]  /*158d0*/  ISETP.GE.AND P0, PT, R32, R119, PT ;  /* 0x000000772000720c */ /* 0x000fe40003f06270 */
[----:B------:R-:W-:-:S02]  /*158e0*/  ISETP.GE.AND P2, PT, R28, R118, PT ;  /* 0x000000761c00720c */ /* 0x000fc40003f46270 */
[----:B------:R-:W-:Y:S02]  /*158f0*/  FSEL R134, R22, -INF , !P1 ;  /* 0xff80000016867808 */ /* 0x000fe40004800000 */
[----:B------:R-:W-:Y:S02]  /*15900*/  ISETP.GE.AND P1, PT, R28, R119, PT ;  /* 0x000000771c00720c */ /* 0x000fe40003f26270 */
[----:B------:R-:W-:Y:S02]  /*15910*/  LOP3.LUT R20, R3, 0x40, R120, 0xfe, !PT ;  /* 0x0000004003147812 */ /* 0x000fe400078efe78 */
[----:B------:R-:W-:Y:S02]  /*15920*/  FSEL R127, R16, -INF , !P3 ;  /* 0xff800000107f7808 */ /* 0x000fe40005800000 */
[----:B------:R-:W-:Y:S02]  /*15930*/  ISETP.GE.AND P3, PT, R24, R118, PT ;  /* 0x000000761800720c */ /* 0x000fe40003f66270 */
[----:B------:R-:W-:-:S02]  /*15940*/  FSEL R196, R18, -INF , !P0 ;  /* 0xff80000012c47808 */ /* 0x000fc40004000000 */
[----:B------:R-:W-:Y:S02]  /*15950*/  FSEL R199, R12, -INF , !P2 ;  /* 0xff8000000cc77808 */ /* 0x000fe40005000000 */
[-C--:B------:R-:W-:Y:S02]  /*15960*/  ISETP.GE.AND P0, PT, R24, R119.reuse, PT ;  /* 0x000000771800720c */ /* 0x080fe40003f06270 */
[----:B------:R-:W-:Y:S02]  /*15970*/  ISETP.GE.AND P2, PT, R20, R118, PT ;  /* 0x000000761400720c */ /* 0x000fe40003f46270 */
[----:B------:R-:W-:Y:S02]  /*15980*/  FSEL R198, R14, -INF , !P1 ;  /* 0xff8000000ec67808 */ /* 0x000fe40004800000 */
[----:B------:R-:W-:Y:S02]  /*15990*/  LOP3.LUT R16, R3, 0x48, R120, 0xfe, !PT ;  /* 0x0000004803107812 */ /* 0x000fe400078efe78 */
[----:B------:R-:W-:-:S02]  /*159a0*/  ISETP.GE.AND P1, PT, R20, R119, PT ;  /* 0x000000771400720c */ /* 0x000fc40003f26270 */
[C-C-:B------:R-:W-:Y:S02]  /*159b0*/  LOP3.LUT R12, R3.reuse, 0x50, R120.reuse, 0xfe, !PT ;  /* 0x00000050030c7812 */ /* 0x140fe400078efe78 */
[----:B------:R-:W-:Y:S02]  /*159c0*/  FSEL R197, R8, -INF , !P3 ;  /* 0xff80000008c57808 */ /* 0x000fe40005800000 */
[----:B------:R-:W-:Y:S02]  /*159d0*/  LOP3.LUT R8, R3, 0x58, R120, 0xfe, !PT ;  /* 0x0000005803087812 */ /* 0x000fe400078efe78 */
[----:B------:R-:W-:Y:S02]  /*159e0*/  FSEL R202, R10, -INF , !P0 ;  /* 0xff8000000aca7808 */ /* 0x000fe40004000000 */
[----:B------:R-:W-:Y:S02]  /*159f0*/  FSEL R185, R4, -INF , !P2 ;  /* 0xff80000004b97808 */ /* 0x000fe40005000000 */
[----:B------:R-:W-:-:S02]  /*15a00*/  ISETP.GE.AND P3, PT, R16, R118, PT ;  /* 0x000000761000720c */ /* 0x000fc40003f66270 */
[-C--:B------:R-:W-:Y:S02]  /*15a10*/  ISETP.GE.AND P0, PT, R16, R119.reuse, PT ;  /* 0x000000771000720c */ /* 0x080fe40003f06270 */
[-C--:B------:R-:W-:Y:S02]  /*15a20*/  ISETP.GE.AND P2, PT, R12, R118.reuse, PT ;  /* 0x000000760c00720c */ /* 0x080fe40003f46270 */
[----:B------:R-:W-:Y:S02]  /*15a30*/  FSEL R186, R6, -INF , !P1 ;  /* 0xff80000006ba7808 */ /* 0x000fe40004800000 */
[----:B------:R-:W-:Y:S02]  /*15a40*/  LOP3.LUT R6, R3, 0x60, R120, 0xfe, !PT ;  /* 0x0000006003067812 */ /* 0x000fe400078efe78 */
[----:B------:R-:W-:Y:S02]  /*15a50*/  ISETP.GE.AND P1, PT, R12, R119, PT ;  /* 0x000000770c00720c */ /* 0x000fe40003f26270 */
[----:B------:R-:W-:-:S02]  /*15a60*/  ISETP.GE.AND P4, PT, R8, R118, PT ;  /* 0x000000760800720c */ /* 0x000fc40003f86270 */
[----:B------:R-:W-:Y:S02]  /*15a70*/  LOP3.LUT R4, R3, 0x68, R120, 0xfe, !PT ;  /* 0x0000006803047812 */ /* 0x000fe400078efe78 */
[----:B------:R-:W-:Y:S02]  /*15a80*/  FSEL R187, R64, -INF , !P3 ;  /* 0xff80000040bb7808 */ /* 0x000fe40005800000 */
[----:B------:R-:W-:Y:S02]  /*15a90*/  FSEL R184, R66, -INF , !P0 ;  /* 0xff80000042b87808 */ /* 0x000fe40004000000 */
[----:B------:R-:W-:Y:S02]  /*15aa0*/  FSEL R171, R60, -INF , !P2 ;  /* 0xff8000003cab7808 */ /* 0x000fe40005000000 */
[----:B------:R-:W-:Y:S02]  /*15ab0*/  ISETP.GE.AND P0, PT, R8, R119, PT ;  /* 0x000000770800720c */ /* 0x000fe40003f06270 */
[----:B------:R-:W-:-:S02]  /*15ac0*/  ISETP.GE.AND P3, PT, R6, R118, PT ;  /* 0x000000760600720c */ /* 0x000fc40003f66270 */
[-C--:B------:R-:W-:Y:S02]  /*15ad0*/  ISETP.GE.AND P2, PT, R6, R119.reuse, PT ;  /* 0x000000770600720c */ /* 0x080fe40003f46270 */
[----:B------:R-:W-:Y:S02]  /*15ae0*/  FSEL R172, R62, -INF , !P1 ;  /* 0xff8000003eac7808 */ /* 0x000fe40004800000 */
[----:B------:R-:W-:Y:S02]  /*15af0*/  FSEL R169, R56, -INF , !P4 ;  /* 0xff80000038a97808 */ /* 0x000fe40006000000 */
[----:B------:R-:W-:Y:S02]  /*15b00*/  LOP3.LUT R6, R3, 0x70, R120, 0xfe, !PT ;  /* 0x0000007003067812 */ /* 0x000fe400078efe78 */
[C---:B------:R-:W-:Y:S02]  /*15b10*/  ISETP.GE.AND P4, PT, R4.reuse, R118, PT ;  /* 0x000000760400720c */ /* 0x040fe40003f86270 */
[----:B------:R-:W-:-:S02]  /*15b20*/  ISETP.GE.AND P1, PT, R4, R119, PT ;  /* 0x000000770400720c */ /* 0x000fc40003f26270 */
[C---:B------:R-:W-:Y:S02]  /*15b30*/  LOP3.LUT R8, R3.reuse, R120, RZ, 0xfc, !PT ;  /* 0x0000007803087212 */ /* 0x040fe400078efcff */
[----:B------:R-:W-:Y:S02]  /*15b40*/  LOP3.LUT R4, R3, 0x78, R120, 0xfe, !PT ;  /* 0x0000007803047812 */ /* 0x000fe400078efe78 */
[----:B------:R-:W-:Y:S02]  /*15b50*/  FSEL R164, R58, -INF , !P0 ;  /* 0xff8000003aa47808 */ /* 0x000fe40004000000 */
[----:B------:R-:W-:Y:S02]  /*15b60*/  ISETP.GE.AND P0, PT, R6, R119, PT ;  /* 0x000000770600720c */ /* 0x000fe40003f06270 */
[----:B------:R-:W-:Y:S02]  /*15b70*/  FSEL R137, R52, -INF , !P3 ;  /* 0xff80000034897808 */ /* 0x000fe40005800000 */
[----:B------:R-:W-:-:S02]  /*15b80*/  FSEL R120, R54, -INF , !P2 ;  /* 0xff80000036787808 */ /* 0x000fc40005000000 */
[----:B------:R-:W-:Y:S02]  /*15b90*/  IADD3 R10, R8, 0x1, RZ ;  /* 0x00000001080a7810 */ /* 0x000fe40007ffe0ff */
        /* <DEDUP_REMOVED lines=9> */
[----:B------:R-:W-:Y:S02]  /*15c30*/  FSEL R165, R44, -INF , !P3 ;  /* 0xff8000002ca57808 */ /* 0x000fe40005800000 */
[----:B------:R-:W-:-:S02]  /*15c40*/  IADD3 R4, R8, 0x11, RZ ;  /* 0x0000001108047810 */ /* 0x000fc40007ffe0ff */
        /* <DEDUP_REMOVED lines=12> */
[----:B------:R-:W-:Y:S02]  /*15d10*/  ISETP.GE.AND P2, PT, R10, R119, PT ;  /* 0x000000770a00720c */ /* 0x000fe40003f46270 */
[----:B------:R-:W-:Y:S02]  /*15d20*/  IADD3 R10, R8, 0x29, RZ ;  /* 0x00000029080a7810 */ /* 0x000fe40007ffe0ff */
[----:B------:R-:W-:Y:S02]  /*15d30*/  FSEL R211, R29, -INF , !P1 ;  /* 0xff8000001dd37808 */ /* 0x000fe40004800000 */
[----:B------:R-:W-:Y:S02]  /*15d40*/  FSEL R62, R31, -INF , !P0 ;  /* 0xff8000001f3e7808 */ /* 0x000fe40004000000 */
[----:B------:R-:W-:Y:S02]  /*15d50*/  ISETP.GE.AND P1, PT, R12, R118, PT ;  /* 0x000000760c00720c */ /* 0x000fe40003f26270 */
[----:B------:R-:W-:-:S02]  /*15d60*/  FSEL R209, R25, -INF , !P3 ;  /* 0xff80000019d17808 */ /* 0x000fc40005800000 */
[-C--:B------:R-:W-:Y:S02]  /*15d70*/  ISETP.GE.AND P0, PT, R12, R119.reuse, PT ;  /* 0x000000770c00720c */ /* 0x080fe40003f06270 */
[----:B------:R-:W-:Y:S02]  /*15d80*/  FSEL R210, R27, -INF , !P2 ;  /* 0xff8000001bd27808 */ /* 0x000fe40005000000 */
[----:B------:R-:W-:Y:S02]  /*15d90*/  IADD3 R12, R8, 0x31, RZ ;  /* 0x00000031080c7810 */ /* 0x000fe40007ffe0ff */
[C---:B------:R-:W-:Y:S02]  /*15da0*/  ISETP.GE.AND P3, PT, R10.reuse, R118, PT ;  /* 0x000000760a00720c */ /* 0x040fe40003f66270 */
[----:B------:R-:W-:Y:S02]  /*15db0*/  ISETP.GE.AND P2, PT, R10, R119, PT ;  /* 0x000000770a00720c */ /* 0x000fe40003f46270 */
[----:B------:R-:W-:-:S02]  /*15dc0*/  IADD3 R10, R8, 0x39, RZ ;  /* 0x00000039080a7810 */ /* 0x000fc40007ffe0ff */
[----:B------:R-:W-:Y:S02]  /*15dd0*/  FSEL R131, R21, -INF , !P1 ;  /* 0xff80000015837808 */ /* 0x000fe40004800000 */
[----:B------:R-:W-:Y:S02]  /*15de0*/  FSEL R208, R23, -INF , !P0 ;  /* 0xff80000017d07808 */ /* 0x000fe40004000000 */
[C---:B------:R-:W-:Y:S02]  /*15df0*/  ISETP.GE.AND P1, PT, R12.reuse, R118, PT ;  /* 0x000000760c00720c */ /* 0x040fe40003f26270 */
[----:B------:R-:W-:Y:S02]  /*15e00*/  FSEL R135, R17, -INF , !P3 ;  /* 0xff80000011877808 */ /* 0x000fe40005800000 */
[----:B------:R-:W-:Y:S02]  /*15e10*/  ISETP.GE.AND P0, PT, R12, R119, PT ;  /* 0x000000770c00720c */ /* 0x000fe40003f06270 */
[----:B------:R-:W-:-:S02]  /*15e20*/  IADD3 R12, R8, 0x41, RZ ;  /* 0x00000041080c7810 */ /* 0x000fc40007ffe0ff */
[CC--:B------:R-:W-:Y:S02]  /*15e30*/  ISETP.GE.AND P3, PT, R10.reuse, R118.reuse, PT ;  /* 0x000000760a00720c */ /* 0x0c0fe40003f66270 */
[----:B------:R-:W-:Y:S02]  /*15e40*/  FSEL R200, R19, -INF , !P2 ;  /* 0xff80000013c87808 */ /* 0x000fe40005000000 */
[----:B------:R-:W-:Y:S02]  /*15e50*/  FSEL R205, R13, -INF , !P1 ;  /* 0xff8000000dcd7808 */ /* 0x000fe40004800000 */
[----:B------:R-:W-:Y:S02]  /*15e60*/  FSEL R206, R15, -INF , !P0 ;  /* 0xff8000000fce7808 */ /* 0x000fe40004000000 */
[----:B------:R-:W-:Y:S02]  /*15e70*/  ISETP.GE.AND P2, PT, R10, R119, PT ;  /* 0x000000770a00720c */ /* 0x000fe40003f46270 */
[----:B------:R-:W-:-:S02]  /*15e80*/  ISETP.GE.AND P1, PT, R12, R118, PT ;  /* 0x000000760c00720c */ /* 0x000fc40003f26270 */
[----:B------:R-:W-:Y:S02]  /*15e90*/  FSEL R203, R9, -INF , !P3 ;  /* 0xff80000009cb7808 */ /* 0x000fe40005800000 */
[----:B------:R-:W-:Y:S02]  /*15ea0*/  ISETP.GE.AND P0, PT, R12, R119, PT ;  /* 0x000000770c00720c */ /* 0x000fe40003f06270 */
[C---:B------:R-:W-:Y:S02]  /*15eb0*/  IADD3 R10, R8.reuse, 0x49, RZ ;  /* 0x00000049080a7810 */ /* 0x040fe40007ffe0ff */
[----:B------:R-:W-:Y:S02]  /*15ec0*/  IADD3 R9, R8, 0x51, RZ ;  /* 0x0000005108097810 */ /* 0x000fe40007ffe0ff */
        /* <DEDUP_REMOVED lines=14> */
[----:B------:R-:W-:Y:S02]  /*15fb0*/  ISETP.GT.AND P4, PT, R155, R146, PT ;  /* 0x000000929b00720c */ /* 0x000fe40003f84270 */
        /* <DEDUP_REMOVED lines=58> */
[----:B------:R-:W-:-:S07]  /*16360*/  ISETP.GE.U32.AND P3, PT, R9, R8, PT ;  /* 0x000000080900720c */ /* 0x000fce0003f66070 */
[----:B------:R-:W-:Y:S02]  /*16370*/  @P2 IADD3 R13, R13, 0x1, RZ ;  /* 0x000000010d0d2810 */ /* 0x000fe40007ffe0ff */
[----:B------:R-:W-:-:S03]  /*16380*/  ISETP.NE.AND P2, PT, RZ, c[0x0][0x2d0], PT ;  /* 0x0000b400ff007a0c */ /* 0x000fc60003f45270 */
        /* <DEDUP_REMOVED lines=27> */
.L_x_1482:
[----:B------:R-:W-:-:S05]  /*16540*/  IMAD.MOV.U32 R9, RZ, RZ, c[0x0][0x198] ;  /* 0x00006600ff097624 */ /* 0x000fca00078e00ff */
[----:B------:R-:W-:-:S04]  /*16550*/  LEA R9, -R9, RZ, 0x7 ;  /* 0x000000ff09097211 */ /* 0x000fc800078e39ff */
[----:B------:R-:W-:Y:S02]  /*16560*/  SHF.R.S32.HI R12, RZ, 0x1f, R9 ;  /* 0x0000001fff0c7819 */ /* 0x000fe40000011409 */
.L_x_1483:
[----:B------:R-:W-:Y:S02]  /*16570*/  ISETP.GE.AND P1, PT, R116, c[0x0][0x220], PT ;  /* 0x0000880074007a0c */ /* 0x000fe40003f26270 */
[C---:B------:R-:W-:Y:S02]  /*16580*/  LEA R16, P0, R9.reuse, R158, 0x1 ;  /* 0x0000009e09107211 */ /* 0x040fe400078008ff */
[----:B------:R-:W-:Y:S02]  /*16590*/  ISETP.NE.AND P3, PT, R152, RZ, PT ;  /* 0x000000ff9800720c */ /* 0x000fe40003f65270 */
[----:B------:R-:W-:Y:S02]  /*165a0*/  LEA.HI.X R17, R9, R159, R12, 0x1, P0 ;  /* 0x0000009f09117211 */ /* 0x000fe400000f0c0c */
[----:B------:R-:W-:Y:S02]  /*165b0*/  IADD3 R7, P2, P0, R148, R9, R148 ;  /* 0x0000000994077210 */ /* 0x000fe4000785e094 */
[----:B------:R-:W-:-:S02]  /*165c0*/  SEL R8, RZ, 0x3fffc, P3 ;  /* 0x0003fffcff087807 */ /* 0x000fc40001800000 */
[--C-:B------:R-:W-:Y:S01]  /*165d0*/  IADD3.X R10, R147, R12, R147.reuse, P2, P0 ;  /* 0x0000000c930a7210 */ /* 0x100fe200017e0493 */
[----:B------:R-:W-:Y:S01]  /*165e0*/  @!PT LDS RZ, [RZ] ;  /* 0x00000000fffff984 */ /* 0x000fe20000000800 */
[----:B------:R-:W-:Y:S01]  /*165f0*/  @!PT LDS RZ, [RZ] ;  /* 0x00000000fffff984 */ /* 0x000fe20000000800 */
[----:B------:R-:W-:Y:S01]  /*16600*/  @!PT LDS RZ, [RZ] ;  /* 0x00000000fffff984 */ /* 0x000fe20000000800 */
[----:B------:R1:W-:Y:S01]  /*16610*/  @!P1 LDGSTS.E.BYPASS.LTC128B.128 [R170+0x3000], [R16.64] ;  /* 0x0300000010aa9fae */ /* 0x0003e2000b901d46 */
[----:B------:R-:W-:Y:S02]  /*16620*/  @!P1 IADD3 R3, P2, R9, R148, RZ ;  /* 0x0000009409039210 */ /* 0x000fe40007f5e0ff */
[----:B------:R-:W-:Y:S01]  /*16630*/  LOP3.LUT P0, RZ, R8, 0x4, RZ, 0xc0, !PT ;  /* 0x0000000408ff7812 */ /* 0x000fe2000780c0ff */
[----:B------:R1:W-:Y:S02]  /*16640*/  @P1 STS [R170+0x3000], RZ ;  /* 0x003000ffaa001388 */ /* 0x0003e40000000800 */
[----:B------:R-:W-:Y:S01]  /*16650*/  @!P1 IMAD.X R8, R12, 0x1, R147, P2 ;  /* 0x000000010c089824 */ /* 0x000fe200010e0693 */
[C---:B------:R-:W-:Y:S01]  /*16660*/  @!P1 LEA R14, P2, R3.reuse, R158, 0x1 ;  /* 0x0000009e030e9211 */ /* 0x040fe200078408ff */
[----:B------:R1:W-:Y:S03]  /*16670*/  @P1 STS [R170+0x3004], RZ ;  /* 0x003004ffaa001388 */ /* 0x0003e60000000800 */
[----:B------:R-:W-:Y:S01]  /*16680*/  @!P1 LEA.HI.X R15, R3, R159, R8, 0x1, P2 ;  /* 0x0000009f030f9211 */ /* 0x000fe200010f0c08 */
[----:B------:R1:W-:Y:S01]  /*16690*/  @P1 STS.64 [R170+0x3008], RZ ;  /* 0x003008ffaa001388 */ /* 0x0003e20000000a00 */
[----:B------:R-:W-:-:S03]  /*166a0*/  @!P5 IADD3 R3, P2, R9, R148, RZ ;  /* 0x000000940903d210 */ /* 0x000fc60007f5e0ff */
[----:B------:R-:W-:Y:S01]  /*166b0*/  @!PT LDS RZ, [RZ] ;  /* 0x00000000fffff984 */ /* 0x000fe20000000800 */
[----:B------:R-:W-:Y:S01]  /*166c0*/  @!PT LDS RZ, [RZ] ;  /* 0x00000000fffff984 */ /* 0x000fe20000000800 */
[----:B------:R-:W-:Y:S01]  /*166d0*/  @!PT LDS RZ, [RZ] ;  /* 0x00000000fffff984 */ /* 0x000fe20000000800 */
[----:B------:R1:W-:Y:S02]  /*166e0*/  @!P5 LDGSTS.E.BYPASS.LTC128B.128 [R170+0x5000], [R16.64+0x40] ;  /* 0x0500004010aadfae */ /* 0x0003e4000b901d46 */
[----:B------:R-:W-:Y:S01]  /*166f0*/  @!P5 IMAD.X R8, R12, 0x1, R147, P2 ;  /* 0x000000010c08d824 */ /* 0x000fe200010e0693 */
[C---:B------:R-:W-:Y:S01]  /*16700*/  @!P5 LEA R18, P2, R3.reuse, R158, 0x1 ;  /* 0x0000009e0312d211 */ /* 0x040fe200078408ff */
[----:B------:R1:W-:Y:S03]  /*16710*/  @P5 STS.128 [R170+0x5000], RZ ;  /* 0x005000ffaa005388 */ /* 0x0003e60000000c00 */
[----:B------:R-:W-:Y:S01]  /*16720*/  @!P5 LEA.HI.X R19, R3, R159, R8, 0x1, P2 ;  /* 0x0000009f0313d211 */ /* 0x000fe200010f0c08 */
[----:B------:R-:W-:Y:S01]  /*16730*/  @!PT LDS RZ, [RZ] ;  /* 0x00000000fffff984 */ /* 0x000fe20000000800 */
[----:B------:R-:W-:Y:S01]  /*16740*/  @!PT LDS RZ, [RZ] ;  /* 0x00000000fffff984 */ /* 0x000fe20000000800 */
[----:B------:R-:W-:Y:S01]  /*16750*/  @!PT LDS RZ, [RZ] ;  /* 0x00000000fffff984 */ /* 0x000fe20000000800 */
[----:B------:R1:W-:Y:S01]  /*16760*/  @P0 LDGSTS.E.BYPASS.LTC128B.128 [R170+0x7000], [R16.64+0x80] ;  /* 0x0700008010aa0fae */ /* 0x0003e2000b901d46 */
[----:B------:R-:W-:-:S03]  /*16770*/  @P0 IADD3 R9, P2, R9, R148, RZ ;  /* 0x0000009409090210 */ /* 0x000fc60007f5e0ff */
[----:B------:R1:W-:Y:S02]  /*16780*/  @!P0 STS.128 [R170+0x7000], RZ ;  /* 0x007000ffaa008388 */ /* 0x0003e40000000c00 */
[----:B------:R-:W-:Y:S01]  /*16790*/  @P0 IMAD.X R12, R12, 0x1, R147, P2 ;  /* 0x000000010c0c0824 */ /* 0x000fe200010e0693 */
[CC--:B------:R-:W-:Y:S01]  /*167a0*/  @P0 LEA R8, P2, R9.reuse, R158.reuse, 0x1 ;  /* 0x0000009e09080211 */ /* 0x0c0fe200078408ff */
[----:B------:R-:W-:Y:S01]  /*167b0*/  @!PT LDS RZ, [RZ] ;  /* 0x00000000fffff984 */ /* 0x000fe20000000800 */
[----:B------:R-:W-:Y:S01]  /*167c0*/  @!PT LDS RZ, [RZ] ;  /* 0x00000000fffff984 */ /* 0x000fe20000000800 */
[----:B------:R-:W-:Y:S01]  /*167d0*/  @!PT LDS RZ, [RZ] ;  /* 0x00000000fffff984 */ /* 0x000fe20000000800 */
[----:B------:R1:W-:Y:S03]  /*167e0*/  @!P1 LDGSTS.E.BYPASS.LTC128B.128 [R170+0x3800], [R14.64] ;  /* 0x038000000eaa9fae */ /* 0x0003e6000b901d46 */
[----:B------:R-:W-:Y:S01]  /*167f0*/  @P0 LEA.HI.X R9, R9, R159, R12, 0x1, P2 ;  /* 0x0000009f09090211 */ /* 0x000fe200010f0c0c */
[----:B------:R1:W-:Y:S01]  /*16800*/  @P1 STS.128 [R170+0x3800], RZ ;  /* 0x003800ffaa001388 */ /* 0x0003e20000000c00 */
[----:B------:R-:W-:-:S03]  /*16810*/  @!P1 LEA R22, P2, R7, R158, 0x1 ;  /* 0x0000009e07169211 */ /* 0x000fc600078408ff */
[----:B------:R-:W-:Y:S01]  /*16820*/  @!PT LDS RZ, [RZ] ;  /* 0x00000000fffff984 */ /* 0x000fe20000000800 */
[----:B------:R-:W-:Y:S01]  /*16830*/  @!PT LDS RZ, [RZ] ;  /* 0x00000000fffff984 */ /* 0x000fe20000000800 */
[----:B------:R-:W-:Y:S01]  /*16840*/  @!PT LDS RZ, [RZ] ;  /* 0x00000000fffff984 */ /* 0x000fe20000000800 */
[----:B------:R1:W-:Y:S01]  /*16850*/  @!P5 LDGSTS.E.BYPASS.LTC128B.128 [R170+0x5800], [R18.64+0x40] ;  /* 0x0580004012aadfae */ /* 0x0003e2000b901d46 */
[CCC-:B------:R-:W-:Y:S02]  /*16860*/  @!P1 LEA.HI.X R23, R7.reuse, R159.reuse, R10.reuse, 0x1, P2 ;  /* 0x0000009f07179211 */ /* 0x1c0fe400010f0c0a */
[CC--:B------:R-:W-:Y:S01]  /*16870*/  @!P5 LEA R20, P2, R7.reuse, R158.reuse, 0x1 ;  /* 0x0000009e0714d211 */ /* 0x0c0fe200078408ff */
[----:B------:R1:W-:Y:S03]  /*16880*/  @P5 STS.128 [R170+0x5800], RZ ;  /* 0x005800ffaa005388 */ /* 0x0003e60000000c00 */
[C---:B------:R-:W-:Y:S01]  /*16890*/  @!P5 LEA.HI.X R21, R7.reuse, R159, R10, 0x1, P2 ;  /* 0x0000009f0715d211 */ /* 0x040fe200010f0c0a */
[----:B------:R-:W-:Y:S01]  /*168a0*/  @!PT LDS RZ, [RZ] ;  /* 0x00000000fffff984 */ /* 0x000fe20000000800 */
[----:B------:R-:W-:Y:S01]  /*168b0*/  @!PT LDS RZ, [RZ] ;  /* 0x00000000fffff984 */ /* 0x000fe20000000800 */
[----:B------:R-:W-:Y:S01]  /*168c0*/  @!PT LDS RZ, [RZ] ;  /* 0x00000000fffff984 */ /* 0x000fe20000000800 */
[----:B------:R1:W-:Y:S01]  /*168d0*/  @P0 LDGSTS.E.BYPASS.LTC128B.128 [R170+0x7800], [R8.64+0x80] ;  /* 0x0780008008aa0fae */ /* 0x0003e2000b901d46 */
[----:B------:R-:W-:-:S03]  /*168e0*/  @P0 LEA R12, P2, R7, R158, 0x1 ;  /* 0x0000009e070c0211 */ /* 0x000fc600078408ff */
[----:B------:R1:W-:Y:S01]  /*168f0*/  @!P0 STS.128 [R170+0x7800], RZ ;  /* 0x007800ffaa008388 */ /* 0x0003e20000000c00 */
[CC--:B------:R-:W-:Y:S02]  /*16900*/  @P0 LEA.HI.X R13, R7.reuse, R159.reuse, R10, 0x1, P2 ;  /* 0x0000009f070d0211 */ /* 0x0c0fe400010f0c0a */
[----:B------:R-:W-:Y:S01]  /*16910*/  IADD3 R7, P2, R7, R148, RZ ;  /* 0x0000009407077210 */ /* 0x000fe20007f5e0ff */
[----:B------:R-:W-:Y:S01]  /*16920*/  @!PT LDS RZ, [RZ] ;  /* 0x00000000fffff984 */ /* 0x000fe20000000800 */
[----:B------:R-:W-:Y:S01]  /*16930*/  @!PT LDS RZ, [RZ] ;  /* 0x00000000fffff984 */ /* 0x000fe20000000800 */
[----:B------:R-:W-:Y:S01]  /*16940*/  @!PT LDS RZ, [RZ] ;  /* 0x00000000fffff984 */ /* 0x000fe20000000800 */
[----:B------:R1:W-:Y:S04]  /*16950*/  @!P1 LDGSTS.E.BYPASS.LTC128B.128 [R170+0x4000], [R22.64] ;  /* 0x0400000016aa9fae */ /* 0x0003e8000b901d46 */
[----:B------:R-:W-:Y:S01]  /*16960*/  IMAD.X R10, R10, 0x1, R147, P2 ;  /* 0x000000010a0a7824 */ /* 0x000fe200010e0693 */
[CC--:B------:R-:W-:Y:S01]  /*16970*/  @!P1 LEA R26, P2, R7.reuse, R158.reuse, 0x1 ;  /* 0x0000009e071a9211 */ /* 0x0c0fe200078408ff */
[----:B------:R1:W-:Y:S03]  /*16980*/  @P1 STS.128 [R170+0x4000], RZ ;  /* 0x004000ffaa001388 */ /* 0x0003e60000000c00 */
[C---:B------:R-:W-:Y:S01]  /*16990*/  @!P1 LEA.HI.X R27, R7.reuse, R159, R10, 0x1, P2 ;  /* 0x0000009f071b9211 */ /* 0x040fe200010f0c0a */
[----:B------:R-:W-:Y:S01]  /*169a0*/  @!PT LDS RZ, [RZ] ;  /* 0x00000000fffff984 */ /* 0x000fe20000000800 */
[----:B------:R-:W-:Y:S01]  /*169b0*/  @!PT LDS RZ, [RZ] ;  /* 0x00000000fffff984 */ /* 0x000fe20000000800 */
[----:B------:R-:W-:Y:S01]  /*169c0*/  @!PT LDS RZ, [RZ] ;  /* 0x00000000fffff984 */ /* 0x000fe20000000800 */
[----:B------:R1:W-:Y:S01]  /*169d0*/  @!P5 LDGSTS.E.BYPASS.LTC128B.128 [R170+0x6000], [R20.64+0x40] ;  /* 0x0600004014aadfae */ /* 0x0003e2000b901d46 */
[----:B------:R-:W-:-:S03]  /*169e0*/  @!P5 LEA R24, P2, R7, R158, 0x1 ;  /* 0x0000009e0718d211 */ /* 0x000fc600078408ff */
[----:B------:R1:W-:Y:S01]  /*169f0*/  @P5 STS.128 [R170+0x6000], RZ ;  /* 0x006000ffaa005388 */ /* 0x0003e20000000c00 */
[CC--:B------:R-:W-:Y:S02]  /*16a00*/  @!P5 LEA.HI.X R25, R7.reuse, R159.reuse, R10, 0x1, P2 ;  /* 0x0000009f0719d211 */ /* 0x0c0fe400010f0c0a */
[C---:B------:R-:W-:Y:S01]  /*16a10*/  @P0 LEA R28, P2, R7.reuse, R158, 0x1 ;  /* 0x0000009e071c0211 */ /* 0x040fe200078408ff */
[----:B------:R-:W-:Y:S01]  /*16a20*/  @!PT LDS RZ, [RZ] ;  /* 0x00000000fffff984 */ /* 0x000fe20000000800 */
[----:B------:R-:W-:Y:S01]  /*16a30*/  @!PT LDS RZ, [RZ] ;  /* 0x00000000fffff984 */ /* 0x000fe20000000800 */
[----:B------:R-:W-:Y:S01]  /*16a40*/  @!PT LDS RZ, [RZ] ;  /* 0x00000000fffff984 */ /* 0x000fe20000000800 */
[----:B------:R1:W-:Y:S01]  /*16a50*/  @P0 LDGSTS.E.BYPASS.LTC128B.128 [R170+0x8000], [R12.64+0x80] ;  /* 0x080000800caa0fae */ /* 0x0003e2000b901d46 */
[----:B------:R-:W-:Y:S02]  /*16a60*/  IMAD.MOV.U32 R158, RZ, RZ, R16 ;  /* 0x000000ffff9e7224 */ /* 0x000fe400078e0010 */
        /* <DEDUP_REMOVED lines=19> */
.L_x_1481:
[----:B-1----:R-:W-:Y:S01]  /*16ba0*/  FMNMX.FTZ R8, R2, R5, !PT ;  /* 0x0000000502087209 */ /* 0x002fe20007810000 */
        /* <DEDUP_REMOVED lines=80> */
[----:B------:R-:W-:Y:S02]  /*170b0*/  FSEL R182, R182, RZ, P1 ;  /* 0x000000ffb6b67208 */ /* 0x000fe40000800000 */
[----:B------:R-:W-:Y:S01]  /*170c0*/  FSETP.NEU.FTZ.AND P0, PT, R3, -INF , PT ;  /* 0xff8000000300780b */ /* 0x000fe20003f1d000 */
[----:B------:R-:W-:-:S02]  /*170d0*/  FADD.FTZ R195, R2, -R195 ;  /* 0x800000c302c37221 */ /* 0x000fc40000010000 */
[--C-:B------:R-:W-:Y:S02]  /*170e0*/  FFMA.FTZ R194, R5, c[0x0][0x23c], -R182.reuse ;  /* 0x00008f0005c27a23 */ /* 0x100fe400000108b6 */
[----:B------:R-:W-:Y:S02]  /*170f0*/  FMUL.FTZ R5, R3, c[0x0][0x23c] ;  /* 0x00008f0003057a20 */ /* 0x000fe40000410000 */
[--C-:B------:R-:W-:Y:S02]  /*17100*/  FFMA.FTZ R179, R123, c[0x0][0x23c], -R182.reuse ;  /* 0x00008f007bb37a23 */ /* 0x100fe400000108b6 */
[--C-:B------:R-:W-:Y:S01]  /*17110*/  FFMA.FTZ R181, R37, c[0x0][0x23c], -R182.reuse ;  /* 0x00008f0025b57a23 */ /* 0x100fe200000108b6 */
[----:B------:R-:W-:Y:S01]  /*17120*/  FSEL R123, R5, RZ, P0 ;  /* 0x000000ff057b7208 */ /* 0x000fe20000000000 */
[----:B------:R-:W-:Y:S01]  /*17130*/  FFMA.FTZ R124, R33, c[0x0][0x23c], -R182 ;  /* 0x00008f00217c7a23 */ /* 0x000fe200000108b6 */
[----:B------:R-:W-:Y:S01]  /*17140*/  FSEL R5, R3, RZ, P0 ;  /* 0x000000ff03057208 */ /* 0x000fe20000000000 */
[----:B------:R-:W-:Y:S01]  /*17150*/  FMUL.FTZ R195, R195, c[0x0][0x23c] ;  /* 0x00008f00c3c37a20 */ /* 0x000fe20000410000 */
[----:B------:R-:W-:Y:S01]  /*17160*/  MUFU.EX2 R194, R194 ;  /* 0x000000c200c27308 */ /* 0x000fe20000000800 */
[----:B------:R-:W-:-:S02]  /*17170*/  FFMA.FTZ R192, R38, c[0x0][0x23c], -R123 ;  /* 0x00008f0026c07a23 */ /* 0x000fc4000001087b */
[----:B------:R-:W-:Y:S02]  /*17180*/  FADD.FTZ R0, R0, -R5 ;  /* 0x8000000500007221 */ /* 0x000fe40000010000 */
[--C-:B------:R-:W-:Y:S02]  /*17190*/  FFMA.FTZ R163, R6, c[0x0][0x23c], -R123.reuse ;  /* 0x00008f0006a37a23 */ /* 0x100fe4000001087b */
[--C-:B------:R-:W-:Y:S01]  /*171a0*/  FFMA.FTZ R138, R34, c[0x0][0x23c], -R123.reuse ;  /* 0x00008f00228a7a23 */ /* 0x100fe2000001087b */
[----:B------:R-:W2:Y:S01]  /*171b0*/  MUFU.EX2 R181, R181 ;  /* 0x000000b500b57308 */ /* 0x000ea20000000800 */
[----:B------:R-:W-:Y:S01]  /*171c0*/  FFMA.FTZ R125, R4, c[0x0][0x23c], -R123 ;  /* 0x00008f00047d7a23 */ /* 0x000fe2000001087b */
[----:B------:R-:W3:Y:S01]  /*171d0*/  LDSM.16.MT88.4 R32, [R140+0xb000] ;  /* 0x00b000008c20783b */ /* 0x000ee20000004200 */
[----:B------:R-:W-:Y:S02]  /*171e0*/  FMUL.FTZ R0, R0, c[0x0][0x23c] ;  /* 0x00008f0000007a20 */ /* 0x000fe40000410000 */
[----:B------:R-:W-:-:S02]  /*171f0*/  FFMA.FTZ R118, R207, c[0x0][0x23c], -R182 ;  /* 0x00008f00cf767a23 */ /* 0x000fc400000108b6 */
[--C-:B------:R-:W-:Y:S01]  /*17200*/  FFMA.FTZ R59, R211, c[0x0][0x23c], -R182.reuse ;  /* 0x00008f00d33b7a23 */ /* 0x100fe200000108b6 */
[----:B------:R-:W-:Y:S01]  /*17210*/  MUFU.EX2 R179, R179 ;  /* 0x000000b300b37308 */ /* 0x000fe20000000800 */
[----:B------:R-:W-:Y:S02]  /*17220*/  FFMA.FTZ R57, R201, c[0x0][0x23c], -R182 ;  /* 0x00008f00c9397a23 */ /* 0x000fe400000108b6 */
[--C-:B------:R-:W-:Y:S02]  /*17230*/  FFMA.FTZ R61, R62, c[0x0][0x23c], -R123.reuse ;  /* 0x00008f003e3d7a23 */ /* 0x100fe4000001087b */
[--C-:B------:R-:W-:Y:S02]  /*17240*/  FFMA.FTZ R63, R130, c[0x0][0x23c], -R123.reuse ;  /* 0x00008f00823f7a23 */ /* 0x100fe4000001087b */
[--C-:B------:R-:W-:Y:S01]  /*17250*/  FFMA.FTZ R2, R210, c[0x0][0x23c], -R123.reuse ;  /* 0x00008f00d2027a23 */ /* 0x100fe2000001087b */
        /* <DEDUP_REMOVED lines=40> */
[----:B-----5:R-:W-:Y:S01]  /*174e0*/  F2FP.PACK_AB R51, R125, R138 ;  /* 0x0000008a7d33723e */ /* 0x020fe200000000ff */
[-C--:B------:R-:W-:Y:S01]  /*174f0*/  FMUL.FTZ R12, R72, R195.reuse ;  /* 0x000000c3480c7220 */ /* 0x080fe20000410000 */
[----:B------:R-:W2:Y:S01]  /*17500*/  MUFU.EX2 R59, R59 ;  /* 0x0000003b003b7308 */ /* 0x000ea20000000800 */
[----:B------:R-:W-:Y:S02]  /*17510*/  FMUL.FTZ R13, R73, R195 ;  /* 0x000000c3490d7220 */ /* 0x000fe40000410000 */
        /* <DEDUP_REMOVED lines=10> */
[----:B------:R-:W-:Y:S01]  /*175c0*/  FMUL.FTZ R23, R83, R193 ;  /* 0x000000c153177220 */ /* 0x000fe20000410000 */
[----:B------:R5:W-:Y:S01]  /*175d0*/  MUFU.EX2 R62, R136 ;  /* 0x00000088003e7308 */ /* 0x000be20000000800 */
[-C--:B------:R-:W-:Y:S02]  /*175e0*/  FMUL.FTZ R76, R76, R195.reuse ;  /* 0x000000c34c4c7220 */ /* 0x080fe40000410000 */
[----:B------:R-:W-:Y:S01]  /*175f0*/  FMUL.FTZ R77, R77, R195 ;  /* 0x000000c34d4d7220 */ /* 0x000fe20000410000 */
[----:B------:R-:W-:Y:S01]  /*17600*/  HMMA.16816.F32 R12, R48, R16, R12 ;  /* 0x00000010300c723c */ /* 0x000fe2000000180c */
[----:B------:R-:W-:-:S02]  /*17610*/  FMUL.FTZ R78, R78, R193 ;  /* 0x000000c14e4e7220 */ /* 0x000fc40000410000 */
[----:B------:R-:W-:Y:S01]  /*17620*/  FMUL.FTZ R79, R79, R193 ;  /* 0x000000c14f4f7220 */ /* 0x000fe20000410000 */
[----:B------:R-:W1:Y:S01]  /*17630*/  MUFU.EX2 R61, R61 ;  /* 0x0000003d003d7308 */ /* 0x000e620000000800 */
        /* <DEDUP_REMOVED lines=9> */
[----:B------:R-:W-:Y:S01]  /*176d0*/  FMUL.FTZ R29, R89, R195 ;  /* 0x000000c3591d7220 */ /* 0x000fe20000410000 */
[----:B------:R-:W-:Y:S01]  /*176e0*/  LDSM.16.MT88.4 R76, [R140+0xa400] ;  /* 0x00a400008c4c783b */ /* 0x000fe20000004200 */
[-C--:B------:R-:W-:Y:S01]  /*176f0*/  FMUL.FTZ R30, R90, R193.reuse ;  /* 0x000000c15a1e7220 */ /* 0x080fe20000410000 */
[----:B------:R-:W1:Y:S01]  /*17700*/  MUFU.EX2 R0, R0 ;  /* 0x0000000000007308 */ /* 0x000e620000000800 */
[----:B------:R-:W-:Y:S02]  /*17710*/  FMUL.FTZ R31, R91, R193 ;  /* 0x000000c15b1f7220 */ /* 0x000fe40000410000 */
        /* <DEDUP_REMOVED lines=8> */
[C---:B---3--:R-:W-:Y:S01]  /*177a0*/  HMMA.16816.F32 R28, R48.reuse, R32, R28 ;  /* 0x00000020301c723c */ /* 0x048fe2000000181c */
[----:B------:R-:W-:Y:S02]  /*177b0*/  FMUL.FTZ R93, R93, R195 ;  /* 0x000000c35d5d7220 */ /* 0x000fe40000410000 */
        /* <DEDUP_REMOVED lines=8> */
[----:B------:R-:W-:Y:S02]  /*17840*/  FMUL.FTZ R99, R99, R193 ;  /* 0x000000c163637220 */ /* 0x000fe40000410000 */
        /* <DEDUP_REMOVED lines=14> */
[----:B-----5:R-:W-:Y:S01]  /*17930*/  FFMA.FTZ R136, R129, c[0x0][0x23c], -R182 ;  /* 0x00008f0081887a23 */ /* 0x020fe200000108b6 */
[----:B------:R-:W-:Y:S01]  /*17940*/  HMMA.16816.F32 R44, R48, R52, R44 ;  /* 0x00000034302c723c */ /* 0x000fe2000000182c */
[----:B------:R-:W-:-:S02]  /*17950*/  FFMA.FTZ R129, R208, c[0x0][0x23c], -R123 ;  /* 0x00008f00d0817a23 */ /* 0x000fc4000001087b */
[--C-:B------:R-:W-:Y:S01]  /*17960*/  FFMA.FTZ R184, R184, c[0x0][0x23c], -R123.reuse ;  /* 0x00008f00b8b87a23 */ /* 0x100fe2000001087b */
[----:B------:R-:W-:Y:S01]  /*17970*/  MUFU.EX2 R162, R162 ;  /* 0x000000a200a27308 */ /* 0x000fe20000000800 */
[--C-:B------:R-:W-:Y:S02]  /*17980*/  FFMA.FTZ R187, R188, c[0x0][0x23c], -R123.reuse ;  /* 0x00008f00bcbb7a23 */ /* 0x100fe4000001087b */
[----:B--2---:R-:W-:Y:S01]  /*17990*/  F2FP.PACK_AB R52, R59, R118 ;  /* 0x000000763b34723e */ /* 0x004fe200000000ff */
[----:B------:R-:W-:Y:S01]  /*179a0*/  HMMA.16816.F32 R48, R48, R54, R104 ;  /* 0x000000363030723c */ /* 0x000fe20000001868 */
[----:B-1----:R-:W-:Y:S01]  /*179b0*/  F2FP.PACK_AB R53, R61, R62 ;  /* 0x0000003e3d35723e */ /* 0x002fe200000000ff */
[----:B------:R-:W-:Y:S02]  /*179c0*/  FFMA.FTZ R183, R183, c[0x0][0x23c], -R182 ;  /* 0x00008f00b7b77a23 */ /* 0x000fe400000108b6 */
[----:B------:R-:W1:Y:S01]  /*179d0*/  MUFU.EX2 R136, R136 ;  /* 0x0000008800887308 */ /* 0x000e620000000800 */
[----:B------:R-:W-:-:S02]  /*179e0*/  FFMA.FTZ R172, R172, c[0x0][0x23c], -R123 ;  /* 0x00008f00acac7a23 */ /* 0x000fc4000001087b */
[----:B------:R-:W-:Y:S01]  /*179f0*/  F2FP.PACK_AB R54, R0, R57 ;  /* 0x000000390036723e */ /* 0x000fe200000000ff */
[--C-:B------:R-:W-:Y:S01]  /*17a00*/  FFMA.FTZ R137, R137, c[0x0][0x23c], -R182.reuse ;  /* 0x00008f0089897a23 */ /* 0x100fe200000108b6 */
[----:B------:R-:W-:Y:S01]  /*17a10*/  F2FP.PACK_AB R55, R2, R63 ;  /* 0x0000003f0237723e */ /* 0x000fe200000000ff */
[--C-:B------:R-:W-:Y:S02]  /*17a20*/  FFMA.FTZ R173, R173, c[0x0][0x23c], -R182.reuse ;  /* 0x00008f00adad7a23 */ /* 0x100fe400000108b6 */
[----:B------:R-:W2:Y:S01]  /*17a30*/  MUFU.EX2 R129, R129 ;  /* 0x0000008100817308 */ /* 0x000ea20000000800 */
[--C-:B------:R-:W-:Y:S02]  /*17a40*/  FFMA.FTZ R139, R139, c[0x0][0x23c], -R182.reuse ;  /* 0x00008f008b8b7a23 */ /* 0x100fe400000108b6 */
[----:B------:R-:W-:Y:S01]  /*17a50*/  FFMA.FTZ R175, R175, c[0x0][0x23c], -R182 ;  /* 0x00008f00afaf7a23 */ /* 0x000fe200000108b6 */
[----:B------:R-:W-:Y:S01]  /*17a60*/  HMMA.16816.F32 R4, R52, R72, R4 ;  /* 0x000000483404723c */ /* 0x000fe20000001804 */
[----:B------:R-:W-:-:S02]  /*17a70*/  FFMA.FTZ R194, R167, R195, R194 ;  /* 0x000000c3a7c27223 */ /* 0x000fc400000100c2 */
[----:B------:R-:W-:Y:S01]  /*17a80*/  FFMA.FTZ R166, R166, R193, R192 ;  /* 0x000000c1a6a67223 */ /* 0x000fe200000100c0 */
[----:B------:R-:W3:Y:S01]  /*17a90*/  MUFU.EX2 R135, R135 ;  /* 0x0000008700877308 */ /* 0x000ee20000000800 */
[----:B------:R-:W-:Y:S02]  /*17aa0*/  FADD.FTZ R194, R181, R194 ;  /* 0x000000c2b5c27221 */ /* 0x000fe40000010000 */
[----:B------:R-:W-:Y:S01]  /*17ab0*/  FADD.FTZ R163, R163, R166 ;  /* 0x000000a6a3a37221 */ /* 0x000fe20000010000 */
[----:B------:R-:W-:Y:S01]  /*17ac0*/  HMMA.16816.F32 R8, R52, R74, R8 ;  /* 0x0000004a3408723c */ /* 0x000fe20000001808 */
[----:B------:R-:W5:Y:S01]  /*17ad0*/  LDSM.16.MT88.4 R72, [R140+0xb400] ;  /* 0x00b400008c48783b */ /* 0x000f620000004200 */
        /* <DEDUP_REMOVED lines=14> */
[--C-:B------:R-:W-:Y:S02]  /*17bc0*/  FFMA.FTZ R165, R165, c[0x0][0x23c], -R182.reuse ;  /* 0x00008f00a5a57a23 */ /* 0x100fe400000108b6 */
[--C-:B------:R-:W-:Y:S01]  /*17bd0*/  FFMA.FTZ R168, R168, c[0x0][0x23c], -R182.reuse ;  /* 0x00008f00a8a87a23 */ /* 0x100fe200000108b6 */
[C---:B------:R-:W-:Y:S01]  /*17be0*/  HMMA.16816.F32 R20, R52.reuse, R64, R20 ;  /* 0x000000403414723c */ /* 0x040fe20000001814 */
[--C-:B------:R-:W-:Y:S02]  /*17bf0*/  FFMA.FTZ R166, R119, c[0x0][0x23c], -R123.reuse ;  /* 0x00008f0077a67a23 */ /* 0x100fe4000001087b */
[--C-:B------:R-:W-:Y:S01]  /*17c00*/  FFMA.FTZ R177, R177, c[0x0][0x23c], -R182.reuse ;  /* 0x00008f00b1b17a23 */ /* 0x100fe200000108b6 */
[----:B------:R-:W-:Y:S01]  /*17c10*/  MUFU.EX2 R196, R196 ;  /* 0x000000c400c47308 */ /* 0x000fe20000000800 */
[----:B------:R-:W-:Y:S02]  /*17c20*/  FFMA.FTZ R180, R180, c[0x0][0x23c], -R182 ;  /* 0x00008f00b4b47a23 */ /* 0x000fe400000108b6 */
[--C-:B------:R-:W-:Y:S01]  /*17c30*/  FFMA.FTZ R58, R58, c[0x0][0x23c], -R123.reuse ;  /* 0x00008f003a3a7a23 */ /* 0x100fe2000001087b */
[----:B------:R-:W-:Y:S01]  /*17c40*/  HMMA.16816.F32 R24, R52, R66, R24 ;  /* 0x000000423418723c */ /* 0x000fe20000001818 */
[----:B------:R-:W1:Y:S01]  /*17c50*/  LDSM.16.MT88.4 R64, [R140+0xd400] ;  /* 0x00d400008c40783b */ /* 0x000e620000004200 */
[----:B------:R-:W-:-:S02]  /*17c60*/  FFMA.FTZ R122, R122, c[0x0][0x23c], -R123 ;  /* 0x00008f007a7a7a23 */ /* 0x000fc4000001087b */
[----:B------:R-:W-:Y:S01]  /*17c70*/  MUFU.EX2 R199, R199 ;  /* 0x000000c700c77308 */ /* 0x000fe20000000800 */
[----:B------:R-:W-:-:S03]  /*17c80*/  FFMA.FTZ R121, R121, c[0x0][0x23c], -R123 ;  /* 0x00008f0079797a23 */ /* 0x000fc6000001087b */
[C---:B-----5:R-:W-:Y:S04]  /*17c90*/  HMMA.16816.F32 R28, R52.reuse, R72, R28 ;  /* 0x00000048341c723c */ /* 0x060fe8000000181c */
[----:B------:R-:W-:Y:S04]  /*17ca0*/  MUFU.EX2 R198, R198 ;  /* 0x000000c600c67308 */ /* 0x000fe80000000800 */
[C---:B------:R-:W-:Y:S01]  /*17cb0*/  HMMA.16816.F32 R32, R52.reuse, R74, R32 ;  /* 0x0000004a3420723c */ /* 0x040fe20000001820 */
[----:B------:R-:W5:Y:S03]  /*17cc0*/  LDSM.16.MT88.4 R72, [R142+0x9800] ;  /* 0x009800008e48783b */ /* 0x000f660000004200 */
        /* <DEDUP_REMOVED lines=11> */
[----:B------:R-:W-:-:S02]  /*17d80*/  F2FP.PACK_AB R52, R131, R136 ;  /* 0x000000888334723e */ /* 0x000fc400000000ff */
[----:B--2---:R-:W-:Y:S02]  /*17d90*/  F2FP.PACK_AB R53, R129, R134 ;  /* 0x000000868135723e */ /* 0x004fe400000000ff */
[----:B------:R-:W-:Y:S01]  /*17da0*/  F2FP.PACK_AB R54, R127, R130 ;  /* 0x000000827f36723e */ /* 0x000fe200000000ff */
[----:B------:R-:W2:Y:S01]  /*17db0*/  MUFU.EX2 R204, R204 ;  /* 0x000000cc00cc7308 */ /* 0x000ea20000000800 */
[----:B---3--:R-:W-:Y:S02]  /*17dc0*/  F2FP.PACK_AB R55, R135, R162 ;  /* 0x000000a28737723e */ /* 0x008fe400000000ff */
[----:B-1----:R-:W-:-:S05]  /*17dd0*/  F2FP.PACK_AB R104, R206, R205 ;  /* 0x000000cdce68723e */ /* 0x002fca00000000ff */
[C---:B-----5:R-:W-:Y:S01]  /*17de0*/  HMMA.16816.F32 R4, R52.reuse, R72, R4 ;  /* 0x000000483404723c */ /* 0x060fe20000001804 */
        /* <DEDUP_REMOVED lines=210> */
[----:B------:R-:W-:-:S06]  /*18b10*/  FADD.FTZ R166, R166, R27 ;  /* 0x0000001ba6a67221 */ /* 0x000fcc0000010000 */
.L_x_1478:
        /* <DEDUP_REMOVED lines=8> */
.L_x_1488:
[----:B------:R-:W-:Y:S04]  /*18ba0*/  DEPBAR.LE SB0, 0x0 ;  /* 0x000080000000791a */ /* 0x000fe80000000000 */
[----:B------:R-:W-:Y:S01]  /*18bb0*/  BAR.SYNC.DEFER_BLOCKING 0x0 ;  /* 0x0000000000007b1d */ /* 0x000fe20000010000 */
[----:B------:R-:W-:Y:S01]  /*18bc0*/  ISETP.NE.AND P6, PT, R154, RZ, PT ;  /* 0x000000ff9a00720c */ /* 0x000fe20003fc5270 */
[----:B------:R-:W-:Y:S01]  /*18bd0*/  IMAD.MOV.U32 R9, RZ, RZ, R163 ;  /* 0x000000ffff097224 */ /* 0x000fe200078e00a3 */
[----:B------:R-:W-:Y:S01]  /*18be0*/  IADD3 R155, R155, -0x1, RZ ;  /* 0xffffffff9b9b7810 */ /* 0x000fe20007ffe0ff */
[----:B------:R-:W-:Y:S10]  /*18bf0*/  IMAD.MOV.U32 R0, RZ, RZ, R162 ;  /* 0x000000ffff007224 */ /* 0x000ff400078e00a2 */
        /* <DEDUP_REMOVED lines=58> */
[----:B------:R-:W-:Y:S04]  /*18fa0*/  IMAD R5, R2, c[0x0][0x18c], R5 ;  /* 0x0000630002057a24 */ /* 0x000fe800078e0205 */
[----:B------:R-:W-:Y:S02]  /*18fb0*/  IMAD.IADD R0, R9, 0x1, R5 ;  /* 0x0000000109007824 */ /* 0x000fe400078e0205 */
[----:B------:R-:W-:Y:S03]  /*18fc0*/  IMAD.MOV.U32 R9, RZ, RZ, R8 ;  /* 0x000000ffff097224 */ /* 0x000fe600078e0008 */
.L_x_1485:
[----:B------:R-:W-:Y:S02]  /*18fd0*/  ISETP.GE.AND P0, PT, R116, c[0x0][0x220], PT ;  /* 0x0000880074007a0c */ /* 0x000fe40003f06270 */
[CC--:B------:R-:W-:Y:S02]  /*18fe0*/  LEA R164, P3, R9.reuse, R132.reuse, 0x1 ;  /* 0x0000008409a47211 */ /* 0x0c0fe400078608ff */
        /* <DEDUP_REMOVED lines=10> */
[----:B------:R-:W-:Y:S01]  /*19090*/  IMAD.X R4, R149, 0x1, R0, P2 ;  /* 0x0000000195047824 */ /* 0x000fe200010e0600 */
[C---:B------:R-:W-:Y:S01]  /*190a0*/  IADD3 R5, P2, R150.reuse, R7, RZ ;  /* 0x0000000796057210 */ /* 0x040fe20007f5e0ff */
[----:B------:R-:W-:Y:S03]  /*190b0*/  @P0 STS [R170+0x9000], RZ ;  /* 0x009000ffaa000388 */ /* 0x000fe60000000800 */
[-CC-:B------:R-:W-:Y:S01]  /*190c0*/  @!P0 LEA.HI.X R11, R7, R133.reuse, R4.reuse, 0x1, P3 ;  /* 0x00000085070b8211 */ /* 0x180fe200018f0c04 */
        /* <DEDUP_REMOVED lines=14> */
[C-C-:B------:R-:W-:Y:S01]  /*191b0*/  @!P0 LEA.HI.X R17, R5.reuse, R133, R2.reuse, 0x1, P4 ;  /* 0x0000008505118211 */ /* 0x140fe200020f0c02 */
[----:B------:R-:W-:Y:S01]  /*191c0*/  @!PT LDS RZ, [RZ] ;  /* 0x00000000fffff984 */ /* 0x000fe20000000800 */
[----:B------:R-:W-:Y:S01]  /*191d0*/  @!PT LDS RZ, [RZ] ;  /* 0x00000000fffff984 */ /* 0x000fe20000000800 */
[----:B------:R-:W-:Y:S01]  /*191e0*/  @!PT LDS RZ, [RZ] ;  /* 0x00000000fffff984 */ /* 0x000fe20000000800 */
[----:B------:R1:W-:Y:S01]  /*191f0*/  @P1 LDGSTS.E.BYPASS.LTC128B.128 [R170+0xd000], [R164.64+0x80] ;  /* 0x0d000080a4aa1fae */ /* 0x0003e2000b901d46 */
[----:B------:R-:W-:Y:S02]  /*19200*/  IADD3 R0, P2, R150, R5, RZ ;  /* 0x0000000596007210 */ /* 0x000fe40007f5e0ff */
[-CC-:B------:R-:W-:Y:S01]  /*19210*/  @!P5 LEA.HI.X R15, R5, R133.reuse, R2.reuse, 0x1, P3 ;  /* 0x00000085050fd211 */ /* 0x180fe200018f0c02 */
[----:B------:R-:W-:Y:S01]  /*19220*/  @!P1 STS.128 [R170+0xd000], RZ ;  /* 0x00d000ffaa009388 */ /* 0x000fe20000000c00 */
[CC--:B------:R-:W-:Y:S01]  /*19230*/  @!P0 LEA R20, P4, R0.reuse, R132.reuse, 0x1 ;  /* 0x0000008400148211 */ /* 0x0c0fe200078808ff */
        /* <DEDUP_REMOVED lines=18> */
[----:B------:R-:W-:Y:S01]  /*19360*/  ISETP.GT.AND P2, PT, R155, R146, PT ;  /* 0x000000929b00720c */ /* 0x000fe20003f44270 */
        /* <DEDUP_REMOVED lines=197> */
[----:B------:R-:W-:Y:S04]  /*19fc0*/  IABS R0, c[0x0][0x2d0] ;  /* 0x0000b40000007a13 */ /* 0x000fe80000000000 */
[----:B------:R-:W1:Y:S10]  /*19fd0*/  I2F.RP R121, R0 ;  /* 0x0000000000797306 */ /* 0x000e740000209400 */
[----:B-1----:R-:W1:Y:S02]  /*19fe0*/  MUFU.RCP R2, R121 ;  /* 0x0000007900027308 */ /* 0x002e640000001000 */
[----:B-1----:R-:W-:Y:S01]  /*19ff0*/  IADD3 R122, R2, 0xffffffe, RZ ;  /* 0x0ffffffe027a7810 */ /* 0x002fe20007ffe0ff */
[----:B------:R-:W-:Y:S07]  /*1a000*/  IMAD.SHL.U32 R2, R155, 0x80, RZ ;  /* 0x000000809b027824 */ /* 0x000fee00078e00ff */
[----:B------:R-:W1:Y:S01]  /*1a010*/  F2I.FTZ.U32.TRUNC.NTZ R123, R122 ;  /* 0x0000007a007b7305 */ /* 0x000e62000021f000 */
[C---:B------:R-:W-:Y:S02]  /*1a020*/  IADD3 R124, R2.reuse, -0x80, RZ ;  /* 0xffffff80027c7810 */ /* 0x040fe40007ffe0ff */
[----:B------:R-:W-:Y:S02]  /*1a030*/  IABS R120, R2 ;  /* 0x0000000200787213 */ /* 0x000fe40000000000 */
[----:B------:R-:W-:Y:S02]  /*1a040*/  LOP3.LUT R2, R2, c[0x0][0x2d0], RZ, 0x3c, !PT ;  /* 0x0000b40002027a12 */ /* 0x000fe400078e3cff */
[----:B------:R-:W-:Y:S02]  /*1a050*/  IABS R118, R124 ;  /* 0x0000007c00767213 */ /* 0x000fe40000000000 */
        /* <DEDUP_REMOVED lines=16> */
[----:B------:R-:W-:Y:S03]  /*1a160*/  @!P2 IMAD.IADD R118, R118, 0x1, -R0 ;  /* 0x000000017676a824 */ /* 0x000fe600078e0a00 */
[-C--:B------:R-:W-:Y:S02]  /*1a170*/  ISETP.GE.U32.AND P3, PT, R120, R0.reuse, PT ;  /* 0x000000007800720c */ /* 0x080fe40003f66070 */
[----:B------:R-:W-:Y:S02]  /*1a180*/  ISETP.GE.U32.AND P2, PT, R118, R0, PT ;  /* 0x000000007600720c */ /* 0x000fe40003f46070 */
[----:B------:R-:W-:Y:S09]  /*1a190*/  LOP3.LUT R0, RZ, c[0x0][0x2d0], RZ, 0x33, !PT ;  /* 0x0000b400ff007a12 */ /* 0x000ff200078e33ff */
[----:B------:R-:W-:Y:S02]  /*1a1a0*/  @P3 IADD3 R125, R125, 0x1, RZ ;  /* 0x000000017d7d3810 */ /* 0x000fe40007ffe0ff */
[----:B------:R-:W-:Y:S02]  /*1a1b0*/  ISETP.GE.AND P3, PT, R2, RZ, PT ;  /* 0x000000ff0200720c */ /* 0x000fe40003f66270 */
[----:B------:R-:W-:Y:S02]  /*1a1c0*/  @P2 IADD3 R122, R122, 0x1, RZ ;  /* 0x000000017a7a2810 */ /* 0x000fe40007ffe0ff */
[----:B------:R-:W-:Y:S09]  /*1a1d0*/  ISETP.GE.AND P2, PT, R124, RZ, PT ;  /* 0x000000ff7c00720c */ /* 0x000ff20003f46270 */
[----:B------:R-:W-:Y:S04]  /*1a1e0*/  @!P3 IMAD.MOV R125, RZ, RZ, -R125 ;  /* 0x000000ffff7db224 */ /* 0x000fe800078e0a7d */
[----:B------:R-:W-:Y:S02]  /*1a1f0*/  @!P2 IADD3 R122, -R122, RZ, RZ ;  /* 0x000000ff7a7aa210 */ /* 0x000fe40007ffe1ff */
[----:B------:R-:W-:Y:S04]  /*1a200*/  ISETP.NE.AND P2, PT, RZ, c[0x0][0x2d0], PT ;  /* 0x0000b400ff007a0c */ /* 0x000fe80003f45270 */
        /* <DEDUP_REMOVED lines=22> */
[----:B------:R-:W-:Y:S05]  /*1a370*/  IMAD.MOV.U32 R121, RZ, RZ, R124 ;  /* 0x000000ffff797224 */ /* 0x000fea00078e007c */
.L_x_1487:
[C---:B------:R-:W-:Y:S02]  /*1a380*/  LEA R128, P3, R121.reuse, R158, 0x1 ;  /* 0x0000009e79807211 */ /* 0x040fe400078608ff */
[C---:B------:R-:W-:Y:S02]  /*1a390*/  IADD3 R123, P2, R121.reuse, R148, RZ ;  /* 0x00000094797b7210 */ /* 0x040fe40007f5e0ff */
[-C--:B------:R-:W-:Y:S02]  /*1a3a0*/  LEA.HI.X R129, R121, R159.reuse, R0, 0x1, P3 ;  /* 0x0000009f79817211 */ /* 0x080fe400018f0c00 */
[CC--:B------:R-:W-:Y:S01]  /*1a3b0*/  @!P5 LEA R124, P3, R123.reuse, R158.reuse, 0x1 ;  /* 0x0000009e7b7cd211 */ /* 0x0c0fe200078608ff */
[--C-:B------:R-:W-:Y:S01]  /*1a3c0*/  IMAD.X R2, R0, 0x1, R147.reuse, P2 ;  /* 0x0000000100027824 */ /* 0x100fe200010e0693 */
[CC--:B------:R-:W-:Y:S01]  /*1a3d0*/  @!P0 LEA R126, P2, R123.reuse, R158.reuse, 0x1 ;  /* 0x0000009e7b7e8211 */ /* 0x0c0fe200078408ff */
[----:B------:R-:W-:Y:S01]  /*1a3e0*/  @!PT LDS RZ, [RZ] ;  /* 0x00000000fffff984 */ /* 0x000fe20000000800 */
[----:B------:R-:W-:Y:S01]  /*1a3f0*/  @!PT LDS RZ, [RZ] ;  /* 0x00000000fffff984 */ /* 0x000fe20000000800 */
[----:B------:R-:W-:Y:S01]  /*1a400*/  @!PT LDS RZ, [RZ] ;  /* 0x00000000fffff984 */ /* 0x000fe20000000800 */
[----:B------:R1:W-:Y:S03]  /*1a410*/  @!P0 LDGSTS.E.BYPASS.LTC128B.128 [R170+0x3000], [R128.64] ;  /* 0x0300000080aa8fae */ /* 0x0003e6000b901d46 */
[CCC-:B------:R-:W-:Y:S01]  /*1a420*/  @!P0 LEA.HI.X R127, R123.reuse, R159.reuse, R2.reuse, 0x1, P2 ;  /* 0x0000009f7b7f8211 */ /* 0x1c0fe200010f0c02 */
[----:B------:R1:W-:Y:S01]  /*1a430*/  @P0 STS [R170+0x3000], RZ ;  /* 0x003000ffaa000388 */ /* 0x0003e20000000800 */
[CCC-:B------:R-:W-:Y:S02]  /*1a440*/  @!P5 LEA.HI.X R125, R123.reuse, R159.reuse, R2.reuse, 0x1, P3 ;  /* 0x0000009f7b7dd211 */ /* 0x1c0fe400018f0c02 */
[C---:B------:R-:W-:Y:S01]  /*1a450*/  @P1 LEA R122, P2, R123.reuse, R158, 0x1 ;  /* 0x0000009e7b7a1211 */ /* 0x040fe200078408ff */
[----:B------:R1:W-:Y:S01]  /*1a460*/  @P0 STS [R170+0x3004], RZ ;  /* 0x003004ffaa000388 */ /* 0x0003e20000000800 */
[C---:B------:R-:W-:Y:S02]  /*1a470*/  IADD3 R121, P3, R123.reuse, R148, RZ ;  /* 0x000000947b797210 */ /* 0x040fe40007f7e0ff */
[-C--:B------:R-:W-:Y:S01]  /*1a480*/  @P1 LEA.HI.X R123, R123, R159.reuse, R2, 0x1, P2 ;  /* 0x0000009f7b7b1211 */ /* 0x080fe200010f0c02 */
[----:B------:R1:W-:Y:S01]  /*1a490*/  @P0 STS.64 [R170+0x3008], RZ ;  /* 0x003008ffaa000388 */ /* 0x0003e20000000a00 */
[CC--:B------:R-:W-:Y:S01]  /*1a4a0*/  @!P0 LEA R134, P2, R121.reuse, R158.reuse, 0x1 ;  /* 0x0000009e79868211 */ /* 0x0c0fe200078408ff */
[--C-:B------:R-:W-:Y:S01]  /*1a4b0*/  IMAD.X R2, R2, 0x1, R147.reuse, P3 ;  /* 0x0000000102027824 */ /* 0x100fe200018e0693 */
[CC--:B------:R-:W-:Y:S01]  /*1a4c0*/  @!P5 LEA R130, P3, R121.reuse, R158.reuse, 0x1 ;  /* 0x0000009e7982d211 */ /* 0x0c0fe200078608ff */
[----:B------:R-:W-:Y:S01]  /*1a4d0*/  @!PT LDS RZ, [RZ] ;  /* 0x00000000fffff984 */ /* 0x000fe20000000800 */
[----:B------:R-:W-:Y:S01]  /*1a4e0*/  @!PT LDS RZ, [RZ] ;  /* 0x00000000fffff984 */ /* 0x000fe20000000800 */
[----:B------:R-:W-:Y:S01]  /*1a4f0*/  @!PT LDS RZ, [RZ] ;  /* 0x00000000fffff984 */ /* 0x000fe20000000800 */
[----:B------:R1:W-:Y:S03]  /*1a500*/  @!P5 LDGSTS.E.BYPASS.LTC128B.128 [R170+0x5000], [R128.64+0x40] ;  /* 0x0500004080aadfae */ /* 0x0003e6000b901d46 */
[CCC-:B------:R-:W-:Y:S01]  /*1a510*/  @!P0 LEA.HI.X R135, R121.reuse, R159.reuse, R2.reuse, 0x1, P2 ;  /* 0x0000009f79878211 */ /* 0x1c0fe200010f0c02 */
[----:B------:R1:W-:Y:S01]  /*1a520*/  @P5 STS.128 [R170+0x5000], RZ ;  /* 0x005000ffaa005388 */ /* 0x0003e20000000c00 */
[CCC-:B------:R-:W-:Y:S02]  /*1a530*/  @!P5 LEA.HI.X R131, R121.reuse, R159.reuse, R2.reuse, 0x1, P3 ;  /* 0x0000009f7983d211 */ /* 0x1c0fe400018f0c02 */
[C---:B------:R-:W-:Y:S01]  /*1a540*/  @P1 LEA R120, P2, R121.reuse, R158, 0x1 ;  /* 0x0000009e79781211 */ /* 0x040fe200078408ff */
        /* <DEDUP_REMOVED lines=62> */
.L_x_1486:
        /* <DEDUP_REMOVED lines=71> */
[----:B-1----:R-:W-:Y:S05]  /*1ada0*/  FMNMX.FTZ R0, R121, R0, !PT ;  /* 0x0000000079007209 */ /* 0x002fea0007810000 */
[----:B------:R-:W-:Y:S01]  /*1adb0*/  FMUL.FTZ R121, R0, c[0x0][0x23c] ;  /* 0x00008f0000797a20 */ /* 0x000fe20000410000 */
[----:B--2---:R-:W-:Y:S02]  /*1adc0*/  FMNMX.FTZ R2, R127, R2, !PT ;  /* 0x000000027f027209 */ /* 0x004fe40007810000 */
[----:B------:R-:W-:Y:S02]  /*1add0*/  LDSM.16.MT88.4 R124, [R140+0x9000] ;  /* 0x009000008c7c783b */ /* 0x000fe40000004200 */
[C---:B------:R-:W-:Y:S01]  /*1ade0*/  FSETP.NEU.FTZ.AND P0, PT, R2.reuse, -INF , PT ;  /* 0xff8000000200780b */ /* 0x040fe20003f1d000 */
[C---:B------:R-:W-:Y:S02]  /*1adf0*/  FADD.FTZ R118, -R2.reuse, R119 ;  /* 0x0000007702767221 */ /* 0x040fe40000010100 */
[----:B------:R-:W-:Y:S02]  /*1ae00*/  FMUL.FTZ R171, R2, c[0x0][0x23c] ;  /* 0x00008f0002ab7a20 */ /* 0x000fe40000410000 */
[----:B------:R-:W-:Y:S02]  /*1ae10*/  FMUL.FTZ R120, R118, c[0x0][0x23c] ;  /* 0x00008f0076787a20 */ /* 0x000fe40000410000 */
[C---:B------:R-:W-:Y:S01]  /*1ae20*/  FADD.FTZ R119, -R0.reuse, R3 ;  /* 0x0000000300777221 */ /* 0x040fe20000010100 */
[----:B------:R-:W-:Y:S01]  /*1ae30*/  FSEL R171, R171, RZ, P0 ;  /* 0x000000ffabab7208 */ /* 0x000fe20000000000 */
[----:B------:R1:W2:Y:S01]  /*1ae40*/  MUFU.EX2 R118, R120 ;  /* 0x0000007800767308 */ /* 0x0002a20000000800 */
[----:B------:R-:W-:Y:S01]  /*1ae50*/  FSETP.NEU.FTZ.AND P0, PT, R0, -INF , PT ;  /* 0xff8000000000780b */ /* 0x000fe20003f1d000 */
[----:B------:R-:W-:Y:S01]  /*1ae60*/  FMUL.FTZ R3, R119, c[0x0][0x23c] ;  /* 0x00008f0077037a20 */ /* 0x000fe20000410000 */
[----:B------:R-:W-:Y:S01]  /*1ae70*/  MOV R119, R2 ;  /* 0x0000000200777202 */ /* 0x000fe20000000f00 */
[--C-:B------:R-:W-:Y:S01]  /*1ae80*/  FFMA.FTZ R173, R5, c[0x0][0x23c], -R171.reuse ;  /* 0x00008f0005ad7a23 */ /* 0x100fe200000108ab */
[----:B------:R-:W-:Y:S01]  /*1ae90*/  FSEL R5, R121, RZ, P0 ;  /* 0x000000ff79057208 */ /* 0x000fe20000000000 */
[--C-:B------:R-:W-:Y:S01]  /*1aea0*/  FFMA.FTZ R176, R4, c[0x0][0x23c], -R171.reuse ;  /* 0x00008f0004b07a23 */ /* 0x100fe200000108ab */
[----:B------:R-:W-:Y:S01]  /*1aeb0*/  ISETP.GT.AND P0, PT, R155, R146, PT ;  /* 0x000000929b00720c */ /* 0x000fe20003f04270 */
[----:B------:R-:W-:Y:S02]  /*1aec0*/  FFMA.FTZ R164, R8, c[0x0][0x23c], -R171 ;  /* 0x00008f0008a47a23 */ /* 0x000fe400000108ab */
[--C-:B------:R-:W-:Y:S01]  /*1aed0*/  FFMA.FTZ R175, R6, c[0x0][0x23c], -R5.reuse ;  /* 0x00008f0006af7a23 */ /* 0x100fe20000010805 */
[----:B------:R-:W3:Y:S01]  /*1aee0*/  MUFU.EX2 R3, R3 ;  /* 0x0000000300037308 */ /* 0x000ee20000000800 */
[----:B------:R-:W-:Y:S02]  /*1aef0*/  FFMA.FTZ R138, R7, c[0x0][0x23c], -R5 ;  /* 0x00008f00078a7a23 */ /* 0x000fe40000010805 */
[----:B------:R-:W-:Y:S02]  /*1af00*/  FFMA.FTZ R135, R9, c[0x0][0x23c], -R171 ;  /* 0x00008f0009877a23 */ /* 0x000fe400000108ab */
[--C-:B------:R-:W-:Y:S02]  /*1af10*/  FFMA.FTZ R137, R10, c[0x0][0x23c], -R5.reuse ;  /* 0x00008f000a897a23 */ /* 0x100fe40000010805 */
[----:B------:R-:W-:Y:S02]  /*1af20*/  FFMA.FTZ R6, R11, c[0x0][0x23c], -R5 ;  /* 0x00008f000b067a23 */ /* 0x000fe40000010805 */
[--C-:B------:R-:W-:Y:S01]  /*1af30*/  FFMA.FTZ R136, R12, c[0x0][0x23c], -R171.reuse ;  /* 0x00008f000c887a23 */ /* 0x100fe200000108ab */
[----:B------:R-:W-:Y:S01]  /*1af40*/  MUFU.EX2 R176, R176 ;  /* 0x000000b000b07308 */ /* 0x000fe20000000800 */
[----:B------:R-:W-:Y:S01]  /*1af50*/  FFMA.FTZ R7, R13, c[0x0][0x23c], -R171 ;  /* 0x00008f000d077a23 */ /* 0x000fe200000108ab */
[----:B-1----:R-:W1:Y:S01]  /*1af60*/  LDSM.16.MT88.4 R120, [R142+0x9000] ;  /* 0x009000008e78783b */ /* 0x002e620000004200 */
[C---:B--2---:R-:W-:Y:S02]  /*1af70*/  FMUL.FTZ R8, R118.reuse, R112 ;  /* 0x0000007076087220 */ /* 0x044fe40000410000 */
[C---:B------:R-:W-:Y:S02]  /*1af80*/  FMUL.FTZ R9, R118.reuse, R113 ;  /* 0x0000007176097220 */ /* 0x040fe40000410000 */
[C---:B------:R-:W-:Y:S03]  /*1af90*/  FMUL.FTZ R68, R118.reuse, R68 ;  /* 0x0000004476447220 */ /* 0x040fe60000410000 */
[----:B------:R-:W2:Y:S01]  /*1afa0*/  MUFU.EX2 R173, R173 ;  /* 0x000000ad00ad7308 */ /* 0x000ea20000000800 */
[C---:B------:R-:W-:Y:S02]  /*1afb0*/  FMUL.FTZ R69, R118.reuse, R69 ;  /* 0x0000004576457220 */ /* 0x040fe40000410000 */
[C---:B------:R-:W-:Y:S02]  /*1afc0*/  FMUL.FTZ R72, R118.reuse, R72 ;  /* 0x0000004876487220 */ /* 0x040fe40000410000 */
[C---:B---3--:R-:W-:Y:S02]  /*1afd0*/  FMUL.FTZ R10, R3.reuse, R114 ;  /* 0x00000072030a7220 */ /* 0x048fe40000410000 */
        /* <DEDUP_REMOVED lines=34> */
[----:B------:R-:W3:Y:S01]  /*1b200*/  MUFU.EX2 R6, R6 ;  /* 0x0000000600067308 */ /* 0x000ee20000000800 */
[----:B------:R-:W-:Y:S02]  /*1b210*/  FMUL.FTZ R13, R118, R109 ;  /* 0x0000006d760d7220 */ /* 0x000fe40000410000 */
[--C-:B------:R-:W-:Y:S01]  /*1b220*/  FFMA.FTZ R139, R14, c[0x0][0x23c], -R5.reuse ;  /* 0x00008f000e8b7a23 */ /* 0x100fe20000010805 */
[----:B--2---:R-:W-:Y:S01]  /*1b230*/  F2FP.PACK_AB R114, R135, R164 ;  /* 0x000000a48772723e */ /* 0x004fe200000000ff */
[----:B------:R-:W-:Y:S02]  /*1b240*/  FMUL.FTZ R14, R3, R110 ;  /* 0x0000006e030e7220 */ /* 0x000fe40000410000 */
[--C-:B------:R-:W-:Y:S02]  /*1b250*/  FFMA.FTZ R134, R15, c[0x0][0x23c], -R5.reuse ;  /* 0x00008f000f867a23 */ /* 0x100fe40000010805 */
[----:B------:R-:W-:Y:S01]  /*1b260*/  FMUL.FTZ R15, R3, R111 ;  /* 0x0000006f030f7220 */ /* 0x000fe20000410000 */
[----:B------:R-:W-:Y:S01]  /*1b270*/  MUFU.EX2 R136, R136 ;  /* 0x0000008800887308 */ /* 0x000fe20000000800 */
[----:B------:R-:W-:Y:S01]  /*1b280*/  LDSM.16.MT88.4 R108, [R142+0x9400] ;  /* 0x009400008e6c783b */ /* 0x000fe20000004200 */
[--C-:B------:R-:W-:Y:S02]  /*1b290*/  FFMA.FTZ R165, R26, c[0x0][0x23c], -R5.reuse ;  /* 0x00008f001aa57a23 */ /* 0x100fe40000010805 */
[--C-:B------:R-:W-:Y:S02]  /*1b2a0*/  FFMA.FTZ R172, R27, c[0x0][0x23c], -R5.reuse ;  /* 0x00008f001bac7a23 */ /* 0x100fe40000010805 */
[----:B------:R-:W-:Y:S02]  /*1b2b0*/  FFMA.FTZ R177, R31, c[0x0][0x23c], -R5 ;  /* 0x00008f001fb17a23 */ /* 0x000fe40000010805 */
[----:B------:R-:W-:Y:S02]  /*1b2c0*/  FFMA.FTZ R174, R33, c[0x0][0x23c], -R171 ;  /* 0x00008f0021ae7a23 */ /* 0x000fe400000108ab */
[--C-:B------:R-:W-:Y:S01]  /*1b2d0*/  FFMA.FTZ R178, R39, c[0x0][0x23c], -R5.reuse ;  /* 0x00008f0027b27a23 */ /* 0x100fe20000010805 */
[----:B------:R-:W-:Y:S01]  /*1b2e0*/  MUFU.EX2 R7, R7 ;  /* 0x0000000700077308 */ /* 0x000fe20000000800 */
[----:B------:R-:W-:Y:S01]  /*1b2f0*/  FMUL.FTZ R96, R118, R96 ;  /* 0x0000006076607220 */ /* 0x000fe20000410000 */
[----:B---3--:R-:W-:Y:S01]  /*1b300*/  F2FP.PACK_AB R115, R6, R137 ;  /* 0x000000890673723e */ /* 0x008fe200000000ff */
[C---:B------:R-:W-:Y:S02]  /*1b310*/  FMUL.FTZ R97, R118.reuse, R97 ;  /* 0x0000006176617220 */ /* 0x040fe40000410000 */
[C---:B------:R-:W-:Y:S02]  /*1b320*/  FMUL.FTZ R98, R3.reuse, R98 ;  /* 0x0000006203627220 */ /* 0x040fe40000410000 */
[C---:B------:R-:W-:Y:S02]  /*1b330*/  FMUL.FTZ R99, R3.reuse, R99 ;  /* 0x0000006303637220 */ /* 0x040fe40000410000 */
[C---:B-1----:R-:W-:Y:S01]  /*1b340*/  HMMA.16816.F32 R8, R112.reuse, R120, R8 ;  /* 0x000000787008723c */ /* 0x042fe20000001808 */
[----:B------:R-:W-:Y:S04]  /*1b350*/  MUFU.EX2 R139, R139 ;  /* 0x0000008b008b7308 */ /* 0x000fe80000000800 */
[C---:B------:R-:W-:Y:S02]  /*1b360*/  FMUL.FTZ R100, R118.reuse, R100 ;  /* 0x0000006476647220 */ /* 0x040fe40000410000 */
[C---:B------:R-:W-:Y:S01]  /*1b370*/  FMUL.FTZ R101, R118.reuse, R101 ;  /* 0x0000006576657220 */ /* 0x040fe20000410000 */
[C---:B------:R-:W-:Y:S01]  /*1b380*/  HMMA.16816.F32 R68, R112.reuse, R122, R68 ;  /* 0x0000007a7044723c */ /* 0x040fe20000001844 */
[----:B------:R-:W1:Y:S02]  /*1b390*/  LDSM.16.MT88.4 R120, [R140+0xb000] ;  /* 0x00b000008c78783b */ /* 0x000e640000004200 */
[----:B------:R-:W2:Y:S01]  /*1b3a0*/  MUFU.EX2 R134, R134 ;  /* 0x0000008600867308 */ /* 0x000ea20000000800 */
[C---:B------:R-:W-:Y:S02]  /*1b3b0*/  FMUL.FTZ R102, R3.reuse, R102 ;  /* 0x0000006603667220 */ /* 0x040fe40000410000 */
[----:B------:R-:W-:Y:S02]  /*1b3c0*/  FMUL.FTZ R103, R3, R103 ;  /* 0x0000006703677220 */ /* 0x000fe40000410000 */
[C---:B------:R-:W-:Y:S04]  /*1b3d0*/  HMMA.16816.F32 R72, R112.reuse, R124, R72 ;  /* 0x0000007c7048723c */ /* 0x040fe80000001848 */
[----:B------:R-:W-:Y:S01]  /*1b3e0*/  FFMA.FTZ R176, R118, R167, R176 ;  /* 0x000000a776b07223 */ /* 0x000fe200000100b0 */
[----:B------:R-:W-:Y:S01]  /*1b3f0*/  MUFU.EX2 R165, R165 ;  /* 0x000000a500a57308 */ /* 0x000fe20000000800 */
[----:B------:R-:W-:Y:S02]  /*1b400*/  FFMA.FTZ R167, R38, c[0x0][0x23c], -R5 ;  /* 0x00008f0026a77a23 */ /* 0x000fe40000010805 */
[C---:B------:R-:W-:Y:S01]  /*1b410*/  HMMA.16816.F32 R76, R112.reuse, R126, R76 ;  /* 0x0000007e704c723c */ /* 0x040fe2000000184c */
[----:B------:R-:W3:Y:S03]  /*1b420*/  LDSM.16.MT88.4 R124, [R142+0xd000] ;  /* 0x00d000008e7c783b */ /* 0x000ee60000004200 */
[--C-:B------:R-:W-:Y:S02]  /*1b430*/  FFMA.FTZ R179, R41, c[0x0][0x23c], -R171.reuse ;  /* 0x00008f0029b37a23 */ /* 0x100fe400000108ab */
[----:B------:R-:W-:Y:S01]  /*1b440*/  FFMA.FTZ R41, R48, c[0x0][0x23c], -R171 ;  /* 0x00008f0030297a23 */ /* 0x000fe200000108ab */
[----:B------:R-:W4:Y:S01]  /*1b450*/  MUFU.EX2 R172, R172 ;  /* 0x000000ac00ac7308 */ /* 0x000f220000000800 */
        /* <DEDUP_REMOVED lines=9> */
[C---:B-1----:R-:W-:Y:S03]  /*1b4f0*/  HMMA.16816.F32 R88, R112.reuse, R120, R88 ;  /* 0x000000787058723c */ /* 0x042fe60000001858 */
[----:B------:R-:W-:Y:S01]  /*1b500*/  FFMA.FTZ R44, R57, c[0x0][0x23c], -R171 ;  /* 0x00008f00392c7a23 */ /* 0x000fe200000108ab */
[----:B------:R-:W-:Y:S01]  /*1b510*/  MUFU.EX2 R177, R177 ;  /* 0x000000b100b17308 */ /* 0x000fe20000000800 */
[----:B------:R-:W-:Y:S02]  /*1b520*/  FFMA.FTZ R175, R3, R166, R175 ;  /* 0x000000a603af7223 */ /* 0x000fe400000100af */
[----:B------:R-:W-:Y:S01]  /*1b530*/  FFMA.FTZ R16, R16, c[0x0][0x23c], -R171 ;  /* 0x00008f0010107a23 */ /* 0x000fe200000108ab */
[C---:B------:R-:W-:Y:S01]  /*1b540*/  HMMA.16816.F32 R92, R112.reuse, R122, R92 ;  /* 0x0000007a705c723c */ /* 0x040fe2000000185c */
[----:B------:R-:W1:Y:S03]  /*1b550*/  LDSM.16.MT88.4 R120, [R140+0x9400] ;  /* 0x009400008c78783b */ /* 0x000e660000004200 */
[----:B------:R-:W-:Y:S02]  /*1b560*/  FADD.FTZ R138, R138, R175 ;  /* 0x000000af8a8a7221 */ /* 0x000fe40000010000 */
[----:B------:R-:W-:Y:S01]  /*1b570*/  FFMA.FTZ R169, R20, c[0x0][0x23c], -R171 ;  /* 0x00008f0014a97a23 */ /* 0x000fe200000108ab */
[----:B------:R-:W-:Y:S01]  /*1b580*/  MUFU.EX2 R174, R174 ;  /* 0x000000ae00ae7308 */ /* 0x000fe20000000800 */
[C---:B---3--:R-:W-:Y:S04]  /*1b590*/  HMMA.16816.F32 R12, R112.reuse, R124, R12 ;  /* 0x0000007c700c723c */ /* 0x048fe8000000180c */
[----:B------:R-:W-:Y:S02]  /*1b5a0*/  FADD.FTZ R137, R137, R138 ;  /* 0x0000008a89897221 */ /* 0x000fe40000010000 */
[----:B------:R-:W-:Y:S02]  /*1b5b0*/  FFMA.FTZ R168, R22, c[0x0][0x23c], -R5 ;  /* 0x00008f0016a87a23 */ /* 0x000fe40000010805 */
[C---:B------:R-:W-:Y:S01]  /*1b5c0*/  HMMA.16816.F32 R96, R112.reuse, R126, R96 ;  /* 0x0000007e7060723c */ /* 0x040fe20000001860 */
[----:B------:R3:W-:Y:S03]  /*1b5d0*/  MUFU.EX2 R124, R16 ;  /* 0x00000010007c7308 */ /* 0x0007e60000000800 */
[----:B------:R-:W-:Y:S02]  /*1b5e0*/  FFMA.FTZ R125, R17, c[0x0][0x23c], -R171 ;  /* 0x00008f00117d7a23 */ /* 0x000fe400000108ab */
[----:B------:R-:W-:Y:S01]  /*1b5f0*/  FMUL.FTZ R17, R118, R105 ;  /* 0x0000006976117220 */ /* 0x000fe20000410000 */
[----:B--2---:R-:W-:Y:S01]  /*1b600*/  F2FP.PACK_AB R105, R134, R139 ;  /* 0x0000008b8669723e */ /* 0x004fe200000000ff */
[C---:B-----5:R-:W-:Y:S03]  /*1b610*/  HMMA.16816.F32 R100, R112.reuse, R128, R100 ;  /* 0x000000807064723c */ /* 0x060fe60000001864 */
[----:B------:R-:W2:Y:S01]  /*1b620*/  MUFU.EX2 R125, R125 ;  /* 0x0000007d007d7308 */ /* 0x000ea20000000800 */
[--C-:B------:R-:W-:Y:S02]  /*1b630*/  FFMA.FTZ R126, R18, c[0x0][0x23c], -R5.reuse ;  /* 0x00008f00127e7a23 */ /* 0x100fe40000010805 */
[----:B------:R-:W-:Y:S02]  /*1b640*/  FFMA.FTZ R127, R19, c[0x0][0x23c], -R5 ;  /* 0x00008f00137f7a23 */ /* 0x000fe40000010805 */
[C---:B------:R-:W-:Y:S04]  /*1b650*/  FMUL.FTZ R18, R3.reuse, R106 ;  /* 0x0000006a03127220 */ /* 0x040fe80000410000 */
[----:B------:R-:W-:Y:S01]  /*1b660*/  FMUL.FTZ R19, R3, R107 ;  /* 0x0000006b03137220 */ /* 0x000fe20000410000 */
[----:B------:R-:W-:Y:S01]  /*1b670*/  MUFU.EX2 R126, R126 ;  /* 0x0000007e007e7308 */ /* 0x000fe20000000800 */
[----:B------:R-:W-:Y:S02]  /*1b680*/  FFMA.FTZ R128, R21, c[0x0][0x23c], -R171 ;  /* 0x00008f0015807a23 */ /* 0x000fe400000108ab */
[----:B------:R-:W-:Y:S01]  /*1b690*/  FFMA.FTZ R129, R23, c[0x0][0x23c], -R5 ;  /* 0x00008f0017817a23 */ /* 0x000fe20000010805 */
[----:B----4-:R-:W-:Y:S01]  /*1b6a0*/  F2FP.PACK_AB R23, R172, R165 ;  /* 0x000000a5ac17723e */ /* 0x010fe200000000ff */
[----:B---3--:R-:W-:Y:S01]  /*1b6b0*/  FMUL.FTZ R16, R118, R104 ;  /* 0x0000006876107220 */ /* 0x008fe20000410000 */
[----:B------:R-:W-:Y:S01]  /*1b6c0*/  F2FP.PACK_AB R104, R7, R136 ;  /* 0x000000880768723e */ /* 0x000fe200000000ff */
[--C-:B------:R-:W-:Y:S02]  /*1b6d0*/  FFMA.FTZ R118, R40, c[0x0][0x23c], -R171.reuse ;  /* 0x00008f0028767a23 */ /* 0x100fe400000108ab */
[----:B------:R-:W-:Y:S01]  /*1b6e0*/  FFMA.FTZ R40, R49, c[0x0][0x23c], -R171 ;  /* 0x00008f0031287a23 */ /* 0x000fe200000108ab */
[----:B------:R-:W3:Y:S01]  /*1b6f0*/  MUFU.EX2 R127, R127 ;  /* 0x0000007f007f7308 */ /* 0x000ee20000000800 */
[--C-:B------:R-:W-:Y:S01]  /*1b700*/  FFMA.FTZ R49, R46, c[0x0][0x23c], -R5.reuse ;  /* 0x00008f002e317a23 */ /* 0x100fe20000010805 */
[----:B------:R-:W-:Y:S01]  /*1b710*/  HMMA.16816.F32 R16, R112, R130, R16 ;  /* 0x000000827010723c */ /* 0x000fe20000001810 */
[----:B------:R-:W4:Y:S02]  /*1b720*/  LDSM.16.MT88.4 R112, [R142+0xb400] ;  /* 0x00b400008e70783b */ /* 0x000f240000004200 */
[----:B--2---:R-:W-:Y:S01]  /*1b730*/  F2FP.PACK_AB R106, R125, R124 ;  /* 0x0000007c7d6a723e */ /* 0x004fe200000000ff */
[--C-:B------:R-:W-:Y:S02]  /*1b740*/  FFMA.FTZ R54, R54, c[0x0][0x23c], -R5.reuse ;  /* 0x00008f0036367a23 */ /* 0x100fe40000010805 */
[----:B------:R-:W-:Y:S02]  /*1b750*/  FFMA.FTZ R55, R55, c[0x0][0x23c], -R5 ;  /* 0x00008f0037377a23 */ /* 0x000fe40000010805 */
[--C-:B------:R-:W-:Y:S01]  /*1b760*/  FFMA.FTZ R130, R24, c[0x0][0x23c], -R171.reuse ;  /* 0x00008f0018827a23 */ /* 0x100fe200000108ab */
[----:B------:R-:W-:Y:S03]  /*1b770*/  MUFU.EX2 R3, R43 ;  /* 0x0000002b00037308 */ /* 0x000fe60000000800 */
[----:B------:R-:W-:Y:S02]  /*1b780*/  FFMA.FTZ R131, R25, c[0x0][0x23c], -R171 ;  /* 0x00008f0019837a23 */ /* 0x000fe400000108ab */
[----:B------:R-:W-:Y:S01]  /*1b790*/  LDSM.16.MT88.4 R24, [R142+0xb800] ;  /* 0x00b800008e18783b */ /* 0x000fe20000004200 */
[--C-:B------:R-:W-:Y:S02]  /*1b7a0*/  FFMA.FTZ R58, R58, c[0x0][0x23c], -R5.reuse ;  /* 0x00008f003a3a7a23 */ /* 0x100fe40000010805 */
[----:B------:R-:W-:Y:S02]  /*1b7b0*/  FFMA.FTZ R59, R59, c[0x0][0x23c], -R5 ;  /* 0x00008f003b3b7a23 */ /* 0x000fe40000010805 */
[----:B------:R-:W-:Y:S01]  /*1b7c0*/  MUFU.EX2 R56, R40 ;  /* 0x0000002800387308 */ /* 0x000fe20000000800 */
[--C-:B------:R-:W-:Y:S01]  /*1b7d0*/  FFMA.FTZ R61, R61, c[0x0][0x23c], -R171.reuse ;  /* 0x00008f003d3d7a23 */ /* 0x100fe200000108ab */
[----:B---3--:R-:W-:Y:S01]  /*1b7e0*/  F2FP.PACK_AB R107, R127, R126 ;  /* 0x0000007e7f6b723e */ /* 0x008fe200000000ff */
[----:B------:R-:W-:Y:S02]  /*1b7f0*/  FFMA.FTZ R64, R64, c[0x0][0x23c], -R171 ;  /* 0x00008f0040407a23 */ /* 0x000fe400000108ab */
[----:B------:R-:W-:Y:S02]  /*1b800*/  FADD.FTZ R173, R173, R176 ;  /* 0x000000b0adad7221 */ /* 0x000fe40000010000 */
[----:B------:R-:W-:Y:S02]  /*1b810*/  FFMA.FTZ R50, R50, c[0x0][0x23c], -R5 ;  /* 0x00008f0032327a23 */ /* 0x000fe40000010805 */
[C---:B------:R-:W-:Y:S01]  /*1b820*/  HMMA.16816.F32 R8, R104.reuse, R108, R8 ;  /* 0x0000006c6808723c */ /* 0x040fe20000001808 */
[----:B------:R-:W-:Y:S04]  /*1b830*/  MUFU.EX2 R138, R44 ;  /* 0x0000002c008a7308 */ /* 0x000fe80000000800 */
[----:B------:R-:W-:Y:S02]  /*1b840*/  FADD.FTZ R164, R164, R173 ;  /* 0x000000ada4a47221 */ /* 0x000fe40000010000 */
[--C-:B------:R-:W-:Y:S01]  /*1b850*/  FFMA.FTZ R51, R51, c[0x0][0x23c], -R5.reuse ;  /* 0x00008f0033337a23 */ /* 0x100fe20000010805 */
[C---:B------:R-:W-:Y:S01]  /*1b860*/  HMMA.16816.F32 R68, R104.reuse, R110, R68 ;  /* 0x0000006e6844723c */ /* 0x040fe20000001844 */
[----:B------:R-:W2:Y:S02]  /*1b870*/  LDSM.16.MT88.4 R108, [R140+0xb400] ;  /* 0x00b400008c6c783b */ /* 0x000ea40000004200 */
[----:B------:R-:W-:Y:S01]  /*1b880*/  MUFU.EX2 R54, R54 ;  /* 0x0000003600367308 */ /* 0x000fe20000000800 */
[----:B------:R-:W-:Y:S02]  /*1b890*/  FFMA.FTZ R63, R63, c[0x0][0x23c], -R5 ;  /* 0x00008f003f3f7a23 */ /* 0x000fe40000010805 */
[----:B------:R-:W-:Y:S02]  /*1b8a0*/  FADD.FTZ R6, R6, R137 ;  /* 0x0000008906067221 */ /* 0x000fe40000010000 */
[C---:B-1----:R-:W-:Y:S04]  /*1b8b0*/  HMMA.16816.F32 R72, R104.reuse, R120, R72 ;  /* 0x000000786848723c */ /* 0x042fe80000001848 */
[----:B------:R-:W-:Y:S01]  /*1b8c0*/  FFMA.FTZ R66, R66, c[0x0][0x23c], -R5 ;  /* 0x00008f0042427a23 */ /* 0x000fe20000010805 */
[----:B------:R-:W-:Y:S01]  /*1b8d0*/  MUFU.EX2 R55, R55 ;  /* 0x0000003700377308 */ /* 0x000fe20000000800 */
[----:B------:R-:W-:Y:S02]  /*1b8e0*/  FADD.FTZ R139, R139, R6 ;  /* 0x000000068b8b7221 */ /* 0x000fe40000010000 */
[C---:B------:R-:W-:Y:S01]  /*1b8f0*/  HMMA.16816.F32 R76, R104.reuse, R122, R76 ;  /* 0x0000007a684c723c */ /* 0x040fe2000000184c */
[----:B------:R-:W1:Y:S03]  /*1b900*/  LDSM.16.MT88.4 R120, [R142+0xd400] ;  /* 0x00d400008e78783b */ /* 0x000e660000004200 */
[----:B------:R-:W-:Y:S03]  /*1b910*/  FADD.FTZ R139, R134, R139 ;  /* 0x0000008b868b7221 */ /* 0x000fe60000010000 */
[----:B------:R-:W-:Y:S01]  /*1b920*/  MUFU.EX2 R58, R58 ;  /* 0x0000003a003a7308 */ /* 0x000fe20000000800 */
[C---:B----4-:R-:W-:Y:S04]  /*1b930*/  HMMA.16816.F32 R80, R104.reuse, R112, R80 ;  /* 0x000000706850723c */ /* 0x050fe80000001850 */
[----:B------:R-:W-:Y:S04]  /*1b940*/  FADD.FTZ R126, R126, R139 ;  /* 0x0000008b7e7e7221 */ /* 0x000fe80000010000 */
[C---:B------:R-:W-:Y:S01]  /*1b950*/  HMMA.16816.F32 R84, R104.reuse, R114, R84 ;  /* 0x000000726854723c */ /* 0x040fe20000001854 */
[----:B------:R-:W3:Y:S01]  /*1b960*/  LDSM.16.MT88.4 R112, [R140+0xd400] ;  /* 0x00d400008c70783b */ /* 0x000ee20000004200 */
[----:B------:R-:W-:Y:S02]  /*1b970*/  MUFU.EX2 R59, R59 ;  /* 0x0000003b003b7308 */ /* 0x000fe40000000800 */
[----:B------:R-:W-:Y:S04]  /*1b980*/  FADD.FTZ R127, R127, R126 ;  /* 0x0000007e7f7f7221 */ /* 0x000fe80000010000 */
[C---:B--2---:R-:W-:Y:S04]  /*1b990*/  HMMA.16816.F32 R88, R104.reuse, R108, R88 ;  /* 0x0000006c6858723c */ /* 0x044fe80000001858 */
[----:B------:R-:W-:Y:S04]  /*1b9a0*/  MUFU.EX2 R169, R169 ;  /* 0x000000a900a97308 */ /* 0x000fe80000000800 */
[C---:B------:R-:W-:Y:S01]  /*1b9b0*/  HMMA.16816.F32 R92, R104.reuse, R110, R92 ;  /* 0x0000006e685c723c */ /* 0x040fe2000000185c */
[----:B------:R-:W2:Y:S05]  /*1b9c0*/  LDSM.16.MT88.4 R108, [R142+0x9800] ;  /* 0x009800008e6c783b */ /* 0x000eaa0000004200 */
[----:B------:R-:W4:Y:S02]  /*1b9d0*/  MUFU.EX2 R128, R128 ;  /* 0x0000008000807308 */ /* 0x000f240000000800 */
[C---:B-1----:R-:W-:Y:S08]  /*1b9e0*/  HMMA.16816.F32 R12, R104.reuse, R120, R12 ;  /* 0x00000078680c723c */ /* 0x042ff0000000180c */
[----:B------:R-:W-:Y:S01]  /*1b9f0*/  MUFU.EX2 R168, R168 ;  /* 0x000000a800a87308 */ /* 0x000fe20000000800 */
[C---:B------:R-:W-:Y:S01]  /*1ba00*/  HMMA.16816.F32 R96, R104.reuse, R122, R96 ;  /* 0x0000007a6860723c */ /* 0x040fe20000001860 */
[----:B------:R-:W1:Y:S07]  /*1ba10*/  LDSM.16.MT88.4 R120, [R140+0x9800] ;  /* 0x009800008c78783b */ /* 0x000e6e0000004200 */
[C---:B---3--:R-:W-:Y:S01]  /*1ba20*/  HMMA.16816.F32 R100, R104.reuse, R112, R100 ;  /* 0x000000706864723c */ /* 0x048fe20000001864 */
[----:B------:R-:W3:Y:S03]  /*1ba30*/  MUFU.EX2 R129, R129 ;  /* 0x0000008100817308 */ /* 0x000ee60000000800 */
[----:B----4-:R-:W-:Y:S04]  /*1ba40*/  F2FP.PACK_AB R20, R128, R169 ;  /* 0x000000a98014723e */ /* 0x010fe800000000ff */
[----:B------:R-:W-:Y:S01]  /*1ba50*/  HMMA.16816.F32 R16, R104, R114, R16 ;  /* 0x000000726810723c */ /* 0x000fe20000001810 */
[----:B------:R-:W4:Y:S02]  /*1ba60*/  LDSM.16.MT88.4 R104, [R140+0xb800] ;  /* 0x00b800008c68783b */ /* 0x000f240000004200 */
[----:B------:R-:W-:Y:S10]  /*1ba70*/  MUFU.EX2 R130, R130 ;  /* 0x0000008200827308 */ /* 0x000ff40000000800 */
[----:B------:R-:W5:Y:S01]  /*1ba80*/  MUFU.EX2 R131, R131 ;  /* 0x0000008300837308 */ /* 0x000f620000000800 */
[C---:B---3--:R-:W-:Y:S01]  /*1ba90*/  F2FP.PACK_AB R21, R129.reuse, R168 ;  /* 0x000000a88115723e */ /* 0x048fe200000000ff */
[----:B------:R-:W-:Y:S04]  /*1baa0*/  FADD.FTZ R168, R168, R127 ;  /* 0x0000007fa8a87221 */ /* 0x000fe80000010000 */
[----:B------:R-:W-:Y:S04]  /*1bab0*/  FADD.FTZ R168, R129, R168 ;  /* 0x000000a881a87221 */ /* 0x000fe80000010000 */
[----:B------:R-:W-:Y:S10]  /*1bac0*/  MUFU.EX2 R167, R167 ;  /* 0x000000a700a77308 */ /* 0x000ff40000000800 */
[----:B------:R-:W-:Y:S01]  /*1bad0*/  MUFU.EX2 R178, R178 ;  /* 0x000000b200b27308 */ /* 0x000fe20000000800 */
[----:B-----5:R-:W-:Y:S09]  /*1bae0*/  F2FP.PACK_AB R22, R131, R130 ;  /* 0x000000828316723e */ /* 0x020ff200000000ff */
[----:B------:R-:W-:Y:S01]  /*1baf0*/  MUFU.EX2 R118, R118 ;  /* 0x0000007600767308 */ /* 0x000fe20000000800 */
[C---:B--2---:R-:W-:Y:S08]  /*1bb00*/  HMMA.16816.F32 R8, R20.reuse, R108, R8 ;  /* 0x0000006c1408723c */ /* 0x044ff00000001808 */
[C---:B------:R-:W-:Y:S01]  /*1bb10*/  HMMA.16816.F32 R68, R20.reuse, R110, R68 ;  /* 0x0000006e1444723c */ /* 0x040fe20000001844 */
[----:B------:R-:W2:Y:S01]  /*1bb20*/  LDSM.16.MT88.4 R108, [R142+0xd800] ;  /* 0x00d800008e6c783b */ /* 0x000ea20000004200 */
[----:B------:R-:W-:Y:S06]  /*1bb30*/  MUFU.EX2 R179, R179 ;  /* 0x000000b300b37308 */ /* 0x000fec0000000800 */
[C---:B-1----:R-:W-:Y:S04]  /*1bb40*/  HMMA.16816.F32 R72, R20.reuse, R120, R72 ;  /* 0x000000781448723c */ /* 0x042fe80000001848 */
[----:B------:R-:W-:Y:S03]  /*1bb50*/  MUFU.EX2 R180, R180 ;  /* 0x000000b400b47308 */ /* 0x000fe60000000800 */
[--C-:B------:R-:W-:Y:S01]  /*1bb60*/  FFMA.FTZ R120, R28, c[0x0][0x23c], -R171.reuse ;  /* 0x00008f001c787a23 */ /* 0x100fe200000108ab */
[C---:B------:R-:W-:Y:S04]  /*1bb70*/  HMMA.16816.F32 R76, R20.reuse, R122, R76 ;  /* 0x0000007a144c723c */ /* 0x040fe8000000184c */
[--C-:B------:R-:W-:Y:S02]  /*1bb80*/  FFMA.FTZ R121, R32, c[0x0][0x23c], -R171.reuse ;  /* 0x00008f0020797a23 */ /* 0x100fe400000108ab */
[----:B------:R-:W-:Y:S01]  /*1bb90*/  MUFU.EX2 R120, R120 ;  /* 0x0000007800787308 */ /* 0x000fe20000000800 */
[----:B------:R-:W-:Y:S01]  /*1bba0*/  FFMA.FTZ R123, R29, c[0x0][0x23c], -R171 ;  /* 0x00008f001d7b7a23 */ /* 0x000fe200000108ab */
[C---:B------:R-:W-:Y:S04]  /*1bbb0*/  HMMA.16816.F32 R80, R20.reuse, R24, R80 ;  /* 0x000000181450723c */ /* 0x040fe80000001850 */
[----:B------:R-:W-:Y:S02]  /*1bbc0*/  FFMA.FTZ R122, R30, c[0x0][0x23c], -R5 ;  /* 0x00008f001e7a7a23 */ /* 0x000fe40000010805 */
[----:B------:R-:W-:Y:S02]  /*1bbd0*/  LDSM.16.MT88.4 R28, [R142+0x9c00] ;  /* 0x009c00008e1c783b */ /* 0x000fe40000004200 */
[C---:B------:R-:W-:Y:S01]  /*1bbe0*/  HMMA.16816.F32 R84, R20.reuse, R26, R84 ;  /* 0x0000001a1454723c */ /* 0x040fe20000001854 */
[----:B------:R-:W1:Y:S05]  /*1bbf0*/  MUFU.EX2 R123, R123 ;  /* 0x0000007b007b7308 */ /* 0x000e6a0000000800 */
[----:B------:R-:W3:Y:S02]  /*1bc00*/  LDSM.16.MT88.4 R24, [R140+0xd800] ;  /* 0x00d800008c18783b */ /* 0x000ee40000004200 */
[C---:B----4-:R-:W-:Y:S03]  /*1bc10*/  HMMA.16816.F32 R88, R20.reuse, R104, R88 ;  /* 0x000000681458723c */ /* 0x050fe60000001858 */
[----:B------:R-:W-:Y:S04]  /*1bc20*/  MUFU.EX2 R121, R121 ;  /* 0x0000007900797308 */ /* 0x000fe80000000800 */
[--C-:B------:R-:W-:Y:S01]  /*1bc30*/  FFMA.FTZ R105, R53, c[0x0][0x23c], -R171.reuse ;  /* 0x00008f0035697a23 */ /* 0x100fe200000108ab */
[C---:B------:R-:W-:Y:S04]  /*1bc40*/  HMMA.16816.F32 R92, R20.reuse, R106, R92 ;  /* 0x0000006a145c723c */ /* 0x040fe8000000185c */
[--C-:B------:R-:W-:Y:S01]  /*1bc50*/  FFMA.FTZ R104, R60, c[0x0][0x23c], -R171.reuse ;  /* 0x00008f003c687a23 */ /* 0x100fe200000108ab */
[----:B------:R-:W-:Y:S02]  /*1bc60*/  MUFU.EX2 R53, R41 ;  /* 0x0000002900357308 */ /* 0x000fe40000000800 */
[----:B------:R-:W-:Y:S01]  /*1bc70*/  FFMA.FTZ R106, R52, c[0x0][0x23c], -R171 ;  /* 0x00008f00346a7a23 */ /* 0x000fe200000108ab */
[C---:B--2---:R-:W-:Y:S04]  /*1bc80*/  HMMA.16816.F32 R12, R20.reuse, R108, R12 ;  /* 0x0000006c140c723c */ /* 0x044fe8000000180c */
[--C-:B------:R-:W-:Y:S02]  /*1bc90*/  FFMA.FTZ R52, R47, c[0x0][0x23c], -R5.reuse ;  /* 0x00008f002f347a23 */ /* 0x100fe40000010805 */
[----:B------:R-:W-:Y:S01]  /*1bca0*/  FADD.FTZ R47, R135, R164 ;  /* 0x000000a4872f7221 */ /* 0x000fe20000010000 */
[----:B------:R-:W2:Y:S01]  /*1bcb0*/  MUFU.EX2 R122, R122 ;  /* 0x0000007a007a7308 */ /* 0x000ea20000000800 */
[C---:B------:R-:W-:Y:S04]  /*1bcc0*/  HMMA.16816.F32 R96, R20.reuse, R110, R96 ;  /* 0x0000006e1460723c */ /* 0x040fe80000001860 */
[--C-:B------:R-:W-:Y:S02]  /*1bcd0*/  FFMA.FTZ R108, R34, c[0x0][0x23c], -R5.reuse ;  /* 0x00008f00226c7a23 */ /* 0x100fe40000010805 */
[----:B------:R-:W-:Y:S02]  /*1bce0*/  FFMA.FTZ R109, R35, c[0x0][0x23c], -R5 ;  /* 0x00008f00236d7a23 */ /* 0x000fe40000010805 */
[----:B------:R-:W4:Y:S01]  /*1bcf0*/  LDSM.16.MT88.4 R32, [R140+0x9c00] ;  /* 0x009c00008c20783b */ /* 0x000f220000004200 */
[--C-:B------:R-:W-:Y:S01]  /*1bd00*/  FFMA.FTZ R110, R36, c[0x0][0x23c], -R171.reuse ;  /* 0x00008f00246e7a23 */ /* 0x100fe200000108ab */
[----:B------:R-:W-:Y:S02]  /*1bd10*/  MUFU.EX2 R108, R108 ;  /* 0x0000006c006c7308 */ /* 0x000fe40000000800 */
[----:B------:R-:W-:Y:S01]  /*1bd20*/  FFMA.FTZ R111, R37, c[0x0][0x23c], -R171 ;  /* 0x00008f00256f7a23 */ /* 0x000fe200000108ab */
[C---:B---3--:R-:W-:Y:S03]  /*1bd30*/  HMMA.16816.F32 R100, R20.reuse, R24, R100 ;  /* 0x000000181464723c */ /* 0x048fe60000001864 */
[----:B------:R-:W-:Y:S01]  /*1bd40*/  LDSM.16.MT88.4 R36, [R140+0xc000] ;  /* 0x00c000008c24783b */ /* 0x000fe20000004200 */
[----:B------:R-:W-:Y:S02]  /*1bd50*/  FADD.FTZ R136, R136, R47 ;  /* 0x0000002f88887221 */ /* 0x000fe40000010000 */
[----:B------:R-:W-:Y:S01]  /*1bd60*/  FFMA.FTZ R171, R65, c[0x0][0x23c], -R171 ;  /* 0x00008f0041ab7a23 */ /* 0x000fe200000108ab */
[----:B------:R-:W3:Y:S01]  /*1bd70*/  MUFU.EX2 R109, R109 ;  /* 0x0000006d006d7308 */ /* 0x000ee20000000800 */
[----:B------:R-:W-:Y:S01]  /*1bd80*/  FADD.FTZ R7, R7, R136 ;  /* 0x0000008807077221 */ /* 0x000fe20000010000 */
[----:B------:R-:W-:Y:S02]  /*1bd90*/  HMMA.16816.F32 R16, R20, R26, R16 ;  /* 0x0000001a1410723c */ /* 0x000fe40000001810 */
[----:B------:R-:W5:Y:S01]  /*1bda0*/  LDSM.16.MT88.4 R24, [R142+0xbc00] ;  /* 0x00bc00008e18783b */ /* 0x000f620000004200 */
[----:B------:R-:W-:Y:S02]  /*1bdb0*/  FADD.FTZ R124, R124, R7 ;  /* 0x000000077c7c7221 */ /* 0x000fe40000010000 */
[----:B------:R-:W-:Y:S02]  /*1bdc0*/  FADD.FTZ R7, R165, R168 ;  /* 0x000000a8a5077221 */ /* 0x000fe40000010000 */
[----:B-1----:R-:W-:Y:S01]  /*1bdd0*/  F2FP.PACK_AB R20, R123, R120 ;  /* 0x000000787b14723e */ /* 0x002fe200000000ff */
[----:B------:R1:W-:Y:S01]  /*1bde0*/  MUFU.EX2 R65, R45 ;  /* 0x0000002d00417308 */ /* 0x0003e20000000800 */
[----:B--2---:R-:W-:Y:S01]  /*1bdf0*/  F2FP.PACK_AB R21, R177, R122 ;  /* 0x0000007ab115723e */ /* 0x004fe200000000ff */
[----:B------:R-:W-:Y:S02]  /*1be00*/  LDSM.16.MT88.4 R40, [R140+0xc400] ;  /* 0x00c400008c28783b */ /* 0x000fe40000004200 */
[----:B------:R-:W-:Y:S01]  /*1be10*/  F2FP.PACK_AB R22, R174, R121 ;  /* 0x00000079ae16723e */ /* 0x000fe200000000ff */
[----:B------:R-:W-:Y:S02]  /*1be20*/  FADD.FTZ R7, R172, R7 ;  /* 0x00000007ac077221 */ /* 0x000fe40000010000 */
[----:B------:R-:W-:Y:S02]  /*1be30*/  FADD.FTZ R124, R125, R124 ;  /* 0x0000007c7d7c7221 */ /* 0x000fe40000010000 */
[----:B------:R-:W-:Y:S01]  /*1be40*/  FADD.FTZ R122, R122, R7 ;  /* 0x000000077a7a7221 */ /* 0x000fe20000010000 */
[----:B------:R-:W-:Y:S01]  /*1be50*/  MUFU.EX2 R60, R106 ;  /* 0x0000006a003c7308 */ /* 0x000fe20000000800 */
[----:B------:R-:W-:Y:S02]  /*1be60*/  FADD.FTZ R169, R169, R124 ;  /* 0x0000007ca9a97221 */ /* 0x000fe40000010000 */
[----:B------:R-:W-:Y:S01]  /*1be70*/  FADD.FTZ R177, R177, R122 ;  /* 0x0000007ab1b17221 */ /* 0x000fe20000010000 */
[----:B---3--:R-:W-:Y:S01]  /*1be80*/  F2FP.PACK_AB R23, R109, R108 ;  /* 0x0000006c6d17723e */ /* 0x008fe200000000ff */
[----:B------:R-:W-:Y:S04]  /*1be90*/  FADD.FTZ R169, R128, R169 ;  /* 0x000000a980a97221 */ /* 0x000fe80000010000 */
[----:B------:R-:W-:Y:S01]  /*1bea0*/  FADD.FTZ R130, R130, R169 ;  /* 0x000000a982827221 */ /* 0x000fe20000010000 */
[----:B------:R2:W-:Y:S01]  /*1beb0*/  MUFU.EX2 R57, R105 ;  /* 0x0000006900397308 */ /* 0x0005e20000000800 */
[C---:B------:R-:W-:Y:S01]  /*1bec0*/  HMMA.16816.F32 R8, R20.reuse, R28, R8 ;  /* 0x0000001c1408723c */ /* 0x040fe20000001808 */
[----:B-1----:R-:W-:Y:S02]  /*1bed0*/  LDSM.16.MT88.4 R44, [R142+0xe800] ;  /* 0x00e800008e2c783b */ /* 0x002fe40000004200 */
[----:B------:R-:W-:Y:S05]  /*1bee0*/  FADD.FTZ R131, R131, R130 ;  /* 0x0000008283837221 */ /* 0x000fea0000010000 */
[C---:B------:R-:W-:Y:S01]  /*1bef0*/  HMMA.16816.F32 R68, R20.reuse, R30, R68 ;  /* 0x0000001e1444723c */ /* 0x040fe20000001844 */
[----:B------:R-:W-:Y:S01]  /*1bf00*/  MUFU.EX2 R110, R110 ;  /* 0x0000006e006e7308 */ /* 0x000fe20000000800 */
[----:B------:R-:W1:Y:S06]  /*1bf10*/  LDSM.16.MT88.4 R28, [R140+0xbc00] ;  /* 0x00bc00008c1c783b */ /* 0x000e6c0000004200 */
[C---:B----4-:R-:W-:Y:S03]  /*1bf20*/  HMMA.16816.F32 R72, R20.reuse, R32, R72 ;  /* 0x000000201448723c */ /* 0x050fe60000001848 */
[----:B------:R-:W3:Y:S01]  /*1bf30*/  MUFU.EX2 R111, R111 ;  /* 0x0000006f006f7308 */ /* 0x000ee20000000800 */
[--C-:B--2---:R-:W-:Y:S04]  /*1bf40*/  FFMA.FTZ R105, R62, c[0x0][0x23c], -R5.reuse ;  /* 0x00008f003e697a23 */ /* 0x104fe80000010805 */
[C---:B------:R-:W-:Y:S01]  /*1bf50*/  HMMA.16816.F32 R76, R20.reuse, R34, R76 ;  /* 0x00000022144c723c */ /* 0x040fe2000000184c */
[----:B------:R-:W2:Y:S03]  /*1bf60*/  LDSM.16.MT88.4 R32, [R142+0xdc00] ;  /* 0x00dc00008e20783b */ /* 0x000ea60000004200 */
[----:B------:R-:W-:Y:S01]  /*1bf70*/  FFMA.FTZ R5, R67, c[0x0][0x23c], -R5 ;  /* 0x00008f0043057a23 */ /* 0x000fe20000010805 */
[----:B------:R-:W4:Y:S03]  /*1bf80*/  MUFU.EX2 R181, R181 ;  /* 0x000000b500b57308 */ /* 0x000f260000000800 */
[C---:B-----5:R-:W-:Y:S07]  /*1bf90*/  HMMA.16816.F32 R80, R20.reuse, R24, R80 ;  /* 0x000000181450723c */ /* 0x060fee0000001850 */
[----:B------:R-:W-:Y:S01]  /*1bfa0*/  MUFU.EX2 R49, R49 ;  /* 0x0000003100317308 */ /* 0x000fe20000000800 */
[C---:B------:R-:W-:Y:S01]  /*1bfb0*/  HMMA.16816.F32 R84, R20.reuse, R26, R84 ;  /* 0x0000001a1454723c */ /* 0x040fe20000001854 */
[----:B------:R-:W5:Y:S08]  /*1bfc0*/  LDSM.16.MT88.4 R24, [R140+0xdc00] ;  /* 0x00dc00008c18783b */ /* 0x000f700000004200 */
        /* <DEDUP_REMOVED lines=11> */
[----:B------:R-:W-:Y:S01]  /*1c080*/  HMMA.16816.F32 R16, R20, R26, R16 ;  /* 0x0000001a1410723c */ /* 0x000fe20000001810 */
[----:B------:R-:W5:Y:S01]  /*1c090*/  LDSM.16.MT88.4 R24, [R142+0xc000] ;  /* 0x00c000008e18783b */ /* 0x000f620000004200 */
[----:B------:R-:W2:Y:S05]  /*1c0a0*/  MUFU.EX2 R62, R61 ;  /* 0x0000003d003e7308 */ /* 0x000eaa0000000800 */
[----:B---3--:R-:W-:Y:S02]  /*1c0b0*/  F2FP.PACK_AB R20, R111, R110 ;  /* 0x0000006e6f14723e */ /* 0x008fe400000000ff */
[----:B------:R-:W-:Y:S03]  /*1c0c0*/  F2FP.PACK_AB R21, R178, R167 ;  /* 0x000000a7b215723e */ /* 0x000fe600000000ff */
[----:B------:R-:W-:Y:S01]  /*1c0d0*/  F2FP.PACK_AB R22, R179, R118 ;  /* 0x00000076b316723e */ /* 0x000fe200000000ff */
[----:B------:R-:W-:Y:S01]  /*1c0e0*/  MUFU.EX2 R6, R105 ;  /* 0x0000006900067308 */ /* 0x000fe20000000800 */
[----:B----4-:R-:W-:Y:S07]  /*1c0f0*/  F2FP.PACK_AB R23, R181, R180 ;  /* 0x000000b4b517723e */ /* 0x010fee00000000ff */
[C---:B-1----:R-:W-:Y:S02]  /*1c100*/  HMMA.16816.F32 R8, R20.reuse, R28, R8 ;  /* 0x0000001c1408723c */ /* 0x042fe40000001808 */
[----:B------:R-:W1:Y:S01]  /*1c110*/  MUFU.EX2 R63, R63 ;  /* 0x0000003f003f7308 */ /* 0x000e620000000800 */
[----:B--2---:R-:W-:Y:S05]  /*1c120*/  F2FP.PACK_AB R104, R62, R135 ;  /* 0x000000873e68723e */ /* 0x004fea00000000ff */
[C---:B------:R-:W-:Y:S01]  /*1c130*/  HMMA.16816.F32 R68, R20.reuse, R30, R68 ;  /* 0x0000001e1444723c */ /* 0x040fe20000001844 */
[----:B------:R-:W2:Y:S03]  /*1c140*/  LDSM.16.MT88.4 R28, [R142+0xe000] ;  /* 0x00e000008e1c783b */ /* 0x000ea60000004200 */
[----:B------:R-:W-:Y:S04]  /*1c150*/  MUFU.EX2 R64, R64 ;  /* 0x0000004000407308 */ /* 0x000fe80000000800 */
[C---:B------:R-:W-:Y:S06]  /*1c160*/  HMMA.16816.F32 R72, R20.reuse, R32, R72 ;  /* 0x000000201448723c */ /* 0x040fec0000001848 */
[----:B------:R-:W3:Y:S02]  /*1c170*/  MUFU.EX2 R171, R171 ;  /* 0x000000ab00ab7308 */ /* 0x000ee40000000800 */
[C---:B------:R-:W-:Y:S01]  /*1c180*/  HMMA.16816.F32 R76, R20.reuse, R34, R76 ;  /* 0x00000022144c723c */ /* 0x040fe2000000184c */
[----:B------:R-:W4:Y:S03]  /*1c190*/  LDSM.16.MT88.4 R32, [R140+0xe000] ;  /* 0x00e000008c20783b */ /* 0x000f260000004200 */
[----:B-1----:R-:W-:Y:S04]  /*1c1a0*/  F2FP.PACK_AB R105, R63, R6 ;  /* 0x000000063f69723e */ /* 0x002fe800000000ff */
[C---:B-----5:R-:W-:Y:S01]  /*1c1b0*/  HMMA.16816.F32 R80, R20.reuse, R24, R80 ;  /* 0x000000181450723c */ /* 0x060fe20000001850 */
[----:B------:R-:W-:Y:S07]  /*1c1c0*/  MUFU.EX2 R5, R5 ;  /* 0x0000000500057308 */ /* 0x000fee0000000800 */
[C---:B------:R-:W-:Y:S01]  /*1c1d0*/  HMMA.16816.F32 R84, R20.reuse, R26, R84 ;  /* 0x0000001a1454723c */ /* 0x040fe20000001854 */
[----:B------:R-:W1:Y:S03]  /*1c1e0*/  LDSM.16.MT88.4 R24, [R142+0xa400] ;  /* 0x00a400008e18783b */ /* 0x000e660000004200 */
[----:B---3--:R-:W-:Y:S04]  /*1c1f0*/  F2FP.PACK_AB R106, R171, R64 ;  /* 0x00000040ab6a723e */ /* 0x008fe800000000ff */
[C---:B------:R-:W-:Y:S08]  /*1c200*/  HMMA.16816.F32 R88, R20.reuse, R36, R88 ;  /* 0x000000241458723c */ /* 0x040ff00000001858 */
[C---:B------:R-:W-:Y:S01]  /*1c210*/  HMMA.16816.F32 R92, R20.reuse, R38, R92 ;  /* 0x00000026145c723c */ /* 0x040fe2000000185c */
[----:B------:R-:W-:Y:S07]  /*1c220*/  LDSM.16.MT88.4 R36, [R142+0xc400] ;  /* 0x00c400008e24783b */ /* 0x000fee0000004200 */
[C---:B--2---:R-:W-:Y:S08]  /*1c230*/  HMMA.16816.F32 R12, R20.reuse, R28, R12 ;  /* 0x0000001c140c723c */ /* 0x044ff0000000180c */
[C---:B------:R-:W-:Y:S01]  /*1c240*/  HMMA.16816.F32 R96, R20.reuse, R30, R96 ;  /* 0x0000001e1460723c */ /* 0x040fe20000001860 */
[----:B------:R-:W2:Y:S07]  /*1c250*/  LDSM.16.MT88.4 R28, [R140+0xa400] ;  /* 0x00a400008c1c783b */ /* 0x000eae0000004200 */
[C---:B----4-:R-:W-:Y:S08]  /*1c260*/  HMMA.16816.F32 R100, R20.reuse, R32, R100 ;  /* 0x000000201464723c */ /* 0x050ff00000001864 */
        /* <DEDUP_REMOVED lines=43> */
[C---:B-1----:R-:W-:Y:S07]  /*1c520*/  HMMA.16816.F32 R100, R20.reuse, R24, R100 ;  /* 0x000000181464723c */ /* 0x042fee0000001864 */
[----:B------:R-:W-:Y:S01]  /*1c530*/  FADD.FTZ R24, R120, R131 ;  /* 0x0000008378187221 */ /* 0x000fe20000010000 */
[----:B------:R-:W-:Y:S01]  /*1c540*/  HMMA.16816.F32 R16, R20, R26, R16 ;  /* 0x0000001a1410723c */ /* 0x000fe20000001810 */
[----:B------:R-:W-:Y:S03]  /*1c550*/  LDSM.16.MT88.4 R20, [R142+0xec00] ;  /* 0x00ec00008e14783b */ /* 0x000fe60000004200 */
[----:B------:R-:W-:Y:S04]  /*1c560*/  FADD.FTZ R24, R123, R24 ;  /* 0x000000187b187221 */ /* 0x000fe80000010000 */
[C---:B--2---:R-:W-:Y:S01]  /*1c570*/  HMMA.16816.F32 R112, R104.reuse, R28, R8 ;  /* 0x0000001c6870723c */ /* 0x044fe20000001808 */
[----:B------:R-:W1:Y:S04]  /*1c580*/  LDSM.16.MT88.4 R8, [R140+0xcc00] ;  /* 0x00cc00008c08783b */ /* 0x000e680000004200 */
[----:B------:R-:W-:Y:S02]  /*1c590*/  FADD.FTZ R7, R121, R24 ;  /* 0x0000001879077221 */ /* 0x000fe40000010000 */
[----:B------:R-:W-:Y:S01]  /*1c5a0*/  FADD.FTZ R28, R108, R177 ;  /* 0x000000b16c1c7221 */ /* 0x000fe20000010000 */
[C---:B------:R-:W-:Y:S01]  /*1c5b0*/  HMMA.16816.F32 R68, R104.reuse, R30, R68 ;  /* 0x0000001e6844723c */ /* 0x040fe20000001844 */
[----:B------:R-:W2:Y:S03]  /*1c5c0*/  LDSM.16.MT88.4 R24, [R140+0xec00] ;  /* 0x00ec00008c18783b */ /* 0x000ea60000004200 */
[----:B------:R-:W-:Y:S02]  /*1c5d0*/  FADD.FTZ R7, R174, R7 ;  /* 0x00000007ae077221 */ /* 0x000fe40000010000 */
[----:B------:R-:W-:Y:S02]  /*1c5e0*/  FADD.FTZ R28, R109, R28 ;  /* 0x0000001c6d1c7221 */ /* 0x000fe40000010000 */
[C---:B---3--:R-:W-:Y:S04]  /*1c5f0*/  HMMA.16816.F32 R72, R104.reuse, R32, R72 ;  /* 0x000000206848723c */ /* 0x048fe80000001848 */
[----:B------:R-:W-:Y:S02]  /*1c600*/  FADD.FTZ R110, R110, R7 ;  /* 0x000000076e6e7221 */ /* 0x000fe40000010000 */
[----:B------:R-:W-:Y:S02]  /*1c610*/  FADD.FTZ R7, R167, R28 ;  /* 0x0000001ca7077221 */ /* 0x000fe40000010000 */
[C---:B------:R-:W-:Y:S04]  /*1c620*/  HMMA.16816.F32 R76, R104.reuse, R34, R76 ;  /* 0x00000022684c723c */ /* 0x040fe8000000184c */
[----:B------:R-:W-:Y:S02]  /*1c630*/  FADD.FTZ R111, R111, R110 ;  /* 0x0000006e6f6f7221 */ /* 0x000fe40000010000 */
[----:B------:R-:W-:Y:S02]  /*1c640*/  FADD.FTZ R7, R178, R7 ;  /* 0x00000007b2077221 */ /* 0x000fe40000010000 */
[C---:B----4-:R-:W-:Y:S04]  /*1c650*/  HMMA.16816.F32 R80, R104.reuse, R36, R80 ;  /* 0x000000246850723c */ /* 0x050fe80000001850 */
[----:B------:R-:W-:Y:S04]  /*1c660*/  FADD.FTZ R28, R180, R7 ;  /* 0x00000007b41c7221 */ /* 0x000fe80000010000 */
[C---:B------:R-:W-:Y:S04]  /*1c670*/  HMMA.16816.F32 R84, R104.reuse, R38, R84 ;  /* 0x000000266854723c */ /* 0x040fe80000001854 */
[----:B------:R-:W-:Y:S04]  /*1c680*/  FADD.FTZ R28, R181, R28 ;  /* 0x0000001cb51c7221 */ /* 0x000fe80000010000 */
[----:B------:R-:W-:Y:S01]  /*1c690*/  FADD.FTZ R49, R49, R28 ;  /* 0x0000001c31317221 */ /* 0x000fe20000010000 */
[C---:B-1----:R-:W-:Y:S07]  /*1c6a0*/  HMMA.16816.F32 R88, R104.reuse, R8, R88 ;  /* 0x000000086858723c */ /* 0x042fee0000001858 */
[----:B------:R-:W-:Y:S01]  /*1c6b0*/  FADD.FTZ R8, R118, R111 ;  /* 0x0000006f76087221 */ /* 0x000fe20000010000 */
[C---:B------:R-:W-:Y:S04]  /*1c6c0*/  HMMA.16816.F32 R92, R104.reuse, R10, R92 ;  /* 0x0000000a685c723c */ /* 0x040fe8000000185c */
[----:B------:R-:W-:Y:S04]  /*1c6d0*/  FADD.FTZ R8, R179, R8 ;  /* 0x00000008b3087221 */ /* 0x000fe80000010000 */
        /* <DEDUP_REMOVED lines=29> */
.L_x_1484:
[----:B------:R-:W1:Y:S01]  /*1c8b0*/  SHFL.BFLY PT, R4, R167, 0x2, 0x1f ;  /* 0x0c401f00a7047f89 */ /* 0x000e6200000e0000 */
[----:B------:R-:W-:Y:S01]  /*1c8c0*/  MOV R8, 0x3f800000 ;  /* 0x3f80000000087802 */ /* 0x000fe20000000f00 */
[----:B------:R-:W-:Y:S01]  /*1c8d0*/  BSSY B0, `(.L_x_1489) ;  /* 0x00000bf000007945 */ /* 0x000fe20003800000 */
[----:B------:R-:W-:Y:S01]  /*1c8e0*/  MOV R7, 0x3f800000 ;  /* 0x3f80000000077802 */ /* 0x000fe20000000f00 */
[----:B------:R-:W2:Y:S01]  /*1c8f0*/  SHFL.BFLY PT, R5, R166, 0x2, 0x1f ;  /* 0x0c401f00a6057f89 */ /* 0x000ea200000e0000 */
[----:B------:R-:W-:-:S03]  /*1c900*/  IMAD R161, R161, 0x10, R160 ;  /* 0x00000010a1a17824 */ /* 0x000fc600078e02a0 */
[----:B------:R-:W-:Y:S01]  /*1c910*/  BAR.SYNC.DEFER_BLOCKING 0x0 ;  /* 0x0000000000007b1d */ /* 0x000fe20000010000 */
[----:B-1----:R-:W-:-:S05]  /*1c920*/  FADD.FTZ R3, R4, R167 ;  /* 0x000000a704037221 */ /* 0x002fca0000010000 */
[----:B------:R-:W1:Y:S01]  /*1c930*/  S2R R4, SR_TID.X ;  /* 0x0000000000047919 */ /* 0x000e620000002100 */
[----:B--2---:R-:W-:-:S03]  /*1c940*/  FADD.FTZ R10, R5, R166 ;  /* 0x000000a6050a7221 */ /* 0x004fc60000010000 */
[----:B------:R-:W2:Y:S04]  /*1c950*/  SHFL.BFLY PT, R6, R3, 0x1, 0x1f ;  /* 0x0c201f0003067f89 */ /* 0x000ea800000e0000 */
[----:B------:R-:W3:Y:S01]  /*1c960*/  SHFL.BFLY PT, R5, R10, 0x1, 0x1f ;  /* 0x0c201f000a057f89 */ /* 0x000ee200000e0000 */
[----:B-1----:R-:W-:-:S04]  /*1c970*/  SHF.R.S32.HI R9, RZ, 0x1f, R4 ;  /* 0x0000001fff097819 */ /* 0x002fc80000011404 */
[-C--:B------:R-:W-:Y:S01]  /*1c980*/  LEA.HI R11, R9, R4.reuse, RZ, 0x2 ;  /* 0x00000004090b7211 */ /* 0x080fe200078f10ff */
[----:B--2---:R-:W-:Y:S01]  /*1c990*/  FADD.FTZ R6, R3, R6 ;  /* 0x0000000603067221 */ /* 0x004fe20000010000 */
[-C--:B------:R-:W-:Y:S02]  /*1c9a0*/  LEA.HI R3, R9, R4.reuse, RZ, 0x5 ;  /* 0x0000000409037211 */ /* 0x080fe400078f28ff */
[----:B------:R-:W-:Y:S01]  /*1c9b0*/  LOP3.LUT R15, R11, 0xfffffffc, RZ, 0xc0, !PT ;  /* 0xfffffffc0b0f7812 */ /* 0x000fe200078ec0ff */
[----:B---3--:R-:W-:Y:S01]  /*1c9c0*/  FADD.FTZ R5, R10, R5 ;  /* 0x000000050a057221 */ /* 0x008fe20000010000 */
[----:B------:R-:W-:Y:S02]  /*1c9d0*/  SHF.R.S32.HI R11, RZ, 0x2, R11 ;  /* 0x00000002ff0b7819 */ /* 0x000fe4000001140b */
[----:B------:R-:W-:Y:S02]  /*1c9e0*/  SHF.R.S32.HI R13, RZ, 0x5, R3 ;  /* 0x00000005ff0d7819 */ /* 0x000fe40000011403 */
[----:B------:R-:W-:-:S02]  /*1c9f0*/  IADD3 R10, -R15, R4, RZ ;  /* 0x000000040f0a7210 */ /* 0x000fc40007ffe1ff */
[----:B------:R-:W-:Y:S02]  /*1ca00*/  SHF.R.S32.HI R16, RZ, 0x1f, R11 ;  /* 0x0000001fff107819 */ /* 0x000fe4000001140b */
[----:B------:R-:W-:Y:S02]  /*1ca10*/  LEA R10, R13, R10, 0x8 ;  /* 0x0000000a0d0a7211 */ /* 0x000fe400078e40ff */
[----:B------:R-:W-:Y:S02]  /*1ca20*/  LEA.HI R13, R9, R4, RZ, 0x3 ;  /* 0x00000004090d7211 */ /* 0x000fe400078f18ff */
[----:B------:R-:W-:Y:S02]  /*1ca30*/  LEA.HI R16, R16, R11, RZ, 0x3 ;  /* 0x0000000b10107211 */ /* 0x000fe400078f18ff */
[----:B------:R-:W-:Y:S02]  /*1ca40*/  SHF.R.S32.HI R12, RZ, 0x3, R13 ;  /* 0x00000003ff0c7819 */ /* 0x000fe4000001140d */
[----:B------:R-:W-:-:S02]  /*1ca50*/  LOP3.LUT R16, R16, 0xfffffff8, RZ, 0xc0, !PT ;  /* 0xfffffff810107812 */ /* 0x000fc400078ec0ff */
[----:B------:R-:W-:Y:S02]  /*1ca60*/  LEA.HI R14, R9, R4, RZ, 0x6 ;  /* 0x00000004090e7211 */ /* 0x000fe400078f30ff */
[----:B------:R-:W-:Y:S01]  /*1ca70*/  LEA.HI R15, R13, R12, RZ, 0x1 ;  /* 0x0000000c0d0f7211 */ /* 0x000fe200078f08ff */
[----:B------:R-:W-:Y:S01]  /*1ca80*/  IMAD.IADD R17, R11, 0x1, -R16 ;  /* 0x000000010b117824 */ /* 0x000fe200078e0a10 */
[----:B------:R-:W-:Y:S02]  /*1ca90*/  SHF.L.U32 R14, R14, 0x2, RZ ;  /* 0x000000020e0e7819 */ /* 0x000fe400000006ff */
[----:B------:R-:W-:Y:S02]  /*1caa0*/  LEA.HI R11, R9, R4, RZ, 0x4 ;  /* 0x00000004090b7211 */ /* 0x000fe400078f20ff */
[----:B------:R-:W-:Y:S02]  /*1cab0*/  LOP3.LUT R9, R15, 0xfffffffe, RZ, 0xc0, !PT ;  /* 0xfffffffe0f097812 */ /* 0x000fe400078ec0ff */
[----:B------:R-:W-:-:S02]  /*1cac0*/  LOP3.LUT R19, R13, 0xfffffff8, RZ, 0xc0, !PT ;  /* 0xfffffff80d137812 */ /* 0x000fc400078ec0ff */
[----:B------:R-:W-:Y:S02]  /*1cad0*/  FSETP.NE.FTZ.AND P1, PT, R6, RZ, PT ;  /* 0x000000ff0600720b */ /* 0x000fe40003f35000 */
[----:B------:R-:W-:Y:S02]  /*1cae0*/  LOP3.LUT R15, R14, 0x3fffff00, RZ, 0xc0, !PT ;  /* 0x3fffff000e0f7812 */ /* 0x000fe400078ec0ff */
[----:B------:R-:W-:Y:S02]  /*1caf0*/  LEA.HI R13, R17, R17, RZ, 0x1 ;  /* 0x00000011110d7211 */ /* 0x000fe400078f08ff */
[----:B------:R-:W-:Y:S02]  /*1cb00*/  IADD3 R14, R12, -R9, RZ ;  /* 0x800000090c0e7210 */ /* 0x000fe40007ffe0ff */
[----:B------:R-:W-:Y:S02]  /*1cb10*/  IADD3 R9, -R19, R4, RZ ;  /* 0x0000000413097210 */ /* 0x000fe40007ffe1ff */
[----:B------:R-:W-:-:S02]  /*1cb20*/  LOP3.LUT R18, R13, 0x1fffffe, RZ, 0xc0, !PT ;  /* 0x01fffffe0d127812 */ /* 0x000fc400078ec0ff */
[----:B------:R-:W-:Y:S01]  /*1cb30*/  FSETP.NE.FTZ.AND P0, PT, R5, RZ, PT ;  /* 0x000000ff0500720b */ /* 0x000fe20003f15000 */
[----:B------:R-:W1:Y:S01]  /*1cb40*/  @P1 MUFU.RCP R8, R6 ;  /* 0x0000000600081308 */ /* 0x000e620000001000 */
[----:B------:R-:W-:Y:S02]  /*1cb50*/  LEA.HI R16, R9, R9, RZ, 0x1 ;  /* 0x0000000909107211 */ /* 0x000fe400078f08ff */
[----:B------:R-:W-:Y:S02]  /*1cb60*/  IADD3 R17, R17, -R18, RZ ;  /* 0x8000001211117210 */ /* 0x000fe40007ffe0ff */
[----:B------:R-:W-:Y:S02]  /*1cb70*/  SHF.R.S32.HI R13, RZ, 0x1, R13 ;  /* 0x00000001ff0d7819 */ /* 0x000fe4000001140d */
[----:B------:R-:W-:Y:S01]  /*1cb80*/  SHF.R.S32.HI R18, RZ, 0x1, R16 ;  /* 0x00000001ff127819 */ /* 0x000fe20000011410 */
[----:B------:R-:W-:Y:S01]  /*1cb90*/  @P1 MUFU.LG2 R6, R6 ;  /* 0x0000000600061308 */ /* 0x000fe20000000c00 */
[----:B------:R-:W-:-:S02]  /*1cba0*/  LOP3.LUT R16, R16, 0xfffffffe, RZ, 0xc0, !PT ;  /* 0xfffffffe10107812 */ /* 0x000fc400078ec0ff */
[----:B------:R-:W-:Y:S02]  /*1cbb0*/  LEA R14, R14, R15, 0x5 ;  /* 0x0000000f0e0e7211 */ /* 0x000fe400078e28ff */
[----:B------:R-:W-:Y:S02]  /*1cbc0*/  SHF.R.S32.HI R11, RZ, 0x4, R11 ;  /* 0x00000004ff0b7819 */ /* 0x000fe4000001140b */
[----:B------:R-:W-:Y:S01]  /*1cbd0*/  SHF.L.U32 R15, R13, 0x6, RZ ;  /* 0x000000060d0f7819 */ /* 0x000fe200000006ff */
[----:B------:R-:W2:Y:S01]  /*1cbe0*/  @P0 MUFU.RCP R7, R5 ;  /* 0x0000000500070308 */ /* 0x000ea20000001000 */
[----:B------:R-:W-:Y:S01]  /*1cbf0*/  LEA R10, R17, R10, 0x4 ;  /* 0x0000000a110a7211 */ /* 0x000fe200078e20ff */
[----:B------:R-:W-:Y:S01]  /*1cc00*/  IMAD.IADD R17, R9, 0x1, -R16 ;  /* 0x0000000109117824 */ /* 0x000fe200078e0a10 */
[----:B------:R-:W-:Y:S01]  /*1cc10*/  LOP3.LUT R15, R15, 0xc0, RZ, 0xc0, !PT ;  /* 0x000000c00f0f7812 */ /* 0x000fe200078ec0ff */
[----:B------:R-:W-:Y:S01]  /*1cc20*/  IMAD.SHL.U32 R11, R11, 0x40, RZ ;  /* 0x000000400b0b7824 */ /* 0x000fe200078e00ff */
[----:B------:R-:W-:Y:S01]  /*1cc30*/  LOP3.LUT R16, R13, 0x1, RZ, 0xc0, !PT ;  /* 0x000000010d107812 */ /* 0x000fe200078ec0ff */
[C---:B-1----:R-:W-:Y:S01]  /*1cc40*/  FMUL.FTZ R112, R8.reuse, R112 ;  /* 0x0000007008707220 */ /* 0x042fe20000410000 */
[----:B------:R-:W-:Y:S01]  /*1cc50*/  LEA.HI R15, R15, R15, RZ, 0x1d ;  /* 0x0000000f0f0f7211 */ /* 0x000fe200078fe8ff */
[----:B------:R-:W-:Y:S01]  /*1cc60*/  FMUL.FTZ R113, R8, R113 ;  /* 0x0000007108717220 */ /* 0x000fe20000410000 */
[----:B------:R-:W-:Y:S01]  /*1cc70*/  ISETP.NE.U32.AND P3, PT, R16, 0x1, PT ;  /* 0x000000011000780c */ /* 0x000fe20003f65070 */
[C---:B------:R-:W-:Y:S01]  /*1cc80*/  FMUL.FTZ R68, R8.reuse, R68 ;  /* 0x0000004408447220 */ /* 0x040fe20000410000 */
[----:B------:R-:W-:Y:S01]  /*1cc90*/  LOP3.LUT R11, R11, 0xc0, RZ, 0xc0, !PT ;  /* 0x000000c00b0b7812 */ /* 0x000fe200078ec0ff */
[----:B------:R-:W-:Y:S01]  /*1cca0*/  FMUL.FTZ R69, R8, R69 ;  /* 0x0000004508457220 */ /* 0x000fe20000410000 */
[----:B------:R-:W-:Y:S01]  /*1ccb0*/  SHF.L.U32 R18, R18, 0x3, RZ ;  /* 0x0000000312127819 */ /* 0x000fe200000006ff */
[----:B------:R-:W-:Y:S01]  /*1ccc0*/  FMUL.FTZ R72, R8, R72 ;  /* 0x0000004808487220 */ /* 0x000fe20000410000 */
[----:B------:R-:W-:Y:S01]  /*1ccd0*/  LEA R10, R10, R15, 0x1 ;  /* 0x0000000f0a0a7211 */ /* 0x000fe200078e08ff */
[C---:B------:R-:W-:Y:S01]  /*1cce0*/  FMUL.FTZ R73, R8.reuse, R73 ;  /* 0x0000004908497220 */ /* 0x040fe20000410000 */
[----:B------:R-:W-:Y:S01]  /*1ccf0*/  LOP3.LUT R18, R11, 0x18, R18, 0xf8, !PT ;  /* 0x000000180b127812 */ /* 0x000fe200078ef812 */
[C---:B------:R-:W-:Y:S01]  /*1cd00*/  FMUL.FTZ R76, R8.reuse, R76 ;  /* 0x0000004c084c7220 */ /* 0x040fe20000410000 */
[----:B------:R-:W-:Y:S01]  /*1cd10*/  SHF.R.U32.HI R11, RZ, 0x3, R11 ;  /* 0x00000003ff0b7819 */ /* 0x000fe2000001160b */
[C---:B------:R-:W-:Y:S01]  /*1cd20*/  FMUL.FTZ R77, R8.reuse, R77 ;  /* 0x0000004d084d7220 */ /* 0x040fe20000410000 */
[----:B------:R-:W-:Y:S01]  /*1cd30*/  LOP3.LUT P2, RZ, R13, 0x2, RZ, 0xc0, !PT ;  /* 0x000000020dff7812 */ /* 0x000fe2000784c0ff */
[----:B------:R-:W-:Y:S01]  /*1cd40*/  FMUL.FTZ R80, R8, R80 ;  /* 0x0000005008507220 */ /* 0x000fe20000410000 */
[----:B------:R-:W-:Y:S01]  /*1cd50*/  SHF.L.U32 R13, R10, 0x2, RZ ;  /* 0x000000020a0d7819 */ /* 0x000fe200000006ff */
[C---:B------:R-:W-:Y:S01]  /*1cd60*/  FMUL.FTZ R81, R8.reuse, R81 ;  /* 0x0000005108517220 */ /* 0x040fe20000410000 */
[----:B------:R-:W-:Y:S01]  /*1cd70*/  LEA R14, R17, R14, 0x2 ;  /* 0x0000000e110e7211 */ /* 0x000fe200078e10ff */
[----:B------:R-:W-:Y:S01]  /*1cd80*/  FMUL.FTZ R84, R8, R84 ;  /* 0x0000005408547220 */ /* 0x000fe20000410000 */
[----:B------:R-:W-:Y:S01]  /*1cd90*/  LOP3.LUT R11, R18, R11, RZ, 0x3c, !PT ;  /* 0x0000000b120b7212 */ /* 0x000fe200078e3cff */
[C---:B------:R-:W-:Y:S01]  /*1cda0*/  FMUL.FTZ R85, R8.reuse, R85 ;  /* 0x0000005508557220 */ /* 0x040fe20000410000 */
[C---:B------:R-:W-:Y:S01]  /*1cdb0*/  IADD3 R15, R13.reuse, -0x20, RZ ;  /* 0xffffffe00d0f7810 */ /* 0x040fe20007ffe0ff */
[C---:B------:R-:W-:Y:S01]  /*1cdc0*/  FMUL.FTZ R88, R8.reuse, R88 ;  /* 0x0000005808587220 */ /* 0x040fe20000410000 */
        /* <DEDUP_REMOVED lines=14> */
[C---:B------:R-:W-:Y:S02]  /*1ceb0*/  FMUL.FTZ R101, R8.reuse, R101 ;  /* 0x0000006508657220 */ /* 0x040fe40000410000 */
[C---:B------:R-:W-:Y:S02]  /*1cec0*/  FMUL.FTZ R104, R8.reuse, R104 ;  /* 0x0000006808687220 */ /* 0x040fe40000410000 */
[----:B------:R-:W-:Y:S01]  /*1ced0*/  FMUL.FTZ R105, R8, R105 ;  /* 0x0000006908697220 */ /* 0x000fe20000410000 */
[----:B------:R-:W-:Y:S01]  /*1cee0*/  MOV R8, 0x40 ;  /* 0x0000004000087802 */ /* 0x000fe20000000f00 */
[----:B--2---:R-:W-:-:S02]  /*1cef0*/  FMUL.FTZ R115, R7, R115 ;  /* 0x0000007307737220 */ /* 0x004fc40000410000 */
[C---:B------:R-:W-:Y:S01]  /*1cf00*/  FMUL.FTZ R114, R7.reuse, R114 ;  /* 0x0000007207727220 */ /* 0x040fe20000410000 */
[----:B------:R-:W-:Y:S01]  /*1cf10*/  SEL R8, R8, 0xffffffc0, !P2 ;  /* 0xffffffc008087807 */ /* 0x000fe20005000000 */
[----:B------:R-:W-:Y:S01]  /*1cf20*/  FMUL.FTZ R71, R7, R71 ;  /* 0x0000004707477220 */ /* 0x000fe20000410000 */
[----:B------:R-:W-:Y:S01]  /*1cf30*/  LOP3.LUT P2, RZ, R3, 0x3, RZ, 0xc0, !PT ;  /* 0x0000000303ff7812 */ /* 0x000fe2000784c0ff */
[----:B------:R-:W-:Y:S01]  /*1cf40*/  FMUL.FTZ R70, R7, R70 ;  /* 0x0000004607467220 */ /* 0x000fe20000410000 */
[----:B------:R-:W-:Y:S01]  /*1cf50*/  IADD3 R13, R13, R8, RZ ;  /* 0x000000080d0d7210 */ /* 0x000fe20007ffe0ff */
[C---:B------:R-:W-:Y:S01]  /*1cf60*/  FMUL.FTZ R75, R7.reuse, R75 ;  /* 0x0000004b074b7220 */ /* 0x040fe20000410000 */
[----:B------:R-:W-:Y:S01]  /*1cf70*/  STS.64 [R10.X4+0x400], R114 ;  /* 0x000400720a007388 */ /* 0x000fe20000004a00 */
        /* <DEDUP_REMOVED lines=8> */
[----:B------:R-:W-:Y:S01]  /*1d000*/  STS.64 [R13], R72 ;  /* 0x000000480d007388 */ /* 0x000fe20000000a00 */
[C---:B------:R-:W-:Y:S02]  /*1d010*/  FMUL.FTZ R86, R7.reuse, R86 ;  /* 0x0000005607567220 */ /* 0x040fe40000410000 */
[C---:B------:R-:W-:Y:S01]  /*1d020*/  FMUL.FTZ R91, R7.reuse, R91 ;  /* 0x0000005b075b7220 */ /* 0x040fe20000410000 */
[----:B------:R-:W-:Y:S01]  /*1d030*/  STS.64 [R13+0x400], R74 ;  /* 0x0004004a0d007388 */ /* 0x000fe20000000a00 */
[----:B------:R-:W-:-:S02]  /*1d040*/  FMUL.FTZ R90, R7, R90 ;  /* 0x0000005a075a7220 */ /* 0x000fc40000410000 */
[C---:B------:R-:W-:Y:S02]  /*1d050*/  FMUL.FTZ R95, R7.reuse, R95 ;  /* 0x0000005f075f7220 */ /* 0x040fe40000410000 */
[C---:B------:R-:W-:Y:S02]  /*1d060*/  FMUL.FTZ R94, R7.reuse, R94 ;  /* 0x0000005e075e7220 */ /* 0x040fe40000410000 */
[C---:B------:R-:W-:Y:S02]  /*1d070*/  FMUL.FTZ R111, R7.reuse, R111 ;  /* 0x0000006f076f7220 */ /* 0x040fe40000410000 */
[C---:B------:R-:W-:Y:S02]  /*1d080*/  FMUL.FTZ R110, R7.reuse, R110 ;  /* 0x0000006e076e7220 */ /* 0x040fe40000410000 */
[C---:B------:R-:W-:Y:S02]  /*1d090*/  FMUL.FTZ R99, R7.reuse, R99 ;  /* 0x0000006307637220 */ /* 0x040fe40000410000 */
[----:B------:R-:W-:-:S02]  /*1d0a0*/  FMUL.FTZ R98, R7, R98 ;  /* 0x0000006207627220 */ /* 0x000fc40000410000 */
[C---:B------:R-:W-:Y:S02]  /*1d0b0*/  FMUL.FTZ R103, R7.reuse, R103 ;  /* 0x0000006707677220 */ /* 0x040fe40000410000 */
[C---:B------:R-:W-:Y:S02]  /*1d0c0*/  FMUL.FTZ R102, R7.reuse, R102 ;  /* 0x0000006607667220 */ /* 0x040fe40000410000 */
[C---:B------:R-:W-:Y:S02]  /*1d0d0*/  FMUL.FTZ R107, R7.reuse, R107 ;  /* 0x0000006b076b7220 */ /* 0x040fe40000410000 */
[----:B------:R-:W-:Y:S02]  /*1d0e0*/  FMUL.FTZ R106, R7, R106 ;  /* 0x0000006a076a7220 */ /* 0x000fe40000410000 */
[----:B------:R-:W-:Y:S01]  /*1d0f0*/  IMAD.IADD R7, R14, 0x1, R11 ;  /* 0x000000010e077824 */ /* 0x000fe200078e020b */
[----:B------:R-:W-:Y:S01]  /*1d100*/  IADD3 R14, R8, R15, RZ ;  /* 0x0000000f080e7210 */ /* 0x000fe20007ffe0ff */
[----:B------:R-:W2:Y:S01]  /*1d110*/  S2R R11, SR_CTAID.Z ;  /* 0x00000000000b7919 */ /* 0x000ea20000002700 */
[----:B-1----:R-:W-:-:S03]  /*1d120*/  @P0 FMUL.FTZ R5, R5, 0.69314718246459960938 ;  /* 0x3f31721805050820 */ /* 0x002fc60000410000 */
[----:B------:R-:W-:Y:S04]  /*1d130*/  STS.64 [R14], R76 ;  /* 0x0000004c0e007388 */ /* 0x000fe80000000a00 */
[----:B------:R-:W-:Y:S04]  /*1d140*/  STS.64 [R14+0x400], R78 ;  /* 0x0004004e0e007388 */ /* 0x000fe80000000a00 */
[----:B------:R-:W-:Y:S04]  /*1d150*/  STS.64 [R10.X4+0x2000], R80 ;  /* 0x002000500a007388 */ /* 0x000fe80000004a00 */
[----:B------:R-:W-:Y:S04]  /*1d160*/  STS.64 [R10.X4+0x2400], R82 ;  /* 0x002400520a007388 */ /* 0x000fe80000004a00 */
[----:B------:R-:W-:Y:S04]  /*1d170*/  STS.64 [R15+0x2000], R84 ;  /* 0x002000540f007388 */ /* 0x000fe80000000a00 */
[----:B------:R-:W-:Y:S04]  /*1d180*/  STS.64 [R15+0x2400], R86 ;  /* 0x002400560f007388 */ /* 0x000fe80000000a00 */
[----:B------:R-:W-:Y:S04]  /*1d190*/  STS.64 [R13+0x2000], R88 ;  /* 0x002000580d007388 */ /* 0x000fe80000000a00 */
[----:B------:R-:W-:Y:S04]  /*1d1a0*/  STS.64 [R13+0x2400], R90 ;  /* 0x0024005a0d007388 */ /* 0x000fe80000000a00 */
[----:B------:R-:W1:Y:S04]  /*1d1b0*/  S2R R8, SR_CTAID.Y ;  /* 0x0000000000087919 */ /* 0x000e680000002600 */
[----:B------:R-:W-:Y:S04]  /*1d1c0*/  STS.64 [R14+0x2000], R92 ;  /* 0x0020005c0e007388 */ /* 0x000fe80000000a00 */
[----:B------:R-:W-:Y:S04]  /*1d1d0*/  STS.64 [R14+0x2400], R94 ;  /* 0x0024005e0e007388 */ /* 0x000fe80000000a00 */
[----:B------:R-:W-:Y:S04]  /*1d1e0*/  STS.64 [R10.X4+0x4000], R108 ;  /* 0x0040006c0a007388 */ /* 0x000fe80000004a00 */
[----:B------:R3:W-:Y:S04]  /*1d1f0*/  STS.64 [R10.X4+0x4400], R110 ;  /* 0x0044006e0a007388 */ /* 0x0007e80000004a00 */
[----:B------:R-:W-:Y:S04]  /*1d200*/  STS.64 [R15+0x4000], R96 ;  /* 0x004000600f007388 */ /* 0x000fe80000000a00 */
[----:B------:R-:W-:Y:S01]  /*1d210*/  STS.64 [R15+0x4400], R98 ;  /* 0x004400620f007388 */ /* 0x000fe20000000a00 */
[----:B-1----:R-:W-:-:S03]  /*1d220*/  IMAD R8, R8, c[0x0][0x210], R153 ;  /* 0x0000840008087a24 */ /* 0x002fc600078e0299 */
[----:B------:R-:W-:Y:S04]  /*1d230*/  STS.64 [R13+0x4000], R100 ;  /* 0x004000640d007388 */ /* 0x000fe80000000a00 */
[----:B------:R-:W-:Y:S04]  /*1d240*/  STS.64 [R13+0x4400], R102 ;  /* 0x004400660d007388 */ /* 0x000fe80000000a00 */
[----:B------:R-:W-:Y:S04]  /*1d250*/  STS.64 [R14+0x4000], R104 ;  /* 0x004000680e007388 */ /* 0x000fe80000000a00 */
[----:B------:R1:W-:Y:S04]  /*1d260*/  STS.64 [R14+0x4400], R106 ;  /* 0x0044006a0e007388 */ /* 0x0003e80000000a00 */
[----:B---3--:R-:W3:Y:S04]  /*1d270*/  S2R R10, SR_CTAID.X ;  /* 0x00000000000a7919 */ /* 0x008ee80000002500 */
[----:B------:R-:W-:Y:S01]  /*1d280*/  BAR.SYNC.DEFER_BLOCKING 0x0 ;  /* 0x0000000000007b1d */ /* 0x000fe20000010000 */
[----:B-1----:R-:W-:-:S02]  /*1d290*/  IADD3 R14, -R153, RZ, RZ ;  /* 0x000000ff990e7210 */ /* 0x002fc40007ffe1ff */
[----:B---3--:R-:W-:-:S03]  /*1d2a0*/  SHF.L.U32 R3, R10, 0x6, RZ ;  /* 0x000000060a037819 */ /* 0x008fc600000006ff */
[----:B--2---:R-:W-:Y:S01]  /*1d2b0*/  IMAD R11, R14, c[0x0][0x1c0], R11 ;  /* 0x000070000e0b7a24 */ /* 0x004fe200078e020b */
[----:B------:R-:W-:Y:S01]  /*1d2c0*/  SHF.L.U32 R14, R9, 0x2, RZ ;  /* 0x00000002090e7819 */ /* 0x000fe200000006ff */
[----:B------:R-:W-:Y:S01]  /*1d2d0*/  @P1 FMUL.FTZ R9, R6, 0.69314718246459960938 ;  /* 0x3f31721806091820 */ /* 0x000fe20000410000 */
[----:B------:R-:W1:Y:S01]  /*1d2e0*/  LDS.128 R56, [R7.X4] ;  /* 0x0000000007387984 */ /* 0x000e620000004c00 */
[----:B------:R-:W-:Y:S01]  /*1d2f0*/  IMAD R8, R8, c[0x0][0x1c0], R11 ;  /* 0x0000700008087a24 */ /* 0x000fe200078e020b */
[----:B------:R-:W-:Y:S01]  /*1d300*/  SHF.R.S32.HI R15, RZ, 0x1f, R14 ;  /* 0x0000001fff0f7819 */ /* 0x000fe2000001140e */
[----:B------:R-:W-:Y:S01]  /*1d310*/  @P1 FFMA.FTZ R4, R2, c[0x0][0x238], R9 ;  /* 0x00008e0002041a23 */ /* 0x000fe20000010009 */
[----:B------:R-:W2:Y:S01]  /*1d320*/  LDS.128 R52, [R7.X4+0x800] ;  /* 0x0008000007347984 */ /* 0x000ea20000004c00 */
[----:B------:R-:W-:-:S03]  /*1d330*/  IMAD R8, R8, c[0x0][0x214], R3 ;  /* 0x0000850008087a24 */ /* 0x000fc600078e0203 */
[----:B------:R-:W3:Y:S04]  /*1d340*/  LDS.128 R48, [R7.X4+0x1000] ;  /* 0x0010000007307984 */ /* 0x000ee80000004c00 */
[----:B------:R-:W4:Y:S04]  /*1d350*/  LDS.128 R44, [R7.X4+0x1800] ;  /* 0x00180000072c7984 */ /* 0x000f280000004c00 */
        /* <DEDUP_REMOVED lines=8> */
[----:B-----5:R-:W-:Y:S01]  /*1d3e0*/  MOV R7, 0xff800000 ;  /* 0xff80000000077802 */ /* 0x020fe20000000f00 */
[----:B------:R-:W-:Y:S01]  /*1d3f0*/  @P0 FFMA.FTZ R7, R0, c[0x0][0x238], R5 ;  /* 0x00008e0000070a23 */ /* 0x000fe20000010005 */
[----:B------:R-:W-:Y:S05]  /*1d400*/  @P2 BRA `(.L_x_1490) ;  /* 0x000000b000002947 */ /* 0x000fea0003800000 */
[----:B--234-:R-:W-:Y:S01]  /*1d410*/  IMAD R0, R10, -0x40, R151 ;  /* 0xffffffc00a007824 */ /* 0x01cfe200078e0297 */
[----:B------:R-:W-:-:S02]  /*1d420*/  IADD3 R5, R161, 0x8, RZ ;  /* 0x00000008a1057810 */ /* 0x000fc40007ffe0ff */
        /* <DEDUP_REMOVED lines=9> */
.L_x_1490:
[----:B--234-:R-:W-:Y:S05]  /*1d4c0*/  BSYNC B0 ;  /* 0x0000000000007941 */ /* 0x01cfea0003800000 */
.L_x_1489:
[----:B------:R-:W-:Y:S01]  /*1d4d0*/  IMAD R151, R10, -0x40, R151 ;  /* 0xffffffc00a977824 */ /* 0x000fe200078e0297 */
[----:B------:R-:W-:Y:S01]  /*1d4e0*/  BSSY B0, `(.L_x_1491) ;  /* 0x0000012000007945 */ /* 0x000fe20003800000 */
[----:B------:R-:W-:-:S03]  /*1d4f0*/  IMAD.WIDE R2, R12, 0x60, R14 ;  /* 0x000000600c027825 */ /* 0x000fc600078e020e */
[----:B------:R-:W-:Y:S01]  /*1d500*/  ISETP.GE.AND P1, PT, R12, R151, PT ;  /* 0x000000970c00720c */ /* 0x000fe20003f26270 */
[----:B------:R-:W-:-:S05]  /*1d510*/  IMAD R8, R8, c[0x0][0x22c], RZ ;  /* 0x00008b0008087a24 */ /* 0x000fca00078e02ff */
[----:B------:R-:W-:Y:S02]  /*1d520*/  IADD3 R0, P0, R8, R2, RZ ;  /* 0x0000000208007210 */ /* 0x000fe40007f1e0ff */
[----:B------:R-:W-:Y:S02]  /*1d530*/  IADD3 R2, R14, 0x20, RZ ;  /* 0x000000200e027810 */ /* 0x000fe40007ffe0ff */
        /* <DEDUP_REMOVED lines=12> */
.L_x_1492:
[----:B------:R-:W-:Y:S05]  /*1d600*/  BSYNC B0 ;  /* 0x0000000000007941 */ /* 0x000fea0003800000 */
.L_x_1491:
        /* <DEDUP_REMOVED lines=10> */
.L_x_1494:
[----:B------:R-:W-:Y:S05]  /*1d6b0*/  BSYNC B0 ;  /* 0x0000000000007941 */ /* 0x000fea0003800000 */
.L_x_1493:
        /* <DEDUP_REMOVED lines=10> */
.L_x_1496:
[----:B------:R-:W-:Y:S05]  /*1d760*/  BSYNC B0 ;  /* 0x0000000000007941 */ /* 0x000fea0003800000 */
.L_x_1495:
        /* <DEDUP_REMOVED lines=11> */
.L_x_1497:
        /* <DEDUP_REMOVED lines=14> */
.L_x_6112:


//--------------------- .text._ZN5flash24flash_fwd_splitkv_kernelI23Flash_fwd_kernel_traitsILi96ELi64ELi128ELi4ELb0ELb0EN7cutlass6half_tE19Flash_kernel_traitsILi96ELi64ELi128ELi4ES3_EELb1ELb0ELb0ELb0ELb0ELb1ELb1ELb1EEEvNS_16Flash_fwd_paramsE --------------------------
	.section	.text._ZN5flash24flash_fwd_splitkv_kernelI23Flash_fwd_kernel_traitsILi96ELi64ELi128ELi4ELb0ELb0EN7cutlass6half_tE19Flash_kernel_traitsILi96ELi64ELi128ELi4ES3_EELb1ELb0ELb0ELb0ELb0ELb1ELb1ELb1EEEvNS_16Flash_fwd_paramsE,"ax",@progbits
	.sectioninfo	@"SHI_REGISTERS=224"
	.align	128
        .global         _ZN5flash24flash_fwd_splitkv_kernelI23Flash_fwd_kernel_traitsILi96ELi64ELi128ELi4ELb0ELb0EN7cutlass6half_tE19Flash_kernel_traitsILi96ELi64ELi128ELi4ES3_EELb1ELb0ELb0ELb0ELb0ELb1ELb1ELb1EEEvNS_16Flash_fwd_paramsE
        .type           _ZN5flash24flash_fwd_splitkv_kernelI23Flash_fwd_kernel_traitsILi96ELi64ELi128ELi4ELb0ELb0EN7cutlass6half_tE19Flash_kernel_traitsILi96ELi64ELi128ELi4ES3_EELb1ELb0ELb0ELb0ELb0ELb1ELb1ELb1EEEvNS_16Flash_fwd_paramsE,@function
        .size           _ZN5flash24flash_fwd_splitkv_kernelI23Flash_fwd_kernel_traitsILi96ELi64ELi128ELi4ELb0ELb0EN7cutlass6half_tE19Flash_kernel_traitsILi96ELi64ELi128ELi4ES3_EELb1ELb0ELb0ELb0ELb0ELb1ELb1ELb1EEEvNS_16Flash_fwd_paramsE,(.L_x_6113 - _ZN5flash24flash_fwd_splitkv_kernelI23Flash_fwd_kernel_traitsILi96ELi64ELi128ELi4ELb0ELb0EN7cutlass6half_tE19Flash_kernel_traitsILi96ELi64ELi128ELi4ES3_EELb1ELb0ELb0ELb0ELb0ELb1ELb1ELb1EEEvNS_16Flash_fwd_paramsE)
        .other          _ZN5flash24flash_fwd_splitkv_kernelI23Flash_fwd_kernel_traitsILi96ELi64ELi128ELi4ELb0ELb0EN7cutlass6half_tE19Flash_kernel_traitsILi96ELi64ELi128ELi4ES3_EELb1ELb0ELb0ELb0ELb0ELb1ELb1ELb1EEEvNS_16Flash_fwd_paramsE,@"STO_CUDA_ENTRY STV_DEFAULT"
_ZN5flash24flash_fwd_splitkv_kernelI23Flash_fwd_kernel_traitsILi96ELi64ELi128ELi4ELb0ELb0EN7cutlass6half_tE19Flash_kernel_traitsILi96ELi64ELi128ELi4ES3_EELb1ELb0ELb0ELb0ELb0ELb1ELb1ELb1EEEvNS_16Flash_fwd_paramsE:
.text._ZN5flash24flash_fwd_splitkv_kernelI23Flash_fwd_kernel_traitsILi96ELi64ELi128ELi4ELb0ELb0EN7cutlass6half_tE19Flash_kernel_traitsILi96ELi64ELi128ELi4ES3_EELb1ELb0ELb0ELb0ELb0ELb1ELb1ELb1EEEvNS_16Flash_fwd_paramsE:
        /* <DEDUP_REMOVED lines=53> */
.L_x_1498:
[----:B-1-34-:R-:W-:Y:S02]  /*0350*/  MOV R71, c[0x0][0x218] ;  /* 0x0000860000477a02 */ /* 0x01afe40000000f00 */
.L_x_1499:
        /* <DEDUP_REMOVED lines=88> */
.L_x_1502:
[----:B------:R-:W-:Y:S05]  /*08e0*/  BSYNC B0 ;  /* 0x0000000000007941 */ /* 0x000fea0003800000 */
.L_x_1501:
        /* <DEDUP_REMOVED lines=10> */
.L_x_1504:
[----:B------:R-:W-:Y:S05]  /*0990*/  BSYNC B0 ;  /* 0x0000000000007941 */ /* 0x000fea0003800000 */
.L_x_1503:
        /* <DEDUP_REMOVED lines=10> */
.L_x_1506:
[----:B------:R-:W-:Y:S05]  /*0a40*/  BSYNC B0 ;  /* 0x0000000000007941 */ /* 0x000fea0003800000 */
.L_x_1505:
        /* <DEDUP_REMOVED lines=10> */
.L_x_1508:
[----:B------:R-:W-:Y:S05]  /*0af0*/  BSYNC B0 ;  /* 0x0000000000007941 */ /* 0x000fea0003800000 */
.L_x_1507:
        /* <DEDUP_REMOVED lines=20> */
.L_x_1500:
        /* <DEDUP_REMOVED lines=95> */
.L_x_1509:
        /* <DEDUP_REMOVED lines=17> */
.L_x_1511:
        /* <DEDUP_REMOVED lines=53> */
.L_x_1510:
        /* <DEDUP_REMOVED lines=264> */
.L_x_1605:
        /* <DEDUP_REMOVED lines=18> */
.L_x_1514:
[----:B------:R-:W-:Y:S05]  /*2830*/  BSYNC B0 ;  /* 0x0000000000007941 */ /* 0x000fea0003800000 */
.L_x_1513:
        /* <DEDUP_REMOVED lines=18> */
.L_x_1516:
[----:B------:R-:W-:Y:S05]  /*2960*/  BSYNC B0 ;  /* 0x0000000000007941 */ /* 0x000fea0003800000 */
.L_x_1515:
        /* <DEDUP_REMOVED lines=21> */
.L_x_1518:
[----:B------:R-:W-:Y:S05]  /*2ac0*/  BSYNC B0 ;  /* 0x0000000000007941 */ /* 0x000fea0003800000 */
.L_x_1517:
        /* <DEDUP_REMOVED lines=21> */
.L_x_1520:
[----:B------:R-:W-:Y:S05]  /*2c20*/  BSYNC B0 ;  /* 0x0000000000007941 */ /* 0x000fea0003800000 */
.L_x_1519:
        /* <DEDUP_REMOVED lines=66> */
.L_x_1526:
[----:B------:R-:W-:Y:S05]  /*3050*/  BSYNC B0 ;  /* 0x0000000000007941 */ /* 0x000fea0003800000 */
.L_x_1525:
        /* <DEDUP_REMOVED lines=54> */
.L_x_1528:
[----:B------:R-:W-:Y:S05]  /*33c0*/  BSYNC B0 ;  /* 0x0000000000007941 */ /* 0x000fea0003800000 */
.L_x_1527:
        /* <DEDUP_REMOVED lines=53> */
.L_x_1524:
[----:B------:R-:W-:Y:S05]  /*3720*/  BSYNC B1 ;  /* 0x0000000000017941 */ /* 0x000fea0003800000 */
.L_x_1523:
        /* <DEDUP_REMOVED lines=65> */
.L_x_1532:
[----:B------:R-:W-:Y:S05]  /*3b40*/  BSYNC B0 ;  /* 0x0000000000007941 */ /* 0x000fea0003800000 */
.L_x_1531:
        /* <DEDUP_REMOVED lines=57> */
.L_x_1534:
[----:B------:R-:W-:Y:S05]  /*3ee0*/  BSYNC B0 ;  /* 0x0000000000007941 */ /* 0x000fea0003800000 */
.L_x_1533:
        /* <DEDUP_REMOVED lines=56> */
.L_x_1530:
[----:B------:R-:W-:Y:S05]  /*4270*/  BSYNC B1 ;  /* 0x0000000000017941 */ /* 0x000fea0003800000 */
.L_x_1529:
        /* <DEDUP_REMOVED lines=64> */
.L_x_1538:
[----:B------:R-:W-:Y:S05]  /*4680*/  BSYNC B0 ;  /* 0x0000000000007941 */ /* 0x000fea0003800000 */
.L_x_1537:
        /* <DEDUP_REMOVED lines=57> */
.L_x_1540:
[----:B------:R-:W-:Y:S05]  /*4a20*/  BSYNC B0 ;  /* 0x0000000000007941 */ /* 0x000fea0003800000 */
.L_x_1539:
        /* <DEDUP_REMOVED lines=56> */
.L_x_1536:
[----:B------:R-:W-:Y:S05]  /*4db0*/  BSYNC B1 ;  /* 0x0000000000017941 */ /* 0x000fea0003800000 */
.L_x_1535:
        /* <DEDUP_REMOVED lines=70> */
.L_x_1544:
[----:B------:R-:W-:Y:S05]  /*5220*/  BSYNC B0 ;  /* 0x0000000000007941 */ /* 0x000fea0003800000 */
.L_x_1543:
        /* <DEDUP_REMOVED lines=57> */
.L_x_1546:
[----:B------:R-:W-:Y:S05]  /*55c0*/  BSYNC B0 ;  /* 0x0000000000007941 */ /* 0x000fea0003800000 */
.L_x_1545:
        /* <DEDUP_REMOVED lines=56> */
.L_x_1542:
[----:B------:R-:W-:Y:S05]  /*5950*/  BSYNC B1 ;  /* 0x0000000000017941 */ /* 0x000fea0003800000 */
.L_x_1541:
        /* <DEDUP_REMOVED lines=8> */
.L_x_1522:
        /* <DEDUP_REMOVED lines=95> */
.L_x_1553:
[----:B------:R-:W-:Y:S05]  /*5fd0*/  BSYNC B0 ;  /* 0x0000000000007941 */ /* 0x000fea0003800000 */
.L_x_1552:
[----:B------:R-:W-:Y:S05]  /*5fe0*/  MOV R109, R107 ;  /* 0x0000006b006d7202 */ /* 0x000fea0000000f00 */
[----:B-----5:R2:W-:Y:S02]  /*5ff0*/  STG.E.128 [R108.64], R48 ;  /* 0x000000306c007986 */ /* 0x0205e4000c101d06 */
.L_x_1551:
[----:B------:R-:W-:Y:S05]  /*6000*/  BSYNC B1 ;  /* 0x0000000000017941 */ /* 0x000fea0003800000 */
.L_x_1550:
        /* <DEDUP_REMOVED lines=95> */
.L_x_1557:
[----:B------:R-:W-:Y:S05]  /*6600*/  BSYNC B0 ;  /* 0x0000000000007941 */ /* 0x000fea0003800000 */
.L_x_1556:
[----:B------:R-:W-:Y:S05]  /*6610*/  MOV R109, R107 ;  /* 0x0000006b006d7202 */ /* 0x000fea0000000f00 */
[----:B-----5:R3:W-:Y:S02]  /*6620*/  STG.E.128 [R108.64+0x40], R48 ;  /* 0x000040306c007986 */ /* 0x0207e4000c101d06 */
.L_x_1555:
[----:B------:R-:W-:Y:S05]  /*6630*/  BSYNC B1 ;  /* 0x0000000000017941 */ /* 0x000fea0003800000 */
.L_x_1554:
        /* <DEDUP_REMOVED lines=94> */
.L_x_1559:
[----:B------:R-:W-:Y:S05]  /*6c20*/  BSYNC B0 ;  /* 0x0000000000007941 */ /* 0x000fea0003800000 */
.L_x_1558:
[----:B------:R-:W-:Y:S05]  /*6c30*/  MOV R109, R107 ;  /* 0x0000006b006d7202 */ /* 0x000fea0000000f00 */
[----:B-----5:R3:W-:Y:S02]  /*6c40*/  STG.E.128 [R108.64+0x80], R48 ;  /* 0x000080306c007986 */ /* 0x0207e4000c101d06 */
.L_x_1549:
[----:B------:R-:W-:Y:S05]  /*6c50*/  BSYNC B2 ;  /* 0x0000000000027941 */ /* 0x000fea0003800000 */
.L_x_1548:
        /* <DEDUP_REMOVED lines=102> */
.L_x_1565:
[----:B------:R-:W-:Y:S05]  /*72c0*/  BSYNC B0 ;  /* 0x0000000000007941 */ /* 0x000fea0003800000 */
.L_x_1564:
[C---:B------:R-:W-:Y:S04]  /*72d0*/  LEA R2, P0, R148.reuse, R108, 0x1 ;  /* 0x0000006c94027211 */ /* 0x040fe800078008ff */
[----:B------:R-:W-:Y:S05]  /*72e0*/  LEA.HI.X R3, R148, R107, R147, 0x1, P0 ;  /* 0x0000006b94037211 */ /* 0x000fea00000f0c93 */
[----:B-----5:R1:W-:Y:S04]  /*72f0*/  STG.E.128 [R2.64], R36 ;  /* 0x0000002402007986 */ /* 0x0203e8000c101d06 */
.L_x_1563:
[----:B------:R-:W-:Y:S05]  /*7300*/  BSYNC B1 ;  /* 0x0000000000017941 */ /* 0x000fea0003800000 */
.L_x_1562:
        /* <DEDUP_REMOVED lines=100> */
.L_x_1569:
[----:B------:R-:W-:Y:S05]  /*7950*/  BSYNC B0 ;  /* 0x0000000000007941 */ /* 0x000fea0003800000 */
.L_x_1568:
[C---:B------:R-:W-:Y:S04]  /*7960*/  LEA R2, P0, R81.reuse, R108, 0x1 ;  /* 0x0000006c51027211 */ /* 0x040fe800078008ff */
[----:B------:R-:W-:Y:S05]  /*7970*/  LEA.HI.X R3, R81, R107, R80, 0x1, P0 ;  /* 0x0000006b51037211 */ /* 0x000fea00000f0c50 */
[----:B-----5:R4:W-:Y:S04]  /*7980*/  STG.E.128 [R2.64], R36 ;  /* 0x0000002402007986 */ /* 0x0209e8000c101d06 */
.L_x_1567:
[----:B------:R-:W-:Y:S05]  /*7990*/  BSYNC B1 ;  /* 0x0000000000017941 */ /* 0x000fea0003800000 */
.L_x_1566:
        /* <DEDUP_REMOVED lines=99> */
.L_x_1571:
[----:B------:R-:W-:Y:S05]  /*7fd0*/  BSYNC B0 ;  /* 0x0000000000007941 */ /* 0x000fea0003800000 */
.L_x_1570:
[C---:B------:R-:W-:Y:S04]  /*7fe0*/  LEA R2, P0, R89.reuse, R108, 0x1 ;  /* 0x0000006c59027211 */ /* 0x040fe800078008ff */
[----:B------:R-:W-:Y:S05]  /*7ff0*/  LEA.HI.X R3, R89, R107, R88, 0x1, P0 ;  /* 0x0000006b59037211 */ /* 0x000fea00000f0c58 */
[----:B-----5:R4:W-:Y:S04]  /*8000*/  STG.E.128 [R2.64], R36 ;  /* 0x0000002402007986 */ /* 0x0209e8000c101d06 */
.L_x_1561:
[----:B------:R-:W-:Y:S05]  /*8010*/  BSYNC B2 ;  /* 0x0000000000027941 */ /* 0x000fea0003800000 */
.L_x_1560:
        /* <DEDUP_REMOVED lines=102> */
.L_x_1577:
[----:B------:R-:W-:Y:S05]  /*8680*/  BSYNC B0 ;  /* 0x0000000000007941 */ /* 0x000fea0003800000 */
.L_x_1576:
[C---:B------:R-:W-:Y:S04]  /*8690*/  LEA R2, P0, R172.reuse, R108, 0x1 ;  /* 0x0000006cac027211 */ /* 0x040fe800078008ff */
[----:B------:R-:W-:Y:S05]  /*86a0*/  LEA.HI.X R3, R172, R107, R74, 0x1, P0 ;  /* 0x0000006bac037211 */ /* 0x000fea00000f0c4a */
[----:B-----5:R4:W-:Y:S04]  /*86b0*/  STG.E.128 [R2.64], R36 ;  /* 0x0000002402007986 */ /* 0x0209e8000c101d06 */
.L_x_1575:
[----:B------:R-:W-:Y:S05]  /*86c0*/  BSYNC B1 ;  /* 0x0000000000017941 */ /* 0x000fea0003800000 */
.L_x_1574:
        /* <DEDUP_REMOVED lines=100> */
.L_x_1581:
[----:B------:R-:W-:Y:S05]  /*8d10*/  BSYNC B0 ;  /* 0x0000000000007941 */ /* 0x000fea0003800000 */
.L_x_1580:
[C---:B------:R-:W-:Y:S04]  /*8d20*/  LEA R2, P0, R83.reuse, R108, 0x1 ;  /* 0x0000006c53027211 */ /* 0x040fe800078008ff */
[----:B------:R-:W-:Y:S05]  /*8d30*/  LEA.HI.X R3, R83, R107, R82, 0x1, P0 ;  /* 0x0000006b53037211 */ /* 0x000fea00000f0c52 */
[----:B-----5:R4:W-:Y:S04]  /*8d40*/  STG.E.128 [R2.64], R36 ;  /* 0x0000002402007986 */ /* 0x0209e8000c101d06 */
.L_x_1579:
[----:B------:R-:W-:Y:S05]  /*8d50*/  BSYNC B1 ;  /* 0x0000000000017941 */ /* 0x000fea0003800000 */
.L_x_1578:
        /* <DEDUP_REMOVED lines=99> */
.L_x_1583:
[----:B------:R-:W-:Y:S05]  /*9390*/  BSYNC B0 ;  /* 0x0000000000007941 */ /* 0x000fea0003800000 */
.L_x_1582:
[C---:B------:R-:W-:Y:S04]  /*93a0*/  LEA R2, P0, R91.reuse, R108, 0x1 ;  /* 0x0000006c5b027211 */ /* 0x040fe800078008ff */
[----:B------:R-:W-:Y:S05]  /*93b0*/  LEA.HI.X R3, R91, R107, R90, 0x1, P0 ;  /* 0x0000006b5b037211 */ /* 0x000fea00000f0c5a */
[----:B-----5:R4:W-:Y:S04]  /*93c0*/  STG.E.128 [R2.64], R36 ;  /* 0x0000002402007986 */ /* 0x0209e8000c101d06 */
.L_x_1573:
[----:B------:R-:W-:Y:S05]  /*93d0*/  BSYNC B2 ;  /* 0x0000000000027941 */ /* 0x000fea0003800000 */
.L_x_1572:
        /* <DEDUP_REMOVED lines=106> */
.L_x_1589:
[----:B------:R-:W-:Y:S05]  /*9a80*/  BSYNC B0 ;  /* 0x0000000000007941 */ /* 0x000fea0003800000 */
.L_x_1588:
[C---:B------:R-:W-:Y:S01]  /*9a90*/  IMAD R0, R179.reuse, c[0x0][0x19c], RZ ;  /* 0x00006700b3007a24 */ /* 0x040fe200078e02ff */
[----:B--23--:R-:W-:Y:S05]  /*9aa0*/  MOV R109, R107 ;  /* 0x0000006b006d7202 */ /* 0x00cfea0000000f00 */
[----:B------:R-:W-:Y:S05]  /*9ab0*/  IMAD.WIDE.U32 R2, R179, c[0x0][0x198], R108 ;  /* 0x00006600b3027a25 */ /* 0x000fea00078e006c */
[----:B------:R-:W-:Y:S05]  /*9ac0*/  IADD3 R3, R3, R0, RZ ;  /* 0x0000000003037210 */ /* 0x000fea0007ffe0ff */
[----:B-----5:R2:W-:Y:S02]  /*9ad0*/  STG.E.128 [R2.64], R36 ;  /* 0x0000002402007986 */ /* 0x0205e4000c101d06 */
.L_x_1587:
[----:B------:R-:W-:Y:S05]  /*9ae0*/  BSYNC B1 ;  /* 0x0000000000017941 */ /* 0x000fea0003800000 */
.L_x_1586:
        /* <DEDUP_REMOVED lines=100> */
.L_x_1593:
[----:B------:R-:W-:Y:S05]  /*a130*/  BSYNC B0 ;  /* 0x0000000000007941 */ /* 0x000fea0003800000 */
.L_x_1592:
[C---:B------:R-:W-:Y:S04]  /*a140*/  LEA R2, P0, R95.reuse, R108, 0x1 ;  /* 0x0000006c5f027211 */ /* 0x040fe800078008ff */
[----:B------:R-:W-:Y:S05]  /*a150*/  LEA.HI.X R3, R95, R107, R94, 0x1, P0 ;  /* 0x0000006b5f037211 */ /* 0x000fea00000f0c5e */
[----:B-----5:R2:W-:Y:S04]  /*a160*/  STG.E.128 [R2.64], R36 ;  /* 0x0000002402007986 */ /* 0x0205e8000c101d06 */
.L_x_1591:
[----:B------:R-:W-:Y:S05]  /*a170*/  BSYNC B1 ;  /* 0x0000000000017941 */ /* 0x000fea0003800000 */
.L_x_1590:
        /* <DEDUP_REMOVED lines=99> */
.L_x_1595:
[----:B------:R-:W-:Y:S05]  /*a7b0*/  BSYNC B0 ;  /* 0x0000000000007941 */ /* 0x000fea0003800000 */
.L_x_1594:
[C---:B------:R-:W-:Y:S04]  /*a7c0*/  LEA R2, P0, R99.reuse, R108, 0x1 ;  /* 0x0000006c63027211 */ /* 0x040fe800078008ff */
[----:B------:R-:W-:Y:S05]  /*a7d0*/  LEA.HI.X R3, R99, R107, R98, 0x1, P0 ;  /* 0x0000006b63037211 */ /* 0x000fea00000f0c62 */
[----:B-----5:R2:W-:Y:S04]  /*a7e0*/  STG.E.128 [R2.64], R36 ;  /* 0x0000002402007986 */ /* 0x0205e8000c101d06 */
.L_x_1585:
[----:B------:R-:W-:Y:S05]  /*a7f0*/  BSYNC B2 ;  /* 0x0000000000027941 */ /* 0x000fea0003800000 */
.L_x_1584:
        /* <DEDUP_REMOVED lines=8> */
.L_x_1521:
        /* <DEDUP_REMOVED lines=17> */
.L_x_1597:
[----:B------:R-:W-:Y:S05]  /*a990*/  BSYNC B0 ;  /* 0x0000000000007941 */ /* 0x000fea0003800000 */
.L_x_1596:
        /* <DEDUP_REMOVED lines=24> */
.L_x_1599:
[----:B------:R-:W-:Y:S05]  /*ab20*/  BSYNC B0 ;  /* 0x0000000000007941 */ /* 0x000fea0003800000 */
.L_x_1598:
        /* <DEDUP_REMOVED lines=23> */
.L_x_1601:
[----:B------:R-:W-:Y:S05]  /*aca0*/  BSYNC B0 ;  /* 0x0000000000007941 */ /* 0x000fea0003800000 */
.L_x_1600:
        /* <DEDUP_REMOVED lines=30> */
.L_x_1602:
[----:B------:R-:W-:Y:S05]  /*ae90*/  BSYNC B0 ;  /* 0x0000000000007941 */ /* 0x000fea0003800000 */
.L_x_1547:
        /* <DEDUP_REMOVED lines=81> */
.L_x_1603:
        /* <DEDUP_REMOVED lines=9> */
.L_x_1604:
[----:B------:R-:W-:Y:S04]  /*b440*/  IADD3 R9, R9, -0x1, RZ ;  /* 0xffffffff09097810 */ /* 0x000fe80007ffe0ff */
[----:B------:R-:W-:Y:S11]  /*b450*/  ISETP.GT.AND P0, PT, R9, R68, PT ;  /* 0x000000440900720c */ /* 0x000ff60003f04270 */
[----:B------:R-:W-:Y:S02]  /*b460*/  @!UPT UIADD3 URZ, URZ, URZ, URZ ;  /* 0x0000003f3f3ff290 */ /* 0x000fe4000fffe03f */
[----:B------:R-:W-:-:S05]  /*b470*/  @P0 BRA `(.L_x_1605) ;  /* 0xffff729000000947 */ /* 0x000fca000383ffff */
.L_x_1512:
        /* <DEDUP_REMOVED lines=89> */
.L_x_1614:
[----:B------:R-:W-:Y:S05]  /*ba10*/  BSYNC B0 ;  /* 0x0000000000007941 */ /* 0x000fea0003800000 */
.L_x_1613:
[----:B-----5:R4:W-:Y:S04]  /*ba20*/  STS.64 [R170], R12 ;  /* 0x0000000caa007388 */ /* 0x0209e80000000a00 */
[----:B------:R4:W-:Y:S02]  /*ba30*/  STS.64 [R170+0x8], R14 ;  /* 0x0000080eaa007388 */ /* 0x0009e40000000a00 */
.L_x_1612:
[----:B------:R-:W-:Y:S05]  /*ba40*/  BSYNC B1 ;  /* 0x0000000000017941 */ /* 0x000fea0003800000 */
.L_x_1611:
        /* <DEDUP_REMOVED lines=46> */
.L_x_1618:
[----:B------:R-:W-:Y:S05]  /*bd30*/  BSYNC B0 ;  /* 0x0000000000007941 */ /* 0x000fea0003800000 */
.L_x_1617:
[----:B-----5:R1:W-:Y:S02]  /*bd40*/  STS.128 [R170+0x1000], R12 ;  /* 0x0010000caa007388 */ /* 0x0203e40000000c00 */
.L_x_1616:
[----:B------:R-:W-:Y:S05]  /*bd50*/  BSYNC B1 ;  /* 0x0000000000017941 */ /* 0x000fea0003800000 */
.L_x_1615:
        /* <DEDUP_REMOVED lines=46> */
.L_x_1620:
[----:B------:R-:W-:Y:S05]  /*c040*/  BSYNC B0 ;  /* 0x0000000000007941 */ /* 0x000fea0003800000 */
.L_x_1619:
[----:B-----5:R2:W-:Y:S02]  /*c050*/  STS.128 [R170+0x2000], R24 ;  /* 0x00200018aa007388 */ /* 0x0205e40000000c00 */
.L_x_1610:
[----:B------:R-:W-:Y:S05]  /*c060*/  BSYNC B2 ;  /* 0x0000000000027941 */ /* 0x000fea0003800000 */
.L_x_1609:
        /* <DEDUP_REMOVED lines=61> */
.L_x_1625:
[----:B------:R-:W-:Y:S05]  /*c440*/  BSYNC B0 ;  /* 0x0000000000007941 */ /* 0x000fea0003800000 */
.L_x_1624:
[----:B-----5:R4:W-:Y:S02]  /*c450*/  STS.128 [R170+0x800], R12 ;  /* 0x0008000caa007388 */ /* 0x0209e40000000c00 */
.L_x_1623:
[----:B------:R-:W-:Y:S05]  /*c460*/  BSYNC B1 ;  /* 0x0000000000017941 */ /* 0x000fea0003800000 */
.L_x_1622:
        /* <DEDUP_REMOVED lines=46> */
.L_x_1629:
[----:B------:R-:W-:Y:S05]  /*c750*/  BSYNC B0 ;  /* 0x0000000000007941 */ /* 0x000fea0003800000 */
.L_x_1628:
[----:B-----5:R4:W-:Y:S02]  /*c760*/  STS.128 [R170+0x1800], R12 ;  /* 0x0018000caa007388 */ /* 0x0209e40000000c00 */
.L_x_1627:
[----:B------:R-:W-:Y:S05]  /*c770*/  BSYNC B1 ;  /* 0x0000000000017941 */ /* 0x000fea0003800000 */
.L_x_1626:
        /* <DEDUP_REMOVED lines=46> */
.L_x_1631:
[----:B------:R-:W-:Y:S05]  /*ca60*/  BSYNC B0 ;  /* 0x0000000000007941 */ /* 0x000fea0003800000 */
.L_x_1630:
[----:B-----5:R4:W-:Y:S01]  /*ca70*/  STS.128 [R170+0x2800], R12 ;  /* 0x0028000caa007388 */ /* 0x0209e20000000c00 */
[----:B------:R-:W-:Y:S05]  /*ca80*/  BRA `(.L_x_1621) ;  /* 0x0000273000007947 */ /* 0x000fea0003800000 */
.L_x_1608:
        /* <DEDUP_REMOVED lines=94> */
.L_x_1637:
[----:B------:R-:W-:Y:S05]  /*d070*/  BSYNC B0 ;  /* 0x0000000000007941 */ /* 0x000fea0003800000 */
.L_x_1636:
[----:B-----5:R4:W-:Y:S04]  /*d080*/  STS.64 [R170], R20 ;  /* 0x00000014aa007388 */ /* 0x0209e80000000a00 */
[----:B------:R4:W-:Y:S02]  /*d090*/  STS.64 [R170+0x8], R22 ;  /* 0x00000816aa007388 */ /* 0x0009e40000000a00 */
.L_x_1635:
[----:B------:R-:W-:Y:S05]  /*d0a0*/  BSYNC B1 ;  /* 0x0000000000017941 */ /* 0x000fea0003800000 */
.L_x_1634:
        /* <DEDUP_REMOVED lines=89> */
.L_x_1641:
[----:B------:R-:W-:Y:S05]  /*d640*/  BSYNC B0 ;  /* 0x0000000000007941 */ /* 0x000fea0003800000 */
.L_x_1640:
[----:B-----5:R1:W-:Y:S02]  /*d650*/  STS.128 [R170+0x1000], R20 ;  /* 0x00100014aa007388 */ /* 0x0203e40000000c00 */
.L_x_1639:
[----:B------:R-:W-:Y:S05]  /*d660*/  BSYNC B1 ;  /* 0x0000000000017941 */ /* 0x000fea0003800000 */
.L_x_1638:
        /* <DEDUP_REMOVED lines=89> */
.L_x_1643:
[----:B------:R-:W-:Y:S05]  /*dc00*/  BSYNC B0 ;  /* 0x0000000000007941 */ /* 0x000fea0003800000 */
.L_x_1642:
[----:B-----5:R4:W-:Y:S02]  /*dc10*/  STS.128 [R170+0x2000], R20 ;  /* 0x00200014aa007388 */ /* 0x0209e40000000c00 */
.L_x_1633:
[----:B------:R-:W-:Y:S05]  /*dc20*/  BSYNC B2 ;  /* 0x0000000000027941 */ /* 0x000fea0003800000 */
.L_x_1632:
        /* <DEDUP_REMOVED lines=94> */
.L_x_1647:
[----:B------:R-:W-:Y:S05]  /*e210*/  BSYNC B0 ;  /* 0x0000000000007941 */ /* 0x000fea0003800000 */
.L_x_1646:
[----:B-----5:R4:W-:Y:S02]  /*e220*/  STS.128 [R170+0x800], R20 ;  /* 0x00080014aa007388 */ /* 0x0209e40000000c00 */
.L_x_1645:
[----:B------:R-:W-:Y:S05]  /*e230*/  BSYNC B1 ;  /* 0x0000000000017941 */ /* 0x000fea0003800000 */
.L_x_1644:
        /* <DEDUP_REMOVED lines=90> */
.L_x_1651:
[----:B------:R-:W-:Y:S05]  /*e7e0*/  BSYNC B0 ;  /* 0x0000000000007941 */ /* 0x000fea0003800000 */
.L_x_1650:
[----:B-----5:R1:W-:Y:S02]  /*e7f0*/  STS.128 [R170+0x1800], R16 ;  /* 0x00180010aa007388 */ /* 0x0203e40000000c00 */
.L_x_1649:
[----:B------:R-:W-:Y:S05]  /*e800*/  BSYNC B1 ;  /* 0x0000000000017941 */ /* 0x000fea0003800000 */
.L_x_1648:
        /* <DEDUP_REMOVED lines=92> */
.L_x_1653:
[----:B------:R-:W-:Y:S05]  /*edd0*/  BSYNC B0 ;  /* 0x0000000000007941 */ /* 0x000fea0003800000 */
.L_x_1652:
[----:B-----5:R1:W-:Y:S01]  /*ede0*/  STS.128 [R170+0x2800], R12 ;  /* 0x0028000caa007388 */ /* 0x0203e20000000c00 */
[----:B------:R-:W-:Y:S05]  /*edf0*/  BRA `(.L_x_1621) ;  /* 0x000003c000007947 */ /* 0x000fea0003800000 */
.L_x_1607:
        /* <DEDUP_REMOVED lines=30> */
.L_x_1655:
[----:B------:R-:W-:Y:S05]  /*efe0*/  BSYNC B0 ;  /* 0x0000000000007941 */ /* 0x000fea0003800000 */
.L_x_1654:
        /* <DEDUP_REMOVED lines=29> */
.L_x_1621:
[----:B------:R-:W-:Y:S05]  /*f1c0*/  BSYNC B3 ;  /* 0x0000000000037941 */ /* 0x000fea0003800000 */
.L_x_1606:
        /* <DEDUP_REMOVED lines=32> */
.L_x_1658:
[----:B------:R2:W-:Y:S02]  /*f3d0*/  STS.128 [R170+0x7000], RZ ;  /* 0x007000ffaa007388 */ /* 0x0005e40000000c00 */
.L_x_1657:
[----:B------:R-:W-:Y:S05]  /*f3e0*/  BSYNC B0 ;  /* 0x0000000000007941 */ /* 0x000fea0003800000 */
.L_x_1656:
        /* <DEDUP_REMOVED lines=31> */
.L_x_1661:
[----:B------:R1:W-:Y:S02]  /*f5e0*/  STS.128 [R170+0x7800], RZ ;  /* 0x007800ffaa007388 */ /* 0x0003e40000000c00 */
.L_x_1660:
[----:B------:R-:W-:Y:S05]  /*f5f0*/  BSYNC B0 ;  /* 0x0000000000007941 */ /* 0x000fea0003800000 */
.L_x_1659:
        /* <DEDUP_REMOVED lines=36> */
.L_x_1664:
[----:B------:R1:W-:Y:S02]  /*f840*/  STS.128 [R170+0x8000], RZ ;  /* 0x008000ffaa007388 */ /* 0x0003e40000000c00 */
.L_x_1663:
[----:B------:R-:W-:Y:S05]  /*f850*/  BSYNC B0 ;  /* 0x0000000000007941 */ /* 0x000fea0003800000 */
.L_x_1662:
        /* <DEDUP_REMOVED lines=36> */
.L_x_1666:
[----:B------:R-:W-:Y:S05]  /*faa0*/  BSYNC B0 ;  /* 0x0000000000007941 */ /* 0x000fea0003800000 */
.L_x_1665:
        /* <DEDUP_REMOVED lines=41> */
.L_x_1669:
[----:B------:R1:W-:Y:S02]  /*fd40*/  STS.128 [R170+0xd000], RZ ;  /* 0x00d000ffaa007388 */ /* 0x0003e40000000c00 */
.L_x_1668:
[----:B------:R-:W-:Y:S05]  /*fd50*/  BSYNC B0 ;  /* 0x0000000000007941 */ /* 0x000fea0003800000 */
.L_x_1667:
        /* <DEDUP_REMOVED lines=32> */
.L_x_1672:
[----:B------:R1:W-:Y:S02]  /*ff60*/  STS.128 [R170+0xd800], RZ ;  /* 0x00d800ffaa007388 */ /* 0x0003e40000000c00 */
.L_x_1671:
[----:B------:R-:W-:Y:S05]  /*ff70*/  BSYNC B0 ;  /* 0x0000000000007941 */ /* 0x000fea0003800000 */
.L_x_1670:
        /* <DEDUP_REMOVED lines=36> */
.L_x_1675:
[----:B------:R1:W-:Y:S02]  /*101c0*/  STS.128 [R170+0xe000], RZ ;  /* 0x00e000ffaa007388 */ /* 0x0003e40000000c00 */
.L_x_1674:
[----:B------:R-:W-:Y:S05]  /*101d0*/  BSYNC B0 ;  /* 0x0000000000007941 */ /* 0x000fea0003800000 */
.L_x_1673:
        /* <DEDUP_REMOVED lines=44> */
.L_x_1678:
[----:B------:R1:W-:Y:S02]  /*104a0*/  STS.128 [R170+0xe800], RZ ;  /* 0x00e800ffaa007388 */ /* 0x0003e40000000c00 */
.L_x_1677:
[----:B------:R-:W-:Y:S05]  /*104b0*/  BSYNC B0 ;  /* 0x0000000000007941 */ /* 0x000fea0003800000 */
.L_x_1676:
        /* <DEDUP_REMOVED lines=19> */
[----:B------:R-:W-:Y:S02]  /*105f0*/  SHF.R.U32.HI R7, RZ, 0x3, R2 ;  /* 0x00000003ff077819 */ /* 0x000fe40000011602 */
[----:B------:R-:W-:Y:S01]  /*10600*/  LOP3.LUT R2, R61, 0x8, R4, 0xf8, !PT ;  /* 0x000000083d027812 */ /* 0x000fe200078ef804 */
        /* <DEDUP_REMOVED lines=10> */
[----:B----4-:R-:W-:Y:S01]  /*106b0*/  LDSM.16.M88.4 R20, [R144+0x3000] ;  /* 0x003000009014783b */ /* 0x010fe20000000200 */
[----:B------:R-:W-:-:S03]  /*106c0*/  IMAD R123, R3, 0x2, R145 ;  /* 0x00000002037b7824 */ /* 0x000fc600078e0291 */
[----:B------:R-:W1:Y:S01]  /*106d0*/  LDSM.16.M88.4 R104, [R145] ;  /* 0x000000009168783b */ /* 0x000e620000000200 */
[----:B------:R-:W-:-:S03]  /*106e0*/  SEL R5, R5, 0xffffffe0, !P0 ;  /* 0xffffffe005057807 */ /* 0x000fc60004000000 */
[----:B------:R-:W-:Y:S02]  /*106f0*/  LDSM.16.M88.4 R124, [R123] ;  /* 0x000000007b7c783b */ /* 0x000fe40000000200 */
[----:B------:R-:W-:Y:S02]  /*10700*/  IMAD.IADD R120, R144, 0x1, R5 ;  /* 0x0000000190787824 */ /* 0x000fe400078e0205 */
[----:B------:R-:W4:Y:S04]  /*10710*/  LDSM.16.M88.4 R64, [R144+0x4000] ;  /* 0x004000009040783b */ /* 0x000f280000000200 */
[----:B------:R-:W5:Y:S04]  /*10720*/  LDSM.16.M88.4 R12, [R120+0x3000] ;  /* 0x00300000780c783b */ /* 0x000f680000000200 */
[----:B---3--:R-:W3:Y:S04]  /*10730*/  LDSM.16.M88.4 R48, [R144+0x4400] ;  /* 0x004400009030783b */ /* 0x008ee80000000200 */
[----:B------:R-:W2:Y:S04]  /*10740*/  LDSM.16.M88.4 R88, [R144+0x3400] ;  /* 0x003400009058783b */ /* 0x000ea80000000200 */
[----:B------:R-:W2:Y:S04]  /*10750*/  LDSM.16.M88.4 R80, [R144+0x3800] ;  /* 0x003800009050783b */ /* 0x000ea80000000200 */
[----:B------:R-:W2:Y:S04]  /*10760*/  LDSM.16.M88.4 R72, [R144+0x3c00] ;  /* 0x003c00009048783b */ /* 0x000ea80000000200 */
[----:B------:R-:W2:Y:S04]  /*10770*/  LDSM.16.M88.4 R40, [R144+0x4800] ;  /* 0x004800009028783b */ /* 0x000ea80000000200 */
[----:B------:R-:W2:Y:S01]  /*10780*/  LDSM.16.M88.4 R4, [R144+0x4c00] ;  /* 0x004c00009004783b */ /* 0x000ea20000000200 */
[C---:B-1----:R-:W-:Y:S03]  /*10790*/  HMMA.16816.F32 R24, R104.reuse, R20, RZ ;  /* 0x000000146818723c */ /* 0x042fe600000018ff */
[----:B------:R-:W-:Y:S04]  /*107a0*/  LDSM.16.M88.4 R16, [R144+0x5000] ;  /* 0x005000009010783b */ /* 0x000fe80000000200 */
[----:B------:R-:W1:Y:S01]  /*107b0*/  LDSM.16.M88.4 R100, [R145+0x1000] ;  /* 0x001000009164783b */ /* 0x000e620000000200 */
[C---:B------:R-:W-:Y:S03]  /*107c0*/  HMMA.16816.F32 R20, R104.reuse, R22, RZ ;  /* 0x000000166814723c */ /* 0x040fe600000018ff */
[----:B------:R-:W1:Y:S04]  /*107d0*/  LDSM.16.M88.4 R28, [R120+0x4000] ;  /* 0x00400000781c783b */ /* 0x000e680000000200 */
[----:B------:R-:W1:Y:S01]  /*107e0*/  LDSM.16.M88.4 R8, [R120+0x4400] ;  /* 0x004400007808783b */ /* 0x000e620000000200 */
[----:B----4-:R-:W-:Y:S03]  /*107f0*/  HMMA.16816.F32 R68, R104, R64, RZ ;  /* 0x000000406844723c */ /* 0x010fe600000018ff */
[----:B------:R-:W4:Y:S04]  /*10800*/  LDSM.16.M88.4 R112, [R120+0x3400] ;  /* 0x003400007870783b */ /* 0x000f280000000200 */
[----:B------:R-:W-:Y:S01]  /*10810*/  LDSM.16.M88.4 R92, [R120+0x5000] ;  /* 0x00500000785c783b */ /* 0x000fe20000000200 */
[----:B-----5:R-:W-:Y:S03]  /*10820*/  HMMA.16816.F32 R24, R124, R12, R24 ;  /* 0x0000000c7c18723c */ /* 0x020fe60000001818 */
[----:B------:R-:W-:Y:S04]  /*10830*/  LDSM.16.M88.4 R36, [R120+0x3c00] ;  /* 0x003c00007824783b */ /* 0x000fe80000000200 */
[----:B------:R-:W-:Y:S01]  /*10840*/  LDSM.16.M88.4 R96, [R120+0x3800] ;  /* 0x003800007860783b */ /* 0x000fe20000000200 */
[C---:B---3--:R-:W-:Y:S03]  /*10850*/  HMMA.16816.F32 R60, R104.reuse, R48, RZ ;  /* 0x00000030683c723c */ /* 0x048fe600000018ff */
[----:B------:R-:W-:Y:S05]  /*10860*/  LDSM.16.M88.4 R132, [R144+0x5400] ;  /* 0x005400009084783b */ /* 0x000fea0000000200 */
[C---:B------:R-:W-:Y:S08]  /*10870*/  HMMA.16816.F32 R64, R104.reuse, R66, RZ ;  /* 0x000000426840723c */ /* 0x040ff000000018ff */
[----:B------:R-:W-:Y:S08]  /*10880*/  HMMA.16816.F32 R48, R104, R50, RZ ;  /* 0x000000326830723c */ /* 0x000ff000000018ff */
[----:B------:R-:W-:Y:S01]  /*10890*/  HMMA.16816.F32 R20, R124, R14, R20 ;  /* 0x0000000e7c14723c */ /* 0x000fe20000001814 */
[----:B------:R-:W3:Y:S07]  /*108a0*/  LDSM.16.M88.4 R12, [R123+0x1000] ;  /* 0x001000007b0c783b */ /* 0x000eee0000000200 */
[C---:B--2---:R-:W-:Y:S08]  /*108b0*/  HMMA.16816.F32 R32, R104.reuse, R88, RZ ;  /* 0x000000586820723c */ /* 0x044ff000000018ff */
        /* <DEDUP_REMOVED lines=10> */
[----:B-1----:R-:W-:Y:S08]  /*10960*/  HMMA.16816.F32 R24, R100, R16, R24 ;  /* 0x000000106418723c */ /* 0x002ff00000001818 */
[C---:B------:R-:W-:Y:S08]  /*10970*/  HMMA.16816.F32 R68, R124.reuse, R28, R68 ;  /* 0x0000001c7c44723c */ /* 0x040ff00000001844 */
[C---:B------:R-:W-:Y:S01]  /*10980*/  HMMA.16816.F32 R64, R124.reuse, R30, R64 ;  /* 0x0000001e7c40723c */ /* 0x040fe20000001840 */
[----:B------:R-:W-:Y:S07]  /*10990*/  LDSM.16.M88.4 R28, [R144+0x7000] ;  /* 0x00700000901c783b */ /* 0x000fee0000000200 */
[C---:B------:R-:W-:Y:S08]  /*109a0*/  HMMA.16816.F32 R60, R124.reuse, R8, R60 ;  /* 0x000000087c3c723c */ /* 0x040ff0000000183c */
[C---:B------:R-:W-:Y:S01]  /*109b0*/  HMMA.16816.F32 R48, R124.reuse, R10, R48 ;  /* 0x0000000a7c30723c */ /* 0x040fe20000001830 */
[----:B------:R-:W1:Y:S07]  /*109c0*/  LDSM.16.M88.4 R8, [R145+0x2000] ;  /* 0x002000009108783b */ /* 0x000e6e0000000200 */
[C---:B----4-:R-:W-:Y:S08]  /*109d0*/  HMMA.16816.F32 R32, R124.reuse, R112, R32 ;  /* 0x000000707c20723c */ /* 0x050ff00000001820 */
[----:B------:R-:W-:Y:S01]  /*109e0*/  HMMA.16816.F32 R88, R124, R114, R88 ;  /* 0x000000727c58723c */ /* 0x000fe20000001858 */
[----:B------:R-:W4:Y:S07]  /*109f0*/  LDSM.16.M88.4 R112, [R120+0x4c00] ;  /* 0x004c00007870783b */ /* 0x000f2e0000000200 */
[----:B------:R-:W-:Y:S01]  /*10a00*/  HMMA.16816.F32 R20, R100, R18, R20 ;  /* 0x000000126414723c */ /* 0x000fe20000001814 */
[----:B------:R-:W-:Y:S07]  /*10a10*/  LDSM.16.M88.4 R16, [R120+0x7000] ;  /* 0x007000007810783b */ /* 0x000fee0000000200 */
[----:B---3--:R-:W-:Y:S08]  /*10a20*/  HMMA.16816.F32 R24, R12, R92, R24 ;  /* 0x0000005c0c18723c */ /* 0x008ff00000001818 */
[C---:B------:R-:W-:Y:S08]  /*10a30*/  HMMA.16816.F32 R76, R124.reuse, R36, R76 ;  /* 0x000000247c4c723c */ /* 0x040ff0000000184c */
[C---:B------:R-:W-:Y:S01]  /*10a40*/  HMMA.16816.F32 R72, R124.reuse, R38, R72 ;  /* 0x000000267c48723c */ /* 0x040fe20000001848 */
[----:B------:R-:W3:Y:S07]  /*10a50*/  LDSM.16.M88.4 R36, [R120+0x5400] ;  /* 0x005400007824783b */ /* 0x000eee0000000200 */
[C---:B--2---:R-:W-:Y:S08]  /*10a60*/  HMMA.16816.F32 R44, R124.reuse, R4, R44 ;  /* 0x000000047c2c723c */ /* 0x044ff0000000182c */
[C---:B------:R-:W-:Y:S01]  /*10a70*/  HMMA.16816.F32 R40, R124.reuse, R6, R40 ;  /* 0x000000067c28723c */ /* 0x040fe20000001828 */
[----:B------:R-:W2:Y:S07]  /*10a80*/  LDSM.16.M88.4 R4, [R123+0x2000] ;  /* 0x002000007b04783b */ /* 0x000eae0000000200 */
[C---:B------:R-:W-:Y:S08]  /*10a90*/  HMMA.16816.F32 R84, R124.reuse, R96, R84 ;  /* 0x000000607c54723c */ /* 0x040ff00000001854 */
[----:B------:R-:W-:Y:S01]  /*10aa0*/  HMMA.16816.F32 R80, R124, R98, R80 ;  /* 0x000000627c50723c */ /* 0x000fe20000001850 */
[----:B------:R-:W5:Y:S07]  /*10ab0*/  LDSM.16.M88.4 R96, [R144+0x5800] ;  /* 0x005800009060783b */ /* 0x000f6e0000000200 */
[----:B------:R-:W-:Y:S01]  /*10ac0*/  HMMA.16816.F32 R20, R12, R94, R20 ;  /* 0x0000005e0c14723c */ /* 0x000fe20000001814 */
[----:B------:R-:W2:Y:S07]  /*10ad0*/  LDSM.16.M88.4 R92, [R144+0x5c00] ;  /* 0x005c0000905c783b */ /* 0x000eae0000000200 */
[----:B------:R-:W-:Y:S08]  /*10ae0*/  HMMA.16816.F32 R32, R100, R132, R32 ;  /* 0x000000846420723c */ /* 0x000ff00000001820 */
[----:B-1----:R-:W-:Y:S08]  /*10af0*/  HMMA.16816.F32 R24, R8, R28, R24 ;  /* 0x0000001c0818723c */ /* 0x002ff00000001818 */
[----:B----4-:R-:W-:Y:S01]  /*10b00*/  HMMA.16816.F32 R136, R124, R112, R108 ;  /* 0x000000707c88723c */ /* 0x010fe2000000186c */
[----:B------:R-:W1:Y:S07]  /*10b10*/  LDSM.16.M88.4 R108, [R144+0x7400] ;  /* 0x00740000906c783b */ /* 0x000e6e0000000200 */
[----:B------:R-:W-:Y:S01]  /*10b20*/  HMMA.16816.F32 R20, R8, R30, R20 ;  /* 0x0000001e0814723c */ /* 0x000fe20000001814 */
[----:B------:R-:W4:Y:S07]  /*10b30*/  LDSM.16.M88.4 R28, [R120+0x5800] ;  /* 0x00580000781c783b */ /* 0x000f2e0000000200 */
[----:B---3--:R-:W-:Y:S08]  /*10b40*/  HMMA.16816.F32 R32, R12, R36, R32 ;  /* 0x000000240c20723c */ /* 0x008ff00000001820 */
[----:B--2---:R-:W-:Y:S08]  /*10b50*/  HMMA.16816.F32 R24, R4, R16, R24 ;  /* 0x000000100418723c */ /* 0x004ff00000001818 */
[C---:B-----5:R-:W-:Y:S08]  /*10b60*/  HMMA.16816.F32 R84, R100.reuse, R96, R84 ;  /* 0x000000606454723c */ /* 0x060ff00000001854 */
[----:B------:R-:W-:Y:S01]  /*10b70*/  HMMA.16816.F32 R96, R100, R98, R80 ;  /* 0x000000626460723c */ /* 0x000fe20000001850 */
[----:B------:R-:W2:Y:S07]  /*10b80*/  LDSM.16.M88.4 R80, [R120+0x7400] ;  /* 0x007400007850783b */ /* 0x000eae0000000200 */
[----:B------:R-:W-:Y:S01]  /*10b90*/  HMMA.16816.F32 R20, R4, R18, R20 ;  /* 0x000000120414723c */ /* 0x000fe20000001814 */
[----:B------:R-:W3:Y:S01]  /*10ba0*/  LDSM.16.M88.4 R16, [R144+0x7800] ;  /* 0x007800009010783b */ /* 0x000ee20000000200 */
[----:B------:R-:W-:-:S02]  /*10bb0*/  FMUL.FTZ R58, R24, c[0x0][0x2ec] ;  /* 0x0000bb00183a7a20 */ /* 0x000fc40000410000 */
[----:B------:R-:W-:-:S04]  /*10bc0*/  FMUL.FTZ R57, R25, c[0x0][0x2ec] ;  /* 0x0000bb0019397a20 */ /* 0x000fc80000410000 */
[C---:B------:R-:W-:Y:S01]  /*10bd0*/  HMMA.16816.F32 R88, R100.reuse, R134, R88 ;  /* 0x000000866458723c */ /* 0x040fe20000001858 */
[----:B------:R-:W-:Y:S07]  /*10be0*/  MUFU.TANH R58, R58 ;  /* 0x0000003a003a7308 */ /* 0x000fee0000002400 */
[----:B------:R-:W-:Y:S01]  /*10bf0*/  HMMA.16816.F32 R76, R100, R92, R76 ;  /* 0x0000005c644c723c */ /* 0x000fe2000000184c */
[----:B------:R-:W5:Y:S06]  /*10c00*/  MUFU.TANH R57, R57 ;  /* 0x0000003900397308 */ /* 0x000f6c0000002400 */
[----:B------:R-:W-:Y:S01]  /*10c10*/  FMUL.FTZ R92, R26, c[0x0][0x2ec] ;  /* 0x0000bb001a5c7a20 */ /* 0x000fe20000410000 */
[----:B-1----:R-:W-:Y:S01]  /*10c20*/  HMMA.16816.F32 R32, R8, R108, R32 ;  /* 0x0000006c0820723c */ /* 0x002fe20000001820 */
[----:B------:R-:W-:-:S02]  /*10c30*/  FMUL.FTZ R93, R27, c[0x0][0x2ec] ;  /* 0x0000bb001b5d7a20 */ /* 0x000fc40000410000 */
[----:B------:R-:W1:Y:S01]  /*10c40*/  LDSM.16.M88.4 R24, [R120+0x5c00] ;  /* 0x005c00007818783b */ /* 0x000e620000000200 */
[----:B------:R-:W-:Y:S01]  /*10c50*/  FMUL.FTZ R20, R20, c[0x0][0x2ec] ;  /* 0x0000bb0014147a20 */ /* 0x000fe20000410000 */
[----:B------:R-:W-:Y:S03]  /*10c60*/  MUFU.TANH R92, R92 ;  /* 0x0000005c005c7308 */ /* 0x000fe60000002400 */
[----:B------:R-:W-:Y:S01]  /*10c70*/  HMMA.16816.F32 R104, R124, R114, R104 ;  /* 0x000000727c68723c */ /* 0x000fe20000001868 */
[----:B------:R-:W1:Y:S04]  /*10c80*/  LDSM.16.M88.4 R112, [R144+0x6000] ;  /* 0x006000009070783b */ /* 0x000e680000000200 */
[----:B------:R-:W1:Y:S03]  /*10c90*/  MUFU.TANH R93, R93 ;  /* 0x0000005d005d7308 */ /* 0x000e660000002400 */
[C---:B----4-:R-:W-:Y:S08]  /*10ca0*/  HMMA.16816.F32 R84, R12.reuse, R28, R84 ;  /* 0x0000001c0c54723c */ /* 0x050ff00000001854 */
[----:B------:R-:W-:Y:S01]  /*10cb0*/  HMMA.16816.F32 R96, R12, R30, R96 ;  /* 0x0000001e0c60723c */ /* 0x000fe20000001860 */
[----:B------:R-:W-:Y:S07]  /*10cc0*/  LDSM.16.M88.4 R28, [R144+0x6400] ;  /* 0x00640000901c783b */ /* 0x000fee0000000200 */
[----:B------:R-:W-:Y:S07]  /*10cd0*/  HMMA.16816.F32 R72, R100, R94, R72 ;  /* 0x0000005e6448723c */ /* 0x000fee0000001848 */
[----:B------:R-:W-:Y:S01]  /*10ce0*/  FMUL.FTZ R94, R22, c[0x0][0x2ec] ;  /* 0x0000bb00165e7a20 */ /* 0x000fe20000410000 */
[----:B------:R-:W-:Y:S01]  /*10cf0*/  HMMA.16816.F32 R88, R12, R38, R88 ;  /* 0x000000260c58723c */ /* 0x000fe20000001858 */
[----:B------:R-:W4:Y:S01]  /*10d00*/  LDSM.16.M88.4 R36, [R120+0x7800] ;  /* 0x007800007824783b */ /* 0x000f220000000200 */
[----:B------:R-:W-:-:S03]  /*10d10*/  FMUL.FTZ R95, R23, c[0x0][0x2ec] ;  /* 0x0000bb00175f7a20 */ /* 0x000fc60000410000 */
[----:B------:R-:W-:Y:S03]  /*10d20*/  MUFU.TANH R94, R94 ;  /* 0x0000005e005e7308 */ /* 0x000fe60000002400 */
[----:B--2---:R-:W-:Y:S05]  /*10d30*/  HMMA.16816.F32 R32, R4, R80, R32 ;  /* 0x000000500420723c */ /* 0x004fea0000001820 */
[----:B------:R2:W1:Y:S02]  /*10d40*/  MUFU.TANH R80, R20 ;  /* 0x0000001400507308 */ /* 0x0004640000002400 */
[----:B------:R-:W-:Y:S01]  /*10d50*/  FMUL.FTZ R81, R21, c[0x0][0x2ec] ;  /* 0x0000bb0015517a20 */ /* 0x000fe20000410000 */
[C---:B---3--:R-:W-:Y:S05]  /*10d60*/  HMMA.16816.F32 R84, R8.reuse, R16, R84 ;  /* 0x000000100854723c */ /* 0x048fea0000001854 */
[----:B------:R-:W-:Y:S03]  /*10d70*/  MUFU.TANH R95, R95 ;  /* 0x0000005f005f7308 */ /* 0x000fe60000002400 */
[----:B------:R-:W-:Y:S01]  /*10d80*/  HMMA.16816.F32 R96, R8, R18, R96 ;  /* 0x000000120860723c */ /* 0x000fe20000001860 */
[----:B------:R-:W-:Y:S04]  /*10d90*/  LDSM.16.M88.4 R16, [R120+0x6000] ;  /* 0x006000007810783b */ /* 0x000fe80000000200 */
[----:B--2---:R-:W2:Y:S01]  /*10da0*/  LDSM.16.M88.4 R20, [R144+0x7c00] ;  /* 0x007c00009014783b */ /* 0x004ea20000000200 */
[----:B------:R-:W-:Y:S02]  /*10db0*/  MUFU.TANH R81, R81 ;  /* 0x0000005100517308 */ /* 0x000fe40000002400 */
[----:B-1----:R-:W-:Y:S01]  /*10dc0*/  HMMA.16816.F32 R76, R12, R24, R76 ;  /* 0x000000180c4c723c */ /* 0x002fe2000000184c */
[----:B------:R-:W-:-:S02]  /*10dd0*/  FMUL.FTZ R32, R32, c[0x0][0x2ec] ;  /* 0x0000bb0020207a20 */ /* 0x000fc40000410000 */
[----:B------:R-:W-:Y:S02]  /*10de0*/  FMUL.FTZ R33, R33, c[0x0][0x2ec] ;  /* 0x0000bb0021217a20 */ /* 0x000fe40000410000 */
[----:B------:R-:W-:Y:S02]  /*10df0*/  FMUL.FTZ R109, R34, c[0x0][0x2ec] ;  /* 0x0000bb00226d7a20 */ /* 0x000fe40000410000 */
[----:B------:R-:W-:Y:S01]  /*10e00*/  FMUL.FTZ R108, R35, c[0x0][0x2ec] ;  /* 0x0000bb00236c7a20 */ /* 0x000fe20000410000 */
[----:B------:R-:W-:Y:S01]  /*10e10*/  HMMA.16816.F32 R72, R12, R26, R72 ;  /* 0x0000001a0c48723c */ /* 0x000fe20000001848 */
[----:B------:R-:W1:Y:S02]  /*10e20*/  LDSM.16.M88.4 R24, [R144+0x6800] ;  /* 0x006800009018783b */ /* 0x000e640000000200 */
[----:B------:R-:W-:Y:S05]  /*10e30*/  MUFU.TANH R109, R109 ;  /* 0x0000006d006d7308 */ /* 0x000fea0000002400 */
[C---:B------:R-:W-:Y:S03]  /*10e40*/  HMMA.16816.F32 R68, R100.reuse, R112, R68 ;  /* 0x000000706444723c */ /* 0x040fe60000001844 */
[----:B------:R-:W-:Y:S05]  /*10e50*/  MUFU.TANH R108, R108 ;  /* 0x0000006c006c7308 */ /* 0x000fea0000002400 */
[----:B------:R-:W-:Y:S08]  /*10e60*/  HMMA.16816.F32 R64, R100, R114, R64 ;  /* 0x000000726440723c */ /* 0x000ff00000001840 */
[C---:B----4-:R-:W-:Y:S08]  /*10e70*/  HMMA.16816.F32 R84, R4.reuse, R36, R84 ;  /* 0x000000240454723c */ /* 0x050ff00000001854 */
[----:B------:R-:W-:Y:S01]  /*10e80*/  HMMA.16816.F32 R96, R4, R38, R96 ;  /* 0x000000260460723c */ /* 0x000fe20000001860 */
[----:B------:R-:W3:Y:S07]  /*10e90*/  LDSM.16.M88.4 R36, [R144+0x8000] ;  /* 0x008000009024783b */ /* 0x000eee0000000200 */
[C---:B--2---:R-:W-:Y:S08]  /*10ea0*/  HMMA.16816.F32 R76, R8.reuse, R20, R76 ;  /* 0x00000014084c723c */ /* 0x044ff0000000184c */
[----:B------:R-:W-:Y:S01]  /*10eb0*/  HMMA.16816.F32 R72, R8, R22, R72 ;  /* 0x000000160848723c */ /* 0x000fe20000001848 */
[----:B------:R-:W2:Y:S01]  /*10ec0*/  LDSM.16.M88.4 R20, [R144+0x6c00] ;  /* 0x006c00009014783b */ /* 0x000ea20000000200 */
        /* <DEDUP_REMOVED lines=9> */
[----:B------:R-:W-:Y:S01]  /*10f60*/  MUFU.TANH R184, R87 ;  /* 0x0000005700b87308 */ /* 0x000fe20000002400 */
[----:B------:R-:W-:-:S06]  /*10f70*/  FMUL.FTZ R97, R97, c[0x0][0x2ec] ;  /* 0x0000bb0061617a20 */ /* 0x000fcc0000410000 */
[----:B------:R-:W-:Y:S01]  /*10f80*/  HMMA.16816.F32 R40, R100, R26, R40 ;  /* 0x0000001a6428723c */ /* 0x000fe20000001828 */
[----:B------:R-:W1:Y:S01]  /*10f90*/  LDSM.16.M88.4 R24, [R120+0x6400] ;  /* 0x006400007818783b */ /* 0x000e620000000200 */
[----:B------:R-:W-:Y:S06]  /*10fa0*/  MUFU.TANH R84, R84 ;  /* 0x0000005400547308 */ /* 0x000fec0000002400 */
[----:B------:R-:W-:Y:S01]  /*10fb0*/  HMMA.16816.F32 R64, R12, R18, R64 ;  /* 0x000000120c40723c */ /* 0x000fe20000001840 */
[----:B------:R-:W-:Y:S01]  /*10fc0*/  LDSM.16.M88.4 R16, [R120+0x6800] ;  /* 0x006800007810783b */ /* 0x000fe20000000200 */
[----:B------:R-:W-:Y:S06]  /*10fd0*/  MUFU.TANH R85, R85 ;  /* 0x0000005500557308 */ /* 0x000fec0000002400 */
[C---:B------:R-:W-:Y:S02]  /*10fe0*/  HMMA.16816.F32 R60, R100.reuse, R28, R60 ;  /* 0x0000001c643c723c */ /* 0x040fe4000000183c */
[----:B------:R-:W-:Y:S06]  /*10ff0*/  MUFU.TANH R171, R96 ;  /* 0x0000006000ab7308 */ /* 0x000fec0000002400 */
[----:B------:R-:W-:Y:S01]  /*11000*/  HMMA.16816.F32 R48, R100, R30, R48 ;  /* 0x0000001e6430723c */ /* 0x000fe20000001830 */
[----:B------:R-:W4:Y:S01]  /*11010*/  LDSM.16.M88.4 R28, [R120+0x8000] ;  /* 0x00800000781c783b */ /* 0x000f220000000200 */
[----:B------:R-:W-:Y:S06]  /*11020*/  MUFU.TANH R182, R98 ;  /* 0x0000006200b67308 */ /* 0x000fec0000002400 */
[C---:B------:R-:W-:Y:S02]  /*11030*/  HMMA.16816.F32 R88, R8.reuse, R110, R88 ;  /* 0x0000006e0858723c */ /* 0x040fe40000001858 */
[----:B------:R-:W-:Y:S06]  /*11040*/  MUFU.TANH R175, R97 ;  /* 0x0000006100af7308 */ /* 0x000fec0000002400 */
[----:B---3--:R-:W-:Y:S07]  /*11050*/  HMMA.16816.F32 R68, R8, R36, R68 ;  /* 0x000000240844723c */ /* 0x008fee0000001844 */
[----:B------:R-:W-:Y:S01]  /*11060*/  FMUL.FTZ R36, R99, c[0x0][0x2ec] ;  /* 0x0000bb0063247a20 */ /* 0x000fe20000410000 */
[C---:B--2---:R-:W-:Y:S05]  /*11070*/  HMMA.16816.F32 R136, R100.reuse, R20, R136 ;  /* 0x000000146488723c */ /* 0x044fea0000001888 */
[----:B------:R-:W-:Y:S03]  /*11080*/  MUFU.TANH R36, R36 ;  /* 0x0000002400247308 */ /* 0x000fe60000002400 */
[----:B------:R-:W-:Y:S01]  /*11090*/  HMMA.16816.F32 R104, R100, R22, R104 ;  /* 0x000000166468723c */ /* 0x000fe20000001868 */
[----:B------:R-:W2:Y:S07]  /*110a0*/  LDSM.16.M88.4 R20, [R144+0x8400] ;  /* 0x008400009014783b */ /* 0x000eae0000000200 */
[----:B------:R-:W-:Y:S08]  /*110b0*/  HMMA.16816.F32 R64, R8, R38, R64 ;  /* 0x000000260840723c */ /* 0x000ff00000001840 */
[----:B------:R-:W-:Y:S01]  /*110c0*/  HMMA.16816.F32 R88, R4, R82, R88 ;  /* 0x000000520458723c */ /* 0x000fe20000001858 */
[----:B------:R-:W3:Y:S07]  /*110d0*/  MUFU.TANH R83, R32 ;  /* 0x0000002000537308 */ /* 0x000eee0000002400 */
[----:B-1----:R-:W-:Y:S01]  /*110e0*/  HMMA.16816.F32 R60, R12, R24, R60 ;  /* 0x000000180c3c723c */ /* 0x002fe2000000183c */
[----:B------:R1:W1:Y:S07]  /*110f0*/  MUFU.TANH R82, R33 ;  /* 0x0000002100527308 */ /* 0x00026e0000002400 */
[----:B----4-:R-:W-:Y:S08]  /*11100*/  HMMA.16816.F32 R68, R4, R28, R68 ;  /* 0x0000001c0444723c */ /* 0x010ff00000001844 */
[----:B------:R-:W-:Y:S01]  /*11110*/  HMMA.16816.F32 R48, R12, R26, R48 ;  /* 0x0000001a0c30723c */ /* 0x000fe20000001830 */
[----:B-1----:R-:W1:Y:S01]  /*11120*/  LDSM.16.M88.4 R32, [R120+0x7c00] ;  /* 0x007c00007820783b */ /* 0x002e620000000200 */
[----:B------:R-:W-:-:S02]  /*11130*/  FMUL.FTZ R88, R88, c[0x0][0x2ec] ;  /* 0x0000bb0058587a20 */ /* 0x000fc40000410000 */
[----:B------:R-:W-:Y:S01]  /*11140*/  FMUL.FTZ R90, R90, c[0x0][0x2ec] ;  /* 0x0000bb005a5a7a20 */ /* 0x000fe20000410000 */
[----:B------:R-:W4:Y:S01]  /*11150*/  LDSM.16.M88.4 R24, [R120+0x8400] ;  /* 0x008400007818783b */ /* 0x000f220000000200 */
[----:B------:R-:W-:Y:S02]  /*11160*/  FMUL.FTZ R89, R89, c[0x0][0x2ec] ;  /* 0x0000bb0059597a20 */ /* 0x000fe40000410000 */
[----:B------:R-:W-:Y:S01]  /*11170*/  HMMA.16816.F32 R44, R12, R16, R44 ;  /* 0x000000100c2c723c */ /* 0x000fe2000000182c */
[----:B------:R-:W-:Y:S01]  /*11180*/  FMUL.FTZ R91, R91, c[0x0][0x2ec] ;  /* 0x0000bb005b5b7a20 */ /* 0x000fe20000410000 */
[----:B------:R-:W1:Y:S05]  /*11190*/  MUFU.TANH R88, R88 ;  /* 0x0000005800587308 */ /* 0x000e6a0000002400 */
[----:B------:R-:W-:Y:S01]  /*111a0*/  IMAD R17, R54, 0x10, R56 ;  /* 0x0000001036117824 */ /* 0x000fe200078e0238 */
[----:B------:R-:W-:Y:S01]  /*111b0*/  HMMA.16816.F32 R64, R4, R30, R64 ;  /* 0x0000001e0440723c */ /* 0x000fe20000001840 */
[----:B------:R-:W3:Y:S01]  /*111c0*/  LDSM.16.M88.4 R28, [R144+0x8800] ;  /* 0x00880000901c783b */ /* 0x000ee20000000200 */
[----:B------:R-:W-:Y:S01]  /*111d0*/  FMUL.FTZ R174, R70, c[0x0][0x2ec] ;  /* 0x0000bb0046ae7a20 */ /* 0x000fe20000410000 */
[----:B------:R-:W1:Y:S01]  /*111e0*/  MUFU.TANH R90, R90 ;  /* 0x0000005a005a7308 */ /* 0x000e620000002400 */
[----:B------:R-:W-:Y:S01]  /*111f0*/  IADD3 R16, R17, 0x1, R160 ;  /* 0x0000000111107810 */ /* 0x000fe20007ffe0a0 */
[----:B------:R-:W-:-:S02]  /*11200*/  IMAD.IADD R70, R0, 0x1, R119 ;  /* 0x0000000100467824 */ /* 0x000fc400078e0277 */
[----:B------:R-:W-:Y:S01]  /*11210*/  FMUL.FTZ R71, R71, c[0x0][0x2ec] ;  /* 0x0000bb0047477a20 */ /* 0x000fe20000410000 */
[----:B------:R-:W-:Y:S01]  /*11220*/  IADD3 R16, R55, R16, -R151 ;  /* 0x0000001037107210 */ /* 0x000fe20007ffe897 */
[----:B------:R-:W-:Y:S01]  /*11230*/  HMMA.16816.F32 R40, R12, R18, R40 ;  /* 0x000000120c28723c */ /* 0x000fe20000001828 */
[----:B------:R-:W-:Y:S01]  /*11240*/  FMUL.FTZ R68, R68, c[0x0][0x2ec] ;  /* 0x0000bb0044447a20 */ /* 0x000fe20000410000 */
[----:B------:R-:W-:Y:S01]  /*11250*/  MUFU.TANH R172, R71 ;  /* 0x0000004700ac7308 */ /* 0x000fe20000002400 */
[----:B------:R-:W-:Y:S01]  /*11260*/  IADD3 R16, R16, c[0x0][0x2e8], RZ ;  /* 0x0000ba0010107a10 */ /* 0x000fe20007ffe0ff */
[----:B------:R-:W-:Y:S02]  /*11270*/  FMUL.FTZ R38, R69, c[0x0][0x2ec] ;  /* 0x0000bb0045267a20 */ /* 0x000fe40000410000 */
[----:B------:R-:W-:Y:S01]  /*11280*/  IMAD R69, R118, 0x20, R59 ;  /* 0x0000002076457824 */ /* 0x000fe200078e023b */
[C---:B------:R-:W-:Y:S01]  /*11290*/  IADD3 R18, R16.reuse, 0x8, RZ ;  /* 0x0000000810127810 */ /* 0x040fe20007ffe0ff */
[----:B--2---:R-:W-:Y:S01]  /*112a0*/  HMMA.16816.F32 R60, R8, R20, R60 ;  /* 0x00000014083c723c */ /* 0x004fe2000000183c */
[-C--:B------:R-:W-:Y:S01]  /*112b0*/  IMNMX R119, R16, R55.reuse, PT ;  /* 0x0000003710777217 */ /* 0x080fe20003800200 */
[----:B------:R2:W-:Y:S01]  /*112c0*/  MUFU.TANH R141, R68 ;  /* 0x00000044008d7308 */ /* 0x0005e20000002400 */
[----:B------:R-:W-:Y:S01]  /*112d0*/  IMNMX R121, R18, R55, PT ;  /* 0x0000003712797217 */ /* 0x000fe20003800200 */
[----:B------:R-:W-:Y:S01]  /*112e0*/  IMAD.IADD R122, R2, 0x1, R69 ;  /* 0x00000001027a7824 */ /* 0x000fe200078e0245 */
[----:B------:R-:W3:Y:S02]  /*112f0*/  LDSM.16.M88.4 R16, [R120+0x6c00] ;  /* 0x006c00007810783b */ /* 0x000ee40000000200 */
[----:B------:R-:W-:Y:S01]  /*11300*/  IADD3 R20, R70, 0x1, RZ ;  /* 0x0000000146147810 */ /* 0x000fe20007ffe0ff */
[C---:B-1----:R-:W-:Y:S01]  /*11310*/  HMMA.16816.F32 R76, R4.reuse, R32, R76 ;  /* 0x00000020044c723c */ /* 0x042fe2000000184c */
[----:B------:R-:W-:Y:S01]  /*11320*/  FMUL.FTZ R168, R67, c[0x0][0x2ec] ;  /* 0x0000bb0043a87a20 */ /* 0x000fe20000410000 */
[----:B------:R-:W1:Y:S01]  /*11330*/  MUFU.TANH R89, R89 ;  /* 0x0000005900597308 */ /* 0x000e620000002400 */
[C---:B------:R-:W-:Y:S01]  /*11340*/  ISETP.GE.AND P1, PT, R20.reuse, R119, PT ;  /* 0x000000771400720c */ /* 0x040fe20003f26270 */
[----:B------:R-:W-:Y:S01]  /*11350*/  FMUL.FTZ R65, R65, c[0x0][0x2ec] ;  /* 0x0000bb0041417a20 */ /* 0x000fe20000410000 */
[----:B------:R-:W-:Y:S01]  /*11360*/  ISETP.GE.AND P0, PT, R20, R121, PT ;  /* 0x000000791400720c */ /* 0x000fe20003f06270 */
[----:B------:R-:W-:Y:S01]  /*11370*/  FMUL.FTZ R66, R66, c[0x0][0x2ec] ;  /* 0x0000bb0042427a20 */ /* 0x000fe20000410000 */
[----:B-----5:R-:W-:Y:S01]  /*11380*/  FSEL R67, R57, -INF , !P1 ;  /* 0xff80000039437808 */ /* 0x020fe20004800000 */
[----:B------:R-:W-:Y:S01]  /*11390*/  HMMA.16816.F32 R72, R4, R34, R72 ;  /* 0x000000220448723c */ /* 0x000fe20000001848 */
[----:B------:R-:W-:Y:S01]  /*113a0*/  IADD3 R32, R70, 0x19, RZ ;  /* 0x0000001946207810 */ /* 0x000fe20007ffe0ff */
[----:B------:R-:W5:Y:S01]  /*113b0*/  MUFU.TANH R91, R91 ;  /* 0x0000005b005b7308 */ /* 0x000f620000002400 */
[----:B--2---:R-:W-:Y:S01]  /*113c0*/  FSEL R68, R93, -INF , !P0 ;  /* 0xff8000005d447808 */ /* 0x004fe20004000000 */
[----:B------:R-:W-:-:S04]  /*113d0*/  FMUL.FTZ R39, R64, c[0x0][0x2ec] ;  /* 0x0000bb0040277a20 */ /* 0x000fc80000410000 */
[----:B------:R-:W-:Y:S02]  /*113e0*/  HMMA.16816.F32 R48, R8, R22, R48 ;  /* 0x000000160830723c */ /* 0x000fe40000001830 */
[----:B------:R-:W-:Y:S05]  /*113f0*/  MUFU.TANH R174, R174 ;  /* 0x000000ae00ae7308 */ /* 0x000fea0000002400 */
[----:B------:R-:W-:Y:S01]  /*11400*/  IADD3 R22, R70, 0x8, RZ ;  /* 0x0000000846167810 */ /* 0x000fe20007ffe0ff */
[----:B----4-:R-:W-:Y:S01]  /*11410*/  HMMA.16816.F32 R60, R4, R24, R60 ;  /* 0x00000018043c723c */ /* 0x010fe2000000183c */
[----:B------:R-:W-:Y:S01]  /*11420*/  FMUL.FTZ R78, R78, c[0x0][0x2ec] ;  /* 0x0000bb004e4e7a20 */ /* 0x000fe20000410000 */
[----:B------:R-:W-:Y:S01]  /*11430*/  MUFU.TANH R38, R38 ;  /* 0x0000002600267308 */ /* 0x000fe20000002400 */
[----:B------:R-:W-:Y:S01]  /*11440*/  ISETP.GE.AND P2, PT, R22, R119, PT ;  /* 0x000000771600720c */ /* 0x000fe20003f46270 */
[----:B------:R-:W-:Y:S01]  /*11450*/  FMUL.FTZ R37, R76, c[0x0][0x2ec] ;  /* 0x0000bb004c257a20 */ /* 0x000fe20000410000 */
[----:B------:R-:W-:Y:S01]  /*11460*/  ISETP.GE.AND P3, PT, R22, R121, PT ;  /* 0x000000791600720c */ /* 0x000fe20003f66270 */
[----:B------:R-:W-:Y:S01]  /*11470*/  FMUL.FTZ R76, R77, c[0x0][0x2ec] ;  /* 0x0000bb004d4c7a20 */ /* 0x000fe20000410000 */
[----:B------:R-:W-:Y:S01]  /*11480*/  IADD3 R24, R70, 0x10, RZ ;  /* 0x0000001046187810 */ /* 0x000fe20007ffe0ff */
[----:B---3--:R-:W-:Y:S01]  /*11490*/  HMMA.16816.F32 R44, R8, R28, R44 ;  /* 0x0000001c082c723c */ /* 0x008fe2000000182c */
[----:B------:R-:W-:Y:S01]  /*114a0*/  FSEL R71, R80, -INF , !P2 ;  /* 0xff80000050477808 */ /* 0x000fe20005000000 */
[----:B------:R-:W-:Y:S01]  /*114b0*/  FMUL.FTZ R74, R74, c[0x0][0x2ec] ;  /* 0x0000bb004a4a7a20 */ /* 0x000fe20000410000 */
[C---:B------:R-:W-:Y:S01]  /*114c0*/  ISETP.GE.AND P2, PT, R24.reuse, R119, PT ;  /* 0x000000771800720c */ /* 0x040fe20003f46270 */
[----:B------:R2:W-:Y:S01]  /*114d0*/  MUFU.TANH R180, R78 ;  /* 0x0000004e00b47308 */ /* 0x0005e20000002400 */
[-C--:B------:R-:W-:Y:S01]  /*114e0*/  ISETP.GE.AND P1, PT, R24, R121.reuse, PT ;  /* 0x000000791800720c */ /* 0x080fe20003f26270 */
[----:B------:R-:W3:Y:S01]  /*114f0*/  LDSM.16.M88.4 R20, [R120+0x8800] ;  /* 0x008800007814783b */ /* 0x000ee20000000200 */
[C---:B------:R-:W-:Y:S01]  /*11500*/  IADD3 R28, R70.reuse, 0x9, RZ ;  /* 0x00000009461c7810 */ /* 0x040fe20007ffe0ff */
[----:B------:R-:W-:Y:S01]  /*11510*/  HMMA.16816.F32 R48, R4, R26, R48 ;  /* 0x0000001a0430723c */ /* 0x000fe20000001830 */
[----:B------:R-:W-:Y:S01]  /*11520*/  IADD3 R24, R70, 0x18, RZ ;  /* 0x0000001846187810 */ /* 0x000fe20007ffe0ff */
[----:B------:R-:W-:Y:S01]  /*11530*/  FMUL.FTZ R73, R73, c[0x0][0x2ec] ;  /* 0x0000bb0049497a20 */ /* 0x000fe20000410000 */
[----:B------:R-:W-:Y:S01]  /*11540*/  ISETP.GE.AND P0, PT, R28, R121, PT ;  /* 0x000000791c00720c */ /* 0x000fe20003f06270 */
[----:B------:R4:W-:Y:S01]  /*11550*/  MUFU.TANH R142, R74 ;  /* 0x0000004a008e7308 */ /* 0x0009e20000002400 */
[----:B------:R-:W-:Y:S01]  /*11560*/  FSEL R94, R94, -INF , !P3 ;  /* 0xff8000005e5e7808 */ /* 0x000fe20005800000 */
[----:B------:R-:W-:Y:S01]  /*11570*/  FMUL.FTZ R72, R72, c[0x0][0x2ec] ;  /* 0x0000bb0048487a20 */ /* 0x000fe20000410000 */
[----:B------:R-:W-:Y:S01]  /*11580*/  IADD3 R26, R70, 0x11, RZ ;  /* 0x00000011461a7810 */ /* 0x000fe20007ffe0ff */
[----:B------:R-:W-:Y:S01]  /*11590*/  HMMA.16816.F32 R136, R12, R16, R136 ;  /* 0x000000100c88723c */ /* 0x000fe20000001888 */
[----:B------:R-:W-:Y:S01]  /*115a0*/  FSEL R83, R83, -INF , !P2 ;  /* 0xff80000053537808 */ /* 0x000fe20005000000 */
[----:B------:R-:W-:Y:S01]  /*115b0*/  FMUL.FTZ R79, R79, c[0x0][0x2ec] ;  /* 0x0000bb004f4f7a20 */ /* 0x000fe20000410000 */
[-C--:B------:R-:W-:Y:S01]  /*115c0*/  ISETP.GE.AND P3, PT, R26, R119.reuse, PT ;  /* 0x000000771a00720c */ /* 0x080fe20003f66270 */
[----:B------:R1:W-:Y:S01]  /*115d0*/  MUFU.TANH R143, R73 ;  /* 0x00000049008f7308 */ /* 0x0003e20000002400 */
[----:B--2---:R-:W-:Y:S01]  /*115e0*/  FSEL R78, R109, -INF , !P1 ;  /* 0xff8000006d4e7808 */ /* 0x004fe20004800000 */
[----:B------:R-:W-:Y:S01]  /*115f0*/  FMUL.FTZ R75, R75, c[0x0][0x2ec] ;  /* 0x0000bb004b4b7a20 */ /* 0x000fe20000410000 */
[C---:B------:R-:W-:Y:S01]  /*11600*/  ISETP.GE.AND P2, PT, R24.reuse, R119, PT ;  /* 0x000000771800720c */ /* 0x040fe20003f46270 */
[----:B------:R-:W-:Y:S01]  /*11610*/  HMMA.16816.F32 R40, R8, R30, R40 ;  /* 0x0000001e0828723c */ /* 0x000fe20000001828 */
[----:B------:R-:W-:Y:S01]  /*11620*/  ISETP.GE.AND P1, PT, R24, R121, PT ;  /* 0x000000791800720c */ /* 0x000fe20003f26270 */
[----:B------:R-:W-:Y:S01]  /*11630*/  FMUL.FTZ R60, R60, c[0x0][0x2ec] ;  /* 0x0000bb003c3c7a20 */ /* 0x000fe20000410000 */
[----:B------:R-:W-:Y:S01]  /*11640*/  ISETP.GE.AND P4, PT, R28, R119, PT ;  /* 0x000000771c00720c */ /* 0x000fe20003f86270 */
[----:B------:R-:W2:Y:S01]  /*11650*/  MUFU.TANH R37, R37 ;  /* 0x0000002500257308 */ /* 0x000ea20000002400 */
[----:B----4-:R-:W-:Y:S01]  /*11660*/  FSEL R74, R95, -INF , !P0 ;  /* 0xff8000005f4a7808 */ /* 0x010fe20004000000 */
[----:B------:R-:W-:Y:S01]  /*11670*/  FMUL.FTZ R57, R62, c[0x0][0x2ec] ;  /* 0x0000bb003e397a20 */ /* 0x000fe20000410000 */
[----:B------:R-:W-:Y:S01]  /*11680*/  ISETP.GE.AND P0, PT, R26, R121, PT ;  /* 0x000000791a00720c */ /* 0x000fe20003f06270 */
[----:B------:R-:W-:Y:S01]  /*11690*/  HMMA.16816.F32 R104, R12, R18, R104 ;  /* 0x000000120c68723c */ /* 0x000fe20000001868 */
[----:B------:R-:W4:Y:S01]  /*116a0*/  LDSM.16.M88.4 R24, [R144+0x8c00] ;  /* 0x008c00009018783b */ /* 0x000f220000000200 */
[----:B------:R-:W-:Y:S01]  /*116b0*/  IADD3 R28, R70, 0x20, RZ ;  /* 0x00000020461c7810 */ /* 0x000fe20007ffe0ff */
[----:B------:R-:W-:Y:S01]  /*116c0*/  FMUL.FTZ R49, R49, c[0x0][0x2ec] ;  /* 0x0000bb0031317a20 */ /* 0x000fe20000410000 */
[----:B------:R-:W-:Y:S01]  /*116d0*/  FSEL R17, R82, -INF , !P3 ;  /* 0xff80000052117808 */ /* 0x000fe20005800000 */
[----:B------:R-:W2:Y:S01]  /*116e0*/  MUFU.TANH R76, R76 ;  /* 0x0000004c004c7308 */ /* 0x000ea20000002400 */
[----:B------:R-:W-:Y:S01]  /*116f0*/  FSEL R16, R108, -INF , !P0 ;  /* 0xff8000006c107808 */ /* 0x000fe20004000000 */
[----:B------:R-:W-:Y:S01]  /*11700*/  FMUL.FTZ R51, R51, c[0x0][0x2ec] ;  /* 0x0000bb0033337a20 */ /* 0x000fe20000410000 */
[----:B-1----:R-:W-:Y:S01]  /*11710*/  FSEL R73, R88, -INF , !P2 ;  /* 0xff80000058497808 */ /* 0x002fe20005000000 */
[----:B------:R-:W-:Y:S01]  /*11720*/  FMUL.FTZ R61, R61, c[0x0][0x2ec] ;  /* 0x0000bb003d3d7a20 */ /* 0x000fe20000410000 */
[----:B------:R-:W-:Y:S01]  /*11730*/  FSEL R90, R90, -INF , !P1 ;  /* 0xff8000005a5a7808 */ /* 0x000fe20004800000 */
[----:B------:R-:W-:Y:S01]  /*11740*/  FMUL.FTZ R63, R63, c[0x0][0x2ec] ;  /* 0x0000bb003f3f7a20 */ /* 0x000fe20000410000 */
[C---:B------:R-:W-:Y:S01]  /*11750*/  ISETP.GE.AND P3, PT, R32.reuse, R119, PT ;  /* 0x000000772000720c */ /* 0x040fe20003f66270 */
[----:B------:R-:W1:Y:S01]  /*11760*/  MUFU.TANH R178, R79 ;  /* 0x0000004f00b27308 */ /* 0x000e620000002400 */
[----:B------:R-:W-:Y:S01]  /*11770*/  ISETP.GE.AND P0, PT, R32, R121, PT ;  /* 0x000000792000720c */ /* 0x000fe20003f06270 */
[----:B------:R-:W-:Y:S01]  /*11780*/  FMUL.FTZ R48, R48, c[0x0][0x2ec] ;  /* 0x0000bb0030307a20 */ /* 0x000fe20000410000 */
[C---:B------:R-:W-:Y:S01]  /*11790*/  ISETP.GE.AND P2, PT, R28.reuse, R119, PT ;  /* 0x000000771c00720c */ /* 0x040fe20003f46270 */
[----:B---3--:R-:W-:Y:S01]  /*117a0*/  HMMA.16816.F32 R32, R4, R20, R44 ;  /* 0x000000140420723c */ /* 0x008fe2000000182c */
[----:B------:R-:W-:Y:S01]  /*117b0*/  ISETP.GE.AND P1, PT, R28, R121, PT ;  /* 0x000000791c00720c */ /* 0x000fe20003f26270 */
[----:B------:R-:W-:Y:S01]  /*117c0*/  FMUL.FTZ R50, R50, c[0x0][0x2ec] ;  /* 0x0000bb0032327a20 */ /* 0x000fe20000410000 */
[----:B------:R-:W-:Y:S01]  /*117d0*/  IADD3 R28, R70, 0x21, RZ ;  /* 0x00000021461c7810 */ /* 0x000fe20007ffe0ff */
[----:B------:R-:W3:Y:S01]  /*117e0*/  MUFU.TANH R72, R72 ;  /* 0x0000004800487308 */ /* 0x000ee20000002400 */
[----:B------:R-:W-:-:S02]  /*117f0*/  FSEL R89, R89, -INF , !P3 ;  /* 0xff80000059597808 */ /* 0x000fc40005800000 */
[----:B-----5:R-:W-:Y:S01]  /*11800*/  FSEL R80, R91, -INF , !P0 ;  /* 0xff8000005b507808 */ /* 0x020fe20004000000 */
[----:B------:R-:W-:Y:S01]  /*11810*/  HMMA.16816.F32 R40, R4, R22, R40 ;  /* 0x000000160428723c */ /* 0x000fe20000001828 */
[C---:B------:R-:W-:Y:S02]  /*11820*/  ISETP.GE.AND P3, PT, R28.reuse, R119, PT ;  /* 0x000000771c00720c */ /* 0x040fe40003f66270 */
[----:B------:R-:W-:Y:S01]  /*11830*/  ISETP.GE.AND P0, PT, R28, R121, PT ;  /* 0x000000791c00720c */ /* 0x000fe20003f06270 */
[----:B------:R-:W5:Y:S01]  /*11840*/  MUFU.TANH R176, R75 ;  /* 0x0000004b00b07308 */ /* 0x000f620000002400 */
[----:B------:R-:W-:Y:S02]  /*11850*/  IADD3 R28, R70, 0x29, RZ ;  /* 0x00000029461c7810 */ /* 0x000fe40007ffe0ff */
[----:B------:R-:W-:Y:S02]  /*11860*/  FSEL R173, R173, -INF , !P3 ;  /* 0xff800000adad7808 */ /* 0x000fe40005800000 */
[----:B------:R-:W-:-:S02]  /*11870*/  FSEL R184, R184, -INF , !P0 ;  /* 0xff800000b8b87808 */ /* 0x000fc40004000000 */
[C---:B------:R-:W-:Y:S01]  /*11880*/  ISETP.GE.AND P3, PT, R28.reuse, R119, PT ;  /* 0x000000771c00720c */ /* 0x040fe20003f66270 */
[----:B------:R1:W-:Y:S01]  /*11890*/  MUFU.TANH R131, R60 ;  /* 0x0000003c00837308 */ /* 0x0003e20000002400 */
[----:B------:R-:W-:Y:S02]  /*118a0*/  ISETP.GE.AND P0, PT, R28, R121, PT ;  /* 0x000000791c00720c */ /* 0x000fe40003f06270 */
[----:B------:R-:W3:Y:S01]  /*118b0*/  LDSM.16.M88.4 R28, [R120+0x8c00] ;  /* 0x008c0000781c783b */ /* 0x000ee20000000200 */
[----:B------:R-:W-:Y:S01]  /*118c0*/  IADD3 R20, R70, 0x28, RZ ;  /* 0x0000002846147810 */ /* 0x000fe20007ffe0ff */
[C---:B----4-:R-:W-:Y:S01]  /*118d0*/  HMMA.16816.F32 R136, R8.reuse, R24, R136 ;  /* 0x000000180888723c */ /* 0x050fe20000001888 */
[----:B------:R-:W-:Y:S01]  /*118e0*/  FSEL R55, R84, -INF , !P2 ;  /* 0xff80000054377808 */ /* 0x000fe20005000000 */
[----:B------:R-:W-:Y:S01]  /*118f0*/  FMUL.FTZ R32, R32, c[0x0][0x2ec] ;  /* 0x0000bb0020207a20 */ /* 0x000fe20000410000 */
[----:B------:R-:W-:Y:S01]  /*11900*/  FSEL R56, R85, -INF , !P1 ;  /* 0xff80000055387808 */ /* 0x000fe20004800000 */
[----:B------:R2:W-:Y:S01]  /*11910*/  MUFU.TANH R135, R49 ;  /* 0x0000003100877308 */ /* 0x0005e20000002400 */
[----:B------:R-:W-:Y:S01]  /*11920*/  ISETP.GE.AND P2, PT, R20, R119, PT ;  /* 0x000000771400720c */ /* 0x000fe20003f46270 */
[----:B------:R-:W-:Y:S01]  /*11930*/  FMUL.FTZ R34, R34, c[0x0][0x2ec] ;  /* 0x0000bb0022227a20 */ /* 0x000fe20000410000 */
[----:B------:R-:W-:Y:S01]  /*11940*/  ISETP.GE.AND P1, PT, R20, R121, PT ;  /* 0x000000791400720c */ /* 0x000fe20003f26270 */
[----:B------:R-:W-:Y:S01]  /*11950*/  HMMA.16816.F32 R104, R8, R26, R104 ;  /* 0x0000001a0868723c */ /* 0x000fe20000001868 */
[----:B------:R-:W-:Y:S01]  /*11960*/  IADD3 R20, R70, 0x30, RZ ;  /* 0x0000003046147810 */ /* 0x000fe20007ffe0ff */
[----:B------:R-:W-:Y:S01]  /*11970*/  FMUL.FTZ R41, R41, c[0x0][0x2ec] ;  /* 0x0000bb0029297a20 */ /* 0x000fe20000410000 */
[----:B------:R-:W-:Y:S01]  /*11980*/  FSEL R171, R171, -INF , !P2 ;  /* 0xff800000abab7808 */ /* 0x000fe20005000000 */
[----:B------:R4:W-:Y:S01]  /*11990*/  MUFU.TANH R62, R51 ;  /* 0x00000033003e7308 */ /* 0x0009e20000002400 */
[----:B------:R-:W-:Y:S01]  /*119a0*/  FSEL R182, R182, -INF , !P1 ;  /* 0xff800000b6b67808 */ /* 0x000fe20004800000 */
[----:B------:R-:W-:Y:S01]  /*119b0*/  FMUL.FTZ R33, R33, c[0x0][0x2ec] ;  /* 0x0000bb0021217a20 */ /* 0x000fe20000410000 */
[----:B------:R-:W-:Y:S01]  /*119c0*/  ISETP.GE.AND P2, PT, R20, R119, PT ;  /* 0x000000771400720c */ /* 0x000fe20003f46270 */
[----:B------:R-:W-:Y:S01]  /*119d0*/  FMUL.FTZ R40, R40, c[0x0][0x2ec] ;  /* 0x0000bb0028287a20 */ /* 0x000fe20000410000 */
[----:B------:R-:W-:Y:S01]  /*119e0*/  ISETP.GE.AND P1, PT, R20, R121, PT ;  /* 0x000000791400720c */ /* 0x000fe20003f26270 */
[----:B------:R-:W-:-:S04]  /*119f0*/  DEPBAR.LE SB0, 0x0 ;  /* 0x000080000000791a */ /* 0x000fc80000000000 */
[C---:B------:R-:W-:Y:S01]  /*11a00*/  IADD3 R24, R70.reuse, 0x31, RZ ;  /* 0x0000003146187810 */ /* 0x040fe20007ffe0ff */
[----:B------:R-:W3:Y:S01]  /*11a10*/  MUFU.TANH R169, R65 ;  /* 0x0000004100a97308 */ /* 0x000ee20000002400 */
[----:B------:R-:W-:Y:S02]  /*11a20*/  IADD3 R20, R70, 0x38, RZ ;  /* 0x0000003846147810 */ /* 0x000fe40007ffe0ff */
[----:B------:R-:W-:Y:S02]  /*11a30*/  FSEL R175, R175, -INF , !P3 ;  /* 0xff800000afaf7808 */ /* 0x000fe40005800000 */
[----:B-1----:R-:W-:Y:S02]  /*11a40*/  FSEL R60, R36, -INF , !P0 ;  /* 0xff800000243c7808 */ /* 0x002fe40004000000 */
[----:B--2---:R-:W-:Y:S01]  /*11a50*/  FSEL R49, R37, -INF , !P2 ;  /* 0xff80000025317808 */ /* 0x004fe20005000000 */
[----:B------:R-:W1:Y:S01]  /*11a60*/  MUFU.TANH R168, R168 ;  /* 0x000000a800a87308 */ /* 0x000e620000002400 */
[----:B------:R-:W-:-:S02]  /*11a70*/  FSEL R180, R180, -INF , !P1 ;  /* 0xff800000b4b47808 */ /* 0x000fc40004800000 */
[C---:B------:R-:W-:Y:S02]  /*11a80*/  ISETP.GE.AND P3, PT, R24.reuse, R119, PT ;  /* 0x000000771800720c */ /* 0x040fe40003f66270 */
[----:B------:R-:W-:Y:S02]  /*11a90*/  ISETP.GE.AND P0, PT, R24, R121, PT ;  /* 0x000000791800720c */ /* 0x000fe40003f06270 */
[C---:B------:R-:W-:Y:S01]  /*11aa0*/  ISETP.GE.AND P2, PT, R20.reuse, R119, PT ;  /* 0x000000771400720c */ /* 0x040fe20003f46270 */
[----:B------:R2:W1:Y:S01]  /*11ab0*/  MUFU.TANH R140, R66 ;  /* 0x00000042008c7308 */ /* 0x0004620000002400 */
[----:B------:R-:W-:Y:S01]  /*11ac0*/  ISETP.GE.AND P1, PT, R20, R121, PT ;  /* 0x000000791400720c */ /* 0x000fe20003f26270 */
[----:B---3--:R-:W-:Y:S01]  /*11ad0*/  HMMA.16816.F32 R104, R4, R30, R104 ;  /* 0x0000001e0468723c */ /* 0x008fe20000001868 */
[C---:B------:R-:W-:Y:S02]  /*11ae0*/  IADD3 R22, R70.reuse, 0x39, RZ ;  /* 0x0000003946167810 */ /* 0x040fe40007ffe0ff */
[----:B------:R-:W-:-:S02]  /*11af0*/  IADD3 R20, R70, 0x40, RZ ;  /* 0x0000004046147810 */ /* 0x000fc40007ffe0ff */
[----:B----4-:R-:W-:Y:S01]  /*11b00*/  FSEL R51, R76, -INF , !P3 ;  /* 0xff8000004c337808 */ /* 0x010fe20005800000 */
[----:B------:R-:W3:Y:S01]  /*11b10*/  MUFU.TANH R127, R61 ;  /* 0x0000003d007f7308 */ /* 0x000ee20000002400 */
[----:B------:R-:W-:Y:S02]  /*11b20*/  FSEL R178, R178, -INF , !P0 ;  /* 0xff800000b2b27808 */ /* 0x000fe40004000000 */
[----:B------:R-:W-:Y:S02]  /*11b30*/  FSEL R47, R72, -INF , !P2 ;  /* 0xff800000482f7808 */ /* 0x000fe40005000000 */
[----:B------:R-:W-:Y:S02]  /*11b40*/  FSEL R142, R142, -INF , !P1 ;  /* 0xff8000008e8e7808 */ /* 0x000fe40004800000 */
[C---:B------:R-:W-:Y:S01]  /*11b50*/  ISETP.GE.AND P3, PT, R22.reuse, R119, PT ;  /* 0x000000771600720c */ /* 0x040fe20003f66270 */
[----:B------:R-:W4:Y:S01]  /*11b60*/  MUFU.TANH R134, R63 ;  /* 0x0000003f00867308 */ /* 0x000f220000002400 */
[----:B------:R-:W-:Y:S01]  /*11b70*/  ISETP.GE.AND P0, PT, R22, R121, PT ;  /* 0x000000791600720c */ /* 0x000fe20003f06270 */
[----:B------:R-:W-:Y:S01]  /*11b80*/  FMUL.FTZ R22, R35, c[0x0][0x2ec] ;  /* 0x0000bb0023167a20 */ /* 0x000fe20000410000 */
[----:B------:R-:W-:-:S02]  /*11b90*/  ISETP.GE.AND P2, PT, R20, R119, PT ;  /* 0x000000771400720c */ /* 0x000fc40003f46270 */
[----:B------:R-:W-:Y:S02]  /*11ba0*/  ISETP.GE.AND P1, PT, R20, R121, PT ;  /* 0x000000791400720c */ /* 0x000fe40003f26270 */
[C---:B------:R-:W-:Y:S01]  /*11bb0*/  IADD3 R14, R70.reuse, 0x41, RZ ;  /* 0x00000041460e7810 */ /* 0x040fe20007ffe0ff */
[----:B------:R-:W1:Y:S01]  /*11bc0*/  MUFU.TANH R57, R57 ;  /* 0x0000003900397308 */ /* 0x000e620000002400 */
[----:B------:R-:W-:Y:S01]  /*11bd0*/  IADD3 R12, R70, 0x48, RZ ;  /* 0x00000048460c7810 */ /* 0x000fe20007ffe0ff */
[----:B------:R-:W-:Y:S01]  /*11be0*/  FMUL.FTZ R36, R106, c[0x0][0x2ec] ;  /* 0x0000bb006a247a20 */ /* 0x000fe20000410000 */
[----:B------:R-:W-:Y:S01]  /*11bf0*/  FSEL R143, R143, -INF , !P3 ;  /* 0xff8000008f8f7808 */ /* 0x000fe20005800000 */
[----:B------:R-:W-:Y:S01]  /*11c00*/  FMUL.FTZ R23, R104, c[0x0][0x2ec] ;  /* 0x0000bb0068177a20 */ /* 0x000fe20000410000 */
[----:B-----5:R-:W-:Y:S01]  /*11c10*/  FSEL R176, R176, -INF , !P0 ;  /* 0xff800000b0b07808 */ /* 0x020fe20004000000 */
[----:B--2---:R-:W-:Y:S01]  /*11c20*/  FMUL.FTZ R66, R105, c[0x0][0x2ec] ;  /* 0x0000bb0069427a20 */ /* 0x004fe20000410000 */
[----:B------:R-:W-:Y:S01]  /*11c30*/  FSEL R141, R141, -INF , !P2 ;  /* 0xff8000008d8d7808 */ /* 0x000fe20005000000 */
[----:B------:R-:W2:Y:S01]  /*11c40*/  MUFU.TANH R39, R39 ;  /* 0x0000002700277308 */ /* 0x000ea20000002400 */
[----:B------:R-:W-:-:S02]  /*11c50*/  FSEL R174, R174, -INF , !P1 ;  /* 0xff800000aeae7808 */ /* 0x000fc40004800000 */
[C---:B------:R-:W-:Y:S02]  /*11c60*/  ISETP.GE.AND P3, PT, R14.reuse, R119, PT ;  /* 0x000000770e00720c */ /* 0x040fe40003f66270 */
[----:B------:R-:W-:Y:S02]  /*11c70*/  ISETP.GE.AND P0, PT, R14, R121, PT ;  /* 0x000000790e00720c */ /* 0x000fe40003f06270 */
[C---:B------:R-:W-:Y:S01]  /*11c80*/  ISETP.GE.AND P2, PT, R12.reuse, R119, PT ;  /* 0x000000770c00720c */ /* 0x040fe20003f46270 */
[----:B------:R-:W5:Y:S01]  /*11c90*/  MUFU.TANH R22, R22 ;  /* 0x0000001600167308 */ /* 0x000f620000002400 */
[----:B------:R-:W-:Y:S02]  /*11ca0*/  ISETP.GE.AND P1, PT, R12, R121, PT ;  /* 0x000000790c00720c */ /* 0x000fe40003f26270 */
[----:B------:R-:W-:Y:S01]  /*11cb0*/  HMMA.16816.F32 R12, R4, R28, R136 ;  /* 0x0000001c040c723c */ /* 0x000fe20000001888 */
[----:B------:R-:W-:Y:S02]  /*11cc0*/  IADD3 R20, R70, 0x49, RZ ;  /* 0x0000004946147810 */ /* 0x000fe40007ffe0ff */
[----:B------:R-:W-:-:S02]  /*11cd0*/  FSEL R172, R172, -INF , !P0 ;  /* 0xff800000acac7808 */ /* 0x000fc40004000000 */
[----:B------:R-:W-:Y:S01]  /*11ce0*/  ISETP.GE.AND P0, PT, R20, R121, PT ;  /* 0x000000791400720c */ /* 0x000fe20003f06270 */
[----:B------:R-:W2:Y:S01]  /*11cf0*/  MUFU.TANH R61, R41 ;  /* 0x00000029003d7308 */ /* 0x000ea20000002400 */
[----:B------:R-:W-:Y:S02]  /*11d00*/  FSEL R139, R38, -INF , !P3 ;  /* 0xff800000268b7808 */ /* 0x000fe40005800000 */
[----:B------:R-:W-:Y:S01]  /*11d10*/  ISETP.GE.AND P3, PT, R20, R119, PT ;  /* 0x000000771400720c */ /* 0x000fe20003f66270 */
[----:B------:R-:W-:Y:S01]  /*11d20*/  FMUL.FTZ R20, R42, c[0x0][0x2ec] ;  /* 0x0000bb002a147a20 */ /* 0x000fe20000410000 */
[C---:B------:R-:W-:Y:S02]  /*11d30*/  IADD3 R10, R70.reuse, 0x51, RZ ;  /* 0x00000051460a7810 */ /* 0x040fe40007ffe0ff */
[----:B------:R-:W-:Y:S01]  /*11d40*/  IADD3 R18, R70, 0x50, RZ ;  /* 0x0000005046127810 */ /* 0x000fe20007ffe0ff */
[----:B------:R-:W2:Y:S01]  /*11d50*/  MUFU.TANH R125, R48 ;  /* 0x00000030007d7308 */ /* 0x000ea20000002400 */
[----:B------:R-:W-:-:S02]  /*11d60*/  FSEL R169, R169, -INF , !P3 ;  /* 0xff800000a9a97808 */ /* 0x000fc40005800000 */
[----:B-1----:R-:W-:Y:S02]  /*11d70*/  FSEL R168, R168, -INF , !P0 ;  /* 0xff800000a8a87808 */ /* 0x002fe40004000000 */
[C---:B------:R-:W-:Y:S02]  /*11d80*/  ISETP.GE.AND P3, PT, R10.reuse, R119, PT ;  /* 0x000000770a00720c */ /* 0x040fe40003f66270 */
[-C--:B------:R-:W-:Y:S01]  /*11d90*/  ISETP.GE.AND P0, PT, R10, R121.reuse, PT ;  /* 0x000000790a00720c */ /* 0x080fe20003f06270 */
[----:B------:R-:W1:Y:S01]  /*11da0*/  MUFU.TANH R132, R50 ;  /* 0x0000003200847308 */ /* 0x000e620000002400 */
[----:B------:R-:W-:Y:S01]  /*11db0*/  IADD3 R10, R70, 0x59, RZ ;  /* 0x00000059460a7810 */ /* 0x000fe20007ffe0ff */
[----:B------:R-:W-:Y:S01]  /*11dc0*/  FMUL.FTZ R13, R13, c[0x0][0x2ec] ;  /* 0x0000bb000d0d7a20 */ /* 0x000fe20000410000 */
[----:B------:R-:W-:Y:S01]  /*11dd0*/  FSEL R140, R140, -INF , !P1 ;  /* 0xff8000008c8c7808 */ /* 0x000fe20004800000 */
[----:B------:R-:W-:Y:S01]  /*11de0*/  FMUL.FTZ R12, R12, c[0x0][0x2ec] ;  /* 0x0000bb000c0c7a20 */ /* 0x000fe20000410000 */
[----:B------:R-:W-:Y:S01]  /*11df0*/  ISETP.GE.AND P1, PT, R18, R121, PT ;  /* 0x000000791200720c */ /* 0x000fe20003f26270 */
[----:B------:R-:W-:Y:S01]  /*11e00*/  FMUL.FTZ R14, R14, c[0x0][0x2ec] ;  /* 0x0000bb000e0e7a20 */ /* 0x000fe20000410000 */
[----:B---3--:R-:W-:Y:S01]  /*11e10*/  FSEL R127, R127, -INF , !P3 ;  /* 0xff8000007f7f7808 */ /* 0x008fe20005800000 */
[----:B------:R-:W-:Y:S01]  /*11e20*/  MUFU.TANH R65, R32 ;  /* 0x0000002000417308 */ /* 0x000fe20000002400 */
[----:B----4-:R-:W-:Y:S01]  /*11e30*/  FSEL R134, R134, -INF , !P0 ;  /* 0xff80000086867808 */ /* 0x010fe20004000000 */
[----:B------:R-:W-:Y:S01]  /*11e40*/  FMUL.FTZ R15, R15, c[0x0][0x2ec] ;  /* 0x0000bb000f0f7a20 */ /* 0x000fe20000410000 */
[----:B------:R-:W-:-:S02]  /*11e50*/  ISETP.GE.AND P3, PT, R10, R119, PT ;  /* 0x000000770a00720c */ /* 0x000fc40003f66270 */
[----:B------:R-:W-:Y:S02]  /*11e60*/  ISETP.GE.AND P0, PT, R10, R121, PT ;  /* 0x000000790a00720c */ /* 0x000fe40003f06270 */
[----:B------:R-:W-:Y:S01]  /*11e70*/  IADD3 R6, R70, 0x61, RZ ;  /* 0x0000006146067810 */ /* 0x000fe20007ffe0ff */
[----:B------:R-:W-:Y:S01]  /*11e80*/  MUFU.TANH R50, R34 ;  /* 0x0000002200327308 */ /* 0x000fe20000002400 */
[----:B------:R-:W-:Y:S02]  /*11e90*/  FSEL R136, R57, -INF , !P1 ;  /* 0xff80000039887808 */ /* 0x000fe40004800000 */
[----:B------:R-:W-:Y:S02]  /*11ea0*/  FSEL R135, R135, -INF , !P3 ;  /* 0xff80000087877808 */ /* 0x000fe40005800000 */
[----:B------:R-:W-:Y:S02]  /*11eb0*/  FSEL R62, R62, -INF , !P0 ;  /* 0xff8000003e3e7808 */ /* 0x000fe40004000000 */
[----:B--2---:R-:W-:Y:S01]  /*11ec0*/  FSEL R137, R39, -INF , !P2 ;  /* 0xff80000027897808 */ /* 0x004fe20005000000 */
[----:B------:R-:W2:Y:S01]  /*11ed0*/  MUFU.TANH R57, R13 ;  /* 0x0000000d00397308 */ /* 0x000ea20000002400 */
[C---:B------:R-:W-:Y:S01]  /*11ee0*/  ISETP.GE.AND P3, PT, R6.reuse, R119, PT ;  /* 0x000000770600720c */ /* 0x040fe20003f66270 */
[----:B------:R-:W-:Y:S01]  /*11ef0*/  FMUL.FTZ R39, R43, c[0x0][0x2ec] ;  /* 0x0000bb002b277a20 */ /* 0x000fe20000410000 */
[----:B------:R-:W-:-:S02]  /*11f00*/  ISETP.GE.AND P0, PT, R6, R121, PT ;  /* 0x000000790600720c */ /* 0x000fc40003f06270 */
[-C--:B------:R-:W-:Y:S02]  /*11f10*/  ISETP.GE.AND P2, PT, R18, R119.reuse, PT ;  /* 0x000000771200720c */ /* 0x080fe40003f46270 */
[C---:B------:R-:W-:Y:S01]  /*11f20*/  IADD3 R6, R70.reuse, 0x69, RZ ;  /* 0x0000006946067810 */ /* 0x040fe20007ffe0ff */
[----:B------:R-:W3:Y:S01]  /*11f30*/  MUFU.TANH R64, R33 ;  /* 0x0000002100407308 */ /* 0x000ee20000002400 */
[----:B------:R-:W-:Y:S02]  /*11f40*/  IADD3 R8, R70, 0x58, RZ ;  /* 0x0000005846087810 */ /* 0x000fe40007ffe0ff */
[----:B------:R-:W-:Y:S02]  /*11f50*/  FSEL R81, R81, -INF , !P4 ;  /* 0xff80000051517808 */ /* 0x000fe40006000000 */
[----:B-----5:R-:W-:Y:S02]  /*11f60*/  FSEL R22, R22, -INF , !P0 ;  /* 0xff80000016167808 */ /* 0x020fe40004000000 */
[----:B------:R-:W-:Y:S01]  /*11f70*/  FSEL R131, R131, -INF , !P2 ;  /* 0xff80000083837808 */ /* 0x000fe20005000000 */
[----:B------:R4:W5:Y:S01]  /*11f80*/  MUFU.TANH R63, R40 ;  /* 0x00000028003f7308 */ /* 0x0009620000002400 */
[----:B------:R-:W-:-:S02]  /*11f90*/  ISETP.GE.AND P4, PT, R6, R119, PT ;  /* 0x000000770600720c */ /* 0x000fc40003f86270 */
[----:B------:R-:W-:Y:S02]  /*11fa0*/  ISETP.GE.AND P0, PT, R6, R121, PT ;  /* 0x000000790600720c */ /* 0x000fe40003f06270 */
[C---:B------:R-:W-:Y:S02]  /*11fb0*/  ISETP.GE.AND P2, PT, R8.reuse, R119, PT ;  /* 0x000000770800720c */ /* 0x040fe40003f46270 */
[----:B------:R-:W-:Y:S01]  /*11fc0*/  ISETP.GE.AND P1, PT, R8, R121, PT ;  /* 0x000000790800720c */ /* 0x000fe20003f26270 */
[----:B------:R-:W2:Y:S01]  /*11fd0*/  MUFU.TANH R20, R20 ;  /* 0x0000001400147308 */ /* 0x000ea20000002400 */
[C---:B------:R-:W-:Y:S02]  /*11fe0*/  IADD3 R6, R70.reuse, 0x71, RZ ;  /* 0x0000007146067810 */ /* 0x040fe40007ffe0ff */
[----:B------:R-:W-:Y:S02]  /*11ff0*/  IADD3 R8, R70, 0x60, RZ ;  /* 0x0000006046087810 */ /* 0x000fe40007ffe0ff */
[----:B------:R-:W-:-:S02]  /*12000*/  FSEL R61, R61, -INF , !P4 ;  /* 0xff8000003d3d7808 */ /* 0x000fc40006000000 */
[----:B------:R-:W-:Y:S01]  /*12010*/  FSEL R125, R125, -INF , !P2 ;  /* 0xff8000007d7d7808 */ /* 0x000fe20005000000 */
[----:B------:R-:W3:Y:S01]  /*12020*/  MUFU.TANH R39, R39 ;  /* 0x0000002700277308 */ /* 0x000ee20000002400 */
[----:B-1----:R-:W-:Y:S01]  /*12030*/  FSEL R132, R132, -INF , !P1 ;  /* 0xff80000084847808 */ /* 0x002fe20004800000 */
[----:B----4-:R-:W-:Y:S01]  /*12040*/  FMUL.FTZ R40, R107, c[0x0][0x2ec] ;  /* 0x0000bb006b287a20 */ /* 0x010fe20000410000 */
[-C--:B------:R-:W-:Y:S02]  /*12050*/  ISETP.GE.AND P4, PT, R6, R119.reuse, PT ;  /* 0x000000770600720c */ /* 0x080fe40003f86270 */
[C---:B------:R-:W-:Y:S02]  /*12060*/  ISETP.GE.AND P2, PT, R8.reuse, R119, PT ;  /* 0x000000770800720c */ /* 0x040fe40003f46270 */
[----:B------:R-:W-:Y:S01]  /*12070*/  ISETP.GE.AND P1, PT, R8, R121, PT ;  /* 0x000000790800720c */ /* 0x000fe20003f26270 */
[----:B------:R-:W1:Y:S01]  /*12080*/  MUFU.TANH R59, R12 ;  /* 0x0000000c003b7308 */ /* 0x000e620000002400 */
[----:B------:R-:W-:-:S02]  /*12090*/  IADD3 R4, R70, 0x68, RZ ;  /* 0x0000006846047810 */ /* 0x000fc40007ffe0ff */
[----:B--2---:R-:W-:Y:S02]  /*120a0*/  FSEL R57, R57, -INF , !P4 ;  /* 0xff80000039397808 */ /* 0x004fe40006000000 */
[----:B------:R-:W-:Y:S02]  /*120b0*/  FSEL R65, R65, -INF , !P2 ;  /* 0xff80000041417808 */ /* 0x000fe40005000000 */
[----:B------:R-:W-:Y:S01]  /*120c0*/  FSEL R50, R50, -INF , !P1 ;  /* 0xff80000032327808 */ /* 0x000fe20004800000 */
[----:B------:R-:W2:Y:S01]  /*120d0*/  MUFU.TANH R38, R14 ;  /* 0x0000000e00267308 */ /* 0x000ea20000002400 */
[-C--:B------:R-:W-:Y:S02]  /*120e0*/  ISETP.GE.AND P4, PT, R70, R119.reuse, PT ;  /* 0x000000774600720c */ /* 0x080fe40003f86270 */
[C---:B------:R-:W-:Y:S02]  /*120f0*/  ISETP.GE.AND P2, PT, R4.reuse, R119, PT ;  /* 0x000000770400720c */ /* 0x040fe40003f46270 */
[----:B------:R-:W-:-:S02]  /*12100*/  ISETP.GE.AND P1, PT, R4, R121, PT ;  /* 0x000000790400720c */ /* 0x000fc40003f26270 */
[----:B------:R-:W-:Y:S01]  /*12110*/  IADD3 R4, R70, 0x70, RZ ;  /* 0x0000007046047810 */ /* 0x000fe20007ffe0ff */
[----:B------:R-:W4:Y:S01]  /*12120*/  MUFU.TANH R37, R15 ;  /* 0x0000000f00257308 */ /* 0x000f220000002400 */
[----:B------:R-:W-:Y:S02]  /*12130*/  FSEL R58, R58, -INF , !P4 ;  /* 0xff8000003a3a7808 */ /* 0x000fe40006000000 */
[----:B---3--:R-:W-:Y:S02]  /*12140*/  FSEL R64, R64, -INF , !P3 ;  /* 0xff80000040407808 */ /* 0x008fe40005800000 */
[----:B-----5:R-:W-:Y:S02]  /*12150*/  FSEL R63, R63, -INF , !P2 ;  /* 0xff8000003f3f7808 */ /* 0x020fe40005000000 */
[----:B------:R-:W-:Y:S01]  /*12160*/  ISETP.GT.AND P4, PT, R155, R146, PT ;  /* 0x000000929b00720c */ /* 0x000fe20003f84270 */
[----:B------:R-:W3:Y:S01]  /*12170*/  MUFU.TANH R36, R36 ;  /* 0x0000002400247308 */ /* 0x000ee20000002400 */
[----:B------:R-:W-:-:S02]  /*12180*/  ISETP.GE.AND P3, PT, R4, R119, PT ;  /* 0x000000770400720c */ /* 0x000fc40003f66270 */
[-C--:B------:R-:W-:Y:S02]  /*12190*/  ISETP.GE.AND P2, PT, R4, R121.reuse, PT ;  /* 0x000000790400720c */ /* 0x080fe40003f46270 */
[----:B------:R-:W-:Y:S02]  /*121a0*/  IADD3 R4, R70, 0x78, RZ ;  /* 0x0000007846047810 */ /* 0x000fe40007ffe0ff */
[----:B------:R-:W-:Y:S01]  /*121b0*/  SHF.R.S32.HI R5, RZ, 0x1f, R54 ;  /* 0x0000001fff057819 */ /* 0x000fe20000011436 */
[----:B------:R-:W5:Y:S01]  /*121c0*/  MUFU.TANH R23, R23 ;  /* 0x0000001700177308 */ /* 0x000f620000002400 */
[----:B------:R-:W-:Y:S02]  /*121d0*/  FSEL R20, R20, -INF , !P1 ;  /* 0xff80000014147808 */ /* 0x000fe40004800000 */
[----:B------:R-:W-:Y:S02]  /*121e0*/  FSEL R39, R39, -INF , !P0 ;  /* 0xff80000027277808 */ /* 0x000fe40004000000 */
[----:B-1----:R-:W-:Y:S01]  /*121f0*/  FSEL R59, R59, -INF , !P3 ;  /* 0xff8000003b3b7808 */ /* 0x002fe20005800000 */
[----:B------:R-:W-:Y:S01]  /*12200*/  BAR.SYNC.DEFER_BLOCKING 0x0 ;  /* 0x0000000000007b1d */ /* 0x000fe20000010000 */
[----:B------:R-:W-:-:S02]  /*12210*/  ISETP.GE.AND P1, PT, R6, R121, PT ;  /* 0x000000790600720c */ /* 0x000fc40003f26270 */
[C---:B------:R-:W-:Y:S02]  /*12220*/  ISETP.GE.AND P3, PT, R4.reuse, R119, PT ;  /* 0x000000770400720c */ /* 0x040fe40003f66270 */
[----:B------:R-:W-:Y:S01]  /*12230*/  ISETP.GE.AND P0, PT, R4, R121, PT ;  /* 0x000000790400720c */ /* 0x000fe20003f06270 */
[----:B------:R-:W1:Y:S01]  /*12240*/  MUFU.TANH R66, R66 ;  /* 0x0000004200427308 */ /* 0x000e620000002400 */
[----:B------:R-:W-:Y:S02]  /*12250*/  LEA.HI R5, R5, R54, RZ, 0x2 ;  /* 0x0000003605057211 */ /* 0x000fe400078f10ff */
[----:B------:R-:W-:Y:S02]  /*12260*/  IADD3 R4, R70, 0x79, RZ ;  /* 0x0000007946047810 */ /* 0x000fe40007ffe0ff */
[----:B--2---:R-:W-:Y:S02]  /*12270*/  FSEL R38, R38, -INF , !P2 ;  /* 0xff80000026267808 */ /* 0x004fe40005000000 */
[----:B----4-:R-:W-:Y:S01]  /*12280*/  FSEL R37, R37, -INF , !P1 ;  /* 0xff80000025257808 */ /* 0x010fe20004800000 */
[----:B------:R-:W2:Y:S01]  /*12290*/  MUFU.TANH R40, R40 ;  /* 0x0000002800287308 */ /* 0x000ea20000002400 */
[----:B---3--:R-:W-:-:S02]  /*122a0*/  FSEL R36, R36, -INF , !P0 ;  /* 0xff80000024247808 */ /* 0x008fc40004000000 */
[----:B------:R-:W-:Y:S02]  /*122b0*/  LOP3.LUT R5, R5, 0xfffffffc, RZ, 0xc0, !PT ;  /* 0xfffffffc05057812 */ /* 0x000fe400078ec0ff */
[----:B------:R-:W-:Y:S02]  /*122c0*/  ISETP.GE.AND P1, PT, R70, R121, PT ;  /* 0x000000794600720c */ /* 0x000fe40003f26270 */
[----:B------:R-:W-:Y:S01]  /*122d0*/  ISETP.GE.AND P2, PT, R4, R119, PT ;  /* 0x000000770400720c */ /* 0x000fe20003f46270 */
[----:B------:R-:W-:Y:S01]  /*122e0*/  IMAD.IADD R161, R54, 0x1, -R5 ;  /* 0x0000000136a17824 */ /* 0x000fe200078e0a05 */
[----:B------:R-:W-:Y:S02]  /*122f0*/  ISETP.GE.AND P0, PT, R4, R121, PT ;  /* 0x000000790400720c */ /* 0x000fe40003f06270 */
[----:B-----5:R-:W-:Y:S02]  /*12300*/  FSEL R23, R23, -INF , !P3 ;  /* 0xff80000017177808 */ /* 0x020fe40005800000 */
[----:B------:R-:W-:-:S02]  /*12310*/  FSEL R92, R92, -INF , !P1 ;  /* 0xff8000005c5c7808 */ /* 0x000fc40004800000 */
[----:B-1----:R-:W-:Y:S02]  /*12320*/  FSEL R66, R66, -INF , !P2 ;  /* 0xff80000042427808 */ /* 0x002fe40005000000 */
[----:B--2---:R-:W-:Y:S01]  /*12330*/  FSEL R40, R40, -INF , !P0 ;  /* 0xff80000028287808 */ /* 0x004fe20004000000 */
        /* <DEDUP_REMOVED lines=48> */
[----:B------:R-:W-:-:S05]  /*12640*/  SHF.R.S32.HI R0, RZ, 0x1f, R5 ;  /* 0x0000001fff007819 */ /* 0x000fca0000011405 */
[----:B------:R-:W-:-:S04]  /*12650*/  IMAD R0, R0, c[0x0][0x198], RZ ;  /* 0x0000660000007a24 */ /* 0x000fc800078e02ff */
[C---:B------:R-:W-:Y:S02]  /*12660*/  IMAD R0, R5.reuse, c[0x0][0x19c], R0 ;  /* 0x0000670005007a24 */ /* 0x040fe400078e0200 */
[----:B--2---:R-:W-:Y:S02]  /*12670*/  IMAD.IADD R4, R4, 0x1, -R7 ;  /* 0x0000000104047824 */ /* 0x004fe400078e0a07 */
[----:B------:R-:W-:-:S03]  /*12680*/  IMAD.WIDE.U32 R6, R5, c[0x0][0x198], RZ ;  /* 0x0000660005067a25 */ /* 0x000fc600078e00ff */
[----:B------:R-:W-:Y:S01]  /*12690*/  SHF.R.S32.HI R2, RZ, 0x1f, R4 ;  /* 0x0000001fff027819 */ /* 0x000fe20000011404 */
[----:B------:R-:W-:-:S04]  /*126a0*/  IMAD.IADD R7, R7, 0x1, R0 ;  /* 0x0000000107077824 */ /* 0x000fc800078e0200 */
[----:B------:R-:W-:Y:S02]  /*126b0*/  IMAD R5, R2, c[0x0][0x180], RZ ;  /* 0x0000600002057a24 */ /* 0x000fe400078e02ff */
[----:B------:R-:W-:-:S04]  /*126c0*/  IMAD.WIDE.U32 R6, R4, c[0x0][0x180], R6 ;  /* 0x0000600004067a25 */ /* 0x000fc800078e0006 */
[----:B------:R-:W-:-:S05]  /*126d0*/  IMAD R5, R4, c[0x0][0x184], R5 ;  /* 0x0000610004057a24 */ /* 0x000fca00078e0205 */
[----:B------:R-:W-:Y:S01]  /*126e0*/  IADD3 R0, R7, R5, RZ ;  /* 0x0000000507007210 */ /* 0x000fe20007ffe0ff */
[----:B------:R-:W-:Y:S01]  /*126f0*/  IMAD.MOV.U32 R7, RZ, RZ, R6 ;  /* 0x000000ffff077224 */ /* 0x000fe200078e0006 */
[----:B------:R-:W-:Y:S05]  /*12700*/  BRA `(.L_x_1681) ;  /* 0x0000003000007947 */ /* 0x000fea0003800000 */
.L_x_1680:
[----:B------:R-:W-:-:S05]  /*12710*/  IMAD.MOV.U32 R7, RZ, RZ, c[0x0][0x198] ;  /* 0x00006600ff077624 */ /* 0x000fca00078e00ff */
[----:B------:R-:W-:-:S04]  /*12720*/  LEA R7, -R7, RZ, 0x7 ;  /* 0x000000ff07077211 */ /* 0x000fc800078e39ff */
[----:B------:R-:W-:Y:S02]  /*12730*/  SHF.R.S32.HI R0, RZ, 0x1f, R7 ;  /* 0x0000001fff007819 */ /* 0x000fe40000011407 */
.L_x_1681:
        /* <DEDUP_REMOVED lines=114> */
.L_x_1679:
[----:B------:R-:W-:Y:S02]  /*12e60*/  FMNMX.FTZ R0, R58, R67, !PT ;  /* 0x000000433a007209 */ /* 0x000fe40007810000 */
[----:B-1----:R-:W-:-:S02]  /*12e70*/  FMNMX.FTZ R5, R92, R68, !PT ;  /* 0x000000445c057209 */ /* 0x002fc40007810000 */
        /* <DEDUP_REMOVED lines=66> */
[----:B------:R-:W-:-:S04]  /*132a0*/  FMNMX.FTZ R7, R36, R7, !PT ;  /* 0x0000000724077209 */ /* 0x000fc80007810000 */
[----:B------:R-:W-:Y:S02]  /*132b0*/  FMNMX.FTZ R7, R40, R7, !PT ;  /* 0x0000000728077209 */ /* 0x000fe40007810000 */
[----:B-1----:R-:W-:-:S03]  /*132c0*/  FMNMX.FTZ R9, R4, R9, !PT ;  /* 0x0000000904097209 */ /* 0x002fc60007810000 */
[----:B------:R-:W1:Y:S04]  /*132d0*/  SHFL.BFLY PT, R4, R7, 0x2, 0x1f ;  /* 0x0c401f0007047f89 */ /* 0x000e6800000e0000 */
[----:B------:R-:W2:Y:S01]  /*132e0*/  SHFL.BFLY PT, R2, R9, 0x1, 0x1f ;  /* 0x0c201f0009027f89 */ /* 0x000ea200000e0000 */
[----:B-1----:R-:W-:Y:S02]  /*132f0*/  FMNMX.FTZ R4, R7, R4, !PT ;  /* 0x0000000407047209 */ /* 0x002fe40007810000 */
[----:B--2---:R-:W-:-:S03]  /*13300*/  FMNMX.FTZ R2, R9, R2, !PT ;  /* 0x0000000209027209 */ /* 0x004fc60007810000 */
[----:B------:R-:W1:Y:S01]  /*13310*/  SHFL.BFLY PT, R5, R4, 0x1, 0x1f ;  /* 0x0c201f0004057f89 */ /* 0x000e6200000e0000 */
[C---:B------:R-:W-:Y:S01]  /*13320*/  FSETP.NEU.FTZ.AND P0, PT, R2.reuse, -INF , PT ;  /* 0xff8000000200780b */ /* 0x040fe20003f1d000 */
[----:B------:R-:W-:Y:S02]  /*13330*/  FMUL.FTZ R126, R2, c[0x0][0x23c] ;  /* 0x00008f00027e7a20 */ /* 0x000fe40000410000 */
[----:B------:R-:W-:Y:S03]  /*13340*/  LDSM.16.MT88.4 R8, [R122+0x9400] ;  /* 0x009400007a08783b */ /* 0x000fe60000004200 */
[----:B------:R-:W-:-:S05]  /*13350*/  FSEL R126, R126, RZ, P0 ;  /* 0x000000ff7e7e7208 */ /* 0x000fca0000000000 */
[--C-:B------:R-:W-:Y:S02]  /*13360*/  FFMA.FTZ R124, R58, c[0x0][0x23c], -R126.reuse ;  /* 0x00008f003a7c7a23 */ /* 0x100fe4000001087e */
[--C-:B------:R-:W-:Y:S02]  /*13370*/  FFMA.FTZ R67, R67, c[0x0][0x23c], -R126.reuse ;  /* 0x00008f0043437a23 */ /* 0x100fe4000001087e */
[--C-:B------:R-:W-:Y:S02]  /*13380*/  FFMA.FTZ R21, R71, c[0x0][0x23c], -R126.reuse ;  /* 0x00008f0047157a23 */ /* 0x100fe4000001087e */
[--C-:B------:R-:W-:Y:S01]  /*13390*/  FFMA.FTZ R44, R81, c[0x0][0x23c], -R126.reuse ;  /* 0x00008f00512c7a23 */ /* 0x100fe2000001087e */
[----:B------:R-:W-:Y:S01]  /*133a0*/  MUFU.EX2 R124, R124 ;  /* 0x0000007c007c7308 */ /* 0x000fe20000000800 */
[--C-:B------:R-:W-:Y:S01]  /*133b0*/  FFMA.FTZ R42, R83, c[0x0][0x23c], -R126.reuse ;  /* 0x00008f00532a7a23 */ /* 0x100fe2000001087e */
[----:B-1----:R-:W-:Y:S01]  /*133c0*/  FMNMX.FTZ R0, R4, R5, !PT ;  /* 0x0000000504007209 */ /* 0x002fe20007810000 */
[----:B------:R-:W-:-:S02]  /*133d0*/  FFMA.FTZ R41, R17, c[0x0][0x23c], -R126 ;  /* 0x00008f0011297a23 */ /* 0x000fc4000001087e */
[--C-:B------:R-:W-:Y:S01]  /*133e0*/  FFMA.FTZ R33, R73, c[0x0][0x23c], -R126.reuse ;  /* 0x00008f0049217a23 */ /* 0x100fe2000001087e */
[C---:B------:R-:W-:Y:S01]  /*133f0*/  FSETP.NEU.FTZ.AND P0, PT, R0.reuse, -INF , PT ;  /* 0xff8000000000780b */ /* 0x040fe20003f1d000 */
[----:B------:R-:W-:Y:S01]  /*13400*/  FMUL.FTZ R43, R0, c[0x0][0x23c] ;  /* 0x00008f00002b7a20 */ /* 0x000fe20000410000 */
[----:B------:R-:W1:Y:S01]  /*13410*/  MUFU.EX2 R67, R67 ;  /* 0x0000004300437308 */ /* 0x000e620000000800 */
[--C-:B------:R-:W-:Y:S02]  /*13420*/  FFMA.FTZ R30, R89, c[0x0][0x23c], -R126.reuse ;  /* 0x00008f00591e7a23 */ /* 0x100fe4000001087e */
[--C-:B------:R-:W-:Y:S01]  /*13430*/  FFMA.FTZ R32, R55, c[0x0][0x23c], -R126.reuse ;  /* 0x00008f0037207a23 */ /* 0x100fe2000001087e */
[----:B------:R-:W-:Y:S01]  /*13440*/  FSEL R43, R43, RZ, P0 ;  /* 0x000000ff2b2b7208 */ /* 0x000fe20000000000 */
[--C-:B------:R-:W-:Y:S02]  /*13450*/  FFMA.FTZ R29, R173, c[0x0][0x23c], -R126.reuse ;  /* 0x00008f00ad1d7a23 */ /* 0x100fe4000001087e */
[----:B------:R-:W-:Y:S01]  /*13460*/  FFMA.FTZ R55, R51, c[0x0][0x23c], -R126 ;  /* 0x00008f0033377a23 */ /* 0x000fe2000001087e */
[----:B------:R-:W-:Y:S01]  /*13470*/  MUFU.EX2 R21, R21 ;  /* 0x0000001500157308 */ /* 0x000fe20000000800 */
[----:B------:R-:W-:-:S02]  /*13480*/  FFMA.FTZ R138, R92, c[0x0][0x23c], -R43 ;  /* 0x00008f005c8a7a23 */ /* 0x000fc4000001082b */
[--C-:B------:R-:W-:Y:S02]  /*13490*/  FFMA.FTZ R133, R68, c[0x0][0x23c], -R43.reuse ;  /* 0x00008f0044857a23 */ /* 0x100fe4000001082b */
[--C-:B------:R-:W-:Y:S02]  /*134a0*/  FFMA.FTZ R48, R94, c[0x0][0x23c], -R43.reuse ;  /* 0x00008f005e307a23 */ /* 0x100fe4000001082b */
[--C-:B------:R-:W-:Y:S01]  /*134b0*/  FFMA.FTZ R45, R74, c[0x0][0x23c], -R43.reuse ;  /* 0x00008f004a2d7a23 */ /* 0x100fe2000001082b */
[----:B------:R-:W2:Y:S01]  /*134c0*/  MUFU.EX2 R44, R44 ;  /* 0x0000002c002c7308 */ /* 0x000ea20000000800 */
[----:B-1----:R-:W-:Y:S01]  /*134d0*/  F2FP.PACK_AB R68, R67, R124 ;  /* 0x0000007c4344723e */ /* 0x002fe200000000ff */
[--C-:B------:R-:W-:Y:S01]  /*134e0*/  FFMA.FTZ R46, R78, c[0x0][0x23c], -R43.reuse ;  /* 0x00008f004e2e7a23 */ /* 0x100fe2000001082b */
[----:B------:R-:W1:Y:S01]  /*134f0*/  LDSM.16.MT88.4 R92, [R122+0xb000] ;  /* 0x00b000007a5c783b */ /* 0x000e620000004200 */
[--C-:B------:R-:W-:Y:S02]  /*13500*/  FFMA.FTZ R35, R16, c[0x0][0x23c], -R43.reuse ;  /* 0x00008f0010237a23 */ /* 0x100fe4000001082b */
[--C-:B------:R-:W-:Y:S01]  /*13510*/  FFMA.FTZ R34, R90, c[0x0][0x23c], -R43.reuse ;  /* 0x00008f005a227a23 */ /* 0x100fe2000001082b */
[----:B------:R-:W3:Y:S01]  /*13520*/  LDSM.16.MT88.4 R76, [R122+0xd000] ;  /* 0x00d000007a4c783b */ /* 0x000ee20000004200 */
[----:B------:R-:W-:Y:S01]  /*13530*/  MUFU.EX2 R138, R138 ;  /* 0x0000008a008a7308 */ /* 0x000fe20000000800 */
[----:B------:R-:W-:-:S02]  /*13540*/  FFMA.FTZ R31, R80, c[0x0][0x23c], -R43 ;  /* 0x00008f00501f7a23 */ /* 0x000fc4000001082b */
[----:B------:R-:W4:Y:S01]  /*13550*/  LDSM.16.MT88.4 R16, [R118+0xd000] ;  /* 0x00d000007610783b */ /* 0x000f220000004200 */
[--C-:B------:R-:W-:Y:S02]  /*13560*/  FFMA.FTZ R28, R56, c[0x0][0x23c], -R43.reuse ;  /* 0x00008f00381c7a23 */ /* 0x100fe4000001082b */
[----:B------:R-:W-:Y:S02]  /*13570*/  FFMA.FTZ R3, R60, c[0x0][0x23c], -R43 ;  /* 0x00008f003c037a23 */ /* 0x000fe4000001082b */
[----:B------:R-:W5:Y:S01]  /*13580*/  MUFU.EX2 R133, R133 ;  /* 0x0000008500857308 */ /* 0x000f620000000800 */
        /* <DEDUP_REMOVED lines=9> */
[----:B------:R-:W2:Y:S01]  /*13620*/  MUFU.EX2 R45, R45 ;  /* 0x0000002d002d7308 */ /* 0x000ea20000000800 */
[----:B-----5:R-:W-:Y:S01]  /*13630*/  F2FP.PACK_AB R69, R133, R138 ;  /* 0x0000008a8545723e */ /* 0x020fe200000000ff */
[----:B------:R-:W-:-:S02]  /*13640*/  FFMA.FTZ R166, R141, c[0x0][0x23c], -R126 ;  /* 0x00008f008da67a23 */ /* 0x000fc4000001087e */
[--C-:B------:R-:W-:Y:S02]  /*13650*/  FFMA.FTZ R143, R139, c[0x0][0x23c], -R126.reuse ;  /* 0x00008f008b8f7a23 */ /* 0x100fe4000001087e */
[--C-:B------:R-:W-:Y:S02]  /*13660*/  FFMA.FTZ R142, R137, c[0x0][0x23c], -R126.reuse ;  /* 0x00008f00898e7a23 */ /* 0x100fe4000001087e */
[----:B------:R-:W-:Y:S01]  /*13670*/  MUFU.EX2 R42, R42 ;  /* 0x0000002a002a7308 */ /* 0x000fe20000000800 */
[----:B------:R-:W-:Y:S02]  /*13680*/  FFMA.FTZ R139, R169, c[0x0][0x23c], -R126 ;  /* 0x00008f00a98b7a23 */ /* 0x000fe4000001087e */
[--C-:B------:R-:W-:Y:S02]  /*13690*/  FFMA.FTZ R162, R174, c[0x0][0x23c], -R43.reuse ;  /* 0x00008f00aea27a23 */ /* 0x100fe4000001082b */
[--C-:B------:R-:W-:Y:S02]  /*136a0*/  FFMA.FTZ R141, R172, c[0x0][0x23c], -R43.reuse ;  /* 0x00008f00ac8d7a23 */ /* 0x100fe4000001082b */
[--C-:B------:R-:W-:Y:S01]  /*136b0*/  FFMA.FTZ R140, R140, c[0x0][0x23c], -R43.reuse ;  /* 0x00008f008c8c7a23 */ /* 0x100fe2000001082b */
        /* <DEDUP_REMOVED lines=9> */
[--C-:B------:R-:W-:Y:S02]  /*13750*/  FFMA.FTZ R136, R136, c[0x0][0x23c], -R43.reuse ;  /* 0x00008f0088887a23 */ /* 0x100fe4000001082b */
[--C-:B------:R-:W-:Y:S01]  /*13760*/  FFMA.FTZ R131, R134, c[0x0][0x23c], -R43.reuse ;  /* 0x00008f0086837a23 */ /* 0x100fe2000001082b */
[----:B------:R-:W-:Y:S01]  /*13770*/  HMMA.16816.F32 R108, R68, R110, RZ ;  /* 0x0000006e446c723c */ /* 0x000fe200000018ff */
[--C-:B------:R-:W-:Y:S01]  /*13780*/  FFMA.FTZ R135, R132, c[0x0][0x23c], -R43.reuse ;  /* 0x00008f0084877a23 */ /* 0x100fe2000001082b */
[----:B------:R-:W5:Y:S01]  /*13790*/  MUFU.EX2 R30, R30 ;  /* 0x0000001e001e7308 */ /* 0x000f620000000800 */
[----:B--2---:R-:W-:Y:S01]  /*137a0*/  F2FP.PACK_AB R4, R41, R42 ;  /* 0x0000002a2904723e */ /* 0x004fe200000000ff */
[----:B------:R-:W-:-:S02]  /*137b0*/  FFMA.FTZ R62, R62, c[0x0][0x23c], -R43 ;  /* 0x00008f003e3e7a23 */ /* 0x000fc4000001082b */
[--C-:B------:R-:W-:Y:S02]  /*137c0*/  FFMA.FTZ R163, R64, c[0x0][0x23c], -R126.reuse ;  /* 0x00008f0040a37a23 */ /* 0x100fe4000001087e */
[C---:B------:R-:W-:Y:S01]  /*137d0*/  HMMA.16816.F32 R88, R68.reuse, R84, RZ ;  /* 0x000000544458723c */ /* 0x040fe200000018ff */
[--C-:B------:R-:W-:Y:S01]  /*137e0*/  FFMA.FTZ R64, R61, c[0x0][0x23c], -R126.reuse ;  /* 0x00008f003d407a23 */ /* 0x100fe2000001087e */
[----:B------:R-:W-:Y:S01]  /*137f0*/  MUFU.EX2 R46, R46 ;  /* 0x0000002e002e7308 */ /* 0x000fe20000000800 */
[----:B------:R-:W-:Y:S02]  /*13800*/  FADD.FTZ R124, R124, R67 ;  /* 0x000000437c7c7221 */ /* 0x000fe40000010000 */
[--C-:B------:R-:W-:Y:S02]  /*13810*/  FFMA.FTZ R50, R50, c[0x0][0x23c], -R43.reuse ;  /* 0x00008f0032327a23 */ /* 0x100fe4000001082b */
[--C-:B------:R-:W-:Y:S01]  /*13820*/  FFMA.FTZ R61, R22, c[0x0][0x23c], -R43.reuse ;  /* 0x00008f00163d7a23 */ /* 0x100fe2000001082b */
[----:B------:R-:W-:Y:S01]  /*13830*/  HMMA.16816.F32 R84, R68, R86, RZ ;  /* 0x000000564454723c */ /* 0x000fe200000018ff */
[----:B------:R-:W-:Y:S01]  /*13840*/  FFMA.FTZ R39, R39, c[0x0][0x23c], -R43 ;  /* 0x00008f0027277a23 */ /* 0x000fe2000001082b */
[----:B------:R-:W2:Y:S01]  /*13850*/  MUFU.EX2 R35, R35 ;  /* 0x0000002300237308 */ /* 0x000ea20000000800 */
[----:B-----5:R-:W-:Y:S01]  /*13860*/  F2FP.PACK_AB R6, R30, R33 ;  /* 0x000000211e06723e */ /* 0x020fe200000000ff */
        /* <DEDUP_REMOVED lines=9> */
[----:B------:R-:W-:Y:S01]  /*13900*/  FFMA.FTZ R40, R40, c[0x0][0x23c], -R43 ;  /* 0x00008f0028287a23 */ /* 0x000fe2000001082b */
[----:B------:R-:W1:Y:S01]  /*13910*/  MUFU.EX2 R31, R31 ;  /* 0x0000001f001f7308 */ /* 0x000e620000000800 */
[----:B--2---:R-:W-:Y:S01]  /*13920*/  F2FP.PACK_AB R5, R35, R46 ;  /* 0x0000002e2305723e */ /* 0x004fe200000000ff */
[----:B------:R-:W-:-:S04]  /*13930*/  FADD.FTZ R48, R48, R133 ;  /* 0x0000008530307221 */ /* 0x000fc80000010000 */
        /* <DEDUP_REMOVED lines=13> */
[----:B------:R-:W-:Y:S06]  /*13a10*/  MUFU.EX2 R55, R55 ;  /* 0x0000003700377308 */ /* 0x000fec0000000800 */
[----:B------:R-:W-:Y:S01]  /*13a20*/  HMMA.16816.F32 R92, R4, R14, R92 ;  /* 0x0000000e045c723c */ /* 0x000fe2000000185c */
[----:B------:R-:W3:Y:S01]  /*13a30*/  LDSM.16.MT88.4 R12, [R122+0xd400] ;  /* 0x00d400007a0c783b */ /* 0x000ee20000004200 */
[----:B------:R-:W-:Y:S06]  /*13a40*/  MUFU.EX2 R56, R56 ;  /* 0x0000003800387308 */ /* 0x000fec0000000800 */
[C---:B------:R-:W-:Y:S02]  /*13a50*/  HMMA.16816.F32 R76, R68.reuse, R78, RZ ;  /* 0x0000004e444c723c */ /* 0x040fe400000018ff */
[----:B------:R-:W-:Y:S06]  /*13a60*/  MUFU.EX2 R49, R49 ;  /* 0x0000003100317308 */ /* 0x000fec0000000800 */
[C---:B----4-:R-:W-:Y:S02]  /*13a70*/  HMMA.16816.F32 R72, R68.reuse, R16, RZ ;  /* 0x000000104448723c */ /* 0x050fe400000018ff */
[----:B------:R-:W-:Y:S06]  /*13a80*/  MUFU.EX2 R58, R58 ;  /* 0x0000003a003a7308 */ /* 0x000fec0000000800 */
[----:B------:R-:W-:Y:S01]  /*13a90*/  HMMA.16816.F32 R68, R68, R18, RZ ;  /* 0x000000124444723c */ /* 0x000fe200000018ff */
[----:B------:R-:W-:Y:S01]  /*13aa0*/  LDSM.16.MT88.4 R16, [R122+0xa400] ;  /* 0x00a400007a10783b */ /* 0x000fe20000004200 */
        /* <DEDUP_REMOVED lines=13> */
[----:B---3--:R-:W-:Y:S01]  /*13b80*/  HMMA.16816.F32 R80, R4, R12, R80 ;  /* 0x0000000c0450723c */ /* 0x008fe20000001850 */
[----:B------:R-:W-:Y:S01]  /*13b90*/  FFMA.FTZ R26, R182, c[0x0][0x23c], -R43 ;  /* 0x00008f00b61a7a23 */ /* 0x000fe2000001082b */
[----:B------:R-:W-:Y:S01]  /*13ba0*/  MUFU.EX2 R24, R24 ;  /* 0x0000001800187308 */ /* 0x000fe20000000800 */
[----:B------:R-:W-:-:S05]  /*13bb0*/  FFMA.FTZ R126, R66, c[0x0][0x23c], -R126 ;  /* 0x00008f00427e7a23 */ /* 0x000fca000001087e */
[C---:B------:R-:W-:Y:S01]  /*13bc0*/  HMMA.16816.F32 R76, R4.reuse, R14, R76 ;  /* 0x0000000e044c723c */ /* 0x040fe2000000184c */
[----:B------:R-:W3:Y:S01]  /*13bd0*/  LDSM.16.MT88.4 R12, [R122+0x9800] ;  /* 0x009800007a0c783b */ /* 0x000ee20000004200 */
[----:B------:R-:W4:Y:S06]  /*13be0*/  MUFU.EX2 R27, R27 ;  /* 0x0000001b001b7308 */ /* 0x000f2c0000000800 */
[C---:B--2---:R-:W-:Y:S02]  /*13bf0*/  HMMA.16816.F32 R72, R4.reuse, R8, R72 ;  /* 0x000000080448723c */ /* 0x044fe40000001848 */
[----:B------:R-:W2:Y:S06]  /*13c00*/  MUFU.EX2 R25, R25 ;  /* 0x0000001900197308 */ /* 0x000eac0000000800 */
[----:B------:R-:W-:Y:S01]  /*13c10*/  HMMA.16816.F32 R68, R4, R10, R68 ;  /* 0x0000000a0444723c */ /* 0x000fe20000001844 */
[----:B------:R-:W5:Y:S01]  /*13c20*/  LDSM.16.MT88.4 R8, [R118+0x9800] ;  /* 0x009800007608783b */ /* 0x000f620000004200 */
[----:B------:R-:W3:Y:S05]  /*13c30*/  MUFU.EX2 R26, R26 ;  /* 0x0000001a001a7308 */ /* 0x000eea0000000800 */
[----:B-1----:R-:W-:-:S02]  /*13c40*/  F2FP.PACK_AB R4, R29, R32 ;  /* 0x000000201d04723e */ /* 0x002fc400000000ff */
[----:B----4-:R-:W-:Y:S01]  /*13c50*/  F2FP.PACK_AB R6, R24, R27 ;  /* 0x0000001b1806723e */ /* 0x010fe200000000ff */
[----:B------:R-:W-:Y:S01]  /*13c60*/  MUFU.EX2 R142, R142 ;  /* 0x0000008e008e7308 */ /* 0x000fe20000000800 */
[----:B--2---:R-:W-:Y:S02]  /*13c70*/  F2FP.PACK_AB R5, R25, R28 ;  /* 0x0000001c1905723e */ /* 0x004fe400000000ff */
[----:B---3--:R-:W-:-:S05]  /*13c80*/  F2FP.PACK_AB R7, R3, R26 ;  /* 0x0000001a0307723e */ /* 0x008fca00000000ff */
[----:B------:R-:W-:Y:S02]  /*13c90*/  MUFU.EX2 R139, R139 ;  /* 0x0000008b008b7308 */ /* 0x000fe40000000800 */
[C---:B------:R-:W-:Y:S06]  /*13ca0*/  HMMA.16816.F32 R112, R4.reuse, R12, R112 ;  /* 0x0000000c0470723c */ /* 0x040fec0000001870 */
[----:B------:R-:W-:Y:S02]  /*13cb0*/  MUFU.EX2 R162, R162 ;  /* 0x000000a200a27308 */ /* 0x000fe40000000800 */
[C---:B------:R-:W-:Y:S01]  /*13cc0*/  HMMA.16816.F32 R108, R4.reuse, R14, R108 ;  /* 0x0000000e046c723c */ /* 0x040fe2000000186c */
[----:B------:R-:W1:Y:S05]  /*13cd0*/  LDSM.16.MT88.4 R12, [R122+0xb800] ;  /* 0x00b800007a0c783b */ /* 0x000e6a0000004200 */
[----:B------:R-:W2:Y:S02]  /*13ce0*/  MUFU.EX2 R141, R141 ;  /* 0x0000008d008d7308 */ /* 0x000ea40000000800 */
[C---:B-----5:R-:W-:Y:S06]  /*13cf0*/  HMMA.16816.F32 R104, R4.reuse, R8, R104 ;  /* 0x000000080468723c */ /* 0x060fec0000001868 */
        /* <DEDUP_REMOVED lines=22> */
[----:B------:R-:W-:Y:S01]  /*13e60*/  MUFU.EX2 R59, R163 ;  /* 0x000000a3003b7308 */ /* 0x000fe20000000800 */
        /* <DEDUP_REMOVED lines=10> */
[----:B------:R-:W2:Y:S02]  /*13f10*/  MUFU.EX2 R61, R61 ;  /* 0x0000003d003d7308 */ /* 0x000ea40000000800 */
[C---:B-1----:R-:W-:Y:S06]  /*13f20*/  HMMA.16816.F32 R112, R4.reuse, R12, R112 ;  /* 0x0000000c0470723c */ /* 0x042fec0000001870 */
[----:B------:R-:W-:Y:S02]  /*13f30*/  MUFU.EX2 R39, R39 ;  /* 0x0000002700277308 */ /* 0x000fe40000000800 */
[C---:B------:R-:W-:Y:S01]  /*13f40*/  HMMA.16816.F32 R108, R4.reuse, R14, R108 ;  /* 0x0000000e046c723c */ /* 0x040fe2000000186c */
[----:B------:R-:W1:Y:S05]  /*13f50*/  LDSM.16.MT88.4 R12, [R122+0xbc00] ;  /* 0x00bc00007a0c783b */ /* 0x000e6a0000004200 */
[----:B------:R-:W-:Y:S02]  /*13f60*/  MUFU.EX2 R63, R63 ;  /* 0x0000003f003f7308 */ /* 0x000fe40000000800 */
[C---:B---3--:R-:W-:Y:S06]  /*13f70*/  HMMA.16816.F32 R104, R4.reuse, R8, R104 ;  /* 0x000000080468723c */ /* 0x048fec0000001868 */
[----:B------:R-:W-:Y:S02]  /*13f80*/  MUFU.EX2 R132, R132 ;  /* 0x0000008400847308 */ /* 0x000fe40000000800 */
[C---:B------:R-:W-:Y:S01]  /*13f90*/  HMMA.16816.F32 R100, R4.reuse, R10, R100 ;  /* 0x0000000a0464723c */ /* 0x040fe20000001864 */
[----:B------:R-:W3:Y:S05]  /*13fa0*/  LDSM.16.MT88.4 R8, [R118+0xbc00] ;  /* 0x00bc00007608783b */ /* 0x000eea0000004200 */
[----:B------:R-:W-:Y:S02]  /*13fb0*/  MUFU.EX2 R167, R126 ;  /* 0x0000007e00a77308 */ /* 0x000fe40000000800 */
        /* <DEDUP_REMOVED lines=56> */
[----:B------:R-:W-:Y:S01]  /*14340*/  FFMA.FTZ R4, R20, c[0x0][0x23c], -R43 ;  /* 0x00008f0014047a23 */ /* 0x000fe2000001082b */
[----:B------:R-:W-:Y:S01]  /*14350*/  F2FP.PACK_AB R6, R64, R57 ;  /* 0x000000394006723e */ /* 0x000fe200000000ff */
[----:B------:R-:W-:-:S02]  /*14360*/  FADD.FTZ R5, R21, R124 ;  /* 0x0000007c15057221 */ /* 0x000fc40000010000 */
[----:B------:R3:W4:Y:S01]  /*14370*/  MUFU.EX2 R124, R4 ;  /* 0x00000004007c7308 */ /* 0x0007220000000800 */
[----:B------:R-:W-:Y:S01]  /*14380*/  FADD.FTZ R7, R45, R48 ;  /* 0x000000302d077221 */ /* 0x000fe20000010000 */
[----:B------:R-:W-:Y:S01]  /*14390*/  LDSM.16.MT88.4 R20, [R118+0xa800] ;  /* 0x00a800007614783b */ /* 0x000fe20000004200 */
[----:B------:R-:W-:Y:S02]  /*143a0*/  FADD.FTZ R5, R44, R5 ;  /* 0x000000052c057221 */ /* 0x000fe40000010000 */
[----:B------:R-:W-:Y:S02]  /*143b0*/  FADD.FTZ R46, R46, R7 ;  /* 0x000000072e2e7221 */ /* 0x000fe40000010000 */
[----:B------:R-:W-:Y:S01]  /*143c0*/  FADD.FTZ R42, R42, R5 ;  /* 0x000000052a2a7221 */ /* 0x000fe20000010000 */
[----:B------:R-:W-:Y:S01]  /*143d0*/  F2FP.PACK_AB R5, R61, R50 ;  /* 0x000000323d05723e */ /* 0x000fe200000000ff */
[----:B------:R-:W-:Y:S02]  /*143e0*/  FFMA.FTZ R45, R38, c[0x0][0x23c], -R43 ;  /* 0x00008f00262d7a23 */ /* 0x000fe4000001082b */
[----:B------:R-:W-:-:S02]  /*143f0*/  FADD.FTZ R42, R41, R42 ;  /* 0x0000002a292a7221 */ /* 0x000fc40000010000 */
[--C-:B------:R-:W-:Y:S02]  /*14400*/  FFMA.FTZ R38, R37, c[0x0][0x23c], -R43.reuse ;  /* 0x00008f0025267a23 */ /* 0x100fe4000001082b */
[----:B------:R-:W-:Y:S01]  /*14410*/  FADD.FTZ R33, R33, R42 ;  /* 0x0000002a21217221 */ /* 0x000fe20000010000 */
[----:B---3--:R-:W-:Y:S01]  /*14420*/  F2FP.PACK_AB R4, R59, R66 ;  /* 0x000000423b04723e */ /* 0x008fe200000000ff */
[----:B------:R-:W-:Y:S01]  /*14430*/  FFMA.FTZ R44, R36, c[0x0][0x23c], -R43 ;  /* 0x00008f00242c7a23 */ /* 0x000fe2000001082b */
[----:B----4-:R-:W-:Y:S01]  /*14440*/  F2FP.PACK_AB R7, R39, R124 ;  /* 0x0000007c2707723e */ /* 0x010fe200000000ff */
[----:B------:R-:W-:Y:S01]  /*14450*/  FADD.FTZ R33, R30, R33 ;  /* 0x000000211e217221 */ /* 0x000fe20000010000 */
[----:B------:R-:W3:Y:S03]  /*14460*/  MUFU.EX2 R36, R65 ;  /* 0x0000004100247308 */ /* 0x000ee60000000800 */
[----:B------:R-:W-:-:S02]  /*14470*/  FADD.FTZ R30, R32, R33 ;  /* 0x00000021201e7221 */ /* 0x000fc40000010000 */
[C---:B-1----:R-:W-:Y:S02]  /*14480*/  HMMA.16816.F32 R112, R4.reuse, R8, R112 ;  /* 0x000000080470723c */ /* 0x042fe40000001870 */
[----:B------:R-:W-:Y:S01]  /*14490*/  FADD.FTZ R30, R29, R30 ;  /* 0x0000001e1d1e7221 */ /* 0x000fe20000010000 */
[----:B------:R-:W-:Y:S03]  /*144a0*/  MUFU.EX2 R37, R45 ;  /* 0x0000002d00257308 */ /* 0x000fe60000000800 */
[----:B------:R-:W-:Y:S02]  /*144b0*/  FADD.FTZ R27, R27, R30 ;  /* 0x0000001e1b1b7221 */ /* 0x000fe40000010000 */
[----:B------:R-:W-:Y:S01]  /*144c0*/  HMMA.16816.F32 R108, R4, R10, R108 ;  /* 0x0000000a046c723c */ /* 0x000fe2000000186c */
[----:B------:R-:W1:Y:S01]  /*144d0*/  LDSM.16.MT88.4 R8, [R122+0xe800] ;  /* 0x00e800007a08783b */ /* 0x000e620000004200 */
[----:B------:R-:W-:Y:S01]  /*144e0*/  FADD.FTZ R27, R24, R27 ;  /* 0x0000001b181b7221 */ /* 0x000fe20000010000 */
[----:B------:R-:W4:Y:S03]  /*144f0*/  MUFU.EX2 R38, R38 ;  /* 0x0000002600267308 */ /* 0x000f260000000800 */
[----:B------:R-:W-:-:S02]  /*14500*/  FADD.FTZ R60, R60, R27 ;  /* 0x0000001b3c3c7221 */ /* 0x000fc40000010000 */
[----:B------:R-:W-:Y:S02]  /*14510*/  HMMA.16816.F32 R88, R4, R16, R88 ;  /* 0x000000100458723c */ /* 0x000fe40000001858 */
[----:B------:R-:W-:-:S04]  /*14520*/  FADD.FTZ R55, R55, R60 ;  /* 0x0000003c37377221 */ /* 0x000fc80000010000 */
[----:B------:R-:W-:Y:S02]  /*14530*/  FADD.FTZ R56, R56, R55 ;  /* 0x0000003738387221 */ /* 0x000fe40000010000 */
[----:B------:R-:W-:Y:S01]  /*14540*/  FADD.FTZ R17, R35, R46 ;  /* 0x0000002e23117221 */ /* 0x000fe20000010000 */
[C---:B--2---:R-:W-:Y:S01]  /*14550*/  HMMA.16816.F32 R96, R4.reuse, R12, R96 ;  /* 0x0000000c0460723c */ /* 0x044fe20000001860 */
[----:B------:R-:W-:Y:S01]  /*14560*/  MUFU.EX2 R35, R44 ;  /* 0x0000002c00237308 */ /* 0x000fe20000000800 */
[----:B------:R-:W-:Y:S02]  /*14570*/  FADD.FTZ R49, R49, R56 ;  /* 0x0000003831317221 */ /* 0x000fe40000010000 */
[----:B------:R-:W-:Y:S02]  /*14580*/  FADD.FTZ R16, R34, R17 ;  /* 0x0000001122107221 */ /* 0x000fe40000010000 */
[----:B------:R-:W-:Y:S02]  /*14590*/  FADD.FTZ R166, R166, R49 ;  /* 0x00000031a6a67221 */ /* 0x000fe40000010000 */
[----:B------:R-:W-:Y:S01]  /*145a0*/  FADD.FTZ R31, R31, R16 ;  /* 0x000000101f1f7221 */ /* 0x000fe20000010000 */
[----:B------:R-:W-:Y:S01]  /*145b0*/  HMMA.16816.F32 R92, R4, R14, R92 ;  /* 0x0000000e045c723c */ /* 0x000fe2000000185c */
[----:B------:R-:W2:Y:S01]  /*145c0*/  LDSM.16.MT88.4 R12, [R118+0xe800] ;  /* 0x00e80000760c783b */ /* 0x000ea20000004200 */
        /* <DEDUP_REMOVED lines=9> */
[----:B-1----:R-:W-:Y:S01]  /*14660*/  HMMA.16816.F32 R80, R4, R8, R80 ;  /* 0x000000080450723c */ /* 0x002fe20000001850 */
[----:B------:R-:W-:-:S02]  /*14670*/  FADD.FTZ R3, R3, R26 ;  /* 0x0000001a03037221 */ /* 0x000fc40000010000 */
[----:B------:R-:W-:Y:S02]  /*14680*/  FADD.FTZ R172, R172, R139 ;  /* 0x0000008bacac7221 */ /* 0x000fe40000010000 */
[----:B------:R-:W-:Y:S02]  /*14690*/  FADD.FTZ R58, R58, R3 ;  /* 0x000000033a3a7221 */ /* 0x000fe40000010000 */
[----:B------:R-:W-:Y:S01]  /*146a0*/  FADD.FTZ R127, R127, R172 ;  /* 0x000000ac7f7f7221 */ /* 0x000fe20000010000 */
[----:B------:R-:W-:Y:S01]  /*146b0*/  HMMA.16816.F32 R76, R4, R10, R76 ;  /* 0x0000000a044c723c */ /* 0x000fe2000000184c */
[----:B------:R-:W1:Y:S01]  /*146c0*/  LDSM.16.MT88.4 R8, [R118+0xac00] ;  /* 0x00ac00007608783b */ /* 0x000e620000004200 */
        /* <DEDUP_REMOVED lines=13> */
[----:B--2---:R-:W-:Y:S01]  /*147a0*/  HMMA.16816.F32 R72, R4, R12, R72 ;  /* 0x0000000c0448723c */ /* 0x004fe20000001848 */
[----:B------:R-:W-:Y:S02]  /*147b0*/  FADD.FTZ R140, R140, R141 ;  /* 0x0000008d8c8c7221 */ /* 0x000fe40000010000 */
[----:B------:R-:W-:Y:S02]  /*147c0*/  FADD.FTZ R64, R64, R57 ;  /* 0x0000003940407221 */ /* 0x000fe40000010000 */
[----:B------:R-:W-:-:S03]  /*147d0*/  FADD.FTZ R137, R137, R140 ;  /* 0x0000008c89897221 */ /* 0x000fc60000010000 */
[----:B------:R-:W-:Y:S01]  /*147e0*/  HMMA.16816.F32 R68, R4, R14, R68 ;  /* 0x0000000e0444723c */ /* 0x000fe20000001844 */
[----:B------:R-:W-:Y:S01]  /*147f0*/  FADD.FTZ R136, R136, R137 ;  /* 0x0000008988887221 */ /* 0x000fe20000010000 */
[----:B------:R-:W2:Y:S03]  /*14800*/  LDSM.16.MT88.4 R12, [R118+0xcc00] ;  /* 0x00cc0000760c783b */ /* 0x000ea60000004200 */
[----:B------:R-:W-:Y:S02]  /*14810*/  FADD.FTZ R136, R131, R136 ;  /* 0x0000008883887221 */ /* 0x000fe40000010000 */
[----:B---3--:R-:W-:Y:S01]  /*14820*/  F2FP.PACK_AB R4, R36, R63 ;  /* 0x0000003f2404723e */ /* 0x008fe200000000ff */
[----:B------:R-:W-:Y:S01]  /*14830*/  FADD.FTZ R63, R63, R64 ;  /* 0x000000403f3f7221 */ /* 0x000fe20000010000 */
[----:B----4-:R-:W-:Y:S01]  /*14840*/  F2FP.PACK_AB R5, R38, R37 ;  /* 0x000000252605723e */ /* 0x010fe200000000ff */
[----:B------:R-:W-:Y:S01]  /*14850*/  FADD.FTZ R135, R135, R136 ;  /* 0x0000008887877221 */ /* 0x000fe20000010000 */
[----:B------:R-:W-:Y:S01]  /*14860*/  F2FP.PACK_AB R6, R167, R132 ;  /* 0x00000084a706723e */ /* 0x000fe200000000ff */
[----:B------:R-:W-:Y:S01]  /*14870*/  FADD.FTZ R63, R36, R63 ;  /* 0x0000003f243f7221 */ /* 0x000fe20000010000 */
[----:B-----5:R-:W-:Y:S01]  /*14880*/  F2FP.PACK_AB R7, R34, R35 ;  /* 0x000000232207723e */ /* 0x020fe200000000ff */
[----:B------:R-:W-:-:S02]  /*14890*/  FADD.FTZ R135, R62, R135 ;  /* 0x000000873e877221 */ /* 0x000fc40000010000 */
[----:B------:R-:W-:Y:S02]  /*148a0*/  FADD.FTZ R132, R132, R63 ;  /* 0x0000003f84847221 */ /* 0x000fe40000010000 */
[----:B------:R-:W-:Y:S02]  /*148b0*/  FADD.FTZ R50, R50, R135 ;  /* 0x0000008732327221 */ /* 0x000fe40000010000 */
[----:B-1----:R-:W-:Y:S01]  /*148c0*/  HMMA.16816.F32 R104, R4, R8, R104 ;  /* 0x000000080468723c */ /* 0x002fe20000001868 */
[----:B------:R-:W-:Y:S02]  /*148d0*/  FADD.FTZ R167, R167, R132 ;  /* 0x00000084a7a77221 */ /* 0x000fe40000010000 */
        /* <DEDUP_REMOVED lines=87> */
.L_x_1683:
[----:B------:R-:W-:-:S05]  /*14e50*/  IMAD.MOV.U32 R7, RZ, RZ, c[0x0][0x1a0] ;  /* 0x00006800ff077624 */ /* 0x000fca00078e00ff */
[----:B------:R-:W-:-:S04]  /*14e60*/  LEA R7, -R7, RZ, 0x7 ;  /* 0x000000ff07077211 */ /* 0x000fc800078e39ff */
[----:B------:R-:W-:Y:S02]  /*14e70*/  SHF.R.S32.HI R5, RZ, 0x1f, R7 ;  /* 0x0000001fff057819 */ /* 0x000fe40000011407 */
.L_x_1684:
        /* <DEDUP_REMOVED lines=96> */
[----:B------:R-:W-:Y:S02]  /*15480*/  @P1 LEA.HI.X R27, R4, c[0x0][0x174], R3, 0x1, P3 ;  /* 0x00005d00041b1a11 */ /* 0x000fe400018f0c03 */
[----:B------:R-:W-:-:S03]  /*15490*/  @P0 IADD3 R7, P3, R7, R164, RZ ;  /* 0x000000a407070210 */ /* 0x000fc60007f7e0ff */
[----:B------:R-:W-:Y:S01]  /*154a0*/  @!PT LDS RZ, [RZ] ;  /* 0x00000000fffff984 */ /* 0x000fe20000000800 */
[----:B------:R-:W-:Y:S01]  /*154b0*/  @!PT LDS RZ, [RZ] ;  /* 0x00000000fffff984 */ /* 0x000fe20000000800 */
[----:B------:R-:W-:Y:S01]  /*154c0*/  @!PT LDS RZ, [RZ] ;  /* 0x00000000fffff984 */ /* 0x000fe20000000800 */
[----:B------:R1:W-:Y:S02]  /*154d0*/  @P1 LDGSTS.E.BYPASS.LTC128B.128 [R170+0xc800], [R26.64+0x40] ;  /* 0x0c8000401aaa1fae */ /* 0x0003e4000b901d46 */
[----:B------:R-:W-:Y:S01]  /*154e0*/  @P0 IMAD.X R52, R5, 0x1, R52, P3 ;  /* 0x0000000105340824 */ /* 0x000fe200018e0634 */
[C---:B------:R-:W-:Y:S01]  /*154f0*/  @P0 LEA R28, P3, R7.reuse, c[0x0][0x170], 0x1 ;  /* 0x00005c00071c0a11 */ /* 0x040fe200078608ff */
[----:B------:R-:W-:Y:S03]  /*15500*/  @!P1 STS.128 [R170+0xc800], RZ ;  /* 0x00c800ffaa009388 */ /* 0x000fe60000000c00 */
[----:B------:R-:W-:-:S05]  /*15510*/  @P0 LEA.HI.X R29, R7, c[0x0][0x174], R52, 0x1, P3 ;  /* 0x00005d00071d0a11 */ /* 0x000fca00018f0c34 */
[----:B------:R-:W-:Y:S01]  /*15520*/  @!PT LDS RZ, [RZ] ;  /* 0x00000000fffff984 */ /* 0x000fe20000000800 */
[----:B------:R-:W-:Y:S01]  /*15530*/  @!PT LDS RZ, [RZ] ;  /* 0x00000000fffff984 */ /* 0x000fe20000000800 */
[----:B------:R-:W-:Y:S01]  /*15540*/  @!PT LDS RZ, [RZ] ;  /* 0x00000000fffff984 */ /* 0x000fe20000000800 */
[----:B------:R1:W-:Y:S04]  /*15550*/  @P0 LDGSTS.E.BYPASS.LTC128B.128 [R170+0xe800], [R28.64+0x80] ;  /* 0x0e8000801caa0fae */ /* 0x0003e8000b901d46 */
[----:B------:R-:W-:Y:S04]  /*15560*/  @!P0 STS.128 [R170+0xe800], RZ ;  /* 0x00e800ffaa008388 */ /* 0x000fe80000000c00 */
[----:B------:R-:W-:Y:S04]  /*15570*/  LDSM.16.M88.4 R4, [R145] ;  /* 0x000000009104783b */ /* 0x000fe80000000200 */
[----:B------:R-:W1:Y:S04]  /*15580*/  LDSM.16.M88.4 R60, [R144+0x3000] ;  /* 0x00300000903c783b */ /* 0x000e680000000200 */
[----:B------:R-:W-:Y:S04]  /*15590*/  LDSM.16.M88.4 R132, [R123] ;  /* 0x000000007b84783b */ /* 0x000fe80000000200 */
[----:B---3--:R-:W-:Y:S04]  /*155a0*/  LDSM.16.M88.4 R12, [R120+0x3000] ;  /* 0x00300000780c783b */ /* 0x008fe80000000200 */
[----:B------:R-:W3:Y:S04]  /*155b0*/  LDSM.16.M88.4 R44, [R144+0x3800] ;  /* 0x00380000902c783b */ /* 0x000ee80000000200 */
[----:B------:R-:W3:Y:S04]  /*155c0*/  LDSM.16.M88.4 R36, [R144+0x3c00] ;  /* 0x003c00009024783b */ /* 0x000ee80000000200 */
[----:B------:R-:W4:Y:S04]  /*155d0*/  LDSM.16.M88.4 R128, [R120+0x3800] ;  /* 0x003800007880783b */ /* 0x000f280000000200 */
[----:B------:R-:W4:Y:S04]  /*155e0*/  LDSM.16.M88.4 R124, [R120+0x3c00] ;  /* 0x003c0000787c783b */ /* 0x000f280000000200 */
[----:B------:R-:W4:Y:S04]  /*155f0*/  LDSM.16.M88.4 R52, [R144+0x3400] ;  /* 0x003400009034783b */ /* 0x000f280000000200 */
[----:B-----5:R-:W5:Y:S04]  /*15600*/  LDSM.16.M88.4 R20, [R144+0x4400] ;  /* 0x004400009014783b */ /* 0x020f680000000200 */
[----:B--2---:R-:W-:Y:S01]  /*15610*/  LDSM.16.M88.4 R8, [R120+0x3400] ;  /* 0x003400007808783b */ /* 0x004fe20000000200 */
[C---:B-1----:R-:W-:Y:S03]  /*15620*/  HMMA.16816.F32 R64, R4.reuse, R60, RZ ;  /* 0x0000003c0440723c */ /* 0x042fe600000018ff */
[----:B------:R-:W-:Y:S04]  /*15630*/  LDSM.16.M88.4 R28, [R144+0x4000] ;  /* 0x00400000901c783b */ /* 0x000fe80000000200 */
[----:B------:R-:W-:Y:S01]  /*15640*/  LDSM.16.M88.4 R140, [R144+0x4c00] ;  /* 0x004c0000908c783b */ /* 0x000fe20000000200 */
[C---:B------:R-:W-:Y:S03]  /*15650*/  HMMA.16816.F32 R60, R4.reuse, R62, RZ ;  /* 0x0000003e043c723c */ /* 0x040fe600000018ff */
[----:B------:R-:W-:Y:S04]  /*15660*/  LDSM.16.M88.4 R136, [R120+0x4000] ;  /* 0x004000007888783b */ /* 0x000fe80000000200 */
[----:B------:R-:W0:Y:S01]  /*15670*/  LDGDEPBAR ;  /* 0x00000000000079af */ /* 0x000e220000000000 */
[----:B---3--:R-:W-:Y:S08]  /*15680*/  HMMA.16816.F32 R48, R4, R44, RZ ;  /* 0x0000002c0430723c */ /* 0x008ff000000018ff */
[C---:B------:R-:W-:Y:S08]  /*15690*/  HMMA.16816.F32 R64, R132.reuse, R12, R64 ;  /* 0x0000000c8440723c */ /* 0x040ff00000001840 */
[----:B------:R-:W-:Y:S01]  /*156a0*/  HMMA.16816.F32 R60, R132, R14, R60 ;  /* 0x0000000e843c723c */ /* 0x000fe2000000183c */
[----:B------:R-:W1:Y:S07]  /*156b0*/  LDSM.16.M88.4 R12, [R144+0x4800] ;  /* 0x00480000900c783b */ /* 0x000e6e0000000200 */
[C---:B------:R-:W-:Y:S08]  /*156c0*/  HMMA.16816.F32 R40, R4.reuse, R36, RZ ;  /* 0x000000240428723c */ /* 0x040ff000000018ff */
[C---:B------:R-:W-:Y:S08]  /*156d0*/  HMMA.16816.F32 R44, R4.reuse, R46, RZ ;  /* 0x0000002e042c723c */ /* 0x040ff000000018ff */
[----:B------:R-:W-:Y:S08]  /*156e0*/  HMMA.16816.F32 R36, R4, R38, RZ ;  /* 0x000000260424723c */ /* 0x000ff000000018ff */
[C---:B----4-:R-:W-:Y:S08]  /*156f0*/  HMMA.16816.F32 R48, R132.reuse, R128, R48 ;  /* 0x000000808430723c */ /* 0x050ff00000001830 */
[C---:B------:R-:W-:Y:S01]  /*15700*/  HMMA.16816.F32 R44, R132.reuse, R130, R44 ;  /* 0x00000082842c723c */ /* 0x040fe2000000182c */
[----:B------:R-:W2:Y:S07]  /*15710*/  LDSM.16.M88.4 R128, [R120+0x4400] ;  /* 0x004400007880783b */ /* 0x000eae0000000200 */
[C---:B------:R-:W-:Y:S08]  /*15720*/  HMMA.16816.F32 R40, R132.reuse, R124, R40 ;  /* 0x0000007c8428723c */ /* 0x040ff00000001828 */
[----:B------:R-:W-:Y:S01]  /*15730*/  HMMA.16816.F32 R36, R132, R126, R36 ;  /* 0x0000007e8424723c */ /* 0x000fe20000001824 */
[----:B------:R-:W3:Y:S07]  /*15740*/  LDSM.16.M88.4 R124, [R120+0x4800] ;  /* 0x00480000787c783b */ /* 0x000eee0000000200 */
[C---:B------:R-:W-:Y:S08]  /*15750*/  HMMA.16816.F32 R56, R4.reuse, R52, RZ ;  /* 0x000000340438723c */ /* 0x040ff000000018ff */
[C---:B------:R-:W-:Y:S08]  /*15760*/  HMMA.16816.F32 R52, R4.reuse, R54, RZ ;  /* 0x000000360434723c */ /* 0x040ff000000018ff */
[C---:B-----5:R-:W-:Y:S08]  /*15770*/  HMMA.16816.F32 R24, R4.reuse, R20, RZ ;  /* 0x000000140418723c */ /* 0x060ff000000018ff */
[C---:B-1----:R-:W-:Y:S08]  /*15780*/  HMMA.16816.F32 R16, R4.reuse, R12, RZ ;  /* 0x0000000c0410723c */ /* 0x042ff000000018ff */
[C---:B------:R-:W-:Y:S08]  /*15790*/  HMMA.16816.F32 R20, R4.reuse, R22, RZ ;  /* 0x000000160414723c */ /* 0x040ff000000018ff */
[----:B------:R-:W-:Y:S08]  /*157a0*/  HMMA.16816.F32 R12, R4, R14, RZ ;  /* 0x0000000e040c723c */ /* 0x000ff000000018ff */
[----:B------:R-:W-:Y:S08]  /*157b0*/  HMMA.16816.F32 R56, R132, R8, R56 ;  /* 0x000000088438723c */ /* 0x000ff00000001838 */
[----:B------:R-:W-:Y:S08]  /*157c0*/  HMMA.16816.F32 R32, R4, R28, RZ ;  /* 0x0000001c0420723c */ /* 0x000ff000000018ff */
[----:B------:R-:W-:Y:S08]  /*157d0*/  HMMA.16816.F32 R52, R132, R10, R52 ;  /* 0x0000000a8434723c */ /* 0x000ff00000001834 */
[C---:B------:R-:W-:Y:S08]  /*157e0*/  HMMA.16816.F32 R28, R4.reuse, R30, RZ ;  /* 0x0000001e041c723c */ /* 0x040ff000000018ff */
[C---:B------:R-:W-:Y:S08]  /*157f0*/  HMMA.16816.F32 R8, R4.reuse, R140, RZ ;  /* 0x0000008c0408723c */ /* 0x040ff000000018ff */
[----:B------:R-:W-:Y:S01]  /*15800*/  HMMA.16816.F32 R4, R4, R142, RZ ;  /* 0x0000008e0404723c */ /* 0x000fe200000018ff */
        /* <DEDUP_REMOVED lines=73> */
[C---:B------:R-:W-:Y:S08]  /*15ca0*/  HMMA.16816.F32 R32, R124.reuse, R140, R32 ;  /* 0x0000008c7c20723c */ /* 0x040ff00000001820 */
[C---:B-1----:R-:W-:Y:S08]  /*15cb0*/  HMMA.16816.F32 R40, R124.reuse, R128, R40 ;  /* 0x000000807c28723c */ /* 0x042ff00000001828 */
[C---:B------:R-:W-:Y:S01]  /*15cc0*/  HMMA.16816.F32 R36, R124.reuse, R130, R36 ;  /* 0x000000827c24723c */ /* 0x040fe20000001824 */
[----:B------:R-:W1:Y:S07]  /*15cd0*/  LDSM.16.M88.4 R128, [R144+0x8c00] ;  /* 0x008c00009080783b */ /* 0x000e6e0000000200 */
[C---:B------:R-:W-:Y:S01]  /*15ce0*/  HMMA.16816.F32 R28, R124.reuse, R142, R28 ;  /* 0x0000008e7c1c723c */ /* 0x040fe2000000181c */
[----:B------:R-:W-:Y:S07]  /*15cf0*/  LDSM.16.M88.4 R140, [R123+0x2000] ;  /* 0x002000007b8c783b */ /* 0x000fee0000000200 */
[C---:B---3--:R-:W-:Y:S08]  /*15d00*/  HMMA.16816.F32 R24, R124.reuse, R136, R24 ;  /* 0x000000887c18723c */ /* 0x048ff00000001818 */
[C---:B------:R-:W-:Y:S01]  /*15d10*/  HMMA.16816.F32 R20, R124.reuse, R138, R20 ;  /* 0x0000008a7c14723c */ /* 0x040fe20000001814 */
[----:B------:R-:W3:Y:S07]  /*15d20*/  LDSM.16.M88.4 R136, [R120+0x7000] ;  /* 0x007000007888783b */ /* 0x000eee0000000200 */
[C---:B--2---:R-:W-:Y:S08]  /*15d30*/  HMMA.16816.F32 R16, R124.reuse, R132, R16 ;  /* 0x000000847c10723c */ /* 0x044ff00000001810 */
[C---:B------:R-:W-:Y:S01]  /*15d40*/  HMMA.16816.F32 R12, R124.reuse, R134, R12 ;  /* 0x000000867c0c723c */ /* 0x040fe2000000180c */
[----:B------:R-:W2:Y:S07]  /*15d50*/  LDSM.16.M88.4 R132, [R120+0x7400] ;  /* 0x007400007884783b */ /* 0x000eae0000000200 */
[C---:B-1----:R-:W-:Y:S08]  /*15d60*/  HMMA.16816.F32 R8, R124.reuse, R128, R8 ;  /* 0x000000807c08723c */ /* 0x042ff00000001808 */
[----:B------:R-:W-:Y:S01]  /*15d70*/  HMMA.16816.F32 R4, R124, R130, R4 ;  /* 0x000000827c04723c */ /* 0x000fe20000001804 */
[----:B------:R-:W1:Y:S04]  /*15d80*/  LDSM.16.M88.4 R124, [R120+0x7c00] ;  /* 0x007c0000787c783b */ /* 0x000e680000000200 */
[----:B------:R-:W4:Y:S03]  /*15d90*/  LDSM.16.M88.4 R128, [R120+0x7800] ;  /* 0x007800007880783b */ /* 0x000f260000000200 */
[C---:B---3--:R-:W-:Y:S08]  /*15da0*/  HMMA.16816.F32 R60, R140.reuse, R138, R60 ;  /* 0x0000008a8c3c723c */ /* 0x048ff0000000183c */
[C---:B------:R-:W-:Y:S08]  /*15db0*/  HMMA.16816.F32 R64, R140.reuse, R136, R64 ;  /* 0x000000888c40723c */ /* 0x040ff00000001840 */
[C---:B--2---:R-:W-:Y:S08]  /*15dc0*/  HMMA.16816.F32 R56, R140.reuse, R132, R56 ;  /* 0x000000848c38723c */ /* 0x044ff00000001838 */
[----:B------:R-:W-:Y:S01]  /*15dd0*/  FMUL.FTZ R60, R60, c[0x0][0x2ec] ;  /* 0x0000bb003c3c7a20 */ /* 0x000fe20000410000 */
[----:B------:R-:W-:Y:S01]  /*15de0*/  HMMA.16816.F32 R52, R140, R134, R52 ;  /* 0x000000868c34723c */ /* 0x000fe20000001834 */
[----:B------:R-:W-:-:S06]  /*15df0*/  FMUL.FTZ R61, R61, c[0x0][0x2ec] ;  /* 0x0000bb003d3d7a20 */ /* 0x000fcc0000410000 */
[----:B------:R-:W-:Y:S01]  /*15e00*/  FMUL.FTZ R138, R66, c[0x0][0x2ec] ;  /* 0x0000bb00428a7a20 */ /* 0x000fe20000410000 */
[----:B-1----:R-:W-:Y:S01]  /*15e10*/  HMMA.16816.F32 R40, R140, R124, R40 ;  /* 0x0000007c8c28723c */ /* 0x002fe20000001828 */
[----:B------:R-:W-:Y:S02]  /*15e20*/  FMUL.FTZ R3, R64, c[0x0][0x2ec] ;  /* 0x0000bb0040037a20 */ /* 0x000fe40000410000 */
[----:B------:R-:W-:Y:S01]  /*15e30*/  FMUL.FTZ R66, R67, c[0x0][0x2ec] ;  /* 0x0000bb0043427a20 */ /* 0x000fe20000410000 */
[----:B------:R-:W-:Y:S01]  /*15e40*/  MUFU.TANH R64, R60 ;  /* 0x0000003c00407308 */ /* 0x000fe20000002400 */
[----:B------:R-:W-:-:S03]  /*15e50*/  FMUL.FTZ R65, R65, c[0x0][0x2ec] ;  /* 0x0000bb0041417a20 */ /* 0x000fc60000410000 */
[C---:B------:R-:W-:Y:S01]  /*15e60*/  HMMA.16816.F32 R36, R140.reuse, R126, R36 ;  /* 0x0000007e8c24723c */ /* 0x040fe20000001824 */
[----:B------:R-:W1:Y:S03]  /*15e70*/  LDSM.16.M88.4 R124, [R120+0x8000] ;  /* 0x00800000787c783b */ /* 0x000e660000000200 */
[----:B------:R2:W-:Y:S04]  /*15e80*/  MUFU.TANH R67, R61 ;  /* 0x0000003d00437308 */ /* 0x0005e80000002400 */
[----:B----4-:R-:W-:Y:S01]  /*15e90*/  HMMA.16816.F32 R48, R140, R128, R48 ;  /* 0x000000808c30723c */ /* 0x010fe20000001830 */
[----:B------:R-:W-:-:S03]  /*15ea0*/  FMUL.FTZ R55, R55, c[0x0][0x2ec] ;  /* 0x0000bb0037377a20 */ /* 0x000fc60000410000 */
[----:B------:R-:W-:Y:S03]  /*15eb0*/  MUFU.TANH R65, R65 ;  /* 0x0000004100417308 */ /* 0x000fe60000002400 */
[----:B------:R-:W-:Y:S01]  /*15ec0*/  FMUL.FTZ R129, R62, c[0x0][0x2ec] ;  /* 0x0000bb003e817a20 */ /* 0x000fe20000410000 */
[----:B------:R-:W-:Y:S01]  /*15ed0*/  HMMA.16816.F32 R44, R140, R130, R44 ;  /* 0x000000828c2c723c */ /* 0x000fe2000000182c */
[----:B------:R-:W-:Y:S02]  /*15ee0*/  FMUL.FTZ R128, R63, c[0x0][0x2ec] ;  /* 0x0000bb003f807a20 */ /* 0x000fe40000410000 */
[----:B------:R-:W-:Y:S01]  /*15ef0*/  FMUL.FTZ R40, R40, c[0x0][0x2ec] ;  /* 0x0000bb0028287a20 */ /* 0x000fe20000410000 */
[----:B--2---:R-:W2:Y:S01]  /*15f00*/  LDSM.16.M88.4 R60, [R120+0x8400] ;  /* 0x00840000783c783b */ /* 0x004ea20000000200 */
[----:B------:R-:W-:Y:S01]  /*15f10*/  FMUL.FTZ R205, R41, c[0x0][0x2ec] ;  /* 0x0000bb0029cd7a20 */ /* 0x000fe20000410000 */
[----:B------:R-:W3:Y:S01]  /*15f20*/  MUFU.TANH R129, R129 ;  /* 0x0000008100817308 */ /* 0x000ee20000002400 */
        /* <DEDUP_REMOVED lines=9> */
[----:B------:R-:W5:Y:S01]  /*15fc0*/  MUFU.TANH R130, R130 ;  /* 0x0000008200827308 */ /* 0x000f620000002400 */
[----:B------:R-:W-:Y:S01]  /*15fd0*/  FMUL.FTZ R208, R51, c[0x0][0x2ec] ;  /* 0x0000bb0033d07a20 */ /* 0x000fe20000410000 */
[C---:B-1----:R-:W-:Y:S01]  /*15fe0*/  HMMA.16816.F32 R32, R140.reuse, R124, R32 ;  /* 0x0000007c8c20723c */ /* 0x042fe20000001820 */
[----:B------:R-:W1:Y:S01]  /*15ff0*/  LDSM.16.M88.4 R48, [R120+0x8800] ;  /* 0x008800007830783b */ /* 0x000e620000000200 */
[----:B------:R-:W-:Y:S02]  /*16000*/  FMUL.FTZ R44, R44, c[0x0][0x2ec] ;  /* 0x0000bb002c2c7a20 */ /* 0x000fe40000410000 */
[----:B------:R-:W-:Y:S01]  /*16010*/  FMUL.FTZ R46, R46, c[0x0][0x2ec] ;  /* 0x0000bb002e2e7a20 */ /* 0x000fe20000410000 */
[----:B----4-:R-:W4:Y:S01]  /*16020*/  LDSM.16.M88.4 R40, [R120+0x8c00] ;  /* 0x008c00007828783b */ /* 0x010f220000000200 */
[----:B------:R-:W1:Y:S01]  /*16030*/  MUFU.TANH R57, R57 ;  /* 0x0000003900397308 */ /* 0x000e620000002400 */
[----:B------:R-:W-:Y:S01]  /*16040*/  FMUL.FTZ R124, R52, c[0x0][0x2ec] ;  /* 0x0000bb00347c7a20 */ /* 0x000fe20000410000 */
[----:B------:R-:W-:Y:S01]  /*16050*/  HMMA.16816.F32 R28, R140, R126, R28 ;  /* 0x0000007e8c1c723c */ /* 0x000fe2000000181c */
[----:B------:R-:W-:Y:S01]  /*16060*/  FMUL.FTZ R52, R53, c[0x0][0x2ec] ;  /* 0x0000bb0035347a20 */ /* 0x000fe20000410000 */
[----:B------:R-:W-:-:S04]  /*16070*/  DEPBAR.LE SB0, 0x0 ;  /* 0x000080000000791a */ /* 0x000fc80000000000 */
[----:B------:R-:W-:Y:S01]  /*16080*/  FMUL.FTZ R53, R54, c[0x0][0x2ec] ;  /* 0x0000bb0036357a20 */ /* 0x000fe20000410000 */
[----:B------:R-:W1:Y:S01]  /*16090*/  MUFU.TANH R133, R133 ;  /* 0x0000008500857308 */ /* 0x000e620000002400 */
[----:B------:R-:W-:Y:S02]  /*160a0*/  FMUL.FTZ R36, R36, c[0x0][0x2ec] ;  /* 0x0000bb0024247a20 */ /* 0x000fe40000410000 */
[----:B------:R-:W-:Y:S01]  /*160b0*/  FMUL.FTZ R38, R38, c[0x0][0x2ec] ;  /* 0x0000bb0026267a20 */ /* 0x000fe20000410000 */
[----:B--2---:R-:W-:Y:S01]  /*160c0*/  HMMA.16816.F32 R24, R140, R60, R24 ;  /* 0x0000003c8c18723c */ /* 0x004fe20000001818 */
[----:B------:R-:W-:Y:S02]  /*160d0*/  FMUL.FTZ R58, R59, c[0x0][0x2ec] ;  /* 0x0000bb003b3a7a20 */ /* 0x000fe40000410000 */
[----:B------:R-:W-:Y:S01]  /*160e0*/  FMUL.FTZ R45, R45, c[0x0][0x2ec] ;  /* 0x0000bb002d2d7a20 */ /* 0x000fe20000410000 */
[----:B------:R-:W-:Y:S01]  /*160f0*/  MUFU.TANH R53, R53 ;  /* 0x0000003500357308 */ /* 0x000fe20000002400 */
[----:B------:R-:W-:-:S02]  /*16100*/  FMUL.FTZ R189, R32, c[0x0][0x2ec] ;  /* 0x0000bb0020bd7a20 */ /* 0x000fc40000410000 */
[----:B------:R-:W2:Y:S01]  /*16110*/  S2R R32, SR_TID.X ;  /* 0x0000000000207919 */ /* 0x000ea20000002100 */
[----:B------:R-:W-:Y:S01]  /*16120*/  HMMA.16816.F32 R20, R140, R62, R20 ;  /* 0x0000003e8c14723c */ /* 0x000fe20000001814 */
[----:B------:R-:W-:Y:S02]  /*16130*/  FMUL.FTZ R194, R35, c[0x0][0x2ec] ;  /* 0x0000bb0023c27a20 */ /* 0x000fe40000410000 */
[----:B------:R-:W-:Y:S01]  /*16140*/  FMUL.FTZ R33, R33, c[0x0][0x2ec] ;  /* 0x0000bb0021217a20 */ /* 0x000fe20000410000 */
[----:B------:R-:W-:Y:S01]  /*16150*/  MUFU.TANH R136, R136 ;  /* 0x0000008800887308 */ /* 0x000fe20000002400 */
[----:B------:R-:W-:Y:S02]  /*16160*/  FMUL.FTZ R187, R28, c[0x0][0x2ec] ;  /* 0x0000bb001cbb7a20 */ /* 0x000fe40000410000 */
[----:B------:R-:W-:Y:S02]  /*16170*/  IMAD.SHL.U32 R28, R155, 0x80, RZ ;  /* 0x000000809b1c7824 */ /* 0x000fe400078e00ff */
[----:B------:R-:W-:-:S02]  /*16180*/  FMUL.FTZ R34, R34, c[0x0][0x2ec] ;  /* 0x0000bb0022227a20 */ /* 0x000fc40000410000 */
[----:B------:R-:W-:Y:S01]  /*16190*/  FMUL.FTZ R30, R30, c[0x0][0x2ec] ;  /* 0x0000bb001e1e7a20 */ /* 0x000fe20000410000 */
[----:B------:R-:W-:Y:S01]  /*161a0*/  MUFU.TANH R131, R44 ;  /* 0x0000002c00837308 */ /* 0x000fe20000002400 */
[----:B------:R-:W-:Y:S01]  /*161b0*/  FMUL.FTZ R47, R47, c[0x0][0x2ec] ;  /* 0x0000bb002f2f7a20 */ /* 0x000fe20000410000 */
[C---:B-1----:R-:W-:Y:S01]  /*161c0*/  HMMA.16816.F32 R16, R140.reuse, R48, R16 ;  /* 0x000000308c10723c */ /* 0x042fe20000001810 */
[----:B------:R-:W-:Y:S02]  /*161d0*/  FMUL.FTZ R37, R37, c[0x0][0x2ec] ;  /* 0x0000bb0025257a20 */ /* 0x000fe40000410000 */
[----:B------:R-:W-:Y:S02]  /*161e0*/  FMUL.FTZ R183, R24, c[0x0][0x2ec] ;  /* 0x0000bb0018b77a20 */ /* 0x000fe40000410000 */
[----:B------:R-:W-:Y:S01]  /*161f0*/  FMUL.FTZ R176, R26, c[0x0][0x2ec] ;  /* 0x0000bb001ab07a20 */ /* 0x000fe20000410000 */
[----:B------:R-:W-:Y:S01]  /*16200*/  MUFU.TANH R200, R46 ;  /* 0x0000002e00c87308 */ /* 0x000fe20000002400 */
[----:B------:R-:W-:Y:S01]  /*16210*/  FMUL.FTZ R185, R25, c[0x0][0x2ec] ;  /* 0x0000bb0019b97a20 */ /* 0x000fe20000410000 */
[----:B------:R-:W-:Y:S01]  /*16220*/  HMMA.16816.F32 R12, R140, R50, R12 ;  /* 0x000000328c0c723c */ /* 0x000fe2000000180c */
[----:B--2---:R-:W-:-:S02]  /*16230*/  IMAD.SHL.U32 R32, R32, 0x2, RZ ;  /* 0x0000000220207824 */ /* 0x004fc400078e00ff */
[----:B------:R-:W-:Y:S02]  /*16240*/  FMUL.FTZ R179, R20, c[0x0][0x2ec] ;  /* 0x0000bb0014b37a20 */ /* 0x000fe40000410000 */
[----:B------:R-:W-:Y:S01]  /*16250*/  FMUL.FTZ R168, R22, c[0x0][0x2ec] ;  /* 0x0000bb0016a87a20 */ /* 0x000fe20000410000 */
[----:B------:R-:W-:Y:S01]  /*16260*/  LOP3.LUT R35, R32, 0x6, RZ, 0xc0, !PT ;  /* 0x0000000620237812 */ /* 0x000fe200078ec0ff */
[----:B------:R-:W-:Y:S01]  /*16270*/  MUFU.TANH R198, R198 ;  /* 0x000000c600c67308 */ /* 0x000fe20000002400 */
[C---:B----4-:R-:W-:Y:S01]  /*16280*/  HMMA.16816.F32 R8, R140.reuse, R40, R8 ;  /* 0x000000288c08723c */ /* 0x050fe20000001808 */
[----:B------:R-:W-:Y:S01]  /*16290*/  FMUL.FTZ R39, R39, c[0x0][0x2ec] ;  /* 0x0000bb0027277a20 */ /* 0x000fe20000410000 */
[C-C-:B------:R-:W-:Y:S01]  /*162a0*/  LOP3.LUT R32, R28.reuse, 0x8, R35.reuse, 0xfe, !PT ;  /* 0x000000081c207812 */ /* 0x140fe200078efe23 */
[----:B------:R-:W-:Y:S01]  /*162b0*/  FMUL.FTZ R31, R31, c[0x0][0x2ec] ;  /* 0x0000bb001f1f7a20 */ /* 0x000fe20000410000 */
[--C-:B------:R-:W-:Y:S01]  /*162c0*/  LOP3.LUT R24, R28, 0x10, R35.reuse, 0xfe, !PT ;  /* 0x000000101c187812 */ /* 0x100fe200078efe23 */
[----:B------:R-:W-:Y:S01]  /*162d0*/  FMUL.FTZ R29, R29, c[0x0][0x2ec] ;  /* 0x0000bb001d1d7a20 */ /* 0x000fe20000410000 */
[C---:B------:R-:W-:Y:S01]  /*162e0*/  ISETP.GE.AND P1, PT, R32.reuse, R119, PT ;  /* 0x000000772000720c */ /* 0x040fe20003f26270 */
[----:B------:R-:W-:Y:S01]  /*162f0*/  MUFU.TANH R197, R36 ;  /* 0x0000002400c57308 */ /* 0x000fe20000002400 */
[----:B------:R-:W-:Y:S01]  /*16300*/  HMMA.16816.F32 R4, R140, R42, R4 ;  /* 0x0000002a8c04723c */ /* 0x000fe20000001804 */
[----:B------:R-:W-:Y:S01]  /*16310*/  ISETP.GE.AND P0, PT, R32, R121, PT ;  /* 0x000000792000720c */ /* 0x000fe20003f06270 */
[----:B------:R-:W-:Y:S01]  /*16320*/  FMUL.FTZ R18, R18, c[0x0][0x2ec] ;  /* 0x0000bb0012127a20 */ /* 0x000fe20000410000 */
[C---:B------:R-:W-:Y:S01]  /*16330*/  ISETP.GE.AND P2, PT, R24.reuse, R119, PT ;  /* 0x000000771800720c */ /* 0x040fe20003f46270 */
[----:B------:R-:W-:Y:S01]  /*16340*/  FMUL.FTZ R21, R21, c[0x0][0x2ec] ;  /* 0x0000bb0015157a20 */ /* 0x000fe20000410000 */
[-C--:B------:R-:W-:Y:S01]  /*16350*/  ISETP.GE.AND P3, PT, R24, R121.reuse, PT ;  /* 0x000000791800720c */ /* 0x080fe20003f66270 */
[----:B------:R-:W-:Y:S01]  /*16360*/  FMUL.FTZ R23, R23, c[0x0][0x2ec] ;  /* 0x0000bb0017177a20 */ /* 0x000fe20000410000 */
[C-C-:B------:R-:W-:Y:S01]  /*16370*/  LOP3.LUT R26, R28.reuse, 0x18, R35.reuse, 0xfe, !PT ;  /* 0x000000181c1a7812 */ /* 0x140fe200078efe23 */
[----:B------:R-:W-:Y:S01]  /*16380*/  MUFU.TANH R204, R38 ;  /* 0x0000002600cc7308 */ /* 0x000fe20000002400 */
[--C-:B------:R-:W-:Y:S01]  /*16390*/  LOP3.LUT R24, R28, 0x20, R35.reuse, 0xfe, !PT ;  /* 0x000000201c187812 */ /* 0x100fe200078efe23 */
[----:B------:R-:W-:Y:S01]  /*163a0*/  FMUL.FTZ R141, R16, c[0x0][0x2ec] ;  /* 0x0000bb00108d7a20 */ /* 0x000fe20000410000 */
[----:B---3--:R-:W-:Y:S01]  /*163b0*/  FSEL R20, R129, -INF , !P0 ;  /* 0xff80000081147808 */ /* 0x008fe20004000000 */
[----:B------:R-:W-:Y:S01]  /*163c0*/  FMUL.FTZ R14, R14, c[0x0][0x2ec] ;  /* 0x0000bb000e0e7a20 */ /* 0x000fe20000410000 */
[----:B-----5:R-:W-:Y:S01]  /*163d0*/  FSEL R59, R130, -INF , !P2 ;  /* 0xff800000823b7808 */ /* 0x020fe20005000000 */
[----:B------:R-:W-:Y:S01]  /*163e0*/  FMUL.FTZ R139, R12, c[0x0][0x2ec] ;  /* 0x0000bb000c8b7a20 */ /* 0x000fe20000410000 */
[----:B------:R-:W-:Y:S01]  /*163f0*/  ISETP.GE.AND P0, PT, R26, R121, PT ;  /* 0x000000791a00720c */ /* 0x000fe20003f06270 */
[----:B------:R-:W1:Y:S01]  /*16400*/  MUFU.TANH R189, R189 ;  /* 0x000000bd00bd7308 */ /* 0x000e620000002400 */
[-C--:B------:R-:W-:Y:S01]  /*16410*/  ISETP.GE.AND P2, PT, R24, R119.reuse, PT ;  /* 0x000000771800720c */ /* 0x080fe20003f46270 */
[----:B------:R-:W-:Y:S01]  /*16420*/  FMUL.FTZ R165, R8, c[0x0][0x2ec] ;  /* 0x0000bb0008a57a20 */ /* 0x000fe20000410000 */
[--C-:B------:R-:W-:Y:S01]  /*16430*/  LOP3.LUT R22, R28, 0x30, R35.reuse, 0xfe, !PT ;  /* 0x000000301c167812 */ /* 0x100fe200078efe23 */
[----:B------:R-:W-:Y:S01]  /*16440*/  FMUL.FTZ R10, R10, c[0x0][0x2ec] ;  /* 0x0000bb000a0a7a20 */ /* 0x000fe20000410000 */
[----:B------:R-:W-:Y:S01]  /*16450*/  FSEL R60, R57, -INF , !P3 ;  /* 0xff800000393c7808 */ /* 0x000fe20005800000 */
[----:B------:R-:W-:Y:S01]  /*16460*/  FMUL.FTZ R13, R13, c[0x0][0x2ec] ;  /* 0x0000bb000d0d7a20 */ /* 0x000fe20000410000 */
[----:B------:R-:W-:Y:S01]  /*16470*/  FSEL R133, R133, -INF , !P2 ;  /* 0xff80000085857808 */ /* 0x000fe20005000000 */
[----:B------:R2:W-:Y:S01]  /*16480*/  MUFU.TANH R195, R33 ;  /* 0x0000002100c37308 */ /* 0x0005e20000002400 */
[-C--:B------:R-:W-:Y:S01]  /*16490*/  ISETP.GE.AND P2, PT, R22, R119.reuse, PT ;  /* 0x000000771600720c */ /* 0x080fe20003f46270 */
[----:B------:R-:W-:Y:S01]  /*164a0*/  FMUL.FTZ R143, R4, c[0x0][0x2ec] ;  /* 0x0000bb00048f7a20 */ /* 0x000fe20000410000 */
[--C-:B------:R-:W-:Y:S01]  /*164b0*/  LOP3.LUT R16, R28, 0x40, R35.reuse, 0xfe, !PT ;  /* 0x000000401c107812 */ /* 0x100fe200078efe23 */
[----:B------:R-:W-:Y:S01]  /*164c0*/  FMUL.FTZ R6, R6, c[0x0][0x2ec] ;  /* 0x0000bb0006067a20 */ /* 0x000fe20000410000 */
[----:B------:R-:W-:Y:S01]  /*164d0*/  FSEL R199, R199, -INF , !P2 ;  /* 0xff800000c7c77808 */ /* 0x000fe20005000000 */
[----:B------:R-:W-:Y:S01]  /*164e0*/  FMUL.FTZ R27, R27, c[0x0][0x2ec] ;  /* 0x0000bb001b1b7a20 */ /* 0x000fe20000410000 */
[-C--:B------:R-:W-:Y:S01]  /*164f0*/  ISETP.GE.AND P2, PT, R16, R119.reuse, PT ;  /* 0x000000771000720c */ /* 0x080fe20003f46270 */
[----:B------:R-:W3:Y:S01]  /*16500*/  MUFU.TANH R186, R34 ;  /* 0x0000002200ba7308 */ /* 0x000ee20000002400 */
[--C-:B------:R-:W-:Y:S01]  /*16510*/  LOP3.LUT R12, R28, 0x50, R35.reuse, 0xfe, !PT ;  /* 0x000000501c0c7812 */ /* 0x100fe200078efe23 */
[----:B------:R-:W-:Y:S01]  /*16520*/  FMUL.FTZ R169, R9, c[0x0][0x2ec] ;  /* 0x0000bb0009a97a20 */ /* 0x000fe20000410000 */
[----:B-1----:R-:W-:Y:S01]  /*16530*/  FSEL R189, R189, -INF , !P2 ;  /* 0xff800000bdbd7808 */ /* 0x002fe20005000000 */
[----:B------:R-:W-:Y:S01]  /*16540*/  FMUL.FTZ R19, R19, c[0x0][0x2ec] ;  /* 0x0000bb0013137a20 */ /* 0x000fe20000410000 */
[-C--:B------:R-:W-:Y:S01]  /*16550*/  ISETP.GE.AND P2, PT, R12, R119.reuse, PT ;  /* 0x000000770c00720c */ /* 0x080fe20003f46270 */
[----:B------:R-:W-:Y:S01]  /*16560*/  FMUL.FTZ R9, R11, c[0x0][0x2ec] ;  /* 0x0000bb000b097a20 */ /* 0x000fe20000410000 */
[----:B------:R-:W-:Y:S01]  /*16570*/  ISETP.GE.AND P4, PT, R26, R119, PT ;  /* 0x000000771a00720c */ /* 0x000fe20003f86270 */
[----:B------:R-:W1:Y:S01]  /*16580*/  MUFU.TANH R187, R187 ;  /* 0x000000bb00bb7308 */ /* 0x000e620000002400 */
[----:B--2---:R-:W-:Y:S01]  /*16590*/  FSEL R33, R64, -INF , !P1 ;  /* 0xff80000040217808 */ /* 0x004fe20004800000 */
[----:B------:R-:W-:Y:S01]  /*165a0*/  FMUL.FTZ R15, R15, c[0x0][0x2ec] ;  /* 0x0000bb000f0f7a20 */ /* 0x000fe20000410000 */
[----:B------:R-:W-:Y:S01]  /*165b0*/  ISETP.GE.AND P1, PT, R24, R121, PT ;  /* 0x000000791800720c */ /* 0x000fe20003f26270 */
[----:B------:R-:W-:Y:S01]  /*165c0*/  FMUL.FTZ R177, R5, c[0x0][0x2ec] ;  /* 0x0000bb0005b17a20 */ /* 0x000fe20000410000 */
[----:B------:R-:W-:Y:S01]  /*165d0*/  LOP3.LUT R24, R28, 0x28, R35, 0xfe, !PT ;  /* 0x000000281c187812 */ /* 0x000fe200078efe23 */
[----:B------:R-:W-:Y:S01]  /*165e0*/  FMUL.FTZ R5, R7, c[0x0][0x2ec] ;  /* 0x0000bb0007057a20 */ /* 0x000fe20000410000 */
[----:B------:R-:W-:Y:S01]  /*165f0*/  FSEL R64, R53, -INF , !P0 ;  /* 0xff80000035407808 */ /* 0x000fe20004000000 */
[----:B------:R-:W2:Y:S01]  /*16600*/  MUFU.TANH R182, R30 ;  /* 0x0000001e00b67308 */ /* 0x000ea20000002400 */
[----:B------:R-:W-:Y:S01]  /*16610*/  FSEL R136, R136, -INF , !P1 ;  /* 0xff80000088887808 */ /* 0x000fe20004800000 */
[----:B------:R-:W-:Y:S01]  /*16620*/  FMUL.FTZ R17, R17, c[0x0][0x2ec] ;  /* 0x0000bb0011117a20 */ /* 0x000fe20000410000 */
[C---:B------:R-:W-:Y:S01]  /*16630*/  ISETP.GE.AND P3, PT, R24.reuse, R119, PT ;  /* 0x000000771800720c */ /* 0x040fe20003f66270 */
[----:B------:R-:W-:Y:S01]  /*16640*/  IMAD.MOV.U32 R129, RZ, RZ, R163 ;  /* 0x000000ffff817224 */ /* 0x000fe200078e00a3 */
[----:B------:R-:W-:-:S02]  /*16650*/  ISETP.GE.AND P0, PT, R24, R121, PT ;  /* 0x000000791800720c */ /* 0x000fc40003f06270 */
[----:B------:R-:W-:Y:S01]  /*16660*/  ISETP.GE.AND P1, PT, R22, R121, PT ;  /* 0x000000791600720c */ /* 0x000fe20003f26270 */
[----:B------:R-:W4:Y:S01]  /*16670*/  MUFU.TANH R183, R183 ;  /* 0x000000b700b77308 */ /* 0x000f220000002400 */
[----:B------:R-:W-:Y:S02]  /*16680*/  LOP3.LUT R22, R28, 0x38, R35, 0xfe, !PT ;  /* 0x000000381c167812 */ /* 0x000fe400078efe23 */
[----:B------:R-:W-:Y:S02]  /*16690*/  FSEL R131, R131, -INF , !P3 ;  /* 0xff80000083837808 */ /* 0x000fe40005800000 */
[----:B------:R-:W-:Y:S02]  /*166a0*/  FSEL R200, R200, -INF , !P0 ;  /* 0xff800000c8c87808 */ /* 0x000fe40004000000 */
[----:B------:R-:W-:Y:S01]  /*166b0*/  FSEL R198, R198, -INF , !P1 ;  /* 0xff800000c6c67808 */ /* 0x000fe20004800000 */
[----:B------:R-:W5:Y:S01]  /*166c0*/  MUFU.TANH R176, R176 ;  /* 0x000000b000b07308 */ /* 0x000f620000002400 */
[----:B------:R-:W-:-:S02]  /*166d0*/  ISETP.GE.AND P3, PT, R22, R119, PT ;  /* 0x000000771600720c */ /* 0x000fc40003f66270 */
[-C--:B------:R-:W-:Y:S02]  /*166e0*/  ISETP.GE.AND P0, PT, R22, R121.reuse, PT ;  /* 0x000000791600720c */ /* 0x080fe40003f06270 */
[----:B------:R-:W-:Y:S02]  /*166f0*/  ISETP.GE.AND P1, PT, R16, R121, PT ;  /* 0x000000791000720c */ /* 0x000fe40003f26270 */
[----:B------:R-:W-:Y:S01]  /*16700*/  LOP3.LUT R16, R28, 0x48, R35, 0xfe, !PT ;  /* 0x000000481c107812 */ /* 0x000fe200078efe23 */
[----:B------:R-:W1:Y:S01]  /*16710*/  MUFU.TANH R124, R124 ;  /* 0x0000007c007c7308 */ /* 0x000e620000002400 */
[----:B------:R-:W-:Y:S02]  /*16720*/  FSEL R197, R197, -INF , !P3 ;  /* 0xff800000c5c57808 */ /* 0x000fe40005800000 */
[----:B------:R-:W-:Y:S02]  /*16730*/  FSEL R204, R204, -INF , !P0 ;  /* 0xff800000cccc7808 */ /* 0x000fe40004000000 */
[----:B---3--:R-:W-:-:S02]  /*16740*/  FSEL R186, R186, -INF , !P1 ;  /* 0xff800000baba7808 */ /* 0x008fc40004800000 */
[C---:B------:R-:W-:Y:S01]  /*16750*/  ISETP.GE.AND P3, PT, R16.reuse, R119, PT ;  /* 0x000000771000720c */ /* 0x040fe20003f66270 */
[----:B------:R-:W3:Y:S01]  /*16760*/  MUFU.TANH R179, R179 ;  /* 0x000000b300b37308 */ /* 0x000ee20000002400 */
[-C--:B------:R-:W-:Y:S02]  /*16770*/  ISETP.GE.AND P0, PT, R16, R121.reuse, PT ;  /* 0x000000791000720c */ /* 0x080fe40003f06270 */
[----:B------:R-:W-:Y:S02]  /*16780*/  ISETP.GE.AND P1, PT, R12, R121, PT ;  /* 0x000000790c00720c */ /* 0x000fe40003f26270 */
[C-C-:B------:R-:W-:Y:S02]  /*16790*/  LOP3.LUT R12, R28.reuse, 0x58, R35.reuse, 0xfe, !PT ;  /* 0x000000581c0c7812 */ /* 0x140fe400078efe23 */
[----:B------:R-:W-:Y:S01]  /*167a0*/  LOP3.LUT R8, R28, 0x60, R35, 0xfe, !PT ;  /* 0x000000601c087812 */ /* 0x000fe200078efe23 */
[----:B------:R-:W3:Y:S01]  /*167b0*/  MUFU.TANH R168, R168 ;  /* 0x000000a800a87308 */ /* 0x000ee20000002400 */
[----:B-1----:R-:W-:-:S02]  /*167c0*/  FSEL R187, R187, -INF , !P3 ;  /* 0xff800000bbbb7808 */ /* 0x002fc40005800000 */
[----:B--2---:R-:W-:Y:S02]  /*167d0*/  FSEL R182, R182, -INF , !P0 ;  /* 0xff800000b6b67808 */ /* 0x004fe40004000000 */
[----:B----4-:R-:W-:Y:S02]  /*167e0*/  FSEL R183, R183, -INF , !P2 ;  /* 0xff800000b7b77808 */ /* 0x010fe40005000000 */
[----:B-----5:R-:W-:Y:S01]  /*167f0*/  FSEL R176, R176, -INF , !P1 ;  /* 0xff800000b0b07808 */ /* 0x020fe20004800000 */
[----:B------:R-:W1:Y:S01]  /*16800*/  MUFU.TANH R164, R18 ;  /* 0x0000001200a47308 */ /* 0x000e620000002400 */
[----:B------:R-:W-:Y:S02]  /*16810*/  FSEL R57, R124, -INF , !P4 ;  /* 0xff8000007c397808 */ /* 0x000fe40006000000 */
[C---:B------:R-:W-:Y:S02]  /*16820*/  ISETP.GE.AND P3, PT, R12.reuse, R119, PT ;  /* 0x000000770c00720c */ /* 0x040fe40003f66270 */
[----:B------:R-:W-:-:S02]  /*16830*/  ISETP.GE.AND P0, PT, R12, R121, PT ;  /* 0x000000790c00720c */ /* 0x000fc40003f06270 */
[C---:B------:R-:W-:Y:S01]  /*16840*/  ISETP.GE.AND P2, PT, R8.reuse, R119, PT ;  /* 0x000000770800720c */ /* 0x040fe20003f46270 */
[----:B------:R-:W2:Y:S01]  /*16850*/  MUFU.TANH R141, R141 ;  /* 0x0000008d008d7308 */ /* 0x000ea20000002400 */
[----:B------:R-:W-:Y:S02]  /*16860*/  ISETP.GE.AND P1, PT, R8, R121, PT ;  /* 0x000000790800720c */ /* 0x000fe40003f26270 */
[C-C-:B------:R-:W-:Y:S02]  /*16870*/  LOP3.LUT R8, R28.reuse, 0x68, R35.reuse, 0xfe, !PT ;  /* 0x000000681c087812 */ /* 0x140fe400078efe23 */
[----:B------:R-:W-:Y:S02]  /*16880*/  LOP3.LUT R4, R28, 0x70, R35, 0xfe, !PT ;  /* 0x000000701c047812 */ /* 0x000fe400078efe23 */
[----:B---3--:R-:W-:Y:S01]  /*16890*/  FSEL R179, R179, -INF , !P3 ;  /* 0xff800000b3b37808 */ /* 0x008fe20005800000 */
[----:B------:R-:W3:Y:S01]  /*168a0*/  MUFU.TANH R130, R14 ;  /* 0x0000000e00827308 */ /* 0x000ee20000002400 */
[----:B------:R-:W-:-:S02]  /*168b0*/  FSEL R168, R168, -INF , !P0 ;  /* 0xff800000a8a87808 */ /* 0x000fc40004000000 */
[----:B-1----:R-:W-:Y:S02]  /*168c0*/  FSEL R164, R164, -INF , !P1 ;  /* 0xff800000a4a47808 */ /* 0x002fe40004800000 */
[----:B------:R-:W-:Y:S02]  /*168d0*/  ISETP.GE.AND P0, PT, R8, R121, PT ;  /* 0x000000790800720c */ /* 0x000fe40003f06270 */
[C---:B------:R-:W-:Y:S01]  /*168e0*/  ISETP.GE.AND P3, PT, R4.reuse, R119, PT ;  /* 0x000000770400720c */ /* 0x040fe20003f66270 */
[----:B------:R-:W1:Y:S01]  /*168f0*/  MUFU.TANH R165, R165 ;  /* 0x000000a500a57308 */ /* 0x000e620000002400 */
[----:B------:R-:W-:Y:S02]  /*16900*/  ISETP.GE.AND P1, PT, R4, R121, PT ;  /* 0x000000790400720c */ /* 0x000fe40003f26270 */
[----:B------:R-:W-:Y:S02]  /*16910*/  ISETP.GE.AND P4, PT, R8, R119, PT ;  /* 0x000000770800720c */ /* 0x000fe40003f86270 */
[----:B------:R-:W-:-:S02]  /*16920*/  LOP3.LUT R4, R28, 0x78, R35, 0xfe, !PT ;  /* 0x000000781c047812 */ /* 0x000fc400078efe23 */
[----:B------:R-:W-:Y:S01]  /*16930*/  LOP3.LUT R8, R28, R35, RZ, 0xfc, !PT ;  /* 0x000000231c087212 */ /* 0x000fe200078efcff */
[----:B------:R-:W4:Y:S01]  /*16940*/  MUFU.TANH R62, R10 ;  /* 0x0000000a003e7308 */ /* 0x000f220000002400 */
[----:B--2---:R-:W-:Y:S02]  /*16950*/  FSEL R141, R141, -INF , !P2 ;  /* 0xff8000008d8d7808 */ /* 0x004fe40005000000 */
[----:B---3--:R-:W-:Y:S02]  /*16960*/  FSEL R130, R130, -INF , !P0 ;  /* 0xff80000082827808 */ /* 0x008fe40004000000 */
[C---:B------:R-:W-:Y:S02]  /*16970*/  ISETP.GE.AND P2, PT, R4.reuse, R119, PT ;  /* 0x000000770400720c */ /* 0x040fe40003f46270 */
[----:B------:R-:W-:Y:S01]  /*16980*/  ISETP.GE.AND P0, PT, R4, R121, PT ;  /* 0x000000790400720c */ /* 0x000fe20003f06270 */
[----:B------:R-:W2:Y:S01]  /*16990*/  MUFU.TANH R143, R143 ;  /* 0x0000008f008f7308 */ /* 0x000ea20000002400 */
[----:B------:R-:W-:-:S02]  /*169a0*/  IADD3 R4, R8, 0x1, RZ ;  /* 0x0000000108047810 */ /* 0x000fc40007ffe0ff */
[----:B-1----:R-:W-:Y:S02]  /*169b0*/  FSEL R165, R165, -INF , !P3 ;  /* 0xff800000a5a57808 */ /* 0x002fe40005800000 */
[----:B------:R-:W-:Y:S02]  /*169c0*/  ISETP.GE.AND P3, PT, R4, R119, PT ;  /* 0x000000770400720c */ /* 0x000fe40003f66270 */
[----:B------:R-:W-:Y:S01]  /*169d0*/  IADD3 R12, R8, 0x19, RZ ;  /* 0x00000019080c7810 */ /* 0x000fe20007ffe0ff */
[----:B------:R1:W3:Y:S01]  /*169e0*/  MUFU.TANH R124, R6 ;  /* 0x00000006007c7308 */ /* 0x0002e20000002400 */
[----:B----4-:R-:W-:Y:S02]  /*169f0*/  FSEL R62, R62, -INF , !P1 ;  /* 0xff8000003e3e7808 */ /* 0x010fe40004800000 */
[----:B------:R-:W-:Y:S02]  /*16a00*/  ISETP.GE.AND P1, PT, R4, R121, PT ;  /* 0x000000790400720c */ /* 0x000fe40003f26270 */
[----:B------:R-:W-:-:S02]  /*16a10*/  IADD3 R4, R8, 0x11, RZ ;  /* 0x0000001108047810 */ /* 0x000fc40007ffe0ff */
[----:B------:R-:W-:Y:S01]  /*16a20*/  FSEL R25, R65, -INF , !P3 ;  /* 0xff80000041197808 */ /* 0x000fe20005800000 */
[----:B------:R-:W4:Y:S01]  /*16a30*/  MUFU.TANH R66, R66 ;  /* 0x0000004200427308 */ /* 0x000f220000002400 */
[----:B--2---:R-:W-:Y:S02]  /*16a40*/  FSEL R143, R143, -INF , !P2 ;  /* 0xff8000008f8f7808 */ /* 0x004fe40005000000 */
[----:B------:R-:W-:Y:S02]  /*16a50*/  ISETP.GE.AND P3, PT, R4, R119, PT ;  /* 0x000000770400720c */ /* 0x000fe40003f66270 */
[----:B------:R-:W-:-:S03]  /*16a60*/  IADD3 R10, R8, 0x21, RZ ;  /* 0x00000021080a7810 */ /* 0x000fc60007ffe0ff */
[----:B------:R-:W2:Y:S01]  /*16a70*/  MUFU.TANH R128, R128 ;  /* 0x0000008000807308 */ /* 0x000ea20000002400 */
[----:B-1----:R-:W-:Y:S02]  /*16a80*/  IADD3 R6, R8, 0x9, RZ ;  /* 0x0000000908067810 */ /* 0x002fe40007ffe0ff */
[----:B---3--:R-:W-:Y:S02]  /*16a90*/  FSEL R124, R124, -INF , !P0 ;  /* 0xff8000007c7c7808 */ /* 0x008fe40004000000 */
[C---:B------:R-:W-:Y:S02]  /*16aa0*/  ISETP.GE.AND P2, PT, R6.reuse, R119, PT ;  /* 0x000000770600720c */ /* 0x040fe40003f46270 */
[-C--:B------:R-:W-:Y:S01]  /*16ab0*/  ISETP.GE.AND P0, PT, R6, R121.reuse, PT ;  /* 0x000000790600720c */ /* 0x080fe20003f06270 */
[----:B------:R-:W1:Y:S01]  /*16ac0*/  MUFU.TANH R56, R56 ;  /* 0x0000003800387308 */ /* 0x000e620000002400 */
[----:B----4-:R-:W-:Y:S02]  /*16ad0*/  FSEL R6, R66, -INF , !P1 ;  /* 0xff80000042067808 */ /* 0x010fe40004800000 */
[----:B------:R-:W-:-:S02]  /*16ae0*/  ISETP.GE.AND P1, PT, R4, R121, PT ;  /* 0x000000790400720c */ /* 0x000fc40003f26270 */
[----:B------:R-:W-:Y:S02]  /*16af0*/  FSEL R67, R67, -INF , !P2 ;  /* 0xff80000043437808 */ /* 0x000fe40005000000 */
[----:B------:R-:W-:Y:S01]  /*16b00*/  ISETP.GE.AND P2, PT, R12, R119, PT ;  /* 0x000000770c00720c */ /* 0x000fe20003f46270 */
[----:B------:R-:W3:Y:S01]  /*16b10*/  MUFU.TANH R58, R58 ;  /* 0x0000003a003a7308 */ /* 0x000ee20000002400 */
[----:B--2---:R-:W-:Y:S01]  /*16b20*/  FSEL R4, R128, -INF , !P0 ;  /* 0xff80000080047808 */ /* 0x004fe20004000000 */
[----:B------:R-:W-:Y:S01]  /*16b30*/  IMAD.MOV.U32 R128, RZ, RZ, R162 ;  /* 0x000000ffff807224 */ /* 0x000fe200078e00a2 */
        /* <DEDUP_REMOVED lines=25> */
[----:B------:R-:W-:-:S04]  /*16cd0*/  ISETP.GE.AND P3, PT, R12, R119, PT ;  /* 0x000000770c00720c */ /* 0x000fc80003f66270 */
[----:B------:R-:W-:Y:S01]  /*16ce0*/  FSEL R195, R195, -INF , !P3 ;  /* 0xff800000c3c37808 */ /* 0x000fe20005800000 */
        /* <DEDUP_REMOVED lines=27> */
[-C--:B------:R-:W-:Y:S02]  /*16ea0*/  ISETP.GE.AND P4, PT, R12, R119.reuse, PT ;  /* 0x000000770c00720c */ /* 0x080fe40003f86270 */
[----:B------:R-:W-:-:S03]  /*16eb0*/  ISETP.GE.AND P3, PT, R10, R119, PT ;  /* 0x000000770a00720c */ /* 0x000fc60003f66270 */
[----:B------:R-:W2:Y:S01]  /*16ec0*/  MUFU.TANH R193, R29 ;  /* 0x0000001d00c17308 */ /* 0x000ea20000002400 */
[----:B-1----:R-:W-:Y:S02]  /*16ed0*/  FSEL R184, R184, -INF , !P0 ;  /* 0xff800000b8b87808 */ /* 0x002fe40004000000 */
[----:B------:R-:W-:Y:S02]  /*16ee0*/  ISETP.GE.AND P0, PT, R10, R121, PT ;  /* 0x000000790a00720c */ /* 0x000fe40003f06270 */
[----:B------:R-:W-:-:S03]  /*16ef0*/  IADD3 R10, R8, 0x61, RZ ;  /* 0x00000061080a7810 */ /* 0x000fc60007ffe0ff */
[----:B------:R-:W1:Y:S01]  /*16f00*/  MUFU.TANH R3, R3 ;  /* 0x0000000300037308 */ /* 0x000e620000002400 */
[----:B---3--:R-:W-:Y:S02]  /*16f10*/  FSEL R171, R171, -INF , !P4 ;  /* 0xff800000abab7808 */ /* 0x008fe40006000000 */
[-C--:B------:R-:W-:Y:S02]  /*16f20*/  ISETP.GE.AND P4, PT, R8, R119.reuse, PT ;  /* 0x000000770800720c */ /* 0x080fe40003f86270 */
[----:B------:R-:W-:-:S03]  /*16f30*/  ISETP.GE.AND P6, PT, R10, R119, PT ;  /* 0x000000770a00720c */ /* 0x000fc60003fc6270 */
[----:B------:R-:W3:Y:S01]  /*16f40*/  MUFU.TANH R181, R21 ;  /* 0x0000001500b57308 */ /* 0x000ee20000002400 */
[----:B--2---:R-:W-:Y:S02]  /*16f50*/  FSEL R193, R193, -INF , !P2 ;  /* 0xff800000c1c17808 */ /* 0x004fe40005000000 */
[----:B------:R-:W-:Y:S02]  /*16f60*/  ISETP.GE.AND P2, PT, R10, R121, PT ;  /* 0x000000790a00720c */ /* 0x000fe40003f46270 */
[----:B------:R-:W-:-:S03]  /*16f70*/  IADD3 R10, R8, 0x71, RZ ;  /* 0x00000071080a7810 */ /* 0x000fc60007ffe0ff */
[----:B------:R-:W2:Y:S01]  /*16f80*/  MUFU.TANH R172, R23 ;  /* 0x0000001700ac7308 */ /* 0x000ea20000002400 */
[----:B-1----:R-:W-:Y:S02]  /*16f90*/  FSEL R3, R3, -INF , !P4 ;  /* 0xff80000003037808 */ /* 0x002fe40006000000 */
[----:B------:R-:W-:-:S05]  /*16fa0*/  ISETP.GT.AND P4, PT, R155, R146, PT ;  /* 0x000000929b00720c */ /* 0x000fca0003f84270 */
        /* <DEDUP_REMOVED lines=13> */
[----:B------:R-:W-:-:S05]  /*17080*/  ISETP.GE.AND P2, PT, R10, R119, PT ;  /* 0x000000770a00720c */ /* 0x000fca0003f46270 */
[----:B------:R-:W3:Y:S01]  /*17090*/  MUFU.TANH R138, R138 ;  /* 0x0000008a008a7308 */ /* 0x000ee20000002400 */
[----:B--2---:R-:W-:Y:S02]  /*170a0*/  FSEL R132, R132, -INF , !P1 ;  /* 0xff80000084847808 */ /* 0x004fe40004800000 */
[----:B------:R-:W-:-:S05]  /*170b0*/  ISETP.GE.AND P1, PT, R8, R121, PT ;  /* 0x000000790800720c */ /* 0x000fca0003f26270 */
[----:B------:R-:W2:Y:S01]  /*170c0*/  MUFU.TANH R173, R17 ;  /* 0x0000001100ad7308 */ /* 0x000ea20000002400 */
[----:B-1----:R-:W-:Y:S02]  /*170d0*/  FSEL R119, R9, -INF , !P0 ;  /* 0xff80000009777808 */ /* 0x002fe40004000000 */
[----:B------:R-:W-:-:S05]  /*170e0*/  ISETP.GE.AND P0, PT, R10, R121, PT ;  /* 0x000000790a00720c */ /* 0x000fca0003f06270 */
[----:B------:R-:W1:Y:S01]  /*170f0*/  MUFU.TANH R169, R169 ;  /* 0x000000a900a97308 */ /* 0x000e620000002400 */
[----:B---3--:R-:W-:-:S07]  /*17100*/  FSEL R138, R138, -INF , !P1 ;  /* 0xff8000008a8a7808 */ /* 0x008fce0004800000 */
[----:B------:R-:W3:Y:S01]  /*17110*/  MUFU.TANH R177, R177 ;  /* 0x000000b100b17308 */ /* 0x000ee20000002400 */
[----:B--2---:R-:W-:-:S07]  /*17120*/  FSEL R173, R173, -INF , !P6 ;  /* 0xff800000adad7808 */ /* 0x004fce0007000000 */
[----:B------:R-:W2:Y:S01]  /*17130*/  MUFU.TANH R5, R5 ;  /* 0x0000000500057308 */ /* 0x000ea20000002400 */
[----:B-1----:R-:W-:Y:S02]  /*17140*/  FSEL R169, R169, -INF , !P3 ;  /* 0xff800000a9a97808 */ /* 0x002fe40005800000 */
[----:B---3--:R-:W-:Y:S02]  /*17150*/  FSEL R177, R177, -INF , !P2 ;  /* 0xff800000b1b17808 */ /* 0x008fe40005000000 */
        /* <DEDUP_REMOVED lines=36> */
[----:B------:R-:W-:-:S03]  /*173a0*/  ISETP.NE.AND P2, PT, RZ, c[0x0][0x2d0], PT ;  /* 0x0000b400ff007a0c */ /* 0x000fc60003f45270 */
        /* <DEDUP_REMOVED lines=26> */
.L_x_1686:
[----:B------:R-:W-:-:S05]  /*17550*/  IMAD.MOV.U32 R9, RZ, RZ, c[0x0][0x198] ;  /* 0x00006600ff097624 */ /* 0x000fca00078e00ff */
[----:B------:R-:W-:-:S04]  /*17560*/  LEA R9, -R9, RZ, 0x7 ;  /* 0x000000ff09097211 */ /* 0x000fc800078e39ff */
[----:B------:R-:W-:Y:S02]  /*17570*/  SHF.R.S32.HI R12, RZ, 0x1f, R9 ;  /* 0x0000001fff0c7819 */ /* 0x000fe40000011409 */
.L_x_1687:
        /* <DEDUP_REMOVED lines=99> */
.L_x_1685:
        /* <DEDUP_REMOVED lines=83> */
[----:B------:R-:W1:Y:S01]  /*180e0*/  LDSM.16.MT88.4 R8, [R122+0x9000] ;  /* 0x009000007a08783b */ /* 0x000e620000004200 */
[C---:B------:R-:W-:Y:S01]  /*180f0*/  FMUL.FTZ R125, R3.reuse, c[0x0][0x23c] ;  /* 0x00008f00037d7a20 */ /* 0x040fe20000410000 */
[----:B------:R-:W-:Y:S01]  /*18100*/  MUFU.EX2 R190, R190 ;  /* 0x000000be00be7308 */ /* 0x000fe20000000800 */
[----:B------:R-:W-:Y:S01]  /*18110*/  FADD.FTZ R192, R2, -R5 ;  /* 0x8000000502c07221 */ /* 0x000fe20000010000 */
[----:B------:R-:W2:Y:S01]  /*18120*/  LDSM.16.MT88.4 R24, [R122+0xb000] ;  /* 0x00b000007a18783b */ /* 0x000ea20000004200 */
[----:B------:R-:W-:Y:S01]  /*18130*/  FSEL R5, R3, RZ, P0 ;  /* 0x000000ff03057208 */ /* 0x000fe20000000000 */
[----:B------:R-:W-:Y:S01]  /*18140*/  FFMA.FTZ R126, R67, c[0x0][0x23c], -R180 ;  /* 0x00008f00437e7a23 */ /* 0x000fe200000108b4 */
[----:B------:R-:W-:Y:S01]  /*18150*/  FSEL R125, R125, RZ, P0 ;  /* 0x000000ff7d7d7208 */ /* 0x000fe20000000000 */
[----:B------:R-:W3:Y:S01]  /*18160*/  LDSM.16.MT88.4 R32, [R118+0xb000] ;  /* 0x00b000007620783b */ /* 0x000ee20000004200 */
[----:B------:R-:W-:Y:S01]  /*18170*/  FMUL.FTZ R192, R192, c[0x0][0x23c] ;  /* 0x00008f00c0c07a20 */ /* 0x000fe20000410000 */
[----:B------:R-:W4:Y:S01]  /*18180*/  MUFU.EX2 R178, R178 ;  /* 0x000000b200b27308 */ /* 0x000f220000000800 */
[----:B------:R-:W-:-:S02]  /*18190*/  FADD.FTZ R0, R0, -R5 ;  /* 0x8000000500007221 */ /* 0x000fc40000010000 */
[--C-:B------:R-:W-:Y:S02]  /*181a0*/  FFMA.FTZ R188, R138, c[0x0][0x23c], -R125.reuse ;  /* 0x00008f008abc7a23 */ /* 0x100fe4000001087d */
[--C-:B------:R-:W-:Y:S02]  /*181b0*/  FFMA.FTZ R163, R6, c[0x0][0x23c], -R125.reuse ;  /* 0x00008f0006a37a23 */ /* 0x100fe4000001087d */
[--C-:B------:R-:W-:Y:S01]  /*181c0*/  FFMA.FTZ R140, R20, c[0x0][0x23c], -R125.reuse ;  /* 0x00008f00148c7a23 */ /* 0x100fe2000001087d */
[----:B------:R-:W-:Y:S01]  /*181d0*/  MUFU.EX2 R175, R175 ;  /* 0x000000af00af7308 */ /* 0x000fe20000000800 */
[----:B------:R-:W-:Y:S02]  /*181e0*/  FFMA.FTZ R127, R4, c[0x0][0x23c], -R125 ;  /* 0x00008f00047f7a23 */ /* 0x000fe4000001087d */
[----:B------:R-:W-:Y:S02]  /*181f0*/  FMUL.FTZ R0, R0, c[0x0][0x23c] ;  /* 0x00008f0000007a20 */ /* 0x000fe40000410000 */
[----:B------:R-:W-:-:S02]  /*18200*/  FFMA.FTZ R61, R59, c[0x0][0x23c], -R180 ;  /* 0x00008f003b3d7a23 */ /* 0x000fc400000108b4 */
[--C-:B------:R-:W-:Y:S01]  /*18210*/  FFMA.FTZ R58, R65, c[0x0][0x23c], -R180.reuse ;  /* 0x00008f00413a7a23 */ /* 0x100fe200000108b4 */
[----:B------:R-:W5:Y:S01]  /*18220*/  MUFU.EX2 R126, R126 ;  /* 0x0000007e007e7308 */ /* 0x000f620000000800 */
[----:B----4-:R-:W-:Y:S01]  /*18230*/  F2FP.PACK_AB R48, R178, R190 ;  /* 0x000000beb230723e */ /* 0x010fe200000000ff */
        /* <DEDUP_REMOVED lines=8> */
[----:B------:R-:W4:Y:S01]  /*182c0*/  MUFU.EX2 R163, R163 ;  /* 0x000000a300a37308 */ /* 0x000f220000000800 */
[----:B-----5:R-:W-:Y:S01]  /*182d0*/  F2FP.PACK_AB R50, R126, R175 ;  /* 0x000000af7e32723e */ /* 0x020fe200000000ff */
[----:B------:R-:W-:Y:S02]  /*182e0*/  FFMA.FTZ R135, R135, c[0x0][0x23c], -R180 ;  /* 0x00008f0087877a23 */ /* 0x000fe400000108b4 */
[--C-:B------:R-:W-:Y:S02]  /*182f0*/  FFMA.FTZ R136, R136, c[0x0][0x23c], -R125.reuse ;  /* 0x00008f0088887a23 */ /* 0x100fe4000001087d */
[----:B------:R-:W-:-:S02]  /*18300*/  FFMA.FTZ R133, R208, c[0x0][0x23c], -R125 ;  /* 0x00008f00d0857a23 */ /* 0x000fc4000001087d */
[----:B------:R-:W-:Y:S01]  /*18310*/  MUFU.EX2 R140, R140 ;  /* 0x0000008c008c7308 */ /* 0x000fe20000000800 */
[--C-:B------:R-:W-:Y:S02]  /*18320*/  FFMA.FTZ R162, R200, c[0x0][0x23c], -R125.reuse ;  /* 0x00008f00c8a27a23 */ /* 0x100fe4000001087d */
[--C-:B------:R-:W-:Y:S02]  /*18330*/  FFMA.FTZ R137, R196, c[0x0][0x23c], -R125.reuse ;  /* 0x00008f00c4897a23 */ /* 0x100fe4000001087d */
[--C-:B------:R-:W-:Y:S02]  /*18340*/  FFMA.FTZ R201, R199, c[0x0][0x23c], -R180.reuse ;  /* 0x00008f00c7c97a23 */ /* 0x100fe400000108b4 */
[----:B------:R-:W-:Y:S01]  /*18350*/  FFMA.FTZ R196, R203, c[0x0][0x23c], -R180 ;  /* 0x00008f00cbc47a23 */ /* 0x000fe200000108b4 */
[----:B------:R-:W5:Y:S01]  /*18360*/  MUFU.EX2 R192, R192 ;  /* 0x000000c000c07308 */ /* 0x000f620000000800 */
[----:B----4-:R-:W-:Y:S01]  /*18370*/  F2FP.PACK_AB R49, R163, R188 ;  /* 0x000000bca331723e */ /* 0x010fe200000000ff */
[----:B------:R-:W-:-:S02]  /*18380*/  FFMA.FTZ R199, R198, c[0x0][0x23c], -R125 ;  /* 0x00008f00c6c77a23 */ /* 0x000fc4000001087d */
[--C-:B------:R-:W-:Y:S02]  /*18390*/  FFMA.FTZ R200, R205, c[0x0][0x23c], -R180.reuse ;  /* 0x00008f00cdc87a23 */ /* 0x100fe400000108b4 */
[--C-:B------:R-:W-:Y:S02]  /*183a0*/  FFMA.FTZ R197, R197, c[0x0][0x23c], -R180.reuse ;  /* 0x00008f00c5c57a23 */ /* 0x100fe400000108b4 */
[----:B------:R-:W4:Y:S01]  /*183b0*/  MUFU.EX2 R191, R0 ;  /* 0x0000000000bf7308 */ /* 0x000f220000000800 */
[--C-:B------:R-:W-:Y:S02]  /*183c0*/  FFMA.FTZ R198, R206, c[0x0][0x23c], -R125.reuse ;  /* 0x00008f00cec67a23 */ /* 0x100fe4000001087d */
[--C-:B------:R-:W-:Y:S02]  /*183d0*/  FFMA.FTZ R203, R204, c[0x0][0x23c], -R125.reuse ;  /* 0x00008f00cccb7a23 */ /* 0x100fe4000001087d */
[----:B------:R-:W-:Y:S02]  /*183e0*/  FFMA.FTZ R202, R202, c[0x0][0x23c], -R125 ;  /* 0x00008f00caca7a23 */ /* 0x000fe4000001087d */
[----:B------:R-:W-:Y:S01]  /*183f0*/  FFMA.FTZ R206, R195, c[0x0][0x23c], -R180 ;  /* 0x00008f00c3ce7a23 */ /* 0x000fe200000108b4 */
[----:B------:R-:W1:Y:S01]  /*18400*/  MUFU.EX2 R127, R127 ;  /* 0x0000007f007f7308 */ /* 0x000e620000000800 */
[----:B-----5:R-:W-:-:S02]  /*18410*/  FMUL.FTZ R4, R112, R192 ;  /* 0x000000c070047220 */ /* 0x020fc40000410000 */
[-C--:B------:R-:W-:Y:S02]  /*18420*/  FMUL.FTZ R5, R113, R192.reuse ;  /* 0x000000c071057220 */ /* 0x080fe40000410000 */
[-C--:B------:R-:W-:Y:S02]  /*18430*/  FMUL.FTZ R12, R104, R192.reuse ;  /* 0x000000c0680c7220 */ /* 0x080fe40000410000 */
[----:B------:R-:W-:Y:S01]  /*18440*/  FMUL.FTZ R13, R105, R192 ;  /* 0x000000c0690d7220 */ /* 0x000fe20000410000 */
[----:B------:R-:W-:Y:S01]  /*18450*/  MUFU.EX2 R61, R61 ;  /* 0x0000003d003d7308 */ /* 0x000fe20000000800 */
[-C--:B----4-:R-:W-:Y:S02]  /*18460*/  FMUL.FTZ R6, R114, R191.reuse ;  /* 0x000000bf72067220 */ /* 0x090fe40000410000 */
[-C--:B------:R-:W-:Y:S02]  /*18470*/  FMUL.FTZ R7, R115, R191.reuse ;  /* 0x000000bf73077220 */ /* 0x080fe40000410000 */
[----:B------:R-:W-:-:S02]  /*18480*/  FMUL.FTZ R14, R106, R191 ;  /* 0x000000bf6a0e7220 */ /* 0x000fc40000410000 */
[-C--:B------:R-:W-:Y:S01]  /*18490*/  FMUL.FTZ R15, R107, R191.reuse ;  /* 0x000000bf6b0f7220 */ /* 0x080fe20000410000 */
[----:B-1----:R-:W-:Y:S01]  /*184a0*/  F2FP.PACK_AB R51, R127, R140 ;  /* 0x0000008c7f33723e */ /* 0x002fe200000000ff */
[-C--:B------:R-:W-:Y:S01]  /*184b0*/  FMUL.FTZ R20, R96, R192.reuse ;  /* 0x000000c060147220 */ /* 0x080fe20000410000 */
[----:B------:R-:W1:Y:S01]  /*184c0*/  MUFU.EX2 R58, R58 ;  /* 0x0000003a003a7308 */ /* 0x000e620000000800 */
[-C--:B------:R-:W-:Y:S02]  /*184d0*/  FMUL.FTZ R21, R97, R192.reuse ;  /* 0x000000c061157220 */ /* 0x080fe40000410000 */
[-C--:B------:R-:W-:Y:S02]  /*184e0*/  FMUL.FTZ R22, R98, R191.reuse ;  /* 0x000000bf62167220 */ /* 0x080fe40000410000 */
[----:B------:R-:W-:Y:S01]  /*184f0*/  FMUL.FTZ R23, R99, R191 ;  /* 0x000000bf63177220 */ /* 0x000fe20000410000 */
[----:B------:R-:W-:Y:S01]  /*18500*/  HMMA.16816.F32 R4, R48, R8, R4 ;  /* 0x000000083004723c */ /* 0x000fe20000001804 */
[-C--:B------:R-:W-:Y:S01]  /*18510*/  FMUL.FTZ R28, R88, R192.reuse ;  /* 0x000000c0581c7220 */ /* 0x080fe20000410000 */
[----:B------:R-:W-:Y:S01]  /*18520*/  MUFU.EX2 R57, R57 ;  /* 0x0000003900397308 */ /* 0x000fe20000000800 */
[----:B------:R-:W-:-:S02]  /*18530*/  FMUL.FTZ R29, R89, R192 ;  /* 0x000000c0591d7220 */ /* 0x000fc40000410000 */
[-C--:B------:R-:W-:Y:S02]  /*18540*/  FMUL.FTZ R30, R90, R191.reuse ;  /* 0x000000bf5a1e7220 */ /* 0x080fe40000410000 */
[-C--:B------:R-:W-:Y:S01]  /*18550*/  FMUL.FTZ R31, R91, R191.reuse ;  /* 0x000000bf5b1f7220 */ /* 0x080fe20000410000 */
[C---:B------:R-:W-:Y:S01]  /*18560*/  HMMA.16816.F32 R12, R48.reuse, R16, R12 ;  /* 0x00000010300c723c */ /* 0x040fe2000000180c */
[-C--:B------:R-:W-:Y:S01]  /*18570*/  FMUL.FTZ R36, R80, R192.reuse ;  /* 0x000000c050247220 */ /* 0x080fe20000410000 */
[----:B------:R-:W-:Y:S01]  /*18580*/  MUFU.EX2 R60, R60 ;  /* 0x0000003c003c7308 */ /* 0x000fe20000000800 */
[-C--:B------:R-:W-:Y:S02]  /*18590*/  FMUL.FTZ R37, R81, R192.reuse ;  /* 0x000000c051257220 */ /* 0x080fe40000410000 */
[-C--:B------:R-:W-:Y:S02]  /*185a0*/  FMUL.FTZ R38, R82, R191.reuse ;  /* 0x000000bf52267220 */ /* 0x080fe40000410000 */
[----:B------:R-:W-:Y:S01]  /*185b0*/  FMUL.FTZ R39, R83, R191 ;  /* 0x000000bf53277220 */ /* 0x000fe20000410000 */
[----:B--2---:R-:W-:Y:S01]  /*185c0*/  HMMA.16816.F32 R20, R48, R24, R20 ;  /* 0x000000183014723c */ /* 0x004fe20000001814 */
[-C--:B------:R-:W-:Y:S01]  /*185d0*/  FMUL.FTZ R108, R108, R192.reuse ;  /* 0x000000c06c6c7220 */ /* 0x080fe20000410000 */
[----:B------:R-:W2:Y:S01]  /*185e0*/  MUFU.EX2 R59, R59 ;  /* 0x0000003b003b7308 */ /* 0x000ea20000000800 */
[----:B------:R-:W-:-:S02]  /*185f0*/  FMUL.FTZ R109, R109, R192 ;  /* 0x000000c06d6d7220 */ /* 0x000fc40000410000 */
[-C--:B------:R-:W-:Y:S02]  /*18600*/  FMUL.FTZ R110, R110, R191.reuse ;  /* 0x000000bf6e6e7220 */ /* 0x080fe40000410000 */
[-C--:B------:R-:W-:Y:S01]  /*18610*/  FMUL.FTZ R111, R111, R191.reuse ;  /* 0x000000bf6f6f7220 */ /* 0x080fe20000410000 */
[C---:B---3--:R-:W-:Y:S01]  /*18620*/  HMMA.16816.F32 R28, R48.reuse, R32, R28 ;  /* 0x00000020301c723c */ /* 0x048fe2000000181c */
[-C--:B------:R-:W-:Y:S01]  /*18630*/  FMUL.FTZ R100, R100, R192.reuse ;  /* 0x000000c064647220 */ /* 0x080fe20000410000 */
[----:B------:R-:W-:Y:S01]  /*18640*/  MUFU.EX2 R2, R2 ;  /* 0x0000000200027308 */ /* 0x000fe20000000800 */
        /* <DEDUP_REMOVED lines=12> */
[-C--:B------:R-:W-:Y:S01]  /*18710*/  FMUL.FTZ R85, R85, R192.reuse ;  /* 0x000000c055557220 */ /* 0x080fe20000410000 */
[----:B------:R-:W-:Y:S01]  /*18720*/  LDSM.16.MT88.4 R108, [R122+0xa400] ;  /* 0x00a400007a6c783b */ /* 0x000fe20000004200 */
[-C--:B------:R-:W-:Y:S02]  /*18730*/  FMUL.FTZ R86, R86, R191.reuse ;  /* 0x000000bf56567220 */ /* 0x080fe40000410000 */
[-C--:B------:R-:W-:Y:S01]  /*18740*/  FMUL.FTZ R87, R87, R191.reuse ;  /* 0x000000bf57577220 */ /* 0x080fe20000410000 */
[----:B------:R-:W-:Y:S01]  /*18750*/  HMMA.16816.F32 R16, R48, R18, R100 ;  /* 0x000000123010723c */ /* 0x000fe20000001864 */
[-C--:B------:R-:W-:Y:S01]  /*18760*/  FMUL.FTZ R76, R76, R192.reuse ;  /* 0x000000c04c4c7220 */ /* 0x080fe20000410000 */
[----:B------:R-:W-:Y:S01]  /*18770*/  MUFU.EX2 R134, R134 ;  /* 0x0000008600867308 */ /* 0x000fe20000000800 */
[----:B------:R-:W-:Y:S01]  /*18780*/  FMUL.FTZ R77, R77, R192 ;  /* 0x000000c04d4d7220 */ /* 0x000fe20000410000 */
[----:B------:R-:W-:Y:S01]  /*18790*/  LDSM.16.MT88.4 R100, [R118+0xa400] ;  /* 0x00a400007664783b */ /* 0x000fe20000004200 */
[----:B------:R-:W-:-:S02]  /*187a0*/  FMUL.FTZ R78, R78, R191 ;  /* 0x000000bf4e4e7220 */ /* 0x000fc40000410000 */
        /* <DEDUP_REMOVED lines=19> */
[----:B------:R-:W-:Y:S01]  /*188e0*/  FFMA.FTZ R63, R64, c[0x0][0x23c], -R125 ;  /* 0x00008f00403f7a23 */ /* 0x000fe2000001087d */
[----:B------:R-:W-:Y:S01]  /*188f0*/  MUFU.EX2 R133, R133 ;  /* 0x0000008500857308 */ /* 0x000fe20000000800 */
[--C-:B------:R-:W-:Y:S01]  /*18900*/  FFMA.FTZ R204, R193, c[0x0][0x23c], -R180.reuse ;  /* 0x00008f00c1cc7a23 */ /* 0x100fe200000108b4 */
[----:B------:R-:W-:Y:S01]  /*18910*/  LDSM.16.MT88.4 R64, [R122+0xb400] ;  /* 0x00b400007a40783b */ /* 0x000fe20000004200 */
[--C-:B------:R-:W-:Y:S01]  /*18920*/  FFMA.FTZ R189, R189, c[0x0][0x23c], -R180.reuse ;  /* 0x00008f00bdbd7a23 */ /* 0x100fe200000108b4 */
[----:B------:R-:W-:Y:S01]  /*18930*/  HMMA.16816.F32 R44, R48, R52, R44 ;  /* 0x00000034302c723c */ /* 0x000fe2000000182c */
[----:B------:R-:W-:-:S02]  /*18940*/  FFMA.FTZ R187, R187, c[0x0][0x23c], -R180 ;  /* 0x00008f00bbbb7a23 */ /* 0x000fc400000108b4 */
[--C-:B------:R-:W-:Y:S01]  /*18950*/  FFMA.FTZ R186, R186, c[0x0][0x23c], -R125.reuse ;  /* 0x00008f00baba7a23 */ /* 0x100fe2000001087d */
[----:B------:R-:W4:Y:S01]  /*18960*/  MUFU.EX2 R0, R0 ;  /* 0x0000000000007308 */ /* 0x000f220000000800 */
        /* <DEDUP_REMOVED lines=8> */
[--C-:B------:R-:W-:Y:S02]  /*189f0*/  FFMA.FTZ R185, R185, c[0x0][0x23c], -R180.reuse ;  /* 0x00008f00b9b97a23 */ /* 0x100fe400000108b4 */
[----:B------:R-:W-:Y:S02]  /*18a00*/  FFMA.FTZ R176, R176, c[0x0][0x23c], -R125 ;  /* 0x00008f00b0b07a23 */ /* 0x000fe4000001087d */
[--C-:B------:R-:W-:Y:S01]  /*18a10*/  FFMA.FTZ R141, R141, c[0x0][0x23c], -R180.reuse ;  /* 0x00008f008d8d7a23 */ /* 0x100fe200000108b4 */
[----:B----4-:R-:W-:Y:S01]  /*18a20*/  F2FP.PACK_AB R54, R0, R57 ;  /* 0x000000390036723e */ /* 0x010fe200000000ff */
[----:B------:R-:W-:Y:S01]  /*18a30*/  MUFU.EX2 R162, R162 ;  /* 0x000000a200a27308 */ /* 0x000fe20000000800 */
[--C-:B------:R-:W-:Y:S02]  /*18a40*/  FFMA.FTZ R173, R173, c[0x0][0x23c], -R180.reuse ;  /* 0x00008f00adad7a23 */ /* 0x100fe400000108b4 */
[--C-:B------:R-:W-:Y:S02]  /*18a50*/  FFMA.FTZ R139, R139, c[0x0][0x23c], -R180.reuse ;  /* 0x00008f008b8b7a23 */ /* 0x100fe400000108b4 */
[----:B------:R-:W-:Y:S01]  /*18a60*/  FFMA.FTZ R171, R171, c[0x0][0x23c], -R180 ;  /* 0x00008f00abab7a23 */ /* 0x000fe200000108b4 */
[----:B--2---:R-:W-:-:S02]  /*18a70*/  F2FP.PACK_AB R55, R2, R63 ;  /* 0x0000003f0237723e */ /* 0x004fc400000000ff */
[----:B------:R-:W2:Y:S01]  /*18a80*/  MUFU.EX2 R137, R137 ;  /* 0x0000008900897308 */ /* 0x000ea20000000800 */
[----:B------:R-:W-:Y:S02]  /*18a90*/  FFMA.FTZ R167, R167, R192, R190 ;  /* 0x000000c0a7a77223 */ /* 0x000fe400000100be */
[----:B------:R-:W-:Y:S02]  /*18aa0*/  FFMA.FTZ R166, R166, R191, R188 ;  /* 0x000000bfa6a67223 */ /* 0x000fe400000100bc */
        /* <DEDUP_REMOVED lines=13> */
[----:B-1----:R-:W-:Y:S01]  /*18b80*/  HMMA.16816.F32 R12, R52, R68, R12 ;  /* 0x00000044340c723c */ /* 0x002fe2000000180c */
[----:B------:R-:W-:Y:S01]  /*18b90*/  FADD.FTZ R58, R58, R61 ;  /* 0x0000003d3a3a7221 */ /* 0x000fe20000010000 */
[----:B------:R-:W-:Y:S01]  /*18ba0*/  MUFU.EX2 R197, R197 ;  /* 0x000000c500c57308 */ /* 0x000fe20000000800 */
[----:B------:R-:W-:-:S02]  /*18bb0*/  FADD.FTZ R60, R59, R60 ;  /* 0x0000003c3b3c7221 */ /* 0x000fc40000010000 */
[--C-:B------:R-:W-:Y:S02]  /*18bc0*/  FFMA.FTZ R165, R165, c[0x0][0x23c], -R180.reuse ;  /* 0x00008f00a5a57a23 */ /* 0x100fe400000108b4 */
[--C-:B------:R-:W-:Y:S01]  /*18bd0*/  FFMA.FTZ R143, R143, c[0x0][0x23c], -R180.reuse ;  /* 0x00008f008f8f7a23 */ /* 0x100fe200000108b4 */
[C---:B------:R-:W-:Y:S01]  /*18be0*/  HMMA.16816.F32 R16, R52.reuse, R70, R16 ;  /* 0x000000463410723c */ /* 0x040fe20000001810 */
[----:B------:R-:W1:Y:S01]  /*18bf0*/  LDSM.16.MT88.4 R68, [R122+0xd400] ;  /* 0x00d400007a44783b */ /* 0x000e620000004200 */
[----:B------:R-:W-:Y:S01]  /*18c00*/  MUFU.EX2 R196, R196 ;  /* 0x000000c400c47308 */ /* 0x000fe20000000800 */
[--C-:B------:R-:W-:Y:S02]  /*18c10*/  FFMA.FTZ R166, R121, c[0x0][0x23c], -R125.reuse ;  /* 0x00008f0079a67a23 */ /* 0x100fe4000001087d */
[--C-:B------:R-:W-:Y:S02]  /*18c20*/  FFMA.FTZ R169, R169, c[0x0][0x23c], -R180.reuse ;  /* 0x00008f00a9a97a23 */ /* 0x100fe400000108b4 */
[----:B------:R-:W-:Y:S01]  /*18c30*/  FFMA.FTZ R177, R177, c[0x0][0x23c], -R180 ;  /* 0x00008f00b1b17a23 */ /* 0x000fe200000108b4 */
[----:B------:R-:W-:Y:S01]  /*18c40*/  HMMA.16816.F32 R20, R52, R64, R20 ;  /* 0x000000403414723c */ /* 0x000fe20000001814 */
[--C-:B------:R-:W-:Y:S01]  /*18c50*/  FFMA.FTZ R119, R119, c[0x0][0x23c], -R125.reuse ;  /* 0x00008f0077777a23 */ /* 0x100fe2000001087d */
[----:B------:R-:W-:Y:S01]  /*18c60*/  MUFU.EX2 R199, R199 ;  /* 0x000000c700c77308 */ /* 0x000fe20000000800 */
[----:B------:R-:W-:-:S05]  /*18c70*/  FFMA.FTZ R124, R124, c[0x0][0x23c], -R125 ;  /* 0x00008f007c7c7a23 */ /* 0x000fca000001087d */
[C---:B------:R-:W-:Y:S01]  /*18c80*/  HMMA.16816.F32 R24, R52.reuse, R66, R24 ;  /* 0x000000423418723c */ /* 0x040fe20000001818 */
[----:B------:R-:W5:Y:S01]  /*18c90*/  LDSM.16.MT88.4 R64, [R118+0xd400] ;  /* 0x00d400007640783b */ /* 0x000f620000004200 */
[----:B------:R-:W1:Y:S06]  /*18ca0*/  MUFU.EX2 R198, R198 ;  /* 0x000000c600c67308 */ /* 0x000e6c0000000800 */
[C---:B---3--:R-:W-:Y:S02]  /*18cb0*/  HMMA.16816.F32 R28, R52.reuse, R72, R28 ;  /* 0x00000048341c723c */ /* 0x048fe4000000181c */
[----:B------:R-:W-:Y:S06]  /*18cc0*/  MUFU.EX2 R203, R203 ;  /* 0x000000cb00cb7308 */ /* 0x000fec0000000800 */
[C---:B------:R-:W-:Y:S01]  /*18cd0*/  HMMA.16816.F32 R32, R52.reuse, R74, R32 ;  /* 0x0000004a3420723c */ /* 0x040fe20000001820 */
[----:B------:R-:W3:Y:S01]  /*18ce0*/  LDSM.16.MT88.4 R72, [R122+0x9800] ;  /* 0x009800007a48783b */ /* 0x000ee20000004200 */
[----:B------:R-:W2:Y:S06]  /*18cf0*/  MUFU.EX2 R202, R202 ;  /* 0x000000ca00ca7308 */ /* 0x000eac0000000800 */
[C---:B-1----:R-:W-:Y:S02]  /*18d00*/  HMMA.16816.F32 R36, R52.reuse, R68, R36 ;  /* 0x000000443424723c */ /* 0x042fe40000001824 */
[----:B------:R-:W-:Y:S06]  /*18d10*/  MUFU.EX2 R189, R189 ;  /* 0x000000bd00bd7308 */ /* 0x000fec0000000800 */
[C---:B------:R-:W-:Y:S01]  /*18d20*/  HMMA.16816.F32 R40, R52.reuse, R70, R40 ;  /* 0x000000463428723c */ /* 0x040fe20000001828 */
[----:B------:R-:W1:Y:S01]  /*18d30*/  LDSM.16.MT88.4 R68, [R118+0x9800] ;  /* 0x009800007644783b */ /* 0x000e620000004200 */
        /* <DEDUP_REMOVED lines=10> */
[----:B--2---:R-:W-:-:S05]  /*18de0*/  F2FP.PACK_AB R55, R137, R162 ;  /* 0x000000a28937723e */ /* 0x004fca00000000ff */
[----:B------:R-:W2:Y:S02]  /*18df0*/  MUFU.EX2 R195, R195 ;  /* 0x000000c300c37308 */ /* 0x000ea40000000800 */
[C---:B---3--:R-:W-:Y:S06]  /*18e00*/  HMMA.16816.F32 R4, R52.reuse, R72, R4 ;  /* 0x000000483404723c */ /* 0x048fec0000001804 */
[----:B------:R-:W-:Y:S02]  /*18e10*/  MUFU.EX2 R182, R182 ;  /* 0x000000b600b67308 */ /* 0x000fe40000000800 */
[C---:B------:R-:W-:Y:S01]  /*18e20*/  HMMA.16816.F32 R8, R52.reuse, R74, R8 ;  /* 0x0000004a3408723c */ /* 0x040fe20000001808 */
[----:B------:R-:W3:Y:S05]  /*18e30*/  LDSM.16.MT88.4 R72, [R118+0xb800] ;  /* 0x00b800007648783b */ /* 0x000eea0000004200 */
[----:B------:R-:W2:Y:S02]  /*18e40*/  MUFU.EX2 R193, R193 ;  /* 0x000000c100c17308 */ /* 0x000ea40000000800 */
[C---:B-1----:R-:W-:Y:S06]  /*18e50*/  HMMA.16816.F32 R12, R52.reuse, R68, R12 ;  /* 0x00000044340c723c */ /* 0x042fec000000180c */
[----:B------:R-:W-:Y:S02]  /*18e60*/  MUFU.EX2 R165, R165 ;  /* 0x000000a500a57308 */ /* 0x000fe40000000800 */
[C---:B------:R-:W-:Y:S01]  /*18e70*/  HMMA.16816.F32 R16, R52.reuse, R70, R16 ;  /* 0x000000463410723c */ /* 0x040fe20000001810 */
[----:B------:R-:W1:Y:S05]  /*18e80*/  LDSM.16.MT88.4 R68, [R122+0xd800] ;  /* 0x00d800007a44783b */ /* 0x000e6a0000004200 */
        /* <DEDUP_REMOVED lines=8> */
[C---:B-1----:R-:W-:Y:S08]  /*18f10*/  HMMA.16816.F32 R36, R52.reuse, R68, R36 ;  /* 0x000000443424723c */ /* 0x042ff00000001824 */
[C---:B------:R-:W-:Y:S01]  /*18f20*/  HMMA.16816.F32 R40, R52.reuse, R70, R40 ;  /* 0x000000463428723c */ /* 0x040fe20000001828 */
[----:B------:R-:W1:Y:S07]  /*18f30*/  LDSM.16.MT88.4 R68, [R118+0x9c00] ;  /* 0x009c00007644783b */ /* 0x000e6e0000004200 */
        /* <DEDUP_REMOVED lines=13> */
[C---:B-----5:R-:W-:Y:S08]  /*19010*/  HMMA.16816.F32 R20, R52.reuse, R64, R20 ;  /* 0x000000403414723c */ /* 0x060ff00000001814 */
[C---:B------:R-:W-:Y:S01]  /*19020*/  HMMA.16816.F32 R24, R52.reuse, R66, R24 ;  /* 0x000000423418723c */ /* 0x040fe20000001818 */
[----:B------:R-:W4:Y:S07]  /*19030*/  LDSM.16.MT88.4 R64, [R118+0xdc00] ;  /* 0x00dc00007640783b */ /* 0x000f2e0000004200 */
[C---:B---3--:R-:W-:Y:S08]  /*19040*/  HMMA.16816.F32 R28, R52.reuse, R72, R28 ;  /* 0x00000048341c723c */ /* 0x048ff0000000181c */
[C---:B------:R-:W-:Y:S01]  /*19050*/  HMMA.16816.F32 R32, R52.reuse, R74, R32 ;  /* 0x0000004a3420723c */ /* 0x040fe20000001820 */
[----:B------:R-:W3:Y:S07]  /*19060*/  LDSM.16.MT88.4 R72, [R122+0xc000] ;  /* 0x00c000007a48783b */ /* 0x000eee0000004200 */
[C---:B-1----:R-:W-:Y:S07]  /*19070*/  HMMA.16816.F32 R36, R52.reuse, R68, R36 ;  /* 0x000000443424723c */ /* 0x042fee0000001824 */
[----:B------:R-:W-:Y:S01]  /*19080*/  F2FP.PACK_AB R68, R206, R189 ;  /* 0x000000bdce44723e */ /* 0x000fe200000000ff */
[----:B------:R-:W-:Y:S01]  /*19090*/  HMMA.16816.F32 R40, R52, R70, R40 ;  /* 0x000000463428723c */ /* 0x000fe20000001828 */
[----:B--2---:R-:W-:-:S06]  /*190a0*/  F2FP.PACK_AB R69, R195, R186 ;  /* 0x000000bac345723e */ /* 0x004fcc00000000ff */
        /* <DEDUP_REMOVED lines=168> */
.L_x_1682:
        /* <DEDUP_REMOVED lines=8> */
.L_x_1692:
        /* <DEDUP_REMOVED lines=39> */
[----:B------:R-:W-:Y:S09]  /*19e20*/  ISETP.NE.AND P1, PT, RZ, c[0x0][0x2d0], PT ;  /* 0x0000b400ff007a0c */ /* 0x000ff20003f25270 */
        /* <DEDUP_REMOVED lines=27> */
.L_x_1689:
[----:B------:R-:W-:Y:S02]  /*19fe0*/  ISETP.GE.AND P0, PT, R116, c[0x0][0x220], PT ;  /* 0x0000880074007a0c */ /* 0x000fe40003f06270 */
[CC--:B------:R-:W-:Y:S02]  /*19ff0*/  LEA R164, P3, R7.reuse, R128.reuse, 0x1 ;  /* 0x0000008007a47211 */ /* 0x0c0fe400078608ff */
        /* <DEDUP_REMOVED lines=10> */
[----:B------:R-:W-:Y:S02]  /*1a0a0*/  IADD3.X R4, R149, R0, RZ, P2, !PT ;  /* 0x0000000095047210 */ /* 0x000fe400017fe4ff */
[C---:B------:R-:W-:Y:S02]  /*1a0b0*/  IADD3 R3, P2, R150.reuse, R5, RZ ;  /* 0x0000000596037210 */ /* 0x040fe40007f5e0ff */
[-CC-:B------:R-:W-:Y:S01]  /*1a0c0*/  @!P0 LEA.HI.X R11, R5, R129.reuse, R4.reuse, 0x1, P3 ;  /* 0x00000081050b8211 */ /* 0x180fe200018f0c04 */
[----:B------:R-:W-:Y:S01]  /*1a0d0*/  @P0 STS.64 [R170+0x9008], RZ ;  /* 0x009008ffaa000388 */ /* 0x000fe20000000a00 */
[----:B------:R-:W-:Y:S02]  /*1a0e0*/  IADD3.X R2, R149, R4, RZ, P2, !PT ;  /* 0x0000000495027210 */ /* 0x000fe400017fe4ff */
        /* <DEDUP_REMOVED lines=30> */
[----:B------:R-:W-:Y:S05]  /*1a2d0*/  ISETP.GT.AND P2, PT, R155, R146, PT ;  /* 0x000000929b00720c */ /* 0x000fea0003f44270 */
        /* <DEDUP_REMOVED lines=336> */
[----:B------:R-:W-:Y:S04]  /*1b7e0*/  IABS R0, c[0x0][0x2d0] ;  /* 0x0000b40000007a13 */ /* 0x000fe80000000000 */
[----:B------:R-:W2:Y:S10]  /*1b7f0*/  I2F.RP R7, R0 ;  /* 0x0000000000077306 */ /* 0x000eb40000209400 */
[----:B--2---:R-:W2:Y:S02]  /*1b800*/  MUFU.RCP R2, R7 ;  /* 0x0000000700027308 */ /* 0x004ea40000001000 */
[----:B--2---:R-:W-:Y:S01]  /*1b810*/  IADD3 R10, R2, 0xffffffe, RZ ;  /* 0x0ffffffe020a7810 */ /* 0x004fe20007ffe0ff */
[----:B------:R-:W-:Y:S07]  /*1b820*/  IMAD.SHL.U32 R2, R155, 0x80, RZ ;  /* 0x000000809b027824 */ /* 0x000fee00078e00ff */
[----:B------:R-:W2:Y:S01]  /*1b830*/  F2I.FTZ.U32.TRUNC.NTZ R11, R10 ;  /* 0x0000000a000b7305 */ /* 0x000ea2000021f000 */
[C---:B------:R-:W-:Y:S02]  /*1b840*/  IADD3 R9, R2.reuse, -0x80, RZ ;  /* 0xffffff8002097810 */ /* 0x040fe40007ffe0ff */
[----:B------:R-:W-:Y:S02]  /*1b850*/  IABS R6, R2 ;  /* 0x0000000200067213 */ /* 0x000fe40000000000 */
[----:B------:R-:W-:Y:S02]  /*1b860*/  LOP3.LUT R2, R2, c[0x0][0x2d0], RZ, 0x3c, !PT ;  /* 0x0000b40002027a12 */ /* 0x000fe400078e3cff */
[----:B------:R-:W-:Y:S02]  /*1b870*/  IABS R4, R9 ;  /* 0x0000000900047213 */ /* 0x000fe40000000000 */
        /* <DEDUP_REMOVED lines=17> */
[----:B------:R-:W-:Y:S03]  /*1b990*/  @!P2 IMAD.IADD R4, R4, 0x1, -R0 ;  /* 0x000000010404a824 */ /* 0x000fe600078e0a00 */
[-C--:B------:R-:W-:Y:S02]  /*1b9a0*/  ISETP.GE.U32.AND P3, PT, R6, R0.reuse, PT ;  /* 0x000000000600720c */ /* 0x080fe40003f66070 */
[----:B------:R-:W-:Y:S11]  /*1b9b0*/  ISETP.GE.U32.AND P2, PT, R4, R0, PT ;  /* 0x000000000400720c */ /* 0x000ff60003f46070 */
        /* <DEDUP_REMOVED lines=30> */
.L_x_1691:
        /* <DEDUP_REMOVED lines=91> */
.L_x_1690:
        /* <DEDUP_REMOVED lines=93> */
[----:B------:R-:W-:Y:S01]  /*1c720*/  ISETP.GT.AND P0, PT, R155, R146, PT ;  /* 0x000000929b00720c */ /* 0x000fe20003f04270 */
        /* <DEDUP_REMOVED lines=182> */
[----:B------:R-:W2:Y:S01]  /*1d290*/  MUFU.EX2 R96, R96 ;  /* 0x0000006000607308 */ /* 0x000ea20000000800 */
[--C-:B------:R-:W-:Y:S02]  /*1d2a0*/  FFMA.FTZ R185, R185, c[0x0][0x23c], -R196.reuse ;  /* 0x00008f00b9b97a23 */ /* 0x100fe400000108c4 */
[--C-:B------:R-:W-:Y:S02]  /*1d2b0*/  FFMA.FTZ R187, R187, c[0x0][0x23c], -R196.reuse ;  /* 0x00008f00bbbb7a23 */ /* 0x100fe400000108c4 */
[C---:B-----5:R-:W-:Y:S04]  /*1d2c0*/  HMMA.16816.F32 R20, R56.reuse, R60, R20 ;  /* 0x0000003c3814723c */ /* 0x060fe80000001814 */
[----:B------:R-:W-:Y:S01]  /*1d2d0*/  FFMA.FTZ R196, R189, c[0x0][0x23c], -R196 ;  /* 0x00008f00bdc47a23 */ /* 0x000fe200000108c4 */
[----:B------:R-:W-:Y:S03]  /*1d2e0*/  MUFU.EX2 R97, R97 ;  /* 0x0000006100617308 */ /* 0x000fe60000000800 */
[C---:B------:R-:W-:Y:S01]  /*1d2f0*/  HMMA.16816.F32 R24, R56.reuse, R62, R24 ;  /* 0x0000003e3818723c */ /* 0x040fe20000001818 */
[----:B------:R-:W3:Y:S06]  /*1d300*/  LDSM.16.MT88.4 R60, [R118+0xd400] ;  /* 0x00d40000763c783b */ /* 0x000eec0000004200 */
[----:B------:R-:W4:Y:S01]  /*1d310*/  MUFU.EX2 R98, R98 ;  /* 0x0000006200627308 */ /* 0x000f220000000800 */
[C---:B-1----:R-:W-:Y:S08]  /*1d320*/  HMMA.16816.F32 R28, R56.reuse, R64, R28 ;  /* 0x00000040381c723c */ /* 0x042ff0000000181c */
[C---:B------:R-:W-:Y:S01]  /*1d330*/  HMMA.16816.F32 R32, R56.reuse, R66, R32 ;  /* 0x000000423820723c */ /* 0x040fe20000001820 */
[----:B------:R-:W1:Y:S01]  /*1d340*/  LDSM.16.MT88.4 R64, [R122+0x9800] ;  /* 0x009800007a40783b */ /* 0x000e620000004200 */
[----:B------:R-:W5:Y:S06]  /*1d350*/  MUFU.EX2 R134, R134 ;  /* 0x0000008600867308 */ /* 0x000f6c0000000800 */
[C---:B------:R-:W-:Y:S04]  /*1d360*/  HMMA.16816.F32 R36, R56.reuse, R68, R36 ;  /* 0x000000443824723c */ /* 0x040fe80000001824 */
[----:B------:R-:W-:Y:S04]  /*1d370*/  MUFU.EX2 R133, R133 ;  /* 0x0000008500857308 */ /* 0x000fe80000000800 */
[C---:B------:R-:W-:Y:S01]  /*1d380*/  HMMA.16816.F32 R40, R56.reuse, R70, R40 ;  /* 0x000000463828723c */ /* 0x040fe20000001828 */
[----:B------:R-:W1:Y:S05]  /*1d390*/  LDSM.16.MT88.4 R68, [R118+0x9800] ;  /* 0x009800007644783b */ /* 0x000e6a0000004200 */
[----:B------:R-:W1:Y:S02]  /*1d3a0*/  MUFU.EX2 R186, R186 ;  /* 0x000000ba00ba7308 */ /* 0x000e640000000800 */
[C---:B---3--:R-:W-:Y:S08]  /*1d3b0*/  HMMA.16816.F32 R44, R56.reuse, R60, R44 ;  /* 0x0000003c382c723c */ /* 0x048ff0000000182c */
[----:B------:R-:W-:Y:S01]  /*1d3c0*/  HMMA.16816.F32 R48, R56, R62, R48 ;  /* 0x0000003e3830723c */ /* 0x000fe20000001830 */
[----:B------:R-:W3:Y:S01]  /*1d3d0*/  LDSM.16.MT88.4 R60, [R122+0xb800] ;  /* 0x00b800007a3c783b */ /* 0x000ee20000004200 */
[----:B------:R-:W-:Y:S05]  /*1d3e0*/  MUFU.EX2 R165, R165 ;  /* 0x000000a500a57308 */ /* 0x000fea0000000800 */
[----:B--2---:R-:W-:Y:S01]  /*1d3f0*/  F2FP.PACK_AB R56, R96, R105 ;  /* 0x000000696038723e */ /* 0x004fe200000000ff */
[----:B------:R-:W-:Y:S01]  /*1d400*/  FADD.FTZ R105, R105, R86 ;  /* 0x0000005669697221 */ /* 0x000fe20000010000 */
[----:B------:R-:W-:Y:S03]  /*1d410*/  F2FP.PACK_AB R57, R89, R104 ;  /* 0x000000685939723e */ /* 0x000fe600000000ff */
[----:B----4-:R-:W-:Y:S01]  /*1d420*/  F2FP.PACK_AB R58, R98, R97 ;  /* 0x00000061623a723e */ /* 0x010fe200000000ff */
[----:B------:R-:W-:Y:S01]  /*1d430*/  FADD.FTZ R104, R104, R87 ;  /* 0x0000005768687221 */ /* 0x000fe20000010000 */
[----:B-----5:R-:W-:Y:S01]  /*1d440*/  F2FP.PACK_AB R59, R134, R99 ;  /* 0x00000063863b723e */ /* 0x020fe200000000ff */
[----:B------:R-:W-:Y:S01]  /*1d450*/  LDSM.16.MT88.4 R84, [R118+0xcc00] ;  /* 0x00cc00007654783b */ /* 0x000fe20000004200 */
[----:B------:R-:W2:Y:S01]  /*1d460*/  MUFU.EX2 R164, R164 ;  /* 0x000000a400a47308 */ /* 0x000ea20000000800 */
[----:B------:R-:W-:Y:S04]  /*1d470*/  FADD.FTZ R96, R96, R105 ;  /* 0x0000006960607221 */ /* 0x000fe80000010000 */
[C---:B-1----:R-:W-:Y:S03]  /*1d480*/  HMMA.16816.F32 R4, R56.reuse, R64, R4 ;  /* 0x000000403804723c */ /* 0x042fe60000001804 */
[----:B------:R-:W-:Y:S02]  /*1d490*/  FADD.FTZ R97, R97, R96 ;  /* 0x0000006061617221 */ /* 0x000fe40000010000 */
[----:B------:R-:W-:Y:S02]  /*1d4a0*/  MUFU.EX2 R135, R135 ;  /* 0x0000008700877308 */ /* 0x000fe40000000800 */
[----:B------:R-:W-:Y:S01]  /*1d4b0*/  FADD.FTZ R98, R98, R97 ;  /* 0x0000006162627221 */ /* 0x000fe20000010000 */
[C---:B------:R-:W-:Y:S01]  /*1d4c0*/  HMMA.16816.F32 R8, R56.reuse, R66, R8 ;  /* 0x000000423808723c */ /* 0x040fe20000001808 */
[----:B------:R-:W1:Y:S06]  /*1d4d0*/  LDSM.16.MT88.4 R64, [R118+0xb800] ;  /* 0x00b800007640783b */ /* 0x000e6c0000004200 */
[----:B------:R-:W4:Y:S01]  /*1d4e0*/  MUFU.EX2 R188, R188 ;  /* 0x000000bc00bc7308 */ /* 0x000f220000000800 */
[C---:B------:R-:W-:Y:S08]  /*1d4f0*/  HMMA.16816.F32 R12, R56.reuse, R68, R12 ;  /* 0x00000044380c723c */ /* 0x040ff0000000180c */
[C---:B------:R-:W-:Y:S01]  /*1d500*/  HMMA.16816.F32 R16, R56.reuse, R70, R16 ;  /* 0x000000463810723c */ /* 0x040fe20000001810 */
[----:B------:R-:W5:Y:S01]  /*1d510*/  LDSM.16.MT88.4 R68, [R122+0xd800] ;  /* 0x00d800007a44783b */ /* 0x000f620000004200 */
[----:B------:R-:W-:Y:S06]  /*1d520*/  MUFU.EX2 R191, R191 ;  /* 0x000000bf00bf7308 */ /* 0x000fec0000000800 */
[C---:B---3--:R-:W-:Y:S04]  /*1d530*/  HMMA.16816.F32 R20, R56.reuse, R60, R20 ;  /* 0x0000003c3814723c */ /* 0x048fe80000001814 */
[----:B------:R-:W3:Y:S04]  /*1d540*/  MUFU.EX2 R190, R190 ;  /* 0x000000be00be7308 */ /* 0x000ee80000000800 */
[C---:B------:R-:W-:Y:S01]  /*1d550*/  HMMA.16816.F32 R24, R56.reuse, R62, R24 ;  /* 0x0000003e3818723c */ /* 0x040fe20000001818 */
[----:B------:R-:W2:Y:S05]  /*1d560*/  LDSM.16.MT88.4 R60, [R118+0xd800] ;  /* 0x00d80000763c783b */ /* 0x000eaa0000004200 */
[----:B------:R-:W-:Y:S02]  /*1d570*/  MUFU.EX2 R167, R167 ;  /* 0x000000a700a77308 */ /* 0x000fe40000000800 */
[C---:B-1----:R-:W-:Y:S08]  /*1d580*/  HMMA.16816.F32 R28, R56.reuse, R64, R28 ;  /* 0x00000040381c723c */ /* 0x042ff0000000181c */
[----:B------:R-:W-:Y:S01]  /*1d590*/  MUFU.EX2 R194, R194 ;  /* 0x000000c200c27308 */ /* 0x000fe20000000800 */
[C---:B------:R-:W-:Y:S01]  /*1d5a0*/  HMMA.16816.F32 R32, R56.reuse, R66, R32 ;  /* 0x000000423820723c */ /* 0x040fe20000001820 */
[----:B------:R-:W1:Y:S07]  /*1d5b0*/  LDSM.16.MT88.4 R64, [R122+0x9c00] ;  /* 0x009c00007a40783b */ /* 0x000e6e0000004200 */
[C---:B-----5:R-:W-:Y:S01]  /*1d5c0*/  HMMA.16816.F32 R36, R56.reuse, R68, R36 ;  /* 0x000000443824723c */ /* 0x060fe20000001824 */
[----:B------:R-:W-:Y:S07]  /*1d5d0*/  MUFU.EX2 R175, R175 ;  /* 0x000000af00af7308 */ /* 0x000fee0000000800 */
[C---:B------:R-:W-:Y:S01]  /*1d5e0*/  HMMA.16816.F32 R40, R56.reuse, R70, R40 ;  /* 0x000000463828723c */ /* 0x040fe20000001828 */
[----:B------:R-:W5:Y:S02]  /*1d5f0*/  LDSM.16.MT88.4 R68, [R118+0x9c00] ;  /* 0x009c00007644783b */ /* 0x000f640000004200 */
[----:B------:R-:W-:Y:S05]  /*1d600*/  MUFU.EX2 R178, R178 ;  /* 0x000000b200b27308 */ /* 0x000fea0000000800 */
[C---:B--2---:R-:W-:Y:S05]  /*1d610*/  HMMA.16816.F32 R44, R56.reuse, R60, R44 ;  /* 0x0000003c382c723c */ /* 0x044fea000000182c */
[----:B------:R-:W-:Y:S03]  /*1d620*/  MUFU.EX2 R169, R169 ;  /* 0x000000a900a97308 */ /* 0x000fe60000000800 */
[----:B------:R-:W-:Y:S01]  /*1d630*/  HMMA.16816.F32 R48, R56, R62, R48 ;  /* 0x0000003e3830723c */ /* 0x000fe20000001830 */
[----:B------:R-:W2:Y:S06]  /*1d640*/  LDSM.16.MT88.4 R60, [R122+0xbc00] ;  /* 0x00bc00007a3c783b */ /* 0x000eac0000004200 */
[----:B------:R-:W-:Y:S01]  /*1d650*/  F2FP.PACK_AB R56, R186, R133 ;  /* 0x00000085ba38723e */ /* 0x000fe200000000ff */
[----:B------:R-:W-:Y:S01]  /*1d660*/  MUFU.EX2 R180, R180 ;  /* 0x000000b400b47308 */ /* 0x000fe20000000800 */
[----:B------:R-:W-:Y:S03]  /*1d670*/  F2FP.PACK_AB R57, R164, R165 ;  /* 0x000000a5a439723e */ /* 0x000fe600000000ff */
[----:B----4-:R-:W-:Y:S01]  /*1d680*/  F2FP.PACK_AB R58, R188, R135 ;  /* 0x00000087bc3a723e */ /* 0x010fe200000000ff */
[----:B------:R-:W-:Y:S01]  /*1d690*/  FADD.FTZ R133, R133, R98 ;  /* 0x0000006285857221 */ /* 0x000fe20000010000 */
[----:B---3--:R-:W-:Y:S03]  /*1d6a0*/  F2FP.PACK_AB R59, R190, R191 ;  /* 0x000000bfbe3b723e */ /* 0x008fe600000000ff */
[----:B------:R-:W-:Y:S01]  /*1d6b0*/  FADD.FTZ R186, R186, R133 ;  /* 0x00000085baba7221 */ /* 0x000fe20000010000 */
[----:B------:R-:W-:Y:S03]  /*1d6c0*/  MUFU.EX2 R173, R173 ;  /* 0x000000ad00ad7308 */ /* 0x000fe60000000800 */
[C---:B-1----:R-:W-:Y:S03]  /*1d6d0*/  HMMA.16816.F32 R4, R56.reuse, R64, R4 ;  /* 0x000000403804723c */ /* 0x042fe60000001804 */
[----:B------:R-:W-:Y:S04]  /*1d6e0*/  FADD.FTZ R135, R135, R186 ;  /* 0x000000ba87877221 */ /* 0x000fe80000010000 */
[----:B------:R-:W-:Y:S01]  /*1d6f0*/  MUFU.EX2 R176, R176 ;  /* 0x000000b000b07308 */ /* 0x000fe20000000800 */
[C---:B------:R-:W-:Y:S01]  /*1d700*/  HMMA.16816.F32 R8, R56.reuse, R66, R8 ;  /* 0x000000423808723c */ /* 0x040fe20000001808 */
[----:B------:R-:W1:Y:S03]  /*1d710*/  LDSM.16.MT88.4 R64, [R118+0xbc00] ;  /* 0x00bc00007640783b */ /* 0x000e660000004200 */
[----:B------:R-:W-:Y:S04]  /*1d720*/  FADD.FTZ R188, R188, R135 ;  /* 0x00000087bcbc7221 */ /* 0x000fe80000010000 */
[C---:B-----5:R-:W-:Y:S01]  /*1d730*/  HMMA.16816.F32 R12, R56.reuse, R68, R12 ;  /* 0x00000044380c723c */ /* 0x060fe2000000180c */
[----:B------:R-:W-:Y:S07]  /*1d740*/  MUFU.EX2 R126, R54 ;  /* 0x00000036007e7308 */ /* 0x000fee0000000800 */
[C---:B------:R-:W-:Y:S01]  /*1d750*/  HMMA.16816.F32 R16, R56.reuse, R70, R16 ;  /* 0x000000463810723c */ /* 0x040fe20000001810 */
[----:B------:R-:W3:Y:S02]  /*1d760*/  LDSM.16.MT88.4 R68, [R122+0xdc00] ;  /* 0x00dc00007a44783b */ /* 0x000ee40000004200 */
[----:B------:R-:W-:Y:S05]  /*1d770*/  MUFU.EX2 R125, R179 ;  /* 0x000000b3007d7308 */ /* 0x000fea0000000800 */
[C---:B--2---:R-:W-:Y:S05]  /*1d780*/  HMMA.16816.F32 R20, R56.reuse, R60, R20 ;  /* 0x0000003c3814723c */ /* 0x044fea0000001814 */
[----:B------:R-:W-:Y:S03]  /*1d790*/  MUFU.EX2 R127, R127 ;  /* 0x0000007f007f7308 */ /* 0x000fe60000000800 */
[C---:B------:R-:W-:Y:S01]  /*1d7a0*/  HMMA.16816.F32 R24, R56.reuse, R62, R24 ;  /* 0x0000003e3818723c */ /* 0x040fe20000001818 */
[----:B------:R-:W2:Y:S06]  /*1d7b0*/  LDSM.16.MT88.4 R60, [R118+0xdc00] ;  /* 0x00dc0000763c783b */ /* 0x000eac0000004200 */
[----:B------:R-:W4:Y:S01]  /*1d7c0*/  MUFU.EX2 R132, R132 ;  /* 0x0000008400847308 */ /* 0x000f220000000800 */
[C---:B-1----:R-:W-:Y:S08]  /*1d7d0*/  HMMA.16816.F32 R28, R56.reuse, R64, R28 ;  /* 0x00000040381c723c */ /* 0x042ff0000000181c */
[C---:B------:R-:W-:Y:S01]  /*1d7e0*/  HMMA.16816.F32 R32, R56.reuse, R66, R32 ;  /* 0x000000423820723c */ /* 0x040fe20000001820 */
[----:B------:R-:W1:Y:S01]  /*1d7f0*/  LDSM.16.MT88.4 R64, [R122+0xa000] ;  /* 0x00a000007a40783b */ /* 0x000e620000004200 */
[----:B------:R-:W-:Y:S06]  /*1d800*/  MUFU.EX2 R138, R181 ;  /* 0x000000b5008a7308 */ /* 0x000fec0000000800 */
[C---:B---3--:R-:W-:Y:S04]  /*1d810*/  HMMA.16816.F32 R36, R56.reuse, R68, R36 ;  /* 0x000000443824723c */ /* 0x048fe80000001824 */
[----:B------:R-:W3:Y:S01]  /*1d820*/  MUFU.EX2 R171, R171 ;  /* 0x000000ab00ab7308 */ /* 0x000ee20000000800 */
[----:B----4-:R-:W-:Y:S03]  /*1d830*/  F2FP.PACK_AB R53, R132, R127 ;  /* 0x0000007f8435723e */ /* 0x010fe600000000ff */
[C---:B------:R-:W-:Y:S01]  /*1d840*/  HMMA.16816.F32 R40, R56.reuse, R70, R40 ;  /* 0x000000463828723c */ /* 0x040fe20000001828 */
[----:B------:R-:W4:Y:S05]  /*1d850*/  LDSM.16.MT88.4 R68, [R118+0xa000] ;  /* 0x00a000007644783b */ /* 0x000f2a0000004200 */
[----:B------:R-:W-:Y:S02]  /*1d860*/  MUFU.EX2 R136, R136 ;  /* 0x0000008800887308 */ /* 0x000fe40000000800 */
[C---:B--2---:R-:W-:Y:S08]  /*1d870*/  HMMA.16816.F32 R44, R56.reuse, R60, R44 ;  /* 0x0000003c382c723c */ /* 0x044ff0000000182c */
[----:B------:R-:W-:Y:S01]  /*1d880*/  HMMA.16816.F32 R48, R56, R62, R48 ;  /* 0x0000003e3830723c */ /* 0x000fe20000001830 */
[----:B------:R-:W2:Y:S01]  /*1d890*/  LDSM.16.MT88.4 R60, [R118+0xc000] ;  /* 0x00c00000763c783b */ /* 0x000ea20000004200 */
[----:B------:R-:W5:Y:S02]  /*1d8a0*/  MUFU.EX2 R131, R131 ;  /* 0x0000008300837308 */ /* 0x000f640000000800 */
[----:B---3--:R-:W-:Y:S03]  /*1d8b0*/  F2FP.PACK_AB R54, R171, R138 ;  /* 0x0000008aab36723e */ /* 0x008fe600000000ff */
[----:B------:R-:W-:Y:S01]  /*1d8c0*/  F2FP.PACK_AB R56, R194, R167 ;  /* 0x000000a7c238723e */ /* 0x000fe200000000ff */
[----:B------:R-:W-:Y:S01]  /*1d8d0*/  FADD.FTZ R167, R167, R188 ;  /* 0x000000bca7a77221 */ /* 0x000fe20000010000 */
[----:B------:R-:W-:Y:S03]  /*1d8e0*/  F2FP.PACK_AB R57, R178, R175 ;  /* 0x000000afb239723e */ /* 0x000fe600000000ff */
[----:B------:R-:W-:Y:S01]  /*1d8f0*/  F2FP.PACK_AB R58, R180, R169 ;  /* 0x000000a9b43a723e */ /* 0x000fe200000000ff */
[----:B------:R-:W-:Y:S01]  /*1d900*/  MUFU.EX2 R184, R184 ;  /* 0x000000b800b87308 */ /* 0x000fe20000000800 */
[----:B------:R-:W-:Y:S01]  /*1d910*/  F2FP.PACK_AB R59, R176, R173 ;  /* 0x000000adb03b723e */ /* 0x000fe200000000ff */
[----:B------:R-:W-:Y:S04]  /*1d920*/  FADD.FTZ R194, R194, R167 ;  /* 0x000000a7c2c27221 */ /* 0x000fe80000010000 */
[----:B------:R-:W-:Y:S02]  /*1d930*/  FADD.FTZ R169, R169, R194 ;  /* 0x000000c2a9a97221 */ /* 0x000fe40000010000 */
[C---:B-1----:R-:W-:Y:S02]  /*1d940*/  HMMA.16816.F32 R4, R56.reuse, R64, R4 ;  /* 0x000000403804723c */ /* 0x042fe40000001804 */
[----:B------:R-:W1:Y:S01]  /*1d950*/  MUFU.EX2 R185, R185 ;  /* 0x000000b900b97308 */ /* 0x000e620000000800 */
[----:B------:R-:W-:Y:S01]  /*1d960*/  FADD.FTZ R180, R180, R169 ;  /* 0x000000a9b4b47221 */ /* 0x000fe20000010000 */
[----:B-----5:R-:W-:Y:S04]  /*1d970*/  F2FP.PACK_AB R55, R131, R136 ;  /* 0x000000888337723e */ /* 0x020fe800000000ff */
[C---:B------:R-:W-:Y:S01]  /*1d980*/  HMMA.16816.F32 R8, R56.reuse, R66, R8 ;  /* 0x000000423808723c */ /* 0x040fe20000001808 */
[----:B------:R-:W3:Y:S03]  /*1d990*/  LDSM.16.MT88.4 R64, [R122+0xe000] ;  /* 0x00e000007a40783b */ /* 0x000ee60000004200 */
[----:B------:R-:W-:Y:S04]  /*1d9a0*/  MUFU.EX2 R187, R187 ;  /* 0x000000bb00bb7308 */ /* 0x000fe80000000800 */
[C---:B----4-:R-:W-:Y:S06]  /*1d9b0*/  HMMA.16816.F32 R12, R56.reuse, R68, R12 ;  /* 0x00000044380c723c */ /* 0x050fec000000180c */
[----:B------:R-:W-:Y:S02]  /*1d9c0*/  MUFU.EX2 R196, R196 ;  /* 0x000000c400c47308 */ /* 0x000fe40000000800 */
        /* <DEDUP_REMOVED lines=11> */
[C---:B----4-:R-:W-:Y:S08]  /*1da80*/  HMMA.16816.F32 R44, R56.reuse, R68, R44 ;  /* 0x00000044382c723c */ /* 0x050ff0000000182c */
[----:B------:R-:W-:Y:S01]  /*1da90*/  HMMA.16816.F32 R48, R56, R70, R48 ;  /* 0x000000463830723c */ /* 0x000fe20000001830 */
[----:B------:R-:W4:Y:S06]  /*1daa0*/  LDSM.16.MT88.4 R68, [R122+0xe400] ;  /* 0x00e400007a44783b */ /* 0x000f2c0000004200 */
[----:B------:R-:W-:Y:S01]  /*1dab0*/  F2FP.PACK_AB R56, R166, R137 ;  /* 0x00000089a638723e */ /* 0x000fe200000000ff */
[----:B------:R-:W-:Y:S01]  /*1dac0*/  FADD.FTZ R137, R137, R180 ;  /* 0x000000b489897221 */ /* 0x000fe20000010000 */
[----:B------:R-:W-:Y:S03]  /*1dad0*/  F2FP.PACK_AB R57, R172, R141 ;  /* 0x0000008dac39723e */ /* 0x000fe600000000ff */
[----:B------:R-:W-:Y:S01]  /*1dae0*/  F2FP.PACK_AB R58, R174, R139 ;  /* 0x0000008bae3a723e */ /* 0x000fe200000000ff */
[----:B------:R-:W-:Y:S01]  /*1daf0*/  FADD.FTZ R166, R166, R137 ;  /* 0x00000089a6a67221 */ /* 0x000fe20000010000 */
        /* <DEDUP_REMOVED lines=13> */
[C---:B----4-:R-:W-:Y:S08]  /*1dbd0*/  HMMA.16816.F32 R36, R56.reuse, R68, R36 ;  /* 0x000000443824723c */ /* 0x050ff00000001824 */
[C---:B------:R-:W-:Y:S01]  /*1dbe0*/  HMMA.16816.F32 R40, R56.reuse, R70, R40 ;  /* 0x000000463828723c */ /* 0x040fe20000001828 */
[----:B------:R-:W4:Y:S07]  /*1dbf0*/  LDSM.16.MT88.4 R68, [R122+0xc800] ;  /* 0x00c800007a44783b */ /* 0x000f2e0000004200 */
[C---:B--2---:R-:W-:Y:S07]  /*1dc00*/  HMMA.16816.F32 R44, R56.reuse, R60, R44 ;  /* 0x0000003c382c723c */ /* 0x044fee000000182c */
[--C-:B------:R-:W-:Y:S01]  /*1dc10*/  FFMA.FTZ R61, R52, c[0x0][0x23c], -R119.reuse ;  /* 0x00008f00343d7a23 */ /* 0x100fe20000010877 */
[----:B------:R-:W-:Y:S01]  /*1dc20*/  HMMA.16816.F32 R48, R56, R62, R48 ;  /* 0x0000003e3830723c */ /* 0x000fe20000001830 */
[----:B------:R-:W2:Y:S03]  /*1dc30*/  LDSM.16.MT88.4 R56, [R118+0xe800] ;  /* 0x00e800007638783b */ /* 0x000ea60000004200 */
[----:B------:R-:W-:Y:S01]  /*1dc40*/  F2FP.PACK_AB R52, R125, R126 ;  /* 0x0000007e7d34723e */ /* 0x000fe200000000ff */
[--C-:B------:R-:W-:Y:S01]  /*1dc50*/  FFMA.FTZ R60, R130, c[0x0][0x23c], -R119.reuse ;  /* 0x00008f00823c7a23 */ /* 0x100fe20000010877 */
[----:B------:R-:W-:Y:S01]  /*1dc60*/  MUFU.EX2 R61, R61 ;  /* 0x0000003d003d7308 */ /* 0x000fe20000000800 */
[----:B------:R-:W-:Y:S04]  /*1dc70*/  FFMA.FTZ R119, R3, c[0x0][0x23c], -R119 ;  /* 0x00008f0003777a23 */ /* 0x000fe80000010877 */
[C---:B---3--:R-:W-:Y:S05]  /*1dc80*/  HMMA.16816.F32 R4, R52.reuse, R64, R4 ;  /* 0x000000403404723c */ /* 0x048fea0000001804 */
[----:B------:R3:W-:Y:S03]  /*1dc90*/  MUFU.EX2 R3, R92 ;  /* 0x0000005c00037308 */ /* 0x0007e60000000800 */
[C---:B------:R-:W-:Y:S07]  /*1dca0*/  HMMA.16816.F32 R8, R52.reuse, R66, R8 ;  /* 0x000000423408723c */ /* 0x040fee0000001808 */
[----:B------:R-:W1:Y:S01]  /*1dcb0*/  MUFU.EX2 R60, R60 ;  /* 0x0000003c003c7308 */ /* 0x000e620000000800 */
[C---:B-----5:R-:W-:Y:S08]  /*1dcc0*/  HMMA.16816.F32 R12, R52.reuse, R72, R12 ;  /* 0x00000048340c723c */ /* 0x060ff0000000180c */
[C---:B------:R-:W-:Y:S01]  /*1dcd0*/  HMMA.16816.F32 R16, R52.reuse, R74, R16 ;  /* 0x0000004a3410723c */ /* 0x040fe20000001810 */
[----:B------:R-:W5:Y:S01]  /*1dce0*/  MUFU.EX2 R62, R119 ;  /* 0x00000077003e7308 */ /* 0x000f620000000800 */
[----:B---3--:R-:W3:Y:S06]  /*1dcf0*/  LDSM.16.MT88.4 R92, [R122+0xcc00] ;  /* 0x00cc00007a5c783b */ /* 0x008eec0000004200 */
[C---:B----4-:R-:W-:Y:S07]  /*1dd00*/  HMMA.16816.F32 R20, R52.reuse, R68, R20 ;  /* 0x000000443414723c */ /* 0x050fee0000001814 */
[----:B-1----:R-:W-:Y:S01]  /*1dd10*/  F2FP.PACK_AB R68, R185, R184 ;  /* 0x000000b8b944723e */ /* 0x002fe200000000ff */
[C---:B------:R-:W-:Y:S04]  /*1dd20*/  HMMA.16816.F32 R24, R52.reuse, R70, R24 ;  /* 0x000000463418723c */ /* 0x040fe80000001818 */
[----:B------:R-:W-:Y:S03]  /*1dd30*/  F2FP.PACK_AB R69, R60, R3 ;  /* 0x000000033c45723e */ /* 0x000fe600000000ff */
[----:B------:R-:W-:Y:S01]  /*1dd40*/  F2FP.PACK_AB R70, R196, R187 ;  /* 0x000000bbc446723e */ /* 0x000fe200000000ff */
[C---:B------:R-:W-:Y:S04]  /*1dd50*/  HMMA.16816.F32 R28, R52.reuse, R76, R28 ;  /* 0x0000004c341c723c */ /* 0x040fe8000000181c */
[----:B-----5:R-:W-:Y:S02]  /*1dd60*/  F2FP.PACK_AB R71, R62, R61 ;  /* 0x0000003d3e47723e */ /* 0x020fe400000000ff */
[----:B------:R-:W-:Y:S02]  /*1dd70*/  MOV R119, R0 ;  /* 0x0000000000777202 */ /* 0x000fe40000000f00 */
[C---:B------:R-:W-:Y:S01]  /*1dd80*/  HMMA.16816.F32 R32, R52.reuse, R78, R32 ;  /* 0x0000004e3420723c */ /* 0x040fe20000001820 */
[----:B------:R-:W1:Y:S07]  /*1dd90*/  LDSM.16.MT88.4 R76, [R122+0xec00] ;  /* 0x00ec00007a4c783b */ /* 0x000e6e0000004200 */
[C---:B------:R-:W-:Y:S08]  /*1dda0*/  HMMA.16816.F32 R36, R52.reuse, R80, R36 ;  /* 0x000000503424723c */ /* 0x040ff00000001824 */
[C---:B------:R-:W-:Y:S08]  /*1ddb0*/  HMMA.16816.F32 R40, R52.reuse, R82, R40 ;  /* 0x000000523428723c */ /* 0x040ff00000001828 */
[C---:B--2---:R-:W-:Y:S08]  /*1ddc0*/  HMMA.16816.F32 R44, R52.reuse, R56, R44 ;  /* 0x00000038342c723c */ /* 0x044ff0000000182c */
[----:B------:R-:W-:Y:S08]  /*1ddd0*/  HMMA.16816.F32 R48, R52, R58, R48 ;  /* 0x0000003a3430723c */ /* 0x000ff00000001830 */
[C---:B------:R-:W-:Y:S07]  /*1dde0*/  HMMA.16816.F32 R112, R68.reuse, R108, R4 ;  /* 0x0000006c4470723c */ /* 0x040fee0000001804 */
[----:B------:R-:W-:Y:S01]  /*1ddf0*/  FADD.FTZ R4, R89, R104 ;  /* 0x0000006859047221 */ /* 0x000fe20000010000 */
[C---:B------:R-:W-:Y:S04]  /*1de00*/  HMMA.16816.F32 R108, R68.reuse, R110, R8 ;  /* 0x0000006e446c723c */ /* 0x040fe80000001808 */
[----:B------:R-:W-:Y:S02]  /*1de10*/  FADD.FTZ R99, R99, R4 ;  /* 0x0000000463637221 */ /* 0x000fe40000010000 */
[----:B------:R-:W2:Y:S01]  /*1de20*/  LDSM.16.MT88.4 R4, [R118+0xec00] ;  /* 0x00ec00007604783b */ /* 0x000ea20000004200 */
[----:B------:R-:W-:Y:S01]  /*1de30*/  FADD.FTZ R9, R139, R166 ;  /* 0x000000a68b097221 */ /* 0x000fe20000010000 */
[C---:B------:R-:W-:Y:S04]  /*1de40*/  HMMA.16816.F32 R104, R68.reuse, R100, R12 ;  /* 0x000000644468723c */ /* 0x040fe8000000180c */
[----:B------:R-:W-:Y:S02]  /*1de50*/  FADD.FTZ R134, R134, R99 ;  /* 0x0000006386867221 */ /* 0x000fe40000010000 */
[----:B------:R-:W-:Y:S02]  /*1de60*/  FADD.FTZ R9, R174, R9 ;  /* 0x00000009ae097221 */ /* 0x000fe40000010000 */
[C---:B------:R-:W-:Y:S04]  /*1de70*/  HMMA.16816.F32 R100, R68.reuse, R102, R16 ;  /* 0x000000664464723c */ /* 0x040fe80000001810 */
        /* <DEDUP_REMOVED lines=24> */
[----:B------:R-:W-:Y:S02]  /*1e000*/  FADD.FTZ R143, R143, R172 ;  /* 0x000000ac8f8f7221 */ /* 0x000fe40000010000 */
[----:B------:R-:W-:Y:S02]  /*1e010*/  FADD.FTZ R167, R196, R167 ;  /* 0x000000a7c4a77221 */ /* 0x000fe40000010000 */
        /* <DEDUP_REMOVED lines=11> */
.L_x_1688:
        /* <DEDUP_REMOVED lines=193> */
.L_x_1694:
[----:B--234-:R-:W-:Y:S05]  /*1ece0*/  BSYNC B0 ;  /* 0x0000000000007941 */ /* 0x01cfea0003800000 */
.L_x_1693:
        /* <DEDUP_REMOVED lines=19> */
.L_x_1696:
[----:B------:R-:W-:Y:S05]  /*1ee20*/  BSYNC B0 ;  /* 0x0000000000007941 */ /* 0x000fea0003800000 */
.L_x_1695:
        /* <DEDUP_REMOVED lines=10> */
.L_x_1698:
[----:B------:R-:W-:Y:S05]  /*1eed0*/  BSYNC B0 ;  /* 0x0000000000007941 */ /* 0x000fea0003800000 */
.L_x_1697:
        /* <DEDUP_REMOVED lines=10> */
.L_x_1700:
[----:B------:R-:W-:Y:S05]  /*1ef80*/  BSYNC B0 ;  /* 0x0000000000007941 */ /* 0x000fea0003800000 */
.L_x_1699:
        /* <DEDUP_REMOVED lines=11> */
.L_x_1701:
        /* <DEDUP_REMOVED lines=12> */
.L_x_6113:


//--------------------- .text._ZN5flash24flash_fwd_splitkv_kernelI23Flash_fwd_kernel_traitsILi96ELi64ELi128ELi4ELb0ELb0EN7cutlass6half_tE19Flash_kernel_traitsILi96ELi64ELi128ELi4ES3_EELb1ELb0ELb0ELb1ELb1ELb0ELb0ELb0EEEvNS_16Flash_fwd_paramsE --------------------------
	.section	.text._ZN5flash24flash_fwd_splitkv_kernelI23Flash_fwd_kernel_traitsILi96ELi64ELi128ELi4ELb0ELb0EN7cutlass6half_tE19Flash_kernel_traitsILi96ELi64ELi128ELi4ES3_EELb1ELb0ELb0ELb1ELb1ELb0ELb0ELb0EEEvNS_16Flash_fwd_paramsE,"ax",@progbits
	.sectioninfo	@"SHI_REGISTERS=204"
	.align	128
        .global         _ZN5flash24flash_fwd_splitkv_kernelI23Flash_fwd_kernel_traitsILi96ELi64ELi128ELi4ELb0ELb0EN7cutlass6half_tE19Flash_kernel_traitsILi96ELi64ELi128ELi4ES3_EELb1ELb0ELb0ELb1ELb1ELb0ELb0ELb0EEEvNS_16Flash_fwd_paramsE
        .type           _ZN5flash24flash_fwd_splitkv_kernelI23Flash_fwd_kernel_traitsILi96ELi64ELi128ELi4ELb0ELb0EN7cutlass6half_tE19Flash_kernel_traitsILi96ELi64ELi128ELi4ES3_EELb1ELb0ELb0ELb1ELb1ELb0ELb0ELb0EEEvNS_16Flash_fwd_paramsE,@function
        .size           _ZN5flash24flash_fwd_splitkv_kernelI23Flash_fwd_kernel_traitsILi96ELi64ELi128ELi4ELb0ELb0EN7cutlass6half_tE19Flash_kernel_traitsILi96ELi64ELi128ELi4ES3_EELb1ELb0ELb0ELb1ELb1ELb0ELb0ELb0EEEvNS_16Flash_fwd_paramsE,(.L_x_6114 - _ZN5flash24flash_fwd_splitkv_kernelI23Flash_fwd_kernel_traitsILi96ELi64ELi128ELi4ELb0ELb0EN7cutlass6half_tE19Flash_kernel_traitsILi96ELi64ELi128ELi4ES3_EELb1ELb0ELb0ELb1ELb1ELb0ELb0ELb0EEEvNS_16Flash_fwd_paramsE)
        .other          _ZN5flash24flash_fwd_splitkv_kernelI23Flash_fwd_kernel_traitsILi96ELi64ELi128ELi4ELb0ELb0EN7cutlass6half_tE19Flash_kernel_traitsILi96ELi64ELi128ELi4ES3_EELb1ELb0ELb0ELb1ELb1ELb0ELb0ELb0EEEvNS_16Flash_fwd_paramsE,@"STO_CUDA_ENTRY STV_DEFAULT"
_ZN5flash24flash_fwd_splitkv_kernelI23Flash_fwd_kernel_traitsILi96ELi64ELi128ELi4ELb0ELb0EN7cutlass6half_tE19Flash_kernel_traitsILi96ELi64ELi128ELi4ES3_EELb1ELb0ELb0ELb1ELb1ELb0ELb0ELb0EEEvNS_16Flash_fwd_paramsE:
.text._ZN5flash24flash_fwd_splitkv_kernelI23Flash_fwd_kernel_traitsILi96ELi64ELi128ELi4ELb0ELb0EN7cutlass6half_tE19Flash_kernel_traitsILi96ELi64ELi128ELi4ES3_EELb1ELb0ELb0ELb1ELb1ELb0ELb0ELb0EEEvNS_16Flash_fwd_paramsE:
[----:B------:R-:W-:Y:S02]  /*0000*/  MOV R1, c[0x0][0x28] ;  /* 0x00000a0000017a02 */ /* 0x000fe40000000f00 */
[----:B------:R-:W1:Y:S01]  /*0010*/  S2R R27, SR_CTAID.Y ;  /* 0x00000000001b7919 */ /* 0x000e620000002600 */
[----:B------:R-:W-:Y:S01]  /*0020*/  ISETP.NE.U32.AND P0, PT, RZ, c[0x0][0x250], PT ;  /* 0x00009400ff007a0c */ /* 0x000fe20003f05070 */
[----:B------:R-:W-:Y:S01]  /*0030*/  IMAD.MOV.U32 R20, RZ, RZ, RZ ;  /* 0x000000ffff147224 */ /* 0x000fe200078e00ff */
[----:B------:R-:W-:Y:S01]  /*0040*/  ISETP.NE.U32.AND P2, PT, RZ, c[0x0][0x258], PT ;  /* 0x00009600ff007a0c */ /* 0x000fe20003f45070 */
[----:B------:R-:W-:Y:S01]  /*0050*/  ULDC.64 UR12, c[0x0][0x118] ;  /* 0x00004600000c7ab9 */ /* 0x000fe20000000a00 */
[----:B------:R-:W-:Y:S02]  /*0060*/  ISETP.NE.AND.EX P0, PT, RZ, c[0x0][0x254], PT, P0 ;  /* 0x00009500ff007a0c */ /* 0x000fe40003f05300 */
[----:B------:R-:W-:-:S11]  /*0070*/  ISETP.NE.AND.EX P2, PT, RZ, c[0x0][0x25c], PT, P2 ;  /* 0x00009700ff007a0c */ /* 0x000fd60003f45320 */
[----:B------:R-:W-:Y:S02]  /*0080*/  @P0 IMAD.MOV.U32 R2, RZ, RZ, 0x4 ;  /* 0x00000004ff020424 */ /* 0x000fe400078e00ff */
[----:B------:R-:W-:Y:S02]  /*0090*/  @P2 IMAD.MOV.U32 R0, RZ, RZ, 0x4 ;  /* 0x00000004ff002424 */ /* 0x000fe400078e00ff */
[----:B-1----:R-:W-:-:S04]  /*00a0*/  @P0 IMAD.WIDE R4, R27, R2, c[0x0][0x250] ;  /* 0x000094001b040625 */ /* 0x002fc800078e0202 */
[----:B------:R-:W-:Y:S01]  /*00b0*/  @P2 IMAD.WIDE R6, R27, R0, c[0x0][0x258] ;  /* 0x000096001b062625 */ /* 0x000fe200078e0200 */
[----:B------:R-:W2:Y:S04]  /*00c0*/  @P0 LDG.E R20, [R4.64] ;  /* 0x0000000c04140981 */ /* 0x000ea8000c1e1900 */
[----:B------:R-:W2:Y:S01]  /*00d0*/  @P2 LDG.E R121, [R6.64] ;  /* 0x0000000c06792981 */ /* 0x000ea2000c1e1900 */
[----:B------:R-:W-:-:S03]  /*00e0*/  @!P2 ISETP.NE.U32.AND P1, PT, RZ, c[0x0][0x268], PT ;  /* 0x00009a00ff00aa0c */ /* 0x000fc60003f25070 */
[----:B------:R-:W1:Y:S01]  /*00f0*/  S2R R23, SR_CTAID.X ;  /* 0x0000000000177919 */ /* 0x000e620000002500 */
[----:B------:R-:W-:-:S04]  /*0100*/  @!P2 ISETP.NE.AND.EX P1, PT, RZ, c[0x0][0x26c], PT, P1 ;  /* 0x00009b00ff00aa0c */ /* 0x000fc80003f25310 */
[----:B------:R-:W-:Y:S01]  /*0110*/  @!P2 SEL R3, RZ, c[0x0][0x21c], !P1 ;  /* 0x00008700ff03aa07 */ /* 0x000fe20004800000 */
[----:B-1----:R-:W-:-:S05]  /*0120*/  IMAD.SHL.U32 R125, R23, 0x40, RZ ;  /* 0x00000040177d7824 */ /* 0x002fca00078e00ff */
[----:B------:R-:W-:Y:S01]  /*0130*/  ISETP.GE.AND P0, PT, R125, c[0x0][0x214], PT ;  /* 0x000085007d007a0c */ /* 0x000fe20003f06270 */
[--C-:B--2---:R-:W-:Y:S01]  /*0140*/  @P2 IMAD.IADD R121, R121, 0x1, -R20.reuse ;  /* 0x0000000179792824 */ /* 0x104fe200078e0a14 */
[----:B------:R-:W-:-:S11]  /*0150*/  @!P2 IADD3 R121, R3, c[0x0][0x218], -R20 ;  /* 0x000086000379aa10 */ /* 0x000fd60007ffe814 */
[----:B------:R-:W-:Y:S05]  /*0160*/  @P0 EXIT ;  /* 0x000000000000094d */ /* 0x000fea0003800000 */
[----:B------:R-:W-:Y:S01]  /*0170*/  UMOV UR5, 0x7f ;  /* 0x0000007f00057882 */ /* 0x000fe20000000000 */
[----:B------:R-:W-:Y:S01]  /*0180*/  IADD3 R2, R125, 0xbf, RZ ;  /* 0x000000bf7d027810 */ /* 0x000fe20007ffe0ff */
[----:B------:R-:W-:Y:S01]  /*0190*/  ULDC UR4, c[0x0][0x218] ;  /* 0x0000860000047ab9 */ /* 0x000fe20000000800 */
[C---:B------:R-:W-:Y:S01]  /*01a0*/  IADD3 R3, R121.reuse, 0x7f, RZ ;  /* 0x0000007f79037810 */ /* 0x040fe20007ffe0ff */
[----:B------:R-:W-:Y:S01]  /*01b0*/  UIADD3 UR5, UR5, UR4, URZ ;  /* 0x0000000405057290 */ /* 0x000fe2000fffe03f */
[----:B------:R-:W-:Y:S01]  /*01c0*/  IADD3 R2, R121, -c[0x0][0x214], R2 ;  /* 0x8000850079027a10 */ /* 0x000fe20007ffe002 */
[----:B------:R-:W1:Y:S01]  /*01d0*/  S2R R18, SR_CTAID.Z ;  /* 0x0000000000127919 */ /* 0x000e620000002700 */
[----:B------:R-:W-:Y:S01]  /*01e0*/  SHF.R.S32.HI R0, RZ, 0x1f, R3 ;  /* 0x0000001fff007819 */ /* 0x000fe20000011403 */
[----:B------:R-:W-:Y:S01]  /*01f0*/  USHF.R.S32.HI UR4, URZ, 0x1f, UR5 ;  /* 0x0000001f3f047899 */ /* 0x000fe20008011405 */
[----:B------:R-:W-:Y:S01]  /*0200*/  IADD3 R2, R2, c[0x0][0x2e8], RZ ;  /* 0x0000ba0002027a10 */ /* 0x000fe20007ffe0ff */
[----:B------:R-:W2:Y:S01]  /*0210*/  S2R R122, SR_TID.X ;  /* 0x00000000007a7919 */ /* 0x000ea20000002100 */
[----:B------:R-:W-:Y:S01]  /*0220*/  LEA.HI R0, R0, R3, RZ, 0x7 ;  /* 0x0000000300007211 */ /* 0x000fe200078f38ff */
[----:B------:R-:W-:Y:S01]  /*0230*/  ULEA.HI UR4, UR4, UR5, URZ, 0x7 ;  /* 0x0000000504047291 */ /* 0x000fe2000f8f383f */
[----:B------:R-:W-:-:S02]  /*0240*/  SHF.R.S32.HI R5, RZ, 0x1f, R2 ;  /* 0x0000001fff057819 */ /* 0x000fc40000011402 */
[----:B------:R-:W-:Y:S01]  /*0250*/  SHF.R.S32.HI R0, RZ, 0x7, R0 ;  /* 0x00000007ff007819 */ /* 0x000fe20000011400 */
[----:B------:R-:W-:Y:S01]  /*0260*/  USHF.R.S32.HI UR4, URZ, 0x7, UR4 ;  /* 0x000000073f047899 */ /* 0x000fe20008011404 */
[----:B------:R-:W-:-:S04]  /*0270*/  LEA.HI R5, R5, R2, RZ, 0x7 ;  /* 0x0000000205057211 */ /* 0x000fc800078f38ff */
[----:B------:R-:W-:Y:S02]  /*0280*/  SHF.R.S32.HI R5, RZ, 0x7, R5 ;  /* 0x00000007ff057819 */ /* 0x000fe40000011405 */
[----:B------:R-:W-:-:S04]  /*0290*/  IMNMX R0, R0, UR4, PT ;  /* 0x0000000400007c17 */ /* 0x000fc8000b800200 */
[----:B------:R-:W-:-:S04]  /*02a0*/  IMNMX R5, R0, R5, PT ;  /* 0x0000000500057217 */ /* 0x000fc80003800200 */
[----:B------:R-:W-:-:S13]  /*02b0*/  ISETP.GT.AND P0, PT, R5, RZ, PT ;  /* 0x000000ff0500720c */ /* 0x000fda0003f04270 */
[----:B------:R-:W-:Y:S05]  /*02c0*/  @P0 BRA `(.L_x_1702) ;  /* 0x000003a000000947 */ /* 0x000fea0003800000 */
[----:B-12---:R-:W-:Y:S02]  /*02d0*/  SHF.R.S32.HI R3, RZ, 0x1f, R122 ;  /* 0x0000001fff037819 */ /* 0x006fe4000001147a */
[----:B------:R-:W-:Y:S02]  /*02e0*/  SHF.R.S32.HI R6, RZ, 0x1f, R125 ;  /* 0x0000001fff067819 */ /* 0x000fe4000001147d */
[----:B------:R-:W-:Y:S02]  /*02f0*/  LEA.HI R2, R3, R122, RZ, 0x2 ;  /* 0x0000007a03027211 */ /* 0x000fe400078f10ff */
[----:B------:R-:W-:Y:S01]  /*0300*/  SHF.R.S32.HI R0, RZ, 0x1f, R27 ;  /* 0x0000001fff007819 */ /* 0x000fe2000001141b */
[----:B------:R-:W-:Y:S01]  /*0310*/  IMAD R6, R6, c[0x0][0x1e8], RZ ;  /* 0x00007a0006067a24 */ /* 0x000fe200078e02ff */
[----:B------:R-:W-:Y:S02]  /*0320*/  LOP3.LUT R3, R2, 0x1ffffffc, RZ, 0xc0, !PT ;  /* 0x1ffffffc02037812 */ /* 0x000fe400078ec0ff */
[----:B------:R-:W-:Y:S01]  /*0330*/  SHF.R.S32.HI R2, RZ, 0x2, R2 ;  /* 0x00000002ff027819 */ /* 0x000fe20000011402 */
[----:B------:R-:W-:Y:S01]  /*0340*/  IMAD R0, R0, c[0x0][0x1e0], RZ ;  /* 0x0000780000007a24 */ /* 0x000fe200078e02ff */
[C---:B------:R-:W-:Y:S01]  /*0350*/  LOP3.LUT P3, RZ, R122.reuse, 0x3, RZ, 0xc0, !PT ;  /* 0x000000037aff7812 */ /* 0x040fe2000786c0ff */
[----:B------:R-:W-:-:S02]  /*0360*/  IMAD.IADD R4, R122, 0x1, -R3 ;  /* 0x000000017a047824 */ /* 0x000fc400078e0a03 */
[----:B------:R-:W-:Y:S02]  /*0370*/  IMAD R3, R125, c[0x0][0x1ec], R6 ;  /* 0x00007b007d037a24 */ /* 0x000fe400078e0206 */
[----:B------:R-:W-:Y:S02]  /*0380*/  IMAD.SHL.U32 R4, R4, 0x8, RZ ;  /* 0x0000000804047824 */ /* 0x000fe400078e00ff */
[----:B------:R-:W-:Y:S01]  /*0390*/  IMAD R7, R27, c[0x0][0x1e4], R0 ;  /* 0x000079001b077a24 */ /* 0x000fe200078e0200 */
[----:B------:R-:W-:Y:S02]  /*03a0*/  SHF.R.S32.HI R0, RZ, 0x1f, R2 ;  /* 0x0000001fff007819 */ /* 0x000fe40000011402 */
[----:B------:R-:W-:-:S05]  /*03b0*/  SHF.R.S32.HI R5, RZ, 0x1f, R4 ;  /* 0x0000001fff057819 */ /* 0x000fca0000011404 */
[----:B------:R-:W-:-:S04]  /*03c0*/  IMAD.WIDE.U32 R4, R125, c[0x0][0x1e8], R4 ;  /* 0x00007a007d047a25 */ /* 0x000fc800078e0004 */
[----:B------:R-:W-:Y:S01]  /*03d0*/  IMAD.IADD R5, R5, 0x1, R3 ;  /* 0x0000000105057824 */ /* 0x000fe200078e0203 */
[----:B------:R-:W-:-:S03]  /*03e0*/  SHF.R.S32.HI R3, RZ, 0x1f, R18 ;  /* 0x0000001fff037819 */ /* 0x000fc60000011412 */
[----:B------:R-:W-:-:S04]  /*03f0*/  IMAD.WIDE.U32 R4, R27, c[0x0][0x1e0], R4 ;  /* 0x000078001b047a25 */ /* 0x000fc800078e0004 */
[----:B------:R-:W-:Y:S01]  /*0400*/  IMAD R3, R3, c[0x0][0x1f0], RZ ;  /* 0x00007c0003037a24 */ /* 0x000fe200078e02ff */
[----:B------:R-:W-:Y:S01]  /*0410*/  IADD3 R5, R5, R7, RZ ;  /* 0x0000000705057210 */ /* 0x000fe20007ffe0ff */
[----:B------:R-:W-:Y:S02]  /*0420*/  IMAD R7, R0, c[0x0][0x1e8], RZ ;  /* 0x00007a0000077a24 */ /* 0x000fe400078e02ff */
[C---:B------:R-:W-:Y:S02]  /*0430*/  IMAD R3, R18.reuse, c[0x0][0x1f4], R3 ;  /* 0x00007d0012037a24 */ /* 0x040fe400078e0203 */
[----:B------:R-:W-:-:S04]  /*0440*/  IMAD.WIDE.U32 R4, R18, c[0x0][0x1f0], R4 ;  /* 0x00007c0012047a25 */ /* 0x000fc800078e0004 */
[----:B------:R-:W-:Y:S02]  /*0450*/  IMAD R18, R27, c[0x0][0x1c0], R18 ;  /* 0x000070001b127a24 */ /* 0x000fe400078e0212 */
[----:B------:R-:W-:Y:S02]  /*0460*/  IMAD.IADD R9, R5, 0x1, R3 ;  /* 0x0000000105097824 */ /* 0x000fe400078e0203 */
[----:B------:R-:W-:Y:S01]  /*0470*/  IMAD.MOV.U32 R8, RZ, RZ, R4 ;  /* 0x000000ffff087224 */ /* 0x000fe200078e0004 */
[----:B------:R-:W-:Y:S01]  /*0480*/  MOV R4, 0x40 ;  /* 0x0000004000047802 */ /* 0x000fe20000000f00 */
[----:B------:R-:W-:Y:S01]  /*0490*/  IMAD R5, R18, c[0x0][0x214], R125 ;  /* 0x0000850012057a24 */ /* 0x000fe200078e027d */
[----:B------:R-:W-:Y:S01]  /*04a0*/  IADD3 R125, -R125, c[0x0][0x214], RZ ;  /* 0x000085007d7d7a10 */ /* 0x000fe20007ffe1ff */
[C---:B------:R-:W-:Y:S02]  /*04b0*/  IMAD R3, R2.reuse, c[0x0][0x1ec], R7 ;  /* 0x00007b0002037a24 */ /* 0x040fe400078e0207 */
[C---:B------:R-:W-:Y:S01]  /*04c0*/  IMAD.WIDE.U32 R6, R2.reuse, c[0x0][0x1e8], R8 ;  /* 0x00007a0002067a25 */ /* 0x040fe200078e0008 */
[----:B------:R-:W-:-:S02]  /*04d0*/  ISETP.GE.OR P2, PT, R2, R125, P3 ;  /* 0x0000007d0200720c */ /* 0x000fc40001f46670 */
[----:B------:R-:W-:Y:S01]  /*04e0*/  IADD3 R8, P1, R5, R2, RZ ;  /* 0x0000000205087210 */ /* 0x000fe20007f3e0ff */
[----:B------:R-:W-:Y:S01]  /*04f0*/  IMAD.IADD R3, R7, 0x1, R3 ;  /* 0x0000000107037824 */ /* 0x000fe200078e0203 */
[----:B------:R-:W-:Y:S01]  /*0500*/  LEA R10, P0, R6, c[0x0][0x1d0], 0x1 ;  /* 0x00007400060a7a11 */ /* 0x000fe200078008ff */
[----:B------:R-:W-:Y:S01]  /*0510*/  IMAD.WIDE.U32 R12, R4, c[0x0][0x1e8], RZ ;  /* 0x00007a00040c7a25 */ /* 0x000fe200078e00ff */
[----:B------:R-:W-:Y:S02]  /*0520*/  IADD3 R2, R2, 0x20, RZ ;  /* 0x0000002002027810 */ /* 0x000fe40007ffe0ff */
[----:B------:R-:W-:Y:S01]  /*0530*/  LEA.HI.X R11, R6, c[0x0][0x1d4], R3, 0x1, P0 ;  /* 0x00007500060b7a11 */ /* 0x000fe200000f0c03 */
[----:B------:R-:W-:Y:S01]  /*0540*/  IMAD R3, R4, c[0x0][0x1ec], RZ ;  /* 0x00007b0004037a24 */ /* 0x000fe200078e02ff */
[----:B------:R-:W-:Y:S02]  /*0550*/  ISETP.GE.OR P3, PT, R2, R125, P3 ;  /* 0x0000007d0200720c */ /* 0x000fe40001f66670 */
[----:B------:R-:W-:Y:S01]  /*0560*/  LEA.HI.X.SX32 R5, R5, R0, 0x1, P1 ;  /* 0x0000000005057211 */ /* 0x000fe200008f0eff */
[----:B------:R1:W-:Y:S01]  /*0570*/  STG.E.128 [R10.64], RZ ;  /* 0x000000ff0a007986 */ /* 0x0003e2000c101d0c */
[----:B------:R-:W-:-:S02]  /*0580*/  IADD3 R6, P1, R12, R10, RZ ;  /* 0x0000000a0c067210 */ /* 0x000fc40007f3e0ff */
[C---:B------:R-:W-:Y:S01]  /*0590*/  LEA R4, P0, R8.reuse, c[0x0][0x200], 0x2 ;  /* 0x0000800008047a11 */ /* 0x040fe200078010ff */
[----:B------:R1:W-:Y:S01]  /*05a0*/  STG.E.128 [R10.64+0x40], RZ ;  /* 0x000040ff0a007986 */ /* 0x0003e2000c101d0c */
[----:B------:R-:W-:Y:S02]  /*05b0*/  IADD3.X R7, R11, R13, R3, P1, !PT ;  /* 0x0000000d0b077210 */ /* 0x000fe40000ffe403 */
[----:B------:R-:W-:Y:S01]  /*05c0*/  LEA.HI.X R5, R8, c[0x0][0x204], R5, 0x2, P0 ;  /* 0x0000810008057a11 */ /* 0x000fe200000f1405 */
[----:B------:R1:W-:Y:S01]  /*05d0*/  STG.E.128 [R10.64+0x80], RZ ;  /* 0x000080ff0a007986 */ /* 0x0003e2000c101d0c */
[----:B------:R-:W-:-:S03]  /*05e0*/  @!P2 MOV R3, 0x7f800000 ;  /* 0x7f8000000003a802 */ /* 0x000fc60000000f00 */
[----:B------:R1:W-:Y:S04]  /*05f0*/  STG.E.128 [R6.64], RZ ;  /* 0x000000ff06007986 */ /* 0x0003e8000c101d0c */
[----:B------:R1:W-:Y:S04]  /*0600*/  STG.E.128 [R6.64+0x40], RZ ;  /* 0x000040ff06007986 */ /* 0x0003e8000c101d0c */
[----:B------:R1:W-:Y:S04]  /*0610*/  STG.E.128 [R6.64+0x80], RZ ;  /* 0x000080ff06007986 */ /* 0x0003e8000c101d0c */
[----:B------:R1:W-:Y:S01]  /*0620*/  @!P2 STG.E [R4.64], R3 ;  /* 0x000000030400a986 */ /* 0x0003e2000c10190c */
[----:B------:R-:W-:Y:S05]  /*0630*/  @P3 EXIT ;  /* 0x000000000000394d */ /* 0x000fea0003800000 */
[----:B-1----:R-:W-:-:S05]  /*0640*/  MOV R3, 0x7f800000 ;  /* 0x7f80000000037802 */ /* 0x002fca0000000f00 */
[----:B------:R-:W-:Y:S01]  /*0650*/  STG.E [R4.64+0x80], R3 ;  /* 0x0000800304007986 */ /* 0x000fe2000c10190c */
[----:B------:R-:W-:Y:S05]  /*0660*/  EXIT ;  /* 0x000000000000794d */ /* 0x000fea0003800000 */
.L_x_1702:
[----:B-12---:R-:W-:Y:S01]  /*0670*/  ISETP.NE.U32.AND P0, PT, RZ, c[0x0][0x2b8], PT ;  /* 0x0000ae00ff007a0c */ /* 0x006fe20003f05070 */
[----:B------:R-:W-:-:S03]  /*0680*/  IMAD.MOV.U32 R0, RZ, RZ, R27 ;  /* 0x000000ffff007224 */ /* 0x000fc600078e001b */
[----:B------:R-:W-:-:S13]  /*0690*/  ISETP.NE.AND.EX P0, PT, RZ, c[0x0][0x2bc], PT, P0 ;  /* 0x0000af00ff007a0c */ /* 0x000fda0003f05300 */
[----:B------:R-:W-:-:S04]  /*06a0*/  @P0 IMAD.MOV.U32 R2, RZ, RZ, 0x4 ;  /* 0x00000004ff020424 */ /* 0x000fc800078e00ff */
[----:B------:R-:W-:-:S05]  /*06b0*/  @P0 IMAD.WIDE R2, R27, R2, c[0x0][0x2b8] ;  /* 0x0000ae001b020625 */ /* 0x000fca00078e0202 */
[----:B------:R1:W5:Y:S01]  /*06c0*/  @P0 LDG.E R0, [R2.64] ;  /* 0x0000000c02000981 */ /* 0x000362000c1e1900 */
[----:B------:R-:W-:Y:S01]  /*06d0*/  ISETP.NE.U32.AND P0, PT, RZ, c[0x0][0x2c0], PT ;  /* 0x0000b000ff007a0c */ /* 0x000fe20003f05070 */
[----:B------:R-:W-:Y:S01]  /*06e0*/  CS2R R184, SRZ ;  /* 0x0000000000b87805 */ /* 0x000fe2000001ff00 */
[----:B------:R-:W-:Y:S02]  /*06f0*/  PLOP3.LUT P6, PT, PT, PT, PT, 0x80, 0x0 ;  /* 0x000000000000781c */ /* 0x000fe40003fcf070 */
[----:B------:R-:W-:-:S13]  /*0700*/  ISETP.NE.AND.EX P0, PT, RZ, c[0x0][0x2c4], PT, P0 ;  /* 0x0000b100ff007a0c */ /* 0x000fda0003f05300 */
[----:B------:R-:W-:Y:S05]  /*0710*/  @!P0 BRA `(.L_x_1703) ;  /* 0x0000008000008947 */ /* 0x000fea0003800000 */
[----:B-1----:R-:W-:Y:S01]  /*0720*/  SHF.R.S32.HI R2, RZ, 0x1f, R27 ;  /* 0x0000001fff027819 */ /* 0x002fe2000001141b */
[----:B------:R-:W-:Y:S01]  /*0730*/  IMAD.WIDE.U32 R6, R27, c[0x0][0x2c8], RZ ;  /* 0x0000b2001b067a25 */ /* 0x000fe200078e00ff */
[----:B------:R-:W-:-:S03]  /*0740*/  PLOP3.LUT P6, PT, PT, PT, PT, 0x8, 0x0 ;  /* 0x000000000000781c */ /* 0x000fc60003fce170 */
[----:B------:R-:W-:Y:S01]  /*0750*/  IMAD R2, R2, c[0x0][0x2c8], RZ ;  /* 0x0000b20002027a24 */ /* 0x000fe200078e02ff */
[----:B------:R-:W-:-:S03]  /*0760*/  LEA R184, P0, R6, c[0x0][0x2c0], 0x2 ;  /* 0x0000b00006b87a11 */ /* 0x000fc600078010ff */
[----:B------:R-:W-:-:S05]  /*0770*/  IMAD R2, R27, c[0x0][0x2cc], R2 ;  /* 0x0000b3001b027a24 */ /* 0x000fca00078e0202 */
[----:B------:R-:W-:-:S04]  /*0780*/  IADD3 R3, R7, R2, RZ ;  /* 0x0000000207037210 */ /* 0x000fc80007ffe0ff */
[----:B------:R-:W-:Y:S02]  /*0790*/  LEA.HI.X R185, R6, c[0x0][0x2c4], R3, 0x2, P0 ;  /* 0x0000b10006b97a11 */ /* 0x000fe400000f1403 */
.L_x_1703:
[----:B-1----:R-:W-:Y:S01]  /*07a0*/  IABS R2, c[0x0][0x2d0] ;  /* 0x0000b40000027a13 */ /* 0x002fe20000000000 */
[----:B------:R-:W-:Y:S05]  /*07b0*/  @P6 BRA `(.L_x_1704) ;  /* 0x0000048000006947 */ /* 0x000fea0003800000 */
[----:B------:R-:W1:Y:S01]  /*07c0*/  I2F.RP R4, R2 ;  /* 0x0000000200047306 */ /* 0x000e620000209400 */
        /* <DEDUP_REMOVED lines=60> */
[C---:B------:R-:W-:Y:S02]  /*0b90*/  IMAD R15, R16.reuse, c[0x0][0x18c], R15 ;  /* 0x00006300100f7a24 */ /* 0x040fe400078e020f */
[----:B------:R-:W-:Y:S01]  /*0ba0*/  IMAD.WIDE.U32 R16, R16, c[0x0][0x188], RZ ;  /* 0x0000620010107a25 */ /* 0x000fe200078e00ff */
[----:B------:R-:W-:-:S03]  /*0bb0*/  IADD3 R7, R7, R3, RZ ;  /* 0x0000000307077210 */ /* 0x000fc60007ffe0ff */
[----:B------:R-:W-:Y:S01]  /*0bc0*/  IMAD R3, R11, c[0x0][0x19c], R0 ;  /* 0x000067000b037a24 */ /* 0x000fe200078e0200 */
[----:B------:R-:W-:Y:S01]  /*0bd0*/  IADD3 R15, R17, R15, RZ ;  /* 0x0000000f110f7210 */ /* 0x000fe20007ffe0ff */
[----:B------:R-:W-:-:S04]  /*0be0*/  IMAD.WIDE.U32 R6, R11, c[0x0][0x198], R6 ;  /* 0x000066000b067a25 */ /* 0x000fc800078e0006 */
[----:B------:R-:W-:-:S04]  /*0bf0*/  IMAD.IADD R7, R7, 0x1, R3 ;  /* 0x0000000107077824 */ /* 0x000fc800078e0203 */
[----:B------:R-:W-:-:S04]  /*0c00*/  IMAD.WIDE.U32 R6, R12, c[0x0][0x1b0], R6 ;  /* 0x00006c000c067a25 */ /* 0x000fc800078e0006 */
[----:B------:R-:W-:Y:S01]  /*0c10*/  IMAD.IADD R13, R7, 0x1, R13 ;  /* 0x00000001070d7824 */ /* 0x000fe200078e020d */
[----:B------:R-:W-:Y:S01]  /*0c20*/  MOV R14, R6 ;  /* 0x00000006000e7202 */ /* 0x000fe20000000f00 */
[----:B------:R-:W-:Y:S05]  /*0c30*/  BRA `(.L_x_1705) ;  /* 0x0000036000007947 */ /* 0x000fea0003800000 */
.L_x_1704:
[----:B------:R-:W-:Y:S02]  /*0c40*/  IABS R6, c[0x0][0x1c8] ;  /* 0x0000720000067a13 */ /* 0x000fe40000000000 */
[----:B------:R-:W-:Y:S02]  /*0c50*/  LEA R11, R5, 0xffffff80, 0x7 ;  /* 0xffffff80050b7811 */ /* 0x000fe400078e38ff */
[----:B------:R-:W1:Y:S01]  /*0c60*/  I2F.RP R7, R6 ;  /* 0x0000000600077306 */ /* 0x000e620000209400 */
[----:B-----5:R-:W-:Y:S02]  /*0c70*/  SHF.R.S32.HI R15, RZ, 0x1f, R0 ;  /* 0x0000001fff0f7819 */ /* 0x020fe40000011400 */
[----:B------:R-:W-:-:S05]  /*0c80*/  IADD3 R16, P1, R20, R11, RZ ;  /* 0x0000000b14107210 */ /* 0x000fca0007f3e0ff */
[----:B-1----:R-:W1:Y:S02]  /*0c90*/  MUFU.RCP R8, R7 ;  /* 0x0000000700087308 */ /* 0x002e640000001000 */
[----:B-1----:R-:W-:-:S06]  /*0ca0*/  IADD3 R8, R8, 0xffffffe, RZ ;  /* 0x0ffffffe08087810 */ /* 0x002fcc0007ffe0ff */
[----:B------:R-:W1:Y:S02]  /*0cb0*/  F2I.FTZ.U32.TRUNC.NTZ R9, R8 ;  /* 0x0000000800097305 */ /* 0x000e64000021f000 */
[----:B-1----:R-:W-:Y:S01]  /*0cc0*/  IADD3 R3, RZ, -R9, RZ ;  /* 0x80000009ff037210 */ /* 0x002fe20007ffe0ff */
[----:B------:R-:W-:-:S04]  /*0cd0*/  IMAD.MOV.U32 R8, RZ, RZ, RZ ;  /* 0x000000ffff087224 */ /* 0x000fc800078e00ff */
[----:B------:R-:W-:Y:S01]  /*0ce0*/  IMAD R4, R3, R6, RZ ;  /* 0x0000000603047224 */ /* 0x000fe200078e02ff */
[----:B------:R-:W-:-:S03]  /*0cf0*/  IABS R3, R18 ;  /* 0x0000001200037213 */ /* 0x000fc60000000000 */
[----:B------:R-:W-:Y:S01]  /*0d00*/  IMAD.HI.U32 R9, R9, R4, R8 ;  /* 0x0000000409097227 */ /* 0x000fe200078e0008 */
[----:B------:R-:W-:-:S05]  /*0d10*/  MOV R4, R3 ;  /* 0x0000000300047202 */ /* 0x000fca0000000f00 */
[----:B------:R-:W-:Y:S01]  /*0d20*/  IMAD.HI.U32 R12, R9, R4, RZ ;  /* 0x00000004090c7227 */ /* 0x000fe200078e00ff */
[----:B------:R-:W-:-:S03]  /*0d30*/  SHF.R.S32.HI R9, RZ, 0x1f, R11 ;  /* 0x0000001fff097819 */ /* 0x000fc6000001140b */
[----:B------:R-:W-:-:S04]  /*0d40*/  IMAD.MOV R3, RZ, RZ, -R12 ;  /* 0x000000ffff037224 */ /* 0x000fc800078e0a0c */
[----:B------:R-:W-:Y:S01]  /*0d50*/  IMAD R3, R6, R3, R4 ;  /* 0x0000000306037224 */ /* 0x000fe200078e0204 */
[----:B------:R-:W-:-:S04]  /*0d60*/  SHF.R.S32.HI R4, RZ, 0x1f, R20 ;  /* 0x0000001fff047819 */ /* 0x000fc80000011414 */
[----:B------:R-:W-:Y:S01]  /*0d70*/  ISETP.GT.U32.AND P0, PT, R6, R3, PT ;  /* 0x000000030600720c */ /* 0x000fe20003f04070 */
[----:B------:R-:W-:-:S04]  /*0d80*/  IMAD.X R7, R4, 0x1, R9, P1 ;  /* 0x0000000104077824 */ /* 0x000fc800008e0609 */
[----:B------:R-:W-:-:S08]  /*0d90*/  IMAD R7, R7, c[0x0][0x198], RZ ;  /* 0x0000660007077a24 */ /* 0x000fd000078e02ff */
[-C--:B------:R-:W-:Y:S02]  /*0da0*/  @!P0 IADD3 R3, R3, -R6.reuse, RZ ;  /* 0x8000000603038210 */ /* 0x080fe40007ffe0ff */
[----:B------:R-:W-:Y:S02]  /*0db0*/  @!P0 IADD3 R12, R12, 0x1, RZ ;  /* 0x000000010c0c8810 */ /* 0x000fe40007ffe0ff */
[----:B------:R-:W-:Y:S02]  /*0dc0*/  ISETP.GE.U32.AND P2, PT, R3, R6, PT ;  /* 0x000000060300720c */ /* 0x000fe40003f46070 */
[----:B------:R-:W-:Y:S02]  /*0dd0*/  LOP3.LUT R3, R18, c[0x0][0x1c8], RZ, 0x3c, !PT ;  /* 0x0000720012037a12 */ /* 0x000fe400078e3cff */
[----:B------:R-:W-:Y:S02]  /*0de0*/  ISETP.NE.AND P0, PT, RZ, c[0x0][0x1c8], PT ;  /* 0x00007200ff007a0c */ /* 0x000fe40003f05270 */
[----:B------:R-:W-:Y:S01]  /*0df0*/  ISETP.GE.AND P1, PT, R3, RZ, PT ;  /* 0x000000ff0300720c */ /* 0x000fe20003f26270 */
[----:B------:R-:W-:-:S02]  /*0e00*/  IMAD R3, R16, c[0x0][0x19c], R7 ;  /* 0x0000670010037a24 */ /* 0x000fc400078e0207 */
[----:B------:R-:W-:-:S04]  /*0e10*/  IMAD.WIDE.U32 R16, R16, c[0x0][0x198], RZ ;  /* 0x0000660010107a25 */ /* 0x000fc800078e00ff */
[----:B------:R-:W-:Y:S01]  /*0e20*/  @P2 IADD3 R12, R12, 0x1, RZ ;  /* 0x000000010c0c2810 */ /* 0x000fe20007ffe0ff */
[----:B------:R-:W-:Y:S01]  /*0e30*/  IMAD R7, R4, c[0x0][0x1a0], RZ ;  /* 0x0000680004077a24 */ /* 0x000fe200078e02ff */
[----:B------:R-:W-:Y:S01]  /*0e40*/  IADD3 R17, R17, R3, RZ ;  /* 0x0000000311117210 */ /* 0x000fe20007ffe0ff */
[----:B------:R-:W-:Y:S02]  /*0e50*/  IMAD R3, R15, c[0x0][0x180], RZ ;  /* 0x000060000f037a24 */ /* 0x000fe400078e02ff */
[C---:B------:R-:W-:Y:S02]  /*0e60*/  IMAD R6, R20.reuse, c[0x0][0x1a4], R7 ;  /* 0x0000690014067a24 */ /* 0x040fe400078e0207 */
[----:B------:R-:W-:Y:S01]  /*0e70*/  @!P1 IMAD.MOV R12, RZ, RZ, -R12 ;  /* 0x000000ffff0c9224 */ /* 0x000fe200078e0a0c */
[----:B------:R-:W-:Y:S01]  /*0e80*/  @!P0 LOP3.LUT R12, RZ, c[0x0][0x1c8], RZ, 0x33, !PT ;  /* 0x00007200ff0c8a12 */ /* 0x000fe200078e33ff */
[----:B------:R-:W-:-:S03]  /*0e90*/  IMAD.WIDE.U32 R20, R20, c[0x0][0x1a0], RZ ;  /* 0x0000680014147a25 */ /* 0x000fc600078e00ff */
[----:B------:R-:W-:Y:S01]  /*0ea0*/  SHF.R.S32.HI R10, RZ, 0x1f, R12 ;  /* 0x0000001fff0a7819 */ /* 0x000fe2000001140c */
[C---:B------:R-:W-:Y:S01]  /*0eb0*/  IMAD R3, R0.reuse, c[0x0][0x184], R3 ;  /* 0x0000610000037a24 */ /* 0x040fe200078e0203 */
[----:B------:R-:W-:Y:S01]  /*0ec0*/  IADD3 R7, R21, R6, RZ ;  /* 0x0000000615077210 */ /* 0x000fe20007ffe0ff */
[----:B------:R-:W-:Y:S01]  /*0ed0*/  IMAD.WIDE.U32 R16, R0, c[0x0][0x180], R16 ;  /* 0x0000600000107a25 */ /* 0x000fe200078e0010 */
[----:B------:R-:W-:-:S03]  /*0ee0*/  MOV R6, R20 ;  /* 0x0000001400067202 */ /* 0x000fc60000000f00 */
[----:B------:R-:W-:Y:S02]  /*0ef0*/  IMAD.IADD R17, R17, 0x1, R3 ;  /* 0x0000000111117824 */ /* 0x000fe400078e0203 */
[----:B------:R-:W-:Y:S02]  /*0f00*/  IMAD R15, R15, c[0x0][0x188], RZ ;  /* 0x000062000f0f7a24 */ /* 0x000fe400078e02ff */
[----:B------:R-:W-:Y:S02]  /*0f10*/  IMAD R3, R10, c[0x0][0x1b0], RZ ;  /* 0x00006c000a037a24 */ /* 0x000fe400078e02ff */
[----:B------:R-:W-:-:S04]  /*0f20*/  IMAD.WIDE.U32 R20, R0, c[0x0][0x188], R6 ;  /* 0x0000620000147a25 */ /* 0x000fc800078e0006 */
[----:B------:R-:W-:Y:S02]  /*0f30*/  IMAD R15, R0, c[0x0][0x18c], R15 ;  /* 0x00006300000f7a24 */ /* 0x000fe400078e020f */
[----:B------:R-:W-:-:S03]  /*0f40*/  IMAD.WIDE.U32 R6, R12, c[0x0][0x1b0], R16 ;  /* 0x00006c000c067a25 */ /* 0x000fc600078e0010 */
[----:B------:R-:W-:Y:S01]  /*0f50*/  IADD3 R15, R21, R15, RZ ;  /* 0x0000000f150f7210 */ /* 0x000fe20007ffe0ff */
[----:B------:R-:W-:Y:S01]  /*0f60*/  IMAD R3, R12, c[0x0][0x1b4], R3 ;  /* 0x00006d000c037a24 */ /* 0x000fe200078e0203 */
[----:B------:R-:W-:Y:S01]  /*0f70*/  MOV R14, R6 ;  /* 0x00000006000e7202 */ /* 0x000fe20000000f00 */
[----:B------:R-:W-:-:S03]  /*0f80*/  IMAD.MOV.U32 R16, RZ, RZ, R20 ;  /* 0x000000ffff107224 */ /* 0x000fc600078e0014 */
[----:B------:R-:W-:Y:S02]  /*0f90*/  IADD3 R13, R7, R3, RZ ;  /* 0x00000003070d7210 */ /* 0x000fe40007ffe0ff */
.L_x_1705:
[----:B------:R-:W-:Y:S01]  /*0fa0*/  SHF.R.S32.HI R123, RZ, 0x1f, R122 ;  /* 0x0000001fff7b7819 */ /* 0x000fe2000001147a */
[----:B------:R-:W-:Y:S01]  /*0fb0*/  ULDC.64 UR6, c[0x0][0x198] ;  /* 0x0000660000067ab9 */ /* 0x000fe20000000a00 */
[----:B------:R-:W-:Y:S01]  /*0fc0*/  SHF.R.S32.HI R0, RZ, 0x1f, R27 ;  /* 0x0000001fff007819 */ /* 0x000fe2000001141b */
[----:B------:R-:W-:Y:S01]  /*0fd0*/  USHF.L.U32 UR9, UR6, 0x6, URZ ;  /* 0x0000000606097899 */ /* 0x000fe2000800063f */
[CC--:B------:R-:W-:Y:S01]  /*0fe0*/  LEA.HI R17, R123.reuse, R122.reuse, RZ, 0x2 ;  /* 0x0000007a7b117211 */ /* 0x0c0fe200078f10ff */
[----:B------:R-:W-:Y:S01]  /*0ff0*/  UMOV UR8, 0x6 ;  /* 0x0000000600087882 */ /* 0x000fe20000000000 */
[CC--:B------:R-:W-:Y:S01]  /*1000*/  LEA.HI R8, R123.reuse, R122.reuse, RZ, 0x3 ;  /* 0x0000007a7b087211 */ /* 0x0c0fe200078f18ff */
[----:B------:R-:W-:Y:S01]  /*1010*/  IMAD R0, R0, c[0x0][0x178], RZ ;  /* 0x00005e0000007a24 */ /* 0x000fe200078e02ff */
[----:B------:R-:W-:Y:S01]  /*1020*/  LEA.HI R25, R123, R122, RZ, 0x4 ;  /* 0x0000007a7b197211 */ /* 0x000fe200078f20ff */
[----:B------:R-:W-:Y:S01]  /*1030*/  USHF.L.U64.HI UR7, UR6, UR8, UR7 ;  /* 0x0000000806077299 */ /* 0x000fe20008010207 */
[----:B------:R-:W-:Y:S01]  /*1040*/  LOP3.LUT R3, R17, 0xfffffffc, RZ, 0xc0, !PT ;  /* 0xfffffffc11037812 */ /* 0x000fe200078ec0ff */
[----:B------:R-:W-:Y:S01]  /*1050*/  ULDC.64 UR4, c[0x0][0x1a0] ;  /* 0x0000680000047ab9 */ /* 0x000fe20000000a00 */
[----:B------:R-:W-:Y:S01]  /*1060*/  SHF.R.S32.HI R19, RZ, 0x3, R8 ;  /* 0x00000003ff137819 */ /* 0x000fe20000011408 */
[----:B------:R-:W-:Y:S01]  /*1070*/  USHF.L.U32 UR10, UR4, 0x6, URZ ;  /* 0x00000006040a7899 */ /* 0x000fe2000800063f */
[----:B------:R-:W-:Y:S01]  /*1080*/  SHF.R.S32.HI R4, RZ, 0x4, R25 ;  /* 0x00000004ff047819 */ /* 0x000fe20000011419 */
[----:B------:R-:W-:Y:S01]  /*1090*/  IMAD.IADD R180, R122, 0x1, -R3 ;  /* 0x000000017ab47824 */ /* 0x000fe200078e0a03 */
[----:B------:R-:W-:Y:S01]  /*10a0*/  LOP3.LUT R21, R8, 0xfffffff8, RZ, 0xc0, !PT ;  /* 0xfffffff808157812 */ /* 0x000fe200078ec0ff */
[----:B------:R-:W-:Y:S01]  /*10b0*/  IMAD.SHL.U32 R19, R19, 0x40, RZ ;  /* 0x0000004013137824 */ /* 0x000fe200078e00ff */
[C---:B------:R-:W-:Y:S01]  /*10c0*/  LEA.HI R7, R25.reuse, R4, RZ, 0x1 ;  /* 0x0000000419077211 */ /* 0x040fe200078f08ff */
[----:B------:R-:W-:Y:S01]  /*10d0*/  IMAD.SHL.U32 R180, R180, 0x8, RZ ;  /* 0x00000008b4b47824 */ /* 0x000fe200078e00ff */
[----:B------:R-:W-:Y:S01]  /*10e0*/  LOP3.LUT R25, R25, 0xfffffff0, RZ, 0xc0, !PT ;  /* 0xfffffff019197812 */ /* 0x000fe200078ec0ff */
[C---:B------:R-:W-:Y:S01]  /*10f0*/  IMAD.IADD R21, R122.reuse, 0x1, -R21 ;  /* 0x000000017a157824 */ /* 0x040fe200078e0a15 */
[----:B------:R-:W-:Y:S01]  /*1100*/  LOP3.LUT R19, R19, 0xc0, RZ, 0xc0, !PT ;  /* 0x000000c013137812 */ /* 0x000fe200078ec0ff */
[----:B------:R-:W-:Y:S01]  /*1110*/  USHF.L.U64.HI UR5, UR4, UR8, UR5 ;  /* 0x0000000804057299 */ /* 0x000fe20008010205 */
[--C-:B------:R-:W-:Y:S01]  /*1120*/  SHF.R.S32.HI R181, RZ, 0x1f, R180.reuse ;  /* 0x0000001fffb57819 */ /* 0x100fe200000114b4 */
[----:B------:R-:W-:Y:S01]  /*1130*/  IMAD.IADD R25, R122, 0x1, -R25 ;  /* 0x000000017a197824 */ /* 0x000fe200078e0a19 */
[----:B------:R-:W-:-:S02]  /*1140*/  LOP3.LUT R3, R19, 0x18, R180, 0xf8, !PT ;  /* 0x0000001813037812 */ /* 0x000fc400078ef8b4 */
[----:B------:R-:W-:Y:S02]  /*1150*/  SHF.R.U32.HI R20, RZ, 0x3, R19 ;  /* 0x00000003ff147819 */ /* 0x000fe40000011613 */
[----:B------:R-:W-:Y:S02]  /*1160*/  LEA.HI R19, R25, R25, RZ, 0x1 ;  /* 0x0000001919137211 */ /* 0x000fe400078f08ff */
[----:B------:R-:W-:Y:S02]  /*1170*/  LOP3.LUT R7, R7, 0xfffffffe, RZ, 0xc0, !PT ;  /* 0xfffffffe07077812 */ /* 0x000fe400078ec0ff */
[----:B------:R-:W-:Y:S01]  /*1180*/  LOP3.LUT R20, R3, R20, RZ, 0x3c, !PT ;  /* 0x0000001403147212 */ /* 0x000fe200078e3cff */
[----:B------:R-:W-:Y:S01]  /*1190*/  IMAD R3, R27, c[0x0][0x17c], R0 ;  /* 0x00005f001b037a24 */ /* 0x000fe200078e0200 */
[----:B------:R-:W-:Y:S01]  /*11a0*/  LOP3.LUT R120, R19, 0x7fffffe, RZ, 0xc0, !PT ;  /* 0x07fffffe13787812 */ /* 0x000fe200078ec0ff */
[----:B------:R-:W-:Y:S01]  /*11b0*/  IMAD.WIDE.U32 R26, R27, c[0x0][0x178], R180 ;  /* 0x00005e001b1a7a25 */ /* 0x000fe200078e00b4 */
[----:B------:R-:W-:-:S02]  /*11c0*/  SHF.R.S32.HI R6, RZ, 0x1f, R25 ;  /* 0x0000001fff067819 */ /* 0x000fc40000011419 */
[----:B------:R-:W-:Y:S01]  /*11d0*/  IADD3 R24, P0, R180, R16, RZ ;  /* 0x00000010b4187210 */ /* 0x000fe20007f1e0ff */
[----:B------:R-:W-:Y:S01]  /*11e0*/  IMAD.IADD R7, R4, 0x1, -R7 ;  /* 0x0000000104077824 */ /* 0x000fe200078e0a07 */
[----:B------:R-:W-:Y:S01]  /*11f0*/  SHF.R.S32.HI R182, RZ, 0x2, R17 ;  /* 0x00000002ffb67819 */ /* 0x000fe20000011411 */
[----:B------:R-:W-:Y:S01]  /*1200*/  IMAD.IADD R27, R27, 0x1, R3 ;  /* 0x000000011b1b7824 */ /* 0x000fe200078e0203 */
[----:B------:R-:W-:Y:S01]  /*1210*/  LEA.HI R4, R21, R21, RZ, 0x1 ;  /* 0x0000001515047211 */ /* 0x000fe200078f08ff */
[----:B------:R-:W-:Y:S01]  /*1220*/  IMAD.IADD R120, R25, 0x1, -R120 ;  /* 0x0000000119787824 */ /* 0x000fe200078e0a78 */
[----:B------:R-:W-:Y:S01]  /*1230*/  LEA.HI R6, R6, R25, RZ, 0x3 ;  /* 0x0000001906067211 */ /* 0x000fe200078f18ff */
[----:B------:R-:W-:Y:S01]  /*1240*/  IMAD.X R25, R181, 0x1, R15, P0 ;  /* 0x00000001b5197824 */ /* 0x000fe200000e060f */
[----:B------:R-:W-:Y:S01]  /*1250*/  SHF.R.S32.HI R3, RZ, 0x1f, R18 ;  /* 0x0000001fff037819 */ /* 0x000fe20000011412 */
[----:B------:R-:W-:Y:S01]  /*1260*/  IMAD.WIDE.U32 R26, R18, c[0x0][0x1a8], R26 ;  /* 0x00006a00121a7a25 */ /* 0x000fe200078e001a */
[----:B------:R-:W-:-:S02]  /*1270*/  SHF.R.S32.HI R183, RZ, 0x1f, R182 ;  /* 0x0000001fffb77819 */ /* 0x000fc400000114b6 */
[----:B------:R-:W-:Y:S01]  /*1280*/  IADD3 R28, P0, R180, R14, RZ ;  /* 0x0000000eb41c7210 */ /* 0x000fe20007f1e0ff */
[----:B------:R-:W-:Y:S01]  /*1290*/  IMAD R3, R3, c[0x0][0x1a8], RZ ;  /* 0x00006a0003037a24 */ /* 0x000fe200078e02ff */
[----:B------:R-:W-:Y:S01]  /*12a0*/  LOP3.LUT R0, R4, 0x3fffffe, RZ, 0xc0, !PT ;  /* 0x03fffffe04007812 */ /* 0x000fe200078ec0ff */
[----:B------:R-:W-:Y:S01]  /*12b0*/  IMAD R15, R183, c[0x0][0x198], RZ ;  /* 0x00006600b70f7a24 */ /* 0x000fe200078e02ff */
[----:B------:R-:W-:Y:S01]  /*12c0*/  LEA.HI R17, R17, R182, RZ, 0x1 ;  /* 0x000000b611117211 */ /* 0x000fe200078f08ff */
[----:B------:R-:W-:Y:S01]  /*12d0*/  IMAD.X R29, R181, 0x1, R13, P0 ;  /* 0x00000001b51d7824 */ /* 0x000fe200000e060d */
[----:B------:R-:W-:Y:S01]  /*12e0*/  IADD3 R11, P2, R182, R11, RZ ;  /* 0x0000000bb60b7210 */ /* 0x000fe20007f5e0ff */
[----:B------:R-:W-:Y:S01]  /*12f0*/  IMAD.WIDE R22, R23, 0x40, R182 ;  /* 0x0000004017167825 */ /* 0x000fe200078e02b6 */
[----:B------:R-:W-:Y:S02]  /*1300*/  LEA.HI R123, R123, R122, RZ, 0x5 ;  /* 0x0000007a7b7b7211 */ /* 0x000fe400078f28ff */
[----:B------:R-:W-:Y:S01]  /*1310*/  LOP3.LUT R17, R17, 0x7fffffe, RZ, 0xc0, !PT ;  /* 0x07fffffe11117812 */ /* 0x000fe200078ec0ff */
[----:B------:R-:W-:Y:S01]  /*1320*/  IMAD.IADD R0, R21, 0x1, -R0 ;  /* 0x0000000115007824 */ /* 0x000fe200078e0a00 */
[----:B------:R-:W-:Y:S01]  /*1330*/  SHF.R.S32.HI R124, RZ, 0x5, R123 ;  /* 0x00000005ff7c7819 */ /* 0x000fe2000001147b */
[----:B------:R-:W-:Y:S01]  /*1340*/  IMAD R21, R10, c[0x0][0x1b8], RZ ;  /* 0x00006e000a157a24 */ /* 0x000fe200078e02ff */
[----:B------:R-:W-:Y:S01]  /*1350*/  SHF.R.S32.HI R10, RZ, 0x1, R19 ;  /* 0x00000001ff0a7819 */ /* 0x000fe20000011413 */
[----:B------:R-:W-:Y:S01]  /*1360*/  IMAD R3, R18, c[0x0][0x1ac], R3 ;  /* 0x00006b0012037a24 */ /* 0x000fe200078e0203 */
[----:B------:R-:W-:Y:S01]  /*1370*/  SHF.R.S32.HI R19, RZ, 0x1f, R19 ;  /* 0x0000001fff137819 */ /* 0x000fe20000011413 */
[C---:B------:R-:W-:Y:S01]  /*1380*/  IMAD R15, R182.reuse, c[0x0][0x19c], R15 ;  /* 0x00006700b60f7a24 */ /* 0x040fe200078e020f */
[----:B------:R-:W-:Y:S01]  /*1390*/  SHF.R.S32.HI R4, RZ, 0x1, R4 ;  /* 0x00000001ff047819 */ /* 0x000fe20000011404 */
[----:B------:R-:W-:Y:S01]  /*13a0*/  IMAD.WIDE.U32 R28, R182, c[0x0][0x198], R28 ;  /* 0x00006600b61c7a25 */ /* 0x000fe200078e001c */
[----:B------:R-:W-:-:S02]  /*13b0*/  LEA.HI R19, R19, R10, RZ, 0x2 ;  /* 0x0000000a13137211 */ /* 0x000fc400078f10ff */
[----:B------:R-:W-:Y:S01]  /*13c0*/  SHF.R.S32.HI R189, RZ, 0x1f, R123 ;  /* 0x0000001fffbd7819 */ /* 0x000fe2000001147b */
[----:B------:R-:W-:Y:S01]  /*13d0*/  IMAD R13, R23, c[0x0][0x190], RZ ;  /* 0x00006400170d7a24 */ /* 0x000fe200078e02ff */
[----:B------:R-:W-:Y:S01]  /*13e0*/  LEA R190, P0, R28, c[0x0][0x168], 0x1 ;  /* 0x00005a001cbe7a11 */ /* 0x000fe200078008ff */
[----:B------:R-:W-:Y:S01]  /*13f0*/  IMAD.IADD R27, R27, 0x1, R3 ;  /* 0x000000011b1b7824 */ /* 0x000fe200078e0203 */
[----:B------:R-:W-:Y:S01]  /*1400*/  LOP3.LUT R19, R19, 0xfffffffc, RZ, 0xc0, !PT ;  /* 0xfffffffc13137812 */ /* 0x000fe200078ec0ff */
[----:B------:R-:W-:Y:S01]  /*1410*/  IMAD.IADD R15, R29, 0x1, R15 ;  /* 0x000000011d0f7824 */ /* 0x000fe200078e020f */
[----:B------:R-:W-:Y:S01]  /*1420*/  LEA.HI R189, R189, R124, RZ, 0x2 ;  /* 0x0000007cbdbd7211 */ /* 0x000fe200078f10ff */
[C---:B------:R-:W-:Y:S02]  /*1430*/  IMAD R13, R22.reuse, c[0x0][0x194], R13 ;  /* 0x00006500160d7a24 */ /* 0x040fe400078e020d */
[----:B------:R-:W-:Y:S01]  /*1440*/  IMAD.WIDE.U32 R22, R22, c[0x0][0x190], R26 ;  /* 0x0000640016167a25 */ /* 0x000fe200078e001a */
[----:B------:R-:W-:-:S02]  /*1450*/  LEA.HI.X R191, R28, c[0x0][0x16c], R15, 0x1, P0 ;  /* 0x00005b001cbf7a11 */ /* 0x000fc400000f0c0f */
[----:B------:R-:W-:Y:S01]  /*1460*/  LOP3.LUT R189, R189, 0xfffffffc, RZ, 0xc0, !PT ;  /* 0xfffffffcbdbd7812 */ /* 0x000fe200078ec0ff */
[----:B------:R-:W-:Y:S02]  /*1470*/  IMAD.X R9, R183, 0x1, R9, P2 ;  /* 0x00000001b7097824 */ /* 0x000fe400010e0609 */
[----:B------:R-:W-:Y:S02]  /*1480*/  IMAD.IADD R17, R182, 0x1, -R17 ;  /* 0x00000001b6117824 */ /* 0x000fe400078e0a11 */
[C---:B------:R-:W-:Y:S02]  /*1490*/  IMAD R21, R12.reuse, c[0x0][0x1bc], R21 ;  /* 0x00006f000c157a24 */ /* 0x040fe400078e0215 */
[----:B------:R-:W-:Y:S01]  /*14a0*/  IMAD.WIDE.U32 R24, R12, c[0x0][0x1b8], R24 ;  /* 0x00006e000c187a25 */ /* 0x000fe200078e0018 */
[----:B------:R-:W-:-:S03]  /*14b0*/  LEA R12, P1, R22, c[0x0][0x160], 0x1 ;  /* 0x00005800160c7a11 */ /* 0x000fc600078208ff */
[----:B------:R-:W-:Y:S02]  /*14c0*/  IMAD.IADD R13, R23, 0x1, R13 ;  /* 0x00000001170d7824 */ /* 0x000fe400078e020d */
[----:B------:R-:W-:Y:S02]  /*14d0*/  IMAD.MOV.U32 R15, RZ, RZ, c[0x0][0x190] ;  /* 0x00006400ff0f7624 */ /* 0x000fe400078e00ff */
[----:B------:R-:W-:Y:S01]  /*14e0*/  IMAD R14, R9, c[0x0][0x1a0], RZ ;  /* 0x00006800090e7a24 */ /* 0x000fe200078e02ff */
[----:B------:R-:W-:Y:S01]  /*14f0*/  LEA.HI.X R13, R22, c[0x0][0x164], R13, 0x1, P1 ;  /* 0x00005900160d7a11 */ /* 0x000fe200008f0c0d */
[----:B------:R-:W-:Y:S02]  /*1500*/  IMAD R17, R124, 0x8, R17 ;  /* 0x000000087c117824 */ /* 0x000fe400078e0211 */
[----:B------:R-:W-:Y:S02]  /*1510*/  IMAD.IADD R3, R10, 0x1, -R19 ;  /* 0x000000010a037824 */ /* 0x000fe400078e0a13 */
[----:B------:R-:W-:-:S02]  /*1520*/  IMAD.MOV.U32 R10, RZ, RZ, c[0x0][0x194] ;  /* 0x00006500ff0a7624 */ /* 0x000fc400078e00ff */
[----:B------:R-:W-:Y:S01]  /*1530*/  IMAD R9, R11, c[0x0][0x1a4], R14 ;  /* 0x000069000b097a24 */ /* 0x000fe200078e020e */
[----:B------:R-:W-:Y:S01]  /*1540*/  LEA R14, P0, R15, R12, 0x6 ;  /* 0x0000000c0f0e7211 */ /* 0x000fe200078030ff */
[----:B------:R-:W-:Y:S01]  /*1550*/  IMAD.U32 R17, R17, 0x20, R20 ;  /* 0x0000002011117824 */ /* 0x000fe200078e0014 */
[----:B------:R-:W-:Y:S01]  /*1560*/  LOP3.LUT P1, RZ, R3, 0x2, RZ, 0xc0, !PT ;  /* 0x0000000203ff7812 */ /* 0x000fe2000782c0ff */
[----:B------:R-:W-:Y:S01]  /*1570*/  IMAD.IADD R25, R25, 0x1, R21 ;  /* 0x0000000119197824 */ /* 0x000fe200078e0215 */
[----:B------:R-:W-:Y:S01]  /*1580*/  LEA.HI.X R15, R15, R13, R10, 0x6, P0 ;  /* 0x0000000d0f0f7211 */ /* 0x000fe200000f340a */
[----:B------:R-:W-:Y:S01]  /*1590*/  IMAD.SHL.U32 R178, R17, 0x2, RZ ;  /* 0x0000000211b27824 */ /* 0x000fe200078e00ff */
[----:B------:R-:W-:Y:S01]  /*15a0*/  IADD3 R16, P0, R190, UR9, RZ ;  /* 0x00000009be107c10 */ /* 0x000fe2000ff1e0ff */
[----:B------:R-:W-:Y:S02]  /*15b0*/  IMAD.SHL.U32 R10, R4, 0x40, RZ ;  /* 0x00000040040a7824 */ /* 0x000fe400078e00ff */
[----:B------:R-:W-:Y:S01]  /*15c0*/  IMAD.WIDE.U32 R24, R11, c[0x0][0x1a0], R24 ;  /* 0x000068000b187a25 */ /* 0x000fe200078e0018 */
[----:B------:R-:W-:Y:S01]  /*15d0*/  @!PT LDS RZ, [RZ] ;  /* 0x00000000fffff984 */ /* 0x000fe20000000800 */
[----:B------:R-:W-:Y:S01]  /*15e0*/  @!PT LDS RZ, [RZ] ;  /* 0x00000000fffff984 */ /* 0x000fe20000000800 */
[----:B------:R-:W-:Y:S01]  /*15f0*/  @!PT LDS RZ, [RZ] ;  /* 0x00000000fffff984 */ /* 0x000fe20000000800 */
[----:B------:R1:W-:Y:S01]  /*1600*/  LDGSTS.E.BYPASS.LTC128B.128 [R178], [R12.64] ;  /* 0x000000000cb27fae */ /* 0x0003e2000b901d4c */
[----:B------:R-:W-:-:S02]  /*1610*/  IADD3.X R17, R191, UR7, RZ, P0, !PT ;  /* 0x00000007bf117c10 */ /* 0x000fc400087fe4ff */
[----:B------:R-:W-:Y:S01]  /*1620*/  IADD3 R18, P0, R16, UR9, RZ ;  /* 0x0000000910127c10 */ /* 0x000fe2000ff1e0ff */
[----:B------:R1:W-:Y:S01]  /*1630*/  LDGSTS.E.BYPASS.LTC128B.128 [R178+0x1000], [R12.64+0x40] ;  /* 0x010000400cb27fae */ /* 0x0003e2000b901d4c */
[----:B------:R-:W-:Y:S02]  /*1640*/  IMAD.IADD R9, R25, 0x1, R9 ;  /* 0x0000000119097824 */ /* 0x000fe400078e0209 */
[----:B------:R-:W-:Y:S01]  /*1650*/  IADD3.X R19, R17, UR7, RZ, P0, !PT ;  /* 0x0000000711137c10 */ /* 0x000fe200087fe4ff */
[----:B------:R1:W-:Y:S01]  /*1660*/  LDGSTS.E.BYPASS.LTC128B.128 [R178+0x2000], [R12.64+0x80] ;  /* 0x020000800cb27fae */ /* 0x0003e2000b901d4c */
[C---:B------:R-:W-:Y:S02]  /*1670*/  IMAD R125, R124.reuse, 0x10, R125 ;  /* 0x000000107c7d7824 */ /* 0x040fe400078e027d */
[----:B------:R-:W-:Y:S01]  /*1680*/  IMAD.IADD R189, R124, 0x1, -R189 ;  /* 0x000000017cbd7824 */ /* 0x000fe200078e0abd */
[----:B------:R2:W-:Y:S04]  /*1690*/  LDGSTS.E.BYPASS.LTC128B.128 [R178+0x800], [R14.64] ;  /* 0x008000000eb27fae */ /* 0x0005e8000b901d4c */
[----:B------:R2:W-:Y:S04]  /*16a0*/  LDGSTS.E.BYPASS.LTC128B.128 [R178+0x1800], [R14.64+0x40] ;  /* 0x018000400eb27fae */ /* 0x0005e8000b901d4c */
[----:B------:R2:W-:Y:S04]  /*16b0*/  LDGSTS.E.BYPASS.LTC128B.128 [R178+0x2800], [R14.64+0x80] ;  /* 0x028000800eb27fae */ /* 0x0005e8000b901d4c */
[----:B------:R3:W-:Y:S04]  /*16c0*/  LDGSTS.E.BYPASS.LTC128B.128 [R178+0x3000], [R190.64] ;  /* 0x03000000beb27fae */ /* 0x0007e8000b901d4c */
[----:B------:R3:W-:Y:S04]  /*16d0*/  LDGSTS.E.BYPASS.LTC128B.128 [R178+0x5000], [R190.64+0x40] ;  /* 0x05000040beb27fae */ /* 0x0007e8000b901d4c */
[----:B------:R3:W-:Y:S01]  /*16e0*/  LDGSTS.E.BYPASS.LTC128B.128 [R178+0x7000], [R190.64+0x80] ;  /* 0x07000080beb27fae */ /* 0x0007e2000b901d4c */
[----:B-1----:R-:W-:-:S03]  /*16f0*/  LOP3.LUT R13, R10, 0xc0, RZ, 0xc0, !PT ;  /* 0x000000c00a0d7812 */ /* 0x002fc600078ec0ff */
[----:B------:R1:W-:Y:S01]  /*1700*/  LDGSTS.E.BYPASS.LTC128B.128 [R178+0x3800], [R16.64] ;  /* 0x0380000010b27fae */ /* 0x0003e2000b901d4c */
[----:B------:R-:W-:Y:S01]  /*1710*/  IMAD.SHL.U32 R10, R3, 0x40, RZ ;  /* 0x00000040030a7824 */ /* 0x000fe200078e00ff */
[----:B------:R-:W-:Y:S02]  /*1720*/  LOP3.LUT R11, R13, 0x8, R8, 0xf8, !PT ;  /* 0x000000080d0b7812 */ /* 0x000fe400078ef808 */
[----:B------:R1:W-:Y:S01]  /*1730*/  LDGSTS.E.BYPASS.LTC128B.128 [R178+0x5800], [R16.64+0x40] ;  /* 0x0580004010b27fae */ /* 0x0003e2000b901d4c */
[----:B------:R-:W-:-:S03]  /*1740*/  SHF.R.U32.HI R8, RZ, 0x3, R13 ;  /* 0x00000003ff087819 */ /* 0x000fc6000001160d */
[----:B------:R1:W-:Y:S01]  /*1750*/  LDGSTS.E.BYPASS.LTC128B.128 [R178+0x7800], [R16.64+0x80] ;  /* 0x0780008010b27fae */ /* 0x0003e2000b901d4c */
[----:B------:R-:W-:Y:S01]  /*1760*/  LOP3.LUT R8, R11, R8, RZ, 0x3c, !PT ;  /* 0x000000080b087212 */ /* 0x000fe200078e3cff */
[----:B------:R-:W-:Y:S01]  /*1770*/  IMAD.SHL.U32 R11, R7, 0x8, RZ ;  /* 0x00000008070b7824 */ /* 0x000fe200078e00ff */
[----:B--2---:R-:W-:Y:S01]  /*1780*/  IADD3 R14, P0, R18, UR9, RZ ;  /* 0x00000009120e7c10 */ /* 0x004fe2000ff1e0ff */
[----:B------:R1:W-:Y:S03]  /*1790*/  LDGSTS.E.BYPASS.LTC128B.128 [R178+0x4000], [R18.64] ;  /* 0x0400000012b27fae */ /* 0x0003e6000b901d4c */
[----:B------:R-:W-:Y:S01]  /*17a0*/  IADD3.X R15, R19, UR7, RZ, P0, !PT ;  /* 0x00000007130f7c10 */ /* 0x000fe200087fe4ff */
[----:B------:R1:W-:Y:S01]  /*17b0*/  LDGSTS.E.BYPASS.LTC128B.128 [R178+0x6000], [R18.64+0x40] ;  /* 0x0600004012b27fae */ /* 0x0003e2000b901d4c */
[----:B------:R-:W-:-:S03]  /*17c0*/  LEA R186, P0, R24, c[0x0][0x170], 0x1 ;  /* 0x00005c0018ba7a11 */ /* 0x000fc600078008ff */
[----:B------:R1:W-:Y:S01]  /*17d0*/  LDGSTS.E.BYPASS.LTC128B.128 [R178+0x8000], [R18.64+0x80] ;  /* 0x0800008012b27fae */ /* 0x0003e2000b901d4c */
[----:B------:R-:W-:Y:S01]  /*17e0*/  LEA.HI.X R187, R24, c[0x0][0x174], R9, 0x1, P0 ;  /* 0x00005d0018bb7a11 */ /* 0x000fe200000f0c09 */
[----:B------:R-:W-:Y:S01]  /*17f0*/  IMAD R9, R7, 0x8, R0 ;  /* 0x0000000807097824 */ /* 0x000fe200078e0200 */
[----:B------:R-:W-:Y:S01]  /*1800*/  LOP3.LUT R0, R10, 0xc0, RZ, 0xc0, !PT ;  /* 0x000000c00a007812 */ /* 0x000fe200078ec0ff */
[----:B------:R2:W-:Y:S01]  /*1810*/  LDGSTS.E.BYPASS.LTC128B.128 [R178+0x4800], [R14.64] ;  /* 0x048000000eb27fae */ /* 0x0005e2000b901d4c */
[----:B------:R-:W-:Y:S01]  /*1820*/  IMAD.SHL.U32 R7, R6, 0x20, RZ ;  /* 0x0000002006077824 */ /* 0x000fe200078e00ff */
[----:B------:R-:W-:Y:S01]  /*1830*/  IADD3 R10, P0, R186, UR10, RZ ;  /* 0x0000000aba0a7c10 */ /* 0x000fe2000ff1e0ff */
[----:B------:R-:W-:Y:S01]  /*1840*/  IMAD.MOV.U32 R179, RZ, RZ, R187 ;  /* 0x000000ffffb37224 */ /* 0x000fe200078e00bb */
[----:B------:R2:W-:Y:S01]  /*1850*/  LDGSTS.E.BYPASS.LTC128B.128 [R178+0x6800], [R14.64+0x40] ;  /* 0x068000400eb27fae */ /* 0x0005e2000b901d4c */
[----:B------:R-:W-:Y:S02]  /*1860*/  LOP3.LUT R11, R0, 0x8, R11, 0xf8, !PT ;  /* 0x00000008000b7812 */ /* 0x000fe400078ef80b */
[----:B------:R-:W-:Y:S01]  /*1870*/  SHF.R.U32.HI R6, RZ, 0x3, R0 ;  /* 0x00000003ff067819 */ /* 0x000fe20000011600 */
[----:B------:R2:W-:Y:S01]  /*1880*/  LDGSTS.E.BYPASS.LTC128B.128 [R178+0x8800], [R14.64+0x80] ;  /* 0x088000800eb27fae */ /* 0x0005e2000b901d4c */
[----:B------:R-:W-:Y:S01]  /*1890*/  LOP3.LUT R7, R7, 0xffffff00, RZ, 0xc0, !PT ;  /* 0xffffff0007077812 */ /* 0x000fe200078ec0ff */
[----:B------:R-:W-:Y:S01]  /*18a0*/  IMAD.U32 R0, R9, 0x20, R8 ;  /* 0x0000002009007824 */ /* 0x000fe200078e0008 */
[----:B------:R-:W-:Y:S01]  /*18b0*/  LOP3.LUT R6, R11, R6, RZ, 0x3c, !PT ;  /* 0x000000060b067212 */ /* 0x000fe200078e3cff */
[----:B------:R-:W0:Y:S01]  /*18c0*/  LDGDEPBAR ;  /* 0x00000000000079af */ /* 0x000e220000000000 */
[----:B------:R-:W-:Y:S01]  /*18d0*/  IADD3.X R11, R187, UR5, RZ, P0, !PT ;  /* 0x00000005bb0b7c10 */ /* 0x000fe200087fe4ff */
[----:B------:R-:W-:Y:S01]  /*18e0*/  IMAD R177, R124, 0x200, R7 ;  /* 0x000002007cb17824 */ /* 0x000fe200078e0207 */
[----:B------:R-:W-:Y:S01]  /*18f0*/  IADD3 R8, P0, R10, UR10, RZ ;  /* 0x0000000a0a087c10 */ /* 0x000fe2000ff1e0ff */
[C---:B------:R-:W-:Y:S01]  /*1900*/  IMAD.SHL.U32 R126, R0.reuse, 0x2, RZ ;  /* 0x00000002007e7824 */ /* 0x040fe200078e00ff */
[----:B------:R-:W-:Y:S01]  /*1910*/  LEA R176, R0, 0x3000, 0x1 ;  /* 0x0000300000b07811 */ /* 0x000fe200078e08ff */
[----:B------:R-:W-:Y:S01]  /*1920*/  IMAD R177, R120, 0x20, R177 ;  /* 0x0000002078b17824 */ /* 0x000fe200078e02b1 */
[----:B------:R-:W-:-:S02]  /*1930*/  IADD3.X R9, R11, UR5, RZ, P0, !PT ;  /* 0x000000050b097c10 */ /* 0x000fc400087fe4ff */
[----:B------:R-:W-:Y:S01]  /*1940*/  IADD3 R12, P0, R8, UR10, RZ ;  /* 0x0000000a080c7c10 */ /* 0x000fe2000ff1e0ff */
[----:B------:R-:W-:-:S03]  /*1950*/  IMAD.IADD R177, R6, 0x1, R177 ;  /* 0x0000000106b17824 */ /* 0x000fc600078e02b1 */
[----:B------:R-:W-:Y:S01]  /*1960*/  IADD3.X R13, R9, UR5, RZ, P0, !PT ;  /* 0x00000005090d7c10 */ /* 0x000fe200087fe4ff */
[----:B------:R-:W-:Y:S01]  /*1970*/  IMAD.SHL.U32 R177, R177, 0x2, RZ ;  /* 0x00000002b1b17824 */ /* 0x000fe200078e00ff */
[----:B------:R-:W-:Y:S01]  /*1980*/  LOP3.LUT P0, RZ, R4, 0x2, RZ, 0xc0, !PT ;  /* 0x0000000204ff7812 */ /* 0x000fe2000780c0ff */
[----:B------:R-:W-:-:S05]  /*1990*/  IMAD.MOV.U32 R4, RZ, RZ, 0x20 ;  /* 0x00000020ff047424 */ /* 0x000fca00078e00ff */
[C---:B------:R-:W-:Y:S02]  /*19a0*/  SEL R3, R4.reuse, 0xffffffe0, !P0 ;  /* 0xffffffe004037807 */ /* 0x040fe40004000000 */
[----:B------:R-:W-:Y:S01]  /*19b0*/  SEL R4, R4, 0xffffffe0, !P1 ;  /* 0xffffffe004047807 */ /* 0x000fe20004800000 */
[----:B------:R-:W-:-:S04]  /*19c0*/  DEPBAR.LE SB0, 0x0 ;  /* 0x000080000000791a */ /* 0x000fc80000000000 */
[----:B------:R-:W-:Y:S01]  /*19d0*/  BAR.SYNC.DEFER_BLOCKING 0x0 ;  /* 0x0000000000007b1d */ /* 0x000fe20000010000 */
[----:B------:R-:W-:Y:S02]  /*19e0*/  IMAD.IADD R175, R177, 0x1, R4 ;  /* 0x00000001b1af7824 */ /* 0x000fe400078e0204 */
[----:B------:R-:W-:Y:S01]  /*19f0*/  IMAD.IADD R174, R176, 0x1, R3 ;  /* 0x00000001b0ae7824 */ /* 0x000fe200078e0203 */
[----:B------:R-:W-:-:S05]  /*1a00*/  LOP3.LUT R3, R123, 0xffffffe0, RZ, 0xc0, !PT ;  /* 0xffffffe07b037812 */ /* 0x000fca00078ec0ff */
[----:B------:R-:W-:-:S05]  /*1a10*/  IMAD.IADD R0, R122, 0x1, -R3 ;  /* 0x000000017a007824 */ /* 0x000fca00078e0a03 */
[----:B------:R-:W-:-:S04]  /*1a20*/  SHF.R.S32.HI R3, RZ, 0x1f, R0 ;  /* 0x0000001fff037819 */ /* 0x000fc80000011400 */
[----:B------:R-:W-:-:S04]  /*1a30*/  LEA.HI R188, R3, R0, RZ, 0x2 ;  /* 0x0000000003bc7211 */ /* 0x000fc800078f10ff */
[----:B------:R-:W-:Y:S01]  /*1a40*/  SHF.R.S32.HI R188, RZ, 0x2, R188 ;  /* 0x00000002ffbc7819 */ /* 0x000fe200000114bc */
[----:B------:R-:W-:Y:S01]  /*1a50*/  @!PT LDS RZ, [RZ] ;  /* 0x00000000fffff984 */ /* 0x000fe20000000800 */
[----:B------:R-:W-:Y:S01]  /*1a60*/  @!PT LDS RZ, [RZ] ;  /* 0x00000000fffff984 */ /* 0x000fe20000000800 */
[----:B------:R-:W-:Y:S01]  /*1a70*/  @!PT LDS RZ, [RZ] ;  /* 0x00000000fffff984 */ /* 0x000fe20000000800 */
[----:B------:R3:W-:Y:S03]  /*1a80*/  LDGSTS.E.BYPASS.LTC128B.128 [R178+0x9000], [R186.64] ;  /* 0x09000000bab27fae */ /* 0x0007e6000b901d4c */
[----:B------:R-:W-:Y:S01]  /*1a90*/  IADD3 R0, R125, 0x1, R188 ;  /* 0x000000017d007810 */ /* 0x000fe20007ffe0bc */
[----:B------:R3:W-:Y:S03]  /*1aa0*/  LDGSTS.E.BYPASS.LTC128B.128 [R178+0xb000], [R186.64+0x40] ;  /* 0x0b000040bab27fae */ /* 0x0007e6000b901d4c */
[----:B------:R-:W-:Y:S01]  /*1ab0*/  IADD3 R0, R121, -c[0x0][0x214], R0 ;  /* 0x8000850079007a10 */ /* 0x000fe20007ffe000 */
[----:B------:R3:W-:Y:S04]  /*1ac0*/  LDGSTS.E.BYPASS.LTC128B.128 [R178+0xd000], [R186.64+0x80] ;  /* 0x0d000080bab27fae */ /* 0x0007e8000b901d4c */
[----:B------:R4:W-:Y:S04]  /*1ad0*/  LDGSTS.E.BYPASS.LTC128B.128 [R178+0x9800], [R10.64] ;  /* 0x098000000ab27fae */ /* 0x0009e8000b901d4c */
[----:B------:R4:W-:Y:S04]  /*1ae0*/  LDGSTS.E.BYPASS.LTC128B.128 [R178+0xb800], [R10.64+0x40] ;  /* 0x0b8000400ab27fae */ /* 0x0009e8000b901d4c */
[----:B------:R4:W-:Y:S04]  /*1af0*/  LDGSTS.E.BYPASS.LTC128B.128 [R178+0xd800], [R10.64+0x80] ;  /* 0x0d8000800ab27fae */ /* 0x0009e8000b901d4c */
[----:B------:R4:W-:Y:S04]  /*1b00*/  LDGSTS.E.BYPASS.LTC128B.128 [R178+0xa000], [R8.64] ;  /* 0x0a00000008b27fae */ /* 0x0009e8000b901d4c */
[----:B------:R4:W-:Y:S04]  /*1b10*/  LDGSTS.E.BYPASS.LTC128B.128 [R178+0xc000], [R8.64+0x40] ;  /* 0x0c00004008b27fae */ /* 0x0009e8000b901d4c */
[----:B------:R4:W-:Y:S04]  /*1b20*/  LDGSTS.E.BYPASS.LTC128B.128 [R178+0xe000], [R8.64+0x80] ;  /* 0x0e00008008b27fae */ /* 0x0009e8000b901d4c */
[----:B------:R2:W-:Y:S04]  /*1b30*/  LDGSTS.E.BYPASS.LTC128B.128 [R178+0xa800], [R12.64] ;  /* 0x0a8000000cb27fae */ /* 0x0005e8000b901d4c */
[----:B------:R2:W-:Y:S04]  /*1b40*/  LDGSTS.E.BYPASS.LTC128B.128 [R178+0xc800], [R12.64+0x40] ;  /* 0x0c8000400cb27fae */ /* 0x0005e8000b901d4c */
[----:B------:R2:W-:Y:S04]  /*1b50*/  LDGSTS.E.BYPASS.LTC128B.128 [R178+0xe800], [R12.64+0x80] ;  /* 0x0e8000800cb27fae */ /* 0x0005e8000b901d4c */
[----:B------:R-:W-:Y:S04]  /*1b60*/  LDSM.16.M88.4 R92, [R177] ;  /* 0x00000000b15c783b */ /* 0x000fe80000000200 */
[----:B------:R-:W5:Y:S04]  /*1b70*/  LDSM.16.M88.4 R48, [R126+0x3000] ;  /* 0x003000007e30783b */ /* 0x000f680000000200 */
[----:B------:R-:W2:Y:S04]  /*1b80*/  LDSM.16.M88.4 R40, [R126+0x3400] ;  /* 0x003400007e28783b */ /* 0x000ea80000000200 */
[----:B------:R-:W2:Y:S04]  /*1b90*/  LDSM.16.M88.4 R32, [R126+0x3800] ;  /* 0x003800007e20783b */ /* 0x000ea80000000200 */
[----:B------:R-:W3:Y:S04]  /*1ba0*/  LDSM.16.M88.4 R24, [R126+0x3c00] ;  /* 0x003c00007e18783b */ /* 0x000ee80000000200 */
[----:B-1----:R-:W1:Y:S04]  /*1bb0*/  LDSM.16.M88.4 R16, [R126+0x4000] ;  /* 0x004000007e10783b */ /* 0x002e680000000200 */
[----:B----4-:R-:W4:Y:S04]  /*1bc0*/  LDSM.16.M88.4 R8, [R126+0x4400] ;  /* 0x004400007e08783b */ /* 0x010f280000000200 */
[----:B------:R-:W1:Y:S04]  /*1bd0*/  LDSM.16.M88.4 R100, [R126+0x4800] ;  /* 0x004800007e64783b */ /* 0x000e680000000200 */
[----:B------:R-:W1:Y:S04]  /*1be0*/  LDSM.16.M88.4 R60, [R126+0x4c00] ;  /* 0x004c00007e3c783b */ /* 0x000e680000000200 */
[----:B------:R-:W-:Y:S04]  /*1bf0*/  LDSM.16.M88.4 R56, [R175] ;  /* 0x00000000af38783b */ /* 0x000fe80000000200 */
[----:B------:R-:W4:Y:S01]  /*1c00*/  LDSM.16.M88.4 R72, [R174] ;  /* 0x00000000ae48783b */ /* 0x000f220000000200 */
[C---:B-----5:R-:W-:Y:S03]  /*1c10*/  HMMA.16816.F32 R52, R92.reuse, R48, RZ ;  /* 0x000000305c34723c */ /* 0x060fe600000018ff */
[----:B------:R-:W5:Y:S04]  /*1c20*/  LDSM.16.M88.4 R68, [R174+0x400] ;  /* 0x00040000ae44783b */ /* 0x000f680000000200 */
[----:B------:R-:W5:Y:S01]  /*1c30*/  LDSM.16.M88.4 R64, [R174+0x800] ;  /* 0x00080000ae40783b */ /* 0x000f620000000200 */
[C---:B--2---:R-:W-:Y:S03]  /*1c40*/  HMMA.16816.F32 R44, R92.reuse, R40, RZ ;  /* 0x000000285c2c723c */ /* 0x044fe600000018ff */
[----:B------:R-:W-:Y:S04]  /*1c50*/  LDSM.16.M88.4 R108, [R174+0x1000] ;  /* 0x00100000ae6c783b */ /* 0x000fe80000000200 */
[----:B------:R-:W-:Y:S01]  /*1c60*/  LDSM.16.M88.4 R112, [R174+0xc00] ;  /* 0x000c0000ae70783b */ /* 0x000fe20000000200 */
[C---:B------:R-:W-:Y:S03]  /*1c70*/  HMMA.16816.F32 R36, R92.reuse, R32, RZ ;  /* 0x000000205c24723c */ /* 0x040fe600000018ff */
[----:B------:R-:W-:Y:S04]  /*1c80*/  LDSM.16.M88.4 R88, [R174+0x1400] ;  /* 0x00140000ae58783b */ /* 0x000fe80000000200 */
[----:B------:R-:W-:Y:S01]  /*1c90*/  LDSM.16.M88.4 R84, [R174+0x1c00] ;  /* 0x001c0000ae54783b */ /* 0x000fe20000000200 */
[C---:B---3--:R-:W-:Y:S03]  /*1ca0*/  HMMA.16816.F32 R28, R92.reuse, R24, RZ ;  /* 0x000000185c1c723c */ /* 0x048fe600000018ff */
[----:B------:R-:W-:Y:S04]  /*1cb0*/  LDSM.16.M88.4 R80, [R177+0x1000] ;  /* 0x00100000b150783b */ /* 0x000fe80000000200 */
[----:B------:R-:W-:Y:S01]  /*1cc0*/  LDSM.16.M88.4 R76, [R126+0x5000] ;  /* 0x005000007e4c783b */ /* 0x000fe20000000200 */
[C---:B-1----:R-:W-:Y:S03]  /*1cd0*/  HMMA.16816.F32 R20, R92.reuse, R16, RZ ;  /* 0x000000105c14723c */ /* 0x042fe600000018ff */
        /* <DEDUP_REMOVED lines=17> */
[C---:B-----5:R-:W-:Y:S08]  /*1df0*/  HMMA.16816.F32 R44, R56.reuse, R68, R44 ;  /* 0x00000044382c723c */ /* 0x060ff0000000182c */
[C---:B------:R-:W-:Y:S01]  /*1e00*/  HMMA.16816.F32 R40, R56.reuse, R70, R40 ;  /* 0x000000463828723c */ /* 0x040fe20000001828 */
[----:B------:R-:W-:Y:S07]  /*1e10*/  LDSM.16.M88.4 R68, [R126+0x5800] ;  /* 0x005800007e44783b */ /* 0x000fee0000000200 */
[C---:B------:R-:W-:Y:S08]  /*1e20*/  HMMA.16816.F32 R36, R56.reuse, R64, R36 ;  /* 0x000000403824723c */ /* 0x040ff00000001824 */
[C---:B-1----:R-:W-:Y:S08]  /*1e30*/  HMMA.16816.F32 R104, R56.reuse, R60, R104 ;  /* 0x0000003c3868723c */ /* 0x042ff00000001868 */
[C---:B------:R-:W-:Y:S01]  /*1e40*/  HMMA.16816.F32 R100, R56.reuse, R62, R100 ;  /* 0x0000003e3864723c */ /* 0x040fe20000001864 */
[----:B------:R-:W1:Y:S07]  /*1e50*/  LDSM.16.M88.4 R60, [R126+0x6000] ;  /* 0x006000007e3c783b */ /* 0x000e6e0000000200 */
[C---:B------:R-:W-:Y:S01]  /*1e60*/  HMMA.16816.F32 R32, R56.reuse, R66, R32 ;  /* 0x000000423820723c */ /* 0x040fe20000001820 */
[----:B------:R-:W3:Y:S07]  /*1e70*/  LDSM.16.M88.4 R64, [R126+0x5c00] ;  /* 0x005c00007e40783b */ /* 0x000eee0000000200 */
        /* <DEDUP_REMOVED lines=10> */
[----:B------:R-:W-:Y:S01]  /*1f20*/  HMMA.16816.F32 R92, R56, R86, R92 ;  /* 0x00000056385c723c */ /* 0x000fe2000000185c */
[----:B------:R-:W4:Y:S04]  /*1f30*/  LDSM.16.M88.4 R56, [R126+0x6400] ;  /* 0x006400007e38783b */ /* 0x000f280000000200 */
[----:B------:R-:W5:Y:S03]  /*1f40*/  LDSM.16.M88.4 R84, [R126+0x6c00] ;  /* 0x006c00007e54783b */ /* 0x000f660000000200 */
        /* <DEDUP_REMOVED lines=11> */
[----:B------:R-:W1:Y:S07]  /*2000*/  LDSM.16.M88.4 R68, [R174+0x2800] ;  /* 0x00280000ae44783b */ /* 0x000e6e0000000200 */
[C---:B---3--:R-:W-:Y:S08]  /*2010*/  HMMA.16816.F32 R28, R80.reuse, R64, R28 ;  /* 0x00000040501c723c */ /* 0x048ff0000000181c */
[C---:B------:R-:W-:Y:S01]  /*2020*/  HMMA.16816.F32 R24, R80.reuse, R66, R24 ;  /* 0x000000425018723c */ /* 0x040fe20000001818 */
[----:B------:R-:W3:Y:S07]  /*2030*/  LDSM.16.M88.4 R64, [R174+0x2c00] ;  /* 0x002c0000ae40783b */ /* 0x000eee0000000200 */
[C---:B----4-:R-:W-:Y:S08]  /*2040*/  HMMA.16816.F32 R12, R80.reuse, R56, R12 ;  /* 0x00000038500c723c */ /* 0x050ff0000000180c */
[C---:B------:R-:W-:Y:S01]  /*2050*/  HMMA.16816.F32 R8, R80.reuse, R58, R8 ;  /* 0x0000003a5008723c */ /* 0x040fe20000001808 */
[----:B------:R-:W4:Y:S07]  /*2060*/  LDSM.16.M88.4 R56, [R174+0x3400] ;  /* 0x00340000ae38783b */ /* 0x000f2e0000000200 */
[C---:B------:R-:W-:Y:S08]  /*2070*/  HMMA.16816.F32 R104, R80.reuse, R88, R104 ;  /* 0x000000585068723c */ /* 0x040ff00000001868 */
[C---:B------:R-:W-:Y:S01]  /*2080*/  HMMA.16816.F32 R100, R80.reuse, R90, R100 ;  /* 0x0000005a5064723c */ /* 0x040fe20000001864 */
[----:B------:R-:W-:Y:S07]  /*2090*/  LDSM.16.M88.4 R88, [R177+0x2000] ;  /* 0x00200000b158783b */ /* 0x000fee0000000200 */
[C---:B-----5:R-:W-:Y:S08]  /*20a0*/  HMMA.16816.F32 R96, R80.reuse, R84, R96 ;  /* 0x000000545060723c */ /* 0x060ff00000001860 */
[----:B------:R-:W-:Y:S01]  /*20b0*/  HMMA.16816.F32 R92, R80, R86, R92 ;  /* 0x00000056505c723c */ /* 0x000fe2000000185c */
[----:B------:R-:W5:Y:S04]  /*20c0*/  LDSM.16.M88.4 R84, [R126+0x7000] ;  /* 0x007000007e54783b */ /* 0x000f680000000200 */
[----:B------:R-:W3:Y:S03]  /*20d0*/  LDSM.16.M88.4 R80, [R126+0x7400] ;  /* 0x007400007e50783b */ /* 0x000ee60000000200 */
[C---:B------:R-:W-:Y:S08]  /*20e0*/  HMMA.16816.F32 R52, R116.reuse, R76, R52 ;  /* 0x0000004c7434723c */ /* 0x040ff00000001834 */
[C---:B------:R-:W-:Y:S01]  /*20f0*/  HMMA.16816.F32 R48, R116.reuse, R78, R48 ;  /* 0x0000004e7430723c */ /* 0x040fe20000001830 */
[----:B------:R-:W-:Y:S07]  /*2100*/  LDSM.16.M88.4 R76, [R126+0x7800] ;  /* 0x007800007e4c783b */ /* 0x000fee0000000200 */
        /* <DEDUP_REMOVED lines=10> */
[C---:B------:R-:W-:Y:S01]  /*21b0*/  HMMA.16816.F32 R24, R116.reuse, R66, R24 ;  /* 0x000000427418723c */ /* 0x040fe20000001818 */
[----:B------:R-:W3:Y:S07]  /*21c0*/  LDSM.16.M88.4 R64, [R126+0x8400] ;  /* 0x008400007e40783b */ /* 0x000eee0000000200 */
[C---:B------:R-:W-:Y:S08]  /*21d0*/  HMMA.16816.F32 R104, R116.reuse, R112, R104 ;  /* 0x000000707468723c */ /* 0x040ff00000001868 */
[C---:B------:R-:W-:Y:S08]  /*21e0*/  HMMA.16816.F32 R100, R116.reuse, R114, R100 ;  /* 0x000000727464723c */ /* 0x040ff00000001864 */
[C---:B----4-:R-:W-:Y:S08]  /*21f0*/  HMMA.16816.F32 R12, R116.reuse, R56, R12 ;  /* 0x00000038740c723c */ /* 0x050ff0000000180c */
[----:B------:R-:W-:Y:S01]  /*2200*/  HMMA.16816.F32 R8, R116, R58, R8 ;  /* 0x0000003a7408723c */ /* 0x000fe20000001808 */
[----:B------:R-:W4:Y:S07]  /*2210*/  LDSM.16.M88.4 R56, [R126+0x8c00] ;  /* 0x008c00007e38783b */ /* 0x000f2e0000000200 */
[C---:B-----5:R-:W-:Y:S08]  /*2220*/  HMMA.16816.F32 R52, R88.reuse, R84, R52 ;  /* 0x000000545834723c */ /* 0x060ff00000001834 */
[C---:B------:R-:W-:Y:S01]  /*2230*/  HMMA.16816.F32 R48, R88.reuse, R86, R48 ;  /* 0x000000565830723c */ /* 0x040fe20000001830 */
[----:B------:R-:W-:Y:S07]  /*2240*/  LDSM.16.M88.4 R84, [R174+0x4000] ;  /* 0x00400000ae54783b */ /* 0x000fee0000000200 */
[C---:B------:R-:W-:Y:S08]  /*2250*/  HMMA.16816.F32 R44, R88.reuse, R80, R44 ;  /* 0x00000050582c723c */ /* 0x040ff0000000182c */
[----:B------:R-:W-:Y:S01]  /*2260*/  HMMA.16816.F32 R40, R88, R82, R40 ;  /* 0x000000525828723c */ /* 0x000fe20000001828 */
[----:B------:R-:W5:Y:S07]  /*2270*/  LDSM.16.M88.4 R80, [R175+0x2000] ;  /* 0x00200000af50783b */ /* 0x000f6e0000000200 */
[C---:B------:R-:W-:Y:S08]  /*2280*/  HMMA.16816.F32 R96, R116.reuse, R108, R96 ;  /* 0x0000006c7460723c */ /* 0x040ff00000001860 */
[----:B------:R-:W-:Y:S08]  /*2290*/  HMMA.16816.F32 R92, R116, R110, R92 ;  /* 0x0000006e745c723c */ /* 0x000ff0000000185c */
[C---:B-1----:R-:W-:Y:S08]  /*22a0*/  HMMA.16816.F32 R104, R88.reuse, R60, R104 ;  /* 0x0000003c5868723c */ /* 0x042ff00000001868 */
[C---:B------:R-:W-:Y:S01]  /*22b0*/  HMMA.16816.F32 R100, R88.reuse, R62, R100 ;  /* 0x0000003e5864723c */ /* 0x040fe20000001864 */
[----:B------:R-:W1:Y:S07]  /*22c0*/  LDSM.16.M88.4 R60, [R174+0x4400] ;  /* 0x00440000ae3c783b */ /* 0x000e6e0000000200 */
[C---:B--2---:R-:W-:Y:S07]  /*22d0*/  HMMA.16816.F32 R16, R88.reuse, R70, R16 ;  /* 0x000000465810723c */ /* 0x044fee0000001810 */
[----:B------:R-:W-:Y:S01]  /*22e0*/  IADD3 R70, R0, c[0x0][0x2e8], RZ ;  /* 0x0000ba0000467a10 */ /* 0x000fe20007ffe0ff */
[----:B------:R-:W-:Y:S01]  /*22f0*/  IMAD.SHL.U32 R71, R122, 0x2, RZ ;  /* 0x000000027a477824 */ /* 0x000fe200078e00ff */
[----:B---3--:R-:W-:Y:S01]  /*2300*/  HMMA.16816.F32 R12, R88, R64, R12 ;  /* 0x00000040580c723c */ /* 0x008fe2000000180c */
[----:B------:R-:W-:-:S05]  /*2310*/  IMAD.SHL.U32 R0, R5, 0x80, RZ ;  /* 0x0000008005007824 */ /* 0x000fca00078e00ff */
[----:B------:R-:W-:Y:S02]  /*2320*/  LOP3.LUT R71, R0, 0x6, R71, 0xf8, !PT ;  /* 0x0000000600477812 */ /* 0x000fe400078ef847 */
[----:B------:R-:W-:Y:S01]  /*2330*/  IADD3 R64, R70, 0x8, RZ ;  /* 0x0000000846407810 */ /* 0x000fe20007ffe0ff */
[C---:B------:R-:W-:Y:S01]  /*2340*/  HMMA.16816.F32 R8, R88.reuse, R66, R8 ;  /* 0x000000425808723c */ /* 0x040fe20000001808 */
[C---:B------:R-:W-:Y:S02]  /*2350*/  IADD3 R65, R71.reuse, -0x7f, RZ ;  /* 0xffffff8147417810 */ /* 0x040fe40007ffe0ff */
[-C--:B------:R-:W-:Y:S02]  /*2360*/  IMNMX R3, R64, R121.reuse, PT ;  /* 0x0000007940037217 */ /* 0x080fe40003800200 */
[----:B------:R-:W-:Y:S02]  /*2370*/  IADD3 R64, R71, -0x80, RZ ;  /* 0xffffff8047407810 */ /* 0x000fe40007ffe0ff */
[----:B------:R-:W-:Y:S01]  /*2380*/  IMNMX R70, R70, R121, PT ;  /* 0x0000007946467217 */ /* 0x000fe20003800200 */
[----:B----4-:R-:W-:Y:S01]  /*2390*/  HMMA.16816.F32 R96, R88, R56, R96 ;  /* 0x000000385860723c */ /* 0x010fe20000001860 */
[----:B------:R-:W-:-:S02]  /*23a0*/  ISETP.GE.AND P2, PT, R64, R3, PT ;  /* 0x000000034000720c */ /* 0x000fc40003f46270 */
[-C--:B------:R-:W-:Y:S02]  /*23b0*/  ISETP.GE.AND P5, PT, R64, R70.reuse, PT ;  /* 0x000000464000720c */ /* 0x080fe40003fa6270 */
[C---:B------:R-:W-:Y:S02]  /*23c0*/  ISETP.GE.AND P4, PT, R65.reuse, R70, PT ;  /* 0x000000464100720c */ /* 0x040fe40003f86270 */
[----:B------:R-:W-:Y:S01]  /*23d0*/  ISETP.GE.AND P1, PT, R65, R3, PT ;  /* 0x000000034100720c */ /* 0x000fe20003f26270 */
[----:B------:R-:W-:Y:S01]  /*23e0*/  HMMA.16816.F32 R92, R88, R58, R92 ;  /* 0x0000003a585c723c */ /* 0x000fe2000000185c */
[----:B------:R-:W2:Y:S04]  /*23f0*/  LDSM.16.M88.4 R64, [R174+0x4c00] ;  /* 0x004c0000ae40783b */ /* 0x000ea80000000200 */
[----:B------:R-:W3:Y:S03]  /*2400*/  LDSM.16.M88.4 R56, [R174+0x4800] ;  /* 0x00480000ae38783b */ /* 0x000ee60000000200 */
[C---:B-----5:R-:W-:Y:S08]  /*2410*/  HMMA.16816.F32 R52, R80.reuse, R84, R52 ;  /* 0x000000545034723c */ /* 0x060ff00000001834 */
[----:B------:R-:W-:Y:S08]  /*2420*/  HMMA.16816.F32 R48, R80, R86, R48 ;  /* 0x000000565030723c */ /* 0x000ff00000001830 */
[C---:B------:R-:W-:Y:S08]  /*2430*/  HMMA.16816.F32 R28, R88.reuse, R72, R28 ;  /* 0x00000048581c723c */ /* 0x040ff0000000181c */
[----:B------:R-:W-:Y:S01]  /*2440*/  HMMA.16816.F32 R36, R88, R76, R36 ;  /* 0x0000004c5824723c */ /* 0x000fe20000001824 */
[----:B------:R-:W-:-:S06]  /*2450*/  FSEL R73, R55, -INF , !P1 ;  /* 0xff80000037497808 */ /* 0x000fcc0004800000 */
[----:B------:R-:W-:Y:S01]  /*2460*/  FSEL R76, R53, -INF , !P4 ;  /* 0xff800000354c7808 */ /* 0x000fe20006000000 */
[----:B------:R-:W-:Y:S07]  /*2470*/  HMMA.16816.F32 R32, R88, R78, R32 ;  /* 0x0000004e5820723c */ /* 0x000fee0000001820 */
[----:B------:R-:W-:Y:S01]  /*2480*/  IMAD R79, R120, 0x20, R7 ;  /* 0x00000020784f7824 */ /* 0x000fe200078e0207 */
[----:B-1----:R-:W-:Y:S01]  /*2490*/  HMMA.16816.F32 R44, R80, R60, R44 ;  /* 0x0000003c502c723c */ /* 0x002fe2000000182c */
[----:B------:R-:W-:-:S04]  /*24a0*/  IADD3 R7, R71, -0x78, RZ ;  /* 0xffffff8847077810 */ /* 0x000fc80007ffe0ff */
[----:B------:R-:W-:Y:S02]  /*24b0*/  ISETP.GE.AND P3, PT, R7, R70, PT ;  /* 0x000000460700720c */ /* 0x000fe40003f66270 */
[----:B------:R-:W-:Y:S01]  /*24c0*/  IADD3 R60, R71, -0x77, RZ ;  /* 0xffffff89473c7810 */ /* 0x000fe20007ffe0ff */
[----:B------:R-:W-:Y:S01]  /*24d0*/  HMMA.16816.F32 R20, R88, R68, R20 ;  /* 0x000000445814723c */ /* 0x000fe20000001814 */
[----:B------:R-:W-:Y:S02]  /*24e0*/  ISETP.GE.AND P0, PT, R7, R3, PT ;  /* 0x000000030700720c */ /* 0x000fe40003f06270 */
[----:B------:R-:W-:-:S04]  /*24f0*/  IADD3 R7, R71, -0x6f, RZ ;  /* 0xffffff9147077810 */ /* 0x000fc80007ffe0ff */
[----:B------:R-:W-:Y:S01]  /*2500*/  FSEL R68, R52, -INF , !P5 ;  /* 0xff80000034447808 */ /* 0x000fe20006800000 */
[----:B------:R-:W-:Y:S01]  /*2510*/  HMMA.16816.F32 R24, R88, R74, R24 ;  /* 0x0000004a5818723c */ /* 0x000fe20000001818 */
[----:B------:R-:W-:Y:S02]  /*2520*/  FSEL R69, R54, -INF , !P2 ;  /* 0xff80000036457808 */ /* 0x000fe40005000000 */
[C---:B------:R-:W-:Y:S02]  /*2530*/  ISETP.GE.AND P5, PT, R60.reuse, R70, PT ;  /* 0x000000463c00720c */ /* 0x040fe40003fa6270 */
[----:B------:R-:W-:Y:S02]  /*2540*/  ISETP.GE.AND P2, PT, R60, R3, PT ;  /* 0x000000033c00720c */ /* 0x000fe40003f46270 */
[----:B------:R-:W-:Y:S01]  /*2550*/  FSEL R74, R48, -INF , !P3 ;  /* 0xff800000304a7808 */ /* 0x000fe20005800000 */
[----:B------:R-:W-:Y:S01]  /*2560*/  HMMA.16816.F32 R40, R80, R62, R40 ;  /* 0x0000003e5028723c */ /* 0x000fe20000001828 */
[----:B------:R-:W-:-:S02]  /*2570*/  FSEL R75, R50, -INF , !P0 ;  /* 0xff800000324b7808 */ /* 0x000fc40004000000 */
[----:B------:R-:W-:Y:S02]  /*2580*/  FSEL R78, R49, -INF , !P5 ;  /* 0xff800000314e7808 */ /* 0x000fe40006800000 */
[----:B------:R-:W-:Y:S02]  /*2590*/  FSEL R77, R51, -INF , !P2 ;  /* 0xff800000334d7808 */ /* 0x000fe40005000000 */
[----:B------:R-:W1:Y:S01]  /*25a0*/  LDSM.16.M88.4 R48, [R174+0x5000] ;  /* 0x00500000ae30783b */ /* 0x000e620000000200 */
[----:B--2---:R-:W-:Y:S01]  /*25b0*/  HMMA.16816.F32 R128, R80, R64, R28 ;  /* 0x000000405080723c */ /* 0x004fe2000000181c */
[----:B------:R-:W-:Y:S02]  /*25c0*/  IADD3 R52, R71, -0x70, RZ ;  /* 0xffffff9047347810 */ /* 0x000fe40007ffe0ff */
[----:B------:R-:W2:Y:S01]  /*25d0*/  LDSM.16.M88.4 R28, [R174+0x5400] ;  /* 0x00540000ae1c783b */ /* 0x000ea20000000200 */
[-C--:B------:R-:W-:Y:S02]  /*25e0*/  ISETP.GE.AND P3, PT, R7, R70.reuse, PT ;  /* 0x000000460700720c */ /* 0x080fe40003f66270 */
[----:B------:R-:W-:-:S02]  /*25f0*/  ISETP.GE.AND P4, PT, R52, R70, PT ;  /* 0x000000463400720c */ /* 0x000fc40003f86270 */
[C---:B---3--:R-:W-:Y:S01]  /*2600*/  HMMA.16816.F32 R36, R80.reuse, R56, R36 ;  /* 0x000000385024723c */ /* 0x048fe20000001824 */
[-C--:B------:R-:W-:Y:S02]  /*2610*/  ISETP.GE.AND P1, PT, R52, R3.reuse, PT ;  /* 0x000000033400720c */ /* 0x080fe40003f26270 */
[----:B------:R-:W-:Y:S02]  /*2620*/  ISETP.GE.AND P0, PT, R7, R3, PT ;  /* 0x000000030700720c */ /* 0x000fe40003f06270 */
[C---:B------:R-:W-:Y:S02]  /*2630*/  IADD3 R52, R71.reuse, -0x68, RZ ;  /* 0xffffff9847347810 */ /* 0x040fe40007ffe0ff */
[----:B------:R-:W-:Y:S01]  /*2640*/  IADD3 R7, R71, -0x67, RZ ;  /* 0xffffff9947077810 */ /* 0x000fe20007ffe0ff */
[----:B------:R-:W-:Y:S01]  /*2650*/  HMMA.16816.F32 R32, R80, R58, R32 ;  /* 0x0000003a5020723c */ /* 0x000fe20000001820 */
[----:B------:R-:W-:Y:S02]  /*2660*/  FSEL R72, R44, -INF , !P4 ;  /* 0xff8000002c487808 */ /* 0x000fe40006000000 */
[----:B------:R-:W-:-:S02]  /*2670*/  FSEL R89, R46, -INF , !P1 ;  /* 0xff8000002e597808 */ /* 0x000fc40004800000 */
[CC--:B------:R-:W-:Y:S02]  /*2680*/  ISETP.GE.AND P5, PT, R52.reuse, R70.reuse, PT ;  /* 0x000000463400720c */ /* 0x0c0fe40003fa6270 */
[-C--:B------:R-:W-:Y:S01]  /*2690*/  ISETP.GE.AND P2, PT, R52, R3.reuse, PT ;  /* 0x000000033400720c */ /* 0x080fe20003f46270 */
[----:B------:R-:W-:Y:S01]  /*26a0*/  HMMA.16816.F32 R24, R80, R66, R24 ;  /* 0x000000425018723c */ /* 0x000fe20000001818 */
[C---:B------:R-:W-:Y:S02]  /*26b0*/  ISETP.GE.AND P4, PT, R7.reuse, R70, PT ;  /* 0x000000460700720c */ /* 0x040fe40003f86270 */
[----:B------:R-:W-:Y:S02]  /*26c0*/  ISETP.GE.AND P1, PT, R7, R3, PT ;  /* 0x000000030700720c */ /* 0x000fe40003f26270 */
[C---:B------:R-:W-:Y:S02]  /*26d0*/  IADD3 R7, R71.reuse, -0x5f, RZ ;  /* 0xffffffa147077810 */ /* 0x040fe40007ffe0ff */
[----:B------:R-:W-:-:S02]  /*26e0*/  IADD3 R44, R71, -0x60, RZ ;  /* 0xffffffa0472c7810 */ /* 0x000fc40007ffe0ff */
[----:B------:R-:W-:Y:S02]  /*26f0*/  FSEL R90, R40, -INF , !P5 ;  /* 0xff800000285a7808 */ /* 0x000fe40006800000 */
[----:B------:R-:W-:Y:S02]  /*2700*/  FSEL R143, R42, -INF , !P2 ;  /* 0xff8000002a8f7808 */ /* 0x000fe40005000000 */
[C---:B------:R-:W-:Y:S02]  /*2710*/  ISETP.GE.AND P5, PT, R7.reuse, R70, PT ;  /* 0x000000460700720c */ /* 0x040fe40003fa6270 */
[----:B------:R-:W-:Y:S01]  /*2720*/  ISETP.GE.AND P2, PT, R7, R3, PT ;  /* 0x000000030700720c */ /* 0x000fe20003f46270 */
[----:B-1----:R-:W-:Y:S01]  /*2730*/  HMMA.16816.F32 R136, R80, R48, R20 ;  /* 0x000000305088723c */ /* 0x002fe20000001814 */
[----:B------:R-:W-:Y:S01]  /*2740*/  FSEL R147, R47, -INF , !P0 ;  /* 0xff8000002f937808 */ /* 0x000fe20004000000 */
[----:B------:R-:W1:Y:S01]  /*2750*/  LDSM.16.M88.4 R20, [R174+0x5800] ;  /* 0x00580000ae14783b */ /* 0x000e620000000200 */
[----:B------:R-:W-:-:S02]  /*2760*/  IADD3 R7, R71, -0x58, RZ ;  /* 0xffffffa847077810 */ /* 0x000fc40007ffe0ff */
[CC--:B------:R-:W-:Y:S02]  /*2770*/  ISETP.GE.AND P0, PT, R44.reuse, R3.reuse, PT ;  /* 0x000000032c00720c */ /* 0x0c0fe40003f06270 */
[----:B------:R-:W-:Y:S01]  /*2780*/  FSEL R88, R41, -INF , !P4 ;  /* 0xff80000029587808 */ /* 0x000fe20006000000 */
[C---:B------:R-:W-:Y:S01]  /*2790*/  HMMA.16816.F32 R16, R80.reuse, R50, R16 ;  /* 0x000000325010723c */ /* 0x040fe20000001810 */
[----:B------:R-:W-:Y:S02]  /*27a0*/  FSEL R145, R43, -INF , !P1 ;  /* 0xff8000002b917808 */ /* 0x000fe40004800000 */
[----:B------:R-:W-:Y:S02]  /*27b0*/  FSEL R148, R45, -INF , !P3 ;  /* 0xff8000002d947808 */ /* 0x000fe40005800000 */
[CC--:B------:R-:W-:Y:S02]  /*27c0*/  ISETP.GE.AND P4, PT, R7.reuse, R70.reuse, PT ;  /* 0x000000460700720c */ /* 0x0c0fe40003f86270 */
[----:B------:R-:W-:Y:S01]  /*27d0*/  ISETP.GE.AND P1, PT, R7, R3, PT ;  /* 0x000000030700720c */ /* 0x000fe20003f26270 */
[----:B--2---:R-:W-:Y:S01]  /*27e0*/  HMMA.16816.F32 R8, R80, R30, R8 ;  /* 0x0000001e5008723c */ /* 0x004fe20000001808 */
[----:B------:R-:W-:-:S02]  /*27f0*/  ISETP.GE.AND P3, PT, R44, R70, PT ;  /* 0x000000462c00720c */ /* 0x000fc40003f66270 */
[----:B------:R-:W-:Y:S02]  /*2800*/  FSEL R7, R38, -INF , !P0 ;  /* 0xff80000026077808 */ /* 0x000fe40004000000 */
[C---:B------:R-:W-:Y:S02]  /*2810*/  IADD3 R40, R71.reuse, -0x57, RZ ;  /* 0xffffffa947287810 */ /* 0x040fe40007ffe0ff */
[----:B------:R-:W-:Y:S02]  /*2820*/  IADD3 R38, R71, -0x50, RZ ;  /* 0xffffffb047267810 */ /* 0x000fe40007ffe0ff */
[----:B------:R-:W-:Y:S02]  /*2830*/  FSEL R140, R36, -INF , !P3 ;  /* 0xff800000248c7808 */ /* 0x000fe40005800000 */
[----:B------:R-:W-:Y:S02]  /*2840*/  FSEL R142, R37, -INF , !P5 ;  /* 0xff800000258e7808 */ /* 0x000fe40006800000 */
[----:B------:R-:W-:-:S02]  /*2850*/  FSEL R141, R39, -INF , !P2 ;  /* 0xff800000278d7808 */ /* 0x000fc40005000000 */
[CC--:B------:R-:W-:Y:S02]  /*2860*/  ISETP.GE.AND P3, PT, R40.reuse, R70.reuse, PT ;  /* 0x000000462800720c */ /* 0x0c0fe40003f66270 */
[-C--:B------:R-:W-:Y:S02]  /*2870*/  ISETP.GE.AND P0, PT, R40, R3.reuse, PT ;  /* 0x000000032800720c */ /* 0x080fe40003f06270 */
[C---:B------:R-:W-:Y:S02]  /*2880*/  ISETP.GE.AND P5, PT, R38.reuse, R70, PT ;  /* 0x000000462600720c */ /* 0x040fe40003fa6270 */
[----:B------:R-:W-:Y:S02]  /*2890*/  ISETP.GE.AND P2, PT, R38, R3, PT ;  /* 0x000000032600720c */ /* 0x000fe40003f46270 */
[----:B------:R-:W-:Y:S02]  /*28a0*/  FSEL R144, R32, -INF , !P4 ;  /* 0xff80000020907808 */ /* 0x000fe40006000000 */
[----:B------:R-:W-:Y:S01]  /*28b0*/  FSEL R57, R34, -INF , !P1 ;  /* 0xff80000022397808 */ /* 0x000fe20004800000 */
[----:B-1----:R-:W-:Y:S01]  /*28c0*/  HMMA.16816.F32 R100, R80, R22, R100 ;  /* 0x000000165064723c */ /* 0x002fe20000001864 */
[----:B------:R-:W-:-:S02]  /*28d0*/  IADD3 R36, R71, -0x4f, RZ ;  /* 0xffffffb147247810 */ /* 0x000fc40007ffe0ff */
[C---:B------:R-:W-:Y:S02]  /*28e0*/  IADD3 R34, R71.reuse, -0x48, RZ ;  /* 0xffffffb847227810 */ /* 0x040fe40007ffe0ff */
[----:B------:R-:W-:Y:S02]  /*28f0*/  IADD3 R32, R71, -0x47, RZ ;  /* 0xffffffb947207810 */ /* 0x000fe40007ffe0ff */
[----:B------:R-:W-:Y:S01]  /*2900*/  FSEL R146, R33, -INF , !P3 ;  /* 0xff80000021927808 */ /* 0x000fe20005800000 */
[----:B------:R-:W-:Y:S01]  /*2910*/  HMMA.16816.F32 R104, R80, R20, R104 ;  /* 0x000000145068723c */ /* 0x000fe20000001868 */
[----:B------:R-:W-:Y:S02]  /*2920*/  FSEL R67, R35, -INF , !P0 ;  /* 0xff80000023437808 */ /* 0x000fe40004000000 */
[----:B------:R-:W-:Y:S02]  /*2930*/  FSEL R56, R128, -INF , !P5 ;  /* 0xff80000080387808 */ /* 0x000fe40006800000 */
[----:B------:R-:W-:-:S02]  /*2940*/  FSEL R117, R130, -INF , !P2 ;  /* 0xff80000082757808 */ /* 0x000fc40005000000 */
[CC--:B------:R-:W-:Y:S02]  /*2950*/  ISETP.GE.AND P4, PT, R36.reuse, R70.reuse, PT ;  /* 0x000000462400720c */ /* 0x0c0fe40003f86270 */
[-C--:B------:R-:W-:Y:S02]  /*2960*/  ISETP.GE.AND P1, PT, R36, R3.reuse, PT ;  /* 0x000000032400720c */ /* 0x080fe40003f26270 */
[CC--:B------:R-:W-:Y:S02]  /*2970*/  ISETP.GE.AND P3, PT, R34.reuse, R70.reuse, PT ;  /* 0x000000462200720c */ /* 0x0c0fe40003f66270 */
[-C--:B------:R-:W-:Y:S02]  /*2980*/  ISETP.GE.AND P0, PT, R34, R3.reuse, PT ;  /* 0x000000032200720c */ /* 0x080fe40003f06270 */
[C---:B------:R-:W-:Y:S02]  /*2990*/  ISETP.GE.AND P5, PT, R32.reuse, R70, PT ;  /* 0x000000462000720c */ /* 0x040fe40003fa6270 */
[----:B------:R-:W-:-:S02]  /*29a0*/  ISETP.GE.AND P2, PT, R32, R3, PT ;  /* 0x000000032000720c */ /* 0x000fc40003f46270 */
[C---:B------:R-:W-:Y:S02]  /*29b0*/  IADD3 R33, R71.reuse, -0x40, RZ ;  /* 0xffffffc047217810 */ /* 0x040fe40007ffe0ff */
[----:B------:R-:W-:Y:S02]  /*29c0*/  IADD3 R32, R71, -0x3f, RZ ;  /* 0xffffffc147207810 */ /* 0x000fe40007ffe0ff */
        /* <DEDUP_REMOVED lines=8> */
[----:B------:R-:W-:Y:S01]  /*2a50*/  HMMA.16816.F32 R32, R80, R28, R12 ;  /* 0x0000001c5020723c */ /* 0x000fe2000000180c */
[----:B------:R-:W1:Y:S01]  /*2a60*/  LDSM.16.M88.4 R12, [R174+0x5c00] ;  /* 0x005c0000ae0c783b */ /* 0x000e620000000200 */
[----:B------:R-:W-:Y:S01]  /*2a70*/  IADD3 R26, R71, -0x38, RZ ;  /* 0xffffffc8471a7810 */ /* 0x000fe20007ffe0ff */
[----:B------:R-:W-:-:S04]  /*2a80*/  DEPBAR.LE SB0, 0x0 ;  /* 0x000080000000791a */ /* 0x000fc80000000000 */
[----:B------:R-:W-:Y:S02]  /*2a90*/  FSEL R129, R27, -INF , !P2 ;  /* 0xff8000001b817808 */ /* 0x000fe40005000000 */
[----:B------:R-:W-:Y:S02]  /*2aa0*/  IADD3 R24, R71, -0x37, RZ ;  /* 0xffffffc947187810 */ /* 0x000fe40007ffe0ff */
[----:B------:R-:W-:Y:S02]  /*2ab0*/  ISETP.GE.AND P2, PT, R26, R3, PT ;  /* 0x000000031a00720c */ /* 0x000fe40003f46270 */
[----:B------:R-:W-:Y:S02]  /*2ac0*/  FSEL R120, R25, -INF , !P5 ;  /* 0xff80000019787808 */ /* 0x000fe40006800000 */
[----:B------:R-:W-:Y:S02]  /*2ad0*/  FSEL R136, R136, -INF , !P4 ;  /* 0xff80000088887808 */ /* 0x000fe40006000000 */
[----:B------:R-:W-:-:S02]  /*2ae0*/  ISETP.GE.AND P5, PT, R26, R70, PT ;  /* 0x000000461a00720c */ /* 0x000fc40003fa6270 */
[----:B------:R-:W-:Y:S02]  /*2af0*/  ISETP.GE.AND P4, PT, R24, R70, PT ;  /* 0x000000461800720c */ /* 0x000fe40003f86270 */
[C---:B------:R-:W-:Y:S02]  /*2b00*/  IADD3 R25, R71.reuse, -0x30, RZ ;  /* 0xffffffd047197810 */ /* 0x040fe40007ffe0ff */
[----:B------:R-:W-:Y:S02]  /*2b10*/  FSEL R135, R18, -INF , !P2 ;  /* 0xff80000012877808 */ /* 0x000fe40005000000 */
[----:B------:R-:W-:Y:S02]  /*2b20*/  IADD3 R18, R71, -0x28, RZ ;  /* 0xffffffd847127810 */ /* 0x000fe40007ffe0ff */
[----:B------:R-:W-:Y:S02]  /*2b30*/  FSEL R133, R138, -INF , !P1 ;  /* 0xff8000008a857808 */ /* 0x000fe40004800000 */
[----:B------:R-:W-:Y:S01]  /*2b40*/  FSEL R139, R139, -INF , !P0 ;  /* 0xff8000008b8b7808 */ /* 0x000fe20004000000 */
[----:B------:R-:W-:Y:S01]  /*2b50*/  BAR.SYNC.DEFER_BLOCKING 0x0 ;  /* 0x0000000000007b1d */ /* 0x000fe20000010000 */
[----:B------:R-:W-:-:S02]  /*2b60*/  ISETP.GE.AND P0, PT, R25, R3, PT ;  /* 0x000000031900720c */ /* 0x000fc40003f06270 */
[----:B------:R-:W-:Y:S02]  /*2b70*/  FSEL R138, R16, -INF , !P5 ;  /* 0xff800000108a7808 */ /* 0x000fe40006800000 */
[----:B------:R-:W-:Y:S02]  /*2b80*/  FSEL R132, R17, -INF , !P4 ;  /* 0xff80000011847808 */ /* 0x000fe40006000000 */
[----:B------:R-:W-:Y:S02]  /*2b90*/  IADD3 R16, R71, -0x27, RZ ;  /* 0xffffffd947107810 */ /* 0x000fe40007ffe0ff */
[----:B------:R-:W-:Y:S01]  /*2ba0*/  ISETP.GE.AND P4, PT, R18, R70, PT ;  /* 0x000000461200720c */ /* 0x000fe20003f86270 */
[----:B-1----:R-:W-:Y:S01]  /*2bb0*/  HMMA.16816.F32 R96, R80, R12, R96 ;  /* 0x0000000c5060723c */ /* 0x002fe20000001860 */
[----:B------:R-:W-:Y:S02]  /*2bc0*/  FSEL R127, R34, -INF , !P0 ;  /* 0xff800000227f7808 */ /* 0x000fe40004000000 */
[----:B------:R-:W-:-:S02]  /*2bd0*/  FSEL R130, R137, -INF , !P3 ;  /* 0xff80000089827808 */ /* 0x000fc40005800000 */
[----:B------:R-:W-:Y:S02]  /*2be0*/  ISETP.GE.AND P0, PT, R16, R3, PT ;  /* 0x000000031000720c */ /* 0x000fe40003f06270 */
[----:B------:R-:W-:Y:S01]  /*2bf0*/  FSEL R134, R8, -INF , !P4 ;  /* 0xff80000008867808 */ /* 0x000fe20006000000 */
[----:B------:R-:W-:Y:S01]  /*2c00*/  HMMA.16816.F32 R92, R80, R14, R92 ;  /* 0x0000000e505c723c */ /* 0x000fe2000000185c */
[----:B------:R-:W-:Y:S02]  /*2c10*/  ISETP.GE.AND P3, PT, R25, R70, PT ;  /* 0x000000461900720c */ /* 0x000fe40003f66270 */
[----:B------:R-:W-:Y:S02]  /*2c20*/  IADD3 R8, R71, -0x18, RZ ;  /* 0xffffffe847087810 */ /* 0x000fe40007ffe0ff */
[----:B------:R-:W-:Y:S02]  /*2c30*/  FSEL R121, R11, -INF , !P0 ;  /* 0xff8000000b797808 */ /* 0x000fe40004000000 */
[----:B------:R-:W-:-:S02]  /*2c40*/  FSEL R128, R32, -INF , !P3 ;  /* 0xff80000020807808 */ /* 0x000fc40005800000 */
[-C--:B------:R-:W-:Y:S02]  /*2c50*/  ISETP.GE.AND P0, PT, R8, R3.reuse, PT ;  /* 0x000000030800720c */ /* 0x080fe40003f06270 */
[----:B------:R-:W-:Y:S02]  /*2c60*/  ISETP.GE.AND P1, PT, R24, R3, PT ;  /* 0x000000031800720c */ /* 0x000fe40003f26270 */
[----:B------:R-:W-:Y:S02]  /*2c70*/  ISETP.GE.AND P3, PT, R16, R70, PT ;  /* 0x000000461000720c */ /* 0x000fe40003f66270 */
[----:B------:R-:W-:Y:S02]  /*2c80*/  IADD3 R11, R71, -0x17, RZ ;  /* 0xffffffe9470b7810 */ /* 0x000fe40007ffe0ff */
[----:B------:R-:W-:Y:S02]  /*2c90*/  FSEL R61, R102, -INF , !P0 ;  /* 0xff800000663d7808 */ /* 0x000fe40004000000 */
[----:B------:R-:W-:-:S02]  /*2ca0*/  FSEL R137, R19, -INF , !P1 ;  /* 0xff80000013897808 */ /* 0x000fc40004800000 */
[----:B------:R-:W-:Y:S02]  /*2cb0*/  FSEL R124, R9, -INF , !P3 ;  /* 0xff800000097c7808 */ /* 0x000fe40005800000 */
[-C--:B------:R-:W-:Y:S02]  /*2cc0*/  ISETP.GE.AND P0, PT, R11, R3.reuse, PT ;  /* 0x000000030b00720c */ /* 0x080fe40003f06270 */
[----:B------:R-:W-:Y:S02]  /*2cd0*/  ISETP.GE.AND P1, PT, R18, R3, PT ;  /* 0x000000031200720c */ /* 0x000fe40003f26270 */
[C---:B------:R-:W-:Y:S02]  /*2ce0*/  IADD3 R9, R71.reuse, -0xf, RZ ;  /* 0xfffffff147097810 */ /* 0x040fe40007ffe0ff */
[C---:B------:R-:W-:Y:S02]  /*2cf0*/  IADD3 R24, R71.reuse, -0x2f, RZ ;  /* 0xffffffd147187810 */ /* 0x040fe40007ffe0ff */
[----:B------:R-:W-:-:S02]  /*2d00*/  IADD3 R16, R71, -0x1f, RZ ;  /* 0xffffffe147107810 */ /* 0x000fc40007ffe0ff */
[----:B------:R-:W-:Y:S02]  /*2d10*/  FSEL R59, R103, -INF , !P0 ;  /* 0xff800000673b7808 */ /* 0x000fe40004000000 */
[----:B------:R-:W-:Y:S02]  /*2d20*/  FSEL R123, R10, -INF , !P1 ;  /* 0xff8000000a7b7808 */ /* 0x000fe40004800000 */
[-C--:B------:R-:W-:Y:S02]  /*2d30*/  ISETP.GE.AND P0, PT, R9, R3.reuse, PT ;  /* 0x000000030900720c */ /* 0x080fe40003f06270 */
[-C--:B------:R-:W-:Y:S02]  /*2d40*/  ISETP.GE.AND P2, PT, R24, R3.reuse, PT ;  /* 0x000000031800720c */ /* 0x080fe40003f46270 */
[----:B------:R-:W-:Y:S02]  /*2d50*/  ISETP.GE.AND P1, PT, R16, R3, PT ;  /* 0x000000031000720c */ /* 0x000fe40003f26270 */
[----:B------:R-:W-:-:S02]  /*2d60*/  IADD3 R17, R71, -0x20, RZ ;  /* 0xffffffe047117810 */ /* 0x000fc40007ffe0ff */
[----:B------:R-:W-:Y:S02]  /*2d70*/  FSEL R51, R99, -INF , !P0 ;  /* 0xff80000063337808 */ /* 0x000fe40004000000 */
[----:B------:R-:W-:Y:S02]  /*2d80*/  FSEL R125, R35, -INF , !P2 ;  /* 0xff800000237d7808 */ /* 0x000fe40005000000 */
[----:B------:R-:W-:Y:S02]  /*2d90*/  FSEL R63, R107, -INF , !P1 ;  /* 0xff8000006b3f7808 */ /* 0x000fe40004800000 */
[----:B------:R-:W-:Y:S02]  /*2da0*/  ISETP.GE.AND P0, PT, R5, 0x2, PT ;  /* 0x000000020500780c */ /* 0x000fe40003f06270 */
[----:B------:R-:W-:Y:S02]  /*2db0*/  ISETP.GE.AND P5, PT, R24, R70, PT ;  /* 0x000000461800720c */ /* 0x000fe40003fa6270 */
[----:B------:R-:W-:-:S02]  /*2dc0*/  ISETP.GE.AND P2, PT, R17, R3, PT ;  /* 0x000000031100720c */ /* 0x000fc40003f46270 */
[-C--:B------:R-:W-:Y:S02]  /*2dd0*/  ISETP.GE.AND P1, PT, R11, R70.reuse, PT ;  /* 0x000000460b00720c */ /* 0x080fe40003f26270 */
[----:B------:R-:W-:Y:S02]  /*2de0*/  IADD3 R10, R71, -0x10, RZ ;  /* 0xfffffff0470a7810 */ /* 0x000fe40007ffe0ff */
[----:B------:R-:W-:Y:S02]  /*2df0*/  FSEL R126, R33, -INF , !P5 ;  /* 0xff800000217e7808 */ /* 0x000fe40006800000 */
[----:B------:R-:W-:Y:S02]  /*2e00*/  ISETP.GE.AND P3, PT, R8, R70, PT ;  /* 0x000000460800720c */ /* 0x000fe40003f66270 */
[----:B------:R-:W-:Y:S02]  /*2e10*/  FSEL R65, R106, -INF , !P2 ;  /* 0xff8000006a417808 */ /* 0x000fe40005000000 */
[----:B------:R-:W-:-:S02]  /*2e20*/  FSEL R62, R101, -INF , !P1 ;  /* 0xff800000653e7808 */ /* 0x000fc40004800000 */
[-C--:B------:R-:W-:Y:S02]  /*2e30*/  ISETP.GE.AND P5, PT, R17, R70.reuse, PT ;  /* 0x000000461100720c */ /* 0x080fe40003fa6270 */
[-C--:B------:R-:W-:Y:S02]  /*2e40*/  ISETP.GE.AND P4, PT, R16, R70.reuse, PT ;  /* 0x000000461000720c */ /* 0x080fe40003f86270 */
[C---:B------:R-:W-:Y:S02]  /*2e50*/  IADD3 R8, R71.reuse, -0x8, RZ ;  /* 0xfffffff847087810 */ /* 0x040fe40007ffe0ff */
[C---:B------:R-:W-:Y:S02]  /*2e60*/  ISETP.GE.AND P2, PT, R10.reuse, R70, PT ;  /* 0x000000460a00720c */ /* 0x040fe40003f46270 */
[----:B------:R-:W-:Y:S02]  /*2e70*/  ISETP.GE.AND P1, PT, R10, R3, PT ;  /* 0x000000030a00720c */ /* 0x000fe40003f26270 */
[----:B------:R-:W-:-:S02]  /*2e80*/  IADD3 R71, R71, -0x7, RZ ;  /* 0xfffffff947477810 */ /* 0x000fc40007ffe0ff */
[----:B------:R-:W-:Y:S02]  /*2e90*/  FSEL R116, R104, -INF , !P5 ;  /* 0xff80000068747808 */ /* 0x000fe40006800000 */
[----:B------:R-:W-:Y:S02]  /*2ea0*/  FSEL R66, R105, -INF , !P4 ;  /* 0xff80000069427808 */ /* 0x000fe40006000000 */
[----:B------:R-:W-:Y:S02]  /*2eb0*/  FSEL R64, R100, -INF , !P3 ;  /* 0xff80000064407808 */ /* 0x000fe40005800000 */
[----:B------:R-:W-:Y:S02]  /*2ec0*/  FSEL R60, R96, -INF , !P2 ;  /* 0xff800000603c7808 */ /* 0x000fe40005000000 */
[----:B------:R-:W-:Y:S02]  /*2ed0*/  FSEL R53, R98, -INF , !P1 ;  /* 0xff80000062357808 */ /* 0x000fe40004800000 */
[----:B------:R-:W-:-:S02]  /*2ee0*/  ISETP.GE.AND P5, PT, R9, R70, PT ;  /* 0x000000460900720c */ /* 0x000fc40003fa6270 */
[CC--:B------:R-:W-:Y:S02]  /*2ef0*/  ISETP.GE.AND P4, PT, R8.reuse, R70.reuse, PT ;  /* 0x000000460800720c */ /* 0x0c0fe40003f86270 */
[C---:B------:R-:W-:Y:S02]  /*2f00*/  ISETP.GE.AND P3, PT, R71.reuse, R70, PT ;  /* 0x000000464700720c */ /* 0x040fe40003f66270 */
[-C--:B------:R-:W-:Y:S02]  /*2f10*/  ISETP.GE.AND P2, PT, R8, R3.reuse, PT ;  /* 0x000000030800720c */ /* 0x080fe40003f46270 */
[----:B------:R-:W-:Y:S01]  /*2f20*/  ISETP.GE.AND P1, PT, R71, R3, PT ;  /* 0x000000034700720c */ /* 0x000fe20003f26270 */
[----:B------:R-:W-:Y:S01]  /*2f30*/  IMAD.IADD R3, R6, 0x1, R79 ;  /* 0x0000000106037824 */ /* 0x000fe200078e024f */
[----:B------:R-:W-:Y:S02]  /*2f40*/  FSEL R58, R97, -INF , !P5 ;  /* 0xff800000613a7808 */ /* 0x000fe40006800000 */
[----:B------:R-:W-:-:S02]  /*2f50*/  FSEL R54, R92, -INF , !P4 ;  /* 0xff8000005c367808 */ /* 0x000fc40006000000 */
[----:B------:R-:W-:Y:S02]  /*2f60*/  FSEL R52, R93, -INF , !P3 ;  /* 0xff8000005d347808 */ /* 0x000fe40005800000 */
[----:B------:R-:W-:Y:S02]  /*2f70*/  FSEL R49, R94, -INF , !P2 ;  /* 0xff8000005e317808 */ /* 0x000fe40005000000 */
[----:B------:R-:W-:Y:S01]  /*2f80*/  FSEL R48, R95, -INF , !P1 ;  /* 0xff8000005f307808 */ /* 0x000fe20004800000 */
[----:B------:R-:W-:Y:S05]  /*2f90*/  @!P0 BRA `(.L_x_1706) ;  /* 0x0000057000008947 */ /* 0x000fea0003800000 */
[----:B------:R-:W-:Y:S05]  /*2fa0*/  @P6 BRA `(.L_x_1707) ;  /* 0x000003a000006947 */ /* 0x000fea0003800000 */
[----:B------:R-:W1:Y:S01]  /*2fb0*/  I2F.RP R13, R2 ;  /* 0x00000002000d7306 */ /* 0x000e620000209400 */
[C---:B------:R-:W-:Y:S02]  /*2fc0*/  IADD3 R12, R0.reuse, -0x100, RZ ;  /* 0xffffff00000c7810 */ /* 0x040fe40007ffe0ff */
        /* <DEDUP_REMOVED lines=17> */
[C---:B------:R-:W-:Y:S01]  /*30e0*/  IMAD R9, R2.reuse, R9, R0 ;  /* 0x0000000902097224 */ /* 0x040fe200078e0200 */
[----:B------:R-:W-:Y:S01]  /*30f0*/  LOP3.LUT R0, RZ, c[0x0][0x2d0], RZ, 0x33, !PT ;  /* 0x0000b400ff007a12 */ /* 0x000fe200078e33ff */
        /* <DEDUP_REMOVED lines=9> */
[----:B------:R-:W-:Y:S02]  /*3190*/  ISETP.GE.AND P1, PT, R12, RZ, PT ;  /* 0x000000ff0c00720c */ /* 0x000fe40003f26270 */
[----:B------:R-:W-:-:S07]  /*31a0*/  ISETP.NE.AND P2, PT, RZ, c[0x0][0x2d0], PT ;  /* 0x0000b400ff007a0c */ /* 0x000fce0003f45270 */
        /* <DEDUP_REMOVED lines=22> */
[----:B------:R-:W-:Y:S02]  /*3310*/  IMAD R9, R6, c[0x0][0x184], R9 ;  /* 0x0000610006097a24 */ /* 0x000fe400078e0209 */
[----:B------:R-:W-:-:S03]  /*3320*/  IMAD.MOV.U32 R0, RZ, RZ, R10 ;  /* 0x000000ffff007224 */ /* 0x000fc600078e000a */
[----:B------:R-:W-:Y:S01]  /*3330*/  IADD3 R9, R11, R9, RZ ;  /* 0x000000090b097210 */ /* 0x000fe20007ffe0ff */
[----:B------:R-:W-:Y:S05]  /*3340*/  BRA `(.L_x_1708) ;  /* 0x0000004000007947 */ /* 0x000fea0003800000 */
.L_x_1707:
[----:B------:R-:W-:-:S04]  /*3350*/  ULEA UR6, -UR6, URZ, 0x7 ;  /* 0x0000003f06067291 */ /* 0x000fc8000f8e393f */
[----:B------:R-:W-:Y:S02]  /*3360*/  USHF.R.S32.HI UR4, URZ, 0x1f, UR6 ;  /* 0x0000001f3f047899 */ /* 0x000fe40008011406 */
[----:B------:R-:W-:-:S04]  /*3370*/  MOV R0, UR6 ;  /* 0x0000000600007c02 */ /* 0x000fc80008000f00 */
[----:B------:R-:W-:Y:S02]  /*3380*/  MOV R9, UR4 ;  /* 0x0000000400097c02 */ /* 0x000fe40008000f00 */
.L_x_1708:
[----:B------:R-:W-:-:S04]  /*3390*/  LEA R190, P1, R0, R190, 0x1 ;  /* 0x000000be00be7211 */ /* 0x000fc800078208ff */
[----:B------:R-:W-:Y:S02]  /*33a0*/  LEA.HI.X R191, R0, R191, R9, 0x1, P1 ;  /* 0x000000bf00bf7211 */ /* 0x000fe400008f0c09 */
[----:B------:R-:W-:-:S03]  /*33b0*/  IADD3 R12, P1, R190, UR9, RZ ;  /* 0x00000009be0c7c10 */ /* 0x000fc6000ff3e0ff */
[----:B------:R-:W-:Y:S01]  /*33c0*/  @!PT LDS RZ, [RZ] ;  /* 0x00000000fffff984 */ /* 0x000fe20000000800 */
[----:B------:R-:W-:Y:S01]  /*33d0*/  @!PT LDS RZ, [RZ] ;  /* 0x00000000fffff984 */ /* 0x000fe20000000800 */
[----:B------:R-:W-:Y:S01]  /*33e0*/  @!PT LDS RZ, [RZ] ;  /* 0x00000000fffff984 */ /* 0x000fe20000000800 */
[----:B------:R1:W-:Y:S01]  /*33f0*/  LDGSTS.E.BYPASS.LTC128B.128 [R178+0x3000], [R190.64] ;  /* 0x03000000beb27fae */ /* 0x0003e2000b901d4c */
[----:B------:R-:W-:Y:S02]  /*3400*/  IADD3.X R13, R191, UR7, RZ, P1, !PT ;  /* 0x00000007bf0d7c10 */ /* 0x000fe40008ffe4ff */
[----:B------:R-:W-:Y:S01]  /*3410*/  IADD3 R10, P1, R12, UR9, RZ ;  /* 0x000000090c0a7c10 */ /* 0x000fe2000ff3e0ff */
[----:B------:R1:W-:Y:S03]  /*3420*/  LDGSTS.E.BYPASS.LTC128B.128 [R178+0x5000], [R190.64+0x40] ;  /* 0x05000040beb27fae */ /* 0x0003e6000b901d4c */
[----:B------:R-:W-:Y:S01]  /*3430*/  IADD3.X R11, R13, UR7, RZ, P1, !PT ;  /* 0x000000070d0b7c10 */ /* 0x000fe20008ffe4ff */
[----:B------:R1:W-:Y:S01]  /*3440*/  LDGSTS.E.BYPASS.LTC128B.128 [R178+0x7000], [R190.64+0x80] ;  /* 0x07000080beb27fae */ /* 0x0003e2000b901d4c */
[----:B------:R-:W-:-:S03]  /*3450*/  IADD3 R8, P1, R10, UR9, RZ ;  /* 0x000000090a087c10 */ /* 0x000fc6000ff3e0ff */
[----:B------:R1:W-:Y:S01]  /*3460*/  LDGSTS.E.BYPASS.LTC128B.128 [R178+0x3800], [R12.64] ;  /* 0x038000000cb27fae */ /* 0x0003e2000b901d4c */
[----:B------:R-:W-:-:S03]  /*3470*/  IADD3.X R9, R11, UR7, RZ, P1, !PT ;  /* 0x000000070b097c10 */ /* 0x000fc60008ffe4ff */
        /* <DEDUP_REMOVED lines=8> */
[----:B------:R-:W0:Y:S02]  /*3500*/  LDGDEPBAR ;  /* 0x00000000000079af */ /* 0x000e240000000000 */
.L_x_1706:
        /* <DEDUP_REMOVED lines=61> */
[----:B------:R-:W-:Y:S01]  /*38e0*/  FMNMX.FTZ R9, R49, R2, !PT ;  /* 0x0000000231097209 */ /* 0x000fe20007810000 */
[----:B------:R-:W-:Y:S01]  /*38f0*/  LDSM.16.MT88.4 R84, [R173+0xb000] ;  /* 0x00b00000ad54783b */ /* 0x000fe20000004200 */
[----:B------:R-:W-:-:S02]  /*3900*/  IADD3 R172, R4, R173, RZ ;  /* 0x000000ad04ac7210 */ /* 0x000fc40007ffe0ff */
[----:B------:R-:W-:Y:S01]  /*3910*/  FMNMX.FTZ R6, R48, R9, !PT ;  /* 0x0000000930067209 */ /* 0x000fe20007810000 */
[----:B------:R-:W1:Y:S04]  /*3920*/  SHFL.BFLY PT, R11, R0, 0x2, 0x1f ;  /* 0x0c401f00000b7f89 */ /* 0x000e6800000e0000 */
[----:B------:R-:W2:Y:S04]  /*3930*/  SHFL.BFLY PT, R9, R6, 0x2, 0x1f ;  /* 0x0c401f0006097f89 */ /* 0x000ea800000e0000 */
[----:B------:R-:W-:Y:S04]  /*3940*/  LDSM.16.MT88.4 R108, [R172+0xb000] ;  /* 0x00b00000ac6c783b */ /* 0x000fe80000004200 */
[----:B------:R-:W-:Y:S04]  /*3950*/  LDSM.16.MT88.4 R96, [R173+0xd000] ;  /* 0x00d00000ad60783b */ /* 0x000fe80000004200 */
[----:B------:R-:W-:Y:S04]  /*3960*/  LDSM.16.MT88.4 R12, [R172+0x9400] ;  /* 0x00940000ac0c783b */ /* 0x000fe80000004200 */
[----:B------:R-:W-:Y:S01]  /*3970*/  LDSM.16.MT88.4 R24, [R173+0x9400] ;  /* 0x00940000ad18783b */ /* 0x000fe20000004200 */
[----:B-1----:R-:W-:-:S03]  /*3980*/  FMNMX.FTZ R11, R0, R11, !PT ;  /* 0x0000000b000b7209 */ /* 0x002fc60007810000 */
[----:B------:R-:W-:Y:S01]  /*3990*/  LDSM.16.MT88.4 R20, [R173+0xb400] ;  /* 0x00b40000ad14783b */ /* 0x000fe20000004200 */
[----:B--2---:R-:W-:-:S03]  /*39a0*/  FMNMX.FTZ R9, R6, R9, !PT ;  /* 0x0000000906097209 */ /* 0x004fc60007810000 */
[----:B------:R-:W1:Y:S04]  /*39b0*/  SHFL.BFLY PT, R2, R11, 0x1, 0x1f ;  /* 0x0c201f000b027f89 */ /* 0x000e6800000e0000 */
[----:B------:R-:W2:Y:S04]  /*39c0*/  SHFL.BFLY PT, R0, R9, 0x1, 0x1f ;  /* 0x0c201f0009007f89 */ /* 0x000ea800000e0000 */
[----:B------:R-:W-:Y:S01]  /*39d0*/  LDSM.16.MT88.4 R16, [R172+0xb400] ;  /* 0x00b40000ac10783b */ /* 0x000fe20000004200 */
[----:B-1----:R-:W-:Y:S02]  /*39e0*/  FMNMX.FTZ R2, R11, R2, !PT ;  /* 0x000000020b027209 */ /* 0x002fe40007810000 */
[----:B--2---:R-:W-:-:S03]  /*39f0*/  FMNMX.FTZ R0, R9, R0, !PT ;  /* 0x0000000009007209 */ /* 0x004fc60007810000 */
[C---:B------:R-:W-:Y:S01]  /*3a00*/  FMUL.FTZ R55, R2.reuse, c[0x0][0x23c] ;  /* 0x00008f0002377a20 */ /* 0x040fe20000410000 */
[----:B------:R-:W-:Y:S01]  /*3a10*/  FSETP.NEU.FTZ.AND P1, PT, R2, -INF , PT ;  /* 0xff8000000200780b */ /* 0x000fe20003f3d000 */
[----:B------:R-:W-:Y:S01]  /*3a20*/  LDSM.16.MT88.4 R8, [R172+0xd000] ;  /* 0x00d00000ac08783b */ /* 0x000fe20000004200 */
[C---:B------:R-:W-:Y:S02]  /*3a30*/  FMUL.FTZ R50, R0.reuse, c[0x0][0x23c] ;  /* 0x00008f0000327a20 */ /* 0x040fe40000410000 */
[----:B------:R-:W-:Y:S02]  /*3a40*/  FSEL R55, R55, RZ, P1 ;  /* 0x000000ff37377208 */ /* 0x000fe40000800000 */
[----:B------:R-:W-:-:S03]  /*3a50*/  FSETP.NEU.FTZ.AND P1, PT, R0, -INF , PT ;  /* 0xff8000000000780b */ /* 0x000fc60003f3d000 */
[--C-:B------:R-:W-:Y:S01]  /*3a60*/  FFMA.FTZ R46, R76, c[0x0][0x23c], -R55.reuse ;  /* 0x00008f004c2e7a23 */ /* 0x100fe20000010837 */
[----:B------:R-:W-:Y:S01]  /*3a70*/  FSEL R50, R50, RZ, P1 ;  /* 0x000000ff32327208 */ /* 0x000fe20000800000 */
[--C-:B------:R-:W-:Y:S02]  /*3a80*/  FFMA.FTZ R40, R78, c[0x0][0x23c], -R55.reuse ;  /* 0x00008f004e287a23 */ /* 0x100fe40000010837 */
[--C-:B------:R-:W-:Y:S02]  /*3a90*/  FFMA.FTZ R47, R68, c[0x0][0x23c], -R55.reuse ;  /* 0x00008f00442f7a23 */ /* 0x100fe40000010837 */
[--C-:B------:R-:W-:Y:S01]  /*3aa0*/  FFMA.FTZ R43, R77, c[0x0][0x23c], -R50.reuse ;  /* 0x00008f004d2b7a23 */ /* 0x100fe20000010832 */
[----:B------:R-:W-:Y:S01]  /*3ab0*/  MUFU.EX2 R46, R46 ;  /* 0x0000002e002e7308 */ /* 0x000fe20000000800 */
[----:B------:R-:W1:Y:S01]  /*3ac0*/  LDSM.16.MT88.4 R76, [R172+0x9000] ;  /* 0x00900000ac4c783b */ /* 0x000e620000004200 */
[----:B------:R-:W-:Y:S02]  /*3ad0*/  FFMA.FTZ R41, R74, c[0x0][0x23c], -R55 ;  /* 0x00008f004a297a23 */ /* 0x000fe40000010837 */
[----:B------:R-:W-:-:S02]  /*3ae0*/  FFMA.FTZ R45, R69, c[0x0][0x23c], -R50 ;  /* 0x00008f00452d7a23 */ /* 0x000fc40000010832 */
[--C-:B------:R-:W-:Y:S01]  /*3af0*/  FFMA.FTZ R44, R73, c[0x0][0x23c], -R50.reuse ;  /* 0x00008f00492c7a23 */ /* 0x100fe20000010832 */
[----:B------:R-:W2:Y:S01]  /*3b00*/  LDSM.16.MT88.4 R68, [R173+0x9000] ;  /* 0x00900000ad44783b */ /* 0x000ea20000004200 */
[--C-:B------:R-:W-:Y:S01]  /*3b10*/  FFMA.FTZ R42, R75, c[0x0][0x23c], -R50.reuse ;  /* 0x00008f004b2a7a23 */ /* 0x100fe20000010832 */
[----:B------:R-:W3:Y:S01]  /*3b20*/  MUFU.EX2 R47, R47 ;  /* 0x0000002f002f7308 */ /* 0x000ee20000000800 */
[--C-:B------:R-:W-:Y:S02]  /*3b30*/  FFMA.FTZ R39, R72, c[0x0][0x23c], -R55.reuse ;  /* 0x00008f0048277a23 */ /* 0x100fe40000010837 */
[--C-:B------:R-:W-:Y:S02]  /*3b40*/  FFMA.FTZ R36, R148, c[0x0][0x23c], -R55.reuse ;  /* 0x00008f0094247a23 */ /* 0x100fe40000010837 */
[--C-:B------:R-:W-:Y:S02]  /*3b50*/  FFMA.FTZ R37, R90, c[0x0][0x23c], -R55.reuse ;  /* 0x00008f005a257a23 */ /* 0x100fe40000010837 */
[----:B------:R-:W-:Y:S01]  /*3b60*/  FFMA.FTZ R32, R88, c[0x0][0x23c], -R55 ;  /* 0x00008f0058207a23 */ /* 0x000fe20000010837 */
[----:B------:R-:W-:Y:S01]  /*3b70*/  MUFU.EX2 R41, R41 ;  /* 0x0000002900297308 */ /* 0x000fe20000000800 */
[----:B------:R-:W-:-:S02]  /*3b80*/  FFMA.FTZ R38, R89, c[0x0][0x23c], -R50 ;  /* 0x00008f0059267a23 */ /* 0x000fc40000010832 */
[--C-:B------:R-:W-:Y:S02]  /*3b90*/  FFMA.FTZ R35, R147, c[0x0][0x23c], -R50.reuse ;  /* 0x00008f0093237a23 */ /* 0x100fe40000010832 */
[--C-:B------:R-:W-:Y:S02]  /*3ba0*/  FFMA.FTZ R34, R143, c[0x0][0x23c], -R50.reuse ;  /* 0x00008f008f227a23 */ /* 0x100fe40000010832 */
[--C-:B------:R-:W-:Y:S01]  /*3bb0*/  FFMA.FTZ R31, R145, c[0x0][0x23c], -R50.reuse ;  /* 0x00008f00911f7a23 */ /* 0x100fe20000010832 */
[----:B------:R-:W4:Y:S01]  /*3bc0*/  MUFU.EX2 R40, R40 ;  /* 0x0000002800287308 */ /* 0x000f220000000800 */
[----:B---3--:R-:W-:Y:S01]  /*3bd0*/  F2FP.PACK_AB R100, R46, R47 ;  /* 0x0000002f2e64723e */ /* 0x008fe200000000ff */
        /* <DEDUP_REMOVED lines=8> */
[----:B------:R-:W3:Y:S01]  /*3c60*/  MUFU.EX2 R44, R44 ;  /* 0x0000002c002c7308 */ /* 0x000ee20000000800 */
[----:B----4-:R-:W-:Y:S01]  /*3c70*/  F2FP.PACK_AB R102, R40, R41 ;  /* 0x000000292866723e */ /* 0x010fe200000000ff */
[----:B------:R-:W-:-:S02]  /*3c80*/  FFMA.FTZ R3, R67, c[0x0][0x23c], -R50 ;  /* 0x00008f0043037a23 */ /* 0x000fc40000010832 */
[--C-:B------:R-:W-:Y:S02]  /*3c90*/  FFMA.FTZ R67, R118, c[0x0][0x23c], -R55.reuse ;  /* 0x00008f0076437a23 */ /* 0x100fe40000010837 */
[--C-:B------:R-:W-:Y:S02]  /*3ca0*/  FFMA.FTZ R57, R56, c[0x0][0x23c], -R55.reuse ;  /* 0x00008f0038397a23 */ /* 0x100fe40000010837 */
[----:B------:R-:W-:Y:S01]  /*3cb0*/  MUFU.EX2 R42, R42 ;  /* 0x0000002a002a7308 */ /* 0x000fe20000000800 */
[--C-:B------:R-:W-:Y:S02]  /*3cc0*/  FFMA.FTZ R118, R120, c[0x0][0x23c], -R55.reuse ;  /* 0x00008f0078767a23 */ /* 0x100fe40000010837 */
[----:B------:R-:W-:Y:S02]  /*3cd0*/  FFMA.FTZ R56, R122, c[0x0][0x23c], -R55 ;  /* 0x00008f007a387a23 */ /* 0x000fe40000010837 */
[--C-:B------:R-:W-:Y:S02]  /*3ce0*/  FFMA.FTZ R120, R119, c[0x0][0x23c], -R50.reuse ;  /* 0x00008f0077787a23 */ /* 0x100fe40000010832 */
[--C-:B------:R-:W-:Y:S01]  /*3cf0*/  FFMA.FTZ R117, R117, c[0x0][0x23c], -R50.reuse ;  /* 0x00008f0075757a23 */ /* 0x100fe20000010832 */
[----:B------:R-:W4:Y:S01]  /*3d00*/  MUFU.EX2 R43, R43 ;  /* 0x0000002b002b7308 */ /* 0x000f220000000800 */
[----:B---3--:R-:W-:Y:S01]  /*3d10*/  F2FP.PACK_AB R101, R44, R45 ;  /* 0x0000002d2c65723e */ /* 0x008fe200000000ff */
        /* <DEDUP_REMOVED lines=8> */
[----:B----4-:R-:W-:Y:S01]  /*3da0*/  F2FP.PACK_AB R103, R43, R42 ;  /* 0x0000002a2b67723e */ /* 0x010fe200000000ff */
[----:B------:R-:W3:Y:S01]  /*3db0*/  MUFU.EX2 R36, R36 ;  /* 0x0000002400247308 */ /* 0x000ee20000000800 */
[----:B------:R-:W-:-:S02]  /*3dc0*/  FFMA.FTZ R136, R139, c[0x0][0x23c], -R50 ;  /* 0x00008f008b887a23 */ /* 0x000fc40000010832 */
[--C-:B------:R-:W-:Y:S02]  /*3dd0*/  FFMA.FTZ R135, R135, c[0x0][0x23c], -R50.reuse ;  /* 0x00008f0087877a23 */ /* 0x100fe40000010832 */
[--C-:B------:R-:W-:Y:S01]  /*3de0*/  FFMA.FTZ R138, R137, c[0x0][0x23c], -R50.reuse ;  /* 0x00008f00898a7a23 */ /* 0x100fe20000010832 */
[C---:B-1----:R-:W-:Y:S01]  /*3df0*/  HMMA.16816.F32 R72, R100.reuse, R76, RZ ;  /* 0x0000004c6448723c */ /* 0x042fe200000018ff */
[--C-:B------:R-:W-:Y:S01]  /*3e00*/  FFMA.FTZ R137, R128, c[0x0][0x23c], -R55.reuse ;  /* 0x00008f0080897a23 */ /* 0x100fe20000010837 */
[----:B------:R-:W-:Y:S01]  /*3e10*/  MUFU.EX2 R37, R37 ;  /* 0x0000002500257308 */ /* 0x000fe20000000800 */
[--C-:B------:R-:W-:Y:S02]  /*3e20*/  FFMA.FTZ R139, R134, c[0x0][0x23c], -R55.reuse ;  /* 0x00008f00868b7a23 */ /* 0x100fe40000010837 */
[--C-:B------:R-:W-:Y:S02]  /*3e30*/  FFMA.FTZ R126, R126, c[0x0][0x23c], -R55.reuse ;  /* 0x00008f007e7e7a23 */ /* 0x100fe40000010837 */
[----:B------:R-:W-:Y:S01]  /*3e40*/  FFMA.FTZ R124, R124, c[0x0][0x23c], -R55 ;  /* 0x00008f007c7c7a23 */ /* 0x000fe20000010837 */
[----:B------:R-:W-:Y:S01]  /*3e50*/  HMMA.16816.F32 R76, R100, R78, RZ ;  /* 0x0000004e644c723c */ /* 0x000fe200000018ff */
[--C-:B------:R-:W-:Y:S01]  /*3e60*/  FFMA.FTZ R127, R127, c[0x0][0x23c], -R50.reuse ;  /* 0x00008f007f7f7a23 */ /* 0x100fe20000010832 */
[----:B------:R-:W-:Y:S01]  /*3e70*/  MUFU.EX2 R32, R32 ;  /* 0x0000002000207308 */ /* 0x000fe20000000800 */
[----:B------:R-:W-:-:S02]  /*3e80*/  FFMA.FTZ R128, R125, c[0x0][0x23c], -R50 ;  /* 0x00008f007d807a23 */ /* 0x000fc40000010832 */
[--C-:B------:R-:W-:Y:S02]  /*3e90*/  FFMA.FTZ R134, R123, c[0x0][0x23c], -R50.reuse ;  /* 0x00008f007b867a23 */ /* 0x100fe40000010832 */
[--C-:B------:R-:W-:Y:S01]  /*3ea0*/  FFMA.FTZ R121, R121, c[0x0][0x23c], -R50.reuse ;  /* 0x00008f0079797a23 */ /* 0x100fe20000010832 */
[C---:B--2---:R-:W-:Y:S01]  /*3eb0*/  HMMA.16816.F32 R112, R100.reuse, R68, RZ ;  /* 0x000000446470723c */ /* 0x044fe200000018ff */
[--C-:B------:R-:W-:Y:S01]  /*3ec0*/  FFMA.FTZ R123, R116, c[0x0][0x23c], -R55.reuse ;  /* 0x00008f00747b7a23 */ /* 0x100fe20000010837 */
[----:B------:R-:W-:Y:S01]  /*3ed0*/  MUFU.EX2 R38, R38 ;  /* 0x0000002600267308 */ /* 0x000fe20000000800 */
[--C-:B------:R-:W-:Y:S02]  /*3ee0*/  FFMA.FTZ R125, R62, c[0x0][0x23c], -R55.reuse ;  /* 0x00008f003e7d7a23 */ /* 0x100fe40000010837 */
[--C-:B------:R-:W-:Y:S02]  /*3ef0*/  FFMA.FTZ R66, R66, c[0x0][0x23c], -R55.reuse ;  /* 0x00008f0042427a23 */ /* 0x100fe40000010837 */
[----:B------:R-:W-:Y:S01]  /*3f00*/  FFMA.FTZ R64, R64, c[0x0][0x23c], -R55 ;  /* 0x00008f0040407a23 */ /* 0x000fe20000010837 */
[----:B------:R-:W-:Y:S01]  /*3f10*/  HMMA.16816.F32 R80, R100, R84, RZ ;  /* 0x000000546450723c */ /* 0x000fe200000018ff */
[--C-:B------:R-:W-:Y:S01]  /*3f20*/  FFMA.FTZ R62, R65, c[0x0][0x23c], -R50.reuse ;  /* 0x00008f00413e7a23 */ /* 0x100fe20000010832 */
[----:B------:R-:W1:Y:S01]  /*3f30*/  MUFU.EX2 R35, R35 ;  /* 0x0000002300237308 */ /* 0x000e620000000800 */
[----:B------:R-:W-:-:S02]  /*3f40*/  FFMA.FTZ R63, R63, c[0x0][0x23c], -R50 ;  /* 0x00008f003f3f7a23 */ /* 0x000fc40000010832 */
[--C-:B------:R-:W-:Y:S02]  /*3f50*/  FFMA.FTZ R116, R61, c[0x0][0x23c], -R50.reuse ;  /* 0x00008f003d747a23 */ /* 0x100fe40000010832 */
[----:B------:R-:W-:Y:S01]  /*3f60*/  FFMA.FTZ R59, R59, c[0x0][0x23c], -R50 ;  /* 0x00008f003b3b7a23 */ /* 0x000fe20000010832 */
[C---:B------:R-:W-:Y:S01]  /*3f70*/  HMMA.16816.F32 R88, R100.reuse, R108, RZ ;  /* 0x0000006c6458723c */ /* 0x040fe200000018ff */
[----:B------:R-:W-:Y:S01]  /*3f80*/  FADD.FTZ R46, R47, R46 ;  /* 0x0000002e2f2e7221 */ /* 0x000fe20000010000 */
[----:B------:R-:W-:Y:S01]  /*3f90*/  MUFU.EX2 R34, R34 ;  /* 0x0000002200227308 */ /* 0x000fe20000000800 */
[----:B------:R-:W-:Y:S02]  /*3fa0*/  FADD.FTZ R45, R45, R44 ;  /* 0x0000002c2d2d7221 */ /* 0x000fe40000010000 */
[----:B------:R-:W-:Y:S02]  /*3fb0*/  FADD.FTZ R41, R41, R46 ;  /* 0x0000002e29297221 */ /* 0x000fe40000010000 */
[----:B------:R-:W-:Y:S01]  /*3fc0*/  FADD.FTZ R42, R42, R45 ;  /* 0x0000002d2a2a7221 */ /* 0x000fe20000010000 */
[----:B------:R-:W-:Y:S01]  /*3fd0*/  HMMA.16816.F32 R92, R100, R96, RZ ;  /* 0x00000060645c723c */ /* 0x000fe200000018ff */
[----:B------:R-:W-:Y:S01]  /*3fe0*/  FADD.FTZ R40, R40, R41 ;  /* 0x0000002928287221 */ /* 0x000fe20000010000 */
[----:B------:R-:W2:Y:S01]  /*3ff0*/  MUFU.EX2 R31, R31 ;  /* 0x0000001f001f7308 */ /* 0x000ea20000000800 */
[----:B------:R-:W-:-:S02]  /*4000*/  FADD.FTZ R43, R43, R42 ;  /* 0x0000002a2b2b7221 */ /* 0x000fc40000010000 */
[----:B------:R-:W-:Y:S02]  /*4010*/  FFMA.FTZ R195, R52, c[0x0][0x23c], -R55 ;  /* 0x00008f0034c37a23 */ /* 0x000fe40000010837 */
[--C-:B------:R-:W-:Y:S01]  /*4020*/  FFMA.FTZ R52, R51, c[0x0][0x23c], -R50.reuse ;  /* 0x00008f0033347a23 */ /* 0x100fe20000010832 */
[----:B------:R-:W-:Y:S01]  /*4030*/  HMMA.16816.F32 R68, R100, R70, RZ ;  /* 0x000000466444723c */ /* 0x000fe200000018ff */
[--C-:B------:R-:W-:Y:S01]  /*4040*/  FFMA.FTZ R49, R49, c[0x0][0x23c], -R50.reuse ;  /* 0x00008f0031317a23 */ /* 0x100fe20000010832 */
[----:B------:R-:W-:Y:S01]  /*4050*/  MUFU.EX2 R33, R33 ;  /* 0x0000002100217308 */ /* 0x000fe20000000800 */
[----:B------:R-:W-:-:S05]  /*4060*/  FFMA.FTZ R196, R48, c[0x0][0x23c], -R50 ;  /* 0x00008f0030c47a23 */ /* 0x000fca0000010832 */
[C---:B------:R-:W-:Y:S02]  /*4070*/  HMMA.16816.F32 R84, R100.reuse, R86, RZ ;  /* 0x000000566454723c */ /* 0x040fe400000018ff */
[----:B------:R-:W4:Y:S06]  /*4080*/  MUFU.EX2 R28, R28 ;  /* 0x0000001c001c7308 */ /* 0x000f2c0000000800 */
[C---:B------:R-:W-:Y:S02]  /*4090*/  HMMA.16816.F32 R108, R100.reuse, R110, RZ ;  /* 0x0000006e646c723c */ /* 0x040fe400000018ff */
[----:B------:R-:W-:Y:S06]  /*40a0*/  MUFU.EX2 R29, R29 ;  /* 0x0000001d001d7308 */ /* 0x000fec0000000800 */
[C---:B------:R-:W-:Y:S02]  /*40b0*/  HMMA.16816.F32 R96, R100.reuse, R98, RZ ;  /* 0x000000626460723c */ /* 0x040fe400000018ff */
[----:B------:R-:W-:Y:S06]  /*40c0*/  MUFU.EX2 R4, R4 ;  /* 0x0000000400047308 */ /* 0x000fec0000000800 */
[C---:B------:R-:W-:Y:S02]  /*40d0*/  HMMA.16816.F32 R104, R100.reuse, R8, RZ ;  /* 0x000000086468723c */ /* 0x040fe400000018ff */
[----:B------:R-:W-:Y:S05]  /*40e0*/  MUFU.EX2 R30, R30 ;  /* 0x0000001e001e7308 */ /* 0x000fea0000000800 */
[----:B---3--:R-:W-:Y:S01]  /*40f0*/  F2FP.PACK_AB R8, R36, R39 ;  /* 0x000000272408723e */ /* 0x008fe200000000ff */
[----:B------:R-:W-:Y:S01]  /*4100*/  HMMA.16816.F32 R100, R100, R10, RZ ;  /* 0x0000000a6464723c */ /* 0x000fe200000018ff */
[----:B-1----:R-:W-:Y:S01]  /*4110*/  F2FP.PACK_AB R9, R35, R38 ;  /* 0x000000262309723e */ /* 0x002fe200000000ff */
[----:B------:R-:W1:Y:S01]  /*4120*/  MUFU.EX2 R7, R7 ;  /* 0x0000000700077308 */ /* 0x000e620000000800 */
[----:B------:R-:W-:-:S02]  /*4130*/  FADD.FTZ R39, R39, R40 ;  /* 0x0000002827277221 */ /* 0x000fc40000010000 */
[----:B------:R-:W-:Y:S02]  /*4140*/  FADD.FTZ R38, R38, R43 ;  /* 0x0000002b26267221 */ /* 0x000fe40000010000 */
[----:B------:R-:W-:Y:S01]  /*4150*/  F2FP.PACK_AB R10, R32, R37 ;  /* 0x00000025200a723e */ /* 0x000fe200000000ff */
[----:B------:R-:W-:Y:S01]  /*4160*/  FADD.FTZ R36, R36, R39 ;  /* 0x0000002724247221 */ /* 0x000fe20000010000 */
[----:B--2---:R-:W-:Y:S01]  /*4170*/  F2FP.PACK_AB R11, R31, R34 ;  /* 0x000000221f0b723e */ /* 0x004fe200000000ff */
[----:B------:R-:W-:Y:S01]  /*4180*/  MUFU.EX2 R6, R6 ;  /* 0x0000000600067308 */ /* 0x000fe20000000800 */
[----:B------:R-:W-:Y:S02]  /*4190*/  FADD.FTZ R35, R35, R38 ;  /* 0x0000002623237221 */ /* 0x000fe40000010000 */
[----:B------:R-:W-:Y:S02]  /*41a0*/  FADD.FTZ R37, R37, R36 ;  /* 0x0000002425257221 */ /* 0x000fe40000010000 */
[----:B------:R-:W-:Y:S01]  /*41b0*/  FADD.FTZ R34, R34, R35 ;  /* 0x0000002322227221 */ /* 0x000fe20000010000 */
[----:B------:R-:W-:Y:S01]  /*41c0*/  HMMA.16816.F32 R72, R8, R12, R72 ;  /* 0x0000000c0848723c */ /* 0x000fe20000001848 */
[----:B------:R-:W-:Y:S01]  /*41d0*/  FADD.FTZ R32, R32, R37 ;  /* 0x0000002520207221 */ /* 0x000fe20000010000 */
[----:B------:R-:W2:Y:S01]  /*41e0*/  MUFU.EX2 R3, R3 ;  /* 0x0000000300037308 */ /* 0x000ea20000000800 */
[----:B------:R-:W-:-:S05]  /*41f0*/  FADD.FTZ R31, R31, R34 ;  /* 0x000000221f1f7221 */ /* 0x000fca0000010000 */
[C---:B------:R-:W-:Y:S01]  /*4200*/  HMMA.16816.F32 R76, R8.reuse, R14, R76 ;  /* 0x0000000e084c723c */ /* 0x040fe2000000184c */
[----:B------:R-:W3:Y:S01]  /*4210*/  LDSM.16.MT88.4 R12, [R173+0xd400] ;  /* 0x00d40000ad0c783b */ /* 0x000ee20000004200 */
[----:B------:R-:W-:Y:S06]  /*4220*/  MUFU.EX2 R57, R57 ;  /* 0x0000003900397308 */ /* 0x000fec0000000800 */
[C---:B------:R-:W-:Y:S02]  /*4230*/  HMMA.16816.F32 R112, R8.reuse, R24, R112 ;  /* 0x000000180870723c */ /* 0x040fe40000001870 */
[----:B------:R-:W5:Y:S06]  /*4240*/  MUFU.EX2 R56, R56 ;  /* 0x0000003800387308 */ /* 0x000f6c0000000800 */
[C---:B------:R-:W-:Y:S01]  /*4250*/  HMMA.16816.F32 R68, R8.reuse, R26, R68 ;  /* 0x0000001a0844723c */ /* 0x040fe20000001844 */
[----:B------:R-:W1:Y:S01]  /*4260*/  LDSM.16.MT88.4 R24, [R172+0xd400] ;  /* 0x00d40000ac18783b */ /* 0x000e620000004200 */
[----:B------:R-:W-:Y:S06]  /*4270*/  MUFU.EX2 R67, R67 ;  /* 0x0000004300437308 */ /* 0x000fec0000000800 */
[C---:B------:R-:W-:Y:S02]  /*4280*/  HMMA.16816.F32 R80, R8.reuse, R20, R80 ;  /* 0x000000140850723c */ /* 0x040fe40000001850 */
[----:B------:R-:W-:Y:S06]  /*4290*/  MUFU.EX2 R118, R118 ;  /* 0x0000007600767308 */ /* 0x000fec0000000800 */
[C---:B------:R-:W-:Y:S01]  /*42a0*/  HMMA.16816.F32 R84, R8.reuse, R22, R84 ;  /* 0x000000160854723c */ /* 0x040fe20000001854 */
[----:B------:R-:W-:Y:S01]  /*42b0*/  LDSM.16.MT88.4 R20, [R173+0x9800] ;  /* 0x00980000ad14783b */ /* 0x000fe20000004200 */
[----:B------:R-:W-:Y:S06]  /*42c0*/  MUFU.EX2 R117, R117 ;  /* 0x0000007500757308 */ /* 0x000fec0000000800 */
[C---:B------:R-:W-:Y:S02]  /*42d0*/  HMMA.16816.F32 R88, R8.reuse, R16, R88 ;  /* 0x000000100858723c */ /* 0x040fe40000001858 */
[----:B------:R-:W1:Y:S06]  /*42e0*/  MUFU.EX2 R122, R122 ;  /* 0x0000007a007a7308 */ /* 0x000e6c0000000800 */
[C---:B---3--:R-:W-:Y:S02]  /*42f0*/  HMMA.16816.F32 R92, R8.reuse, R12, R92 ;  /* 0x0000000c085c723c */ /* 0x048fe4000000185c */
[----:B------:R-:W-:Y:S06]  /*4300*/  MUFU.EX2 R120, R120 ;  /* 0x0000007800787308 */ /* 0x000fec0000000800 */
[C---:B------:R-:W-:Y:S01]  /*4310*/  HMMA.16816.F32 R96, R8.reuse, R14, R96 ;  /* 0x0000000e0860723c */ /* 0x040fe20000001860 */
[----:B------:R-:W3:Y:S01]  /*4320*/  LDSM.16.MT88.4 R12, [R173+0xb800] ;  /* 0x00b80000ad0c783b */ /* 0x000ee20000004200 */
[----:B------:R-:W2:Y:S06]  /*4330*/  MUFU.EX2 R119, R119 ;  /* 0x0000007700777308 */ /* 0x000eac0000000800 */
[C---:B------:R-:W-:Y:S01]  /*4340*/  HMMA.16816.F32 R108, R8.reuse, R18, R108 ;  /* 0x00000012086c723c */ /* 0x040fe2000000186c */
[----:B------:R-:W5:Y:S01]  /*4350*/  LDSM.16.MT88.4 R16, [R172+0x9800] ;  /* 0x00980000ac10783b */ /* 0x000f620000004200 */
[----:B------:R-:W-:Y:S06]  /*4360*/  MUFU.EX2 R131, R131 ;  /* 0x0000008300837308 */ /* 0x000fec0000000800 */
[C---:B-1----:R-:W-:Y:S02]  /*4370*/  HMMA.16816.F32 R104, R8.reuse, R24, R104 ;  /* 0x000000180868723c */ /* 0x042fe40000001868 */
[----:B------:R-:W1:Y:S06]  /*4380*/  MUFU.EX2 R130, R130 ;  /* 0x0000008200827308 */ /* 0x000e6c0000000800 */
[----:B------:R-:W-:Y:S01]  /*4390*/  HMMA.16816.F32 R100, R8, R26, R100 ;  /* 0x0000001a0864723c */ /* 0x000fe20000001864 */
[----:B------:R-:W-:Y:S01]  /*43a0*/  LDSM.16.MT88.4 R24, [R173+0x9c00] ;  /* 0x009c0000ad18783b */ /* 0x000fe20000004200 */
[----:B------:R-:W-:Y:S05]  /*43b0*/  MUFU.EX2 R129, R129 ;  /* 0x0000008100817308 */ /* 0x000fea0000000800 */
[----:B----4-:R-:W-:Y:S01]  /*43c0*/  F2FP.PACK_AB R8, R28, R33 ;  /* 0x000000211c08723e */ /* 0x010fe200000000ff */
[----:B------:R-:W-:Y:S01]  /*43d0*/  FADD.FTZ R33, R33, R32 ;  /* 0x0000002021217221 */ /* 0x000fe20000010000 */
[----:B------:R-:W-:Y:S01]  /*43e0*/  F2FP.PACK_AB R9, R7, R30 ;  /* 0x0000001e0709723e */ /* 0x000fe200000000ff */
[----:B------:R-:W-:Y:S01]  /*43f0*/  MUFU.EX2 R132, R132 ;  /* 0x0000008400847308 */ /* 0x000fe20000000800 */
[----:B------:R-:W-:Y:S01]  /*4400*/  F2FP.PACK_AB R10, R4, R29 ;  /* 0x0000001d040a723e */ /* 0x000fe200000000ff */
[----:B------:R-:W-:Y:S01]  /*4410*/  FADD.FTZ R30, R30, R31 ;  /* 0x0000001f1e1e7221 */ /* 0x000fe20000010000 */
[----:B--2---:R-:W-:Y:S01]  /*4420*/  F2FP.PACK_AB R11, R3, R6 ;  /* 0x00000006030b723e */ /* 0x004fe200000000ff */
[----:B------:R-:W-:-:S02]  /*4430*/  FADD.FTZ R28, R28, R33 ;  /* 0x000000211c1c7221 */ /* 0x000fc40000010000 */
[----:B------:R-:W-:Y:S02]  /*4440*/  FADD.FTZ R7, R7, R30 ;  /* 0x0000001e07077221 */ /* 0x000fe40000010000 */
[----:B------:R-:W-:Y:S01]  /*4450*/  MUFU.EX2 R133, R133 ;  /* 0x0000008500857308 */ /* 0x000fe20000000800 */
[----:B------:R-:W-:Y:S01]  /*4460*/  FADD.FTZ R29, R29, R28 ;  /* 0x0000001c1d1d7221 */ /* 0x000fe20000010000 */
[C---:B---3--:R-:W-:Y:S01]  /*4470*/  HMMA.16816.F32 R80, R8.reuse, R12, R80 ;  /* 0x0000000c0850723c */ /* 0x048fe20000001850 */
[----:B------:R-:W-:Y:S02]  /*4480*/  FADD.FTZ R6, R6, R7 ;  /* 0x0000000706067221 */ /* 0x000fe40000010000 */
[----:B------:R-:W-:Y:S02]  /*4490*/  FADD.FTZ R4, R4, R29 ;  /* 0x0000001d04047221 */ /* 0x000fe40000010000 */
[----:B------:R-:W-:Y:S01]  /*44a0*/  FADD.FTZ R6, R3, R6 ;  /* 0x0000000603067221 */ /* 0x000fe20000010000 */
[----:B------:R-:W2:Y:S02]  /*44b0*/  MUFU.EX2 R136, R136 ;  /* 0x0000008800887308 */ /* 0x000ea40000000800 */
[C---:B------:R-:W-:Y:S01]  /*44c0*/  HMMA.16816.F32 R84, R8.reuse, R14, R84 ;  /* 0x0000000e0854723c */ /* 0x040fe20000001854 */
[----:B------:R-:W3:Y:S05]  /*44d0*/  LDSM.16.MT88.4 R12, [R172+0xd800] ;  /* 0x00d80000ac0c783b */ /* 0x000eea0000004200 */
[----:B------:R-:W-:Y:S02]  /*44e0*/  MUFU.EX2 R135, R135 ;  /* 0x0000008700877308 */ /* 0x000fe40000000800 */
[C---:B------:R-:W-:Y:S06]  /*44f0*/  HMMA.16816.F32 R112, R8.reuse, R20, R112 ;  /* 0x000000140870723c */ /* 0x040fec0000001870 */
[----:B------:R-:W4:Y:S02]  /*4500*/  MUFU.EX2 R138, R138 ;  /* 0x0000008a008a7308 */ /* 0x000f240000000800 */
[C---:B------:R-:W-:Y:S01]  /*4510*/  HMMA.16816.F32 R68, R8.reuse, R22, R68 ;  /* 0x000000160844723c */ /* 0x040fe20000001844 */
[----:B------:R-:W1:Y:S05]  /*4520*/  LDSM.16.MT88.4 R20, [R172+0xb800] ;  /* 0x00b80000ac14783b */ /* 0x000e6a0000004200 */
[----:B------:R-:W-:Y:S02]  /*4530*/  MUFU.EX2 R137, R137 ;  /* 0x0000008900897308 */ /* 0x000fe40000000800 */
[C---:B-----5:R-:W-:Y:S06]  /*4540*/  HMMA.16816.F32 R72, R8.reuse, R16, R72 ;  /* 0x000000100848723c */ /* 0x060fec0000001848 */
[----:B------:R-:W5:Y:S02]  /*4550*/  MUFU.EX2 R126, R126 ;  /* 0x0000007e007e7308 */ /* 0x000f640000000800 */
[C---:B------:R-:W-:Y:S01]  /*4560*/  HMMA.16816.F32 R76, R8.reuse, R18, R76 ;  /* 0x00000012084c723c */ /* 0x040fe2000000184c */
[----:B------:R-:W2:Y:S05]  /*4570*/  LDSM.16.MT88.4 R16, [R173+0xd800] ;  /* 0x00d80000ad10783b */ /* 0x000eaa0000004200 */
[----:B------:R-:W-:Y:S02]  /*4580*/  MUFU.EX2 R139, R139 ;  /* 0x0000008b008b7308 */ /* 0x000fe40000000800 */
[C---:B---3--:R-:W-:Y:S06]  /*4590*/  HMMA.16816.F32 R104, R8.reuse, R12, R104 ;  /* 0x0000000c0868723c */ /* 0x048fec0000001868 */
[----:B------:R-:W-:Y:S02]  /*45a0*/  MUFU.EX2 R124, R124 ;  /* 0x0000007c007c7308 */ /* 0x000fe40000000800 */
[C---:B------:R-:W-:Y:S01]  /*45b0*/  HMMA.16816.F32 R100, R8.reuse, R14, R100 ;  /* 0x0000000e0864723c */ /* 0x040fe20000001864 */
[----:B------:R-:W3:Y:S05]  /*45c0*/  LDSM.16.MT88.4 R12, [R173+0xbc00] ;  /* 0x00bc0000ad0c783b */ /* 0x000eea0000004200 */
[----:B------:R-:W-:Y:S02]  /*45d0*/  MUFU.EX2 R127, R127 ;  /* 0x0000007f007f7308 */ /* 0x000fe40000000800 */
[C---:B-1----:R-:W-:Y:S06]  /*45e0*/  HMMA.16816.F32 R88, R8.reuse, R20, R88 ;  /* 0x000000140858723c */ /* 0x042fec0000001858 */
[----:B------:R-:W1:Y:S02]  /*45f0*/  MUFU.EX2 R128, R128 ;  /* 0x0000008000807308 */ /* 0x000e640000000800 */
[C---:B------:R-:W-:Y:S01]  /*4600*/  HMMA.16816.F32 R108, R8.reuse, R22, R108 ;  /* 0x00000016086c723c */ /* 0x040fe2000000186c */
[----:B------:R-:W-:Y:S05]  /*4610*/  LDSM.16.MT88.4 R20, [R172+0xbc00] ;  /* 0x00bc0000ac14783b */ /* 0x000fea0000004200 */
[----:B------:R-:W-:Y:S02]  /*4620*/  MUFU.EX2 R134, R134 ;  /* 0x0000008600867308 */ /* 0x000fe40000000800 */
[C---:B--2---:R-:W-:Y:S06]  /*4630*/  HMMA.16816.F32 R92, R8.reuse, R16, R92 ;  /* 0x00000010085c723c */ /* 0x044fec000000185c */
[----:B------:R-:W2:Y:S02]  /*4640*/  MUFU.EX2 R121, R121 ;  /* 0x0000007900797308 */ /* 0x000ea40000000800 */
[----:B------:R-:W-:Y:S01]  /*4650*/  HMMA.16816.F32 R96, R8, R18, R96 ;  /* 0x000000120860723c */ /* 0x000fe20000001860 */
[----:B------:R-:W1:Y:S05]  /*4660*/  LDSM.16.MT88.4 R16, [R172+0x9c00] ;  /* 0x009c0000ac10783b */ /* 0x000e6a0000004200 */
[----:B------:R-:W-:Y:S01]  /*4670*/  MUFU.EX2 R123, R123 ;  /* 0x0000007b007b7308 */ /* 0x000fe20000000800 */
[----:B------:R-:W-:Y:S01]  /*4680*/  F2FP.PACK_AB R8, R56, R57 ;  /* 0x000000393808723e */ /* 0x000fe200000000ff */
[----:B------:R-:W-:Y:S01]  /*4690*/  FADD.FTZ R57, R57, R4 ;  /* 0x0000000439397221 */ /* 0x000fe20000010000 */
[----:B------:R-:W-:Y:S01]  /*46a0*/  F2FP.PACK_AB R9, R122, R117 ;  /* 0x000000757a09723e */ /* 0x000fe200000000ff */
[----:B------:R-:W-:Y:S01]  /*46b0*/  FADD.FTZ R117, R117, R6 ;  /* 0x0000000675757221 */ /* 0x000fe20000010000 */
[----:B------:R-:W-:Y:S01]  /*46c0*/  F2FP.PACK_AB R10, R118, R67 ;  /* 0x00000043760a723e */ /* 0x000fe200000000ff */
[----:B------:R-:W-:Y:S01]  /*46d0*/  FADD.FTZ R56, R56, R57 ;  /* 0x0000003938387221 */ /* 0x000fe20000010000 */
[----:B------:R-:W-:Y:S01]  /*46e0*/  F2FP.PACK_AB R11, R119, R120 ;  /* 0x00000078770b723e */ /* 0x000fe200000000ff */
[----:B------:R-:W1:Y:S01]  /*46f0*/  MUFU.EX2 R66, R66 ;  /* 0x0000004200427308 */ /* 0x000e620000000800 */
[----:B------:R-:W-:-:S02]  /*4700*/  FADD.FTZ R117, R122, R117 ;  /* 0x000000757a757221 */ /* 0x000fc40000010000 */
[----:B------:R-:W-:Y:S02]  /*4710*/  FADD.FTZ R67, R67, R56 ;  /* 0x0000003843437221 */ /* 0x000fe40000010000 */
[----:B------:R-:W-:Y:S01]  /*4720*/  FADD.FTZ R120, R120, R117 ;  /* 0x0000007578787221 */ /* 0x000fe20000010000 */
[----:B---3--:R-:W-:Y:S01]  /*4730*/  HMMA.16816.F32 R80, R8, R12, R80 ;  /* 0x0000000c0850723c */ /* 0x008fe20000001850 */
[----:B------:R-:W-:Y:S01]  /*4740*/  FADD.FTZ R118, R118, R67 ;  /* 0x0000004376767221 */ /* 0x000fe20000010000 */
[----:B------:R-:W-:Y:S01]  /*4750*/  MUFU.EX2 R64, R64 ;  /* 0x0000004000407308 */ /* 0x000fe20000000800 */
[----:B------:R-:W-:-:S05]  /*4760*/  FADD.FTZ R120, R119, R120 ;  /* 0x0000007877787221 */ /* 0x000fca0000010000 */
[C---:B------:R-:W-:Y:S01]  /*4770*/  HMMA.16816.F32 R84, R8.reuse, R14, R84 ;  /* 0x0000000e0854723c */ /* 0x040fe20000001854 */
[----:B------:R-:W3:Y:S01]  /*4780*/  LDSM.16.MT88.4 R12, [R172+0xdc00] ;  /* 0x00dc0000ac0c783b */ /* 0x000ee20000004200 */
[----:B------:R-:W-:Y:S06]  /*4790*/  MUFU.EX2 R125, R125 ;  /* 0x0000007d007d7308 */ /* 0x000fec0000000800 */
[C---:B------:R-:W-:Y:S02]  /*47a0*/  HMMA.16816.F32 R112, R8.reuse, R24, R112 ;  /* 0x000000180870723c */ /* 0x040fe40000001870 */
[----:B------:R-:W-:Y:S06]  /*47b0*/  MUFU.EX2 R62, R62 ;  /* 0x0000003e003e7308 */ /* 0x000fec0000000800 */
[C---:B-1----:R-:W-:Y:S02]  /*47c0*/  HMMA.16816.F32 R72, R8.reuse, R16, R72 ;  /* 0x000000100848723c */ /* 0x042fe40000001848 */
[----:B------:R-:W1:Y:S06]  /*47d0*/  MUFU.EX2 R63, R63 ;  /* 0x0000003f003f7308 */ /* 0x000e6c0000000800 */
[C---:B------:R-:W-:Y:S01]  /*47e0*/  HMMA.16816.F32 R76, R8.reuse, R18, R76 ;  /* 0x00000012084c723c */ /* 0x040fe2000000184c */
[----:B------:R-:W1:Y:S01]  /*47f0*/  LDSM.16.MT88.4 R16, [R173+0xdc00] ;  /* 0x00dc0000ad10783b */ /* 0x000e620000004200 */
[----:B------:R-:W-:Y:S06]  /*4800*/  MUFU.EX2 R116, R116 ;  /* 0x0000007400747308 */ /* 0x000fec0000000800 */
[C---:B------:R-:W-:Y:S01]  /*4810*/  HMMA.16816.F32 R68, R8.reuse, R26, R68 ;  /* 0x0000001a0844723c */ /* 0x040fe20000001844 */
[----:B------:R-:W-:Y:S01]  /*4820*/  LDSM.16.MT88.4 R24, [R173+0xa000] ;  /* 0x00a00000ad18783b */ /* 0x000fe20000004200 */
[----:B------:R-:W1:Y:S06]  /*4830*/  MUFU.EX2 R59, R59 ;  /* 0x0000003b003b7308 */ /* 0x000e6c0000000800 */
[C---:B------:R-:W-:Y:S02]  /*4840*/  HMMA.16816.F32 R88, R8.reuse, R20, R88 ;  /* 0x000000140858723c */ /* 0x040fe40000001858 */
[----:B------:R-:W-:Y:S06]  /*4850*/  MUFU.EX2 R195, R195 ;  /* 0x000000c300c37308 */ /* 0x000fec0000000800 */
[C---:B---3--:R-:W-:Y:S02]  /*4860*/  HMMA.16816.F32 R104, R8.reuse, R12, R104 ;  /* 0x0000000c0868723c */ /* 0x048fe40000001868 */
[----:B------:R-:W-:Y:S06]  /*4870*/  MUFU.EX2 R52, R52 ;  /* 0x0000003400347308 */ /* 0x000fec0000000800 */
[C---:B------:R-:W-:Y:S01]  /*4880*/  HMMA.16816.F32 R100, R8.reuse, R14, R100 ;  /* 0x0000000e0864723c */ /* 0x040fe20000001864 */
[----:B------:R-:W3:Y:S01]  /*4890*/  LDSM.16.MT88.4 R12, [R172+0xa000] ;  /* 0x00a00000ac0c783b */ /* 0x000ee20000004200 */
[----:B------:R-:W-:Y:S06]  /*48a0*/  MUFU.EX2 R49, R49 ;  /* 0x0000003100317308 */ /* 0x000fec0000000800 */
[C---:B------:R-:W-:Y:S01]  /*48b0*/  HMMA.16816.F32 R108, R8.reuse, R22, R108 ;  /* 0x00000016086c723c */ /* 0x040fe2000000186c */
[----:B------:R-:W-:Y:S01]  /*48c0*/  LDSM.16.MT88.4 R20, [R173+0xc000] ;  /* 0x00c00000ad14783b */ /* 0x000fe20000004200 */
[----:B------:R-:W-:Y:S06]  /*48d0*/  MUFU.EX2 R196, R196 ;  /* 0x000000c400c47308 */ /* 0x000fec0000000800 */
[C---:B-1----:R-:W-:Y:S08]  /*48e0*/  HMMA.16816.F32 R92, R8.reuse, R16, R92 ;  /* 0x00000010085c723c */ /* 0x042ff0000000185c */
[----:B------:R-:W-:Y:S01]  /*48f0*/  HMMA.16816.F32 R96, R8, R18, R96 ;  /* 0x000000120860723c */ /* 0x000fe20000001860 */
[----:B------:R-:W1:Y:S06]  /*4900*/  LDSM.16.MT88.4 R16, [R172+0xc000] ;  /* 0x00c00000ac10783b */ /* 0x000e6c0000004200 */
[----:B------:R-:W-:Y:S01]  /*4910*/  F2FP.PACK_AB R8, R130, R131 ;  /* 0x000000838208723e */ /* 0x000fe200000000ff */
[----:B------:R-:W-:Y:S01]  /*4920*/  FADD.FTZ R131, R131, R118 ;  /* 0x0000007683837221 */ /* 0x000fe20000010000 */
[----:B------:R-:W-:Y:S01]  /*4930*/  F2FP.PACK_AB R9, R136, R133 ;  /* 0x000000858809723e */ /* 0x000fe200000000ff */
[----:B------:R-:W-:Y:S01]  /*4940*/  FADD.FTZ R133, R133, R120 ;  /* 0x0000007885857221 */ /* 0x000fe20000010000 */
[----:B------:R-:W-:Y:S01]  /*4950*/  F2FP.PACK_AB R10, R132, R129 ;  /* 0x00000081840a723e */ /* 0x000fe200000000ff */
[----:B------:R-:W-:Y:S01]  /*4960*/  FADD.FTZ R130, R130, R131 ;  /* 0x0000008382827221 */ /* 0x000fe20000010000 */
[----:B----4-:R-:W-:Y:S01]  /*4970*/  F2FP.PACK_AB R11, R138, R135 ;  /* 0x000000878a0b723e */ /* 0x010fe200000000ff */
[----:B------:R-:W-:-:S02]  /*4980*/  FADD.FTZ R136, R136, R133 ;  /* 0x0000008588887221 */ /* 0x000fc40000010000 */
[----:B------:R-:W-:Y:S02]  /*4990*/  FADD.FTZ R129, R129, R130 ;  /* 0x0000008281817221 */ /* 0x000fe40000010000 */
[----:B------:R-:W-:Y:S02]  /*49a0*/  FADD.FTZ R135, R135, R136 ;  /* 0x0000008887877221 */ /* 0x000fe40000010000 */
[----:B---3--:R-:W-:Y:S01]  /*49b0*/  HMMA.16816.F32 R72, R8, R12, R72 ;  /* 0x0000000c0848723c */ /* 0x008fe20000001848 */
[----:B------:R-:W-:Y:S02]  /*49c0*/  FADD.FTZ R132, R132, R129 ;  /* 0x0000008184847221 */ /* 0x000fe40000010000 */
[----:B------:R-:W-:-:S05]  /*49d0*/  FADD.FTZ R138, R138, R135 ;  /* 0x000000878a8a7221 */ /* 0x000fca0000010000 */
        /* <DEDUP_REMOVED lines=8> */
[C---:B------:R-:W-:Y:S08]  /*4a60*/  HMMA.16816.F32 R80, R8.reuse, R20, R80 ;  /* 0x000000140850723c */ /* 0x040ff00000001850 */
[C---:B---3--:R-:W-:Y:S08]  /*4a70*/  HMMA.16816.F32 R92, R8.reuse, R12, R92 ;  /* 0x0000000c085c723c */ /* 0x048ff0000000185c */
[C---:B------:R-:W-:Y:S01]  /*4a80*/  HMMA.16816.F32 R96, R8.reuse, R14, R96 ;  /* 0x0000000e0860723c */ /* 0x040fe20000001860 */
[----:B------:R-:W3:Y:S07]  /*4a90*/  LDSM.16.MT88.4 R12, [R173+0xc400] ;  /* 0x00c40000ad0c783b */ /* 0x000eee0000004200 */
[C---:B------:R-:W-:Y:S01]  /*4aa0*/  HMMA.16816.F32 R84, R8.reuse, R22, R84 ;  /* 0x000000160854723c */ /* 0x040fe20000001854 */
[----:B------:R-:W3:Y:S07]  /*4ab0*/  LDSM.16.MT88.4 R20, [R173+0xa400] ;  /* 0x00a40000ad14783b */ /* 0x000eee0000004200 */
[C---:B----4-:R-:W-:Y:S08]  /*4ac0*/  HMMA.16816.F32 R104, R8.reuse, R24, R104 ;  /* 0x000000180868723c */ /* 0x050ff00000001868 */
[----:B------:R-:W-:Y:S01]  /*4ad0*/  HMMA.16816.F32 R100, R8, R26, R100 ;  /* 0x0000001a0864723c */ /* 0x000fe20000001864 */
[----:B------:R-:W-:Y:S06]  /*4ae0*/  LDSM.16.MT88.4 R24, [R173+0xa800] ;  /* 0x00a80000ad18783b */ /* 0x000fec0000004200 */
[----:B-----5:R-:W-:Y:S01]  /*4af0*/  F2FP.PACK_AB R8, R126, R137 ;  /* 0x000000897e08723e */ /* 0x020fe200000000ff */
[----:B------:R-:W-:Y:S01]  /*4b00*/  FADD.FTZ R137, R137, R132 ;  /* 0x0000008489897221 */ /* 0x000fe20000010000 */
[----:B------:R-:W-:Y:S01]  /*4b10*/  F2FP.PACK_AB R9, R128, R127 ;  /* 0x0000007f8009723e */ /* 0x000fe200000000ff */
[----:B------:R-:W-:Y:S01]  /*4b20*/  FADD.FTZ R127, R127, R138 ;  /* 0x0000008a7f7f7221 */ /* 0x000fe20000010000 */
[----:B------:R-:W-:Y:S01]  /*4b30*/  F2FP.PACK_AB R10, R124, R139 ;  /* 0x0000008b7c0a723e */ /* 0x000fe200000000ff */
[----:B------:R-:W-:Y:S01]  /*4b40*/  FADD.FTZ R126, R126, R137 ;  /* 0x000000897e7e7221 */ /* 0x000fe20000010000 */
[----:B--2---:R-:W-:Y:S01]  /*4b50*/  F2FP.PACK_AB R11, R121, R134 ;  /* 0x00000086790b723e */ /* 0x004fe200000000ff */
        /* <DEDUP_REMOVED lines=8> */
[C---:B---3--:R-:W-:Y:S08]  /*4be0*/  HMMA.16816.F32 R80, R8.reuse, R12, R80 ;  /* 0x0000000c0850723c */ /* 0x048ff00000001850 */
[C---:B------:R-:W-:Y:S01]  /*4bf0*/  HMMA.16816.F32 R84, R8.reuse, R14, R84 ;  /* 0x0000000e0854723c */ /* 0x040fe20000001854 */
[----:B------:R-:W2:Y:S07]  /*4c00*/  LDSM.16.MT88.4 R12, [R172+0xe400] ;  /* 0x00e40000ac0c783b */ /* 0x000eae0000004200 */
        /* <DEDUP_REMOVED lines=14> */
[----:B------:R-:W-:Y:S01]  /*4cf0*/  F2FP.PACK_AB R9, R63, R62 ;  /* 0x0000003e3f09723e */ /* 0x000fe200000000ff */
        /* <DEDUP_REMOVED lines=18> */
[C---:B------:R-:W-:Y:S07]  /*4e20*/  HMMA.16816.F32 R112, R8.reuse, R24, R112 ;  /* 0x000000180870723c */ /* 0x040fee0000001870 */
[--C-:B------:R-:W-:Y:S01]  /*4e30*/  FFMA.FTZ R24, R60, c[0x0][0x23c], -R55.reuse ;  /* 0x00008f003c187a23 */ /* 0x100fe20000010837 */
[----:B-1----:R-:W-:Y:S01]  /*4e40*/  HMMA.16816.F32 R92, R8, R16, R92 ;  /* 0x00000010085c723c */ /* 0x002fe2000000185c */
[----:B------:R-:W-:-:S04]  /*4e50*/  FFMA.FTZ R25, R58, c[0x0][0x23c], -R55 ;  /* 0x00008f003a197a23 */ /* 0x000fc80000010837 */
[----:B------:R-:W-:Y:S03]  /*4e60*/  MUFU.EX2 R24, R24 ;  /* 0x0000001800187308 */ /* 0x000fe60000000800 */
[C---:B------:R-:W-:Y:S01]  /*4e70*/  HMMA.16816.F32 R96, R8.reuse, R18, R96 ;  /* 0x000000120860723c */ /* 0x040fe20000001860 */
[----:B------:R-:W1:Y:S04]  /*4e80*/  LDSM.16.MT88.4 R16, [R172+0xac00] ;  /* 0x00ac0000ac10783b */ /* 0x000e680000004200 */
[----:B------:R-:W4:Y:S03]  /*4e90*/  MUFU.EX2 R25, R25 ;  /* 0x0000001900197308 */ /* 0x000f260000000800 */
[C---:B--2---:R-:W-:Y:S08]  /*4ea0*/  HMMA.16816.F32 R104, R8.reuse, R12, R104 ;  /* 0x0000000c0868723c */ /* 0x044ff00000001868 */
[C---:B------:R-:W-:Y:S01]  /*4eb0*/  HMMA.16816.F32 R100, R8.reuse, R14, R100 ;  /* 0x0000000e0864723c */ /* 0x040fe20000001864 */
[----:B------:R-:W2:Y:S07]  /*4ec0*/  LDSM.16.MT88.4 R12, [R173+0xcc00] ;  /* 0x00cc0000ad0c783b */ /* 0x000eae0000004200 */
[----:B------:R-:W-:Y:S07]  /*4ed0*/  HMMA.16816.F32 R68, R8, R26, R68 ;  /* 0x0000001a0844723c */ /* 0x000fee0000001844 */
[----:B------:R-:W-:Y:S01]  /*4ee0*/  FFMA.FTZ R26, R54, c[0x0][0x23c], -R55 ;  /* 0x00008f00361a7a23 */ /* 0x000fe20000010837 */
[----:B----4-:R-:W-:Y:S01]  /*4ef0*/  F2FP.PACK_AB R8, R25, R24 ;  /* 0x000000181908723e */ /* 0x010fe200000000ff */
[----:B------:R-:W-:Y:S01]  /*4f00*/  FFMA.FTZ R27, R53, c[0x0][0x23c], -R50 ;  /* 0x00008f00351b7a23 */ /* 0x000fe20000010832 */
[----:B------:R-:W-:Y:S01]  /*4f10*/  F2FP.PACK_AB R11, R196, R49 ;  /* 0x00000031c40b723e */ /* 0x000fe200000000ff */
[----:B------:R-:W-:-:S02]  /*4f20*/  FADD.FTZ R24, R24, R125 ;  /* 0x0000007d18187221 */ /* 0x000fc40000010000 */
[----:B------:R-:W4:Y:S02]  /*4f30*/  MUFU.EX2 R26, R26 ;  /* 0x0000001a001a7308 */ /* 0x000f240000000800 */
[----:B------:R-:W-:-:S06]  /*4f40*/  FADD.FTZ R25, R25, R24 ;  /* 0x0000001819197221 */ /* 0x000fcc0000010000 */
[----:B------:R-:W5:Y:S01]  /*4f50*/  MUFU.EX2 R27, R27 ;  /* 0x0000001b001b7308 */ /* 0x000f620000000800 */
[----:B----4-:R-:W-:Y:S01]  /*4f60*/  F2FP.PACK_AB R10, R195, R26 ;  /* 0x0000001ac30a723e */ /* 0x010fe200000000ff */
[----:B------:R-:W-:-:S04]  /*4f70*/  FADD.FTZ R26, R26, R25 ;  /* 0x000000191a1a7221 */ /* 0x000fc80000010000 */
[----:B------:R-:W-:Y:S01]  /*4f80*/  FADD.FTZ R195, R195, R26 ;  /* 0x0000001ac3c37221 */ /* 0x000fe20000010000 */
[----:B-----5:R-:W-:Y:S01]  /*4f90*/  F2FP.PACK_AB R9, R52, R27 ;  /* 0x0000001b3409723e */ /* 0x020fe200000000ff */
[----:B------:R-:W-:-:S04]  /*4fa0*/  FADD.FTZ R27, R27, R116 ;  /* 0x000000741b1b7221 */ /* 0x000fc80000010000 */
[----:B------:R-:W-:Y:S02]  /*4fb0*/  FADD.FTZ R52, R52, R27 ;  /* 0x0000001b34347221 */ /* 0x000fe40000010000 */
[----:B---3--:R-:W-:Y:S02]  /*4fc0*/  HMMA.16816.F32 R112, R8, R20, R112 ;  /* 0x000000140870723c */ /* 0x008fe40000001870 */
[----:B------:R-:W-:-:S04]  /*4fd0*/  FADD.FTZ R49, R49, R52 ;  /* 0x0000003431317221 */ /* 0x000fc80000010000 */
[----:B------:R-:W-:Y:S02]  /*4fe0*/  FADD.FTZ R196, R196, R49 ;  /* 0x00000031c4c47221 */ /* 0x000fe40000010000 */
        /* <DEDUP_REMOVED lines=9> */
[C---:B------:R-:W-:Y:S08]  /*5080*/  HMMA.16816.F32 R108, R8.reuse, R22, R108 ;  /* 0x00000016086c723c */ /* 0x040ff0000000186c */
[C---:B-1----:R-:W-:Y:S08]  /*5090*/  HMMA.16816.F32 R92, R8.reuse, R16, R92 ;  /* 0x00000010085c723c */ /* 0x042ff0000000185c */
[C---:B------:R-:W-:Y:S08]  /*50a0*/  HMMA.16816.F32 R96, R8.reuse, R18, R96 ;  /* 0x000000120860723c */ /* 0x040ff00000001860 */
[C---:B--2---:R-:W-:Y:S08]  /*50b0*/  HMMA.16816.F32 R104, R8.reuse, R12, R104 ;  /* 0x0000000c0868723c */ /* 0x044ff00000001868 */
[----:B------:R-:W-:Y:S01]  /*50c0*/  HMMA.16816.F32 R100, R8, R14, R100 ;  /* 0x0000000e0864723c */ /* 0x000fe20000001864 */
[----:B------:R-:W-:Y:S07]  /*50d0*/  @!P0 BRA `(.L_x_1709) ;  /* 0x000034e000008947 */ /* 0x000fee0003800000 */
[----:B------:R-:W-:Y:S01]  /*50e0*/  ULDC UR4, c[0x0][0x1a0] ;  /* 0x0000680000047ab9 */ /* 0x000fe20000000800 */
[----:B------:R-:W-:Y:S01]  /*50f0*/  IADD3 R194, R5, -0x2, RZ ;  /* 0xfffffffe05c27810 */ /* 0x000fe20007ffe0ff */
[----:B------:R-:W-:Y:S01]  /*5100*/  ULEA UR4, -UR4, URZ, 0x7 ;  /* 0x0000003f04047291 */ /* 0x000fe2000f8e393f */
[----:B------:R-:W-:-:S02]  /*5110*/  IMAD.MOV.U32 R3, RZ, RZ, R0 ;  /* 0x000000ffff037224 */ /* 0x000fc400078e0000 */
[----:B------:R-:W-:Y:S01]  /*5120*/  IMAD.MOV.U32 R117, RZ, RZ, R2 ;  /* 0x000000ffff757224 */ /* 0x000fe200078e0002 */
[----:B------:R-:W-:Y:S02]  /*5130*/  USHF.R.S32.HI UR6, URZ, 0x1f, UR4 ;  /* 0x0000001f3f067899 */ /* 0x000fe40008011404 */
[----:B------:R-:W-:-:S04]  /*5140*/  MOV R193, UR4 ;  /* 0x0000000400c17c02 */ /* 0x000fc80008000f00 */
[----:B------:R-:W-:-:S04]  /*5150*/  MOV R192, UR6 ;  /* 0x0000000600c07c02 */ /* 0x000fc80008000f00 */
.L_x_1713:
[----:B------:R-:W-:Y:S01]  /*5160*/  MOV R8, R193 ;  /* 0x000000c100087202 */ /* 0x000fe20000000f00 */
[----:B------:R-:W-:Y:S04]  /*5170*/  DEPBAR.LE SB0, 0x0 ;  /* 0x000080000000791a */ /* 0x000fe80000000000 */
[----:B------:R-:W-:Y:S01]  /*5180*/  BAR.SYNC.DEFER_BLOCKING 0x0 ;  /* 0x0000000000007b1d */ /* 0x000fe20000010000 */
[----:B------:R-:W-:Y:S05]  /*5190*/  MOV R0, R192 ;  /* 0x000000c000007202 */ /* 0x000fea0000000f00 */
[----:B------:R-:W-:-:S05]  /*51a0*/  @P6 BRA `(.L_x_1710) ;  /* 0x000003b000006947 */ /* 0x000fca0003800000 */
        /* <DEDUP_REMOVED lines=31> */
[----:B------:R-:W-:Y:S02]  /*53a0*/  ISETP.NE.AND P1, PT, RZ, c[0x0][0x2d0], PT ;  /* 0x0000b400ff007a0c */ /* 0x000fe40003f25270 */
[----:B------:R-:W-:Y:S07]  /*53b0*/  LOP3.LUT R0, RZ, c[0x0][0x2d0], RZ, 0x33, !PT ;  /* 0x0000b400ff007a12 */ /* 0x000fee00078e33ff */
[----:B------:R-:W-:Y:S02]  /*53c0*/  @P5 IADD3 R9, R9, 0x1, RZ ;  /* 0x0000000109095810 */ /* 0x000fe40007ffe0ff */
[----:B------:R-:W-:Y:S03]  /*53d0*/  @P4 IADD3 R8, R8, 0x1, RZ ;  /* 0x0000000108084810 */ /* 0x000fe60007ffe0ff */
[----:B------:R-:W-:Y:S02]  /*53e0*/  @!P2 IMAD.MOV R9, RZ, RZ, -R9 ;  /* 0x000000ffff09a224 */ /* 0x000fe400078e0a09 */
[----:B------:R-:W-:Y:S03]  /*53f0*/  @!P0 IMAD.MOV R8, RZ, RZ, -R8 ;  /* 0x000000ffff088224 */ /* 0x000fe600078e0a08 */
        /* <DEDUP_REMOVED lines=19> */
[----:B------:R-:W-:Y:S04]  /*5530*/  IMAD R5, R4, c[0x0][0x188], RZ ;  /* 0x0000620004057a24 */ /* 0x000fe800078e02ff */
[----:B------:R-:W-:Y:S04]  /*5540*/  IMAD R5, R2, c[0x0][0x18c], R5 ;  /* 0x0000630002057a24 */ /* 0x000fe800078e0205 */
[----:B------:R-:W-:Y:S02]  /*5550*/  IMAD.IADD R0, R9, 0x1, R5 ;  /* 0x0000000109007824 */ /* 0x000fe400078e0205 */
.L_x_1710:
[C---:B------:R-:W-:Y:S04]  /*5560*/  LEA R186, P0, R8.reuse, R186, 0x1 ;  /* 0x000000ba08ba7211 */ /* 0x040fe800078008ff */
[----:B------:R-:W-:Y:S02]  /*5570*/  LEA.HI.X R179, R8, R179, R0, 0x1, P0 ;  /* 0x000000b308b37211 */ /* 0x000fe400000f0c00 */
[----:B------:R-:W-:Y:S03]  /*5580*/  IADD3 R200, P0, R186, UR10, RZ ;  /* 0x0000000abac87c10 */ /* 0x000fe6000ff1e0ff */
[----:B------:R-:W-:Y:S01]  /*5590*/  IMAD.MOV.U32 R187, RZ, RZ, R179 ;  /* 0x000000ffffbb7224 */ /* 0x000fe200078e00b3 */
[----:B------:R-:W-:Y:S02]  /*55a0*/  IADD3.X R201, R179, UR5, RZ, P0, !PT ;  /* 0x00000005b3c97c10 */ /* 0x000fe400087fe4ff */
[----:B------:R-:W-:Y:S02]  /*55b0*/  IADD3 R198, P0, R200, UR10, RZ ;  /* 0x0000000ac8c67c10 */ /* 0x000fe4000ff1e0ff */
[----:B------:R-:W-:Y:S01]  /*55c0*/  @!PT LDS RZ, [RZ] ;  /* 0x00000000fffff984 */ /* 0x000fe20000000800 */
[----:B------:R-:W-:Y:S01]  /*55d0*/  @!PT LDS RZ, [RZ] ;  /* 0x00000000fffff984 */ /* 0x000fe20000000800 */
[----:B------:R-:W-:Y:S01]  /*55e0*/  @!PT LDS RZ, [RZ] ;  /* 0x00000000fffff984 */ /* 0x000fe20000000800 */
[----:B------:R1:W-:Y:S02]  /*55f0*/  LDGSTS.E.BYPASS.LTC128B.128 [R178+0x9000], [R186.64] ;  /* 0x09000000bab27fae */ /* 0x0003e4000b901d4c */
[----:B------:R-:W-:Y:S02]  /*5600*/  IADD3.X R199, R201, UR5, RZ, P0, !PT ;  /* 0x00000005c9c77c10 */ /* 0x000fe400087fe4ff */
[----:B------:R1:W-:Y:S01]  /*5610*/  LDGSTS.E.BYPASS.LTC128B.128 [R178+0xb000], [R186.64+0x40] ;  /* 0x0b000040bab27fae */ /* 0x0003e2000b901d4c */
[----:B------:R-:W-:Y:S03]  /*5620*/  IADD3 R118, P0, R198, UR10, RZ ;  /* 0x0000000ac6767c10 */ /* 0x000fe6000ff1e0ff */
[----:B------:R1:W-:Y:S01]  /*5630*/  LDGSTS.E.BYPASS.LTC128B.128 [R178+0xd000], [R186.64+0x80] ;  /* 0x0d000080bab27fae */ /* 0x0003e2000b901d4c */
[----:B------:R-:W-:Y:S02]  /*5640*/  IADD3.X R119, R199, UR5, RZ, P0, !PT ;  /* 0x00000005c7777c10 */ /* 0x000fe400087fe4ff */
[----:B------:R-:W-:Y:S01]  /*5650*/  ISETP.GE.AND P0, PT, R194, 0x1, PT ;  /* 0x00000001c200780c */ /* 0x000fe20003f06270 */
        /* <DEDUP_REMOVED lines=10> */
[----:B------:R-:W2:Y:S04]  /*5700*/  LDSM.16.M88.4 R124, [R176] ;  /* 0x00000000b07c783b */ /* 0x000ea80000000200 */
[----:B------:R-:W3:Y:S04]  /*5710*/  LDSM.16.M88.4 R128, [R176+0x400] ;  /* 0x00040000b080783b */ /* 0x000ee80000000200 */
[----:B------:R-:W4:Y:S04]  /*5720*/  LDSM.16.M88.4 R132, [R176+0x800] ;  /* 0x00080000b084783b */ /* 0x000f280000000200 */
[----:B------:R-:W0:Y:S04]  /*5730*/  LDGDEPBAR ;  /* 0x00000000000079af */ /* 0x000e280000000000 */
[----:B------:R-:W5:Y:S04]  /*5740*/  LDSM.16.M88.4 R136, [R176+0xc00] ;  /* 0x000c0000b088783b */ /* 0x000f680000000200 */
[----:B------:R-:W1:Y:S04]  /*5750*/  LDSM.16.M88.4 R140, [R176+0x1000] ;  /* 0x00100000b08c783b */ /* 0x000e680000000200 */
[----:B------:R-:W1:Y:S04]  /*5760*/  LDSM.16.M88.4 R144, [R176+0x1400] ;  /* 0x00140000b090783b */ /* 0x000e680000000200 */
[----:B------:R-:W1:Y:S04]  /*5770*/  LDSM.16.M88.4 R148, [R176+0x1800] ;  /* 0x00180000b094783b */ /* 0x000e680000000200 */
[----:B------:R-:W1:Y:S04]  /*5780*/  LDSM.16.M88.4 R152, [R176+0x1c00] ;  /* 0x001c0000b098783b */ /* 0x000e680000000200 */
[----:B------:R-:W-:Y:S01]  /*5790*/  LDSM.16.M88.4 R156, [R175] ;  /* 0x00000000af9c783b */ /* 0x000fe20000000200 */
[C---:B--2---:R-:W-:Y:S03]  /*57a0*/  HMMA.16816.F32 R4, R120.reuse, R124, RZ ;  /* 0x0000007c7804723c */ /* 0x044fe600000018ff */
[----:B------:R-:W2:Y:S04]  /*57b0*/  LDSM.16.M88.4 R160, [R174] ;  /* 0x00000000aea0783b */ /* 0x000ea80000000200 */
[----:B------:R-:W1:Y:S01]  /*57c0*/  LDSM.16.M88.4 R164, [R174+0x400] ;  /* 0x00040000aea4783b */ /* 0x000e620000000200 */
[C---:B------:R-:W-:Y:S03]  /*57d0*/  HMMA.16816.F32 R8, R120.reuse, R126, RZ ;  /* 0x0000007e7808723c */ /* 0x040fe600000018ff */
[----:B------:R-:W1:Y:S04]  /*57e0*/  LDSM.16.M88.4 R168, [R174+0x800] ;  /* 0x00080000aea8783b */ /* 0x000e680000000200 */
[----:B------:R-:W1:Y:S01]  /*57f0*/  LDSM.16.M88.4 R124, [R174+0xc00] ;  /* 0x000c0000ae7c783b */ /* 0x000e620000000200 */
[C---:B---3--:R-:W-:Y:S08]  /*5800*/  HMMA.16816.F32 R12, R120.reuse, R128, RZ ;  /* 0x00000080780c723c */ /* 0x048ff000000018ff */
[C---:B------:R-:W-:Y:S01]  /*5810*/  HMMA.16816.F32 R16, R120.reuse, R130, RZ ;  /* 0x000000827810723c */ /* 0x040fe200000018ff */
[----:B------:R-:W-:Y:S07]  /*5820*/  LDSM.16.M88.4 R128, [R174+0x1400] ;  /* 0x00140000ae80783b */ /* 0x000fee0000000200 */
[C---:B----4-:R-:W-:Y:S08]  /*5830*/  HMMA.16816.F32 R20, R120.reuse, R132, RZ ;  /* 0x000000847814723c */ /* 0x050ff000000018ff */
[C---:B------:R-:W-:Y:S01]  /*5840*/  HMMA.16816.F32 R24, R120.reuse, R134, RZ ;  /* 0x000000867818723c */ /* 0x040fe200000018ff */
[----:B------:R-:W-:Y:S07]  /*5850*/  LDSM.16.M88.4 R132, [R174+0x1800] ;  /* 0x00180000ae84783b */ /* 0x000fee0000000200 */
[C---:B-----5:R-:W-:Y:S08]  /*5860*/  HMMA.16816.F32 R28, R120.reuse, R136, RZ ;  /* 0x00000088781c723c */ /* 0x060ff000000018ff */
[C---:B------:R-:W-:Y:S01]  /*5870*/  HMMA.16816.F32 R32, R120.reuse, R138, RZ ;  /* 0x0000008a7820723c */ /* 0x040fe200000018ff */
[----:B------:R-:W-:Y:S07]  /*5880*/  LDSM.16.M88.4 R136, [R174+0x1c00] ;  /* 0x001c0000ae88783b */ /* 0x000fee0000000200 */
[C---:B-1----:R-:W-:Y:S08]  /*5890*/  HMMA.16816.F32 R36, R120.reuse, R140, RZ ;  /* 0x0000008c7824723c */ /* 0x042ff000000018ff */
[C---:B------:R-:W-:Y:S01]  /*58a0*/  HMMA.16816.F32 R40, R120.reuse, R142, RZ ;  /* 0x0000008e7828723c */ /* 0x040fe200000018ff */
[----:B------:R-:W-:Y:S07]  /*58b0*/  LDSM.16.M88.4 R140, [R176+0x3c00] ;  /* 0x003c0000b08c783b */ /* 0x000fee0000000200 */
[C---:B------:R-:W-:Y:S08]  /*58c0*/  HMMA.16816.F32 R44, R120.reuse, R144, RZ ;  /* 0x00000090782c723c */ /* 0x040ff000000018ff */
[C---:B------:R-:W-:Y:S08]  /*58d0*/  HMMA.16816.F32 R48, R120.reuse, R146, RZ ;  /* 0x000000927830723c */ /* 0x040ff000000018ff */
[C---:B------:R-:W-:Y:S08]  /*58e0*/  HMMA.16816.F32 R52, R120.reuse, R148, RZ ;  /* 0x000000947834723c */ /* 0x040ff000000018ff */
[C---:B------:R-:W-:Y:S08]  /*58f0*/  HMMA.16816.F32 R56, R120.reuse, R150, RZ ;  /* 0x000000967838723c */ /* 0x040ff000000018ff */
[C---:B------:R-:W-:Y:S08]  /*5900*/  HMMA.16816.F32 R60, R120.reuse, R152, RZ ;  /* 0x00000098783c723c */ /* 0x040ff000000018ff */
[----:B------:R-:W-:Y:S01]  /*5910*/  HMMA.16816.F32 R64, R120, R154, RZ ;  /* 0x0000009a7840723c */ /* 0x000fe200000018ff */
[----:B------:R-:W1:Y:S07]  /*5920*/  LDSM.16.M88.4 R120, [R174+0x1000] ;  /* 0x00100000ae78783b */ /* 0x000e6e0000000200 */
[C---:B--2---:R-:W-:Y:S08]  /*5930*/  HMMA.16816.F32 R4, R156.reuse, R160, R4 ;  /* 0x000000a09c04723c */ /* 0x044ff00000001804 */
[C---:B------:R-:W-:Y:S08]  /*5940*/  HMMA.16816.F32 R8, R156.reuse, R162, R8 ;  /* 0x000000a29c08723c */ /* 0x040ff00000001808 */
[C---:B------:R-:W-:Y:S08]  /*5950*/  HMMA.16816.F32 R12, R156.reuse, R164, R12 ;  /* 0x000000a49c0c723c */ /* 0x040ff0000000180c */
[C---:B------:R-:W-:Y:S08]  /*5960*/  HMMA.16816.F32 R16, R156.reuse, R166, R16 ;  /* 0x000000a69c10723c */ /* 0x040ff00000001810 */
[C---:B------:R-:W-:Y:S08]  /*5970*/  HMMA.16816.F32 R20, R156.reuse, R168, R20 ;  /* 0x000000a89c14723c */ /* 0x040ff00000001814 */
[C---:B------:R-:W-:Y:S08]  /*5980*/  HMMA.16816.F32 R24, R156.reuse, R170, R24 ;  /* 0x000000aa9c18723c */ /* 0x040ff00000001818 */
        /* <DEDUP_REMOVED lines=13> */
[----:B------:R-:W-:Y:S01]  /*5a60*/  HMMA.16816.F32 R64, R156, R138, R64 ;  /* 0x0000008a9c40723c */ /* 0x000fe20000001840 */
        /* <DEDUP_REMOVED lines=10> */
[C---:B----4-:R-:W-:Y:S08]  /*5b10*/  HMMA.16816.F32 R28, R120.reuse, R136, R28 ;  /* 0x00000088781c723c */ /* 0x050ff0000000181c */
        /* <DEDUP_REMOVED lines=11> */
[C---:B------:R-:W-:Y:S08]  /*5bd0*/  HMMA.16816.F32 R60, R120.reuse, R140, R60 ;  /* 0x0000008c783c723c */ /* 0x040ff0000000183c */
[----:B------:R-:W-:Y:S01]  /*5be0*/  HMMA.16816.F32 R64, R120, R142, R64 ;  /* 0x0000008e7840723c */ /* 0x000fe20000001840 */
[----:B------:R-:W3:Y:S04]  /*5bf0*/  LDSM.16.M88.4 R120, [R174+0x2c00] ;  /* 0x002c0000ae78783b */ /* 0x000ee80000000200 */
[----:B------:R-:W-:Y:S03]  /*5c00*/  LDSM.16.M88.4 R140, [R174+0x3c00] ;  /* 0x003c0000ae8c783b */ /* 0x000fe60000000200 */
        /* <DEDUP_REMOVED lines=8> */
[----:B------:R-:W4:Y:S07]  /*5c90*/  LDSM.16.M88.4 R136, [R174+0x3800] ;  /* 0x00380000ae88783b */ /* 0x000f2e0000000200 */
        /* <DEDUP_REMOVED lines=9> */
[C---:B----4-:R-:W-:Y:S08]  /*5d30*/  HMMA.16816.F32 R52, R124.reuse, R136, R52 ;  /* 0x000000887c34723c */ /* 0x050ff00000001834 */
[C---:B------:R-:W-:Y:S01]  /*5d40*/  HMMA.16816.F32 R56, R124.reuse, R138, R56 ;  /* 0x0000008a7c38723c */ /* 0x040fe20000001838 */
[----:B------:R-:W3:Y:S07]  /*5d50*/  LDSM.16.M88.4 R136, [R176+0x4800] ;  /* 0x00480000b088783b */ /* 0x000eee0000000200 */
[C---:B------:R-:W-:Y:S08]  /*5d60*/  HMMA.16816.F32 R60, R124.reuse, R140, R60 ;  /* 0x0000008c7c3c723c */ /* 0x040ff0000000183c */
[----:B------:R-:W-:Y:S01]  /*5d70*/  HMMA.16816.F32 R64, R124, R142, R64 ;  /* 0x0000008e7c40723c */ /* 0x000fe20000001840 */
[----:B------:R-:W4:Y:S04]  /*5d80*/  LDSM.16.M88.4 R124, [R176+0x4c00] ;  /* 0x004c0000b07c783b */ /* 0x000f280000000200 */
[----:B------:R-:W-:Y:S03]  /*5d90*/  LDSM.16.M88.4 R140, [R176+0x5c00] ;  /* 0x005c0000b08c783b */ /* 0x000fe60000000200 */
        /* <DEDUP_REMOVED lines=33> */
[----:B------:R-:W3:Y:S01]  /*5fb0*/  LDSM.16.M88.4 R136, [R174+0x5800] ;  /* 0x00580000ae88783b */ /* 0x000ee20000000200 */
[----:B------:R-:W-:Y:S04]  /*5fc0*/  DEPBAR.LE SB0, 0x0 ;  /* 0x000080000000791a */ /* 0x000fe80000000000 */
[----:B------:R-:W-:Y:S02]  /*5fd0*/  BAR.SYNC.DEFER_BLOCKING 0x0 ;  /* 0x0000000000007b1d */ /* 0x000fe40000010000 */
[C---:B----4-:R-:W-:Y:S08]  /*5fe0*/  HMMA.16816.F32 R28, R124.reuse, R120, R28 ;  /* 0x000000787c1c723c */ /* 0x050ff0000000181c */
[C---:B------:R-:W-:Y:S08]  /*5ff0*/  HMMA.16816.F32 R32, R124.reuse, R122, R32 ;  /* 0x0000007a7c20723c */ /* 0x040ff00000001820 */
[C---:B-1----:R-:W-:Y:S08]  /*6000*/  HMMA.16816.F32 R36, R124.reuse, R128, R36 ;  /* 0x000000807c24723c */ /* 0x042ff00000001824 */
[C---:B------:R-:W-:Y:S08]  /*6010*/  HMMA.16816.F32 R40, R124.reuse, R130, R40 ;  /* 0x000000827c28723c */ /* 0x040ff00000001828 */
        /* <DEDUP_REMOVED lines=12> */
[----:B------:R-:W-:-:S05]  /*60e0*/  @P6 BRA `(.L_x_1712) ;  /* 0x000003b000006947 */ /* 0x000fca0003800000 */
        /* <DEDUP_REMOVED lines=59> */
.L_x_1712:
[C---:B------:R-:W-:Y:S04]  /*64a0*/  LEA R190, P0, R122.reuse, R190, 0x1 ;  /* 0x000000be7abe7211 */ /* 0x040fe800078008ff */
[----:B------:R-:W-:Y:S02]  /*64b0*/  LEA.HI.X R191, R122, R191, R119, 0x1, P0 ;  /* 0x000000bf7abf7211 */ /* 0x000fe400000f0c77 */
[----:B------:R-:W-:Y:S03]  /*64c0*/  IADD3 R122, P0, R190, UR9, RZ ;  /* 0x00000009be7a7c10 */ /* 0x000fe6000ff1e0ff */
        /* <DEDUP_REMOVED lines=9> */
[----:B------:R-:W-:Y:S03]  /*6560*/  IADD3 R118, P0, R120, UR9, RZ ;  /* 0x0000000978767c10 */ /* 0x000fe6000ff1e0ff */
[----:B------:R1:W-:Y:S01]  /*6570*/  LDGSTS.E.BYPASS.LTC128B.128 [R178+0x3800], [R122.64] ;  /* 0x038000007ab27fae */ /* 0x0003e2000b901d4c */
[----:B------:R-:W-:Y:S03]  /*6580*/  IADD3.X R119, R121, UR7, RZ, P0, !PT ;  /* 0x0000000779777c10 */ /* 0x000fe600087fe4ff */
        /* <DEDUP_REMOVED lines=9> */
.L_x_1711:
[----:B------:R-:W-:Y:S01]  /*6620*/  FMNMX.FTZ R0, R4, R117, !PT ;  /* 0x0000007504007209 */ /* 0x000fe20007810000 */
[----:B------:R-:W-:Y:S01]  /*6630*/  LDSM.16.MT88.4 R128, [R173+0xb000] ;  /* 0x00b00000ad80783b */ /* 0x000fe20000004200 */
        /* <DEDUP_REMOVED lines=80> */
[----:B------:R-:W-:Y:S01]  /*6b40*/  FADD.FTZ R117, -R0, R3 ;  /* 0x0000000300757221 */ /* 0x000fe20000010100 */
[----:B------:R-:W2:Y:S01]  /*6b50*/  MUFU.EX2 R116, R118 ;  /* 0x0000007600747308 */ /* 0x000ea20000000800 */
[--C-:B------:R-:W-:Y:S01]  /*6b60*/  FFMA.FTZ R146, R4, c[0x0][0x23c], -R140.reuse ;  /* 0x00008f0004927a23 */ /* 0x100fe2000001088c */
[----:B------:R-:W-:Y:S01]  /*6b70*/  FSEL R119, R119, RZ, P0 ;  /* 0x000000ff77777208 */ /* 0x000fe20000000000 */
[----:B------:R-:W-:Y:S01]  /*6b80*/  FMUL.FTZ R3, R117, c[0x0][0x23c] ;  /* 0x00008f0075037a20 */ /* 0x000fe20000410000 */
[----:B------:R-:W-:Y:S01]  /*6b90*/  ISETP.GT.AND P0, PT, R194, RZ, PT ;  /* 0x000000ffc200720c */ /* 0x000fe20003f04270 */
[--C-:B------:R-:W-:Y:S01]  /*6ba0*/  FFMA.FTZ R141, R5, c[0x0][0x23c], -R140.reuse ;  /* 0x00008f00058d7a23 */ /* 0x100fe2000001088c */
[----:B------:R-:W-:Y:S01]  /*6bb0*/  MOV R117, R2 ;  /* 0x0000000200757202 */ /* 0x000fe20000000f00 */
[--C-:B------:R-:W-:Y:S02]  /*6bc0*/  FFMA.FTZ R143, R6, c[0x0][0x23c], -R119.reuse ;  /* 0x00008f00068f7a23 */ /* 0x100fe40000010877 */
[--C-:B------:R-:W-:Y:S01]  /*6bd0*/  FFMA.FTZ R132, R7, c[0x0][0x23c], -R119.reuse ;  /* 0x00008f0007847a23 */ /* 0x100fe20000010877 */
[----:B------:R-:W3:Y:S01]  /*6be0*/  MUFU.EX2 R3, R3 ;  /* 0x0000000300037308 */ /* 0x000ee20000000800 */
        /* <DEDUP_REMOVED lines=38> */
[----:B------:R-:W-:Y:S01]  /*6e50*/  FMUL.FTZ R12, R116, R108 ;  /* 0x0000006c740c7220 */ /* 0x000fe20000410000 */
[----:B---3--:R-:W-:Y:S01]  /*6e60*/  F2FP.PACK_AB R113, R132, R143 ;  /* 0x0000008f8471723e */ /* 0x008fe200000000ff */
[--C-:B------:R-:W-:Y:S02]  /*6e70*/  FFMA.FTZ R118, R13, c[0x0][0x23c], -R140.reuse ;  /* 0x00008f000d767a23 */ /* 0x100fe4000001088c */
[C---:B------:R-:W-:Y:S02]  /*6e80*/  FMUL.FTZ R13, R116.reuse, R109 ;  /* 0x0000006d740d7220 */ /* 0x040fe40000410000 */
[C---:B------:R-:W-:Y:S01]  /*6e90*/  FMUL.FTZ R88, R116.reuse, R88 ;  /* 0x0000005874587220 */ /* 0x040fe20000410000 */
[----:B------:R-:W-:Y:S01]  /*6ea0*/  MUFU.EX2 R134, R134 ;  /* 0x0000008600867308 */ /* 0x000fe20000000800 */
[C---:B------:R-:W-:Y:S02]  /*6eb0*/  FMUL.FTZ R89, R116.reuse, R89 ;  /* 0x0000005974597220 */ /* 0x040fe40000410000 */
[C---:B------:R-:W-:Y:S02]  /*6ec0*/  FMUL.FTZ R90, R3.reuse, R90 ;  /* 0x0000005a035a7220 */ /* 0x040fe40000410000 */
[C---:B------:R-:W-:Y:S02]  /*6ed0*/  FMUL.FTZ R91, R3.reuse, R91 ;  /* 0x0000005b035b7220 */ /* 0x040fe40000410000 */
[C---:B------:R-:W-:Y:S02]  /*6ee0*/  FMUL.FTZ R92, R116.reuse, R92 ;  /* 0x0000005c745c7220 */ /* 0x040fe40000410000 */
[----:B------:R-:W-:Y:S01]  /*6ef0*/  FMUL.FTZ R93, R116, R93 ;  /* 0x0000005d745d7220 */ /* 0x000fe20000410000 */
[----:B------:R-:W3:Y:S01]  /*6f00*/  MUFU.EX2 R5, R5 ;  /* 0x0000000500057308 */ /* 0x000ee20000000800 */
[C---:B------:R-:W-:Y:S02]  /*6f10*/  FMUL.FTZ R94, R3.reuse, R94 ;  /* 0x0000005e035e7220 */ /* 0x040fe40000410000 */
[----:B------:R-:W-:Y:S01]  /*6f20*/  FMUL.FTZ R95, R3, R95 ;  /* 0x0000005f035f7220 */ /* 0x000fe20000410000 */
[----:B--2---:R-:W-:Y:S01]  /*6f30*/  F2FP.PACK_AB R114, R6, R133 ;  /* 0x000000850672723e */ /* 0x004fe200000000ff */
        /* <DEDUP_REMOVED lines=10> */
[----:B------:R-:W-:Y:S01]  /*6fe0*/  LDSM.16.MT88.4 R32, [R172+0x9c00] ;  /* 0x009c0000ac20783b */ /* 0x000fe20000004200 */
[--C-:B------:R-:W-:Y:S01]  /*6ff0*/  FFMA.FTZ R152, R36, c[0x0][0x23c], -R140.reuse ;  /* 0x00008f0024987a23 */ /* 0x100fe2000001088c */
[----:B---3--:R-:W-:Y:S01]  /*7000*/  F2FP.PACK_AB R115, R5, R134 ;  /* 0x000000860573723e */ /* 0x008fe200000000ff */
[--C-:B------:R-:W-:Y:S02]  /*7010*/  FFMA.FTZ R149, R37, c[0x0][0x23c], -R140.reuse ;  /* 0x00008f0025957a23 */ /* 0x100fe4000001088c */
[--C-:B------:R-:W-:Y:S02]  /*7020*/  FFMA.FTZ R150, R38, c[0x0][0x23c], -R119.reuse ;  /* 0x00008f0026967a23 */ /* 0x100fe40000010877 */
[--C-:B------:R-:W-:Y:S02]  /*7030*/  FFMA.FTZ R151, R39, c[0x0][0x23c], -R119.reuse ;  /* 0x00008f0027977a23 */ /* 0x100fe40000010877 */
[----:B------:R-:W-:Y:S01]  /*7040*/  MUFU.EX2 R136, R136 ;  /* 0x0000008800887308 */ /* 0x000fe20000000800 */
[C---:B------:R-:W-:Y:S01]  /*7050*/  HMMA.16816.F32 R8, R112.reuse, R120, R8 ;  /* 0x000000787008723c */ /* 0x040fe20000001808 */
[----:B------:R-:W-:Y:S04]  /*7060*/  LDSM.16.MT88.4 R36, [R172+0xa000] ;  /* 0x00a00000ac24783b */ /* 0x000fe80000004200 */
[--C-:B------:R-:W-:Y:S02]  /*7070*/  FFMA.FTZ R153, R40, c[0x0][0x23c], -R140.reuse ;  /* 0x00008f0028997a23 */ /* 0x100fe4000001088c */
[--C-:B------:R-:W-:Y:S01]  /*7080*/  FFMA.FTZ R155, R47, c[0x0][0x23c], -R119.reuse ;  /* 0x00008f002f9b7a23 */ /* 0x100fe20000010877 */
[C---:B------:R-:W-:Y:S01]  /*7090*/  HMMA.16816.F32 R68, R112.reuse, R122, R68 ;  /* 0x0000007a7044723c */ /* 0x040fe20000001844 */
[----:B------:R-:W2:Y:S01]  /*70a0*/  LDSM.16.MT88.4 R120, [R172+0xb000] ;  /* 0x00b00000ac78783b */ /* 0x000ea20000004200 */
[----:B------:R-:W3:Y:S02]  /*70b0*/  MUFU.EX2 R135, R135 ;  /* 0x0000008700877308 */ /* 0x000ee40000000800 */
[C---:B------:R-:W-:Y:S02]  /*70c0*/  FMUL.FTZ R96, R116.reuse, R96 ;  /* 0x0000006074607220 */ /* 0x040fe40000410000 */
[C---:B------:R-:W-:Y:S02]  /*70d0*/  FMUL.FTZ R97, R116.reuse, R97 ;  /* 0x0000006174617220 */ /* 0x040fe40000410000 */
[C---:B-1----:R-:W-:Y:S04]  /*70e0*/  HMMA.16816.F32 R72, R112.reuse, R124, R72 ;  /* 0x0000007c7048723c */ /* 0x042fe80000001848 */
[C---:B------:R-:W-:Y:S01]  /*70f0*/  FMUL.FTZ R98, R3.reuse, R98 ;  /* 0x0000006203627220 */ /* 0x040fe20000410000 */
[----:B------:R-:W-:Y:S01]  /*7100*/  MUFU.EX2 R138, R138 ;  /* 0x0000008a008a7308 */ /* 0x000fe20000000800 */
[C---:B------:R-:W-:Y:S02]  /*7110*/  FMUL.FTZ R99, R3.reuse, R99 ;  /* 0x0000006303637220 */ /* 0x040fe40000410000 */
[C---:B------:R-:W-:Y:S01]  /*7120*/  HMMA.16816.F32 R76, R112.reuse, R126, R76 ;  /* 0x0000007e704c723c */ /* 0x040fe2000000184c */
[----:B------:R-:W1:Y:S03]  /*7130*/  LDSM.16.MT88.4 R124, [R173+0xd000] ;  /* 0x00d00000ad7c783b */ /* 0x000e660000004200 */
[C---:B------:R-:W-:Y:S02]  /*7140*/  FMUL.FTZ R18, R3.reuse, R106 ;  /* 0x0000006a03127220 */ /* 0x040fe40000410000 */
[----:B------:R-:W-:Y:S01]  /*7150*/  FMUL.FTZ R19, R3, R107 ;  /* 0x0000006b03137220 */ /* 0x000fe20000410000 */
[----:B------:R-:W-:Y:S01]  /*7160*/  MUFU.EX2 R137, R137 ;  /* 0x0000008900897308 */ /* 0x000fe20000000800 */
[C---:B------:R-:W-:Y:S04]  /*7170*/  HMMA.16816.F32 R80, R112.reuse, R128, R80 ;  /* 0x000000807050723c */ /* 0x040fe80000001850 */
[----:B---3--:R-:W-:Y:S01]  /*7180*/  F2FP.PACK_AB R107, R135, R136 ;  /* 0x00000088876b723e */ /* 0x008fe200000000ff */
[----:B------:R-:W-:Y:S02]  /*7190*/  FMUL.FTZ R100, R116, R100 ;  /* 0x0000006474647220 */ /* 0x000fe40000410000 */
[--C-:B------:R-:W-:Y:S01]  /*71a0*/  FFMA.FTZ R128, R14, c[0x0][0x23c], -R119.reuse ;  /* 0x00008f000e807a23 */ /* 0x100fe20000010877 */
[C---:B------:R-:W-:Y:S01]  /*71b0*/  HMMA.16816.F32 R84, R112.reuse, R130, R84 ;  /* 0x000000827054723c */ /* 0x040fe20000001854 */
[----:B------:R-:W-:Y:S03]  /*71c0*/  MUFU.EX2 R139, R139 ;  /* 0x0000008b008b7308 */ /* 0x000fe60000000800 */
[----:B------:R-:W-:Y:S02]  /*71d0*/  FMUL.FTZ R14, R3, R110 ;  /* 0x0000006e030e7220 */ /* 0x000fe40000410000 */
[----:B------:R-:W-:Y:S02]  /*71e0*/  FMUL.FTZ R101, R116, R101 ;  /* 0x0000006574657220 */ /* 0x000fe40000410000 */
[--C-:B------:R-:W-:Y:S01]  /*71f0*/  FFMA.FTZ R131, R15, c[0x0][0x23c], -R119.reuse ;  /* 0x00008f000f837a23 */ /* 0x100fe20000010877 */
[C---:B--2---:R-:W-:Y:S02]  /*7200*/  HMMA.16816.F32 R88, R112.reuse, R120, R88 ;  /* 0x000000787058723c */ /* 0x044fe40000001858 */
[----:B------:R-:W-:Y:S01]  /*7210*/  MUFU.EX2 R128, R128 ;  /* 0x0000008000807308 */ /* 0x000fe20000000800 */
[C---:B------:R-:W-:Y:S02]  /*7220*/  FMUL.FTZ R15, R3.reuse, R111 ;  /* 0x0000006f030f7220 */ /* 0x040fe40000410000 */
[----:B------:R-:W2:Y:S01]  /*7230*/  LDSM.16.MT88.4 R108, [R172+0xd000] ;  /* 0x00d00000ac6c783b */ /* 0x000ea20000004200 */
[C---:B------:R-:W-:Y:S02]  /*7240*/  FMUL.FTZ R102, R3.reuse, R102 ;  /* 0x0000006603667220 */ /* 0x040fe40000410000 */
[----:B------:R-:W-:Y:S02]  /*7250*/  FMUL.FTZ R103, R3, R103 ;  /* 0x0000006703677220 */ /* 0x000fe40000410000 */
[C---:B------:R-:W-:Y:S02]  /*7260*/  HMMA.16816.F32 R12, R112.reuse, R122, R12 ;  /* 0x0000007a700c723c */ /* 0x040fe4000000180c */
[----:B------:R-:W3:Y:S01]  /*7270*/  MUFU.EX2 R131, R131 ;  /* 0x0000008300837308 */ /* 0x000ee20000000800 */
[----:B------:R-:W4:Y:S01]  /*7280*/  LDSM.16.MT88.4 R120, [R173+0x9400] ;  /* 0x00940000ad78783b */ /* 0x000f220000004200 */
[--C-:B------:R-:W-:Y:S02]  /*7290*/  FFMA.FTZ R130, R16, c[0x0][0x23c], -R140.reuse ;  /* 0x00008f0010827a23 */ /* 0x100fe4000001088c */
[--C-:B------:R-:W-:Y:S02]  /*72a0*/  FFMA.FTZ R129, R17, c[0x0][0x23c], -R140.reuse ;  /* 0x00008f0011817a23 */ /* 0x100fe4000001088c */
[C---:B-1----:R-:W-:Y:S04]  /*72b0*/  HMMA.16816.F32 R92, R112.reuse, R124, R92 ;  /* 0x0000007c705c723c */ /* 0x042fe8000000185c */
[----:B------:R-:W-:Y:S01]  /*72c0*/  MUFU.EX2 R130, R130 ;  /* 0x0000008200827308 */ /* 0x000fe20000000800 */
[----:B------:R-:W-:Y:S01]  /*72d0*/  FMUL.FTZ R16, R116, R104 ;  /* 0x0000006874107220 */ /* 0x000fe20000410000 */
[----:B------:R-:W-:Y:S01]  /*72e0*/  F2FP.PACK_AB R104, R118, R7 ;  /* 0x000000077668723e */ /* 0x000fe200000000ff */
[----:B------:R-:W-:Y:S01]  /*72f0*/  FMUL.FTZ R17, R116, R105 ;  /* 0x0000006974117220 */ /* 0x000fe20000410000 */
[C---:B------:R-:W-:Y:S01]  /*7300*/  HMMA.16816.F32 R96, R112.reuse, R126, R96 ;  /* 0x0000007e7060723c */ /* 0x040fe20000001860 */
[----:B------:R-:W1:Y:S03]  /*7310*/  LDSM.16.MT88.4 R124, [R172+0x9400] ;  /* 0x00940000ac7c783b */ /* 0x000e660000004200 */
[----:B------:R-:W-:Y:S02]  /*7320*/  FFMA.FTZ R154, R46, c[0x0][0x23c], -R119 ;  /* 0x00008f002e9a7a23 */ /* 0x000fe40000010877 */
[----:B------:R-:W5:Y:S01]  /*7330*/  MUFU.EX2 R129, R129 ;  /* 0x0000008100817308 */ /* 0x000f620000000800 */
[----:B------:R-:W-:Y:S02]  /*7340*/  FFMA.FTZ R46, R52, c[0x0][0x23c], -R140 ;  /* 0x00008f00342e7a23 */ /* 0x000fe4000001088c */
[----:B------:R-:W-:Y:S03]  /*7350*/  FFMA.FTZ R143, R3, R196, R143 ;  /* 0x000000c4038f7223 */ /* 0x000fe6000001008f */
[----:B---3--:R-:W-:Y:S01]  /*7360*/  F2FP.PACK_AB R105, R131, R128 ;  /* 0x000000808369723e */ /* 0x008fe200000000ff */
[----:B------:R-:W-:Y:S02]  /*7370*/  FFMA.FTZ R146, R116, R195, R146 ;  /* 0x000000c374927223 */ /* 0x000fe40000010092 */
[--C-:B------:R-:W-:Y:S01]  /*7380*/  FFMA.FTZ R116, R45, c[0x0][0x23c], -R140.reuse ;  /* 0x00008f002d747a23 */ /* 0x100fe2000001088c */
[----:B------:R-:W-:Y:S01]  /*7390*/  MUFU.EX2 R3, R46 ;  /* 0x0000002e00037308 */ /* 0x000fe20000000800 */
[--C-:B------:R-:W-:Y:S01]  /*73a0*/  FFMA.FTZ R45, R56, c[0x0][0x23c], -R140.reuse ;  /* 0x00008f00382d7a23 */ /* 0x100fe2000001088c */
[C---:B--2---:R-:W-:Y:S03]  /*73b0*/  HMMA.16816.F32 R16, R112.reuse, R108, R16 ;  /* 0x0000006c7010723c */ /* 0x044fe60000001810 */
[--C-:B------:R-:W-:Y:S02]  /*73c0*/  FFMA.FTZ R48, R48, c[0x0][0x23c], -R140.reuse ;  /* 0x00008f0030307a23 */ /* 0x100fe4000001088c */
[--C-:B------:R-:W-:Y:S03]  /*73d0*/  FFMA.FTZ R49, R49, c[0x0][0x23c], -R140.reuse ;  /* 0x00008f0031317a23 */ /* 0x100fe6000001088c */
[----:B------:R-:W-:Y:S01]  /*73e0*/  MUFU.EX2 R142, R142 ;  /* 0x0000008e008e7308 */ /* 0x000fe20000000800 */
[----:B------:R-:W-:Y:S01]  /*73f0*/  HMMA.16816.F32 R100, R112, R110, R100 ;  /* 0x0000006e7064723c */ /* 0x000fe20000001864 */
[----:B------:R-:W2:Y:S02]  /*7400*/  LDSM.16.MT88.4 R108, [R173+0xb400] ;  /* 0x00b40000ad6c783b */ /* 0x000ea40000004200 */
[----:B-----5:R-:W-:Y:S01]  /*7410*/  F2FP.PACK_AB R106, R129, R130 ;  /* 0x00000082816a723e */ /* 0x020fe200000000ff */
[--C-:B------:R-:W-:Y:S02]  /*7420*/  FFMA.FTZ R50, R50, c[0x0][0x23c], -R119.reuse ;  /* 0x00008f0032327a23 */ /* 0x100fe40000010877 */
[--C-:B------:R-:W-:Y:S03]  /*7430*/  FFMA.FTZ R51, R51, c[0x0][0x23c], -R119.reuse ;  /* 0x00008f0033337a23 */ /* 0x100fe60000010877 */
[----:B------:R-:W3:Y:S01]  /*7440*/  LDSM.16.MT88.4 R112, [R172+0xb400] ;  /* 0x00b40000ac70783b */ /* 0x000ee20000004200 */
[----:B------:R-:W-:Y:S01]  /*7450*/  MUFU.EX2 R144, R144 ;  /* 0x0000009000907308 */ /* 0x000fe20000000800 */
[C---:B----4-:R-:W-:Y:S05]  /*7460*/  HMMA.16816.F32 R8, R104.reuse, R120, R8 ;  /* 0x000000786808723c */ /* 0x050fea0000001808 */
[--C-:B------:R-:W-:Y:S02]  /*7470*/  FFMA.FTZ R52, R53, c[0x0][0x23c], -R140.reuse ;  /* 0x00008f0035347a23 */ /* 0x100fe4000001088c */
[--C-:B------:R-:W-:Y:S01]  /*7480*/  FFMA.FTZ R53, R54, c[0x0][0x23c], -R119.reuse ;  /* 0x00008f0036357a23 */ /* 0x100fe20000010877 */
[C---:B------:R-:W-:Y:S01]  /*7490*/  HMMA.16816.F32 R68, R104.reuse, R122, R68 ;  /* 0x0000007a6844723c */ /* 0x040fe20000001844 */
[----:B------:R-:W4:Y:S01]  /*74a0*/  LDSM.16.MT88.4 R120, [R173+0xd400] ;  /* 0x00d40000ad78783b */ /* 0x000f220000004200 */
[----:B------:R-:W-:Y:S02]  /*74b0*/  MUFU.EX2 R145, R145 ;  /* 0x0000009100917308 */ /* 0x000fe40000000800 */
[--C-:B------:R-:W-:Y:S02]  /*74c0*/  FFMA.FTZ R54, R55, c[0x0][0x23c], -R119.reuse ;  /* 0x00008f0037367a23 */ /* 0x100fe40000010877 */
[--C-:B------:R-:W-:Y:S02]  /*74d0*/  FFMA.FTZ R56, R57, c[0x0][0x23c], -R140.reuse ;  /* 0x00008f0039387a23 */ /* 0x100fe4000001088c */
[C---:B-1----:R-:W-:Y:S04]  /*74e0*/  HMMA.16816.F32 R72, R104.reuse, R124, R72 ;  /* 0x0000007c6848723c */ /* 0x042fe80000001848 */
[----:B------:R-:W-:Y:S01]  /*74f0*/  MUFU.EX2 R55, R45 ;  /* 0x0000002d00377308 */ /* 0x000fe20000000800 */
[--C-:B------:R-:W-:Y:S02]  /*7500*/  FFMA.FTZ R57, R58, c[0x0][0x23c], -R119.reuse ;  /* 0x00008f003a397a23 */ /* 0x100fe40000010877 */
[--C-:B------:R-:W-:Y:S01]  /*7510*/  FFMA.FTZ R124, R23, c[0x0][0x23c], -R119.reuse ;  /* 0x00008f00177c7a23 */ /* 0x100fe20000010877 */
[C---:B------:R-:W-:Y:S01]  /*7520*/  HMMA.16816.F32 R76, R104.reuse, R126, R76 ;  /* 0x0000007e684c723c */ /* 0x040fe2000000184c */
[----:B------:R-:W1:Y:S03]  /*7530*/  LDSM.16.MT88.4 R20, [R172+0xd400] ;  /* 0x00d40000ac14783b */ /* 0x000e660000004200 */
[--C-:B------:R-:W-:Y:S02]  /*7540*/  FFMA.FTZ R125, R24, c[0x0][0x23c], -R140.reuse ;  /* 0x00008f00187d7a23 */ /* 0x100fe4000001088c */
[--C-:B------:R-:W-:Y:S01]  /*7550*/  FFMA.FTZ R58, R59, c[0x0][0x23c], -R119.reuse ;  /* 0x00008f003b3a7a23 */ /* 0x100fe20000010877 */
[----:B------:R-:W5:Y:S01]  /*7560*/  MUFU.EX2 R124, R124 ;  /* 0x0000007c007c7308 */ /* 0x000f620000000800 */
[C---:B--2---:R-:W-:Y:S04]  /*7570*/  HMMA.16816.F32 R80, R104.reuse, R108, R80 ;  /* 0x0000006c6850723c */ /* 0x044fe80000001850 */
[--C-:B------:R-:W-:Y:S02]  /*7580*/  FFMA.FTZ R126, R25, c[0x0][0x23c], -R140.reuse ;  /* 0x00008f00197e7a23 */ /* 0x100fe4000001088c */
[--C-:B------:R-:W-:Y:S02]  /*7590*/  FFMA.FTZ R127, R26, c[0x0][0x23c], -R119.reuse ;  /* 0x00008f001a7f7a23 */ /* 0x100fe40000010877 */
[C---:B------:R-:W-:Y:S01]  /*75a0*/  HMMA.16816.F32 R84, R104.reuse, R110, R84 ;  /* 0x0000006e6854723c */ /* 0x040fe20000001854 */
[----:B------:R-:W2:Y:S01]  /*75b0*/  LDSM.16.MT88.4 R108, [R173+0x9800] ;  /* 0x00980000ad6c783b */ /* 0x000ea20000004200 */
[----:B------:R-:W-:Y:S02]  /*75c0*/  MUFU.EX2 R125, R125 ;  /* 0x0000007d007d7308 */ /* 0x000fe40000000800 */
[----:B------:R-:W-:Y:S02]  /*75d0*/  FFMA.FTZ R64, R64, c[0x0][0x23c], -R140 ;  /* 0x00008f0040407a23 */ /* 0x000fe4000001088c */
[----:B------:R-:W-:Y:S02]  /*75e0*/  FFMA.FTZ R66, R66, c[0x0][0x23c], -R119 ;  /* 0x00008f0042427a23 */ /* 0x000fe40000010877 */
[C---:B---3--:R-:W-:Y:S01]  /*75f0*/  HMMA.16816.F32 R88, R104.reuse, R112, R88 ;  /* 0x000000706858723c */ /* 0x048fe20000001858 */
[----:B------:R-:W3:Y:S03]  /*7600*/  LDSM.16.MT88.4 R24, [R172+0x9800] ;  /* 0x00980000ac18783b */ /* 0x000ee60000004200 */
[----:B------:R-:W1:Y:S01]  /*7610*/  MUFU.EX2 R126, R126 ;  /* 0x0000007e007e7308 */ /* 0x000e620000000800 */
[----:B------:R-:W-:Y:S02]  /*7620*/  FADD.FTZ R146, R141, R146 ;  /* 0x000000928d927221 */ /* 0x000fe40000010000 */
[----:B------:R-:W-:Y:S01]  /*7630*/  FADD.FTZ R143, R132, R143 ;  /* 0x0000008f848f7221 */ /* 0x000fe20000010000 */
[C---:B------:R-:W-:Y:S01]  /*7640*/  HMMA.16816.F32 R12, R104.reuse, R114, R12 ;  /* 0x00000072680c723c */ /* 0x040fe2000000180c */
[----:B------:R-:W-:Y:S03]  /*7650*/  LDSM.16.MT88.4 R112, [R172+0xb800] ;  /* 0x00b80000ac70783b */ /* 0x000fe60000004200 */
[----:B------:R-:W-:Y:S02]  /*7660*/  FADD.FTZ R133, R133, R146 ;  /* 0x0000009285857221 */ /* 0x000fe40000010000 */
[----:B------:R-:W2:Y:S01]  /*7670*/  MUFU.EX2 R127, R127 ;  /* 0x0000007f007f7308 */ /* 0x000ea20000000800 */
[----:B------:R-:W-:Y:S01]  /*7680*/  FADD.FTZ R134, R134, R143 ;  /* 0x0000008f86867221 */ /* 0x000fe20000010000 */
[C---:B----4-:R-:W-:Y:S04]  /*7690*/  HMMA.16816.F32 R92, R104.reuse, R120, R92 ;  /* 0x00000078685c723c */ /* 0x050fe8000000185c */
[----:B------:R-:W-:Y:S02]  /*76a0*/  FADD.FTZ R6, R6, R133 ;  /* 0x0000008506067221 */ /* 0x000fe40000010000 */
[----:B------:R-:W-:Y:S02]  /*76b0*/  FADD.FTZ R5, R5, R134 ;  /* 0x0000008605057221 */ /* 0x000fe40000010000 */
[C---:B------:R-:W-:Y:S01]  /*76c0*/  HMMA.16816.F32 R96, R104.reuse, R122, R96 ;  /* 0x0000007a6860723c */ /* 0x040fe20000001860 */
[----:B------:R-:W-:Y:S03]  /*76d0*/  MUFU.EX2 R147, R147 ;  /* 0x0000009300937308 */ /* 0x000fe60000000800 */
[--C-:B------:R-:W-:Y:S02]  /*76e0*/  FFMA.FTZ R121, R28, c[0x0][0x23c], -R140.reuse ;  /* 0x00008f001c797a23 */ /* 0x100fe4000001088c */
[----:B------:R-:W-:Y:S02]  /*76f0*/  FFMA.FTZ R120, R29, c[0x0][0x23c], -R140 ;  /* 0x00008f001d787a23 */ /* 0x000fe4000001088c */
[C---:B-1----:R-:W-:Y:S03]  /*7700*/  HMMA.16816.F32 R16, R104.reuse, R20, R16 ;  /* 0x000000146810723c */ /* 0x042fe60000001810 */
[----:B------:R-:W-:Y:S01]  /*7710*/  MUFU.EX2 R121, R121 ;  /* 0x0000007900797308 */ /* 0x000fe20000000800 */
[--C-:B------:R-:W-:Y:S02]  /*7720*/  FFMA.FTZ R122, R30, c[0x0][0x23c], -R119.reuse ;  /* 0x00008f001e7a7a23 */ /* 0x100fe40000010877 */
[----:B------:R-:W-:Y:S01]  /*7730*/  FFMA.FTZ R123, R31, c[0x0][0x23c], -R119 ;  /* 0x00008f001f7b7a23 */ /* 0x000fe20000010877 */
[----:B------:R-:W-:Y:S01]  /*7740*/  F2FP.PACK_AB R20, R137, R138 ;  /* 0x0000008a8914723e */ /* 0x000fe200000000ff */
[----:B------:R-:W-:Y:S01]  /*7750*/  HMMA.16816.F32 R100, R104, R22, R100 ;  /* 0x000000166864723c */ /* 0x000fe20000001864 */
[----:B------:R-:W1:Y:S03]  /*7760*/  LDSM.16.MT88.4 R104, [R173+0xb800] ;  /* 0x00b80000ad68783b */ /* 0x000e660000004200 */
[----:B-----5:R-:W-:Y:S01]  /*7770*/  F2FP.PACK_AB R21, R124, R139 ;  /* 0x0000008b7c15723e */ /* 0x020fe200000000ff */
[----:B------:R-:W-:Y:S01]  /*7780*/  MUFU.EX2 R120, R120 ;  /* 0x0000007800787308 */ /* 0x000fe20000000800 */
[----:B------:R-:W-:Y:S01]  /*7790*/  FADD.FTZ R7, R7, R6 ;  /* 0x0000000607077221 */ /* 0x000fe20000010000 */
[----:B------:R-:W-:Y:S01]  /*77a0*/  F2FP.PACK_AB R22, R126, R125 ;  /* 0x0000007d7e16723e */ /* 0x000fe200000000ff */
[----:B------:R-:W-:Y:S01]  /*77b0*/  FADD.FTZ R128, R128, R5 ;  /* 0x0000000580807221 */ /* 0x000fe20000010000 */
[----:B--2---:R-:W-:Y:S01]  /*77c0*/  F2FP.PACK_AB R23, R142, R127 ;  /* 0x0000007f8e17723e */ /* 0x004fe200000000ff */
[----:B------:R-:W-:Y:S02]  /*77d0*/  LDSM.16.MT88.4 R28, [R173+0x9c00] ;  /* 0x009c0000ad1c783b */ /* 0x000fe40000004200 */
[----:B------:R-:W-:Y:S02]  /*77e0*/  FADD.FTZ R7, R118, R7 ;  /* 0x0000000776077221 */ /* 0x000fe40000010000 */
[----:B------:R-:W-:Y:S01]  /*77f0*/  FADD.FTZ R131, R131, R128 ;  /* 0x0000008083837221 */ /* 0x000fe20000010000 */
[----:B------:R-:W2:Y:S01]  /*7800*/  MUFU.EX2 R122, R122 ;  /* 0x0000007a007a7308 */ /* 0x000ea20000000800 */
[C---:B------:R-:W-:Y:S05]  /*7810*/  HMMA.16816.F32 R8, R20.reuse, R108, R8 ;  /* 0x0000006c1408723c */ /* 0x040fea0000001808 */
[----:B------:R-:W-:Y:S02]  /*7820*/  FADD.FTZ R130, R130, R7 ;  /* 0x0000000782827221 */ /* 0x000fe40000010000 */
[----:B------:R-:W-:Y:S01]  /*7830*/  FADD.FTZ R136, R136, R131 ;  /* 0x0000008388887221 */ /* 0x000fe20000010000 */
[C---:B------:R-:W-:Y:S01]  /*7840*/  HMMA.16816.F32 R68, R20.reuse, R110, R68 ;  /* 0x0000006e1444723c */ /* 0x040fe20000001844 */
[----:B------:R-:W4:Y:S01]  /*7850*/  LDSM.16.MT88.4 R108, [R173+0xd800] ;  /* 0x00d80000ad6c783b */ /* 0x000f220000004200 */
[----:B------:R-:W5:Y:S02]  /*7860*/  MUFU.EX2 R123, R123 ;  /* 0x0000007b007b7308 */ /* 0x000f640000000800 */
[----:B------:R-:W-:Y:S02]  /*7870*/  FADD.FTZ R129, R129, R130 ;  /* 0x0000008281817221 */ /* 0x000fe40000010000 */
[----:B------:R-:W-:Y:S02]  /*7880*/  FADD.FTZ R136, R135, R136 ;  /* 0x0000008887887221 */ /* 0x000fe40000010000 */
[C---:B---3--:R-:W-:Y:S04]  /*7890*/  HMMA.16816.F32 R72, R20.reuse, R24, R72 ;  /* 0x000000181448723c */ /* 0x048fe80000001848 */
[----:B------:R-:W3:Y:S01]  /*78a0*/  MUFU.EX2 R148, R148 ;  /* 0x0000009400947308 */ /* 0x000ee20000000800 */
[----:B------:R-:W-:Y:S02]  /*78b0*/  FADD.FTZ R138, R138, R129 ;  /* 0x000000818a8a7221 */ /* 0x000fe40000010000 */
[----:B------:R-:W-:Y:S01]  /*78c0*/  FADD.FTZ R139, R139, R136 ;  /* 0x000000888b8b7221 */ /* 0x000fe20000010000 */
[C---:B------:R-:W-:Y:S01]  /*78d0*/  HMMA.16816.F32 R76, R20.reuse, R26, R76 ;  /* 0x0000001a144c723c */ /* 0x040fe2000000184c */
[----:B------:R-:W3:Y:S03]  /*78e0*/  LDSM.16.MT88.4 R24, [R172+0xd800] ;  /* 0x00d80000ac18783b */ /* 0x000ee60000004200 */
[----:B------:R-:W-:Y:S02]  /*78f0*/  FADD.FTZ R138, R137, R138 ;  /* 0x0000008a898a7221 */ /* 0x000fe40000010000 */
[----:B------:R-:W-:Y:S01]  /*7900*/  MUFU.EX2 R152, R152 ;  /* 0x0000009800987308 */ /* 0x000fe20000000800 */
[----:B------:R-:W-:Y:S01]  /*7910*/  FADD.FTZ R124, R124, R139 ;  /* 0x0000008b7c7c7221 */ /* 0x000fe20000010000 */
[C---:B-1----:R-:W-:Y:S04]  /*7920*/  HMMA.16816.F32 R80, R20.reuse, R104, R80 ;  /* 0x000000681450723c */ /* 0x042fe80000001850 */
[----:B------:R-:W-:Y:S02]  /*7930*/  FADD.FTZ R125, R125, R138 ;  /* 0x0000008a7d7d7221 */ /* 0x000fe40000010000 */
[----:B------:R-:W-:Y:S02]  /*7940*/  FADD.FTZ R5, R127, R124 ;  /* 0x0000007c7f057221 */ /* 0x000fe40000010000 */
[C---:B------:R-:W-:Y:S01]  /*7950*/  HMMA.16816.F32 R84, R20.reuse, R106, R84 ;  /* 0x0000006a1454723c */ /* 0x040fe20000001854 */
[----:B------:R-:W-:Y:S01]  /*7960*/  LDSM.16.MT88.4 R104, [R172+0xbc00] ;  /* 0x00bc0000ac68783b */ /* 0x000fe20000004200 */
[----:B------:R-:W-:Y:S02]  /*7970*/  MUFU.EX2 R149, R149 ;  /* 0x0000009500957308 */ /* 0x000fe40000000800 */
[----:B------:R-:W-:Y:S02]  /*7980*/  FADD.FTZ R126, R126, R125 ;  /* 0x0000007d7e7e7221 */ /* 0x000fe40000010000 */
[----:B------:R-:W-:Y:S02]  /*7990*/  FADD.FTZ R5, R142, R5 ;  /* 0x000000058e057221 */ /* 0x000fe40000010000 */
[C---:B------:R-:W-:Y:S04]  /*79a0*/  HMMA.16816.F32 R88, R20.reuse, R112, R88 ;  /* 0x000000701458723c */ /* 0x040fe80000001858 */
[----:B------:R-:W1:Y:S01]  /*79b0*/  MUFU.EX2 R150, R150 ;  /* 0x0000009600967308 */ /* 0x000e620000000800 */
[----:B--2---:R-:W-:Y:S03]  /*79c0*/  FADD.FTZ R6, R122, R5 ;  /* 0x000000057a067221 */ /* 0x004fe60000010000 */
[C---:B------:R-:W-:Y:S04]  /*79d0*/  HMMA.16816.F32 R12, R20.reuse, R114, R12 ;  /* 0x00000072140c723c */ /* 0x040fe8000000180c */
[----:B-----5:R-:W-:Y:S02]  /*79e0*/  FADD.FTZ R6, R123, R6 ;  /* 0x000000067b067221 */ /* 0x020fe40000010000 */
[----:B------:R-:W2:Y:S02]  /*79f0*/  MUFU.EX2 R151, R151 ;  /* 0x0000009700977308 */ /* 0x000ea40000000800 */
[C---:B----4-:R-:W-:Y:S04]  /*7a00*/  HMMA.16816.F32 R92, R20.reuse, R108, R92 ;  /* 0x0000006c145c723c */ /* 0x050fe8000000185c */
[----:B------:R-:W-:Y:S04]  /*7a10*/  FADD.FTZ R5, R147, R6 ;  /* 0x0000000693057221 */ /* 0x000fe80000010000 */
[C---:B------:R-:W-:Y:S01]  /*7a20*/  HMMA.16816.F32 R96, R20.reuse, R110, R96 ;  /* 0x0000006e1460723c */ /* 0x040fe20000001860 */
[----:B------:R-:W-:Y:S01]  /*7a30*/  LDSM.16.MT88.4 R108, [R172+0xcc00] ;  /* 0x00cc0000ac6c783b */ /* 0x000fe20000004200 */
[----:B------:R-:W-:Y:S02]  /*7a40*/  MUFU.EX2 R153, R153 ;  /* 0x0000009900997308 */ /* 0x000fe40000000800 */
[----:B---3--:R-:W-:Y:S04]  /*7a50*/  FADD.FTZ R5, R148, R5 ;  /* 0x0000000594057221 */ /* 0x008fe80000010000 */
[C---:B------:R-:W-:Y:S04]  /*7a60*/  HMMA.16816.F32 R16, R20.reuse, R24, R16 ;  /* 0x000000181410723c */ /* 0x040fe80000001810 */
[----:B------:R-:W-:Y:S01]  /*7a70*/  MUFU.EX2 R116, R116 ;  /* 0x0000007400747308 */ /* 0x000fe20000000800 */
[----:B-1----:R-:W-:Y:S03]  /*7a80*/  FADD.FTZ R6, R150, R5 ;  /* 0x0000000596067221 */ /* 0x002fe60000010000 */
[----:B------:R-:W-:Y:S01]  /*7a90*/  HMMA.16816.F32 R100, R20, R26, R100 ;  /* 0x0000001a1464723c */ /* 0x000fe20000001864 */
[----:B------:R-:W1:Y:S03]  /*7aa0*/  LDSM.16.MT88.4 R24, [R173+0xbc00] ;  /* 0x00bc0000ad18783b */ /* 0x000e660000004200 */
[----:B--2---:R-:W-:Y:S02]  /*7ab0*/  FADD.FTZ R6, R151, R6 ;  /* 0x0000000697067221 */ /* 0x004fe40000010000 */
[----:B------:R-:W-:Y:S01]  /*7ac0*/  MUFU.EX2 R154, R154 ;  /* 0x0000009a009a7308 */ /* 0x000fe20000000800 */
[C---:B------:R-:W-:Y:S01]  /*7ad0*/  F2FP.PACK_AB R20, R120.reuse, R121 ;  /* 0x000000797814723e */ /* 0x040fe200000000ff */
[----:B------:R-:W-:Y:S01]  /*7ae0*/  FADD.FTZ R121, R121, R126 ;  /* 0x0000007e79797221 */ /* 0x000fe20000010000 */
[----:B------:R-:W-:Y:S03]  /*7af0*/  F2FP.PACK_AB R21, R123, R122 ;  /* 0x0000007a7b15723e */ /* 0x000fe600000000ff */
[C---:B------:R-:W-:Y:S01]  /*7b00*/  F2FP.PACK_AB R22, R145.reuse, R144 ;  /* 0x000000909116723e */ /* 0x040fe200000000ff */
[----:B------:R-:W-:Y:S01]  /*7b10*/  FADD.FTZ R121, R120, R121 ;  /* 0x0000007978797221 */ /* 0x000fe20000010000 */
[----:B------:R-:W-:Y:S02]  /*7b20*/  F2FP.PACK_AB R23, R148, R147 ;  /* 0x000000939417723e */ /* 0x000fe400000000ff */
[----:B------:R-:W-:Y:S01]  /*7b30*/  MUFU.EX2 R155, R155 ;  /* 0x0000009b009b7308 */ /* 0x000fe20000000800 */
[----:B------:R-:W-:Y:S04]  /*7b40*/  FADD.FTZ R144, R144, R121 ;  /* 0x0000007990907221 */ /* 0x000fe80000010000 */
[C---:B------:R-:W-:Y:S03]  /*7b50*/  HMMA.16816.F32 R8, R20.reuse, R28, R8 ;  /* 0x0000001c1408723c */ /* 0x040fe60000001808 */
[----:B------:R-:W-:Y:S02]  /*7b60*/  FADD.FTZ R145, R145, R144 ;  /* 0x0000009091917221 */ /* 0x000fe40000010000 */
[----:B------:R-:W-:Y:S03]  /*7b70*/  MUFU.EX2 R48, R48 ;  /* 0x0000003000307308 */ /* 0x000fe60000000800 */
[C---:B------:R-:W-:Y:S01]  /*7b80*/  HMMA.16816.F32 R68, R20.reuse, R30, R68 ;  /* 0x0000001e1444723c */ /* 0x040fe20000001844 */
[----:B------:R-:W2:Y:S06]  /*7b90*/  LDSM.16.MT88.4 R28, [R173+0xdc00] ;  /* 0x00dc0000ad1c783b */ /* 0x000eac0000004200 */
[----:B------:R-:W-:Y:S01]  /*7ba0*/  MUFU.EX2 R49, R49 ;  /* 0x0000003100317308 */ /* 0x000fe20000000800 */
[C---:B------:R-:W-:Y:S08]  /*7bb0*/  HMMA.16816.F32 R72, R20.reuse, R32, R72 ;  /* 0x000000201448723c */ /* 0x040ff00000001848 */
[C---:B------:R-:W-:Y:S01]  /*7bc0*/  HMMA.16816.F32 R76, R20.reuse, R34, R76 ;  /* 0x00000022144c723c */ /* 0x040fe2000000184c */
[----:B------:R-:W3:Y:S01]  /*7bd0*/  LDSM.16.MT88.4 R32, [R172+0xdc00] ;  /* 0x00dc0000ac20783b */ /* 0x000ee20000004200 */
[----:B------:R-:W-:Y:S06]  /*7be0*/  MUFU.EX2 R50, R50 ;  /* 0x0000003200327308 */ /* 0x000fec0000000800 */
[C---:B-1----:R-:W-:Y:S04]  /*7bf0*/  HMMA.16816.F32 R80, R20.reuse, R24, R80 ;  /* 0x000000181450723c */ /* 0x042fe80000001850 */
[----:B------:R-:W-:Y:S04]  /*7c00*/  MUFU.EX2 R51, R51 ;  /* 0x0000003300337308 */ /* 0x000fe80000000800 */
[C---:B------:R-:W-:Y:S01]  /*7c10*/  HMMA.16816.F32 R84, R20.reuse, R26, R84 ;  /* 0x0000001a1454723c */ /* 0x040fe20000001854 */
[----:B------:R-:W1:Y:S05]  /*7c20*/  LDSM.16.MT88.4 R24, [R173+0xa000] ;  /* 0x00a00000ad18783b */ /* 0x000e6a0000004200 */
[----:B------:R-:W-:Y:S02]  /*7c30*/  MUFU.EX2 R52, R52 ;  /* 0x0000003400347308 */ /* 0x000fe40000000800 */
[C---:B------:R-:W-:Y:S07]  /*7c40*/  HMMA.16816.F32 R88, R20.reuse, R104, R88 ;  /* 0x000000681458723c */ /* 0x040fee0000001858 */
[--C-:B------:R-:W-:Y:S01]  /*7c50*/  FFMA.FTZ R104, R41, c[0x0][0x23c], -R140.reuse ;  /* 0x00008f0029687a23 */ /* 0x100fe2000001088c */
[C---:B------:R-:W-:Y:S01]  /*7c60*/  HMMA.16816.F32 R12, R20.reuse, R106, R12 ;  /* 0x0000006a140c723c */ /* 0x040fe2000000180c */
[----:B------:R-:W-:Y:S03]  /*7c70*/  MUFU.EX2 R53, R53 ;  /* 0x0000003500357308 */ /* 0x000fe60000000800 */
[--C-:B------:R-:W-:Y:S03]  /*7c80*/  FFMA.FTZ R105, R42, c[0x0][0x23c], -R119.reuse ;  /* 0x00008f002a697a23 */ /* 0x100fe60000010877 */
[--C-:B------:R-:W-:Y:S01]  /*7c90*/  FFMA.FTZ R106, R43, c[0x0][0x23c], -R119.reuse ;  /* 0x00008f002b6a7a23 */ /* 0x100fe20000010877 */
[C---:B--2---:R-:W-:Y:S01]  /*7ca0*/  HMMA.16816.F32 R92, R20.reuse, R28, R92 ;  /* 0x0000001c145c723c */ /* 0x044fe2000000185c */
[----:B------:R-:W-:Y:S02]  /*7cb0*/  LDSM.16.MT88.4 R40, [R173+0xe400] ;  /* 0x00e40000ad28783b */ /* 0x000fe40000004200 */
[----:B------:R-:W2:Y:S01]  /*7cc0*/  MUFU.EX2 R104, R104 ;  /* 0x0000006800687308 */ /* 0x000ea20000000800 */
[--C-:B------:R-:W-:Y:S02]  /*7cd0*/  FFMA.FTZ R107, R44, c[0x0][0x23c], -R140.reuse ;  /* 0x00008f002c6b7a23 */ /* 0x100fe4000001088c */
[--C-:B------:R-:W-:Y:S02]  /*7ce0*/  FFMA.FTZ R44, R60, c[0x0][0x23c], -R140.reuse ;  /* 0x00008f003c2c7a23 */ /* 0x100fe4000001088c */
[C---:B------:R-:W-:Y:S01]  /*7cf0*/  HMMA.16816.F32 R96, R20.reuse, R30, R96 ;  /* 0x0000001e1460723c */ /* 0x040fe20000001860 */
[----:B------:R-:W4:Y:S03]  /*7d00*/  LDSM.16.MT88.4 R28, [R173+0xc000] ;  /* 0x00c00000ad1c783b */ /* 0x000f260000004200 */
[--C-:B------:R-:W-:Y:S01]  /*7d10*/  FFMA.FTZ R60, R61, c[0x0][0x23c], -R140.reuse ;  /* 0x00008f003d3c7a23 */ /* 0x100fe2000001088c */
[----:B------:R-:W5:Y:S01]  /*7d20*/  MUFU.EX2 R105, R105 ;  /* 0x0000006900697308 */ /* 0x000f620000000800 */
[--C-:B------:R-:W-:Y:S02]  /*7d30*/  FFMA.FTZ R61, R62, c[0x0][0x23c], -R119.reuse ;  /* 0x00008f003e3d7a23 */ /* 0x100fe40000010877 */
[C---:B---3--:R-:W-:Y:S04]  /*7d40*/  HMMA.16816.F32 R16, R20.reuse, R32, R16 ;  /* 0x000000201410723c */ /* 0x048fe80000001810 */
[--C-:B------:R-:W-:Y:S02]  /*7d50*/  FFMA.FTZ R62, R63, c[0x0][0x23c], -R119.reuse ;  /* 0x00008f003f3e7a23 */ /* 0x100fe40000010877 */
[----:B------:R-:W-:Y:S01]  /*7d60*/  FFMA.FTZ R119, R67, c[0x0][0x23c], -R119 ;  /* 0x00008f0043777a23 */ /* 0x000fe20000010877 */
[----:B------:R-:W3:Y:S01]  /*7d70*/  MUFU.EX2 R106, R106 ;  /* 0x0000006a006a7308 */ /* 0x000ee20000000800 */
[----:B------:R-:W-:Y:S01]  /*7d80*/  HMMA.16816.F32 R100, R20, R34, R100 ;  /* 0x000000221464723c */ /* 0x000fe20000001864 */
[----:B------:R-:W4:Y:S03]  /*7d90*/  LDSM.16.MT88.4 R32, [R172+0xc000] ;  /* 0x00c00000ac20783b */ /* 0x000f260000004200 */
[----:B------:R-:W-:Y:S03]  /*7da0*/  FFMA.FTZ R140, R65, c[0x0][0x23c], -R140 ;  /* 0x00008f00418c7a23 */ /* 0x000fe6000001088c */
[----:B------:R-:W-:Y:S01]  /*7db0*/  F2FP.PACK_AB R20, R149, R152 ;  /* 0x000000989514723e */ /* 0x000fe200000000ff */
[----:B------:R-:W-:Y:S01]  /*7dc0*/  FADD.FTZ R152, R152, R145 ;  /* 0x0000009198987221 */ /* 0x000fe20000010000 */
[----:B------:R-:W-:Y:S01]  /*7dd0*/  F2FP.PACK_AB R21, R151, R150 ;  /* 0x000000969715723e */ /* 0x000fe200000000ff */
[----:B------:R1:W-:Y:S02]  /*7de0*/  MUFU.EX2 R59, R44 ;  /* 0x0000002c003b7308 */ /* 0x0003e40000000800 */
[C---:B--2---:R-:W-:Y:S01]  /*7df0*/  F2FP.PACK_AB R22, R104.reuse, R153 ;  /* 0x000000996816723e */ /* 0x044fe200000000ff */
[----:B------:R-:W-:Y:S02]  /*7e00*/  FADD.FTZ R152, R149, R152 ;  /* 0x0000009895987221 */ /* 0x000fe40000010000 */
[----:B-----5:R-:W-:Y:S02]  /*7e10*/  FADD.FTZ R5, R105, R6 ;  /* 0x0000000669057221 */ /* 0x020fe40000010000 */
[----:B------:R-:W-:Y:S03]  /*7e20*/  FADD.FTZ R153, R153, R152 ;  /* 0x0000009899997221 */ /* 0x000fe60000010000 */
[----:B------:R-:W2:Y:S01]  /*7e30*/  MUFU.EX2 R107, R107 ;  /* 0x0000006b006b7308 */ /* 0x000ea20000000800 */
[----:B------:R-:W-:Y:S01]  /*7e40*/  FADD.FTZ R104, R104, R153 ;  /* 0x0000009968687221 */ /* 0x000fe20000010000 */
[C---:B---3--:R-:W-:Y:S01]  /*7e50*/  F2FP.PACK_AB R23, R106.reuse, R105 ;  /* 0x000000696a17723e */ /* 0x048fe200000000ff */
[----:B------:R-:W-:Y:S06]  /*7e60*/  FADD.FTZ R5, R106, R5 ;  /* 0x000000056a057221 */ /* 0x000fec0000010000 */
[C---:B-1----:R-:W-:Y:S01]  /*7e70*/  HMMA.16816.F32 R8, R20.reuse, R24, R8 ;  /* 0x000000181408723c */ /* 0x042fe20000001808 */
[----:B------:R-:W1:Y:S01]  /*7e80*/  MUFU.EX2 R54, R54 ;  /* 0x0000003600367308 */ /* 0x000e620000000800 */
[----:B------:R-:W-:Y:S06]  /*7e90*/  LDSM.16.MT88.4 R44, [R172+0xe800] ;  /* 0x00e80000ac2c783b */ /* 0x000fec0000004200 */
[C---:B------:R-:W-:Y:S03]  /*7ea0*/  HMMA.16816.F32 R68, R20.reuse, R26, R68 ;  /* 0x0000001a1444723c */ /* 0x040fe60000001844 */
[----:B------:R-:W3:Y:S01]  /*7eb0*/  MUFU.EX2 R56, R56 ;  /* 0x0000003800387308 */ /* 0x000ee20000000800 */
[----:B------:R-:W5:Y:S04]  /*7ec0*/  LDSM.16.MT88.4 R24, [R173+0xe000] ;  /* 0x00e00000ad18783b */ /* 0x000f680000004200 */
[C---:B------:R-:W-:Y:S05]  /*7ed0*/  HMMA.16816.F32 R72, R20.reuse, R36, R72 ;  /* 0x000000241448723c */ /* 0x040fea0000001848 */
[----:B------:R-:W-:Y:S03]  /*7ee0*/  MUFU.EX2 R57, R57 ;  /* 0x0000003900397308 */ /* 0x000fe60000000800 */
[C---:B------:R-:W-:Y:S01]  /*7ef0*/  HMMA.16816.F32 R76, R20.reuse, R38, R76 ;  /* 0x00000026144c723c */ /* 0x040fe2000000184c */
[----:B------:R-:W1:Y:S06]  /*7f00*/  LDSM.16.MT88.4 R36, [R172+0xe000] ;  /* 0x00e00000ac24783b */ /* 0x000e6c0000004200 */
[----:B------:R-:W1:Y:S01]  /*7f10*/  MUFU.EX2 R58, R58 ;  /* 0x0000003a003a7308 */ /* 0x000e620000000800 */
[C---:B----4-:R-:W-:Y:S08]  /*7f20*/  HMMA.16816.F32 R80, R20.reuse, R28, R80 ;  /* 0x0000001c1450723c */ /* 0x050ff00000001850 */
[C---:B------:R-:W-:Y:S01]  /*7f30*/  HMMA.16816.F32 R84, R20.reuse, R30, R84 ;  /* 0x0000001e1454723c */ /* 0x040fe20000001854 */
[----:B------:R-:W-:Y:S01]  /*7f40*/  LDSM.16.MT88.4 R28, [R172+0xa400] ;  /* 0x00a40000ac1c783b */ /* 0x000fe20000004200 */
[----:B------:R-:W4:Y:S06]  /*7f50*/  MUFU.EX2 R60, R60 ;  /* 0x0000003c003c7308 */ /* 0x000f2c0000000800 */
[C---:B------:R-:W-:Y:S04]  /*7f60*/  HMMA.16816.F32 R88, R20.reuse, R32, R88 ;  /* 0x000000201458723c */ /* 0x040fe80000001858 */
[----:B------:R-:W-:Y:S04]  /*7f70*/  MUFU.EX2 R61, R61 ;  /* 0x0000003d003d7308 */ /* 0x000fe80000000800 */
[C---:B------:R-:W-:Y:S01]  /*7f80*/  HMMA.16816.F32 R12, R20.reuse, R34, R12 ;  /* 0x00000022140c723c */ /* 0x040fe2000000180c */
[----:B------:R-:W-:Y:S05]  /*7f90*/  LDSM.16.MT88.4 R32, [R173+0xc400] ;  /* 0x00c40000ad20783b */ /* 0x000fea0000004200 */
[----:B------:R-:W2:Y:S02]  /*7fa0*/  MUFU.EX2 R62, R62 ;  /* 0x0000003e003e7308 */ /* 0x000ea40000000800 */
[C---:B-----5:R-:W-:Y:S08]  /*7fb0*/  HMMA.16816.F32 R92, R20.reuse, R24, R92 ;  /* 0x00000018145c723c */ /* 0x060ff0000000185c */
[C---:B------:R-:W-:Y:S01]  /*7fc0*/  HMMA.16816.F32 R96, R20.reuse, R26, R96 ;  /* 0x0000001a1460723c */ /* 0x040fe20000001860 */
[----:B------:R-:W5:Y:S01]  /*7fd0*/  LDSM.16.MT88.4 R24, [R173+0xa400] ;  /* 0x00a40000ad18783b */ /* 0x000f620000004200 */
[----:B------:R-:W-:Y:S06]  /*7fe0*/  MUFU.EX2 R64, R64 ;  /* 0x0000004000407308 */ /* 0x000fec0000000800 */
[C---:B-1----:R-:W-:Y:S04]  /*7ff0*/  HMMA.16816.F32 R16, R20.reuse, R36, R16 ;  /* 0x000000241410723c */ /* 0x042fe80000001810 */
[----:B------:R-:W1:Y:S04]  /*8000*/  MUFU.EX2 R195, R140 ;  /* 0x0000008c00c37308 */ /* 0x000e680000000800 */
[----:B------:R-:W-:Y:S01]  /*8010*/  HMMA.16816.F32 R100, R20, R38, R100 ;  /* 0x000000261464723c */ /* 0x000fe20000001864 */
[----:B------:R-:W1:Y:S05]  /*8020*/  LDSM.16.MT88.4 R36, [R172+0xc400] ;  /* 0x00c40000ac24783b */ /* 0x000e6a0000004200 */
[----:B------:R-:W-:Y:S01]  /*8030*/  MUFU.EX2 R119, R119 ;  /* 0x0000007700777308 */ /* 0x000fe20000000800 */
[----:B--2---:R-:W-:Y:S01]  /*8040*/  F2FP.PACK_AB R20, R116, R107 ;  /* 0x0000006b7414723e */ /* 0x004fe200000000ff */
        /* <DEDUP_REMOVED lines=8> */
[----:B------:R-:W-:Y:S02]  /*80d0*/  FADD.FTZ R6, R50, R155 ;  /* 0x0000009b32067221 */ /* 0x000fe40000010000 */
[----:B------:R-:W-:Y:S01]  /*80e0*/  FADD.FTZ R48, R49, R48 ;  /* 0x0000003031307221 */ /* 0x000fe20000010000 */
[C---:B-----5:R-:W-:Y:S03]  /*80f0*/  HMMA.16816.F32 R8, R20.reuse, R24, R8 ;  /* 0x000000181408723c */ /* 0x060fe60000001808 */
[----:B------:R-:W-:Y:S05]  /*8100*/  FADD.FTZ R6, R51, R6 ;  /* 0x0000000633067221 */ /* 0x000fea0000010000 */
[C---:B------:R-:W-:Y:S01]  /*8110*/  HMMA.16816.F32 R68, R20.reuse, R26, R68 ;  /* 0x0000001a1444723c */ /* 0x040fe20000001844 */
[----:B------:R-:W2:Y:S07]  /*8120*/  LDSM.16.MT88.4 R24, [R172+0xe400] ;  /* 0x00e40000ac18783b */ /* 0x000eae0000004200 */
[C---:B------:R-:W-:Y:S08]  /*8130*/  HMMA.16816.F32 R72, R20.reuse, R28, R72 ;  /* 0x0000001c1448723c */ /* 0x040ff00000001848 */
[C---:B------:R-:W-:Y:S01]  /*8140*/  HMMA.16816.F32 R76, R20.reuse, R30, R76 ;  /* 0x0000001e144c723c */ /* 0x040fe2000000184c */
[----:B------:R-:W5:Y:S07]  /*8150*/  LDSM.16.MT88.4 R28, [R173+0xa800] ;  /* 0x00a80000ad1c783b */ /* 0x000f6e0000004200 */
[C---:B------:R-:W-:Y:S08]  /*8160*/  HMMA.16816.F32 R80, R20.reuse, R32, R80 ;  /* 0x000000201450723c */ /* 0x040ff00000001850 */
[C---:B------:R-:W-:Y:S01]  /*8170*/  HMMA.16816.F32 R84, R20.reuse, R34, R84 ;  /* 0x000000221454723c */ /* 0x040fe20000001854 */
[----:B------:R-:W3:Y:S07]  /*8180*/  LDSM.16.MT88.4 R32, [R172+0xa800] ;  /* 0x00a80000ac20783b */ /* 0x000eee0000004200 */
[C---:B-1----:R-:W-:Y:S08]  /*8190*/  HMMA.16816.F32 R88, R20.reuse, R36, R88 ;  /* 0x000000241458723c */ /* 0x042ff00000001858 */
[C---:B------:R-:W-:Y:S01]  /*81a0*/  HMMA.16816.F32 R12, R20.reuse, R38, R12 ;  /* 0x00000026140c723c */ /* 0x040fe2000000180c */
[----:B------:R-:W1:Y:S07]  /*81b0*/  LDSM.16.MT88.4 R36, [R173+0xc800] ;  /* 0x00c80000ad24783b */ /* 0x000e6e0000004200 */
[C---:B------:R-:W-:Y:S08]  /*81c0*/  HMMA.16816.F32 R92, R20.reuse, R40, R92 ;  /* 0x00000028145c723c */ /* 0x040ff0000000185c */
[C---:B------:R-:W-:Y:S01]  /*81d0*/  HMMA.16816.F32 R96, R20.reuse, R42, R96 ;  /* 0x0000002a1460723c */ /* 0x040fe20000001860 */
[----:B------:R-:W1:Y:S07]  /*81e0*/  LDSM.16.MT88.4 R40, [R172+0xc800] ;  /* 0x00c80000ac28783b */ /* 0x000e6e0000004200 */
[C---:B--2---:R-:W-:Y:S08]  /*81f0*/  HMMA.16816.F32 R16, R20.reuse, R24, R16 ;  /* 0x000000181410723c */ /* 0x044ff00000001810 */
[----:B------:R-:W-:Y:S01]  /*8200*/  HMMA.16816.F32 R100, R20, R26, R100 ;  /* 0x0000001a1464723c */ /* 0x000fe20000001864 */
[----:B------:R-:W2:Y:S06]  /*8210*/  LDSM.16.MT88.4 R24, [R173+0xe800] ;  /* 0x00e80000ad18783b */ /* 0x000eac0000004200 */
[----:B------:R-:W-:Y:S01]  /*8220*/  F2FP.PACK_AB R20, R52, R3 ;  /* 0x000000033414723e */ /* 0x000fe200000000ff */
[----:B------:R-:W-:Y:S01]  /*8230*/  FADD.FTZ R3, R3, R48 ;  /* 0x0000003003037221 */ /* 0x000fe20000010000 */
[----:B------:R-:W-:Y:S03]  /*8240*/  F2FP.PACK_AB R21, R54, R53 ;  /* 0x000000353615723e */ /* 0x000fe600000000ff */
[----:B---3--:R-:W-:Y:S01]  /*8250*/  F2FP.PACK_AB R22, R56, R55 ;  /* 0x000000373816723e */ /* 0x008fe200000000ff */
[----:B------:R-:W-:Y:S01]  /*8260*/  FADD.FTZ R53, R53, R6 ;  /* 0x0000000635357221 */ /* 0x000fe20000010000 */
[----:B------:R-:W-:Y:S01]  /*8270*/  F2FP.PACK_AB R23, R58, R57 ;  /* 0x000000393a17723e */ /* 0x000fe200000000ff */
[----:B------:R-:W-:Y:S01]  /*8280*/  FADD.FTZ R52, R52, R3 ;  /* 0x0000000334347221 */ /* 0x000fe20000010000 */
[----:B------:R-:W-:Y:S01]  /*8290*/  IADD3 R3, R194, -0x1, RZ ;  /* 0xffffffffc2037810 */ /* 0x000fe20007ffe0ff */
[----:B------:R-:W-:Y:S02]  /*82a0*/  FADD.FTZ R54, R54, R53 ;  /* 0x0000003536367221 */ /* 0x000fe40000010000 */
[----:B------:R-:W-:Y:S01]  /*82b0*/  FADD.FTZ R55, R55, R52 ;  /* 0x0000003437377221 */ /* 0x000fe20000010000 */
[----:B------:R-:W-:Y:S01]  /*82c0*/  MOV R194, R3 ;  /* 0x0000000300c27202 */ /* 0x000fe20000000f00 */
[C---:B-----5:R-:W-:Y:S03]  /*82d0*/  HMMA.16816.F32 R8, R20.reuse, R28, R8 ;  /* 0x0000001c1408723c */ /* 0x060fe60000001808 */
[----:B------:R-:W-:Y:S01]  /*82e0*/  FADD.FTZ R57, R57, R54 ;  /* 0x0000003639397221 */ /* 0x000fe20000010000 */
[----:B------:R-:W-:Y:S01]  /*82f0*/  MOV R3, R0 ;  /* 0x0000000000037202 */ /* 0x000fe20000000f00 */
[----:B------:R-:W-:Y:S02]  /*8300*/  FADD.FTZ R56, R56, R55 ;  /* 0x0000003738387221 */ /* 0x000fe40000010000 */
[----:B------:R-:W-:Y:S01]  /*8310*/  FADD.FTZ R58, R58, R57 ;  /* 0x000000393a3a7221 */ /* 0x000fe20000010000 */
[C---:B------:R-:W-:Y:S01]  /*8320*/  HMMA.16816.F32 R68, R20.reuse, R30, R68 ;  /* 0x0000001e1444723c */ /* 0x040fe20000001844 */
[----:B------:R-:W3:Y:S07]  /*8330*/  LDSM.16.MT88.4 R28, [R173+0xac00] ;  /* 0x00ac0000ad1c783b */ /* 0x000eee0000004200 */
[C---:B------:R-:W-:Y:S08]  /*8340*/  HMMA.16816.F32 R72, R20.reuse, R32, R72 ;  /* 0x000000201448723c */ /* 0x040ff00000001848 */
[C---:B------:R-:W-:Y:S01]  /*8350*/  HMMA.16816.F32 R76, R20.reuse, R34, R76 ;  /* 0x00000022144c723c */ /* 0x040fe2000000184c */
[----:B------:R-:W-:Y:S07]  /*8360*/  LDSM.16.MT88.4 R32, [R173+0xcc00] ;  /* 0x00cc0000ad20783b */ /* 0x000fee0000004200 */
[C---:B-1----:R-:W-:Y:S01]  /*8370*/  HMMA.16816.F32 R80, R20.reuse, R36, R80 ;  /* 0x000000241450723c */ /* 0x042fe20000001850 */
[----:B------:R-:W1:Y:S07]  /*8380*/  MUFU.EX2 R36, R66 ;  /* 0x0000004200247308 */ /* 0x000e6e0000000800 */
[C---:B------:R-:W-:Y:S08]  /*8390*/  HMMA.16816.F32 R84, R20.reuse, R38, R84 ;  /* 0x000000261454723c */ /* 0x040ff00000001854 */
[C---:B------:R-:W-:Y:S08]  /*83a0*/  HMMA.16816.F32 R88, R20.reuse, R40, R88 ;  /* 0x000000281458723c */ /* 0x040ff00000001858 */
[C---:B------:R-:W-:Y:S08]  /*83b0*/  HMMA.16816.F32 R12, R20.reuse, R42, R12 ;  /* 0x0000002a140c723c */ /* 0x040ff0000000180c */
[C---:B--2---:R-:W-:Y:S08]  /*83c0*/  HMMA.16816.F32 R92, R20.reuse, R24, R92 ;  /* 0x00000018145c723c */ /* 0x044ff0000000185c */
[C---:B------:R-:W-:Y:S01]  /*83d0*/  HMMA.16816.F32 R96, R20.reuse, R26, R96 ;  /* 0x0000001a1460723c */ /* 0x040fe20000001860 */
[----:B------:R-:W2:Y:S07]  /*83e0*/  LDSM.16.MT88.4 R24, [R172+0xac00] ;  /* 0x00ac0000ac18783b */ /* 0x000eae0000004200 */
[C---:B------:R-:W-:Y:S08]  /*83f0*/  HMMA.16816.F32 R16, R20.reuse, R44, R16 ;  /* 0x0000002c1410723c */ /* 0x040ff00000001810 */
[----:B------:R-:W-:Y:S07]  /*8400*/  HMMA.16816.F32 R100, R20, R46, R100 ;  /* 0x0000002e1464723c */ /* 0x000fee0000001864 */
[----:B----4-:R-:W-:Y:S01]  /*8410*/  F2FP.PACK_AB R20, R60, R59 ;  /* 0x0000003b3c14723e */ /* 0x010fe200000000ff */
[----:B------:R-:W-:Y:S01]  /*8420*/  FADD.FTZ R59, R59, R56 ;  /* 0x000000383b3b7221 */ /* 0x000fe20000010000 */
[----:B------:R-:W-:Y:S03]  /*8430*/  F2FP.PACK_AB R21, R62, R61 ;  /* 0x0000003d3e15723e */ /* 0x000fe600000000ff */
[----:B------:R-:W-:Y:S01]  /*8440*/  F2FP.PACK_AB R22, R195, R64 ;  /* 0x00000040c316723e */ /* 0x000fe200000000ff */
[----:B------:R-:W-:Y:S01]  /*8450*/  FADD.FTZ R61, R61, R58 ;  /* 0x0000003a3d3d7221 */ /* 0x000fe20000010000 */
[----:B-1----:R-:W-:Y:S01]  /*8460*/  F2FP.PACK_AB R23, R119, R36 ;  /* 0x000000247717723e */ /* 0x002fe200000000ff */
[----:B------:R-:W-:Y:S02]  /*8470*/  FADD.FTZ R59, R60, R59 ;  /* 0x0000003b3c3b7221 */ /* 0x000fe40000010000 */
[----:B------:R-:W-:Y:S02]  /*8480*/  FADD.FTZ R61, R62, R61 ;  /* 0x0000003d3e3d7221 */ /* 0x000fe40000010000 */
[----:B------:R-:W-:Y:S02]  /*8490*/  FADD.FTZ R64, R64, R59 ;  /* 0x0000003b40407221 */ /* 0x000fe40000010000 */
[C---:B---3--:R-:W-:Y:S01]  /*84a0*/  HMMA.16816.F32 R112, R20.reuse, R28, R8 ;  /* 0x0000001c1470723c */ /* 0x048fe20000001808 */
[----:B------:R-:W1:Y:S02]  /*84b0*/  LDSM.16.MT88.4 R8, [R173+0xec00] ;  /* 0x00ec0000ad08783b */ /* 0x000e640000004200 */
[----:B------:R-:W-:Y:S02]  /*84c0*/  FADD.FTZ R36, R36, R61 ;  /* 0x0000003d24247221 */ /* 0x000fe40000010000 */
[----:B------:R-:W-:Y:S02]  /*84d0*/  FADD.FTZ R195, R195, R64 ;  /* 0x00000040c3c37221 */ /* 0x000fe40000010000 */
[----:B------:R-:W-:Y:S01]  /*84e0*/  FADD.FTZ R196, R119, R36 ;  /* 0x0000002477c47221 */ /* 0x000fe20000010000 */
[C---:B------:R-:W-:Y:S08]  /*84f0*/  HMMA.16816.F32 R68, R20.reuse, R30, R68 ;  /* 0x0000001e1444723c */ /* 0x040ff00000001844 */
[C---:B--2---:R-:W-:Y:S08]  /*8500*/  HMMA.16816.F32 R72, R20.reuse, R24, R72 ;  /* 0x000000181448723c */ /* 0x044ff00000001848 */
        /* <DEDUP_REMOVED lines=10> */
[----:B------:R-:W-:-:S07]  /*85b0*/  @P0 BRA `(.L_x_1713) ;  /* 0xffffcba000000947 */ /* 0x000fce000383ffff */
.L_x_1709:
[----:B------:R-:W1:Y:S01]  /*85c0*/  SHFL.BFLY PT, R4, R195, 0x2, 0x1f ;  /* 0x0c401f00c3047f89 */ /* 0x000e6200000e0000 */
[----:B------:R-:W-:Y:S01]  /*85d0*/  MOV R8, 0x3f800000 ;  /* 0x3f80000000087802 */ /* 0x000fe20000000f00 */
[----:B------:R-:W-:Y:S01]  /*85e0*/  ULDC.U8 UR4, c[0x0][0x328] ;  /* 0x0000ca0000047ab9 */ /* 0x000fe20000000000 */
[----:B------:R-:W-:Y:S01]  /*85f0*/  SHF.R.S32.HI R11, RZ, 0x1f, R182 ;  /* 0x0000001fff0b7819 */ /* 0x000fe200000114b6 */
[----:B------:R-:W2:Y:S01]  /*8600*/  SHFL.BFLY PT, R3, R196, 0x2, 0x1f ;  /* 0x0c401f00c4037f89 */ /* 0x000ea200000e0000 */
[----:B------:R-:W-:Y:S01]  /*8610*/  BSSY B0, `(.L_x_1714) ;  /* 0x00000b3000007945 */ /* 0x000fe20003800000 */
[----:B------:R-:W-:-:S02]  /*8620*/  LEA R189, R189, R188, 0x4 ;  /* 0x000000bcbdbd7211 */ /* 0x000fc400078e20ff */
[----:B------:R-:W-:Y:S01]  /*8630*/  LEA.HI R11, R11, R182, RZ, 0x3 ;  /* 0x000000b60b0b7211 */ /* 0x000fe200078f18ff */
[----:B------:R-:W3:Y:S03]  /*8640*/  S2R R32, SR_CTAID.Z ;  /* 0x0000000000207919 */ /* 0x000ee60000002700 */
[----:B------:R-:W-:Y:S01]  /*8650*/  LOP3.LUT R11, R11, 0xfffffff8, RZ, 0xc0, !PT ;  /* 0xfffffff80b0b7812 */ /* 0x000fe200078ec0ff */
[----:B------:R-:W4:Y:S03]  /*8660*/  S2R R34, SR_CTAID.Y ;  /* 0x0000000000227919 */ /* 0x000f260000002600 */
[----:B------:R-:W-:Y:S01]  /*8670*/  IADD3 R11, R182, -R11, RZ ;  /* 0x8000000bb60b7210 */ /* 0x000fe20007ffe0ff */
[----:B-1----:R-:W-:Y:S02]  /*8680*/  FADD.FTZ R7, R4, R195 ;  /* 0x000000c304077221 */ /* 0x002fe40000010000 */
[----:B------:R-:W1:Y:S01]  /*8690*/  S2R R4, SR_TID.X ;  /* 0x0000000000047919 */ /* 0x000e620000002100 */
[----:B--2---:R-:W-:-:S03]  /*86a0*/  FADD.FTZ R10, R3, R196 ;  /* 0x000000c4030a7221 */ /* 0x004fc60000010000 */
[----:B------:R-:W2:Y:S04]  /*86b0*/  SHFL.BFLY PT, R6, R7, 0x1, 0x1f ;  /* 0x0c201f0007067f89 */ /* 0x000ea800000e0000 */
[----:B------:R-:W5:Y:S01]  /*86c0*/  SHFL.BFLY PT, R5, R10, 0x1, 0x1f ;  /* 0x0c201f000a057f89 */ /* 0x000f6200000e0000 */
[----:B-1----:R-:W-:Y:S01]  /*86d0*/  SHF.R.S32.HI R3, RZ, 0x1f, R4 ;  /* 0x0000001fff037819 */ /* 0x002fe20000011404 */
[----:B--2---:R-:W-:-:S03]  /*86e0*/  FADD.FTZ R6, R7, R6 ;  /* 0x0000000607067221 */ /* 0x004fc60000010000 */
[CC--:B------:R-:W-:Y:S02]  /*86f0*/  LEA.HI R9, R3.reuse, R4.reuse, RZ, 0x2 ;  /* 0x0000000403097211 */ /* 0x0c0fe400078f10ff */
[-C--:B------:R-:W-:Y:S01]  /*8700*/  LEA.HI R3, R3, R4.reuse, RZ, 0x5 ;  /* 0x0000000403037211 */ /* 0x080fe200078f28ff */
[----:B-----5:R-:W-:Y:S01]  /*8710*/  FADD.FTZ R5, R10, R5 ;  /* 0x000000050a057221 */ /* 0x020fe20000010000 */
[----:B------:R-:W-:Y:S02]  /*8720*/  FSETP.NE.FTZ.AND P3, PT, R6, RZ, PT ;  /* 0x000000ff0600720b */ /* 0x000fe40003f75000 */
[----:B------:R-:W-:Y:S02]  /*8730*/  LOP3.LUT R9, R9, 0xfffffffc, RZ, 0xc0, !PT ;  /* 0xfffffffc09097812 */ /* 0x000fe400078ec0ff */
[----:B------:R-:W-:Y:S02]  /*8740*/  FSETP.NE.FTZ.AND P2, PT, R5, RZ, PT ;  /* 0x000000ff0500720b */ /* 0x000fe40003f55000 */
[----:B------:R-:W-:-:S02]  /*8750*/  IADD3 R10, -R9, R4, RZ ;  /* 0x00000004090a7210 */ /* 0x000fc40007ffe1ff */
[----:B------:R-:W-:Y:S02]  /*8760*/  MOV R9, 0x3f800000 ;  /* 0x3f80000000097802 */ /* 0x000fe40000000f00 */
[----:B------:R-:W-:Y:S02]  /*8770*/  SHF.R.S32.HI R7, RZ, 0x5, R3 ;  /* 0x00000005ff077819 */ /* 0x000fe40000011403 */
[----:B------:R-:W-:Y:S01]  /*8780*/  LOP3.LUT R3, R3, 0xffffffe0, RZ, 0xc0, !PT ;  /* 0xffffffe003037812 */ /* 0x000fe200078ec0ff */
[----:B------:R-:W1:Y:S01]  /*8790*/  @P3 MUFU.RCP R8, R6 ;  /* 0x0000000600083308 */ /* 0x000e620000001000 */
[----:B------:R-:W-:Y:S02]  /*87a0*/  LEA R7, R7, R10, 0x8 ;  /* 0x0000000a07077211 */ /* 0x000fe400078e40ff */
[----:B------:R-:W-:-:S05]  /*87b0*/  IADD3 R4, -R3, R4, RZ ;  /* 0x0000000403047210 */ /* 0x000fca0007ffe1ff */
        /* <DEDUP_REMOVED lines=8> */
[----:B------:R-:W5:Y:S01]  /*8840*/  @P3 MUFU.LG2 R6, R6 ;  /* 0x0000000600063308 */ /* 0x000f620000000c00 */
        /* <DEDUP_REMOVED lines=28> */
[----:B------:R-:W-:Y:S01]  /*8a10*/  LEA.HI R8, R11, R11, RZ, 0x1 ;  /* 0x0000000b0b087211 */ /* 0x000fe200078f08ff */
[----:B--2---:R-:W-:Y:S01]  /*8a20*/  FMUL.FTZ R115, R9, R115 ;  /* 0x0000007309737220 */ /* 0x004fe20000410000 */
[----:B------:R-:W-:Y:S01]  /*8a30*/  F2FP.PACK_AB R104, R105, R104 ;  /* 0x000000686968723e */ /* 0x000fe200000000ff */
[C---:B------:R-:W-:Y:S01]  /*8a40*/  FMUL.FTZ R114, R9.reuse, R114 ;  /* 0x0000007209727220 */ /* 0x040fe20000410000 */
[----:B------:R-:W-:Y:S01]  /*8a50*/  LOP3.LUT R10, R8, 0x3fffffe, RZ, 0xc0, !PT ;  /* 0x03fffffe080a7812 */ /* 0x000fe200078ec0ff */
[C---:B------:R-:W-:Y:S01]  /*8a60*/  FMUL.FTZ R71, R9.reuse, R71 ;  /* 0x0000004709477220 */ /* 0x040fe20000410000 */
[----:B------:R-:W-:Y:S01]  /*8a70*/  SHF.R.S32.HI R8, RZ, 0x1, R8 ;  /* 0x00000001ff087819 */ /* 0x000fe20000011408 */
[----:B------:R-:W-:Y:S01]  /*8a80*/  FMUL.FTZ R70, R9, R70 ;  /* 0x0000004609467220 */ /* 0x000fe20000410000 */
[----:B------:R-:W-:Y:S01]  /*8a90*/  IADD3 R10, R11, -R10, RZ ;  /* 0x8000000a0b0a7210 */ /* 0x000fe20007ffe0ff */
[C---:B------:R-:W-:Y:S01]  /*8aa0*/  FMUL.FTZ R75, R9.reuse, R75 ;  /* 0x0000004b094b7220 */ /* 0x040fe20000410000 */
[----:B------:R-:W-:Y:S01]  /*8ab0*/  LOP3.LUT P0, RZ, R8, 0x2, RZ, 0xc0, !PT ;  /* 0x0000000208ff7812 */ /* 0x000fe2000780c0ff */
        /* <DEDUP_REMOVED lines=10> */
[----:B------:R-:W-:-:S02]  /*8b60*/  FMUL.FTZ R87, R9, R87 ;  /* 0x0000005709577220 */ /* 0x000fc40000410000 */
[----:B------:R-:W-:Y:S01]  /*8b70*/  FMUL.FTZ R86, R9, R86 ;  /* 0x0000005609567220 */ /* 0x000fe20000410000 */
[----:B------:R-:W-:Y:S01]  /*8b80*/  F2FP.PACK_AB R82, R83, R82 ;  /* 0x000000525352723e */ /* 0x000fe200000000ff */
[C---:B------:R-:W-:Y:S02]  /*8b90*/  FMUL.FTZ R91, R9.reuse, R91 ;  /* 0x0000005b095b7220 */ /* 0x040fe40000410000 */
[----:B------:R-:W-:Y:S01]  /*8ba0*/  FMUL.FTZ R90, R9, R90 ;  /* 0x0000005a095a7220 */ /* 0x000fe20000410000 */
[----:B------:R-:W-:Y:S01]  /*8bb0*/  F2FP.PACK_AB R86, R87, R86 ;  /* 0x000000565756723e */ /* 0x000fe200000000ff */
[C---:B------:R-:W-:Y:S02]  /*8bc0*/  FMUL.FTZ R111, R9.reuse, R111 ;  /* 0x0000006f096f7220 */ /* 0x040fe40000410000 */
        /* <DEDUP_REMOVED lines=13> */
[----:B------:R-:W-:Y:S01]  /*8ca0*/  SHF.L.U32 R9, R8, 0x6, RZ ;  /* 0x0000000608097819 */ /* 0x000fe200000006ff */
[----:B------:R-:W-:Y:S01]  /*8cb0*/  IMAD R7, R10, 0x10, R7 ;  /* 0x000000100a077824 */ /* 0x000fe200078e0207 */
[----:B------:R-:W-:Y:S01]  /*8cc0*/  LOP3.LUT R8, R8, 0x1, RZ, 0xc0, !PT ;  /* 0x0000000108087812 */ /* 0x000fe200078ec0ff */
[----:B-1----:R-:W-:Y:S01]  /*8cd0*/  @P2 FMUL.FTZ R35, R5, 0.69314718246459960938 ;  /* 0x3f31721805232820 */ /* 0x002fe20000410000 */
[----:B------:R-:W-:Y:S02]  /*8ce0*/  LOP3.LUT R9, R9, 0xc0, RZ, 0xc0, !PT ;  /* 0x000000c009097812 */ /* 0x000fe400078ec0ff */
[----:B------:R-:W-:Y:S02]  /*8cf0*/  ISETP.NE.U32.AND P1, PT, R8, 0x1, PT ;  /* 0x000000010800780c */ /* 0x000fe40003f25070 */
[----:B------:R-:W-:Y:S02]  /*8d00*/  LEA.HI R10, R9, R9, RZ, 0x1d ;  /* 0x00000009090a7211 */ /* 0x000fe400078fe8ff */
[----:B------:R-:W-:-:S02]  /*8d10*/  MOV R8, 0x20 ;  /* 0x0000002000087802 */ /* 0x000fc40000000f00 */
[----:B------:R-:W-:Y:S02]  /*8d20*/  LEA R7, R7, R10, 0x1 ;  /* 0x0000000a07077211 */ /* 0x000fe400078e08ff */
[----:B------:R-:W-:Y:S02]  /*8d30*/  SEL R8, R8, 0xffffffe0, !P0 ;  /* 0xffffffe008087807 */ /* 0x000fe40004000000 */
[----:B------:R-:W-:Y:S02]  /*8d40*/  SHF.L.U32 R7, R7, 0x1, RZ ;  /* 0x0000000107077819 */ /* 0x000fe400000006ff */
[----:B------:R-:W-:Y:S02]  /*8d50*/  F2FP.PACK_AB R106, R107, R106 ;  /* 0x0000006a6b6a723e */ /* 0x000fe400000000ff */
[C---:B------:R-:W-:Y:S01]  /*8d60*/  IADD3 R9, R7.reuse, -0x10, RZ ;  /* 0xfffffff007097810 */ /* 0x040fe20007ffe0ff */
[----:B------:R-:W-:Y:S01]  /*8d70*/  STS [R7], R112 ;  /* 0x0000007007007388 */ /* 0x000fe20000000800 */
[----:B------:R-:W-:-:S02]  /*8d80*/  @P1 IADD3 R9, R7, 0x10, RZ ;  /* 0x0000001007091810 */ /* 0x000fc40007ffe0ff */
[----:B------:R-:W-:Y:S01]  /*8d90*/  IADD3 R11, R7, R8, RZ ;  /* 0x00000008070b7210 */ /* 0x000fe20007ffe0ff */
[----:B------:R-:W-:Y:S01]  /*8da0*/  STS [R7+0x200], R114 ;  /* 0x0002007207007388 */ /* 0x000fe20000000800 */
[----:B------:R-:W-:Y:S01]  /*8db0*/  F2FP.PACK_AB R102, R103, R102 ;  /* 0x000000666766723e */ /* 0x000fe200000000ff */
[----:B------:R-:W-:Y:S01]  /*8dc0*/  IMAD.IADD R33, R8, 0x1, R9 ;  /* 0x0000000108217824 */ /* 0x000fe200078e0209 */
[----:B------:R-:W-:Y:S01]  /*8dd0*/  ISETP.NE.AND P0, PT, RZ, UR4, PT ;  /* 0x00000004ff007c0c */ /* 0x000fe2000bf05270 */
[----:B------:R-:W-:Y:S01]  /*8de0*/  STS [R9], R68 ;  /* 0x0000004409007388 */ /* 0x000fe20000000800 */
[----:B------:R-:W-:Y:S02]  /*8df0*/  LOP3.LUT P1, RZ, R4, 0x3, RZ, 0xc0, !PT ;  /* 0x0000000304ff7812 */ /* 0x000fe4000782c0ff */
[----:B------:R-:W-:Y:S01]  /*8e00*/  MOV R4, 0x7f800000 ;  /* 0x7f80000000047802 */ /* 0x000fe20000000f00 */
[----:B------:R-:W-:Y:S04]  /*8e10*/  STS [R9+0x200], R70 ;  /* 0x0002004609007388 */ /* 0x000fe80000000800 */
[----:B------:R-:W-:Y:S04]  /*8e20*/  STS [R11], R72 ;  /* 0x000000480b007388 */ /* 0x000fe80000000800 */
[----:B------:R-:W-:Y:S01]  /*8e30*/  STS [R11+0x200], R74 ;  /* 0x0002004a0b007388 */ /* 0x000fe20000000800 */
[----:B---3--:R-:W-:-:S02]  /*8e40*/  @P0 IMAD R3, R32, c[0x0][0x234], RZ ;  /* 0x00008d0020030a24 */ /* 0x008fc400078e02ff */
[C---:B----4-:R-:W-:Y:S01]  /*8e50*/  @!P0 IMAD R5, R34.reuse, c[0x0][0x1c0], R32 ;  /* 0x0000700022058a24 */ /* 0x050fe200078e0220 */
[----:B------:R-:W-:Y:S01]  /*8e60*/  STS [R33], R76 ;  /* 0x0000004c21007388 */ /* 0x000fe20000000800 */
[----:B------:R-:W-:Y:S02]  /*8e70*/  @P0 IMAD R3, R34, c[0x0][0x214], R3 ;  /* 0x0000850022030a24 */ /* 0x000fe400078e0203 */
[----:B------:R-:W-:Y:S01]  /*8e80*/  @!P0 IMAD R3, R5, c[0x0][0x214], RZ ;  /* 0x0000850005038a24 */ /* 0x000fe200078e02ff */
        /* <DEDUP_REMOVED lines=11> */
[----:B------:R-:W-:Y:S04]  /*8f40*/  STS [R9+0x2000], R96 ;  /* 0x0020006009007388 */ /* 0x000fe80000000800 */
[----:B------:R-:W-:Y:S04]  /*8f50*/  STS [R9+0x2200], R98 ;  /* 0x0022006209007388 */ /* 0x000fe80000000800 */
[----:B------:R-:W-:Y:S04]  /*8f60*/  STS [R11+0x2000], R104 ;  /* 0x002000680b007388 */ /* 0x000fe80000000800 */
[----:B------:R-:W-:Y:S04]  /*8f70*/  STS [R11+0x2200], R106 ;  /* 0x0022006a0b007388 */ /* 0x000fe80000000800 */
[----:B------:R-:W-:Y:S04]  /*8f80*/  STS [R33+0x2000], R100 ;  /* 0x0020006421007388 */ /* 0x000fe80000000800 */
[----:B------:R5:W-:Y:S01]  /*8f90*/  STS [R33+0x2200], R102 ;  /* 0x0022006621007388 */ /* 0x000be20000000800 */
[----:B-1----:R-:W-:Y:S01]  /*8fa0*/  MOV R7, 0x7f800000 ;  /* 0x7f80000000077802 */ /* 0x002fe20000000f00 */
[----:B------:R-:W-:-:S02]  /*8fb0*/  @P2 FFMA.FTZ R7, R0, c[0x0][0x238], R35 ;  /* 0x00008e0000072a23 */ /* 0x000fc40000010023 */
[----:B------:R-:W-:Y:S01]  /*8fc0*/  BAR.SYNC.DEFER_BLOCKING 0x0 ;  /* 0x0000000000007b1d */ /* 0x000fe20000010000 */
[----:B-----5:R-:W-:-:S05]  /*8fd0*/  @P3 FMUL.FTZ R33, R6, 0.69314718246459960938 ;  /* 0x3f31721806213820 */ /* 0x020fca0000410000 */
[----:B------:R1:W2:Y:S01]  /*8fe0*/  LDS.128 R24, [R178] ;  /* 0x00000000b2187984 */ /* 0x0002a20000000c00 */
[----:B------:R-:W-:-:S03]  /*8ff0*/  @P3 FFMA.FTZ R4, R2, c[0x0][0x238], R33 ;  /* 0x00008e0002043a23 */ /* 0x000fc60000010021 */
[----:B------:R1:W3:Y:S04]  /*9000*/  LDS.128 R20, [R178+0x800] ;  /* 0x00080000b2147984 */ /* 0x0002e80000000c00 */
[----:B------:R1:W4:Y:S04]  /*9010*/  LDS.128 R16, [R178+0x1000] ;  /* 0x00100000b2107984 */ /* 0x0003280000000c00 */
[----:B------:R1:W1:Y:S04]  /*9020*/  LDS.128 R12, [R178+0x1800] ;  /* 0x00180000b20c7984 */ /* 0x0002680000000c00 */
[----:B------:R1:W1:Y:S04]  /*9030*/  LDS.128 R8, [R178+0x2000] ;  /* 0x00200000b2087984 */ /* 0x0002680000000c00 */
[----:B------:R1:W1:Y:S01]  /*9040*/  LDS.128 R28, [R178+0x2800] ;  /* 0x00280000b21c7984 */ /* 0x0002620000000c00 */
[----:B------:R-:W-:Y:S05]  /*9050*/  @P1 BRA `(.L_x_1715) ;  /* 0x000000e000001947 */ /* 0x000fea0003800000 */
[----:B------:R-:W5:Y:S01]  /*9060*/  S2R R0, SR_CTAID.X ;  /* 0x0000000000007919 */ /* 0x000f620000002500 */
[----:B------:R-:W-:-:S02]  /*9070*/  IMAD.MOV.U32 R5, RZ, RZ, -0x40 ;  /* 0xffffffc0ff057424 */ /* 0x000fc400078e00ff */
[C---:B-----5:R-:W-:Y:S01]  /*9080*/  IMAD R2, R0.reuse, 0x40, R3 ;  /* 0x0000004000027824 */ /* 0x060fe200078e0203 */
[----:B------:R-:W-:Y:S01]  /*9090*/  IADD3 R3, R189, 0x8, RZ ;  /* 0x00000008bd037810 */ /* 0x000fe20007ffe0ff */
[----:B------:R-:W-:-:S03]  /*90a0*/  IMAD R6, R0, R5, c[0x0][0x214] ;  /* 0x0000850000067624 */ /* 0x000fc600078e0205 */
        /* <DEDUP_REMOVED lines=9> */
.L_x_1715:
[----:B------:R-:W-:Y:S05]  /*9140*/  BSYNC B0 ;  /* 0x0000000000007941 */ /* 0x000fea0003800000 */
.L_x_1714:
[----:B------:R-:W5:Y:S01]  /*9150*/  S2R R3, SR_CTAID.X ;  /* 0x0000000000037919 */ /* 0x000f620000002500 */
[----:B----4-:R-:W-:Y:S02]  /*9160*/  MOV R4, R180 ;  /* 0x000000b400047202 */ /* 0x010fe40000000f00 */
[----:B------:R-:W-:Y:S02]  /*9170*/  MOV R5, R181 ;  /* 0x000000b500057202 */ /* 0x000fe40000000f00 */
[----:B------:R-:W-:Y:S02]  /*9180*/  SHF.R.S32.HI R2, RZ, 0x1f, R34 ;  /* 0x0000001fff027819 */ /* 0x000fe40000011422 */
[----:B-----5:R-:W-:-:S04]  /*9190*/  SHF.L.U32 R3, R3, 0x6, RZ ;  /* 0x0000000603037819 */ /* 0x020fc800000006ff */
[----:B------:R-:W-:Y:S01]  /*91a0*/  SHF.R.S32.HI R0, RZ, 0x1f, R3 ;  /* 0x0000001fff007819 */ /* 0x000fe20000011403 */
[----:B------:R-:W-:-:S04]  /*91b0*/  IMAD.WIDE.U32 R4, R3, c[0x0][0x1e8], R4 ;  /* 0x00007a0003047a25 */ /* 0x000fc800078e0004 */
[----:B------:R-:W-:-:S04]  /*91c0*/  IMAD R0, R0, c[0x0][0x1e8], RZ ;  /* 0x00007a0000007a24 */ /* 0x000fc800078e02ff */
[----:B------:R-:W-:Y:S02]  /*91d0*/  IMAD R0, R3, c[0x0][0x1ec], R0 ;  /* 0x00007b0003007a24 */ /* 0x000fe400078e0200 */
[----:B------:R-:W-:Y:S02]  /*91e0*/  IMAD R3, R2, c[0x0][0x1e0], RZ ;  /* 0x0000780002037a24 */ /* 0x000fe400078e02ff */
[----:B------:R-:W-:Y:S01]  /*91f0*/  IMAD.IADD R5, R0, 0x1, R5 ;  /* 0x0000000100057824 */ /* 0x000fe200078e0205 */
[----:B------:R-:W-:Y:S01]  /*9200*/  SHF.R.S32.HI R0, RZ, 0x1f, R32 ;  /* 0x0000001fff007819 */ /* 0x000fe20000011420 */
[C---:B------:R-:W-:Y:S02]  /*9210*/  IMAD R3, R34.reuse, c[0x0][0x1e4], R3 ;  /* 0x0000790022037a24 */ /* 0x040fe400078e0203 */
[----:B------:R-:W-:-:S04]  /*9220*/  IMAD.WIDE.U32 R34, R34, c[0x0][0x1e0], R4 ;  /* 0x0000780022227a25 */ /* 0x000fc800078e0004 */
[----:B------:R-:W-:Y:S01]  /*9230*/  IMAD R5, R0, c[0x0][0x1f0], RZ ;  /* 0x00007c0000057a24 */ /* 0x000fe200078e02ff */
[----:B------:R-:W-:Y:S01]  /*9240*/  IADD3 R35, R3, R35, RZ ;  /* 0x0000002303237210 */ /* 0x000fe20007ffe0ff */
[----:B------:R-:W-:Y:S01]  /*9250*/  IMAD R3, R183, c[0x0][0x1e8], RZ ;  /* 0x00007a00b7037a24 */ /* 0x000fe200078e02ff */
[----:B------:R-:W-:Y:S01]  /*9260*/  MOV R0, c[0x0][0x1ec] ;  /* 0x00007b0000007a02 */ /* 0x000fe20000000f00 */
[C---:B------:R-:W-:Y:S02]  /*9270*/  IMAD R5, R32.reuse, c[0x0][0x1f4], R5 ;  /* 0x00007d0020057a24 */ /* 0x040fe400078e0205 */
[----:B------:R-:W-:-:S04]  /*9280*/  IMAD.WIDE.U32 R32, R32, c[0x0][0x1f0], R34 ;  /* 0x00007c0020207a25 */ /* 0x000fc800078e0022 */
[----:B------:R-:W-:Y:S01]  /*9290*/  IMAD R3, R182, c[0x0][0x1ec], R3 ;  /* 0x00007b00b6037a24 */ /* 0x000fe200078e0203 */
[----:B------:R-:W-:-:S05]  /*92a0*/  IADD3 R33, R5, R33, RZ ;  /* 0x0000002105217210 */ /* 0x000fca0007ffe0ff */
[----:B------:R-:W-:-:S04]  /*92b0*/  IMAD.WIDE.U32 R182, R182, c[0x0][0x1e8], R32 ;  /* 0x00007a00b6b67a25 */ /* 0x000fc800078e0020 */
[----:B------:R-:W-:Y:S01]  /*92c0*/  IMAD.IADD R2, R3, 0x1, R183 ;  /* 0x0000000103027824 */ /* 0x000fe200078e02b7 */
[C---:B------:R-:W-:Y:S02]  /*92d0*/  LEA R4, P0, R182.reuse, c[0x0][0x1d0], 0x1 ;  /* 0x00007400b6047a11 */ /* 0x040fe400078008ff */
[----:B------:R-:W-:Y:S02]  /*92e0*/  MOV R3, c[0x0][0x1e8] ;  /* 0x00007a0000037a02 */ /* 0x000fe40000000f00 */
[----:B------:R-:W-:Y:S02]  /*92f0*/  LEA.HI.X R5, R182, c[0x0][0x1d4], R2, 0x1, P0 ;  /* 0x00007500b6057a11 */ /* 0x000fe400000f0c02 */
[----:B------:R-:W-:-:S03]  /*9300*/  LEA R2, P0, R3, R4, 0x6 ;  /* 0x0000000403027211 */ /* 0x000fc600078030ff */
[----:B--2---:R-:W-:Y:S01]  /*9310*/  STG.E.128 [R4.64], R24 ;  /* 0x0000001804007986 */ /* 0x004fe2000c101d0c */
[----:B------:R-:W-:-:S03]  /*9320*/  LEA.HI.X R3, R3, R5, R0, 0x6, P0 ;  /* 0x0000000503037211 */ /* 0x000fc600000f3400 */
[----:B------:R-:W-:Y:S04]  /*9330*/  STG.E.128 [R4.64+0x40], R16 ;  /* 0x0000401004007986 */ /* 0x000fe8000c101d0c */
[----:B-1----:R-:W-:Y:S04]  /*9340*/  STG.E.128 [R4.64+0x80], R8 ;  /* 0x0000800804007986 */ /* 0x002fe8000c101d0c */
[----:B---3--:R-:W-:Y:S04]  /*9350*/  STG.E.128 [R2.64], R20 ;  /* 0x0000001402007986 */ /* 0x008fe8000c101d0c */
[----:B------:R-:W-:Y:S04]  /*9360*/  STG.E.128 [R2.64+0x40], R12 ;  /* 0x0000400c02007986 */ /* 0x000fe8000c101d0c */
[----:B------:R-:W-:Y:S01]  /*9370*/  STG.E.128 [R2.64+0x80], R28 ;  /* 0x0000801c02007986 */ /* 0x000fe2000c101d0c */
[----:B------:R-:W-:Y:S05]  /*9380*/  EXIT ;  /* 0x000000000000794d */ /* 0x000fea0003800000 */
.L_x_1716:
        /* <DEDUP_REMOVED lines=15> */
.L_x_6114:


//--------------------- .text._ZN5flash24flash_fwd_splitkv_kernelI23Flash_fwd_kernel_traitsILi96ELi64ELi128ELi4ELb0ELb0EN7cutlass6half_tE19Flash_kernel_traitsILi96ELi64ELi128ELi4ES3_EELb1ELb0ELb0ELb1ELb1ELb1ELb0ELb0EEEvNS_16Flash_fwd_paramsE --------------------------
	.section	.text._ZN5flash24flash_fwd_splitkv_kernelI23Flash_fwd_kernel_traitsILi96ELi64ELi128ELi4ELb0ELb0EN7cutlass6half_tE19Flash_kernel_traitsILi96ELi64ELi128ELi4ES3_EELb1ELb0ELb0ELb1ELb1ELb1ELb0ELb0EEEvNS_16Flash_fwd_paramsE,"ax",@progbits
	.sectioninfo	@"SHI_REGISTERS=255"
	.align	128
        .global         _ZN5flash24flash_fwd_splitkv_kernelI23Flash_fwd_kernel_traitsILi96ELi64ELi128ELi4ELb0ELb0EN7cutlass6half_tE19Flash_kernel_traitsILi96ELi64ELi128ELi4ES3_EELb1ELb0ELb0ELb1ELb1ELb1ELb0ELb0EEEvNS_16Flash_fwd_paramsE
        .type           _ZN5flash24flash_fwd_splitkv_kernelI23Flash_fwd_kernel_traitsILi96ELi64ELi128ELi4ELb0ELb0EN7cutlass6half_tE19Flash_kernel_traitsILi96ELi64ELi128ELi4ES3_EELb1ELb0ELb0ELb1ELb1ELb1ELb0ELb0EEEvNS_16Flash_fwd_paramsE,@function
        .size           _ZN5flash24flash_fwd_splitkv_kernelI23Flash_fwd_kernel_traitsILi96ELi64ELi128ELi4ELb0ELb0EN7cutlass6half_tE19Flash_kernel_traitsILi96ELi64ELi128ELi4ES3_EELb1ELb0ELb0ELb1ELb1ELb1ELb0ELb0EEEvNS_16Flash_fwd_paramsE,(.L_x_6115 - _ZN5flash24flash_fwd_splitkv_kernelI23Flash_fwd_kernel_traitsILi96ELi64ELi128ELi4ELb0ELb0EN7cutlass6half_tE19Flash_kernel_traitsILi96ELi64ELi128ELi4ES3_EELb1ELb0ELb0ELb1ELb1ELb1ELb0ELb0EEEvNS_16Flash_fwd_paramsE)
        .other          _ZN5flash24flash_fwd_splitkv_kernelI23Flash_fwd_kernel_traitsILi96ELi64ELi128ELi4ELb0ELb0EN7cutlass6half_tE19Flash_kernel_traitsILi96ELi64ELi128ELi4ES3_EELb1ELb0ELb0ELb1ELb1ELb1ELb0ELb0EEEvNS_16Flash_fwd_paramsE,@"STO_CUDA_ENTRY STV_DEFAULT"
_ZN5flash24flash_fwd_splitkv_kernelI23Flash_fwd_kernel_traitsILi96ELi64ELi128ELi4ELb0ELb0EN7cutlass6half_tE19Flash_kernel_traitsILi96ELi64ELi128ELi4ES3_EELb1ELb0ELb0ELb1ELb1ELb1ELb0ELb0EEEvNS_16Flash_fwd_paramsE:
.text._ZN5flash24flash_fwd_splitkv_kernelI23Flash_fwd_kernel_traitsILi96ELi64ELi128ELi4ELb0ELb0EN7cutlass6half_tE19Flash_kernel_traitsILi96ELi64ELi128ELi4ES3_EELb1ELb0ELb0ELb1ELb1ELb1ELb0ELb0EEEvNS_16Flash_fwd_paramsE:
        /* <DEDUP_REMOVED lines=48> */
[----:B------:R-:W-:Y:S01]  /*0300*/  LOP3.LUT P3, RZ, R126, 0x3, RZ, 0xc0, !PT ;  /* 0x000000037eff7812 */ /* 0x000fe2000786c0ff */
[----:B------:R-:W-:Y:S01]  /*0310*/  IMAD R0, R0, c[0x0][0x1e8], RZ ;  /* 0x00007a0000007a24 */ /* 0x000fe200078e02ff */
[----:B------:R-:W-:Y:S02]  /*0320*/  LOP3.LUT R3, R2, 0x1ffffffc, RZ, 0xc0, !PT ;  /* 0x1ffffffc02037812 */ /* 0x000fe400078ec0ff */
[----:B------:R-:W-:Y:S01]  /*0330*/  SHF.R.S32.HI R2, RZ, 0x2, R2 ;  /* 0x00000002ff027819 */ /* 0x000fe20000011402 */
[----:B------:R-:W-:Y:S01]  /*0340*/  IMAD R7, R129, c[0x0][0x1ec], R0 ;  /* 0x00007b0081077a24 */ /* 0x000fe200078e0200 */
[----:B------:R-:W-:Y:S01]  /*0350*/  SHF.R.S32.HI R0, RZ, 0x1f, R17 ;  /* 0x0000001fff007819 */ /* 0x000fe20000011411 */
[----:B------:R-:W-:Y:S01]  /*0360*/  IMAD.IADD R4, R126, 0x1, -R3 ;  /* 0x000000017e047824 */ /* 0x000fe200078e0a03 */
[----:B------:R-:W-:-:S03]  /*0370*/  SHF.R.S32.HI R3, RZ, 0x1f, R28 ;  /* 0x0000001fff037819 */ /* 0x000fc6000001141c */
[----:B------:R-:W-:Y:S02]  /*0380*/  IMAD.SHL.U32 R4, R4, 0x8, RZ ;  /* 0x0000000804047824 */ /* 0x000fe400078e00ff */
[----:B------:R-:W-:Y:S02]  /*0390*/  IMAD R3, R3, c[0x0][0x1e0], RZ ;  /* 0x0000780003037a24 */ /* 0x000fe400078e02ff */
[----:B------:R-:W-:Y:S01]  /*03a0*/  IMAD R0, R0, c[0x0][0x1f0], RZ ;  /* 0x00007c0000007a24 */ /* 0x000fe200078e02ff */
[----:B------:R-:W-:Y:S01]  /*03b0*/  SHF.R.S32.HI R5, RZ, 0x1f, R4 ;  /* 0x0000001fff057819 */ /* 0x000fe20000011404 */
[----:B------:R-:W-:-:S04]  /*03c0*/  IMAD R3, R28, c[0x0][0x1e4], R3 ;  /* 0x000079001c037a24 */ /* 0x000fc800078e0203 */
[----:B------:R-:W-:-:S04]  /*03d0*/  IMAD.WIDE.U32 R4, R129, c[0x0][0x1e8], R4 ;  /* 0x00007a0081047a25 */ /* 0x000fc800078e0004 */
[----:B------:R-:W-:-:S04]  /*03e0*/  IMAD.IADD R5, R5, 0x1, R7 ;  /* 0x0000000105057824 */ /* 0x000fc800078e0207 */
[----:B------:R-:W-:-:S04]  /*03f0*/  IMAD.WIDE.U32 R4, R28, c[0x0][0x1e0], R4 ;  /* 0x000078001c047a25 */ /* 0x000fc800078e0004 */
[----:B------:R-:W-:Y:S01]  /*0400*/  IMAD R28, R28, c[0x0][0x1c0], R17 ;  /* 0x000070001c1c7a24 */ /* 0x000fe200078e0211 */
[----:B------:R-:W-:Y:S01]  /*0410*/  IADD3 R5, R5, R3, RZ ;  /* 0x0000000305057210 */ /* 0x000fe20007ffe0ff */
[----:B------:R-:W-:Y:S01]  /*0420*/  IMAD R3, R17, c[0x0][0x1f4], R0 ;  /* 0x00007d0011037a24 */ /* 0x000fe200078e0200 */
[----:B------:R-:W-:-:S03]  /*0430*/  SHF.R.S32.HI R0, RZ, 0x1f, R2 ;  /* 0x0000001fff007819 */ /* 0x000fc60000011402 */
[----:B------:R-:W-:-:S04]  /*0440*/  IMAD.WIDE.U32 R4, R17, c[0x0][0x1f0], R4 ;  /* 0x00007c0011047a25 */ /* 0x000fc800078e0004 */
[----:B------:R-:W-:Y:S02]  /*0450*/  IMAD R7, R0, c[0x0][0x1e8], RZ ;  /* 0x00007a0000077a24 */ /* 0x000fe400078e02ff */
        /* <DEDUP_REMOVED lines=33> */
.L_x_1717:
        /* <DEDUP_REMOVED lines=19> */
.L_x_1718:
[----:B-1----:R-:W-:Y:S01]  /*07a0*/  IABS R2, c[0x0][0x2d0] ;  /* 0x0000b40000027a13 */ /* 0x002fe20000000000 */
[----:B------:R-:W-:Y:S05]  /*07b0*/  @P6 BRA `(.L_x_1719) ;  /* 0x0000049000006947 */ /* 0x000fea0003800000 */
[----:B------:R-:W1:Y:S01]  /*07c0*/  I2F.RP R6, R2 ;  /* 0x0000000200067306 */ /* 0x000e620000209400 */
[----:B------:R-:W-:Y:S01]  /*07d0*/  IMAD.MOV.U32 R4, RZ, RZ, RZ ;  /* 0x000000ffff047224 */ /* 0x000fe200078e00ff */
[----:B------:R-:W-:-:S04]  /*07e0*/  LEA R11, R120, 0xffffff80, 0x7 ;  /* 0xffffff80780b7811 */ /* 0x000fc800078e38ff */
[----:B-----5:R-:W-:Y:S02]  /*07f0*/  IABS R0, R11 ;  /* 0x0000000b00007213 */ /* 0x020fe40000000000 */
        /* <DEDUP_REMOVED lines=20> */
[----:B------:R-:W-:-:S05]  /*0940*/  IMAD.WIDE R12, R3, 0x4, R182 ;  /* 0x00000004030c7825 */ /* 0x000fca00078e02b6 */
[----:B------:R1:W2:Y:S01]  /*0950*/  LDG.E R6, [R12.64] ;  /* 0x0000000c0c067981 */ /* 0x0002a2000c1e1900 */
        /* <DEDUP_REMOVED lines=28> */
[----:B-1----:R-:W-:-:S04]  /*0b20*/  IMAD R13, R8, c[0x0][0x1b0], RZ ;  /* 0x00006c00080d7a24 */ /* 0x002fc800078e02ff */
        /* <DEDUP_REMOVED lines=9> */
[C---:B------:R-:W-:Y:S01]  /*0bc0*/  IMAD R3, R11.reuse, c[0x0][0x19c], R0 ;  /* 0x000067000b037a24 */ /* 0x040fe200078e0200 */
[----:B------:R-:W-:Y:S01]  /*0bd0*/  MOV R14, R6 ;  /* 0x00000006000e7202 */ /* 0x000fe20000000f00 */
[----:B------:R-:W-:-:S04]  /*0be0*/  IMAD.WIDE.U32 R4, R11, c[0x0][0x198], R4 ;  /* 0x000066000b047a25 */ /* 0x000fc800078e0004 */
[----:B------:R-:W-:Y:S02]  /*0bf0*/  IMAD.IADD R5, R5, 0x1, R3 ;  /* 0x0000000105057824 */ /* 0x000fe400078e0203 */
[----:B------:R-:W-:Y:S02]  /*0c00*/  IMAD.IADD R15, R7, 0x1, R15 ;  /* 0x00000001070f7824 */ /* 0x000fe400078e020f */
[----:B------:R-:W-:-:S04]  /*0c10*/  IMAD.WIDE.U32 R4, R10, c[0x0][0x1b0], R4 ;  /* 0x00006c000a047a25 */ /* 0x000fc800078e0004 */
[----:B------:R-:W-:Y:S01]  /*0c20*/  IMAD.MOV.U32 R12, RZ, RZ, R4 ;  /* 0x000000ffff0c7224 */ /* 0x000fe200078e0004 */
[----:B------:R-:W-:Y:S01]  /*0c30*/  IADD3 R13, R5, R13, RZ ;  /* 0x0000000d050d7210 */ /* 0x000fe20007ffe0ff */
[----:B------:R-:W-:Y:S05]  /*0c40*/  BRA `(.L_x_1720) ;  /* 0x0000035000007947 */ /* 0x000fea0003800000 */
.L_x_1719:
[----:B------:R-:W-:Y:S02]  /*0c50*/  IABS R8, c[0x0][0x1c8] ;  /* 0x0000720000087a13 */ /* 0x000fe40000000000 */
[----:B------:R-:W-:Y:S02]  /*0c60*/  LEA R11, R120, 0xffffff80, 0x7 ;  /* 0xffffff80780b7811 */ /* 0x000fe400078e38ff */
[----:B------:R-:W1:Y:S01]  /*0c70*/  I2F.RP R5, R8 ;  /* 0x0000000800057306 */ /* 0x000e620000209400 */
[----:B-----5:R-:W-:Y:S02]  /*0c80*/  SHF.R.S32.HI R15, RZ, 0x1f, R0 ;  /* 0x0000001fff0f7819 */ /* 0x020fe40000011400 */
[----:B------:R-:W-:-:S05]  /*0c90*/  SHF.R.S32.HI R9, RZ, 0x1f, R11 ;  /* 0x0000001fff097819 */ /* 0x000fca000001140b */
        /* <DEDUP_REMOVED lines=8> */
[----:B------:R-:W-:Y:S02]  /*0d20*/  MOV R4, R3 ;  /* 0x0000000300047202 */ /* 0x000fe40000000f00 */
[----:B------:R-:W-:-:S03]  /*0d30*/  IADD3 R6, P1, R12, R11, RZ ;  /* 0x0000000b0c067210 */ /* 0x000fc60007f3e0ff */
[----:B------:R-:W-:-:S04]  /*0d40*/  IMAD.HI.U32 R10, R7, R4, RZ ;  /* 0x00000004070a7227 */ /* 0x000fc800078e00ff */
        /* <DEDUP_REMOVED lines=31> */
[----:B------:R-:W-:Y:S01]  /*0f40*/  IMAD.WIDE.U32 R12, R10, c[0x0][0x1b0], R6 ;  /* 0x00006c000a0c7a25 */ /* 0x000fe200078e0006 */
[----:B------:R-:W-:-:S03]  /*0f50*/  MOV R14, R4 ;  /* 0x00000004000e7202 */ /* 0x000fc60000000f00 */
[----:B------:R-:W-:Y:S02]  /*0f60*/  IMAD R3, R10, c[0x0][0x1b4], R3 ;  /* 0x00006d000a037a24 */ /* 0x000fe400078e0203 */
[----:B------:R-:W-:-:S03]  /*0f70*/  IMAD R15, R0, c[0x0][0x18c], R15 ;  /* 0x00006300000f7a24 */ /* 0x000fc600078e020f */
[----:B------:R-:W-:Y:S01]  /*0f80*/  IADD3 R13, R13, R3, RZ ;  /* 0x000000030d0d7210 */ /* 0x000fe20007ffe0ff */
[----:B------:R-:W-:Y:S02]  /*0f90*/  IMAD.IADD R15, R5, 0x1, R15 ;  /* 0x00000001050f7824 */ /* 0x000fe400078e020f */
.L_x_1720:
[----:B------:R-:W-:Y:S01]  /*0fa0*/  SHF.R.S32.HI R127, RZ, 0x1f, R126 ;  /* 0x0000001fff7f7819 */ /* 0x000fe2000001147e */
[----:B------:R-:W-:Y:S01]  /*0fb0*/  ULDC.64 UR6, c[0x0][0x198] ;  /* 0x0000660000067ab9 */ /* 0x000fe20000000a00 */
[----:B------:R-:W-:Y:S01]  /*0fc0*/  SHF.R.S32.HI R3, RZ, 0x1f, R28 ;  /* 0x0000001fff037819 */ /* 0x000fe2000001141c */
[----:B------:R-:W-:Y:S01]  /*0fd0*/  USHF.L.U32 UR9, UR6, 0x6, URZ ;  /* 0x0000000606097899 */ /* 0x000fe2000800063f */
[CC--:B------:R-:W-:Y:S01]  /*0fe0*/  LEA.HI R27, R127.reuse, R126.reuse, RZ, 0x2 ;  /* 0x0000007e7f1b7211 */ /* 0x0c0fe200078f10ff */
[----:B------:R-:W-:Y:S01]  /*0ff0*/  UMOV UR8, 0x6 ;  /* 0x0000000600087882 */ /* 0x000fe20000000000 */
[-C--:B------:R-:W-:Y:S01]  /*1000*/  LEA.HI R6, R127, R126.reuse, RZ, 0x3 ;  /* 0x0000007e7f067211 */ /* 0x080fe200078f18ff */
[----:B------:R-:W-:Y:S01]  /*1010*/  IMAD R3, R3, c[0x0][0x178], RZ ;  /* 0x00005e0003037a24 */ /* 0x000fe200078e02ff */
[----:B------:R-:W-:Y:S01]  /*1020*/  LOP3.LUT R5, R27, 0xfffffffc, RZ, 0xc0, !PT ;  /* 0xfffffffc1b057812 */ /* 0x000fe200078ec0ff */
[----:B------:R-:W-:Y:S01]  /*1030*/  USHF.L.U64.HI UR7, UR6, UR8, UR7 ;  /* 0x0000000806077299 */ /* 0x000fe20008010207 */
[----:B------:R-:W-:Y:S01]  /*1040*/  SHF.R.S32.HI R19, RZ, 0x3, R6 ;  /* 0x00000003ff137819 */ /* 0x000fe20000011406 */
[----:B------:R-:W-:Y:S01]  /*1050*/  IMAD R3, R28, c[0x0][0x17c], R3 ;  /* 0x00005f001c037a24 */ /* 0x000fe200078e0203 */
[----:B------:R-:W-:Y:S01]  /*1060*/  LEA.HI R25, R127, R126, RZ, 0x4 ;  /* 0x0000007e7f197211 */ /* 0x000fe200078f20ff */
[----:B------:R-:W-:Y:S01]  /*1070*/  IMAD.IADD R178, R126, 0x1, -R5 ;  /* 0x000000017eb27824 */ /* 0x000fe200078e0a05 */
[----:B------:R-:W-:Y:S01]  /*1080*/  SHF.R.S32.HI R180, RZ, 0x2, R27 ;  /* 0x00000002ffb47819 */ /* 0x000fe2000001141b */
[----:B------:R-:W-:Y:S01]  /*1090*/  IMAD.SHL.U32 R19, R19, 0x40, RZ ;  /* 0x0000004013137824 */ /* 0x000fe200078e00ff */
[----:B------:R-:W-:Y:S01]  /*10a0*/  SHF.R.S32.HI R4, RZ, 0x4, R25 ;  /* 0x00000004ff047819 */ /* 0x000fe20000011419 */
[----:B------:R-:W-:Y:S01]  /*10b0*/  IMAD.SHL.U32 R178, R178, 0x8, RZ ;  /* 0x00000008b2b27824 */ /* 0x000fe200078e00ff */
[----:B------:R-:W-:Y:S01]  /*10c0*/  LEA.HI R27, R27, R180, RZ, 0x1 ;  /* 0x000000b41b1b7211 */ /* 0x000fe200078f08ff */
[----:B------:R-:W-:Y:S01]  /*10d0*/  ULDC.64 UR4, c[0x0][0x1a0] ;  /* 0x0000680000047ab9 */ /* 0x000fe20000000a00 */
[----:B------:R-:W-:Y:S01]  /*10e0*/  LEA.HI R7, R25, R4, RZ, 0x1 ;  /* 0x0000000419077211 */ /* 0x000fe200078f08ff */
[----:B------:R-:W-:Y:S01]  /*10f0*/  USHF.L.U32 UR10, UR4, 0x6, URZ ;  /* 0x00000006040a7899 */ /* 0x000fe2000800063f */
[----:B------:R-:W-:Y:S01]  /*1100*/  LOP3.LUT R19, R19, 0xc0, RZ, 0xc0, !PT ;  /* 0x000000c013137812 */ /* 0x000fe200078ec0ff */
[----:B------:R-:W-:Y:S01]  /*1110*/  USHF.L.U64.HI UR5, UR4, UR8, UR5 ;  /* 0x0000000804057299 */ /* 0x000fe20008010205 */
[----:B------:R-:W-:-:S02]  /*1120*/  SHF.R.S32.HI R179, RZ, 0x1f, R178 ;  /* 0x0000001fffb37819 */ /* 0x000fc400000114b2 */
[----:B------:R-:W-:Y:S02]  /*1130*/  LOP3.LUT R25, R25, 0xfffffff0, RZ, 0xc0, !PT ;  /* 0xfffffff019197812 */ /* 0x000fe400078ec0ff */
[----:B------:R-:W-:Y:S01]  /*1140*/  LEA.HI R127, R127, R126, RZ, 0x5 ;  /* 0x0000007e7f7f7211 */ /* 0x000fe200078f28ff */
[----:B------:R-:W-:Y:S01]  /*1150*/  IMAD.WIDE.U32 R28, R28, c[0x0][0x178], R178 ;  /* 0x00005e001c1c7a25 */ /* 0x000fe200078e00b2 */
[----:B------:R-:W-:Y:S02]  /*1160*/  LOP3.LUT R27, R27, 0x7fffffe, RZ, 0xc0, !PT ;  /* 0x07fffffe1b1b7812 */ /* 0x000fe400078ec0ff */
[----:B------:R-:W-:Y:S01]  /*1170*/  LOP3.LUT R21, R6, 0xfffffff8, RZ, 0xc0, !PT ;  /* 0xfffffff806157812 */ /* 0x000fe200078ec0ff */
[----:B------:R-:W-:Y:S01]  /*1180*/  IMAD.IADD R25, R126, 0x1, -R25 ;  /* 0x000000017e197824 */ /* 0x000fe200078e0a19 */
[----:B------:R-:W-:Y:S01]  /*1190*/  LOP3.LUT R0, R19, 0x18, R178, 0xf8, !PT ;  /* 0x0000001813007812 */ /* 0x000fe200078ef8b2 */
[----:B------:R-:W-:Y:S01]  /*11a0*/  IMAD.IADD R27, R180, 0x1, -R27 ;  /* 0x00000001b41b7824 */ /* 0x000fe200078e0a1b */
[----:B------:R-:W-:Y:S01]  /*11b0*/  SHF.R.U32.HI R19, RZ, 0x3, R19 ;  /* 0x00000003ff137819 */ /* 0x000fe20000011613 */
[----:B------:R-:W-:Y:S01]  /*11c0*/  IMAD.IADD R21, R126, 0x1, -R21 ;  /* 0x000000017e157824 */ /* 0x000fe200078e0a15 */
[----:B------:R-:W-:Y:S01]  /*11d0*/  SHF.R.S32.HI R128, RZ, 0x5, R127 ;  /* 0x00000005ff807819 */ /* 0x000fe2000001147f */
[----:B------:R-:W-:Y:S01]  /*11e0*/  IMAD.IADD R29, R29, 0x1, R3 ;  /* 0x000000011d1d7824 */ /* 0x000fe200078e0203 */
[----:B------:R-:W-:-:S02]  /*11f0*/  LOP3.LUT R7, R7, 0xfffffffe, RZ, 0xc0, !PT ;  /* 0xfffffffe07077812 */ /* 0x000fc400078ec0ff */
[----:B------:R-:W-:Y:S01]  /*1200*/  LOP3.LUT R19, R0, R19, RZ, 0x3c, !PT ;  /* 0x0000001300137212 */ /* 0x000fe200078e3cff */
[----:B------:R-:W-:Y:S01]  /*1210*/  IMAD R16, R128, 0x8, R27 ;  /* 0x0000000880107824 */ /* 0x000fe200078e021b */
[----:B------:R-:W-:Y:S01]  /*1220*/  SHF.R.S32.HI R0, RZ, 0x1f, R25 ;  /* 0x0000001fff007819 */ /* 0x000fe20000011419 */
[----:B------:R-:W-:Y:S01]  /*1230*/  IMAD.IADD R7, R4, 0x1, -R7 ;  /* 0x0000000104077824 */ /* 0x000fe200078e0a07 */
[----:B------:R-:W-:Y:S01]  /*1240*/  SHF.R.S32.HI R3, RZ, 0x1f, R17 ;  /* 0x0000001fff037819 */ /* 0x000fe20000011411 */
[----:B------:R-:W-:Y:S01]  /*1250*/  IMAD.U32 R16, R16, 0x20, R19 ;  /* 0x0000002010107824 */ /* 0x000fe200078e0013 */
[----:B------:R-:W-:Y:S01]  /*1260*/  LEA.HI R4, R21, R21, RZ, 0x1 ;  /* 0x0000001515047211 */ /* 0x000fe200078f08ff */
[----:B------:R-:W-:Y:S01]  /*1270*/  IMAD R19, R8, c[0x0][0x1b8], RZ ;  /* 0x00006e0008137a24 */ /* 0x000fe200078e02ff */
[----:B------:R-:W-:Y:S01]  /*1280*/  IADD3 R14, P0, R178, R14, RZ ;  /* 0x0000000eb20e7210 */ /* 0x000fe20007f1e0ff */
[----:B------:R-:W-:Y:S01]  /*1290*/  IMAD R8, R3, c[0x0][0x1a8], RZ ;  /* 0x00006a0003087a24 */ /* 0x000fe200078e02ff */
[----:B------:R-:W-:Y:S01]  /*12a0*/  SHF.R.S32.HI R181, RZ, 0x1f, R180 ;  /* 0x0000001fffb57819 */ /* 0x000fe200000114b4 */
[----:B------:R-:W-:Y:S01]  /*12b0*/  IMAD.WIDE.U32 R28, R17, c[0x0][0x1a8], R28 ;  /* 0x00006a00111c7a25 */ /* 0x000fe200078e001c */
[----:B------:R-:W-:-:S02]  /*12c0*/  LEA.HI R5, R0, R25, RZ, 0x3 ;  /* 0x0000001900057211 */ /* 0x000fc400078f18ff */
[----:B------:R-:W-:Y:S01]  /*12d0*/  LOP3.LUT R0, R4, 0x3fffffe, RZ, 0xc0, !PT ;  /* 0x03fffffe04007812 */ /* 0x000fe200078ec0ff */
[----:B------:R-:W-:Y:S01]  /*12e0*/  IMAD.X R15, R179, 0x1, R15, P0 ;  /* 0x00000001b30f7824 */ /* 0x000fe200000e060f */
[----:B------:R-:W-:Y:S01]  /*12f0*/  IADD3 R12, P0, R178, R12, RZ ;  /* 0x0000000cb20c7210 */ /* 0x000fe20007f1e0ff */
[----:B------:R-:W-:Y:S01]  /*1300*/  IMAD.WIDE R22, R23, 0x40, R180 ;  /* 0x0000004017167825 */ /* 0x000fe200078e02b4 */
[----:B------:R-:W-:Y:S02]  /*1310*/  IADD3 R11, P2, R180, R11, RZ ;  /* 0x0000000bb40b7210 */ /* 0x000fe40007f5e0ff */
[----:B------:R-:W-:Y:S01]  /*1320*/  LEA.HI R18, R25, R25, RZ, 0x1 ;  /* 0x0000001919127211 */ /* 0x000fe200078f08ff */
[----:B------:R-:W-:Y:S01]  /*1330*/  IMAD R8, R17, c[0x0][0x1ac], R8 ;  /* 0x00006b0011087a24 */ /* 0x000fe200078e0208 */
[----:B------:R-:W-:Y:S01]  /*1340*/  SHF.R.S32.HI R4, RZ, 0x1, R4 ;  /* 0x00000001ff047819 */ /* 0x000fe20000011404 */
[----:B------:R-:W-:Y:S01]  /*1350*/  IMAD.IADD R0, R21, 0x1, -R0 ;  /* 0x0000000115007824 */ /* 0x000fe200078e0a00 */
[----:B------:R-:W-:Y:S01]  /*1360*/  LOP3.LUT R124, R18, 0x7fffffe, RZ, 0xc0, !PT ;  /* 0x07fffffe127c7812 */ /* 0x000fe200078ec0ff */
[----:B------:R-:W-:Y:S01]  /*1370*/  IMAD.WIDE.U32 R20, R10, c[0x0][0x1b8], R14 ;  /* 0x00006e000a147a25 */ /* 0x000fe200078e000e */
[----:B------:R-:W-:-:S02]  /*1380*/  SHF.R.S32.HI R3, RZ, 0x1, R18 ;  /* 0x00000001ff037819 */ /* 0x000fc40000011412 */
[----:B------:R-:W-:Y:S01]  /*1390*/  SHF.R.S32.HI R18, RZ, 0x1f, R18 ;  /* 0x0000001fff127819 */ /* 0x000fe20000011412 */
[----:B------:R-:W-:Y:S02]  /*13a0*/  IMAD R15, R181, c[0x0][0x198], RZ ;  /* 0x00006600b50f7a24 */ /* 0x000fe400078e02ff */
[----:B------:R-:W-:Y:S01]  /*13b0*/  IMAD.X R13, R179, 0x1, R13, P0 ;  /* 0x00000001b30d7824 */ /* 0x000fe200000e060d */
[----:B------:R-:W-:Y:S01]  /*13c0*/  LEA.HI R18, R18, R3, RZ, 0x2 ;  /* 0x0000000312127211 */ /* 0x000fe200078f10ff */
[----:B------:R-:W-:Y:S02]  /*13d0*/  IMAD R17, R23, c[0x0][0x190], RZ ;  /* 0x0000640017117a24 */ /* 0x000fe400078e02ff */
[----:B------:R-:W-:Y:S01]  /*13e0*/  IMAD.IADD R29, R29, 0x1, R8 ;  /* 0x000000011d1d7824 */ /* 0x000fe200078e0208 */
[----:B------:R-:W-:Y:S01]  /*13f0*/  LOP3.LUT R18, R18, 0xfffffffc, RZ, 0xc0, !PT ;  /* 0xfffffffc12127812 */ /* 0x000fe200078ec0ff */
[C---:B------:R-:W-:Y:S02]  /*1400*/  IMAD R15, R180.reuse, c[0x0][0x19c], R15 ;  /* 0x00006700b40f7a24 */ /* 0x040fe400078e020f */
[----:B------:R-:W-:-:S04]  /*1410*/  IMAD.WIDE.U32 R12, R180, c[0x0][0x198], R12 ;  /* 0x00006600b40c7a25 */ /* 0x000fc800078e000c */
[----:B------:R-:W-:Y:S01]  /*1420*/  IMAD R17, R22, c[0x0][0x194], R17 ;  /* 0x0000650016117a24 */ /* 0x000fe200078e0211 */
[----:B------:R-:W-:Y:S01]  /*1430*/  LEA R188, P0, R12, c[0x0][0x168], 0x1 ;  /* 0x00005a000cbc7a11 */ /* 0x000fe200078008ff */
[----:B------:R-:W-:-:S04]  /*1440*/  IMAD.WIDE.U32 R22, R22, c[0x0][0x190], R28 ;  /* 0x0000640016167a25 */ /* 0x000fc800078e001c */
[----:B------:R-:W-:Y:S01]  /*1450*/  IMAD.IADD R15, R13, 0x1, R15 ;  /* 0x000000010d0f7824 */ /* 0x000fe200078e020f */
[----:B------:R-:W-:Y:S01]  /*1460*/  LEA R14, P1, R22, c[0x0][0x160], 0x1 ;  /* 0x00005800160e7a11 */ /* 0x000fe200078208ff */
[----:B------:R-:W-:Y:S02]  /*1470*/  IMAD.X R9, R181, 0x1, R9, P2 ;  /* 0x00000001b5097824 */ /* 0x000fe400010e0609 */
[----:B------:R-:W-:Y:S01]  /*1480*/  IMAD R19, R10, c[0x0][0x1bc], R19 ;  /* 0x00006f000a137a24 */ /* 0x000fe200078e0213 */
[----:B------:R-:W-:Y:S01]  /*1490*/  LEA.HI.X R189, R12, c[0x0][0x16c], R15, 0x1, P0 ;  /* 0x00005b000cbd7a11 */ /* 0x000fe200000f0c0f */
[----:B------:R-:W-:Y:S02]  /*14a0*/  IMAD.IADD R17, R23, 0x1, R17 ;  /* 0x0000000117117824 */ /* 0x000fe400078e0211 */
[----:B------:R-:W-:Y:S02]  /*14b0*/  IMAD.MOV.U32 R13, RZ, RZ, c[0x0][0x190] ;  /* 0x00006400ff0d7624 */ /* 0x000fe400078e00ff */
[----:B------:R-:W-:Y:S01]  /*14c0*/  IMAD R8, R9, c[0x0][0x1a0], RZ ;  /* 0x0000680009087a24 */ /* 0x000fe200078e02ff */
[----:B------:R-:W-:Y:S01]  /*14d0*/  LEA.HI.X R15, R22, c[0x0][0x164], R17, 0x1, P1 ;  /* 0x00005900160f7a11 */ /* 0x000fe200008f0c11 */
[----:B------:R-:W-:Y:S01]  /*14e0*/  IMAD.IADD R21, R21, 0x1, R19 ;  /* 0x0000000115157824 */ /* 0x000fe200078e0213 */
[----:B------:R-:W-:Y:S01]  /*14f0*/  LEA R10, P0, R13, R14, 0x6 ;  /* 0x0000000e0d0a7211 */ /* 0x000fe200078030ff */
[----:B------:R-:W-:-:S02]  /*1500*/  IMAD.MOV.U32 R9, RZ, RZ, c[0x0][0x194] ;  /* 0x00006500ff097624 */ /* 0x000fc400078e00ff */
[C---:B------:R-:W-:Y:S02]  /*1510*/  IMAD R8, R11.reuse, c[0x0][0x1a4], R8 ;  /* 0x000069000b087a24 */ /* 0x040fe400078e0208 */
[----:B------:R-:W-:Y:S01]  /*1520*/  IMAD.WIDE.U32 R20, R11, c[0x0][0x1a0], R20 ;  /* 0x000068000b147a25 */ /* 0x000fe200078e0014 */
[----:B------:R-:W-:Y:S02]  /*1530*/  LEA.HI.X R11, R13, R15, R9, 0x6, P0 ;  /* 0x0000000f0d0b7211 */ /* 0x000fe400000f3409 */
[----:B------:R-:W-:Y:S01]  /*1540*/  IADD3 R12, P0, R188, UR9, RZ ;  /* 0x00000009bc0c7c10 */ /* 0x000fe2000ff1e0ff */
[----:B------:R-:W-:Y:S02]  /*1550*/  IMAD.SHL.U32 R176, R16, 0x2, RZ ;  /* 0x0000000210b07824 */ /* 0x000fe400078e00ff */
[----:B------:R-:W-:Y:S01]  /*1560*/  IMAD.SHL.U32 R9, R4, 0x40, RZ ;  /* 0x0000004004097824 */ /* 0x000fe200078e00ff */
[----:B------:R-:W-:Y:S01]  /*1570*/  IADD3.X R13, R189, UR7, RZ, P0, !PT ;  /* 0x00000007bd0d7c10 */ /* 0x000fe200087fe4ff */
[----:B------:R-:W-:Y:S01]  /*1580*/  IMAD.IADD R3, R3, 0x1, -R18 ;  /* 0x0000000103037824 */ /* 0x000fe200078e0a12 */
[----:B------:R-:W-:Y:S01]  /*1590*/  @!PT LDS RZ, [RZ] ;  /* 0x00000000fffff984 */ /* 0x000fe20000000800 */
[----:B------:R-:W-:Y:S01]  /*15a0*/  @!PT LDS RZ, [RZ] ;  /* 0x00000000fffff984 */ /* 0x000fe20000000800 */
[----:B------:R-:W-:Y:S01]  /*15b0*/  @!PT LDS RZ, [RZ] ;  /* 0x00000000fffff984 */ /* 0x000fe20000000800 */
[----:B------:R1:W-:Y:S01]  /*15c0*/  LDGSTS.E.BYPASS.LTC128B.128 [R176], [R14.64] ;  /* 0x000000000eb07fae */ /* 0x0003e2000b901d4c */
[----:B------:R-:W-:Y:S01]  /*15d0*/  IADD3 R16, P0, R12, UR9, RZ ;  /* 0x000000090c107c10 */ /* 0x000fe2000ff1e0ff */
[----:B------:R-:W-:-:S02]  /*15e0*/  IMAD.SHL.U32 R5, R5, 0x20, RZ ;  /* 0x0000002005057824 */ /* 0x000fc400078e00ff */
[----:B------:R1:W-:Y:S01]  /*15f0*/  LDGSTS.E.BYPASS.LTC128B.128 [R176+0x1000], [R14.64+0x40] ;  /* 0x010000400eb07fae */ /* 0x0003e2000b901d4c */
[----:B------:R-:W-:Y:S01]  /*1600*/  IADD3.X R17, R13, UR7, RZ, P0, !PT ;  /* 0x000000070d117c10 */ /* 0x000fe200087fe4ff */
[----:B------:R-:W-:Y:S01]  /*1610*/  IMAD.SHL.U32 R121, R3, 0x40, RZ ;  /* 0x0000004003797824 */ /* 0x000fe200078e00ff */
[----:B------:R-:W-:Y:S01]  /*1620*/  LOP3.LUT R123, R5, 0xffffff00, RZ, 0xc0, !PT ;  /* 0xffffff00057b7812 */ /* 0x000fe200078ec0ff */
[----:B------:R1:W-:Y:S01]  /*1630*/  LDGSTS.E.BYPASS.LTC128B.128 [R176+0x2000], [R14.64+0x80] ;  /* 0x020000800eb07fae */ /* 0x0003e2000b901d4c */
[----:B------:R-:W-:Y:S01]  /*1640*/  IMAD.IADD R124, R25, 0x1, -R124 ;  /* 0x00000001197c7824 */ /* 0x000fe200078e0a7c */
[----:B------:R-:W-:Y:S01]  /*1650*/  LOP3.LUT P1, RZ, R3, 0x2, RZ, 0xc0, !PT ;  /* 0x0000000203ff7812 */ /* 0x000fe2000782c0ff */
[----:B------:R-:W-:Y:S01]  /*1660*/  IMAD.MOV.U32 R3, RZ, RZ, 0x20 ;  /* 0x00000020ff037424 */ /* 0x000fe200078e00ff */
[----:B------:R2:W-:Y:S01]  /*1670*/  LDGSTS.E.BYPASS.LTC128B.128 [R176+0x800], [R10.64] ;  /* 0x008000000ab07fae */ /* 0x0005e2000b901d4c */
[----:B------:R-:W-:Y:S01]  /*1680*/  LOP3.LUT R121, R121, 0xc0, RZ, 0xc0, !PT ;  /* 0x000000c079797812 */ /* 0x000fe200078ec0ff */
[----:B------:R-:W-:-:S02]  /*1690*/  IMAD R5, R128, 0x200, R123 ;  /* 0x0000020080057824 */ /* 0x000fc400078e027b */
[----:B------:R2:W-:Y:S01]  /*16a0*/  LDGSTS.E.BYPASS.LTC128B.128 [R176+0x1800], [R10.64+0x40] ;  /* 0x018000400ab07fae */ /* 0x0005e2000b901d4c */
[----:B------:R-:W-:-:S03]  /*16b0*/  IMAD R129, R128, 0x10, R129 ;  /* 0x0000001080817824 */ /* 0x000fc600078e0281 */
[----:B------:R2:W-:Y:S04]  /*16c0*/  LDGSTS.E.BYPASS.LTC128B.128 [R176+0x2800], [R10.64+0x80] ;  /* 0x028000800ab07fae */ /* 0x0005e8000b901d4c */
[----:B------:R3:W-:Y:S04]  /*16d0*/  LDGSTS.E.BYPASS.LTC128B.128 [R176+0x3000], [R188.64] ;  /* 0x03000000bcb07fae */ /* 0x0007e8000b901d4c */
[----:B------:R3:W-:Y:S04]  /*16e0*/  LDGSTS.E.BYPASS.LTC128B.128 [R176+0x5000], [R188.64+0x40] ;  /* 0x05000040bcb07fae */ /* 0x0007e8000b901d4c */
[----:B------:R3:W-:Y:S01]  /*16f0*/  LDGSTS.E.BYPASS.LTC128B.128 [R176+0x7000], [R188.64+0x80] ;  /* 0x07000080bcb07fae */ /* 0x0007e2000b901d4c */
[----:B-1----:R-:W-:-:S03]  /*1700*/  IADD3 R14, P0, R16, UR9, RZ ;  /* 0x00000009100e7c10 */ /* 0x002fc6000ff1e0ff */
[----:B------:R1:W-:Y:S01]  /*1710*/  LDGSTS.E.BYPASS.LTC128B.128 [R176+0x3800], [R12.64] ;  /* 0x038000000cb07fae */ /* 0x0003e2000b901d4c */
[----:B------:R-:W-:-:S03]  /*1720*/  IADD3.X R15, R17, UR7, RZ, P0, !PT ;  /* 0x00000007110f7c10 */ /* 0x000fc600087fe4ff */
[----:B------:R1:W-:Y:S01]  /*1730*/  LDGSTS.E.BYPASS.LTC128B.128 [R176+0x5800], [R12.64+0x40] ;  /* 0x058000400cb07fae */ /* 0x0003e2000b901d4c */
[----:B------:R-:W-:-:S03]  /*1740*/  LEA R184, P0, R20, c[0x0][0x170], 0x1 ;  /* 0x00005c0014b87a11 */ /* 0x000fc600078008ff */
[----:B------:R1:W-:Y:S01]  /*1750*/  LDGSTS.E.BYPASS.LTC128B.128 [R176+0x7800], [R12.64+0x80] ;  /* 0x078000800cb07fae */ /* 0x0003e2000b901d4c */
[----:B--2---:R-:W-:-:S03]  /*1760*/  LOP3.LUT R11, R9, 0xc0, RZ, 0xc0, !PT ;  /* 0x000000c0090b7812 */ /* 0x004fc600078ec0ff */
[----:B------:R2:W-:Y:S01]  /*1770*/  LDGSTS.E.BYPASS.LTC128B.128 [R176+0x4000], [R16.64] ;  /* 0x0400000010b07fae */ /* 0x0005e2000b901d4c */
[----:B------:R-:W-:-:S03]  /*1780*/  LOP3.LUT R9, R11, 0x8, R6, 0xf8, !PT ;  /* 0x000000080b097812 */ /* 0x000fc600078ef806 */
[----:B------:R2:W-:Y:S01]  /*1790*/  LDGSTS.E.BYPASS.LTC128B.128 [R176+0x6000], [R16.64+0x40] ;  /* 0x0600004010b07fae */ /* 0x0005e2000b901d4c */
[----:B------:R-:W-:Y:S01]  /*17a0*/  SHF.R.U32.HI R6, RZ, 0x3, R11 ;  /* 0x00000003ff067819 */ /* 0x000fe2000001160b */
[----:B------:R-:W-:Y:S02]  /*17b0*/  IMAD.IADD R11, R21, 0x1, R8 ;  /* 0x00000001150b7824 */ /* 0x000fe400078e0208 */
[----:B------:R2:W-:Y:S01]  /*17c0*/  LDGSTS.E.BYPASS.LTC128B.128 [R176+0x8000], [R16.64+0x80] ;  /* 0x0800008010b07fae */ /* 0x0005e2000b901d4c */
[----:B------:R-:W-:Y:S01]  /*17d0*/  IMAD.SHL.U32 R8, R7, 0x8, RZ ;  /* 0x0000000807087824 */ /* 0x000fe200078e00ff */
[----:B------:R-:W-:Y:S01]  /*17e0*/  LOP3.LUT R6, R9, R6, RZ, 0x3c, !PT ;  /* 0x0000000609067212 */ /* 0x000fe200078e3cff */
[----:B------:R-:W-:Y:S01]  /*17f0*/  IMAD R9, R7, 0x8, R0 ;  /* 0x0000000807097824 */ /* 0x000fe200078e0200 */
[----:B------:R4:W-:Y:S01]  /*1800*/  LDGSTS.E.BYPASS.LTC128B.128 [R176+0x4800], [R14.64] ;  /* 0x048000000eb07fae */ /* 0x0009e2000b901d4c */
[----:B------:R-:W-:Y:S02]  /*1810*/  LEA.HI.X R185, R20, c[0x0][0x174], R11, 0x1, P0 ;  /* 0x00005d0014b97a11 */ /* 0x000fe400000f0c0b */
[----:B------:R-:W-:Y:S01]  /*1820*/  IADD3 R10, P0, R184, UR10, RZ ;  /* 0x0000000ab80a7c10 */ /* 0x000fe2000ff1e0ff */
[----:B------:R4:W-:Y:S01]  /*1830*/  LDGSTS.E.BYPASS.LTC128B.128 [R176+0x6800], [R14.64+0x40] ;  /* 0x068000400eb07fae */ /* 0x0009e2000b901d4c */
[----:B------:R-:W-:Y:S01]  /*1840*/  LOP3.LUT R8, R121, 0x8, R8, 0xf8, !PT ;  /* 0x0000000879087812 */ /* 0x000fe200078ef808 */
[----:B------:R-:W-:Y:S01]  /*1850*/  IMAD.U32 R0, R9, 0x20, R6 ;  /* 0x0000002009007824 */ /* 0x000fe200078e0006 */
[----:B------:R-:W-:Y:S01]  /*1860*/  SHF.R.U32.HI R121, RZ, 0x3, R121 ;  /* 0x00000003ff797819 */ /* 0x000fe20000011679 */
[----:B------:R4:W-:Y:S01]  /*1870*/  LDGSTS.E.BYPASS.LTC128B.128 [R176+0x8800], [R14.64+0x80] ;  /* 0x088000800eb07fae */ /* 0x0009e2000b901d4c */
[----:B------:R-:W-:Y:S01]  /*1880*/  IADD3.X R11, R185, UR5, RZ, P0, !PT ;  /* 0x00000005b90b7c10 */ /* 0x000fe200087fe4ff */
[----:B------:R-:W-:Y:S01]  /*1890*/  IMAD R6, R124, 0x20, R5 ;  /* 0x000000207c067824 */ /* 0x000fe200078e0205 */
[----:B-1----:R-:W-:Y:S01]  /*18a0*/  IADD3 R12, P0, R10, UR10, RZ ;  /* 0x0000000a0a0c7c10 */ /* 0x002fe2000ff1e0ff */
[----:B------:R-:W0:Y:S01]  /*18b0*/  LDGDEPBAR ;  /* 0x00000000000079af */ /* 0x000e220000000000 */
[----:B------:R-:W-:Y:S01]  /*18c0*/  LOP3.LUT R121, R8, R121, RZ, 0x3c, !PT ;  /* 0x0000007908797212 */ /* 0x000fe200078e3cff */
[----:B------:R-:W-:Y:S01]  /*18d0*/  IMAD.SHL.U32 R122, R0, 0x2, RZ ;  /* 0x00000002007a7824 */ /* 0x000fe200078e00ff */
[----:B------:R-:W-:Y:S01]  /*18e0*/  IADD3.X R13, R11, UR5, RZ, P0, !PT ;  /* 0x000000050b0d7c10 */ /* 0x000fe200087fe4ff */
[----:B------:R-:W-:Y:S01]  /*18f0*/  IMAD.MOV.U32 R177, RZ, RZ, R185 ;  /* 0x000000ffffb17224 */ /* 0x000fe200078e00b9 */
[----:B------:R-:W-:Y:S01]  /*1900*/  IADD3 R8, P0, R12, UR10, RZ ;  /* 0x0000000a0c087c10 */ /* 0x000fe2000ff1e0ff */
[----:B------:R-:W-:Y:S01]  /*1910*/  IMAD.IADD R175, R121, 0x1, R6 ;  /* 0x0000000179af7824 */ /* 0x000fe200078e0206 */
[----:B------:R-:W-:-:S02]  /*1920*/  LEA R174, R0, 0x3000, 0x1 ;  /* 0x0000300000ae7811 */ /* 0x000fc400078e08ff */
[----:B------:R-:W-:Y:S01]  /*1930*/  IADD3.X R9, R13, UR5, RZ, P0, !PT ;  /* 0x000000050d097c10 */ /* 0x000fe200087fe4ff */
[----:B------:R-:W-:Y:S01]  /*1940*/  IMAD.SHL.U32 R175, R175, 0x2, RZ ;  /* 0x00000002afaf7824 */ /* 0x000fe200078e00ff */
[----:B------:R-:W-:-:S04]  /*1950*/  LOP3.LUT P0, RZ, R4, 0x2, RZ, 0xc0, !PT ;  /* 0x0000000204ff7812 */ /* 0x000fc8000780c0ff */
[C---:B------:R-:W-:Y:S02]  /*1960*/  SEL R5, R3.reuse, 0xffffffe0, !P0 ;  /* 0xffffffe003057807 */ /* 0x040fe40004000000 */
[----:B------:R-:W-:-:S03]  /*1970*/  SEL R3, R3, 0xffffffe0, !P1 ;  /* 0xffffffe003037807 */ /* 0x000fc60004800000 */
[----:B------:R-:W-:Y:S02]  /*1980*/  IMAD.IADD R172, R174, 0x1, R5 ;  /* 0x00000001aeac7824 */ /* 0x000fe400078e0205 */
[----:B------:R-:W-:Y:S01]  /*1990*/  IMAD.IADD R173, R175, 0x1, R3 ;  /* 0x00000001afad7824 */ /* 0x000fe200078e0203 */
[----:B------:R-:W-:-:S04]  /*19a0*/  DEPBAR.LE SB0, 0x0 ;  /* 0x000080000000791a */ /* 0x000fc80000000000 */
[----:B------:R-:W-:Y:S06]  /*19b0*/  BAR.SYNC.DEFER_BLOCKING 0x0 ;  /* 0x0000000000007b1d */ /* 0x000fec0000010000 */
[----:B------:R-:W-:Y:S01]  /*19c0*/  @!PT LDS RZ, [RZ] ;  /* 0x00000000fffff984 */ /* 0x000fe20000000800 */
[----:B------:R-:W-:Y:S01]  /*19d0*/  @!PT LDS RZ, [RZ] ;  /* 0x00000000fffff984 */ /* 0x000fe20000000800 */
[----:B------:R-:W-:Y:S01]  /*19e0*/  @!PT LDS RZ, [RZ] ;  /* 0x00000000fffff984 */ /* 0x000fe20000000800 */
        /* <DEDUP_REMOVED lines=16> */
[----:B------:R-:W2:Y:S04]  /*1af0*/  LDSM.16.M88.4 R64, [R122+0x3c00] ;  /* 0x003c00007a40783b */ /* 0x000ea80000000200 */
[----:B------:R-:W3:Y:S04]  /*1b00*/  LDSM.16.M88.4 R56, [R122+0x4000] ;  /* 0x004000007a38783b */ /* 0x000ee80000000200 */
[----:B------:R-:W3:Y:S04]  /*1b10*/  LDSM.16.M88.4 R48, [R122+0x4400] ;  /* 0x004400007a30783b */ /* 0x000ee80000000200 */
[----:B------:R-:W3:Y:S04]  /*1b20*/  LDSM.16.M88.4 R40, [R122+0x4800] ;  /* 0x004800007a28783b */ /* 0x000ee80000000200 */
[----:B-1----:R-:W1:Y:S04]  /*1b30*/  LDSM.16.M88.4 R8, [R122+0x4c00] ;  /* 0x004c00007a08783b */ /* 0x002e680000000200 */
[----:B------:R-:W-:Y:S04]  /*1b40*/  LDSM.16.M88.4 R108, [R173] ;  /* 0x00000000ad6c783b */ /* 0x000fe80000000200 */
[----:B------:R-:W1:Y:S04]  /*1b50*/  LDSM.16.M88.4 R88, [R172] ;  /* 0x00000000ac58783b */ /* 0x000e680000000200 */
[----:B----4-:R-:W4:Y:S01]  /*1b60*/  LDSM.16.M88.4 R12, [R172+0x800] ;  /* 0x00080000ac0c783b */ /* 0x010f220000000200 */
[C---:B-----5:R-:W-:Y:S03]  /*1b70*/  HMMA.16816.F32 R20, R104.reuse, R28, RZ ;  /* 0x0000001c6814723c */ /* 0x060fe600000018ff */
[----:B------:R-:W5:Y:S04]  /*1b80*/  LDSM.16.M88.4 R4, [R172+0xc00] ;  /* 0x000c0000ac04783b */ /* 0x000f680000000200 */
[----:B------:R-:W-:Y:S01]  /*1b90*/  LDSM.16.M88.4 R100, [R175+0x1000] ;  /* 0x00100000af64783b */ /* 0x000fe20000000200 */
[C---:B------:R-:W-:Y:S03]  /*1ba0*/  HMMA.16816.F32 R28, R104.reuse, R30, RZ ;  /* 0x0000001e681c723c */ /* 0x040fe600000018ff */
[----:B--2---:R-:W2:Y:S04]  /*1bb0*/  LDSM.16.M88.4 R16, [R122+0x5000] ;  /* 0x005000007a10783b */ /* 0x004ea80000000200 */
[----:B------:R-:W1:Y:S01]  /*1bc0*/  LDSM.16.M88.4 R24, [R172+0x1000] ;  /* 0x00100000ac18783b */ /* 0x000e620000000200 */
        /* <DEDUP_REMOVED lines=9> */
[C---:B------:R-:W-:Y:S08]  /*1c60*/  HMMA.16816.F32 R68, R104.reuse, R64, RZ ;  /* 0x000000406844723c */ /* 0x040ff000000018ff */
[C---:B---3--:R-:W-:Y:S08]  /*1c70*/  HMMA.16816.F32 R60, R104.reuse, R56, RZ ;  /* 0x00000038683c723c */ /* 0x048ff000000018ff */
[C---:B------:R-:W-:Y:S08]  /*1c80*/  HMMA.16816.F32 R52, R104.reuse, R48, RZ ;  /* 0x000000306834723c */ /* 0x040ff000000018ff */
[C---:B------:R-:W-:Y:S08]  /*1c90*/  HMMA.16816.F32 R44, R104.reuse, R40, RZ ;  /* 0x00000028682c723c */ /* 0x040ff000000018ff */
[C---:B------:R-:W-:Y:S08]  /*1ca0*/  HMMA.16816.F32 R80, R104.reuse, R82, RZ ;  /* 0x000000526850723c */ /* 0x040ff000000018ff */
[C---:B------:R-:W-:Y:S08]  /*1cb0*/  HMMA.16816.F32 R64, R104.reuse, R66, RZ ;  /* 0x000000426840723c */ /* 0x040ff000000018ff */
[C---:B------:R-:W-:Y:S08]  /*1cc0*/  HMMA.16816.F32 R56, R104.reuse, R58, RZ ;  /* 0x0000003a6838723c */ /* 0x040ff000000018ff */
[C---:B------:R-:W-:Y:S08]  /*1cd0*/  HMMA.16816.F32 R48, R104.reuse, R50, RZ ;  /* 0x000000326830723c */ /* 0x040ff000000018ff */
[C---:B------:R-:W-:Y:S08]  /*1ce0*/  HMMA.16816.F32 R40, R104.reuse, R42, RZ ;  /* 0x0000002a6828723c */ /* 0x040ff000000018ff */
[C---:B-1----:R-:W-:Y:S08]  /*1cf0*/  HMMA.16816.F32 R36, R104.reuse, R8, RZ ;  /* 0x000000086824723c */ /* 0x042ff000000018ff */
[----:B------:R-:W-:Y:S01]  /*1d00*/  HMMA.16816.F32 R104, R104, R10, RZ ;  /* 0x0000000a6868723c */ /* 0x000fe200000018ff */
[----:B------:R-:W1:Y:S07]  /*1d10*/  LDSM.16.M88.4 R8, [R172+0x1400] ;  /* 0x00140000ac08783b */ /* 0x000e6e0000000200 */
[C---:B------:R-:W-:Y:S08]  /*1d20*/  HMMA.16816.F32 R20, R108.reuse, R88, R20 ;  /* 0x000000586c14723c */ /* 0x040ff00000001814 */
[C---:B------:R-:W-:Y:S01]  /*1d30*/  HMMA.16816.F32 R28, R108.reuse, R90, R28 ;  /* 0x0000005a6c1c723c */ /* 0x040fe2000000181c */
[----:B------:R-:W-:Y:S07]  /*1d40*/  LDSM.16.M88.4 R88, [R122+0x5c00] ;  /* 0x005c00007a58783b */ /* 0x000fee0000000200 */
[C---:B----4-:R-:W-:Y:S08]  /*1d50*/  HMMA.16816.F32 R76, R108.reuse, R12, R76 ;  /* 0x0000000c6c4c723c */ /* 0x050ff0000000184c */
[C---:B------:R-:W-:Y:S01]  /*1d60*/  HMMA.16816.F32 R72, R108.reuse, R14, R72 ;  /* 0x0000000e6c48723c */ /* 0x040fe20000001848 */
[----:B------:R-:W3:Y:S07]  /*1d70*/  LDSM.16.M88.4 R12, [R173+0x1000] ;  /* 0x00100000ad0c783b */ /* 0x000eee0000000200 */
[C---:B-----5:R-:W-:Y:S08]  /*1d80*/  HMMA.16816.F32 R68, R108.reuse, R4, R68 ;  /* 0x000000046c44723c */ /* 0x060ff00000001844 */
[----:B------:R-:W-:Y:S01]  /*1d90*/  HMMA.16816.F32 R64, R108, R6, R64 ;  /* 0x000000066c40723c */ /* 0x000fe20000001840 */
[----:B------:R-:W4:Y:S07]  /*1da0*/  LDSM.16.M88.4 R4, [R172+0x1800] ;  /* 0x00180000ac04783b */ /* 0x000f2e0000000200 */
[C---:B--2---:R-:W-:Y:S08]  /*1db0*/  HMMA.16816.F32 R20, R100.reuse, R16, R20 ;  /* 0x000000106414723c */ /* 0x044ff00000001814 */
[----:B------:R-:W-:Y:S01]  /*1dc0*/  HMMA.16816.F32 R28, R100, R18, R28 ;  /* 0x00000012641c723c */ /* 0x000fe2000000181c */
[----:B------:R-:W-:Y:S07]  /*1dd0*/  LDSM.16.M88.4 R16, [R172+0x4000] ;  /* 0x00400000ac10783b */ /* 0x000fee0000000200 */
[C---:B------:R-:W-:Y:S08]  /*1de0*/  HMMA.16816.F32 R60, R108.reuse, R24, R60 ;  /* 0x000000186c3c723c */ /* 0x040ff0000000183c */
[C---:B------:R-:W-:Y:S01]  /*1df0*/  HMMA.16816.F32 R56, R108.reuse, R26, R56 ;  /* 0x0000001a6c38723c */ /* 0x040fe20000001838 */
[----:B------:R-:W-:Y:S07]  /*1e00*/  LDSM.16.M88.4 R24, [R122+0x7000] ;  /* 0x007000007a18783b */ /* 0x000fee0000000200 */
[C---:B-1----:R-:W-:Y:S08]  /*1e10*/  HMMA.16816.F32 R52, R108.reuse, R8, R52 ;  /* 0x000000086c34723c */ /* 0x042ff00000001834 */
[C---:B------:R-:W-:Y:S01]  /*1e20*/  HMMA.16816.F32 R48, R108.reuse, R10, R48 ;  /* 0x0000000a6c30723c */ /* 0x040fe20000001830 */
[----:B------:R-:W1:Y:S07]  /*1e30*/  LDSM.16.M88.4 R8, [R175+0x2000] ;  /* 0x00200000af08783b */ /* 0x000e6e0000000200 */
[C---:B------:R-:W-:Y:S08]  /*1e40*/  HMMA.16816.F32 R84, R108.reuse, R32, R84 ;  /* 0x000000206c54723c */ /* 0x040ff00000001854 */
[----:B------:R-:W-:Y:S01]  /*1e50*/  HMMA.16816.F32 R80, R108, R34, R80 ;  /* 0x000000226c50723c */ /* 0x000fe20000001850 */
[----:B------:R-:W2:Y:S07]  /*1e60*/  LDSM.16.M88.4 R32, [R172+0x2400] ;  /* 0x00240000ac20783b */ /* 0x000eae0000000200 */
[C---:B---3--:R-:W-:Y:S08]  /*1e70*/  HMMA.16816.F32 R20, R12.reuse, R116, R20 ;  /* 0x000000740c14723c */ /* 0x048ff00000001814 */
[----:B------:R-:W-:Y:S07]  /*1e80*/  HMMA.16816.F32 R28, R12, R118, R28 ;  /* 0x000000760c1c723c */ /* 0x000fee000000181c */
[----:B------:R-:W-:Y:S01]  /*1e90*/  IMAD R118, R124, 0x20, R123 ;  /* 0x000000207c767824 */ /* 0x000fe200078e027b */
[----:B----4-:R-:W-:Y:S03]  /*1ea0*/  HMMA.16816.F32 R44, R108, R4, R44 ;  /* 0x000000046c2c723c */ /* 0x010fe6000000182c */
[----:B------:R-:W-:-:S05]  /*1eb0*/  IMAD.IADD R118, R121, 0x1, R118 ;  /* 0x0000000179767824 */ /* 0x000fca00078e0276 */
[----:B------:R-:W-:Y:S01]  /*1ec0*/  HMMA.16816.F32 R40, R108, R6, R40 ;  /* 0x000000066c28723c */ /* 0x000fe20000001828 */
[----:B------:R-:W3:Y:S07]  /*1ed0*/  LDSM.16.M88.4 R4, [R173+0x2000] ;  /* 0x00200000ad04783b */ /* 0x000eee0000000200 */
        /* <DEDUP_REMOVED lines=8> */
[----:B------:R-:W-:Y:S07]  /*1f60*/  LDSM.16.M88.4 R92, [R122+0x6400] ;  /* 0x006400007a5c783b */ /* 0x000fee0000000200 */
[C---:B------:R-:W-:Y:S08]  /*1f70*/  HMMA.16816.F32 R36, R108.reuse, R112, R36 ;  /* 0x000000706c24723c */ /* 0x040ff00000001824 */
[----:B------:R-:W-:Y:S01]  /*1f80*/  HMMA.16816.F32 R104, R108, R114, R104 ;  /* 0x000000726c68723c */ /* 0x000fe20000001868 */
[----:B------:R-:W4:Y:S07]  /*1f90*/  LDSM.16.M88.4 R108, [R122+0x6000] ;  /* 0x006000007a6c783b */ /* 0x000f2e0000000200 */
[C---:B--2---:R-:W-:Y:S08]  /*1fa0*/  HMMA.16816.F32 R84, R12.reuse, R32, R84 ;  /* 0x000000200c54723c */ /* 0x044ff00000001854 */
[----:B------:R-:W-:Y:S01]  /*1fb0*/  HMMA.16816.F32 R96, R12, R34, R96 ;  /* 0x000000220c60723c */ /* 0x000fe20000001860 */
[----:B------:R-:W-:Y:S07]  /*1fc0*/  LDSM.16.M88.4 R32, [R172+0x4800] ;  /* 0x00480000ac20783b */ /* 0x000fee0000000200 */
[C---:B---3--:R-:W-:Y:S08]  /*1fd0*/  HMMA.16816.F32 R20, R4.reuse, R16, R20 ;  /* 0x000000100414723c */ /* 0x048ff00000001814 */
[----:B------:R-:W-:Y:S01]  /*1fe0*/  HMMA.16816.F32 R28, R4, R18, R28 ;  /* 0x00000012041c723c */ /* 0x000fe2000000181c */
[----:B------:R-:W-:Y:S07]  /*1ff0*/  LDSM.16.M88.4 R16, [R122+0x7800] ;  /* 0x007800007a10783b */ /* 0x000fee0000000200 */
[C---:B-1----:R-:W-:Y:S08]  /*2000*/  HMMA.16816.F32 R76, R12.reuse, R24, R76 ;  /* 0x000000180c4c723c */ /* 0x042ff0000000184c */
[----:B------:R-:W-:Y:S01]  /*2010*/  HMMA.16816.F32 R72, R12, R26, R72 ;  /* 0x0000001a0c48723c */ /* 0x000fe20000001848 */
[----:B------:R-:W1:Y:S01]  /*2020*/  LDSM.16.M88.4 R24, [R172+0x2c00] ;  /* 0x002c0000ac18783b */ /* 0x000e620000000200 */
[----:B------:R-:W-:-:S06]  /*2030*/  FMUL.FTZ R0, R20, c[0x0][0x2ec] ;  /* 0x0000bb0014007a20 */ /* 0x000fcc0000410000 */
[----:B------:R-:W-:Y:S01]  /*2040*/  HMMA.16816.F32 R68, R100, R88, R68 ;  /* 0x000000586444723c */ /* 0x000fe20000001844 */
[----:B------:R-:W-:Y:S01]  /*2050*/  FMUL.FTZ R28, R28, c[0x0][0x2ec] ;  /* 0x0000bb001c1c7a20 */ /* 0x000fe20000410000 */
[----:B------:R-:W-:Y:S01]  /*2060*/  MUFU.TANH R0, R0 ;  /* 0x0000000000007308 */ /* 0x000fe20000002400 */
[----:B------:R-:W-:Y:S02]  /*2070*/  FMUL.FTZ R29, R29, c[0x0][0x2ec] ;  /* 0x0000bb001d1d7a20 */ /* 0x000fe40000410000 */
[----:B------:R-:W-:-:S03]  /*2080*/  FMUL.FTZ R30, R30, c[0x0][0x2ec] ;  /* 0x0000bb001e1e7a20 */ /* 0x000fc60000410000 */
[----:B------:R-:W-:Y:S01]  /*2090*/  HMMA.16816.F32 R88, R100, R90, R64 ;  /* 0x0000005a6458723c */ /* 0x000fe20000001840 */
[----:B------:R-:W2:Y:S07]  /*20a0*/  LDSM.16.M88.4 R64, [R172+0x4400] ;  /* 0x00440000ac40783b */ /* 0x000eae0000000200 */
[C---:B------:R-:W-:Y:S07]  /*20b0*/  HMMA.16816.F32 R84, R8.reuse, R80, R84 ;  /* 0x000000500854723c */ /* 0x040fee0000001854 */
[----:B------:R-:W-:Y:S01]  /*20c0*/  FMUL.FTZ R80, R21, c[0x0][0x2ec] ;  /* 0x0000bb0015507a20 */ /* 0x000fe20000410000 */
[----:B------:R-:W-:Y:S01]  /*20d0*/  HMMA.16816.F32 R96, R8, R82, R96 ;  /* 0x000000520860723c */ /* 0x000fe20000001860 */
[----:B------:R-:W-:Y:S01]  /*20e0*/  FMUL.FTZ R81, R22, c[0x0][0x2ec] ;  /* 0x0000bb0016517a20 */ /* 0x000fe20000410000 */
[----:B------:R-:W-:Y:S05]  /*20f0*/  MUFU.TANH R83, R28 ;  /* 0x0000001c00537308 */ /* 0x000fea0000002400 */
[----:B------:R-:W-:Y:S01]  /*2100*/  FMUL.FTZ R82, R23, c[0x0][0x2ec] ;  /* 0x0000bb0017527a20 */ /* 0x000fe20000410000 */
[C---:B----4-:R-:W-:Y:S01]  /*2110*/  HMMA.16816.F32 R60, R100.reuse, R108, R60 ;  /* 0x0000006c643c723c */ /* 0x050fe2000000183c */
[----:B------:R-:W3:Y:S01]  /*2120*/  LDSM.16.M88.4 R20, [R122+0x6800] ;  /* 0x006800007a14783b */ /* 0x000ee20000000200 */
[----:B------:R-:W4:Y:S05]  /*2130*/  MUFU.TANH R80, R80 ;  /* 0x0000005000507308 */ /* 0x000f2a0000002400 */
[----:B------:R-:W-:Y:S01]  /*2140*/  FMUL.FTZ R108, R31, c[0x0][0x2ec] ;  /* 0x0000bb001f6c7a20 */ /* 0x000fe20000410000 */
[----:B------:R-:W-:Y:S02]  /*2150*/  HMMA.16816.F32 R52, R100, R92, R52 ;  /* 0x0000005c6434723c */ /* 0x000fe40000001834 */
[----:B------:R-:W-:Y:S06]  /*2160*/  MUFU.TANH R92, R29 ;  /* 0x0000001d005c7308 */ /* 0x000fec0000002400 */
[C---:B-1----:R-:W-:Y:S02]  /*2170*/  HMMA.16816.F32 R68, R12.reuse, R24, R68 ;  /* 0x000000180c44723c */ /* 0x042fe40000001844 */
[----:B------:R1:W-:Y:S06]  /*2180*/  MUFU.TANH R93, R30 ;  /* 0x0000001e005d7308 */ /* 0x0003ec0000002400 */
[----:B------:R-:W-:Y:S01]  /*2190*/  HMMA.16816.F32 R88, R12, R26, R88 ;  /* 0x0000001a0c58723c */ /* 0x000fe20000001858 */
[----:B------:R-:W-:Y:S01]  /*21a0*/  LDSM.16.M88.4 R24, [R122+0x8000] ;  /* 0x008000007a18783b */ /* 0x000fe20000000200 */
[----:B------:R-:W5:Y:S06]  /*21b0*/  MUFU.TANH R82, R82 ;  /* 0x0000005200527308 */ /* 0x000f6c0000002400 */
[C---:B--2---:R-:W-:Y:S01]  /*21c0*/  HMMA.16816.F32 R84, R4.reuse, R64, R84 ;  /* 0x000000400454723c */ /* 0x044fe20000001854 */
[----:B-1----:R-:W1:Y:S01]  /*21d0*/  LDSM.16.M88.4 R28, [R122+0x7c00] ;  /* 0x007c00007a1c783b */ /* 0x002e620000000200 */
[----:B------:R-:W2:Y:S06]  /*21e0*/  MUFU.TANH R81, R81 ;  /* 0x0000005100517308 */ /* 0x000eac0000002400 */
[----:B------:R-:W-:Y:S01]  /*21f0*/  HMMA.16816.F32 R96, R4, R66, R96 ;  /* 0x000000420460723c */ /* 0x000fe20000001860 */
[----:B------:R-:W1:Y:S01]  /*2200*/  LDSM.16.M88.4 R64, [R172+0x3000] ;  /* 0x00300000ac40783b */ /* 0x000e620000000200 */
[----:B------:R-:W1:Y:S06]  /*2210*/  MUFU.TANH R108, R108 ;  /* 0x0000006c006c7308 */ /* 0x000e6c0000002400 */
[C---:B---3--:R-:W-:Y:S08]  /*2220*/  HMMA.16816.F32 R44, R100.reuse, R20, R44 ;  /* 0x00000014642c723c */ /* 0x048ff0000000182c */
[----:B------:R-:W-:Y:S01]  /*2230*/  HMMA.16816.F32 R40, R100, R22, R40 ;  /* 0x000000166428723c */ /* 0x000fe20000001828 */
[----:B------:R-:W3:Y:S01]  /*2240*/  LDSM.16.M88.4 R20, [R172+0x4c00] ;  /* 0x004c0000ac14783b */ /* 0x000ee20000000200 */
[----:B------:R-:W-:-:S02]  /*2250*/  FMUL.FTZ R84, R84, c[0x0][0x2ec] ;  /* 0x0000bb0054547a20 */ /* 0x000fc40000410000 */
[----:B------:R-:W-:Y:S02]  /*2260*/  FMUL.FTZ R86, R86, c[0x0][0x2ec] ;  /* 0x0000bb0056567a20 */ /* 0x000fe40000410000 */
[----:B------:R-:W-:Y:S02]  /*2270*/  FMUL.FTZ R85, R85, c[0x0][0x2ec] ;  /* 0x0000bb0055557a20 */ /* 0x000fe40000410000 */
[C---:B------:R-:W-:Y:S01]  /*2280*/  HMMA.16816.F32 R76, R8.reuse, R16, R76 ;  /* 0x00000010084c723c */ /* 0x040fe2000000184c */
[----:B------:R-:W-:Y:S01]  /*2290*/  FMUL.FTZ R87, R87, c[0x0][0x2ec] ;  /* 0x0000bb0057577a20 */ /* 0x000fe20000410000 */
[----:B------:R-:W1:Y:S06]  /*22a0*/  MUFU.TANH R84, R84 ;  /* 0x0000005400547308 */ /* 0x000e6c0000002400 */
[----:B------:R-:W-:Y:S01]  /*22b0*/  HMMA.16816.F32 R72, R8, R18, R72 ;  /* 0x000000120848723c */ /* 0x000fe20000001848 */
[----:B------:R-:W2:Y:S01]  /*22c0*/  LDSM.16.M88.4 R16, [R122+0x6c00] ;  /* 0x006c00007a10783b */ /* 0x000ea20000000200 */
[----:B------:R-:W2:Y:S06]  /*22d0*/  MUFU.TANH R86, R86 ;  /* 0x0000005600567308 */ /* 0x000eac0000002400 */
[----:B------:R-:W-:Y:S02]  /*22e0*/  HMMA.16816.F32 R56, R100, R110, R56 ;  /* 0x0000006e6438723c */ /* 0x000fe40000001838 */
[----:B------:R-:W2:Y:S06]  /*22f0*/  MUFU.TANH R85, R85 ;  /* 0x0000005500557308 */ /* 0x000eac0000002400 */
[C---:B-1----:R-:W-:Y:S02]  /*2300*/  HMMA.16816.F32 R68, R8.reuse, R28, R68 ;  /* 0x0000001c0844723c */ /* 0x042fe40000001844 */
[----:B------:R-:W1:Y:S06]  /*2310*/  MUFU.TANH R87, R87 ;  /* 0x0000005700577308 */ /* 0x000e6c0000002400 */
[----:B------:R-:W-:Y:S01]  /*2320*/  HMMA.16816.F32 R88, R8, R30, R88 ;  /* 0x0000001e0858723c */ /* 0x000fe20000001858 */
[----:B------:R-:W1:Y:S07]  /*2330*/  LDSM.16.M88.4 R28, [R172+0x3400] ;  /* 0x00340000ac1c783b */ /* 0x000e6e0000000200 */
[C---:B------:R-:W-:Y:S08]  /*2340*/  HMMA.16816.F32 R60, R12.reuse, R64, R60 ;  /* 0x000000400c3c723c */ /* 0x040ff0000000183c */
[----:B------:R-:W-:Y:S08]  /*2350*/  HMMA.16816.F32 R56, R12, R66, R56 ;  /* 0x000000420c38723c */ /* 0x000ff00000001838 */
[C---:B---3--:R-:W-:Y:S08]  /*2360*/  HMMA.16816.F32 R68, R4.reuse, R20, R68 ;  /* 0x000000140444723c */ /* 0x048ff00000001844 */
[----:B------:R-:W-:Y:S01]  /*2370*/  HMMA.16816.F32 R88, R4, R22, R88 ;  /* 0x000000160458723c */ /* 0x000fe20000001858 */
[----:B------:R-:W3:Y:S07]  /*2380*/  LDSM.16.M88.4 R20, [R172+0x3800] ;  /* 0x00380000ac14783b */ /* 0x000eee0000000200 */
[C---:B--2---:R-:W-:Y:S08]  /*2390*/  HMMA.16816.F32 R36, R100.reuse, R16, R36 ;  /* 0x000000106424723c */ /* 0x044ff00000001824 */
[----:B------:R-:W-:Y:S01]  /*23a0*/  HMMA.16816.F32 R104, R100, R18, R104 ;  /* 0x000000126468723c */ /* 0x000fe20000001868 */
[----:B------:R-:W2:Y:S01]  /*23b0*/  LDSM.16.M88.4 R16, [R172+0x5000] ;  /* 0x00500000ac10783b */ /* 0x000ea20000000200 */
[----:B------:R-:W-:-:S02]  /*23c0*/  FMUL.FTZ R70, R70, c[0x0][0x2ec] ;  /* 0x0000bb0046467a20 */ /* 0x000fc40000410000 */
[----:B------:R-:W-:Y:S02]  /*23d0*/  FMUL.FTZ R139, R68, c[0x0][0x2ec] ;  /* 0x0000bb00448b7a20 */ /* 0x000fe40000410000 */
[----:B------:R1:W-:Y:S01]  /*23e0*/  MUFU.TANH R132, R70 ;  /* 0x0000004600847308 */ /* 0x0003e20000002400 */
[----:B------:R-:W-:Y:S01]  /*23f0*/  FMUL.FTZ R68, R71, c[0x0][0x2ec] ;  /* 0x0000bb0047447a20 */ /* 0x000fe20000410000 */
[C---:B------:R-:W-:Y:S01]  /*2400*/  HMMA.16816.F32 R76, R4.reuse, R32, R76 ;  /* 0x00000020044c723c */ /* 0x040fe2000000184c */
[----:B------:R-:W-:Y:S02]  /*2410*/  FMUL.FTZ R67, R69, c[0x0][0x2ec] ;  /* 0x0000bb0045437a20 */ /* 0x000fe40000410000 */
[----:B------:R-:W-:Y:S02]  /*2420*/  FMUL.FTZ R69, R90, c[0x0][0x2ec] ;  /* 0x0000bb005a457a20 */ /* 0x000fe40000410000 */
[----:B------:R-:W-:Y:S01]  /*2430*/  FMUL.FTZ R88, R88, c[0x0][0x2ec] ;  /* 0x0000bb0058587a20 */ /* 0x000fe20000410000 */
[----:B------:R-:W-:Y:S01]  /*2440*/  MUFU.TANH R68, R68 ;  /* 0x0000004400447308 */ /* 0x000fe20000002400 */
[----:B------:R-:W-:Y:S01]  /*2450*/  FMUL.FTZ R89, R89, c[0x0][0x2ec] ;  /* 0x0000bb0059597a20 */ /* 0x000fe20000410000 */
[----:B------:R-:W-:Y:S01]  /*2460*/  HMMA.16816.F32 R72, R4, R34, R72 ;  /* 0x000000220448723c */ /* 0x000fe20000001848 */
[----:B------:R-:W2:Y:S01]  /*2470*/  LDSM.16.M88.4 R32, [R122+0x8400] ;  /* 0x008400007a20783b */ /* 0x000ea20000000200 */
[----:B------:R-:W-:-:S04]  /*2480*/  FMUL.FTZ R91, R91, c[0x0][0x2ec] ;  /* 0x0000bb005b5b7a20 */ /* 0x000fc80000410000 */
[----:B------:R-:W-:Y:S02]  /*2490*/  MUFU.TANH R67, R67 ;  /* 0x0000004300437308 */ /* 0x000fe40000002400 */
[C---:B------:R-:W-:Y:S06]  /*24a0*/  HMMA.16816.F32 R60, R8.reuse, R24, R60 ;  /* 0x00000018083c723c */ /* 0x040fec000000183c */
[----:B------:R-:W-:Y:S02]  /*24b0*/  MUFU.TANH R119, R88 ;  /* 0x0000005800777308 */ /* 0x000fe40000002400 */
[----:B------:R-:W-:Y:S01]  /*24c0*/  HMMA.16816.F32 R56, R8, R26, R56 ;  /* 0x0000001a0838723c */ /* 0x000fe20000001838 */
[----:B------:R-:W4:Y:S01]  /*24d0*/  LDSM.16.M88.4 R24, [R172+0x5400] ;  /* 0x00540000ac18783b */ /* 0x000f220000000200 */
[----:B------:R-:W-:-:S02]  /*24e0*/  FMUL.FTZ R76, R76, c[0x0][0x2ec] ;  /* 0x0000bb004c4c7a20 */ /* 0x000fc40000410000 */
[----:B------:R-:W-:Y:S02]  /*24f0*/  FMUL.FTZ R78, R78, c[0x0][0x2ec] ;  /* 0x0000bb004e4e7a20 */ /* 0x000fe40000410000 */
[----:B------:R-:W-:Y:S01]  /*2500*/  FMUL.FTZ R77, R77, c[0x0][0x2ec] ;  /* 0x0000bb004d4d7a20 */ /* 0x000fe20000410000 */
[----:B------:R-:W-:Y:S01]  /*2510*/  MUFU.TANH R69, R69 ;  /* 0x0000004500457308 */ /* 0x000fe20000002400 */
[----:B-1----:R-:W-:Y:S01]  /*2520*/  HMMA.16816.F32 R52, R12, R28, R52 ;  /* 0x0000001c0c34723c */ /* 0x002fe20000001834 */
[----:B------:R-:W-:Y:S02]  /*2530*/  FMUL.FTZ R73, R73, c[0x0][0x2ec] ;  /* 0x0000bb0049497a20 */ /* 0x000fe40000410000 */
[----:B------:R-:W-:Y:S02]  /*2540*/  FMUL.FTZ R143, R72, c[0x0][0x2ec] ;  /* 0x0000bb00488f7a20 */ /* 0x000fe40000410000 */
[----:B------:R-:W-:Y:S02]  /*2550*/  FMUL.FTZ R65, R74, c[0x0][0x2ec] ;  /* 0x0000bb004a417a20 */ /* 0x000fe40000410000 */
[----:B------:R-:W-:Y:S01]  /*2560*/  MUFU.TANH R141, R73 ;  /* 0x00000049008d7308 */ /* 0x000fe20000002400 */
[----:B------:R-:W-:Y:S01]  /*2570*/  HMMA.16816.F32 R48, R100, R94, R48 ;  /* 0x0000005e6430723c */ /* 0x000fe20000001830 */
[----:B------:R-:W-:-:S02]  /*2580*/  FMUL.FTZ R72, R75, c[0x0][0x2ec] ;  /* 0x0000bb004b487a20 */ /* 0x000fc40000410000 */
[----:B------:R-:W-:-:S04]  /*2590*/  FMUL.FTZ R64, R79, c[0x0][0x2ec] ;  /* 0x0000bb004f407a20 */ /* 0x000fc80000410000 */
[----:B------:R-:W1:Y:S01]  /*25a0*/  MUFU.TANH R76, R76 ;  /* 0x0000004c004c7308 */ /* 0x000e620000002400 */
[----:B---3--:R-:W-:Y:S01]  /*25b0*/  HMMA.16816.F32 R44, R12, R20, R44 ;  /* 0x000000140c2c723c */ /* 0x008fe2000000182c */
[----:B------:R-:W-:Y:S02]  /*25c0*/  FMUL.FTZ R94, R96, c[0x0][0x2ec] ;  /* 0x0000bb00605e7a20 */ /* 0x000fe40000410000 */
[----:B------:R-:W-:Y:S02]  /*25d0*/  FMUL.FTZ R96, R98, c[0x0][0x2ec] ;  /* 0x0000bb0062607a20 */ /* 0x000fe40000410000 */
[----:B------:R-:W-:Y:S02]  /*25e0*/  FMUL.FTZ R95, R97, c[0x0][0x2ec] ;  /* 0x0000bb00615f7a20 */ /* 0x000fe40000410000 */
[----:B------:R-:W-:Y:S01]  /*25f0*/  LOP3.LUT R21, R127, 0xffffffe0, RZ, 0xc0, !PT ;  /* 0xffffffe07f157812 */ /* 0x000fe200078ec0ff */
[----:B--2---:R-:W-:Y:S01]  /*2600*/  HMMA.16816.F32 R60, R4, R16, R60 ;  /* 0x00000010043c723c */ /* 0x004fe2000000183c */
[----:B------:R-:W2:Y:S01]  /*2610*/  MUFU.TANH R146, R78 ;  /* 0x0000004e00927308 */ /* 0x000ea20000002400 */
[----:B------:R-:W-:Y:S01]  /*2620*/  FMUL.FTZ R97, R99, c[0x0][0x2ec] ;  /* 0x0000bb0063617a20 */ /* 0x000fe20000410000 */
[----:B------:R-:W-:Y:S01]  /*2630*/  SHF.R.S32.HI R127, RZ, 0x1f, R127 ;  /* 0x0000001fff7f7819 */ /* 0x000fe2000001147f */
[----:B------:R-:W-:-:S03]  /*2640*/  IMAD.IADD R28, R126, 0x1, -R21 ;  /* 0x000000017e1c7824 */ /* 0x000fc600078e0a15 */
[----:B------:R-:W-:Y:S01]  /*2650*/  LEA.HI R127, R127, R128, RZ, 0x2 ;  /* 0x000000807f7f7211 */ /* 0x000fe200078f10ff */
[----:B------:R-:W-:Y:S01]  /*2660*/  HMMA.16816.F32 R56, R4, R18, R56 ;  /* 0x000000120438723c */ /* 0x000fe20000001838 */
[----:B------:R-:W3:Y:S01]  /*2670*/  LDSM.16.M88.4 R16, [R172+0x3c00] ;  /* 0x003c0000ac10783b */ /* 0x000ee20000000200 */
[----:B------:R-:W-:Y:S01]  /*2680*/  SHF.R.S32.HI R29, RZ, 0x1f, R28 ;  /* 0x0000001fff1d7819 */ /* 0x000fe2000001141c */
[----:B------:R-:W1:Y:S01]  /*2690*/  MUFU.TANH R94, R94 ;  /* 0x0000005e005e7308 */ /* 0x000e620000002400 */
[----:B------:R-:W-:Y:S02]  /*26a0*/  LOP3.LUT R187, R127, 0xfffffffc, RZ, 0xc0, !PT ;  /* 0xfffffffc7fbb7812 */ /* 0x000fe400078ec0ff */
[----:B------:R-:W-:Y:S02]  /*26b0*/  LEA.HI R29, R29, R28, RZ, 0x2 ;  /* 0x0000001c1d1d7211 */ /* 0x000fe400078f10ff */
[----:B------:R-:W-:Y:S01]  /*26c0*/  HMMA.16816.F32 R40, R12, R22, R40 ;  /* 0x000000160c28723c */ /* 0x000fe20000001828 */
[----:B------:R-:W1:Y:S01]  /*26d0*/  LDSM.16.M88.4 R20, [R122+0x8800] ;  /* 0x008800007a14783b */ /* 0x000e620000000200 */
[----:B------:R-:W-:Y:S01]  /*26e0*/  SHF.R.S32.HI R186, RZ, 0x2, R29 ;  /* 0x00000002ffba7819 */ /* 0x000fe2000001141d */
[----:B------:R-:W-:Y:S01]  /*26f0*/  IMAD.SHL.U32 R29, R126, 0x2, RZ ;  /* 0x000000027e1d7824 */ /* 0x000fe200078e00ff */
[----:B------:R-:W1:Y:S01]  /*2700*/  MUFU.TANH R96, R96 ;  /* 0x0000006000607308 */ /* 0x000e620000002400 */
[----:B------:R-:W-:Y:S01]  /*2710*/  IMAD.IADD R187, R128, 0x1, -R187 ;  /* 0x0000000180bb7824 */ /* 0x000fe200078e0abb */
[----:B------:R-:W-:-:S02]  /*2720*/  IADD3 R28, R129, 0x1, R186 ;  /* 0x00000001811c7810 */ /* 0x000fc40007ffe0ba */
[----:B------:R-:W-:Y:S01]  /*2730*/  HMMA.16816.F32 R52, R8, R32, R52 ;  /* 0x000000200834723c */ /* 0x000fe20000001834 */
[----:B------:R-:W-:Y:S01]  /*2740*/  FMUL.FTZ R60, R60, c[0x0][0x2ec] ;  /* 0x0000bb003c3c7a20 */ /* 0x000fe20000410000 */
[----:B------:R-:W-:Y:S01]  /*2750*/  IADD3 R28, R125, -c[0x0][0x214], R28 ;  /* 0x800085007d1c7a10 */ /* 0x000fe20007ffe01c */
[----:B------:R-:W-:Y:S01]  /*2760*/  FMUL.FTZ R61, R61, c[0x0][0x2ec] ;  /* 0x0000bb003d3d7a20 */ /* 0x000fe20000410000 */
[----:B------:R-:W1:Y:S01]  /*2770*/  MUFU.TANH R95, R95 ;  /* 0x0000005f005f7308 */ /* 0x000e620000002400 */
[----:B------:R-:W-:Y:S01]  /*2780*/  FMUL.FTZ R62, R62, c[0x0][0x2ec] ;  /* 0x0000bb003e3e7a20 */ /* 0x000fe20000410000 */
[----:B------:R-:W-:Y:S01]  /*2790*/  IADD3 R28, R28, c[0x0][0x2e8], RZ ;  /* 0x0000ba001c1c7a10 */ /* 0x000fe20007ffe0ff */
[----:B------:R-:W-:Y:S01]  /*27a0*/  IMAD.SHL.U32 R32, R120, 0x80, RZ ;  /* 0x0000008078207824 */ /* 0x000fe200078e00ff */
[----:B------:R-:W-:Y:S01]  /*27b0*/  HMMA.16816.F32 R48, R12, R30, R48 ;  /* 0x0000001e0c30723c */ /* 0x000fe20000001830 */
[----:B------:R-:W-:Y:S01]  /*27c0*/  FMUL.FTZ R63, R63, c[0x0][0x2ec] ;  /* 0x0000bb003f3f7a20 */ /* 0x000fe20000410000 */
[----:B------:R-:W-:Y:S01]  /*27d0*/  IADD3 R70, R28, 0x8, RZ ;  /* 0x000000081c467810 */ /* 0x000fe20007ffe0ff */
[----:B------:R-:W-:Y:S01]  /*27e0*/  FMUL.FTZ R56, R56, c[0x0][0x2ec] ;  /* 0x0000bb0038387a20 */ /* 0x000fe20000410000 */
[----:B------:R2:W-:Y:S01]  /*27f0*/  MUFU.TANH R137, R60 ;  /* 0x0000003c00897308 */ /* 0x0005e20000002400 */
[----:B------:R-:W-:Y:S01]  /*2800*/  FMUL.FTZ R57, R57, c[0x0][0x2ec] ;  /* 0x0000bb0039397a20 */ /* 0x000fe20000410000 */
[----:B------:R-:W-:Y:S01]  /*2810*/  IMNMX R70, R70, R125, PT ;  /* 0x0000007d46467217 */ /* 0x000fe20003800200 */
[----:B------:R-:W-:-:S02]  /*2820*/  FMUL.FTZ R58, R58, c[0x0][0x2ec] ;  /* 0x0000bb003a3a7a20 */ /* 0x000fc40000410000 */
[----:B------:R-:W-:-:S03]  /*2830*/  FMUL.FTZ R59, R59, c[0x0][0x2ec] ;  /* 0x0000bb003b3b7a20 */ /* 0x000fc60000410000 */
[----:B------:R1:W-:Y:S04]  /*2840*/  MUFU.TANH R73, R61 ;  /* 0x0000003d00497308 */ /* 0x0003e80000002400 */
[----:B----4-:R-:W-:Y:S01]  /*2850*/  HMMA.16816.F32 R52, R4, R24, R52 ;  /* 0x000000180434723c */ /* 0x010fe20000001834 */
[----:B--2---:R-:W-:-:S03]  /*2860*/  LOP3.LUT R60, R32, 0x6, R29, 0xf8, !PT ;  /* 0x00000006203c7812 */ /* 0x004fc600078ef81d */
[----:B------:R-:W2:Y:S03]  /*2870*/  MUFU.TANH R97, R97 ;  /* 0x0000006100617308 */ /* 0x000ea60000002400 */
[----:B------:R-:W-:Y:S01]  /*2880*/  IADD3 R24, R60, -0x80, RZ ;  /* 0xffffff803c187810 */ /* 0x000fe20007ffe0ff */
[----:B---3--:R-:W-:Y:S01]  /*2890*/  HMMA.16816.F32 R36, R12, R16, R36 ;  /* 0x000000100c24723c */ /* 0x008fe20000001824 */
[----:B-1----:R-:W-:-:S03]  /*28a0*/  IMNMX R61, R28, R125, PT ;  /* 0x0000007d1c3d7217 */ /* 0x002fc60003800200 */
[----:B------:R-:W1:Y:S01]  /*28b0*/  MUFU.TANH R143, R143 ;  /* 0x0000008f008f7308 */ /* 0x000e620000002400 */
[CC--:B------:R-:W-:Y:S01]  /*28c0*/  ISETP.GE.AND P2, PT, R24.reuse, R70.reuse, PT ;  /* 0x000000461800720c */ /* 0x0c0fe20003f46270 */
[----:B------:R-:W3:Y:S01]  /*28d0*/  LDSM.16.M88.4 R28, [R172+0x5800] ;  /* 0x00580000ac1c783b */ /* 0x000ee20000000200 */
[-C--:B------:R-:W-:Y:S01]  /*28e0*/  ISETP.GE.AND P1, PT, R24, R61.reuse, PT ;  /* 0x0000003d1800720c */ /* 0x080fe20003f26270 */
[C---:B------:R-:W-:Y:S01]  /*28f0*/  HMMA.16816.F32 R48, R8.reuse, R34, R48 ;  /* 0x000000220830723c */ /* 0x040fe20000001830 */
[C---:B------:R-:W-:Y:S02]  /*2900*/  IADD3 R24, R60.reuse, -0x7f, RZ ;  /* 0xffffff813c187810 */ /* 0x040fe40007ffe0ff */
[----:B------:R-:W-:Y:S01]  /*2910*/  IADD3 R16, R60, -0x78, RZ ;  /* 0xffffff883c107810 */ /* 0x000fe20007ffe0ff */
[----:B------:R-:W4:Y:S01]  /*2920*/  MUFU.TANH R65, R65 ;  /* 0x0000004100417308 */ /* 0x000f220000002400 */
[CC--:B------:R-:W-:Y:S02]  /*2930*/  ISETP.GE.AND P0, PT, R24.reuse, R61.reuse, PT ;  /* 0x0000003d1800720c */ /* 0x0c0fe40003f06270 */
[-C--:B------:R-:W-:Y:S01]  /*2940*/  ISETP.GE.AND P5, PT, R24, R70.reuse, PT ;  /* 0x000000461800720c */ /* 0x080fe20003fa6270 */
[C---:B------:R-:W-:Y:S01]  /*2950*/  HMMA.16816.F32 R44, R8.reuse, R20, R44 ;  /* 0x00000014082c723c */ /* 0x040fe2000000182c */
[-C--:B------:R-:W-:Y:S01]  /*2960*/  ISETP.GE.AND P4, PT, R16, R61.reuse, PT ;  /* 0x0000003d1000720c */ /* 0x080fe20003f86270 */
[----:B------:R-:W-:Y:S01]  /*2970*/  FMUL.FTZ R52, R52, c[0x0][0x2ec] ;  /* 0x0000bb0034347a20 */ /* 0x000fe20000410000 */
[-C--:B------:R-:W-:Y:S01]  /*2980*/  ISETP.GE.AND P3, PT, R16, R70.reuse, PT ;  /* 0x000000461000720c */ /* 0x080fe20003f66270 */
[----:B------:R-:W1:Y:S01]  /*2990*/  MUFU.TANH R72, R72 ;  /* 0x0000004800487308 */ /* 0x000e620000002400 */
[----:B------:R-:W-:Y:S01]  /*29a0*/  IADD3 R16, R60, -0x70, RZ ;  /* 0xffffff903c107810 */ /* 0x000fe20007ffe0ff */
[----:B------:R-:W-:Y:S01]  /*29b0*/  FMUL.FTZ R54, R54, c[0x0][0x2ec] ;  /* 0x0000bb0036367a20 */ /* 0x000fe20000410000 */
[----:B------:R-:W-:Y:S01]  /*29c0*/  IADD3 R17, R60, -0x77, RZ ;  /* 0xffffff893c117810 */ /* 0x000fe20007ffe0ff */
[----:B------:R-:W-:Y:S01]  /*29d0*/  HMMA.16816.F32 R40, R8, R22, R40 ;  /* 0x000000160828723c */ /* 0x000fe20000001828 */
[----:B------:R-:W1:Y:S01]  /*29e0*/  LDSM.16.M88.4 R20, [R122+0x8c00] ;  /* 0x008c00007a14783b */ /* 0x000e620000000200 */
[----:B------:R-:W-:Y:S01]  /*29f0*/  FSEL R80, R80, -INF , !P0 ;  /* 0xff80000050507808 */ /* 0x000fe20004000000 */
[----:B------:R-:W-:Y:S01]  /*2a00*/  FMUL.FTZ R55, R55, c[0x0][0x2ec] ;  /* 0x0000bb0037377a20 */ /* 0x000fe20000410000 */
[----:B-----5:R-:W-:Y:S01]  /*2a10*/  FSEL R82, R82, -INF , !P5 ;  /* 0xff80000052527808 */ /* 0x020fe20006800000 */
[----:B------:R-:W5:Y:S01]  /*2a20*/  MUFU.TANH R77, R77 ;  /* 0x0000004d004d7308 */ /* 0x000f620000002400 */
[C---:B------:R-:W-:Y:S01]  /*2a30*/  ISETP.GE.AND P0, PT, R16.reuse, R61, PT ;  /* 0x0000003d1000720c */ /* 0x040fe20003f06270 */
[----:B------:R-:W-:Y:S01]  /*2a40*/  FMUL.FTZ R53, R53, c[0x0][0x2ec] ;  /* 0x0000bb0035357a20 */ /* 0x000fe20000410000 */
[----:B------:R-:W-:Y:S01]  /*2a50*/  ISETP.GE.AND P5, PT, R16, R70, PT ;  /* 0x000000461000720c */ /* 0x000fe20003fa6270 */
[----:B------:R-:W-:Y:S01]  /*2a60*/  HMMA.16816.F32 R104, R12, R18, R104 ;  /* 0x000000120c68723c */ /* 0x000fe20000001868 */
[----:B------:R-:W-:-:S02]  /*2a70*/  FSEL R71, R0, -INF , !P1 ;  /* 0xff80000000477808 */ /* 0x000fc40004800000 */
[----:B------:R-:W-:Y:S01]  /*2a80*/  FSEL R81, R81, -INF , !P2 ;  /* 0xff80000051517808 */ /* 0x000fe20005000000 */
[----:B------:R-:W1:Y:S01]  /*2a90*/  MUFU.TANH R64, R64 ;  /* 0x0000004000407308 */ /* 0x000e620000002400 */
[C---:B------:R-:W-:Y:S02]  /*2aa0*/  IADD3 R16, R60.reuse, -0x6f, RZ ;  /* 0xffffff913c107810 */ /* 0x040fe40007ffe0ff */
[C---:B------:R-:W-:Y:S01]  /*2ab0*/  ISETP.GE.AND P1, PT, R17.reuse, R61, PT ;  /* 0x0000003d1100720c */ /* 0x040fe20003f26270 */
[----:B------:R-:W-:Y:S01]  /*2ac0*/  HMMA.16816.F32 R48, R4, R26, R48 ;  /* 0x0000001a0430723c */ /* 0x000fe20000001830 */
[----:B------:R-:W-:Y:S02]  /*2ad0*/  ISETP.GE.AND P2, PT, R17, R70, PT ;  /* 0x000000461100720c */ /* 0x000fe40003f46270 */
[----:B------:R-:W-:Y:S01]  /*2ae0*/  IADD3 R0, R60, -0x68, RZ ;  /* 0xffffff983c007810 */ /* 0x000fe20007ffe0ff */
[----:B------:R-:W1:Y:S01]  /*2af0*/  MUFU.TANH R139, R139 ;  /* 0x0000008b008b7308 */ /* 0x000e620000002400 */
[----:B------:R-:W-:-:S02]  /*2b00*/  FSEL R83, R83, -INF , !P4 ;  /* 0xff80000053537808 */ /* 0x000fc40006000000 */
[----:B------:R-:W-:Y:S01]  /*2b10*/  FSEL R78, R93, -INF , !P3 ;  /* 0xff8000005d4e7808 */ /* 0x000fe20005800000 */
[C---:B---3--:R-:W-:Y:S01]  /*2b20*/  HMMA.16816.F32 R44, R4.reuse, R28, R44 ;  /* 0x0000001c042c723c */ /* 0x048fe2000000182c */
[C---:B------:R-:W-:Y:S02]  /*2b30*/  ISETP.GE.AND P4, PT, R16.reuse, R61, PT ;  /* 0x0000003d1000720c */ /* 0x040fe40003f86270 */
[----:B------:R-:W-:Y:S01]  /*2b40*/  ISETP.GE.AND P3, PT, R16, R70, PT ;  /* 0x000000461000720c */ /* 0x000fe20003f66270 */
[----:B------:R-:W3:Y:S01]  /*2b50*/  MUFU.TANH R144, R62 ;  /* 0x0000003e00907308 */ /* 0x000ee20000002400 */
[----:B------:R-:W-:Y:S02]  /*2b60*/  FSEL R75, R92, -INF , !P1 ;  /* 0xff8000005c4b7808 */ /* 0x000fe40004800000 */
[----:B------:R-:W-:Y:S01]  /*2b70*/  FSEL R74, R108, -INF , !P2 ;  /* 0xff8000006c4a7808 */ /* 0x000fe20005000000 */
[----:B------:R-:W-:Y:S01]  /*2b80*/  HMMA.16816.F32 R40, R4, R30, R40 ;  /* 0x0000001e0428723c */ /* 0x000fe20000001828 */
[----:B------:R-:W-:-:S02]  /*2b90*/  IADD3 R16, R60, -0x67, RZ ;  /* 0xffffff993c107810 */ /* 0x000fc40007ffe0ff */
[CC--:B------:R-:W-:Y:S01]  /*2ba0*/  ISETP.GE.AND P1, PT, R0.reuse, R61.reuse, PT ;  /* 0x0000003d0000720c */ /* 0x0c0fe20003f26270 */
[----:B------:R-:W2:Y:S01]  /*2bb0*/  MUFU.TANH R138, R63 ;  /* 0x0000003f008a7308 */ /* 0x000ea20000002400 */
[-C--:B------:R-:W-:Y:S02]  /*2bc0*/  ISETP.GE.AND P2, PT, R0, R70.reuse, PT ;  /* 0x000000460000720c */ /* 0x080fe40003f46270 */
[----:B------:R-:W-:Y:S01]  /*2bd0*/  IADD3 R0, R60, -0x60, RZ ;  /* 0xffffffa03c007810 */ /* 0x000fe20007ffe0ff */
[C---:B-1----:R-:W-:Y:S01]  /*2be0*/  HMMA.16816.F32 R36, R8.reuse, R20, R36 ;  /* 0x000000140824723c */ /* 0x042fe20000001824 */
[----:B------:R-:W-:Y:S01]  /*2bf0*/  FSEL R35, R84, -INF , !P0 ;  /* 0xff80000054237808 */ /* 0x000fe20004000000 */
[----:B------:R-:W-:Y:S01]  /*2c00*/  FMUL.FTZ R48, R48, c[0x0][0x2ec] ;  /* 0x0000bb0030307a20 */ /* 0x000fe20000410000 */
[----:B------:R-:W-:Y:S01]  /*2c10*/  FSEL R34, R86, -INF , !P5 ;  /* 0xff80000056227808 */ /* 0x000fe20006800000 */
[----:B------:R-:W1:Y:S01]  /*2c20*/  MUFU.TANH R117, R89 ;  /* 0x0000005900757308 */ /* 0x000e620000002400 */
[CC--:B------:R-:W-:Y:S01]  /*2c30*/  ISETP.GE.AND P0, PT, R16.reuse, R61.reuse, PT ;  /* 0x0000003d1000720c */ /* 0x0c0fe20003f06270 */
[----:B------:R-:W-:Y:S01]  /*2c40*/  FMUL.FTZ R49, R49, c[0x0][0x2ec] ;  /* 0x0000bb0031317a20 */ /* 0x000fe20000410000 */
[-C--:B------:R-:W-:Y:S01]  /*2c50*/  ISETP.GE.AND P5, PT, R16, R70.reuse, PT ;  /* 0x000000461000720c */ /* 0x080fe20003fa6270 */
[----:B------:R-:W-:Y:S01]  /*2c60*/  HMMA.16816.F32 R104, R8, R22, R104 ;  /* 0x000000160868723c */ /* 0x000fe20000001868 */
[----:B------:R-:W-:Y:S01]  /*2c70*/  FSEL R33, R85, -INF , !P4 ;  /* 0xff80000055217808 */ /* 0x000fe20006000000 */
[----:B------:R-:W-:Y:S01]  /*2c80*/  FMUL.FTZ R45, R45, c[0x0][0x2ec] ;  /* 0x0000bb002d2d7a20 */ /* 0x000fe20000410000 */
[----:B------:R-:W-:Y:S01]  /*2c90*/  FSEL R16, R87, -INF , !P3 ;  /* 0xff80000057107808 */ /* 0x000fe20005800000 */
[----:B------:R-:W1:Y:S01]  /*2ca0*/  MUFU.TANH R130, R91 ;  /* 0x0000005b00827308 */ /* 0x000e620000002400 */
[-C--:B------:R-:W-:Y:S01]  /*2cb0*/  ISETP.GE.AND P4, PT, R0, R61.reuse, PT ;  /* 0x0000003d0000720c */ /* 0x080fe20003f86270 */
[----:B------:R-:W-:Y:S01]  /*2cc0*/  FMUL.FTZ R50, R50, c[0x0][0x2ec] ;  /* 0x0000bb0032327a20 */ /* 0x000fe20000410000 */
[-C--:B------:R-:W-:Y:S01]  /*2cd0*/  ISETP.GE.AND P3, PT, R0, R70.reuse, PT ;  /* 0x000000460000720c */ /* 0x080fe20003f66270 */
[----:B------:R-:W-:Y:S01]  /*2ce0*/  FMUL.FTZ R51, R51, c[0x0][0x2ec] ;  /* 0x0000bb0033337a20 */ /* 0x000fe20000410000 */
[----:B------:R-:W-:Y:S01]  /*2cf0*/  IADD3 R12, R60, -0x57, RZ ;  /* 0xffffffa93c0c7810 */ /* 0x000fe20007ffe0ff */
        /* <DEDUP_REMOVED lines=8> */
[----:B------:R-:W-:Y:S01]  /*2d80*/  FMUL.FTZ R42, R42, c[0x0][0x2ec] ;  /* 0x0000bb002a2a7a20 */ /* 0x000fe20000410000 */
[----:B------:R-:W3:Y:S01]  /*2d90*/  LDSM.16.M88.4 R12, [R172+0x5c00] ;  /* 0x005c0000ac0c783b */ /* 0x000ee20000000200 */
[C---:B------:R-:W-:Y:S01]  /*2da0*/  IADD3 R17, R60.reuse, -0x5f, RZ ;  /* 0xffffffa13c117810 */ /* 0x040fe20007ffe0ff */
[----:B------:R-:W1:Y:S01]  /*2db0*/  MUFU.TANH R135, R57 ;  /* 0x0000003900877308 */ /* 0x000e620000002400 */
[----:B------:R-:W-:Y:S01]  /*2dc0*/  IADD3 R0, R60, -0x58, RZ ;  /* 0xffffffa83c007810 */ /* 0x000fe20007ffe0ff */
[----:B------:R-:W-:Y:S01]  /*2dd0*/  FMUL.FTZ R43, R43, c[0x0][0x2ec] ;  /* 0x0000bb002b2b7a20 */ /* 0x000fe20000410000 */
[----:B------:R-:W-:Y:S01]  /*2de0*/  FSEL R29, R94, -INF , !P1 ;  /* 0xff8000005e1d7808 */ /* 0x000fe20004800000 */
[----:B------:R-:W-:-:S04]  /*2df0*/  DEPBAR.LE SB0, 0x0 ;  /* 0x000080000000791a */ /* 0x000fc80000000000 */
[----:B------:R-:W-:Y:S01]  /*2e00*/  FSEL R28, R96, -INF , !P2 ;  /* 0xff800000601c7808 */ /* 0x000fe20005000000 */
[----:B------:R-:W1:Y:S01]  /*2e10*/  MUFU.TANH R133, R52 ;  /* 0x0000003400857308 */ /* 0x000e620000002400 */
[CC--:B------:R-:W-:Y:S02]  /*2e20*/  ISETP.GE.AND P1, PT, R17.reuse, R61.reuse, PT ;  /* 0x0000003d1100720c */ /* 0x0c0fe40003f26270 */
[----:B------:R-:W-:Y:S02]  /*2e30*/  ISETP.GE.AND P2, PT, R17, R70, PT ;  /* 0x000000461100720c */ /* 0x000fe40003f46270 */
[----:B------:R-:W-:Y:S02]  /*2e40*/  FSEL R17, R95, -INF , !P0 ;  /* 0xff8000005f117808 */ /* 0x000fe40004000000 */
[----:B--2---:R-:W-:Y:S01]  /*2e50*/  FSEL R24, R97, -INF , !P5 ;  /* 0xff80000061187808 */ /* 0x004fe20006800000 */
[----:B------:R-:W2:Y:S01]  /*2e60*/  MUFU.TANH R136, R54 ;  /* 0x0000003600887308 */ /* 0x000ea20000002400 */
[----:B------:R-:W-:-:S02]  /*2e70*/  ISETP.GE.AND P0, PT, R0, R61, PT ;  /* 0x0000003d0000720c */ /* 0x000fc40003f06270 */
[----:B------:R-:W-:Y:S02]  /*2e80*/  ISETP.GE.AND P5, PT, R0, R70, PT ;  /* 0x000000460000720c */ /* 0x000fe40003fa6270 */
[C---:B------:R-:W-:Y:S02]  /*2e90*/  IADD3 R19, R60.reuse, -0x4f, RZ ;  /* 0xffffffb13c137810 */ /* 0x040fe40007ffe0ff */
[C---:B------:R-:W-:Y:S01]  /*2ea0*/  IADD3 R18, R60.reuse, -0x48, RZ ;  /* 0xffffffb83c127810 */ /* 0x040fe20007ffe0ff */
[----:B------:R-:W2:Y:S01]  /*2eb0*/  MUFU.TANH R142, R58 ;  /* 0x0000003a008e7308 */ /* 0x000ea20000002400 */
[----:B------:R-:W-:Y:S02]  /*2ec0*/  IADD3 R0, R60, -0x50, RZ ;  /* 0xffffffb03c007810 */ /* 0x000fe40007ffe0ff */
[----:B------:R-:W-:Y:S02]  /*2ed0*/  FSEL R143, R143, -INF , !P0 ;  /* 0xff8000008f8f7808 */ /* 0x000fe40004000000 */
[----:B----4-:R-:W-:-:S02]  /*2ee0*/  FSEL R26, R65, -INF , !P5 ;  /* 0xff800000411a7808 */ /* 0x010fc40006800000 */
[----:B------:R-:W-:Y:S01]  /*2ef0*/  FSEL R141, R141, -INF , !P4 ;  /* 0xff8000008d8d7808 */ /* 0x000fe20006000000 */
[----:B------:R4:W-:Y:S01]  /*2f00*/  MUFU.TANH R134, R55 ;  /* 0x0000003700867308 */ /* 0x0009e20000002400 */
[----:B-1----:R-:W-:Y:S02]  /*2f10*/  FSEL R56, R72, -INF , !P3 ;  /* 0xff80000048387808 */ /* 0x002fe40005800000 */
[CC--:B------:R-:W-:Y:S01]  /*2f20*/  ISETP.GE.AND P0, PT, R19.reuse, R61.reuse, PT ;  /* 0x0000003d1300720c */ /* 0x0c0fe20003f06270 */
[----:B---3--:R-:W-:Y:S01]  /*2f30*/  HMMA.16816.F32 R36, R4, R12, R36 ;  /* 0x0000000c0424723c */ /* 0x008fe20000001824 */
[-C--:B------:R-:W-:Y:S02]  /*2f40*/  ISETP.GE.AND P5, PT, R19, R70.reuse, PT ;  /* 0x000000461300720c */ /* 0x080fe40003fa6270 */
[C---:B------:R-:W-:Y:S01]  /*2f50*/  ISETP.GE.AND P4, PT, R18.reuse, R61, PT ;  /* 0x0000003d1200720c */ /* 0x040fe20003f86270 */
[----:B------:R1:W3:Y:S01]  /*2f60*/  MUFU.TANH R129, R48 ;  /* 0x0000003000817308 */ /* 0x0002e20000002400 */
[----:B------:R-:W-:-:S02]  /*2f70*/  ISETP.GE.AND P3, PT, R18, R70, PT ;  /* 0x000000461200720c */ /* 0x000fc40003f66270 */
[----:B-----5:R-:W-:Y:S01]  /*2f80*/  FSEL R25, R77, -INF , !P1 ;  /* 0xff8000004d197808 */ /* 0x020fe20004800000 */
[----:B------:R-:W-:Y:S01]  /*2f90*/  HMMA.16816.F32 R104, R4, R14, R104 ;  /* 0x0000000e0468723c */ /* 0x000fe20000001868 */
[----:B------:R-:W-:Y:S02]  /*2fa0*/  FSEL R66, R64, -INF , !P2 ;  /* 0xff80000040427808 */ /* 0x000fe40005000000 */
[C---:B------:R-:W-:Y:S01]  /*2fb0*/  IADD3 R18, R60.reuse, -0x40, RZ ;  /* 0xffffffc03c127810 */ /* 0x040fe20007ffe0ff */
[----:B------:R-:W5:Y:S01]  /*2fc0*/  MUFU.TANH R140, R59 ;  /* 0x0000003b008c7308 */ /* 0x000f620000002400 */
[----:B------:R-:W-:Y:S02]  /*2fd0*/  IADD3 R10, R60, -0x3f, RZ ;  /* 0xffffffc13c0a7810 */ /* 0x000fe40007ffe0ff */
[C---:B------:R-:W-:Y:S02]  /*2fe0*/  ISETP.GE.AND P1, PT, R0.reuse, R61, PT ;  /* 0x0000003d0000720c */ /* 0x040fe40003f26270 */
[----:B------:R-:W-:Y:S01]  /*2ff0*/  ISETP.GE.AND P2, PT, R0, R70, PT ;  /* 0x000000460000720c */ /* 0x000fe20003f46270 */
[----:B------:R-:W-:Y:S01]  /*3000*/  FMUL.FTZ R0, R44, c[0x0][0x2ec] ;  /* 0x0000bb002c007a20 */ /* 0x000fe20000410000 */
[----:B------:R-:W-:Y:S01]  /*3010*/  IADD3 R19, R60, -0x47, RZ ;  /* 0xffffffb93c137810 */ /* 0x000fe20007ffe0ff */
[----:B------:R2:W2:Y:S01]  /*3020*/  MUFU.TANH R131, R53 ;  /* 0x0000003500837308 */ /* 0x0004a20000002400 */
[----:B----4-:R-:W-:-:S02]  /*3030*/  FSEL R55, R67, -INF , !P0 ;  /* 0xff80000043377808 */ /* 0x010fc40004000000 */
[----:B------:R-:W-:Y:S01]  /*3040*/  FSEL R124, R68, -INF , !P5 ;  /* 0xff800000447c7808 */ /* 0x000fe20006800000 */
[----:B------:R-:W-:Y:S01]  /*3050*/  FMUL.FTZ R37, R37, c[0x0][0x2ec] ;  /* 0x0000bb0025257a20 */ /* 0x000fe20000410000 */
[----:B------:R-:W-:Y:S01]  /*3060*/  FSEL R119, R119, -INF , !P4 ;  /* 0xff80000077777808 */ /* 0x000fe20006000000 */
[----:B------:R-:W-:Y:S01]  /*3070*/  FMUL.FTZ R36, R36, c[0x0][0x2ec] ;  /* 0x0000bb0024247a20 */ /* 0x000fe20000410000 */
[----:B------:R-:W-:Y:S01]  /*3080*/  FSEL R122, R69, -INF , !P3 ;  /* 0xff800000457a7808 */ /* 0x000fe20005800000 */
[----:B------:R-:W4:Y:S01]  /*3090*/  MUFU.TANH R65, R45 ;  /* 0x0000002d00417308 */ /* 0x000f220000002400 */
[-C--:B------:R-:W-:Y:S01]  /*30a0*/  ISETP.GE.AND P0, PT, R18, R61.reuse, PT ;  /* 0x0000003d1200720c */ /* 0x080fe20003f06270 */
[----:B------:R-:W-:Y:S01]  /*30b0*/  FMUL.FTZ R38, R38, c[0x0][0x2ec] ;  /* 0x0000bb0026267a20 */ /* 0x000fe20000410000 */
[-C--:B------:R-:W-:Y:S01]  /*30c0*/  ISETP.GE.AND P5, PT, R18, R70.reuse, PT ;  /* 0x000000461200720c */ /* 0x080fe20003fa6270 */
[----:B-1----:R-:W-:Y:S01]  /*30d0*/  FMUL.FTZ R48, R106, c[0x0][0x2ec] ;  /* 0x0000bb006a307a20 */ /* 0x002fe20000410000 */
[C---:B------:R-:W-:Y:S01]  /*30e0*/  ISETP.GE.AND P4, PT, R10.reuse, R61, PT ;  /* 0x0000003d0a00720c */ /* 0x040fe20003f86270 */
[----:B------:R-:W-:Y:S01]  /*30f0*/  FMUL.FTZ R39, R39, c[0x0][0x2ec] ;  /* 0x0000bb0027277a20 */ /* 0x000fe20000410000 */
[----:B------:R-:W-:Y:S01]  /*3100*/  ISETP.GE.AND P3, PT, R10, R70, PT ;  /* 0x000000460a00720c */ /* 0x000fe20003f66270 */
[----:B------:R-:W-:Y:S01]  /*3110*/  MUFU.TANH R127, R49 ;  /* 0x00000031007f7308 */ /* 0x000fe20000002400 */
[----:B------:R-:W-:Y:S01]  /*3120*/  FSEL R139, R139, -INF , !P1 ;  /* 0xff8000008b8b7808 */ /* 0x000fe20004800000 */
[----:B--2---:R-:W-:Y:S01]  /*3130*/  FMUL.FTZ R53, R104, c[0x0][0x2ec] ;  /* 0x0000bb0068357a20 */ /* 0x004fe20000410000 */
[----:B------:R-:W-:-:S02]  /*3140*/  FSEL R132, R132, -INF , !P2 ;  /* 0xff80000084847808 */ /* 0x000fc40005000000 */
[C---:B------:R-:W-:Y:S02]  /*3150*/  IADD3 R11, R60.reuse, -0x37, RZ ;  /* 0xffffffc93c0b7810 */ /* 0x040fe40007ffe0ff */
[C---:B------:R-:W-:Y:S01]  /*3160*/  IADD3 R10, R60.reuse, -0x30, RZ ;  /* 0xffffffd03c0a7810 */ /* 0x040fe20007ffe0ff */
[----:B------:R-:W1:Y:S01]  /*3170*/  MUFU.TANH R128, R50 ;  /* 0x0000003200807308 */ /* 0x000e620000002400 */
[C---:B------:R-:W-:Y:S02]  /*3180*/  ISETP.GE.AND P1, PT, R19.reuse, R61, PT ;  /* 0x0000003d1300720c */ /* 0x040fe40003f26270 */
[----:B------:R-:W-:Y:S02]  /*3190*/  ISETP.GE.AND P2, PT, R19, R70, PT ;  /* 0x000000461300720c */ /* 0x000fe40003f46270 */
[----:B------:R-:W-:Y:S02]  /*31a0*/  IADD3 R9, R60, -0x38, RZ ;  /* 0xffffffc83c097810 */ /* 0x000fe40007ffe0ff */
[----:B------:R-:W-:Y:S01]  /*31b0*/  FSEL R137, R137, -INF , !P0 ;  /* 0xff80000089897808 */ /* 0x000fe20004000000 */
[----:B------:R2:W1:Y:S01]  /*31c0*/  MUFU.TANH R126, R51 ;  /* 0x00000033007e7308 */ /* 0x0004620000002400 */
[----:B------:R-:W-:-:S02]  /*31d0*/  FSEL R144, R144, -INF , !P5 ;  /* 0xff80000090907808 */ /* 0x000fc40006800000 */
[----:B------:R-:W-:Y:S02]  /*31e0*/  FSEL R125, R73, -INF , !P4 ;  /* 0xff800000497d7808 */ /* 0x000fe40006000000 */
[----:B------:R-:W-:Y:S02]  /*31f0*/  FSEL R138, R138, -INF , !P3 ;  /* 0xff8000008a8a7808 */ /* 0x000fe40005800000 */
[CC--:B------:R-:W-:Y:S01]  /*3200*/  ISETP.GE.AND P0, PT, R11.reuse, R61.reuse, PT ;  /* 0x0000003d0b00720c */ /* 0x0c0fe20003f06270 */
[----:B------:R-:W1:Y:S01]  /*3210*/  MUFU.TANH R57, R37 ;  /* 0x0000002500397308 */ /* 0x000e620000002400 */
[-C--:B------:R-:W-:Y:S02]  /*3220*/  ISETP.GE.AND P5, PT, R11, R70.reuse, PT ;  /* 0x000000460b00720c */ /* 0x080fe40003fa6270 */
[C---:B------:R-:W-:Y:S02]  /*3230*/  ISETP.GE.AND P4, PT, R10.reuse, R61, PT ;  /* 0x0000003d0a00720c */ /* 0x040fe40003f86270 */
[----:B------:R-:W-:-:S02]  /*3240*/  ISETP.GE.AND P3, PT, R10, R70, PT ;  /* 0x000000460a00720c */ /* 0x000fc40003f66270 */
[----:B------:R-:W-:Y:S01]  /*3250*/  FSEL R117, R117, -INF , !P1 ;  /* 0xff80000075757808 */ /* 0x000fe20004800000 */
[----:B------:R-:W1:Y:S01]  /*3260*/  MUFU.TANH R0, R0 ;  /* 0x0000000000007308 */ /* 0x000e620000002400 */
[----:B------:R-:W-:Y:S01]  /*3270*/  FSEL R130, R130, -INF , !P2 ;  /* 0xff80000082827808 */ /* 0x000fe20005000000 */
[----:B--2---:R-:W-:Y:S01]  /*3280*/  FMUL.FTZ R51, R105, c[0x0][0x2ec] ;  /* 0x0000bb0069337a20 */ /* 0x004fe20000410000 */
[C---:B------:R-:W-:Y:S02]  /*3290*/  IADD3 R11, R60.reuse, -0x28, RZ ;  /* 0xffffffd83c0b7810 */ /* 0x040fe40007ffe0ff */
[----:B------:R-:W-:Y:S02]  /*32a0*/  IADD3 R5, R60, -0x27, RZ ;  /* 0xffffffd93c057810 */ /* 0x000fe40007ffe0ff */
[C---:B------:R-:W-:Y:S01]  /*32b0*/  ISETP.GE.AND P1, PT, R9.reuse, R61, PT ;  /* 0x0000003d0900720c */ /* 0x040fe20003f26270 */
[----:B------:R-:W2:Y:S01]  /*32c0*/  MUFU.TANH R64, R46 ;  /* 0x0000002e00407308 */ /* 0x000ea20000002400 */
[----:B------:R-:W-:Y:S01]  /*32d0*/  ISETP.GE.AND P2, PT, R9, R70, PT ;  /* 0x000000460900720c */ /* 0x000fe20003f46270 */
[----:B------:R-:W-:Y:S01]  /*32e0*/  FMUL.FTZ R9, R41, c[0x0][0x2ec] ;  /* 0x0000bb0029097a20 */ /* 0x000fe20000410000 */
[----:B------:R-:W-:-:S02]  /*32f0*/  FSEL R135, R135, -INF , !P0 ;  /* 0xff80000087877808 */ /* 0x000fc40004000000 */
[----:B------:R-:W-:Y:S02]  /*3300*/  FSEL R133, R133, -INF , !P4 ;  /* 0xff80000085857808 */ /* 0x000fe40006000000 */
[----:B------:R-:W-:Y:S01]  /*3310*/  FSEL R136, R136, -INF , !P3 ;  /* 0xff80000088887808 */ /* 0x000fe20005800000 */
[----:B------:R1:W1:Y:S01]  /*3320*/  MUFU.TANH R8, R47 ;  /* 0x0000002f00087308 */ /* 0x0002620000002400 */
[C---:B------:R-:W-:Y:S02]  /*3330*/  IADD3 R12, R60.reuse, -0x2f, RZ ;  /* 0xffffffd13c0c7810 */ /* 0x040fe40007ffe0ff */
[-C--:B------:R-:W-:Y:S02]  /*3340*/  ISETP.GE.AND P0, PT, R11, R61.reuse, PT ;  /* 0x0000003d0b00720c */ /* 0x080fe40003f06270 */
[C---:B------:R-:W-:Y:S02]  /*3350*/  ISETP.GE.AND P4, PT, R5.reuse, R61, PT ;  /* 0x0000003d0500720c */ /* 0x040fe40003f86270 */
[----:B------:R-:W-:Y:S01]  /*3360*/  ISETP.GE.AND P3, PT, R5, R70, PT ;  /* 0x000000460500720c */ /* 0x000fe20003f66270 */
[----:B------:R-:W2:Y:S01]  /*3370*/  MUFU.TANH R63, R40 ;  /* 0x00000028003f7308 */ /* 0x000ea20000002400 */
[----:B------:R-:W-:-:S02]  /*3380*/  IADD3 R5, R60, -0x1f, RZ ;  /* 0xffffffe13c057810 */ /* 0x000fc40007ffe0ff */
[----:B------:R-:W-:Y:S02]  /*3390*/  FSEL R123, R62, -INF , !P1 ;  /* 0xff8000003e7b7808 */ /* 0x000fe40004800000 */
[----:B------:R-:W-:Y:S02]  /*33a0*/  FSEL R142, R142, -INF , !P2 ;  /* 0xff8000008e8e7808 */ /* 0x000fe40005000000 */
[C---:B------:R-:W-:Y:S01]  /*33b0*/  ISETP.GE.AND P1, PT, R12.reuse, R61, PT ;  /* 0x0000003d0c00720c */ /* 0x040fe20003f26270 */
[----:B------:R-:W-:Y:S01]  /*33c0*/  MUFU.TANH R9, R9 ;  /* 0x0000000900097308 */ /* 0x000fe20000002400 */
[----:B------:R-:W-:Y:S01]  /*33d0*/  ISETP.GE.AND P2, PT, R12, R70, PT ;  /* 0x000000460c00720c */ /* 0x000fe20003f46270 */
[----:B-1----:R-:W-:Y:S01]  /*33e0*/  FMUL.FTZ R47, R107, c[0x0][0x2ec] ;  /* 0x0000bb006b2f7a20 */ /* 0x002fe20000410000 */
[----:B---3--:R-:W-:Y:S02]  /*33f0*/  FSEL R129, R129, -INF , !P0 ;  /* 0xff80000081817808 */ /* 0x008fe40004000000 */
[----:B------:R-:W-:-:S02]  /*3400*/  IADD3 R4, R60, -0x20, RZ ;  /* 0xffffffe03c047810 */ /* 0x000fc40007ffe0ff */
[----:B------:R-:W-:Y:S01]  /*3410*/  ISETP.GE.AND P0, PT, R5, R61, PT ;  /* 0x0000003d0500720c */ /* 0x000fe20003f06270 */
[----:B------:R-:W1:Y:S01]  /*3420*/  MUFU.TANH R10, R42 ;  /* 0x0000002a000a7308 */ /* 0x000e620000002400 */
[----:B------:R-:W-:Y:S02]  /*3430*/  IADD3 R6, R60, -0xf, RZ ;  /* 0xfffffff13c067810 */ /* 0x000fe40007ffe0ff */
[----:B-----5:R-:W-:Y:S02]  /*3440*/  FSEL R140, R140, -INF , !P5 ;  /* 0xff8000008c8c7808 */ /* 0x020fe40006800000 */
[----:B------:R-:W-:Y:S02]  /*3450*/  FSEL R131, R131, -INF , !P1 ;  /* 0xff80000083837808 */ /* 0x000fe40004800000 */
[----:B------:R-:W-:Y:S01]  /*3460*/  FSEL R134, R134, -INF , !P2 ;  /* 0xff80000086867808 */ /* 0x000fe20005000000 */
[----:B------:R-:W3:Y:S01]  /*3470*/  MUFU.TANH R58, R43 ;  /* 0x0000002b003a7308 */ /* 0x000ee20000002400 */
[----:B------:R-:W-:-:S02]  /*3480*/  ISETP.GE.AND P5, PT, R11, R70, PT ;  /* 0x000000460b00720c */ /* 0x000fc40003fa6270 */
[CC--:B------:R-:W-:Y:S02]  /*3490*/  ISETP.GE.AND P1, PT, R4.reuse, R61.reuse, PT ;  /* 0x0000003d0400720c */ /* 0x0c0fe40003f26270 */
[----:B------:R-:W-:Y:S02]  /*34a0*/  ISETP.GE.AND P2, PT, R4, R70, PT ;  /* 0x000000460400720c */ /* 0x000fe40003f46270 */
[----:B----4-:R-:W-:Y:S01]  /*34b0*/  FSEL R65, R65, -INF , !P0 ;  /* 0xff80000041417808 */ /* 0x010fe20004000000 */
[----:B------:R-:W4:Y:S01]  /*34c0*/  MUFU.TANH R59, R36 ;  /* 0x00000024003b7308 */ /* 0x000f220000002400 */
[----:B------:R-:W-:Y:S02]  /*34d0*/  IADD3 R4, R60, -0x18, RZ ;  /* 0xffffffe83c047810 */ /* 0x000fe40007ffe0ff */
[----:B------:R-:W-:Y:S02]  /*34e0*/  ISETP.GE.AND P0, PT, R6, R61, PT ;  /* 0x0000003d0600720c */ /* 0x000fe40003f06270 */
[----:B------:R-:W-:-:S02]  /*34f0*/  IADD3 R11, R60, -0x17, RZ ;  /* 0xffffffe93c0b7810 */ /* 0x000fc40007ffe0ff */
[----:B------:R-:W-:Y:S01]  /*3500*/  FSEL R128, R128, -INF , !P5 ;  /* 0xff80000080807808 */ /* 0x000fe20006800000 */
[----:B------:R-:W5:Y:S01]  /*3510*/  MUFU.TANH R52, R38 ;  /* 0x0000002600347308 */ /* 0x000f620000002400 */
[----:B------:R-:W-:Y:S02]  /*3520*/  FSEL R127, R127, -INF , !P4 ;  /* 0xff8000007f7f7808 */ /* 0x000fe40006000000 */
[----:B------:R-:W-:Y:S02]  /*3530*/  FSEL R126, R126, -INF , !P3 ;  /* 0xff8000007e7e7808 */ /* 0x000fe40005800000 */
[-C--:B------:R-:W-:Y:S02]  /*3540*/  ISETP.GE.AND P5, PT, R5, R70.reuse, PT ;  /* 0x000000460500720c */ /* 0x080fe40003fa6270 */
[C---:B------:R-:W-:Y:S01]  /*3550*/  ISETP.GE.AND P4, PT, R4.reuse, R61, PT ;  /* 0x0000003d0400720c */ /* 0x040fe20003f86270 */
[----:B------:R-:W1:Y:S01]  /*3560*/  MUFU.TANH R50, R39 ;  /* 0x0000002700327308 */ /* 0x000e620000002400 */
[----:B------:R-:W-:-:S02]  /*3570*/  ISETP.GE.AND P3, PT, R4, R70, PT ;  /* 0x000000460400720c */ /* 0x000fc40003f66270 */
[----:B------:R-:W-:Y:S02]  /*3580*/  FSEL R57, R57, -INF , !P0 ;  /* 0xff80000039397808 */ /* 0x000fe40004000000 */
[C---:B------:R-:W-:Y:S02]  /*3590*/  IADD3 R7, R60.reuse, -0x10, RZ ;  /* 0xfffffff03c077810 */ /* 0x040fe40007ffe0ff */
[C---:B------:R-:W-:Y:S01]  /*35a0*/  IADD3 R5, R60.reuse, -0x8, RZ ;  /* 0xfffffff83c057810 */ /* 0x040fe20007ffe0ff */
[----:B------:R-:W1:Y:S01]  /*35b0*/  MUFU.TANH R53, R53 ;  /* 0x0000003500357308 */ /* 0x000e620000002400 */
[----:B------:R-:W-:Y:S02]  /*35c0*/  IADD3 R4, R60, -0x7, RZ ;  /* 0xfffffff93c047810 */ /* 0x000fe40007ffe0ff */
[----:B------:R-:W-:Y:S02]  /*35d0*/  FSEL R67, R0, -INF , !P1 ;  /* 0xff80000000437808 */ /* 0x000fe40004800000 */
[----:B------:R-:W-:-:S02]  /*35e0*/  ISETP.GE.AND P0, PT, R120, 0x2, PT ;  /* 0x000000027800780c */ /* 0x000fc40003f06270 */
[-C--:B------:R-:W-:Y:S01]  /*35f0*/  ISETP.GE.AND P1, PT, R11, R61.reuse, PT ;  /* 0x0000003d0b00720c */ /* 0x080fe20003f26270 */
[----:B------:R-:W3:Y:S01]  /*3600*/  MUFU.TANH R51, R51 ;  /* 0x0000003300337308 */ /* 0x000ee20000002400 */
[----:B--2---:R-:W-:Y:S02]  /*3610*/  FSEL R64, R64, -INF , !P2 ;  /* 0xff80000040407808 */ /* 0x004fe40005000000 */
[----:B------:R-:W-:Y:S02]  /*3620*/  FSEL R62, R8, -INF , !P5 ;  /* 0xff800000083e7808 */ /* 0x000fe40006800000 */
[----:B------:R-:W-:Y:S01]  /*3630*/  FSEL R63, R63, -INF , !P4 ;  /* 0xff8000003f3f7808 */ /* 0x000fe20006000000 */
[----:B------:R-:W-:Y:S01]  /*3640*/  BAR.SYNC.DEFER_BLOCKING 0x0 ;  /* 0x0000000000007b1d */ /* 0x000fe20000010000 */
[-C--:B------:R-:W-:Y:S02]  /*3650*/  ISETP.GE.AND P2, PT, R7, R61.reuse, PT ;  /* 0x0000003d0700720c */ /* 0x080fe40003f46270 */
[----:B------:R-:W-:-:S02]  /*3660*/  ISETP.GE.AND P5, PT, R5, R61, PT ;  /* 0x0000003d0500720c */ /* 0x000fc40003fa6270 */
[----:B------:R-:W-:Y:S01]  /*3670*/  ISETP.GE.AND P4, PT, R4, R61, PT ;  /* 0x0000003d0400720c */ /* 0x000fe20003f86270 */
[----:B------:R-:W2:Y:S01]  /*3680*/  MUFU.TANH R48, R48 ;  /* 0x0000003000307308 */ /* 0x000ea20000002400 */
[----:B-1----:R-:W-:Y:S02]  /*3690*/  FSEL R60, R10, -INF , !P3 ;  /* 0xff8000000a3c7808 */ /* 0x002fe40005800000 */
[----:B------:R-:W-:Y:S02]  /*36a0*/  FSEL R61, R9, -INF , !P1 ;  /* 0xff800000093d7808 */ /* 0x000fe40004800000 */
[-C--:B------:R-:W-:Y:S02]  /*36b0*/  ISETP.GE.AND P3, PT, R11, R70.reuse, PT ;  /* 0x000000460b00720c */ /* 0x080fe40003f66270 */
[----:B------:R-:W-:Y:S01]  /*36c0*/  ISETP.GE.AND P1, PT, R7, R70, PT ;  /* 0x000000460700720c */ /* 0x000fe20003f26270 */
[----:B------:R-:W1:Y:S01]  /*36d0*/  MUFU.TANH R47, R47 ;  /* 0x0000002f002f7308 */ /* 0x000e620000002400 */
[----:B---3--:R-:W-:-:S02]  /*36e0*/  FSEL R58, R58, -INF , !P3 ;  /* 0xff8000003a3a7808 */ /* 0x008fc40005800000 */
[----:B----4-:R-:W-:Y:S02]  /*36f0*/  FSEL R59, R59, -INF , !P2 ;  /* 0xff8000003b3b7808 */ /* 0x010fe40005000000 */
[----:B-----5:R-:W-:Y:S02]  /*3700*/  FSEL R52, R52, -INF , !P1 ;  /* 0xff80000034347808 */ /* 0x020fe40004800000 */
[-C--:B------:R-:W-:Y:S02]  /*3710*/  ISETP.GE.AND P3, PT, R6, R70.reuse, PT ;  /* 0x000000460600720c */ /* 0x080fe40003f66270 */
[-C--:B------:R-:W-:Y:S02]  /*3720*/  ISETP.GE.AND P2, PT, R5, R70.reuse, PT ;  /* 0x000000460500720c */ /* 0x080fe40003f46270 */
[----:B------:R-:W-:Y:S02]  /*3730*/  ISETP.GE.AND P1, PT, R4, R70, PT ;  /* 0x000000460400720c */ /* 0x000fe40003f26270 */
[----:B------:R-:W-:-:S02]  /*3740*/  FSEL R50, R50, -INF , !P3 ;  /* 0xff80000032327808 */ /* 0x000fc40005800000 */
[----:B------:R-:W-:Y:S02]  /*3750*/  FSEL R53, R53, -INF , !P5 ;  /* 0xff80000035357808 */ /* 0x000fe40006800000 */
[----:B------:R-:W-:Y:S02]  /*3760*/  FSEL R51, R51, -INF , !P4 ;  /* 0xff80000033337808 */ /* 0x000fe40006000000 */
[----:B--2---:R-:W-:Y:S02]  /*3770*/  FSEL R48, R48, -INF , !P2 ;  /* 0xff80000030307808 */ /* 0x004fe40005000000 */
[----:B-1----:R-:W-:Y:S01]  /*3780*/  FSEL R47, R47, -INF , !P1 ;  /* 0xff8000002f2f7808 */ /* 0x002fe20004800000 */
[----:B------:R-:W-:Y:S05]  /*3790*/  @!P0 BRA `(.L_x_1721) ;  /* 0x0000057000008947 */ /* 0x000fea0003800000 */
[----:B------:R-:W-:Y:S05]  /*37a0*/  @P6 BRA `(.L_x_1722) ;  /* 0x000003a000006947 */ /* 0x000fea0003800000 */
[----:B------:R-:W1:Y:S01]  /*37b0*/  I2F.RP R7, R2 ;  /* 0x0000000200077306 */ /* 0x000e620000209400 */
[C---:B------:R-:W-:Y:S02]  /*37c0*/  IADD3 R0, R32.reuse, -0x80, RZ ;  /* 0xffffff8020007810 */ /* 0x040fe40007ffe0ff */
[----:B------:R-:W-:-:S02]  /*37d0*/  IADD3 R32, R32, -0x100, RZ ;  /* 0xffffff0020207810 */ /* 0x000fc40007ffe0ff */
[----:B------:R-:W-:Y:S02]  /*37e0*/  IABS R6, R0 ;  /* 0x0000000000067213 */ /* 0x000fe40000000000 */
[----:B------:R-:W-:Y:S02]  /*37f0*/  IABS R4, R32 ;  /* 0x0000002000047213 */ /* 0x000fe40000000000 */
[----:B------:R-:W-:Y:S02]  /*3800*/  LOP3.LUT R0, R0, c[0x0][0x2d0], RZ, 0x3c, !PT ;  /* 0x0000b40000007a12 */ /* 0x000fe400078e3cff */
[----:B------:R-:W-:Y:S02]  /*3810*/  LOP3.LUT R32, R32, c[0x0][0x2d0], RZ, 0x3c, !PT ;  /* 0x0000b40020207a12 */ /* 0x000fe400078e3cff */
[----:B------:R-:W-:Y:S02]  /*3820*/  ISETP.GE.AND P3, PT, R0, RZ, PT ;  /* 0x000000ff0000720c */ /* 0x000fe40003f66270 */
[----:B------:R-:W-:Y:S01]  /*3830*/  LOP3.LUT R0, RZ, c[0x0][0x2d0], RZ, 0x33, !PT ;  /* 0x0000b400ff007a12 */ /* 0x000fe200078e33ff */
        /* <DEDUP_REMOVED lines=49> */
.L_x_1722:
[----:B------:R-:W-:-:S04]  /*3b50*/  ULEA UR6, -UR6, URZ, 0x7 ;  /* 0x0000003f06067291 */ /* 0x000fc8000f8e393f */
[----:B------:R-:W-:Y:S02]  /*3b60*/  USHF.R.S32.HI UR4, URZ, 0x1f, UR6 ;  /* 0x0000001f3f047899 */ /* 0x000fe40008011406 */
[----:B------:R-:W-:-:S04]  /*3b70*/  MOV R0, UR6 ;  /* 0x0000000600007c02 */ /* 0x000fc80008000f00 */
[----:B------:R-:W-:Y:S02]  /*3b80*/  MOV R5, UR4 ;  /* 0x0000000400057c02 */ /* 0x000fe40008000f00 */
.L_x_1723:
        /* <DEDUP_REMOVED lines=24> */
.L_x_1721:
        /* <DEDUP_REMOVED lines=62> */
[----:B------:R-:W-:Y:S01]  /*40f0*/  SHF.L.U32 R118, R118, 0x1, RZ ;  /* 0x0000000176767819 */ /* 0x000fe200000006ff */
[----:B------:R-:W1:Y:S03]  /*4100*/  SHFL.BFLY PT, R7, R0, 0x2, 0x1f ;  /* 0x0c401f0000077f89 */ /* 0x000e6600000e0000 */
[----:B------:R-:W-:Y:S01]  /*4110*/  IADD3 R116, R3, R118, RZ ;  /* 0x0000007603747210 */ /* 0x000fe20007ffe0ff */
        /* <DEDUP_REMOVED lines=10> */
[----:B------:R-:W-:Y:S04]  /*41c0*/  LDSM.16.MT88.4 R20, [R118+0x9400] ;  /* 0x009400007614783b */ /* 0x000fe80000004200 */
[----:B------:R-:W-:Y:S01]  /*41d0*/  LDSM.16.MT88.4 R12, [R116+0xb400] ;  /* 0x00b40000740c783b */ /* 0x000fe20000004200 */
[----:B-1----:R-:W-:-:S02]  /*41e0*/  FMNMX.FTZ R2, R7, R2, !PT ;  /* 0x0000000207027209 */ /* 0x002fc40007810000 */
[----:B--2---:R-:W-:-:S03]  /*41f0*/  FMNMX.FTZ R0, R5, R0, !PT ;  /* 0x0000000005007209 */ /* 0x004fc60007810000 */
[C---:B------:R-:W-:Y:S01]  /*4200*/  FMUL.FTZ R54, R2.reuse, c[0x0][0x23c] ;  /* 0x00008f0002367a20 */ /* 0x040fe20000410000 */
[----:B------:R-:W-:Y:S01]  /*4210*/  FSETP.NEU.FTZ.AND P1, PT, R2, -INF , PT ;  /* 0xff8000000200780b */ /* 0x000fe20003f3d000 */
[----:B------:R-:W-:Y:S01]  /*4220*/  LDSM.16.MT88.4 R4, [R116+0xd000] ;  /* 0x00d000007404783b */ /* 0x000fe20000004200 */
[----:B------:R-:W-:Y:S02]  /*4230*/  FMUL.FTZ R49, R0, c[0x0][0x23c] ;  /* 0x00008f0000317a20 */ /* 0x000fe40000410000 */
[----:B------:R-:W-:Y:S02]  /*4240*/  FSEL R54, R54, RZ, P1 ;  /* 0x000000ff36367208 */ /* 0x000fe40000800000 */
[----:B------:R-:W-:-:S03]  /*4250*/  FSETP.NEU.FTZ.AND P1, PT, R0, -INF , PT ;  /* 0xff8000000000780b */ /* 0x000fc60003f3d000 */
[--C-:B------:R-:W-:Y:S01]  /*4260*/  FFMA.FTZ R46, R71, c[0x0][0x23c], -R54.reuse ;  /* 0x00008f00472e7a23 */ /* 0x100fe20000010836 */
[----:B------:R-:W-:Y:S01]  /*4270*/  FSEL R49, R49, RZ, P1 ;  /* 0x000000ff31317208 */ /* 0x000fe20000800000 */
[--C-:B------:R-:W-:Y:S02]  /*4280*/  FFMA.FTZ R45, R80, c[0x0][0x23c], -R54.reuse ;  /* 0x00008f00502d7a23 */ /* 0x100fe40000010836 */
[--C-:B------:R-:W-:Y:S02]  /*4290*/  FFMA.FTZ R40, R83, c[0x0][0x23c], -R54.reuse ;  /* 0x00008f0053287a23 */ /* 0x100fe40000010836 */
[----:B------:R-:W-:Y:S01]  /*42a0*/  FFMA.FTZ R39, R75, c[0x0][0x23c], -R54 ;  /* 0x00008f004b277a23 */ /* 0x000fe20000010836 */
[----:B------:R-:W-:Y:S01]  /*42b0*/  MUFU.EX2 R46, R46 ;  /* 0x0000002e002e7308 */ /* 0x000fe20000000800 */
[--C-:B------:R-:W-:Y:S02]  /*42c0*/  FFMA.FTZ R44, R81, c[0x0][0x23c], -R49.reuse ;  /* 0x00008f00512c7a23 */ /* 0x100fe40000010831 */
[----:B------:R-:W-:-:S02]  /*42d0*/  FFMA.FTZ R43, R82, c[0x0][0x23c], -R49 ;  /* 0x00008f00522b7a23 */ /* 0x000fc40000010831 */
[--C-:B------:R-:W-:Y:S02]  /*42e0*/  FFMA.FTZ R41, R78, c[0x0][0x23c], -R49.reuse ;  /* 0x00008f004e297a23 */ /* 0x100fe40000010831 */
[--C-:B------:R-:W-:Y:S01]  /*42f0*/  FFMA.FTZ R42, R74, c[0x0][0x23c], -R49.reuse ;  /* 0x00008f004a2a7a23 */ /* 0x100fe20000010831 */
[----:B------:R-:W1:Y:S01]  /*4300*/  LDSM.16.MT88.4 R76, [R118+0xd000] ;  /* 0x00d00000764c783b */ /* 0x000e620000004200 */
[----:B------:R-:W2:Y:S01]  /*4310*/  MUFU.EX2 R45, R45 ;  /* 0x0000002d002d7308 */ /* 0x000ea20000000800 */
[--C-:B------:R-:W-:Y:S02]  /*4320*/  FFMA.FTZ R37, R35, c[0x0][0x23c], -R54.reuse ;  /* 0x00008f0023257a23 */ /* 0x100fe40000010836 */
[--C-:B------:R-:W-:Y:S02]  /*4330*/  FFMA.FTZ R36, R33, c[0x0][0x23c], -R54.reuse ;  /* 0x00008f0021247a23 */ /* 0x100fe40000010836 */
[--C-:B------:R-:W-:Y:S02]  /*4340*/  FFMA.FTZ R35, R29, c[0x0][0x23c], -R54.reuse ;  /* 0x00008f001d237a23 */ /* 0x100fe40000010836 */
[----:B------:R-:W-:Y:S01]  /*4350*/  FFMA.FTZ R38, R34, c[0x0][0x23c], -R49 ;  /* 0x00008f0022267a23 */ /* 0x000fe20000010831 */
[----:B------:R-:W-:Y:S01]  /*4360*/  MUFU.EX2 R40, R40 ;  /* 0x0000002800287308 */ /* 0x000fe20000000800 */
[----:B------:R-:W-:-:S02]  /*4370*/  FFMA.FTZ R32, R17, c[0x0][0x23c], -R54 ;  /* 0x00008f0011207a23 */ /* 0x000fc40000010836 */
[--C-:B------:R-:W-:Y:S02]  /*4380*/  FFMA.FTZ R33, R16, c[0x0][0x23c], -R49.reuse ;  /* 0x00008f0010217a23 */ /* 0x100fe40000010831 */
[--C-:B------:R-:W-:Y:S01]  /*4390*/  FFMA.FTZ R34, R28, c[0x0][0x23c], -R49.reuse ;  /* 0x00008f001c227a23 */ /* 0x100fe20000010831 */
[----:B------:R-:W3:Y:S01]  /*43a0*/  LDSM.16.MT88.4 R16, [R118+0xb400] ;  /* 0x00b400007610783b */ /* 0x000ee20000004200 */
[----:B------:R-:W-:Y:S01]  /*43b0*/  FFMA.FTZ R29, R24, c[0x0][0x23c], -R49 ;  /* 0x00008f00181d7a23 */ /* 0x000fe20000010831 */
[----:B------:R-:W4:Y:S01]  /*43c0*/  MUFU.EX2 R39, R39 ;  /* 0x0000002700277308 */ /* 0x000f220000000800 */
[----:B--2---:R-:W-:Y:S01]  /*43d0*/  F2FP.PACK_AB R68, R45, R46 ;  /* 0x0000002e2d44723e */ /* 0x004fe200000000ff */
[--C-:B------:R-:W-:Y:S02]  /*43e0*/  FFMA.FTZ R31, R27, c[0x0][0x23c], -R54.reuse ;  /* 0x00008f001b1f7a23 */ /* 0x100fe40000010836 */
[--C-:B------:R-:W-:Y:S02]  /*43f0*/  FFMA.FTZ R28, R25, c[0x0][0x23c], -R54.reuse ;  /* 0x00008f00191c7a23 */ /* 0x100fe40000010836 */
[----:B------:R-:W-:-:S02]  /*4400*/  FFMA.FTZ R27, R143, c[0x0][0x23c], -R54 ;  /* 0x00008f008f1b7a23 */ /* 0x000fc40000010836 */
[----:B------:R-:W-:Y:S01]  /*4410*/  MUFU.EX2 R44, R44 ;  /* 0x0000002c002c7308 */ /* 0x000fe20000000800 */
[----:B------:R-:W-:Y:S02]  /*4420*/  FFMA.FTZ R24, R141, c[0x0][0x23c], -R54 ;  /* 0x00008f008d187a23 */ /* 0x000fe40000010836 */
[--C-:B------:R-:W-:Y:S02]  /*4430*/  FFMA.FTZ R30, R146, c[0x0][0x23c], -R49.reuse ;  /* 0x00008f00921e7a23 */ /* 0x100fe40000010831 */
[--C-:B------:R-:W-:Y:S02]  /*4440*/  FFMA.FTZ R25, R66, c[0x0][0x23c], -R49.reuse ;  /* 0x00008f0042197a23 */ /* 0x100fe40000010831 */
        /* <DEDUP_REMOVED lines=22> */
[----:B------:R-:W2:Y:S01]  /*45b0*/  MUFU.EX2 R36, R36 ;  /* 0x0000002400247308 */ /* 0x000ea20000000800 */
        /* <DEDUP_REMOVED lines=23> */
[----:B------:R-:W4:Y:S01]  /*4730*/  MUFU.EX2 R33, R33 ;  /* 0x0000002100217308 */ /* 0x000f220000000800 */
[----:B------:R-:W-:-:S02]  /*4740*/  FFMA.FTZ R62, R62, c[0x0][0x23c], -R49 ;  /* 0x00008f003e3e7a23 */ /* 0x000fc40000010831 */
[--C-:B------:R-:W-:Y:S02]  /*4750*/  FFMA.FTZ R67, R60, c[0x0][0x23c], -R49.reuse ;  /* 0x00008f003c437a23 */ /* 0x100fe40000010831 */
[--C-:B------:R-:W-:Y:S01]  /*4760*/  FFMA.FTZ R58, R58, c[0x0][0x23c], -R49.reuse ;  /* 0x00008f003a3a7a23 */ /* 0x100fe20000010831 */
[C---:B------:R-:W-:Y:S01]  /*4770*/  HMMA.16816.F32 R88, R68.reuse, R84, RZ ;  /* 0x000000544458723c */ /* 0x040fe200000018ff */
[--C-:B------:R-:W-:Y:S01]  /*4780*/  FFMA.FTZ R50, R50, c[0x0][0x23c], -R49.reuse ;  /* 0x00008f0032327a23 */ /* 0x100fe20000010831 */
[----:B------:R-:W-:Y:S01]  /*4790*/  MUFU.EX2 R34, R34 ;  /* 0x0000002200227308 */ /* 0x000fe20000000800 */
[--C-:B------:R-:W-:Y:S02]  /*47a0*/  FFMA.FTZ R48, R48, c[0x0][0x23c], -R49.reuse ;  /* 0x00008f0030307a23 */ /* 0x100fe40000010831 */
[----:B------:R-:W-:Y:S02]  /*47b0*/  FFMA.FTZ R47, R47, c[0x0][0x23c], -R49 ;  /* 0x00008f002f2f7a23 */ /* 0x000fe40000010831 */
[----:B------:R-:W-:Y:S01]  /*47c0*/  FADD.FTZ R44, R44, R43 ;  /* 0x0000002b2c2c7221 */ /* 0x000fe20000010000 */
[----:B-1----:R-:W-:Y:S01]  /*47d0*/  HMMA.16816.F32 R80, R68, R76, RZ ;  /* 0x0000004c4450723c */ /* 0x002fe200000018ff */
[----:B------:R-:W-:Y:S01]  /*47e0*/  FFMA.FTZ R193, R51, c[0x0][0x23c], -R54 ;  /* 0x00008f0033c17a23 */ /* 0x000fe20000010836 */
[----:B------:R-:W1:Y:S01]  /*47f0*/  MUFU.EX2 R29, R29 ;  /* 0x0000001d001d7308 */ /* 0x000e620000000800 */
[----:B------:R-:W-:-:S05]  /*4800*/  FADD.FTZ R41, R41, R44 ;  /* 0x0000002c29297221 */ /* 0x000fca0000010000 */
[C---:B------:R-:W-:Y:S02]  /*4810*/  HMMA.16816.F32 R108, R68.reuse, R110, RZ ;  /* 0x0000006e446c723c */ /* 0x040fe400000018ff */
[----:B------:R-:W-:Y:S06]  /*4820*/  MUFU.EX2 R31, R31 ;  /* 0x0000001f001f7308 */ /* 0x000fec0000000800 */
[C---:B------:R-:W-:Y:S02]  /*4830*/  HMMA.16816.F32 R92, R68.reuse, R94, RZ ;  /* 0x0000005e445c723c */ /* 0x040fe400000018ff */
[----:B------:R-:W5:Y:S06]  /*4840*/  MUFU.EX2 R28, R28 ;  /* 0x0000001c001c7308 */ /* 0x000f6c0000000800 */
[C---:B------:R-:W-:Y:S02]  /*4850*/  HMMA.16816.F32 R84, R68.reuse, R86, RZ ;  /* 0x000000564454723c */ /* 0x040fe400000018ff */
[----:B------:R-:W-:Y:S06]  /*4860*/  MUFU.EX2 R27, R27 ;  /* 0x0000001b001b7308 */ /* 0x000fec0000000800 */
[C---:B------:R-:W-:Y:S02]  /*4870*/  HMMA.16816.F32 R76, R68.reuse, R78, RZ ;  /* 0x0000004e444c723c */ /* 0x040fe400000018ff */
[----:B------:R-:W-:Y:S06]  /*4880*/  MUFU.EX2 R24, R24 ;  /* 0x0000001800187308 */ /* 0x000fec0000000800 */
[C---:B------:R-:W-:Y:S02]  /*4890*/  HMMA.16816.F32 R72, R68.reuse, R4, RZ ;  /* 0x000000044448723c */ /* 0x040fe400000018ff */
[----:B------:R-:W-:Y:S05]  /*48a0*/  MUFU.EX2 R30, R30 ;  /* 0x0000001e001e7308 */ /* 0x000fea0000000800 */
[----:B--2---:R-:W-:Y:S01]  /*48b0*/  F2FP.PACK_AB R4, R36, R37 ;  /* 0x000000252404723e */ /* 0x004fe200000000ff */
[----:B------:R-:W-:Y:S01]  /*48c0*/  HMMA.16816.F32 R68, R68, R6, RZ ;  /* 0x000000064444723c */ /* 0x000fe200000018ff */
[----:B----4-:R-:W-:Y:S01]  /*48d0*/  F2FP.PACK_AB R5, R33, R38 ;  /* 0x000000262105723e */ /* 0x010fe200000000ff */
[----:B------:R-:W2:Y:S05]  /*48e0*/  MUFU.EX2 R25, R25 ;  /* 0x0000001900197308 */ /* 0x000eaa0000000800 */
[----:B------:R-:W-:-:S02]  /*48f0*/  F2FP.PACK_AB R6, R32, R35 ;  /* 0x000000232006723e */ /* 0x000fc400000000ff */
[----:B-1----:R-:W-:Y:S01]  /*4900*/  F2FP.PACK_AB R7, R29, R34 ;  /* 0x000000221d07723e */ /* 0x002fe200000000ff */
[----:B------:R-:W-:Y:S06]  /*4910*/  MUFU.EX2 R26, R26 ;  /* 0x0000001a001a7308 */ /* 0x000fec0000000800 */
[C---:B------:R-:W-:Y:S02]  /*4920*/  HMMA.16816.F32 R104, R4.reuse, R8, R104 ;  /* 0x000000080468723c */ /* 0x040fe40000001868 */
[----:B------:R-:W1:Y:S06]  /*4930*/  MUFU.EX2 R3, R3 ;  /* 0x0000000300037308 */ /* 0x000e6c0000000800 */
[C---:B------:R-:W-:Y:S01]  /*4940*/  HMMA.16816.F32 R100, R4.reuse, R10, R100 ;  /* 0x0000000a0464723c */ /* 0x040fe20000001864 */
[----:B------:R-:W4:Y:S01]  /*4950*/  LDSM.16.MT88.4 R8, [R118+0xd400] ;  /* 0x00d400007608783b */ /* 0x000f220000004200 */
[----:B------:R-:W-:Y:S06]  /*4960*/  MUFU.EX2 R56, R56 ;  /* 0x0000003800387308 */ /* 0x000fec0000000800 */
[C---:B------:R-:W-:Y:S02]  /*4970*/  HMMA.16816.F32 R112, R4.reuse, R20, R112 ;  /* 0x000000140470723c */ /* 0x040fe40000001870 */
[----:B------:R-:W1:Y:S06]  /*4980*/  MUFU.EX2 R55, R55 ;  /* 0x0000003700377308 */ /* 0x000e6c0000000800 */
[C---:B------:R-:W-:Y:S01]  /*4990*/  HMMA.16816.F32 R108, R4.reuse, R22, R108 ;  /* 0x00000016046c723c */ /* 0x040fe2000000186c */
[----:B------:R-:W1:Y:S01]  /*49a0*/  LDSM.16.MT88.4 R20, [R116+0xd400] ;  /* 0x00d400007414783b */ /* 0x000e620000004200 */
[----:B------:R-:W-:Y:S06]  /*49b0*/  MUFU.EX2 R66, R66 ;  /* 0x0000004200427308 */ /* 0x000fec0000000800 */
[C---:B---3--:R-:W-:Y:S02]  /*49c0*/  HMMA.16816.F32 R96, R4.reuse, R16, R96 ;  /* 0x000000100460723c */ /* 0x048fe40000001860 */
[----:B------:R-:W-:Y:S06]  /*49d0*/  MUFU.EX2 R117, R117 ;  /* 0x0000007500757308 */ /* 0x000fec0000000800 */
[C---:B------:R-:W-:Y:S01]  /*49e0*/  HMMA.16816.F32 R92, R4.reuse, R18, R92 ;  /* 0x00000012045c723c */ /* 0x040fe2000000185c */
[----:B------:R-:W-:Y:S01]  /*49f0*/  LDSM.16.MT88.4 R16, [R118+0x9800] ;  /* 0x009800007610783b */ /* 0x000fe20000004200 */
[----:B------:R-:W-:Y:S06]  /*4a00*/  MUFU.EX2 R119, R119 ;  /* 0x0000007700777308 */ /* 0x000fec0000000800 */
[C---:B------:R-:W-:Y:S02]  /*4a10*/  HMMA.16816.F32 R88, R4.reuse, R12, R88 ;  /* 0x0000000c0458723c */ /* 0x040fe40000001858 */
[----:B------:R-:W3:Y:S06]  /*4a20*/  MUFU.EX2 R124, R124 ;  /* 0x0000007c007c7308 */ /* 0x000eec0000000800 */
[C---:B----4-:R-:W-:Y:S02]  /*4a30*/  HMMA.16816.F32 R80, R4.reuse, R8, R80 ;  /* 0x000000080450723c */ /* 0x050fe40000001850 */
[----:B------:R-:W-:Y:S06]  /*4a40*/  MUFU.EX2 R122, R122 ;  /* 0x0000007a007a7308 */ /* 0x000fec0000000800 */
[C---:B------:R-:W-:Y:S01]  /*4a50*/  HMMA.16816.F32 R76, R4.reuse, R10, R76 ;  /* 0x0000000a044c723c */ /* 0x040fe2000000184c */
[----:B------:R-:W4:Y:S01]  /*4a60*/  LDSM.16.MT88.4 R8, [R118+0xb800] ;  /* 0x00b800007608783b */ /* 0x000f220000004200 */
[----:B------:R-:W2:Y:S06]  /*4a70*/  MUFU.EX2 R121, R121 ;  /* 0x0000007900797308 */ /* 0x000eac0000000800 */
[C---:B------:R-:W-:Y:S01]  /*4a80*/  HMMA.16816.F32 R84, R4.reuse, R14, R84 ;  /* 0x0000000e0454723c */ /* 0x040fe20000001854 */
[----:B------:R-:W3:Y:S01]  /*4a90*/  LDSM.16.MT88.4 R12, [R116+0x9800] ;  /* 0x00980000740c783b */ /* 0x000ee20000004200 */
[----:B------:R-:W-:Y:S06]  /*4aa0*/  MUFU.EX2 R132, R132 ;  /* 0x0000008400847308 */ /* 0x000fec0000000800 */
[C---:B-1----:R-:W-:Y:S02]  /*4ab0*/  HMMA.16816.F32 R72, R4.reuse, R20, R72 ;  /* 0x000000140448723c */ /* 0x042fe40000001848 */
[----:B------:R-:W1:Y:S06]  /*4ac0*/  MUFU.EX2 R125, R125 ;  /* 0x0000007d007d7308 */ /* 0x000e6c0000000800 */
[----:B------:R-:W-:Y:S01]  /*4ad0*/  HMMA.16816.F32 R68, R4, R22, R68 ;  /* 0x000000160444723c */ /* 0x000fe20000001844 */
[----:B------:R-:W-:Y:S01]  /*4ae0*/  LDSM.16.MT88.4 R20, [R118+0x9c00] ;  /* 0x009c00007614783b */ /* 0x000fe20000004200 */
[----:B------:R-:W-:Y:S05]  /*4af0*/  MUFU.EX2 R123, R123 ;  /* 0x0000007b007b7308 */ /* 0x000fea0000000800 */
[----:B-----5:R-:W-:-:S02]  /*4b00*/  F2FP.PACK_AB R4, R28, R31 ;  /* 0x0000001f1c04723e */ /* 0x020fc400000000ff */
[----:B--2---:R-:W-:Y:S01]  /*4b10*/  F2FP.PACK_AB R5, R25, R30 ;  /* 0x0000001e1905723e */ /* 0x004fe200000000ff */
[----:B------:R-:W-:Y:S01]  /*4b20*/  MUFU.EX2 R130, R130 ;  /* 0x0000008200827308 */ /* 0x000fe20000000800 */
[----:B------:R-:W-:Y:S02]  /*4b30*/  F2FP.PACK_AB R6, R24, R27 ;  /* 0x0000001b1806723e */ /* 0x000fe400000000ff */
[----:B------:R-:W-:-:S05]  /*4b40*/  F2FP.PACK_AB R7, R3, R26 ;  /* 0x0000001a0307723e */ /* 0x000fca00000000ff */
[----:B------:R-:W-:Y:S02]  /*4b50*/  MUFU.EX2 R135, R135 ;  /* 0x0000008700877308 */ /* 0x000fe40000000800 */
[C---:B----4-:R-:W-:Y:S06]  /*4b60*/  HMMA.16816.F32 R96, R4.reuse, R8, R96 ;  /* 0x000000080460723c */ /* 0x050fec0000001860 */
[----:B------:R-:W2:Y:S02]  /*4b70*/  MUFU.EX2 R138, R138 ;  /* 0x0000008a008a7308 */ /* 0x000ea40000000800 */
[C---:B------:R-:W-:Y:S01]  /*4b80*/  HMMA.16816.F32 R92, R4.reuse, R10, R92 ;  /* 0x0000000a045c723c */ /* 0x040fe2000000185c */
[----:B------:R-:W4:Y:S05]  /*4b90*/  LDSM.16.MT88.4 R8, [R116+0xd800] ;  /* 0x00d800007408783b */ /* 0x000f2a0000004200 */
[----:B------:R-:W-:Y:S02]  /*4ba0*/  MUFU.EX2 R137, R137 ;  /* 0x0000008900897308 */ /* 0x000fe40000000800 */
[C---:B------:R-:W-:Y:S06]  /*4bb0*/  HMMA.16816.F32 R112, R4.reuse, R16, R112 ;  /* 0x000000100470723c */ /* 0x040fec0000001870 */
[----:B------:R-:W5:Y:S02]  /*4bc0*/  MUFU.EX2 R140, R140 ;  /* 0x0000008c008c7308 */ /* 0x000f640000000800 */
[C---:B------:R-:W-:Y:S01]  /*4bd0*/  HMMA.16816.F32 R108, R4.reuse, R18, R108 ;  /* 0x00000012046c723c */ /* 0x040fe2000000186c */
[----:B------:R-:W1:Y:S05]  /*4be0*/  LDSM.16.MT88.4 R16, [R116+0xb800] ;  /* 0x00b800007410783b */ /* 0x000e6a0000004200 */
[----:B------:R-:W-:Y:S02]  /*4bf0*/  MUFU.EX2 R142, R142 ;  /* 0x0000008e008e7308 */ /* 0x000fe40000000800 */
[C---:B---3--:R-:W-:Y:S06]  /*4c00*/  HMMA.16816.F32 R104, R4.reuse, R12, R104 ;  /* 0x0000000c0468723c */ /* 0x048fec0000001868 */
[----:B------:R-:W3:Y:S02]  /*4c10*/  MUFU.EX2 R131, R131 ;  /* 0x0000008300837308 */ /* 0x000ee40000000800 */
[C---:B------:R-:W-:Y:S01]  /*4c20*/  HMMA.16816.F32 R100, R4.reuse, R14, R100 ;  /* 0x0000000e0464723c */ /* 0x040fe20000001864 */
[----:B------:R-:W2:Y:S05]  /*4c30*/  LDSM.16.MT88.4 R12, [R118+0xd800] ;  /* 0x00d80000760c783b */ /* 0x000eaa0000004200 */
[----:B------:R-:W-:Y:S02]  /*4c40*/  MUFU.EX2 R144, R144 ;  /* 0x0000009000907308 */ /* 0x000fe40000000800 */
[C---:B----4-:R-:W-:Y:S06]  /*4c50*/  HMMA.16816.F32 R72, R4.reuse, R8, R72 ;  /* 0x000000080448723c */ /* 0x050fec0000001848 */
[----:B------:R-:W-:Y:S02]  /*4c60*/  MUFU.EX2 R127, R127 ;  /* 0x0000007f007f7308 */ /* 0x000fe40000000800 */
[C---:B------:R-:W-:Y:S01]  /*4c70*/  HMMA.16816.F32 R68, R4.reuse, R10, R68 ;  /* 0x0000000a0444723c */ /* 0x040fe20000001844 */
[----:B------:R-:W4:Y:S05]  /*4c80*/  LDSM.16.MT88.4 R8, [R118+0xbc00] ;  /* 0x00bc00007608783b */ /* 0x000f2a0000004200 */
        /* <DEDUP_REMOVED lines=11> */
[----:B------:R-:W-:-:S02]  /*4d40*/  F2FP.PACK_AB R4, R55, R56 ;  /* 0x000000383704723e */ /* 0x000fc400000000ff */
[----:B------:R-:W-:Y:S02]  /*4d50*/  F2FP.PACK_AB R5, R124, R119 ;  /* 0x000000777c05723e */ /* 0x000fe400000000ff */
[----:B------:R-:W-:Y:S02]  /*4d60*/  F2FP.PACK_AB R6, R117, R66 ;  /* 0x000000427506723e */ /* 0x000fe400000000ff */
[----:B------:R-:W-:Y:S01]  /*4d70*/  F2FP.PACK_AB R7, R121, R122 ;  /* 0x0000007a7907723e */ /* 0x000fe200000000ff */
[----:B------:R-:W1:Y:S06]  /*4d80*/  MUFU.EX2 R65, R65 ;  /* 0x0000004100417308 */ /* 0x000e6c0000000800 */
[C---:B----4-:R-:W-:Y:S02]  /*4d90*/  HMMA.16816.F32 R96, R4.reuse, R8, R96 ;  /* 0x000000080460723c */ /* 0x050fe40000001860 */
[----:B------:R-:W-:Y:S06]  /*4da0*/  MUFU.EX2 R63, R63 ;  /* 0x0000003f003f7308 */ /* 0x000fec0000000800 */
[C---:B------:R-:W-:Y:S01]  /*4db0*/  HMMA.16816.F32 R92, R4.reuse, R10, R92 ;  /* 0x0000000a045c723c */ /* 0x040fe2000000185c */
[----:B------:R-:W4:Y:S01]  /*4dc0*/  LDSM.16.MT88.4 R8, [R116+0xdc00] ;  /* 0x00dc00007408783b */ /* 0x000f220000004200 */
        /* <DEDUP_REMOVED lines=13> */
[C---:B----4-:R-:W-:Y:S02]  /*4ea0*/  HMMA.16816.F32 R72, R4.reuse, R8, R72 ;  /* 0x000000080448723c */ /* 0x050fe40000001848 */
[----:B------:R-:W-:Y:S06]  /*4eb0*/  MUFU.EX2 R50, R50 ;  /* 0x0000003200327308 */ /* 0x000fec0000000800 */
[C---:B------:R-:W-:Y:S01]  /*4ec0*/  HMMA.16816.F32 R68, R4.reuse, R10, R68 ;  /* 0x0000000a0444723c */ /* 0x040fe20000001844 */
[----:B------:R-:W4:Y:S01]  /*4ed0*/  LDSM.16.MT88.4 R8, [R116+0xa000] ;  /* 0x00a000007408783b */ /* 0x000f220000004200 */
[----:B------:R-:W-:Y:S06]  /*4ee0*/  MUFU.EX2 R48, R48 ;  /* 0x0000003000307308 */ /* 0x000fec0000000800 */
[C---:B------:R-:W-:Y:S01]  /*4ef0*/  HMMA.16816.F32 R84, R4.reuse, R18, R84 ;  /* 0x000000120454723c */ /* 0x040fe20000001854 */
[----:B------:R-:W-:Y:S07]  /*4f00*/  LDSM.16.MT88.4 R16, [R118+0xc000] ;  /* 0x00c000007610783b */ /* 0x000fee0000004200 */
[C---:B-1----:R-:W-:Y:S08]  /*4f10*/  HMMA.16816.F32 R80, R4.reuse, R12, R80 ;  /* 0x0000000c0450723c */ /* 0x042ff00000001850 */
[----:B------:R-:W-:Y:S01]  /*4f20*/  HMMA.16816.F32 R76, R4, R14, R76 ;  /* 0x0000000e044c723c */ /* 0x000fe2000000184c */
[----:B------:R-:W1:Y:S06]  /*4f30*/  LDSM.16.MT88.4 R12, [R116+0xc000] ;  /* 0x00c00000740c783b */ /* 0x000e6c0000004200 */
[----:B------:R-:W-:-:S02]  /*4f40*/  F2FP.PACK_AB R4, R125, R132 ;  /* 0x000000847d04723e */ /* 0x000fc400000000ff */
[----:B------:R-:W-:Y:S02]  /*4f50*/  F2FP.PACK_AB R5, R138, R135 ;  /* 0x000000878a05723e */ /* 0x000fe400000000ff */
[----:B------:R-:W-:Y:S02]  /*4f60*/  F2FP.PACK_AB R6, R130, R123 ;  /* 0x0000007b8206723e */ /* 0x000fe400000000ff */
[----:B-----5:R-:W-:-:S07]  /*4f70*/  F2FP.PACK_AB R7, R140, R137 ;  /* 0x000000898c07723e */ /* 0x020fce00000000ff */
[C---:B----4-:R-:W-:Y:S08]  /*4f80*/  HMMA.16816.F32 R104, R4.reuse, R8, R104 ;  /* 0x000000080468723c */ /* 0x050ff00000001868 */
[C---:B------:R-:W-:Y:S01]  /*4f90*/  HMMA.16816.F32 R100, R4.reuse, R10, R100 ;  /* 0x0000000a0464723c */ /* 0x040fe20000001864 */
[----:B------:R-:W4:Y:S07]  /*4fa0*/  LDSM.16.MT88.4 R8, [R118+0xe000] ;  /* 0x00e000007608783b */ /* 0x000f2e0000004200 */
[C---:B------:R-:W-:Y:S08]  /*4fb0*/  HMMA.16816.F32 R112, R4.reuse, R20, R112 ;  /* 0x000000140470723c */ /* 0x040ff00000001870 */
[C---:B------:R-:W-:Y:S01]  /*4fc0*/  HMMA.16816.F32 R108, R4.reuse, R22, R108 ;  /* 0x00000016046c723c */ /* 0x040fe2000000186c */
[----:B------:R-:W5:Y:S07]  /*4fd0*/  LDSM.16.MT88.4 R20, [R116+0xe000] ;  /* 0x00e000007414783b */ /* 0x000f6e0000004200 */
[C---:B-1----:R-:W-:Y:S08]  /*4fe0*/  HMMA.16816.F32 R88, R4.reuse, R12, R88 ;  /* 0x0000000c0458723c */ /* 0x042ff00000001858 */
[C---:B------:R-:W-:Y:S01]  /*4ff0*/  HMMA.16816.F32 R84, R4.reuse, R14, R84 ;  /* 0x0000000e0454723c */ /* 0x040fe20000001854 */
[----:B------:R-:W1:Y:S07]  /*5000*/  LDSM.16.MT88.4 R12, [R116+0xa400] ;  /* 0x00a40000740c783b */ /* 0x000e6e0000004200 */
[C---:B------:R-:W-:Y:S08]  /*5010*/  HMMA.16816.F32 R96, R4.reuse, R16, R96 ;  /* 0x000000100460723c */ /* 0x040ff00000001860 */
[C---:B----4-:R-:W-:Y:S08]  /*5020*/  HMMA.16816.F32 R80, R4.reuse, R8, R80 ;  /* 0x000000080450723c */ /* 0x050ff00000001850 */
[C---:B------:R-:W-:Y:S01]  /*5030*/  HMMA.16816.F32 R76, R4.reuse, R10, R76 ;  /* 0x0000000a044c723c */ /* 0x040fe2000000184c */
[----:B------:R-:W4:Y:S07]  /*5040*/  LDSM.16.MT88.4 R8, [R118+0xc400] ;  /* 0x00c400007608783b */ /* 0x000f2e0000004200 */
[C---:B------:R-:W-:Y:S01]  /*5050*/  HMMA.16816.F32 R92, R4.reuse, R18, R92 ;  /* 0x00000012045c723c */ /* 0x040fe2000000185c */
[----:B------:R-:W4:Y:S07]  /*5060*/  LDSM.16.MT88.4 R16, [R118+0xa400] ;  /* 0x00a400007610783b */ /* 0x000f2e0000004200 */
[C---:B-----5:R-:W-:Y:S08]  /*5070*/  HMMA.16816.F32 R72, R4.reuse, R20, R72 ;  /* 0x000000140448723c */ /* 0x060ff00000001848 */
[----:B------:R-:W-:Y:S01]  /*5080*/  HMMA.16816.F32 R68, R4, R22, R68 ;  /* 0x000000160444723c */ /* 0x000fe20000001844 */
[----:B------:R-:W-:Y:S06]  /*5090*/  LDSM.16.MT88.4 R20, [R118+0xa800] ;  /* 0x00a800007614783b */ /* 0x000fec0000004200 */
[----:B---3--:R-:W-:-:S02]  /*50a0*/  F2FP.PACK_AB R4, R131, R142 ;  /* 0x0000008e8304723e */ /* 0x008fc400000000ff */
[----:B------:R-:W-:Y:S02]  /*50b0*/  F2FP.PACK_AB R5, R134, R129 ;  /* 0x000000818605723e */ /* 0x000fe400000000ff */
[----:B------:R-:W-:Y:S02]  /*50c0*/  F2FP.PACK_AB R6, R127, R144 ;  /* 0x000000907f06723e */ /* 0x000fe400000000ff */
[----:B--2---:R-:W-:-:S07]  /*50d0*/  F2FP.PACK_AB R7, R126, R133 ;  /* 0x000000857e07723e */ /* 0x004fce00000000ff */
[C---:B-1----:R-:W-:Y:S08]  /*50e0*/  HMMA.16816.F32 R104, R4.reuse, R12, R104 ;  /* 0x0000000c0468723c */ /* 0x042ff00000001868 */
        /* <DEDUP_REMOVED lines=27> */
[C---:B------:R-:W-:Y:S07]  /*52a0*/  HMMA.16816.F32 R108, R4.reuse, R22, R108 ;  /* 0x00000016046c723c */ /* 0x040fee000000186c */
[----:B------:R-:W-:Y:S01]  /*52b0*/  FFMA.FTZ R23, R52, c[0x0][0x23c], -R49 ;  /* 0x00008f0034177a23 */ /* 0x000fe20000010831 */
[----:B---3--:R-:W-:Y:S01]  /*52c0*/  HMMA.16816.F32 R88, R4, R16, R88 ;  /* 0x000000100458723c */ /* 0x008fe20000001858 */
[----:B------:R-:W-:-:S02]  /*52d0*/  FADD.FTZ R49, R46, R45 ;  /* 0x0000002d2e317221 */ /* 0x000fc40000010000 */
[----:B------:R-:W-:Y:S01]  /*52e0*/  FFMA.FTZ R22, R53, c[0x0][0x23c], -R54 ;  /* 0x00008f0035167a23 */ /* 0x000fe20000010836 */
[----:B------:R-:W-:Y:S01]  /*52f0*/  MUFU.EX2 R45, R47 ;  /* 0x0000002f002d7308 */ /* 0x000fe20000000800 */
[----:B------:R-:W-:-:S03]  /*5300*/  FADD.FTZ R40, R40, R49 ;  /* 0x0000003128287221 */ /* 0x000fc60000010000 */
[C---:B------:R-:W-:Y:S01]  /*5310*/  HMMA.16816.F32 R84, R4.reuse, R18, R84 ;  /* 0x000000120454723c */ /* 0x040fe20000001854 */
[----:B------:R-:W-:Y:S01]  /*5320*/  FADD.FTZ R40, R39, R40 ;  /* 0x0000002827287221 */ /* 0x000fe20000010000 */
[----:B------:R-:W3:Y:S01]  /*5330*/  LDSM.16.MT88.4 R16, [R118+0xac00] ;  /* 0x00ac00007610783b */ /* 0x000ee20000004200 */
[----:B------:R-:W-:Y:S01]  /*5340*/  FADD.FTZ R39, R42, R41 ;  /* 0x000000292a277221 */ /* 0x000fe20000010000 */
[----:B------:R-:W-:Y:S01]  /*5350*/  MUFU.EX2 R22, R22 ;  /* 0x0000001600167308 */ /* 0x000fe20000000800 */
[----:B------:R-:W-:Y:S02]  /*5360*/  FADD.FTZ R37, R37, R40 ;  /* 0x0000002825257221 */ /* 0x000fe40000010000 */
[----:B------:R-:W-:Y:S01]  /*5370*/  FADD.FTZ R38, R38, R39 ;  /* 0x0000002726267221 */ /* 0x000fe20000010000 */
[----:B-1----:R-:W-:Y:S01]  /*5380*/  HMMA.16816.F32 R80, R4, R12, R80 ;  /* 0x0000000c0450723c */ /* 0x002fe20000001850 */
[----:B------:R-:W-:Y:S02]  /*5390*/  FADD.FTZ R36, R36, R37 ;  /* 0x0000002524247221 */ /* 0x000fe40000010000 */
[----:B------:R-:W-:Y:S01]  /*53a0*/  FADD.FTZ R33, R33, R38 ;  /* 0x0000002621217221 */ /* 0x000fe20000010000 */
[----:B------:R-:W1:Y:S01]  /*53b0*/  MUFU.EX2 R23, R23 ;  /* 0x0000001700177308 */ /* 0x000e620000000800 */
[----:B------:R-:W-:-:S02]  /*53c0*/  FADD.FTZ R35, R35, R36 ;  /* 0x0000002423237221 */ /* 0x000fc40000010000 */
[----:B------:R-:W-:Y:S01]  /*53d0*/  FADD.FTZ R34, R34, R33 ;  /* 0x0000002122227221 */ /* 0x000fe20000010000 */
[C---:B------:R-:W-:Y:S01]  /*53e0*/  HMMA.16816.F32 R76, R4.reuse, R14, R76 ;  /* 0x0000000e044c723c */ /* 0x040fe2000000184c */
[----:B------:R-:W-:Y:S01]  /*53f0*/  FADD.FTZ R32, R32, R35 ;  /* 0x0000002320207221 */ /* 0x000fe20000010000 */
[----:B------:R-:W4:Y:S01]  /*5400*/  LDSM.16.MT88.4 R12, [R116+0xac00] ;  /* 0x00ac0000740c783b */ /* 0x000f220000004200 */
        /* <DEDUP_REMOVED lines=9> */
[----:B------:R-:W2:Y:S01]  /*54a0*/  LDSM.16.MT88.4 R8, [R118+0xcc00] ;  /* 0x00cc00007608783b */ /* 0x000ea20000004200 */
[----:B------:R-:W-:Y:S02]  /*54b0*/  FADD.FTZ R27, R24, R27 ;  /* 0x0000001b181b7221 */ /* 0x000fe40000010000 */
[----:B------:R-:W-:Y:S02]  /*54c0*/  FADD.FTZ R26, R3, R26 ;  /* 0x0000001a031a7221 */ /* 0x000fe40000010000 */
[----:B------:R-:W-:-:S02]  /*54d0*/  FADD.FTZ R56, R56, R27 ;  /* 0x0000001b38387221 */ /* 0x000fc40000010000 */
[----:B------:R-:W-:Y:S01]  /*54e0*/  FADD.FTZ R119, R119, R26 ;  /* 0x0000001a77777221 */ /* 0x000fe20000010000 */
[----:B------:R-:W-:Y:S01]  /*54f0*/  HMMA.16816.F32 R112, R4, R20, R112 ;  /* 0x000000140470723c */ /* 0x000fe20000001870 */
[----:B------:R-:W-:Y:S02]  /*5500*/  FADD.FTZ R55, R55, R56 ;  /* 0x0000003837377221 */ /* 0x000fe40000010000 */
[----:B------:R-:W-:Y:S02]  /*5510*/  FADD.FTZ R119, R124, R119 ;  /* 0x000000777c777221 */ /* 0x000fe40000010000 */
[----:B------:R-:W-:Y:S02]  /*5520*/  FADD.FTZ R66, R66, R55 ;  /* 0x0000003742427221 */ /* 0x000fe40000010000 */
[--C-:B------:R-:W-:Y:S01]  /*5530*/  FFMA.FTZ R20, R59, c[0x0][0x23c], -R54.reuse ;  /* 0x00008f003b147a23 */ /* 0x100fe20000010836 */
[----:B-1----:R-:W-:Y:S01]  /*5540*/  F2FP.PACK_AB R5, R50, R23 ;  /* 0x000000173205723e */ /* 0x002fe200000000ff */
[----:B------:R-:W-:Y:S01]  /*5550*/  FFMA.FTZ R21, R57, c[0x0][0x23c], -R54 ;  /* 0x00008f0039157a23 */ /* 0x000fe20000010836 */
[----:B------:R-:W-:Y:S01]  /*5560*/  F2FP.PACK_AB R6, R193, R22 ;  /* 0x00000016c106723e */ /* 0x000fe200000000ff */
[----:B------:R-:W-:Y:S01]  /*5570*/  FADD.FTZ R122, R122, R119 ;  /* 0x000000777a7a7221 */ /* 0x000fe20000010000 */
[----:B------:R-:W-:Y:S01]  /*5580*/  F2FP.PACK_AB R7, R45, R48 ;  /* 0x000000302d07723e */ /* 0x000fe200000000ff */
[----:B------:R-:W-:Y:S01]  /*5590*/  MUFU.EX2 R20, R20 ;  /* 0x0000001400147308 */ /* 0x000fe20000000800 */
[----:B------:R-:W-:-:S02]  /*55a0*/  FADD.FTZ R117, R117, R66 ;  /* 0x0000004275757221 */ /* 0x000fc40000010000 */
[----:B------:R-:W-:Y:S02]  /*55b0*/  FADD.FTZ R122, R121, R122 ;  /* 0x0000007a797a7221 */ /* 0x000fe40000010000 */
[----:B------:R-:W-:Y:S02]  /*55c0*/  FADD.FTZ R132, R132, R117 ;  /* 0x0000007584847221 */ /* 0x000fe40000010000 */
[----:B------:R-:W-:Y:S01]  /*55d0*/  FADD.FTZ R135, R135, R122 ;  /* 0x0000007a87877221 */ /* 0x000fe20000010000 */
[----:B------:R-:W1:Y:S01]  /*55e0*/  MUFU.EX2 R21, R21 ;  /* 0x0000001500157308 */ /* 0x000e620000000800 */
[----:B------:R-:W-:Y:S02]  /*55f0*/  FADD.FTZ R132, R125, R132 ;  /* 0x000000847d847221 */ /* 0x000fe40000010000 */
[----:B------:R-:W-:Y:S02]  /*5600*/  FADD.FTZ R138, R138, R135 ;  /* 0x000000878a8a7221 */ /* 0x000fe40000010000 */
[----:B------:R-:W-:-:S02]  /*5610*/  FADD.FTZ R123, R123, R132 ;  /* 0x000000847b7b7221 */ /* 0x000fc40000010000 */
[----:B------:R-:W-:Y:S02]  /*5620*/  FADD.FTZ R137, R137, R138 ;  /* 0x0000008a89897221 */ /* 0x000fe40000010000 */
[----:B------:R-:W-:Y:S02]  /*5630*/  FADD.FTZ R123, R130, R123 ;  /* 0x0000007b827b7221 */ /* 0x000fe40000010000 */
[----:B------:R-:W-:Y:S02]  /*5640*/  FADD.FTZ R140, R140, R137 ;  /* 0x000000898c8c7221 */ /* 0x000fe40000010000 */
[----:B------:R-:W-:Y:S02]  /*5650*/  FADD.FTZ R142, R142, R123 ;  /* 0x0000007b8e8e7221 */ /* 0x000fe40000010000 */
[----:B------:R-:W-:Y:S01]  /*5660*/  FADD.FTZ R129, R129, R140 ;  /* 0x0000008c81817221 */ /* 0x000fe20000010000 */
[----:B-1----:R-:W-:Y:S01]  /*5670*/  F2FP.PACK_AB R4, R21, R20 ;  /* 0x000000141504723e */ /* 0x002fe200000000ff */
        /* <DEDUP_REMOVED lines=30> */
[----:B------:R-:W-:-:S06]  /*5860*/  FADD.FTZ R194, R45, R48 ;  /* 0x000000302dc27221 */ /* 0x000fcc0000010000 */
[C---:B-1----:R-:W-:Y:S08]  /*5870*/  HMMA.16816.F32 R88, R4.reuse, R16, R88 ;  /* 0x000000100458723c */ /* 0x042ff00000001858 */
[C---:B------:R-:W-:Y:S08]  /*5880*/  HMMA.16816.F32 R84, R4.reuse, R18, R84 ;  /* 0x000000120454723c */ /* 0x040ff00000001854 */
[C---:B---3--:R-:W-:Y:S08]  /*5890*/  HMMA.16816.F32 R80, R4.reuse, R12, R80 ;  /* 0x0000000c0450723c */ /* 0x048ff00000001850 */
        /* <DEDUP_REMOVED lines=12> */
.L_x_1728:
        /* <DEDUP_REMOVED lines=64> */
.L_x_1725:
[C---:B------:R-:W-:Y:S04]  /*5d60*/  LEA R184, P0, R6.reuse, R184, 0x1 ;  /* 0x000000b806b87211 */ /* 0x040fe800078008ff */
[----:B------:R-:W-:Y:S02]  /*5d70*/  LEA.HI.X R177, R6, R177, R3, 0x1, P0 ;  /* 0x000000b106b17211 */ /* 0x000fe400000f0c03 */
[----:B------:R-:W-:Y:S02]  /*5d80*/  IADD3 R62, P0, R184, UR10, RZ ;  /* 0x0000000ab83e7c10 */ /* 0x000fe4000ff1e0ff */
[----:B------:R-:W-:Y:S02]  /*5d90*/  MOV R185, R177 ;  /* 0x000000b100b97202 */ /* 0x000fe40000000f00 */
[----:B------:R-:W-:Y:S02]  /*5da0*/  IADD3.X R63, R177, UR5, RZ, P0, !PT ;  /* 0x00000005b13f7c10 */ /* 0x000fe400087fe4ff */
[----:B------:R-:W-:Y:S01]  /*5db0*/  IADD3 R60, P0, R62, UR10, RZ ;  /* 0x0000000a3e3c7c10 */ /* 0x000fe2000ff1e0ff */
[----:B------:R-:W-:Y:S01]  /*5dc0*/  @!PT LDS RZ, [RZ] ;  /* 0x00000000fffff984 */ /* 0x000fe20000000800 */
[----:B------:R-:W-:Y:S01]  /*5dd0*/  @!PT LDS RZ, [RZ] ;  /* 0x00000000fffff984 */ /* 0x000fe20000000800 */
[----:B------:R-:W-:Y:S01]  /*5de0*/  @!PT LDS RZ, [RZ] ;  /* 0x00000000fffff984 */ /* 0x000fe20000000800 */
[----:B------:R1:W-:Y:S03]  /*5df0*/  LDGSTS.E.BYPASS.LTC128B.128 [R176+0x9000], [R184.64] ;  /* 0x09000000b8b07fae */ /* 0x0003e6000b901d4c */
[----:B------:R-:W-:Y:S02]  /*5e00*/  IADD3.X R61, R63, UR5, RZ, P0, !PT ;  /* 0x000000053f3d7c10 */ /* 0x000fe400087fe4ff */
[----:B------:R-:W-:Y:S03]  /*5e10*/  IADD3 R2, P0, R60, UR10, RZ ;  /* 0x0000000a3c027c10 */ /* 0x000fe6000ff1e0ff */
[----:B------:R1:W-:Y:S01]  /*5e20*/  LDGSTS.E.BYPASS.LTC128B.128 [R176+0xb000], [R184.64+0x40] ;  /* 0x0b000040b8b07fae */ /* 0x0003e2000b901d4c */
[----:B------:R-:W-:Y:S02]  /*5e30*/  IADD3.X R3, R61, UR5, RZ, P0, !PT ;  /* 0x000000053d037c10 */ /* 0x000fe400087fe4ff */
[----:B------:R-:W-:Y:S05]  /*5e40*/  ISETP.GE.AND P0, PT, R192, 0x1, PT ;  /* 0x00000001c000780c */ /* 0x000fea0003f06270 */
[----:B------:R1:W-:Y:S08]  /*5e50*/  LDGSTS.E.BYPASS.LTC128B.128 [R176+0xd000], [R184.64+0x80] ;  /* 0x0d000080b8b07fae */ /* 0x0003f0000b901d4c */
[----:B------:R2:W-:Y:S08]  /*5e60*/  LDGSTS.E.BYPASS.LTC128B.128 [R176+0x9800], [R62.64] ;  /* 0x098000003eb07fae */ /* 0x0005f0000b901d4c */
[----:B------:R2:W-:Y:S08]  /*5e70*/  LDGSTS.E.BYPASS.LTC128B.128 [R176+0xb800], [R62.64+0x40] ;  /* 0x0b8000403eb07fae */ /* 0x0005f0000b901d4c */
[----:B------:R2:W-:Y:S08]  /*5e80*/  LDGSTS.E.BYPASS.LTC128B.128 [R176+0xd800], [R62.64+0x80] ;  /* 0x0d8000803eb07fae */ /* 0x0005f0000b901d4c */
[----:B------:R2:W-:Y:S08]  /*5e90*/  LDGSTS.E.BYPASS.LTC128B.128 [R176+0xa000], [R60.64] ;  /* 0x0a0000003cb07fae */ /* 0x0005f0000b901d4c */
[----:B------:R2:W-:Y:S08]  /*5ea0*/  LDGSTS.E.BYPASS.LTC128B.128 [R176+0xc000], [R60.64+0x40] ;  /* 0x0c0000403cb07fae */ /* 0x0005f0000b901d4c */
[----:B------:R2:W-:Y:S08]  /*5eb0*/  LDGSTS.E.BYPASS.LTC128B.128 [R176+0xe000], [R60.64+0x80] ;  /* 0x0e0000803cb07fae */ /* 0x0005f0000b901d4c */
[----:B------:R3:W-:Y:S08]  /*5ec0*/  LDGSTS.E.BYPASS.LTC128B.128 [R176+0xa800], [R2.64] ;  /* 0x0a80000002b07fae */ /* 0x0007f0000b901d4c */
[----:B------:R3:W-:Y:S08]  /*5ed0*/  LDGSTS.E.BYPASS.LTC128B.128 [R176+0xc800], [R2.64+0x40] ;  /* 0x0c80004002b07fae */ /* 0x0007f0000b901d4c */
[----:B------:R3:W-:Y:S08]  /*5ee0*/  LDGSTS.E.BYPASS.LTC128B.128 [R176+0xe800], [R2.64+0x80] ;  /* 0x0e80008002b07fae */ /* 0x0007f0000b901d4c */
[----:B------:R-:W-:Y:S08]  /*5ef0*/  LDSM.16.M88.4 R120, [R175] ;  /* 0x00000000af78783b */ /* 0x000ff00000000200 */
[----:B------:R-:W4:Y:S08]  /*5f00*/  LDSM.16.M88.4 R124, [R174] ;  /* 0x00000000ae7c783b */ /* 0x000f300000000200 */
[----:B------:R-:W5:Y:S08]  /*5f10*/  LDSM.16.M88.4 R128, [R174+0x400] ;  /* 0x00040000ae80783b */ /* 0x000f700000000200 */
[----:B------:R-:W1:Y:S08]  /*5f20*/  LDSM.16.M88.4 R132, [R174+0x800] ;  /* 0x00080000ae84783b */ /* 0x000e700000000200 */
[----:B------:R-:W0:Y:S08]  /*5f30*/  LDGDEPBAR ;  /* 0x00000000000079af */ /* 0x000e300000000000 */
[----:B------:R-:W1:Y:S01]  /*5f40*/  LDSM.16.M88.4 R136, [R174+0xc00] ;  /* 0x000c0000ae88783b */ /* 0x000e620000000200 */
[C---:B----4-:R-:W-:Y:S07]  /*5f50*/  HMMA.16816.F32 R4, R120.reuse, R124, RZ ;  /* 0x0000007c7804723c */ /* 0x050fee00000018ff */
[----:B------:R-:W4:Y:S01]  /*5f60*/  LDSM.16.M88.4 R140, [R174+0x1000] ;  /* 0x00100000ae8c783b */ /* 0x000f220000000200 */
[C---:B------:R-:W-:Y:S07]  /*5f70*/  HMMA.16816.F32 R8, R120.reuse, R126, RZ ;  /* 0x0000007e7808723c */ /* 0x040fee00000018ff */
[----:B------:R-:W2:Y:S01]  /*5f80*/  LDSM.16.M88.4 R144, [R174+0x1400] ;  /* 0x00140000ae90783b */ /* 0x000ea20000000200 */
[C---:B-----5:R-:W-:Y:S07]  /*5f90*/  HMMA.16816.F32 R12, R120.reuse, R128, RZ ;  /* 0x00000080780c723c */ /* 0x060fee00000018ff */
[----:B------:R-:W5:Y:S01]  /*5fa0*/  LDSM.16.M88.4 R148, [R174+0x1800] ;  /* 0x00180000ae94783b */ /* 0x000f620000000200 */
[C---:B------:R-:W-:Y:S07]  /*5fb0*/  HMMA.16816.F32 R16, R120.reuse, R130, RZ ;  /* 0x000000827810723c */ /* 0x040fee00000018ff */
[----:B------:R-:W2:Y:S01]  /*5fc0*/  LDSM.16.M88.4 R152, [R174+0x1c00] ;  /* 0x001c0000ae98783b */ /* 0x000ea20000000200 */
[C---:B-1----:R-:W-:Y:S07]  /*5fd0*/  HMMA.16816.F32 R20, R120.reuse, R132, RZ ;  /* 0x000000847814723c */ /* 0x042fee00000018ff */
[----:B------:R-:W-:Y:S01]  /*5fe0*/  LDSM.16.M88.4 R156, [R173] ;  /* 0x00000000ad9c783b */ /* 0x000fe20000000200 */
[C---:B------:R-:W-:Y:S07]  /*5ff0*/  HMMA.16816.F32 R24, R120.reuse, R134, RZ ;  /* 0x000000867818723c */ /* 0x040fee00000018ff */
[----:B------:R-:W1:Y:S01]  /*6000*/  LDSM.16.M88.4 R160, [R172] ;  /* 0x00000000aca0783b */ /* 0x000e620000000200 */
[C---:B------:R-:W-:Y:S07]  /*6010*/  HMMA.16816.F32 R28, R120.reuse, R136, RZ ;  /* 0x00000088781c723c */ /* 0x040fee00000018ff */
[----:B------:R-:W1:Y:S01]  /*6020*/  LDSM.16.M88.4 R164, [R172+0x400] ;  /* 0x00040000aca4783b */ /* 0x000e620000000200 */
[C---:B------:R-:W-:Y:S07]  /*6030*/  HMMA.16816.F32 R32, R120.reuse, R138, RZ ;  /* 0x0000008a7820723c */ /* 0x040fee00000018ff */
[----:B------:R-:W1:Y:S01]  /*6040*/  LDSM.16.M88.4 R168, [R172+0x800] ;  /* 0x00080000aca8783b */ /* 0x000e620000000200 */
[C---:B----4-:R-:W-:Y:S07]  /*6050*/  HMMA.16816.F32 R36, R120.reuse, R140, RZ ;  /* 0x0000008c7824723c */ /* 0x050fee00000018ff */
[----:B------:R-:W4:Y:S01]  /*6060*/  LDSM.16.M88.4 R124, [R172+0xc00] ;  /* 0x000c0000ac7c783b */ /* 0x000f220000000200 */
[C---:B------:R-:W-:Y:S07]  /*6070*/  HMMA.16816.F32 R40, R120.reuse, R142, RZ ;  /* 0x0000008e7828723c */ /* 0x040fee00000018ff */
[----:B------:R-:W-:Y:S01]  /*6080*/  LDSM.16.M88.4 R128, [R172+0x1400] ;  /* 0x00140000ac80783b */ /* 0x000fe20000000200 */
[C---:B--2---:R-:W-:Y:S07]  /*6090*/  HMMA.16816.F32 R44, R120.reuse, R144, RZ ;  /* 0x00000090782c723c */ /* 0x044fee00000018ff */
[----:B------:R-:W-:Y:S01]  /*60a0*/  LDSM.16.M88.4 R132, [R172+0x1800] ;  /* 0x00180000ac84783b */ /* 0x000fe20000000200 */
[C---:B------:R-:W-:Y:S07]  /*60b0*/  HMMA.16816.F32 R48, R120.reuse, R146, RZ ;  /* 0x000000927830723c */ /* 0x040fee00000018ff */
[----:B------:R-:W-:Y:S01]  /*60c0*/  LDSM.16.M88.4 R136, [R172+0x1c00] ;  /* 0x001c0000ac88783b */ /* 0x000fe20000000200 */
[C---:B-----5:R-:W-:Y:S07]  /*60d0*/  HMMA.16816.F32 R52, R120.reuse, R148, RZ ;  /* 0x000000947834723c */ /* 0x060fee00000018ff */
[----:B------:R-:W-:Y:S01]  /*60e0*/  LDSM.16.M88.4 R140, [R174+0x3800] ;  /* 0x00380000ae8c783b */ /* 0x000fe20000000200 */
[C---:B------:R-:W-:Y:S08]  /*60f0*/  HMMA.16816.F32 R56, R120.reuse, R150, RZ ;  /* 0x000000967838723c */ /* 0x040ff000000018ff */
[C---:B------:R-:W-:Y:S08]  /*6100*/  HMMA.16816.F32 R60, R120.reuse, R152, RZ ;  /* 0x00000098783c723c */ /* 0x040ff000000018ff */
[----:B------:R-:W-:Y:S01]  /*6110*/  HMMA.16816.F32 R64, R120, R154, RZ ;  /* 0x0000009a7840723c */ /* 0x000fe200000018ff */
[----:B------:R-:W2:Y:S07]  /*6120*/  LDSM.16.M88.4 R120, [R172+0x1000] ;  /* 0x00100000ac78783b */ /* 0x000eae0000000200 */
[C---:B-1----:R-:W-:Y:S08]  /*6130*/  HMMA.16816.F32 R4, R156.reuse, R160, R4 ;  /* 0x000000a09c04723c */ /* 0x042ff00000001804 */
[C---:B------:R-:W-:Y:S08]  /*6140*/  HMMA.16816.F32 R8, R156.reuse, R162, R8 ;  /* 0x000000a29c08723c */ /* 0x040ff00000001808 */
[C---:B------:R-:W-:Y:S08]  /*6150*/  HMMA.16816.F32 R12, R156.reuse, R164, R12 ;  /* 0x000000a49c0c723c */ /* 0x040ff0000000180c */
[C---:B------:R-:W-:Y:S08]  /*6160*/  HMMA.16816.F32 R16, R156.reuse, R166, R16 ;  /* 0x000000a69c10723c */ /* 0x040ff00000001810 */
[C---:B------:R-:W-:Y:S08]  /*6170*/  HMMA.16816.F32 R20, R156.reuse, R168, R20 ;  /* 0x000000a89c14723c */ /* 0x040ff00000001814 */
[C---:B------:R-:W-:Y:S08]  /*6180*/  HMMA.16816.F32 R24, R156.reuse, R170, R24 ;  /* 0x000000aa9c18723c */ /* 0x040ff00000001818 */
[C---:B----4-:R-:W-:Y:S08]  /*6190*/  HMMA.16816.F32 R28, R156.reuse, R124, R28 ;  /* 0x0000007c9c1c723c */ /* 0x050ff0000000181c */
        /* <DEDUP_REMOVED lines=10> */
[----:B------:R-:W4:Y:S07]  /*6240*/  LDSM.16.M88.4 R132, [R174+0x2800] ;  /* 0x00280000ae84783b */ /* 0x000f2e0000000200 */
[C---:B------:R-:W-:Y:S08]  /*6250*/  HMMA.16816.F32 R60, R156.reuse, R136, R60 ;  /* 0x000000889c3c723c */ /* 0x040ff0000000183c */
[----:B------:R-:W-:Y:S01]  /*6260*/  HMMA.16816.F32 R64, R156, R138, R64 ;  /* 0x0000008a9c40723c */ /* 0x000fe20000001840 */
[----:B------:R-:W5:Y:S07]  /*6270*/  LDSM.16.M88.4 R136, [R174+0x2c00] ;  /* 0x002c0000ae88783b */ /* 0x000f6e0000000200 */
        /* <DEDUP_REMOVED lines=8> */
[----:B------:R-:W4:Y:S07]  /*6300*/  LDSM.16.M88.4 R132, [R174+0x3c00] ;  /* 0x003c0000ae84783b */ /* 0x000f2e0000000200 */
[C---:B-----5:R-:W-:Y:S08]  /*6310*/  HMMA.16816.F32 R28, R120.reuse, R136, R28 ;  /* 0x00000088781c723c */ /* 0x060ff0000000181c */
        /* <DEDUP_REMOVED lines=11> */
[C---:B----4-:R-:W-:Y:S08]  /*63d0*/  HMMA.16816.F32 R60, R120.reuse, R132, R60 ;  /* 0x00000084783c723c */ /* 0x050ff0000000183c */
[----:B------:R-:W-:Y:S01]  /*63e0*/  HMMA.16816.F32 R64, R120, R134, R64 ;  /* 0x000000867840723c */ /* 0x000fe20000001840 */
[----:B------:R-:W4:Y:S08]  /*63f0*/  LDSM.16.M88.4 R120, [R172+0x2c00] ;  /* 0x002c0000ac78783b */ /* 0x000f300000000200 */
[----:B------:R-:W-:Y:S01]  /*6400*/  LDSM.16.M88.4 R132, [R172+0x3400] ;  /* 0x00340000ac84783b */ /* 0x000fe20000000200 */
[C---:B-1----:R-:W-:Y:S08]  /*6410*/  HMMA.16816.F32 R4, R124.reuse, R128, R4 ;  /* 0x000000807c04723c */ /* 0x042ff00000001804 */
[C---:B------:R-:W-:Y:S01]  /*6420*/  HMMA.16816.F32 R8, R124.reuse, R130, R8 ;  /* 0x000000827c08723c */ /* 0x040fe20000001808 */
[----:B------:R-:W1:Y:S07]  /*6430*/  LDSM.16.M88.4 R128, [R172+0x3000] ;  /* 0x00300000ac80783b */ /* 0x000e6e0000000200 */
[C---:B------:R-:W-:Y:S08]  /*6440*/  HMMA.16816.F32 R12, R124.reuse, R136, R12 ;  /* 0x000000887c0c723c */ /* 0x040ff0000000180c */
[C---:B------:R-:W-:Y:S01]  /*6450*/  HMMA.16816.F32 R16, R124.reuse, R138, R16 ;  /* 0x0000008a7c10723c */ /* 0x040fe20000001810 */
[----:B------:R-:W5:Y:S07]  /*6460*/  LDSM.16.M88.4 R136, [R172+0x3800] ;  /* 0x00380000ac88783b */ /* 0x000f6e0000000200 */
[C---:B--2---:R-:W-:Y:S08]  /*6470*/  HMMA.16816.F32 R20, R124.reuse, R140, R20 ;  /* 0x0000008c7c14723c */ /* 0x044ff00000001814 */
[C---:B------:R-:W-:Y:S01]  /*6480*/  HMMA.16816.F32 R24, R124.reuse, R142, R24 ;  /* 0x0000008e7c18723c */ /* 0x040fe20000001818 */
[----:B------:R-:W-:Y:S07]  /*6490*/  LDSM.16.M88.4 R140, [R174+0x4400] ;  /* 0x00440000ae8c783b */ /* 0x000fee0000000200 */
[C---:B----4-:R-:W-:Y:S08]  /*64a0*/  HMMA.16816.F32 R28, R124.reuse, R120, R28 ;  /* 0x000000787c1c723c */ /* 0x050ff0000000181c */
[C---:B------:R-:W-:Y:S01]  /*64b0*/  HMMA.16816.F32 R32, R124.reuse, R122, R32 ;  /* 0x0000007a7c20723c */ /* 0x040fe20000001820 */
[----:B------:R-:W2:Y:S07]  /*64c0*/  LDSM.16.M88.4 R120, [R172+0x3c00] ;  /* 0x003c0000ac78783b */ /* 0x000eae0000000200 */
[C---:B-1----:R-:W-:Y:S08]  /*64d0*/  HMMA.16816.F32 R36, R124.reuse, R128, R36 ;  /* 0x000000807c24723c */ /* 0x042ff00000001824 */
[C---:B------:R-:W-:Y:S01]  /*64e0*/  HMMA.16816.F32 R40, R124.reuse, R130, R40 ;  /* 0x000000827c28723c */ /* 0x040fe20000001828 */
[----:B------:R-:W-:Y:S07]  /*64f0*/  LDSM.16.M88.4 R128, [R175+0x2000] ;  /* 0x00200000af80783b */ /* 0x000fee0000000200 */
[C---:B------:R-:W-:Y:S08]  /*6500*/  HMMA.16816.F32 R44, R124.reuse, R132, R44 ;  /* 0x000000847c2c723c */ /* 0x040ff0000000182c */
[C---:B------:R-:W-:Y:S01]  /*6510*/  HMMA.16816.F32 R48, R124.reuse, R134, R48 ;  /* 0x000000867c30723c */ /* 0x040fe20000001830 */
[----:B------:R-:W1:Y:S07]  /*6520*/  LDSM.16.M88.4 R132, [R174+0x4000] ;  /* 0x00400000ae84783b */ /* 0x000e6e0000000200 */
[C---:B-----5:R-:W-:Y:S08]  /*6530*/  HMMA.16816.F32 R52, R124.reuse, R136, R52 ;  /* 0x000000887c34723c */ /* 0x060ff00000001834 */
[C---:B------:R-:W-:Y:S01]  /*6540*/  HMMA.16816.F32 R56, R124.reuse, R138, R56 ;  /* 0x0000008a7c38723c */ /* 0x040fe20000001838 */
[----:B------:R-:W-:Y:S07]  /*6550*/  LDSM.16.M88.4 R136, [R174+0x5400] ;  /* 0x00540000ae88783b */ /* 0x000fee0000000200 */
[C---:B--2---:R-:W-:Y:S08]  /*6560*/  HMMA.16816.F32 R60, R124.reuse, R120, R60 ;  /* 0x000000787c3c723c */ /* 0x044ff0000000183c */
[----:B------:R-:W-:Y:S01]  /*6570*/  HMMA.16816.F32 R64, R124, R122, R64 ;  /* 0x0000007a7c40723c */ /* 0x000fe20000001840 */
[----:B------:R-:W2:Y:S08]  /*6580*/  LDSM.16.M88.4 R120, [R174+0x4800] ;  /* 0x00480000ae78783b */ /* 0x000eb00000000200 */
[----:B------:R-:W4:Y:S01]  /*6590*/  LDSM.16.M88.4 R124, [R174+0x4c00] ;  /* 0x004c0000ae7c783b */ /* 0x000f220000000200 */
[C---:B-1----:R-:W-:Y:S08]  /*65a0*/  HMMA.16816.F32 R4, R128.reuse, R132, R4 ;  /* 0x000000848004723c */ /* 0x042ff00000001804 */
[C---:B------:R-:W-:Y:S01]  /*65b0*/  HMMA.16816.F32 R8, R128.reuse, R134, R8 ;  /* 0x000000868008723c */ /* 0x040fe20000001808 */
[----:B------:R-:W1:Y:S07]  /*65c0*/  LDSM.16.M88.4 R132, [R174+0x5000] ;  /* 0x00500000ae84783b */ /* 0x000e6e0000000200 */
[C---:B------:R-:W-:Y:S08]  /*65d0*/  HMMA.16816.F32 R12, R128.reuse, R140, R12 ;  /* 0x0000008c800c723c */ /* 0x040ff0000000180c */
[C---:B------:R-:W-:Y:S01]  /*65e0*/  HMMA.16816.F32 R16, R128.reuse, R142, R16 ;  /* 0x0000008e8010723c */ /* 0x040fe20000001810 */
[----:B------:R-:W-:Y:S07]  /*65f0*/  LDSM.16.M88.4 R140, [R172+0x4000] ;  /* 0x00400000ac8c783b */ /* 0x000fee0000000200 */
[C---:B--2---:R-:W-:Y:S08]  /*6600*/  HMMA.16816.F32 R20, R128.reuse, R120, R20 ;  /* 0x000000788014723c */ /* 0x044ff00000001814 */
[C---:B------:R-:W-:Y:S01]  /*6610*/  HMMA.16816.F32 R24, R128.reuse, R122, R24 ;  /* 0x0000007a8018723c */ /* 0x040fe20000001818 */
[----:B------:R-:W2:Y:S07]  /*6620*/  LDSM.16.M88.4 R120, [R174+0x5800] ;  /* 0x00580000ae78783b */ /* 0x000eae0000000200 */
[C---:B----4-:R-:W-:Y:S08]  /*6630*/  HMMA.16816.F32 R28, R128.reuse, R124, R28 ;  /* 0x0000007c801c723c */ /* 0x050ff0000000181c */
[C---:B------:R-:W-:Y:S01]  /*6640*/  HMMA.16816.F32 R32, R128.reuse, R126, R32 ;  /* 0x0000007e8020723c */ /* 0x040fe20000001820 */
[----:B------:R-:W4:Y:S07]  /*6650*/  LDSM.16.M88.4 R124, [R174+0x5c00] ;  /* 0x005c0000ae7c783b */ /* 0x000f2e0000000200 */
[C---:B-1----:R-:W-:Y:S08]  /*6660*/  HMMA.16816.F32 R36, R128.reuse, R132, R36 ;  /* 0x000000848024723c */ /* 0x042ff00000001824 */
[C---:B------:R-:W-:Y:S01]  /*6670*/  HMMA.16816.F32 R40, R128.reuse, R134, R40 ;  /* 0x000000868028723c */ /* 0x040fe20000001828 */
[----:B------:R-:W1:Y:S07]  /*6680*/  LDSM.16.M88.4 R132, [R173+0x2000] ;  /* 0x00200000ad84783b */ /* 0x000e6e0000000200 */
[C---:B------:R-:W-:Y:S08]  /*6690*/  HMMA.16816.F32 R44, R128.reuse, R136, R44 ;  /* 0x00000088802c723c */ /* 0x040ff0000000182c */
[C---:B------:R-:W-:Y:S08]  /*66a0*/  HMMA.16816.F32 R48, R128.reuse, R138, R48 ;  /* 0x0000008a8030723c */ /* 0x040ff00000001830 */
[C---:B--2---:R-:W-:Y:S08]  /*66b0*/  HMMA.16816.F32 R52, R128.reuse, R120, R52 ;  /* 0x000000788034723c */ /* 0x044ff00000001834 */
[C---:B------:R-:W-:Y:S01]  /*66c0*/  HMMA.16816.F32 R56, R128.reuse, R122, R56 ;  /* 0x0000007a8038723c */ /* 0x040fe20000001838 */
[----:B------:R-:W2:Y:S07]  /*66d0*/  LDSM.16.M88.4 R120, [R172+0x4400] ;  /* 0x00440000ac78783b */ /* 0x000eae0000000200 */
[C---:B----4-:R-:W-:Y:S08]  /*66e0*/  HMMA.16816.F32 R60, R128.reuse, R124, R60 ;  /* 0x0000007c803c723c */ /* 0x050ff0000000183c */
[----:B------:R-:W-:Y:S01]  /*66f0*/  HMMA.16816.F32 R64, R128, R126, R64 ;  /* 0x0000007e8040723c */ /* 0x000fe20000001840 */
[----:B------:R-:W4:Y:S07]  /*6700*/  LDSM.16.M88.4 R124, [R172+0x4800] ;  /* 0x00480000ac7c783b */ /* 0x000f2e0000000200 */
[C---:B-1----:R-:W-:Y:S08]  /*6710*/  HMMA.16816.F32 R4, R132.reuse, R140, R4 ;  /* 0x0000008c8404723c */ /* 0x042ff00000001804 */
[C---:B------:R-:W-:Y:S08]  /*6720*/  HMMA.16816.F32 R8, R132.reuse, R142, R8 ;  /* 0x0000008e8408723c */ /* 0x040ff00000001808 */
[C---:B--2---:R-:W-:Y:S08]  /*6730*/  HMMA.16816.F32 R12, R132.reuse, R120, R12 ;  /* 0x00000078840c723c */ /* 0x044ff0000000180c */
[----:B------:R-:W-:Y:S01]  /*6740*/  FMUL.FTZ R0, R4, c[0x0][0x2ec] ;  /* 0x0000bb0004007a20 */ /* 0x000fe20000410000 */
[C---:B------:R-:W-:Y:S01]  /*6750*/  HMMA.16816.F32 R16, R132.reuse, R122, R16 ;  /* 0x0000007a8410723c */ /* 0x040fe20000001810 */
[----:B------:R-:W1:Y:S02]  /*6760*/  LDSM.16.M88.4 R120, [R172+0x4c00] ;  /* 0x004c0000ac78783b */ /* 0x000e640000000200 */
[----:B------:R2:W1:Y:S01]  /*6770*/  MUFU.TANH R154, R0 ;  /* 0x00000000009a7308 */ /* 0x0004620000002400 */
[----:B------:R-:W-:Y:S02]  /*6780*/  FMUL.FTZ R252, R5, c[0x0][0x2ec] ;  /* 0x0000bb0005fc7a20 */ /* 0x000fe40000410000 */
[----:B------:R-:W-:Y:S02]  /*6790*/  FMUL.FTZ R250, R6, c[0x0][0x2ec] ;  /* 0x0000bb0006fa7a20 */ /* 0x000fe40000410000 */
[C---:B----4-:R-:W-:Y:S04]  /*67a0*/  HMMA.16816.F32 R20, R132.reuse, R124, R20 ;  /* 0x0000007c8414723c */ /* 0x050fe80000001814 */
[----:B------:R-:W-:Y:S01]  /*67b0*/  FMUL.FTZ R249, R7, c[0x0][0x2ec] ;  /* 0x0000bb0007f97a20 */ /* 0x000fe20000410000 */
[----:B------:R-:W4:Y:S01]  /*67c0*/  MUFU.TANH R252, R252 ;  /* 0x000000fc00fc7308 */ /* 0x000f220000002400 */
[----:B------:R-:W-:Y:S02]  /*67d0*/  FMUL.FTZ R248, R8, c[0x0][0x2ec] ;  /* 0x0000bb0008f87a20 */ /* 0x000fe40000410000 */
[C---:B------:R-:W-:Y:S01]  /*67e0*/  HMMA.16816.F32 R24, R132.reuse, R126, R24 ;  /* 0x0000007e8418723c */ /* 0x040fe20000001818 */
[----:B------:R-:W5:Y:S03]  /*67f0*/  LDSM.16.M88.4 R124, [R172+0x5000] ;  /* 0x00500000ac7c783b */ /* 0x000f660000000200 */
[----:B------:R-:W-:Y:S02]  /*6800*/  FMUL.FTZ R251, R11, c[0x0][0x2ec] ;  /* 0x0000bb000bfb7a20 */ /* 0x000fe40000410000 */
[----:B------:R-:W-:Y:S01]  /*6810*/  FMUL.FTZ R246, R12, c[0x0][0x2ec] ;  /* 0x0000bb000cf67a20 */ /* 0x000fe20000410000 */
[----:B------:R-:W2:Y:S01]  /*6820*/  MUFU.TANH R250, R250 ;  /* 0x000000fa00fa7308 */ /* 0x000ea20000002400 */
[----:B------:R-:W-:Y:S04]  /*6830*/  FMUL.FTZ R244, R13, c[0x0][0x2ec] ;  /* 0x0000bb000df47a20 */ /* 0x000fe80000410000 */
[----:B------:R-:W-:Y:S02]  /*6840*/  FMUL.FTZ R247, R14, c[0x0][0x2ec] ;  /* 0x0000bb000ef77a20 */ /* 0x000fe40000410000 */
[----:B------:R-:W-:Y:S02]  /*6850*/  FMUL.FTZ R245, R15, c[0x0][0x2ec] ;  /* 0x0000bb000ff57a20 */ /* 0x000fe40000410000 */
[----:B------:R-:W-:Y:S01]  /*6860*/  FMUL.FTZ R242, R16, c[0x0][0x2ec] ;  /* 0x0000bb0010f27a20 */ /* 0x000fe20000410000 */
[----:B------:R-:W2:Y:S01]  /*6870*/  MUFU.TANH R249, R249 ;  /* 0x000000f900f97308 */ /* 0x000ea20000002400 */
        /* <DEDUP_REMOVED lines=14> */
[C---:B-----5:R-:W-:Y:S04]  /*6960*/  HMMA.16816.F32 R36, R132.reuse, R124, R36 ;  /* 0x0000007c8424723c */ /* 0x060fe80000001824 */
[----:B------:R-:W-:Y:S02]  /*6970*/  FMUL.FTZ R235, R26, c[0x0][0x2ec] ;  /* 0x0000bb001aeb7a20 */ /* 0x000fe40000410000 */
[----:B------:R-:W1:Y:S01]  /*6980*/  MUFU.TANH R246, R246 ;  /* 0x000000f600f67308 */ /* 0x000e620000002400 */
[----:B------:R-:W-:Y:S01]  /*6990*/  FMUL.FTZ R233, R27, c[0x0][0x2ec] ;  /* 0x0000bb001be97a20 */ /* 0x000fe20000410000 */
[C---:B------:R-:W-:Y:S01]  /*69a0*/  HMMA.16816.F32 R40, R132.reuse, R126, R40 ;  /* 0x0000007e8428723c */ /* 0x040fe20000001828 */
[----:B------:R-:W5:Y:S03]  /*69b0*/  LDSM.16.M88.4 R124, [R172+0x5800] ;  /* 0x00580000ac7c783b */ /* 0x000f660000000200 */
[----:B------:R-:W-:Y:S02]  /*69c0*/  FMUL.FTZ R230, R28, c[0x0][0x2ec] ;  /* 0x0000bb001ce67a20 */ /* 0x000fe40000410000 */
[----:B------:R-:W-:Y:S02]  /*69d0*/  FMUL.FTZ R228, R29, c[0x0][0x2ec] ;  /* 0x0000bb001de47a20 */ /* 0x000fe40000410000 */
[----:B------:R-:W2:Y:S01]  /*69e0*/  MUFU.TANH R244, R244 ;  /* 0x000000f400f47308 */ /* 0x000ea20000002400 */
[----:B------:R-:W-:Y:S03]  /*69f0*/  FMUL.FTZ R231, R30, c[0x0][0x2ec] ;  /* 0x0000bb001ee77a20 */ /* 0x000fe60000410000 */
[----:B------:R-:W-:Y:S02]  /*6a00*/  FMUL.FTZ R229, R31, c[0x0][0x2ec] ;  /* 0x0000bb001fe57a20 */ /* 0x000fe40000410000 */
[----:B------:R-:W-:Y:S02]  /*6a10*/  FMUL.FTZ R226, R32, c[0x0][0x2ec] ;  /* 0x0000bb0020e27a20 */ /* 0x000fe40000410000 */
[----:B------:R-:W-:Y:S02]  /*6a20*/  FMUL.FTZ R224, R33, c[0x0][0x2ec] ;  /* 0x0000bb0021e07a20 */ /* 0x000fe40000410000 */
[----:B------:R-:W2:Y:S01]  /*6a30*/  MUFU.TANH R247, R247 ;  /* 0x000000f700f77308 */ /* 0x000ea20000002400 */
        /* <DEDUP_REMOVED lines=12> */
[C---:B-----5:R-:W-:Y:S01]  /*6b00*/  HMMA.16816.F32 R52, R132.reuse, R124, R52 ;  /* 0x0000007c8434723c */ /* 0x060fe20000001834 */
[----:B------:R-:W-:Y:S04]  /*6b10*/  BAR.SYNC.DEFER_BLOCKING 0x0 ;  /* 0x0000000000007b1d */ /* 0x000fe80000010000 */
[----:B------:R-:W-:Y:S02]  /*6b20*/  FMUL.FTZ R216, R40, c[0x0][0x2ec] ;  /* 0x0000bb0028d87a20 */ /* 0x000fe40000410000 */
[----:B------:R-:W-:Y:S01]  /*6b30*/  FMUL.FTZ R218, R41, c[0x0][0x2ec] ;  /* 0x0000bb0029da7a20 */ /* 0x000fe20000410000 */
[----:B------:R-:W1:Y:S01]  /*6b40*/  MUFU.TANH R240, R240 ;  /* 0x000000f000f07308 */ /* 0x000e620000002400 */
        /* <DEDUP_REMOVED lines=26> */
[----:B------:R-:W-:Y:S02]  /*6cf0*/  FMUL.FTZ R204, R60, c[0x0][0x2ec] ;  /* 0x0000bb003ccc7a20 */ /* 0x000fe40000410000 */
[----:B---3--:R-:W-:Y:S02]  /*6d00*/  FMUL.FTZ R2, R9, c[0x0][0x2ec] ;  /* 0x0000bb0009027a20 */ /* 0x008fe40000410000 */
[----:B------:R-:W-:Y:S02]  /*6d10*/  FMUL.FTZ R210, R64, c[0x0][0x2ec] ;  /* 0x0000bb0040d27a20 */ /* 0x000fe40000410000 */
[----:B------:R-:W-:Y:S01]  /*6d20*/  FMUL.FTZ R3, R67, c[0x0][0x2ec] ;  /* 0x0000bb0043037a20 */ /* 0x000fe20000410000 */
[----:B------:R3:W1:Y:S01]  /*6d30*/  MUFU.TANH R6, R2 ;  /* 0x0000000200067308 */ /* 0x0006620000002400 */
[----:B--2---:R-:W-:Y:S02]  /*6d40*/  FMUL.FTZ R0, R10, c[0x0][0x2ec] ;  /* 0x0000bb000a007a20 */ /* 0x004fe40000410000 */
[----:B------:R-:W-:Y:S02]  /*6d50*/  FMUL.FTZ R61, R61, c[0x0][0x2ec] ;  /* 0x0000bb003d3d7a20 */ /* 0x000fe40000410000 */
[----:B------:R-:W-:Y:S02]  /*6d60*/  FMUL.FTZ R62, R62, c[0x0][0x2ec] ;  /* 0x0000bb003e3e7a20 */ /* 0x000fe40000410000 */
[----:B------:R-:W-:Y:S02]  /*6d70*/  FMUL.FTZ R63, R63, c[0x0][0x2ec] ;  /* 0x0000bb003f3f7a20 */ /* 0x000fe40000410000 */
[----:B------:R-:W-:Y:S01]  /*6d80*/  FMUL.FTZ R65, R65, c[0x0][0x2ec] ;  /* 0x0000bb0041417a20 */ /* 0x000fe20000410000 */
[----:B------:R3:W2:Y:S01]  /*6d90*/  MUFU.TANH R153, R0 ;  /* 0x0000000000997308 */ /* 0x0006a20000002400 */
[----:B------:R-:W-:Y:S09]  /*6da0*/  FMUL.FTZ R66, R66, c[0x0][0x2ec] ;  /* 0x0000bb0042427a20 */ /* 0x000ff20000410000 */
        /* <DEDUP_REMOVED lines=39> */
[----:B------:R3:W1:Y:S10]  /*7020*/  MUFU.TANH R185, R62 ;  /* 0x0000003e00b97308 */ /* 0x0006740000002400 */
[----:B------:R3:W1:Y:S10]  /*7030*/  MUFU.TANH R195, R63 ;  /* 0x0000003f00c37308 */ /* 0x0006740000002400 */
[----:B------:R-:W1:Y:S10]  /*7040*/  MUFU.TANH R210, R210 ;  /* 0x000000d200d27308 */ /* 0x000e740000002400 */
[----:B------:R3:W1:Y:S10]  /*7050*/  MUFU.TANH R212, R65 ;  /* 0x0000004100d47308 */ /* 0x0006740000002400 */
[----:B------:R3:W1:Y:S10]  /*7060*/  MUFU.TANH R52, R66 ;  /* 0x0000004200347308 */ /* 0x0006740000002400 */
[----:B------:R-:W1:Y:S01]  /*7070*/  MUFU.TANH R3, R3 ;  /* 0x0000000300037308 */ /* 0x000e620000002400 */
[----:B------:R-:W-:-:S05]  /*7080*/  @!P0 BRA `(.L_x_1726) ;  /* 0x0000059000008947 */ /* 0x000fca0003800000 */
[----:B--2-4-:R-:W-:Y:S02]  /*7090*/  ULDC UR6, c[0x0][0x198] ;  /* 0x0000660000067ab9 */ /* 0x014fe40000000800 */
[----:B------:R-:W-:Y:S04]  /*70a0*/  ULEA UR6, -UR6, URZ, 0x7 ;  /* 0x0000003f06067291 */ /* 0x000fe8000f8e393f */
[----:B------:R-:W-:Y:S02]  /*70b0*/  USHF.R.S32.HI UR4, URZ, 0x1f, UR6 ;  /* 0x0000001f3f047899 */ /* 0x000fe40008011406 */
[----:B------:R-:W-:Y:S04]  /*70c0*/  MOV R8, UR6 ;  /* 0x0000000600087c02 */ /* 0x000fe80008000f00 */
[----:B------:R-:W-:Y:S01]  /*70d0*/  MOV R5, UR4 ;  /* 0x0000000400057c02 */ /* 0x000fe20008000f00 */
[----:B------:R-:W-:-:S05]  /*70e0*/  @P6 BRA `(.L_x_1727) ;  /* 0x000003b000006947 */ /* 0x000fca0003800000 */
[----:B---3--:R-:W-:Y:S04]  /*70f0*/  IABS R0, c[0x0][0x2d0] ;  /* 0x0000b40000007a13 */ /* 0x008fe80000000000 */
        /* <DEDUP_REMOVED lines=9> */
[----:B------:R-:W-:Y:S02]  /*7190*/  ISETP.GE.AND P2, PT, R2, RZ, PT ;  /* 0x000000ff0200720c */ /* 0x000fe40003f46270 */
[----:B------:R-:W-:Y:S04]  /*71a0*/  LOP3.LUT R10, R10, c[0x0][0x2d0], RZ, 0x3c, !PT ;  /* 0x0000b4000a0a7a12 */ /* 0x000fe800078e3cff */
[----:B------:R-:W-:Y:S01]  /*71b0*/  ISETP.GE.AND P0, PT, R10, RZ, PT ;  /* 0x000000ff0a00720c */ /* 0x000fe20003f06270 */
        /* <DEDUP_REMOVED lines=9> */
[C---:B------:R-:W-:Y:S02]  /*7250*/  IMAD R8, R0.reuse, R7, R8 ;  /* 0x0000000700087224 */ /* 0x040fe400078e0208 */
[----:B------:R-:W-:Y:S01]  /*7260*/  IMAD.MOV.U32 R5, RZ, RZ, c[0x0][0x2d0] ;  /* 0x0000b400ff057624 */ /* 0x000fe200078e00ff */
        /* <DEDUP_REMOVED lines=21> */
[----:B------:R-:W-:Y:S02]  /*73c0*/  IMAD R5, R0, R5, -0x80 ;  /* 0xffffff8000057424 */ /* 0x000fe400078e0205 */
[----:B------:R-:W2:Y:S02]  /*73d0*/  LDG.E R2, [R14.64] ;  /* 0x0000000c0e027981 */ /* 0x000ea4000c1e1900 */
[C---:B------:R-:W-:Y:S01]  /*73e0*/  IMAD.WIDE.U32 R8, R5.reuse, c[0x0][0x198], RZ ;  /* 0x0000660005087a25 */ /* 0x040fe200078e00ff */
[----:B------:R-:W-:Y:S01]  /*73f0*/  SHF.R.S32.HI R0, RZ, 0x1f, R5 ;  /* 0x0000001fff007819 */ /* 0x000fe20000011405 */
[----:B------:R-:W2:Y:S04]  /*7400*/  LDG.E R7, [R12.64] ;  /* 0x0000000c0c077981 */ /* 0x000ea8000c1e1900 */
        /* <DEDUP_REMOVED lines=9> */
.L_x_1727:
        /* <DEDUP_REMOVED lines=24> */
.L_x_1726:
[----:B--2-4-:R-:W-:Y:S01]  /*7620*/  FMNMX.FTZ R5, R154, R119, !PT ;  /* 0x000000779a057209 */ /* 0x014fe20007810000 */
[----:B------:R-:W-:Y:S01]  /*7630*/  LDSM.16.MT88.4 R20, [R116+0x9000] ;  /* 0x009000007414783b */ /* 0x000fe20000004200 */
[----:B---3--:R-:W-:Y:S02]  /*7640*/  FMNMX.FTZ R0, R250, R117, !PT ;  /* 0x00000075fa007209 */ /* 0x008fe40007810000 */
[----:B------:R-:W-:Y:S02]  /*7650*/  FMNMX.FTZ R5, R252, R5, !PT ;  /* 0x00000005fc057209 */ /* 0x000fe40007810000 */
[----:B------:R-:W-:Y:S02]  /*7660*/  FMNMX.FTZ R0, R249, R0, !PT ;  /* 0x00000000f9007209 */ /* 0x000fe40007810000 */
[----:B------:R-:W-:Y:S01]  /*7670*/  FMNMX.FTZ R5, R248, R5, !PT ;  /* 0x00000005f8057209 */ /* 0x000fe20007810000 */
[----:B------:R-:W-:Y:S01]  /*7680*/  LDSM.16.MT88.4 R28, [R118+0xb000] ;  /* 0x00b00000761c783b */ /* 0x000fe20000004200 */
[----:B------:R-:W-:Y:S02]  /*7690*/  FMNMX.FTZ R0, R153, R0, !PT ;  /* 0x0000000099007209 */ /* 0x000fe40007810000 */
[----:B-1----:R-:W-:Y:S02]  /*76a0*/  FMNMX.FTZ R5, R6, R5, !PT ;  /* 0x0000000506057209 */ /* 0x002fe40007810000 */
        /* <DEDUP_REMOVED lines=84> */
[----:B------:R-:W-:Y:S01]  /*7bf0*/  ISETP.GT.AND P0, PT, R192, RZ, PT ;  /* 0x000000ffc000720c */ /* 0x000fe20003f04270 */
        /* <DEDUP_REMOVED lines=30> */
[----:B------:R-:W-:Y:S01]  /*7de0*/  FMUL.FTZ R27, R53, R95 ;  /* 0x0000005f351b7220 */ /* 0x000fe20000410000 */
[----:B------:R-:W-:Y:S01]  /*7df0*/  LDSM.16.MT88.4 R100, [R116+0xac00] ;  /* 0x00ac00007464783b */ /* 0x000fe20000004200 */
[C---:B------:R-:W-:Y:S01]  /*7e00*/  FMUL.FTZ R24, R54.reuse, R92 ;  /* 0x0000005c36187220 */ /* 0x040fe20000410000 */
        /* <DEDUP_REMOVED lines=10> */
[----:B------:R-:W1:Y:S01]  /*7eb0*/  MUFU.EX2 R55, R55 ;  /* 0x0000003700377308 */ /* 0x000e620000000800 */
[----:B------:R-:W-:Y:S02]  /*7ec0*/  FMUL.FTZ R43, R53, R79 ;  /* 0x0000004f352b7220 */ /* 0x000fe40000410000 */
[----:B------:R-:W-:Y:S01]  /*7ed0*/  LDSM.16.MT88.4 R76, [R118+0xe400] ;  /* 0x00e40000764c783b */ /* 0x000fe20000004200 */
[----:B--2---:R-:W-:Y:S01]  /*7ee0*/  F2FP.PACK_AB R56, R123, R138 ;  /* 0x0000008a7b38723e */ /* 0x004fe200000000ff */
[C---:B------:R-:W-:Y:S02]  /*7ef0*/  FMUL.FTZ R48, R54.reuse, R68 ;  /* 0x0000004436307220 */ /* 0x040fe40000410000 */
[----:B------:R-:W-:Y:S02]  /*7f00*/  FMUL.FTZ R49, R54, R69 ;  /* 0x0000004536317220 */ /* 0x000fe40000410000 */
[C---:B------:R-:W-:Y:S01]  /*7f10*/  FMUL.FTZ R50, R53.reuse, R70 ;  /* 0x0000004635327220 */ /* 0x040fe20000410000 */
[----:B------:R-:W-:Y:S01]  /*7f20*/  MUFU.EX2 R121, R121 ;  /* 0x0000007900797308 */ /* 0x000fe20000000800 */
[----:B------:R-:W-:Y:S02]  /*7f30*/  FMUL.FTZ R51, R53, R71 ;  /* 0x0000004735337220 */ /* 0x000fe40000410000 */
[----:B------:R-:W-:Y:S01]  /*7f40*/  LDSM.16.MT88.4 R68, [R116+0xb400] ;  /* 0x00b400007444783b */ /* 0x000fe20000004200 */
[--C-:B------:R-:W-:Y:S02]  /*7f50*/  FFMA.FTZ R92, R52, c[0x0][0x23c], -R124.reuse ;  /* 0x00008f00345c7a23 */ /* 0x100fe4000001087c */
[--C-:B------:R-:W-:Y:S02]  /*7f60*/  FFMA.FTZ R93, R244, c[0x0][0x23c], -R125.reuse ;  /* 0x00008f00f45d7a23 */ /* 0x100fe4000001087d */
[--C-:B------:R-:W-:Y:S02]  /*7f70*/  FFMA.FTZ R84, R238, c[0x0][0x23c], -R125.reuse ;  /* 0x00008f00ee547a23 */ /* 0x100fe4000001087d */
[----:B------:R-:W2:Y:S01]  /*7f80*/  MUFU.EX2 R120, R120 ;  /* 0x0000007800787308 */ /* 0x000ea20000000800 */
[--C-:B------:R-:W-:Y:S02]  /*7f90*/  FFMA.FTZ R145, R206, c[0x0][0x23c], -R125.reuse ;  /* 0x00008f00ce917a23 */ /* 0x100fe4000001087d */
[--C-:B------:R-:W-:Y:S01]  /*7fa0*/  FFMA.FTZ R152, R209, c[0x0][0x23c], -R125.reuse ;  /* 0x00008f00d1987a23 */ /* 0x100fe2000001087d */
[----:B-1----:R-:W-:Y:S01]  /*7fb0*/  F2FP.PACK_AB R57, R55, R126 ;  /* 0x0000007e3739723e */ /* 0x002fe200000000ff */
[--C-:B------:R-:W-:Y:S02]  /*7fc0*/  FFMA.FTZ R147, R207, c[0x0][0x23c], -R124.reuse ;  /* 0x00008f00cf937a23 */ /* 0x100fe4000001087c */
[----:B------:R-:W-:Y:S02]  /*7fd0*/  FFMA.FTZ R154, R205, c[0x0][0x23c], -R124 ;  /* 0x00008f00cd9a7a23 */ /* 0x000fe4000001087c */
[----:B------:R-:W-:Y:S01]  /*7fe0*/  FFMA.FTZ R126, R53, R194, R126 ;  /* 0x000000c2357e7223 */ /* 0x000fe2000001007e */
[----:B------:R-:W-:Y:S01]  /*7ff0*/  MUFU.EX2 R93, R93 ;  /* 0x0000005d005d7308 */ /* 0x000fe20000000800 */
[----:B------:R-:W-:Y:S02]  /*8000*/  FFMA.FTZ R87, R242, c[0x0][0x23c], -R125 ;  /* 0x00008f00f2577a23 */ /* 0x000fe4000001087d */
[----:B------:R-:W-:Y:S02]  /*8010*/  FADD.FTZ R55, R55, R126 ;  /* 0x0000007e37377221 */ /* 0x000fe40000010000 */
[----:B------:R-:W-:Y:S02]  /*8020*/  FFMA.FTZ R128, R233, c[0x0][0x23c], -R124 ;  /* 0x00008f00e9807a23 */ /* 0x000fe4000001087c */
[----:B------:R-:W-:Y:S02]  /*8030*/  FADD.FTZ R86, R122, R55 ;  /* 0x000000377a567221 */ /* 0x000fe40000010000 */
[--C-:B------:R-:W-:Y:S01]  /*8040*/  FFMA.FTZ R130, R230, c[0x0][0x23c], -R125.reuse ;  /* 0x00008f00e6827a23 */ /* 0x100fe2000001087d */
[----:B------:R-:W-:Y:S01]  /*8050*/  MUFU.EX2 R84, R84 ;  /* 0x0000005400547308 */ /* 0x000fe20000000800 */
[----:B------:R-:W-:Y:S02]  /*8060*/  FADD.FTZ R117, R117, R86 ;  /* 0x0000005675757221 */ /* 0x000fe40000010000 */
        /* <DEDUP_REMOVED lines=31> */
[----:B------:R-:W1:Y:S01]  /*8260*/  MUFU.EX2 R96, R96 ;  /* 0x0000006000607308 */ /* 0x000e620000000800 */
        /* <DEDUP_REMOVED lines=18> */
[----:B------:R-:W-:Y:S02]  /*8390*/  FFMA.FTZ R146, R217, c[0x0][0x23c], -R124 ;  /* 0x00008f00d9927a23 */ /* 0x000fe4000001087c */
[C---:B------:R-:W-:Y:S02]  /*83a0*/  FFMA.FTZ R138, R54.reuse, R193, R138 ;  /* 0x000000c1368a7223 */ /* 0x040fe4000001008a */
[C---:B------:R-:W-:Y:S01]  /*83b0*/  FMUL.FTZ R36, R54.reuse, R80 ;  /* 0x0000005036247220 */ /* 0x040fe20000410000 */
[C---:B------:R-:W-:Y:S03]  /*83c0*/  HMMA.16816.F32 R32, R56.reuse, R38, R32 ;  /* 0x000000263820723c */ /* 0x040fe60000001820 */
[----:B------:R-:W2:Y:S01]  /*83d0*/  MUFU.EX2 R88, R88 ;  /* 0x0000005800587308 */ /* 0x000ea20000000800 */
[----:B------:R-:W-:Y:S02]  /*83e0*/  FMUL.FTZ R37, R54, R81 ;  /* 0x0000005136257220 */ /* 0x000fe40000410000 */
[--C-:B------:R-:W-:Y:S02]  /*83f0*/  FFMA.FTZ R80, R240, c[0x0][0x23c], -R125.reuse ;  /* 0x00008f00f0507a23 */ /* 0x100fe4000001087d */
[C---:B------:R-:W-:Y:S04]  /*8400*/  FMUL.FTZ R38, R53.reuse, R82 ;  /* 0x0000005235267220 */ /* 0x040fe80000410000 */
[----:B------:R-:W-:Y:S01]  /*8410*/  FMUL.FTZ R39, R53, R83 ;  /* 0x0000005335277220 */ /* 0x000fe20000410000 */
[----:B------:R-:W3:Y:S01]  /*8420*/  MUFU.EX2 R80, R80 ;  /* 0x0000005000507308 */ /* 0x000ee20000000800 */
[--C-:B------:R-:W-:Y:S02]  /*8430*/  FFMA.FTZ R82, R243, c[0x0][0x23c], -R124.reuse ;  /* 0x00008f00f3527a23 */ /* 0x100fe4000001087c */
[--C-:B------:R-:W-:Y:S02]  /*8440*/  FFMA.FTZ R83, R236, c[0x0][0x23c], -R125.reuse ;  /* 0x00008f00ec537a23 */ /* 0x100fe4000001087d */
[----:B------:R-:W-:Y:S01]  /*8450*/  FFMA.FTZ R81, R241, c[0x0][0x23c], -R124 ;  /* 0x00008f00f1517a23 */ /* 0x000fe2000001087c */
[C---:B------:R-:W-:Y:S03]  /*8460*/  HMMA.16816.F32 R36, R56.reuse, R44, R36 ;  /* 0x0000002c3824723c */ /* 0x040fe60000001824 */
[--C-:B------:R-:W-:Y:S01]  /*8470*/  FFMA.FTZ R151, R202, c[0x0][0x23c], -R125.reuse ;  /* 0x00008f00ca977a23 */ /* 0x100fe2000001087d */
[----:B------:R-:W-:Y:S01]  /*8480*/  MUFU.EX2 R82, R82 ;  /* 0x0000005200527308 */ /* 0x000fe20000000800 */
[----:B------:R-:W-:Y:S02]  /*8490*/  FFMA.FTZ R158, R203, c[0x0][0x23c], -R125 ;  /* 0x00008f00cb9e7a23 */ /* 0x000fe4000001087d */
[C---:B------:R-:W-:Y:S01]  /*84a0*/  FMUL.FTZ R44, R54.reuse, R72 ;  /* 0x00000048362c7220 */ /* 0x040fe20000410000 */
[C---:B------:R-:W-:Y:S04]  /*84b0*/  HMMA.16816.F32 R40, R56.reuse, R46, R40 ;  /* 0x0000002e3828723c */ /* 0x040fe80000001828 */
[----:B------:R-:W-:Y:S02]  /*84c0*/  FMUL.FTZ R45, R54, R73 ;  /* 0x00000049362d7220 */ /* 0x000fe40000410000 */
[----:B------:R-:W4:Y:S01]  /*84d0*/  MUFU.EX2 R81, R81 ;  /* 0x0000005100517308 */ /* 0x000f220000000800 */
[C---:B------:R-:W-:Y:S02]  /*84e0*/  FMUL.FTZ R46, R53.reuse, R74 ;  /* 0x0000004a352e7220 */ /* 0x040fe40000410000 */
[----:B------:R-:W-:Y:S02]  /*84f0*/  FMUL.FTZ R47, R53, R75 ;  /* 0x0000004b352f7220 */ /* 0x000fe40000410000 */
[----:B------:R-:W5:Y:S01]  /*8500*/  LDSM.16.MT88.4 R72, [R116+0x9400] ;  /* 0x009400007448783b */ /* 0x000f620000004200 */
[----:B------:R-:W-:Y:S02]  /*8510*/  FADD.FTZ R54, R123, R138 ;  /* 0x0000008a7b367221 */ /* 0x000fe40000010000 */
[----:B------:R-:W-:Y:S02]  /*8520*/  FFMA.FTZ R149, R201, c[0x0][0x23c], -R124 ;  /* 0x00008f00c9957a23 */ /* 0x000fe4000001087c */
[C---:B------:R-:W-:Y:S01]  /*8530*/  HMMA.16816.F32 R44, R56.reuse, R60, R44 ;  /* 0x0000003c382c723c */ /* 0x040fe2000000182c */
[----:B------:R-:W5:Y:S02]  /*8540*/  MUFU.EX2 R83, R83 ;  /* 0x0000005300537308 */ /* 0x000f640000000800 */
[----:B------:R-:W-:Y:S02]  /*8550*/  FADD.FTZ R121, R121, R54 ;  /* 0x0000003679797221 */ /* 0x000fe40000010000 */
[--C-:B------:R-:W-:Y:S02]  /*8560*/  FFMA.FTZ R156, R199, c[0x0][0x23c], -R124.reuse ;  /* 0x00008f00c79c7a23 */ /* 0x100fe4000001087c */
[----:B------:R-:W-:Y:S01]  /*8570*/  FADD.FTZ R121, R120, R121 ;  /* 0x0000007978797221 */ /* 0x000fe20000010000 */
[----:B------:R-:W-:Y:S01]  /*8580*/  HMMA.16816.F32 R48, R56, R62, R48 ;  /* 0x0000003e3830723c */ /* 0x000fe20000001830 */
[----:B------:R-:W5:Y:S02]  /*8590*/  LDSM.16.MT88.4 R60, [R118+0xb400] ;  /* 0x00b40000763c783b */ /* 0x000f640000004200 */
[----:B------:R-:W-:Y:S01]  /*85a0*/  MUFU.EX2 R152, R152 ;  /* 0x0000009800987308 */ /* 0x000fe20000000800 */
[--C-:B------:R-:W-:Y:S02]  /*85b0*/  FFMA.FTZ R153, R197, c[0x0][0x23c], -R124.reuse ;  /* 0x00008f00c5997a23 */ /* 0x100fe4000001087c */
[----:B------:R-:W-:Y:S01]  /*85c0*/  FFMA.FTZ R160, R196, c[0x0][0x23c], -R124 ;  /* 0x00008f00c4a07a23 */ /* 0x000fe2000001087c */
[----:B-1----:R-:W-:Y:S01]  /*85d0*/  F2FP.PACK_AB R56, R93, R96 ;  /* 0x000000605d38723e */ /* 0x002fe200000000ff */
[----:B------:R-:W-:Y:S01]  /*85e0*/  FADD.FTZ R96, R96, R121 ;  /* 0x0000007960607221 */ /* 0x000fe20000010000 */
[----:B--2---:R-:W-:Y:S03]  /*85f0*/  F2FP.PACK_AB R57, R85, R88 ;  /* 0x000000585539723e */ /* 0x004fe600000000ff */
[----:B---3--:R-:W-:Y:S01]  /*8600*/  F2FP.PACK_AB R58, R80, R87 ;  /* 0x00000057503a723e */ /* 0x008fe200000000ff */
[----:B------:R-:W-:Y:S01]  /*8610*/  FADD.FTZ R96, R93, R96 ;  /* 0x000000605d607221 */ /* 0x000fe20000010000 */
[----:B----4-:R-:W-:Y:S01]  /*8620*/  F2FP.PACK_AB R59, R81, R82 ;  /* 0x00000052513b723e */ /* 0x010fe200000000ff */
[----:B------:R-:W-:Y:S01]  /*8630*/  MUFU.EX2 R147, R147 ;  /* 0x0000009300937308 */ /* 0x000fe20000000800 */
[----:B------:R-:W-:Y:S01]  /*8640*/  FADD.FTZ R88, R88, R117 ;  /* 0x0000007558587221 */ /* 0x000fe20000010000 */
[----:B------:R-:W-:Y:S01]  /*8650*/  MOV R117, R0 ;  /* 0x0000000000757202 */ /* 0x000fe20000000f00 */
[----:B------:R-:W-:Y:S02]  /*8660*/  FADD.FTZ R87, R87, R96 ;  /* 0x0000006057577221 */ /* 0x000fe40000010000 */
[----:B------:R-:W-:Y:S01]  /*8670*/  FADD.FTZ R85, R85, R88 ;  /* 0x0000005855557221 */ /* 0x000fe20000010000 */
[C---:B------:R-:W-:Y:S03]  /*8680*/  HMMA.16816.F32 R4, R56.reuse, R64, R4 ;  /* 0x000000403804723c */ /* 0x040fe60000001804 */
[----:B------:R-:W-:Y:S01]  /*8690*/  FADD.FTZ R87, R80, R87 ;  /* 0x0000005750577221 */ /* 0x000fe20000010000 */
[----:B------:R-:W-:Y:S01]  /*86a0*/  MUFU.EX2 R154, R154 ;  /* 0x0000009a009a7308 */ /* 0x000fe20000000800 */
[----:B------:R-:W-:Y:S02]  /*86b0*/  FADD.FTZ R82, R82, R85 ;  /* 0x0000005552527221 */ /* 0x000fe40000010000 */
[--C-:B------:R-:W-:Y:S01]  /*86c0*/  FFMA.FTZ R198, R198, c[0x0][0x23c], -R125.reuse ;  /* 0x00008f00c6c67a23 */ /* 0x100fe2000001087d */
[C---:B------:R-:W-:Y:S01]  /*86d0*/  HMMA.16816.F32 R8, R56.reuse, R66, R8 ;  /* 0x000000423808723c */ /* 0x040fe20000001808 */
[----:B------:R-:W1:Y:S03]  /*86e0*/  LDSM.16.MT88.4 R64, [R118+0xd400] ;  /* 0x00d400007640783b */ /* 0x000e660000004200 */
[--C-:B------:R-:W-:Y:S02]  /*86f0*/  FFMA.FTZ R200, R200, c[0x0][0x23c], -R125.reuse ;  /* 0x00008f00c8c87a23 */ /* 0x100fe4000001087d */
[----:B------:R-:W-:Y:S01]  /*8700*/  MUFU.EX2 R89, R89 ;  /* 0x0000005900597308 */ /* 0x000fe20000000800 */
[--C-:B------:R-:W-:Y:S01]  /*8710*/  FFMA.FTZ R155, R204, c[0x0][0x23c], -R125.reuse ;  /* 0x00008f00cc9b7a23 */ /* 0x100fe2000001087d */
[C---:B-----5:R-:W-:Y:S04]  /*8720*/  HMMA.16816.F32 R12, R56.reuse, R72, R12 ;  /* 0x00000048380c723c */ /* 0x060fe8000000180c */
[--C-:B------:R-:W-:Y:S02]  /*8730*/  FFMA.FTZ R208, R208, c[0x0][0x23c], -R125.reuse ;  /* 0x00008f00d0d07a23 */ /* 0x100fe4000001087d */
[--C-:B------:R-:W-:Y:S02]  /*8740*/  FFMA.FTZ R210, R210, c[0x0][0x23c], -R125.reuse ;  /* 0x00008f00d2d27a23 */ /* 0x100fe4000001087d */
[C---:B------:R-:W-:Y:S01]  /*8750*/  HMMA.16816.F32 R16, R56.reuse, R74, R16 ;  /* 0x0000004a3810723c */ /* 0x040fe20000001810 */
[----:B------:R-:W2:Y:S01]  /*8760*/  LDSM.16.MT88.4 R72, [R116+0xd400] ;  /* 0x00d400007448783b */ /* 0x000ea20000004200 */
[----:B------:R-:W3:Y:S02]  /*8770*/  MUFU.EX2 R90, R90 ;  /* 0x0000005a005a7308 */ /* 0x000ee40000000800 */
[----:B------:R-:W-:Y:S02]  /*8780*/  FFMA.FTZ R125, R212, c[0x0][0x23c], -R125 ;  /* 0x00008f00d47d7a23 */ /* 0x000fe4000001087d */
[--C-:B------:R-:W-:Y:S02]  /*8790*/  FFMA.FTZ R185, R185, c[0x0][0x23c], -R124.reuse ;  /* 0x00008f00b9b97a23 */ /* 0x100fe4000001087c */
[C---:B------:R-:W-:Y:S04]  /*87a0*/  HMMA.16816.F32 R20, R56.reuse, R60, R20 ;  /* 0x0000003c3814723c */ /* 0x040fe80000001814 */
[----:B------:R-:W4:Y:S01]  /*87b0*/  MUFU.EX2 R98, R98 ;  /* 0x0000006200627308 */ /* 0x000f220000000800 */
[--C-:B------:R-:W-:Y:S02]  /*87c0*/  FFMA.FTZ R195, R195, c[0x0][0x23c], -R124.reuse ;  /* 0x00008f00c3c37a23 */ /* 0x100fe4000001087c */
[----:B------:R-:W-:Y:S01]  /*87d0*/  FFMA.FTZ R124, R3, c[0x0][0x23c], -R124 ;  /* 0x00008f00037c7a23 */ /* 0x000fe2000001087c */
[C---:B------:R-:W-:Y:S01]  /*87e0*/  HMMA.16816.F32 R24, R56.reuse, R62, R24 ;  /* 0x0000003e3818723c */ /* 0x040fe20000001818 */
[----:B------:R-:W5:Y:S03]  /*87f0*/  LDSM.16.MT88.4 R60, [R118+0x9800] ;  /* 0x00980000763c783b */ /* 0x000f660000004200 */
[----:B------:R-:W-:Y:S02]  /*8800*/  FADD.FTZ R82, R81, R82 ;  /* 0x0000005251527221 */ /* 0x000fe40000010000 */
[----:B------:R-:W-:Y:S02]  /*8810*/  MUFU.EX2 R97, R97 ;  /* 0x0000006100617308 */ /* 0x000fe40000000800 */
[C---:B------:R-:W-:Y:S08]  /*8820*/  HMMA.16816.F32 R28, R56.reuse, R68, R28 ;  /* 0x00000044381c723c */ /* 0x040ff0000000181c */
[C---:B------:R-:W-:Y:S01]  /*8830*/  HMMA.16816.F32 R32, R56.reuse, R70, R32 ;  /* 0x000000463820723c */ /* 0x040fe20000001820 */
[----:B------:R-:W3:Y:S01]  /*8840*/  LDSM.16.MT88.4 R68, [R116+0x9800] ;  /* 0x009800007444783b */ /* 0x000ee20000004200 */
[----:B------:R-:W3:Y:S06]  /*8850*/  MUFU.EX2 R128, R128 ;  /* 0x0000008000807308 */ /* 0x000eec0000000800 */
[C---:B-1----:R-:W-:Y:S04]  /*8860*/  HMMA.16816.F32 R36, R56.reuse, R64, R36 ;  /* 0x000000403824723c */ /* 0x042fe80000001824 */
[----:B------:R-:W-:Y:S04]  /*8870*/  MUFU.EX2 R130, R130 ;  /* 0x0000008200827308 */ /* 0x000fe80000000800 */
[C---:B------:R-:W-:Y:S01]  /*8880*/  HMMA.16816.F32 R40, R56.reuse, R66, R40 ;  /* 0x000000423828723c */ /* 0x040fe20000001828 */
[----:B------:R-:W1:Y:S05]  /*8890*/  LDSM.16.MT88.4 R64, [R118+0xb800] ;  /* 0x00b800007640783b */ /* 0x000e6a0000004200 */
[----:B------:R-:W1:Y:S02]  /*88a0*/  MUFU.EX2 R99, R99 ;  /* 0x0000006300637308 */ /* 0x000e640000000800 */
[C---:B--2---:R-:W-:Y:S08]  /*88b0*/  HMMA.16816.F32 R44, R56.reuse, R72, R44 ;  /* 0x00000048382c723c */ /* 0x044ff0000000182c */
[----:B------:R-:W-:Y:S01]  /*88c0*/  HMMA.16816.F32 R48, R56, R74, R48 ;  /* 0x0000004a3830723c */ /* 0x000fe20000001830 */
[----:B------:R-:W2:Y:S01]  /*88d0*/  LDSM.16.MT88.4 R72, [R116+0xb800] ;  /* 0x00b800007448783b */ /* 0x000ea20000004200 */
[----:B------:R-:W-:Y:S05]  /*88e0*/  MUFU.EX2 R127, R127 ;  /* 0x0000007f007f7308 */ /* 0x000fea0000000800 */
[----:B------:R-:W-:Y:S02]  /*88f0*/  F2FP.PACK_AB R56, R83, R84 ;  /* 0x000000545338723e */ /* 0x000fe400000000ff */
[----:B---3--:R-:W-:Y:S03]  /*8900*/  F2FP.PACK_AB R57, R90, R89 ;  /* 0x000000595a39723e */ /* 0x008fe600000000ff */
[----:B----4-:R-:W-:Y:S01]  /*8910*/  F2FP.PACK_AB R58, R98, R91 ;  /* 0x0000005b623a723e */ /* 0x010fe200000000ff */
[----:B------:R-:W3:Y:S01]  /*8920*/  MUFU.EX2 R132, R132 ;  /* 0x0000008400847308 */ /* 0x000ee20000000800 */
[----:B------:R-:W-:Y:S01]  /*8930*/  F2FP.PACK_AB R59, R128, R97 ;  /* 0x00000061803b723e */ /* 0x000fe200000000ff */
[----:B------:R-:W-:Y:S04]  /*8940*/  FADD.FTZ R89, R89, R82 ;  /* 0x0000005259597221 */ /* 0x000fe80000010000 */
[----:B------:R-:W-:Y:S02]  /*8950*/  FADD.FTZ R90, R90, R89 ;  /* 0x000000595a5a7221 */ /* 0x000fe40000010000 */
[C---:B-----5:R-:W-:Y:S02]  /*8960*/  HMMA.16816.F32 R4, R56.reuse, R60, R4 ;  /* 0x0000003c3804723c */ /* 0x060fe40000001804 */
[----:B------:R-:W-:Y:S01]  /*8970*/  MUFU.EX2 R129, R129 ;  /* 0x0000008100817308 */ /* 0x000fe20000000800 */
[----:B------:R-:W-:Y:S04]  /*8980*/  FADD.FTZ R97, R97, R90 ;  /* 0x0000005a61617221 */ /* 0x000fe80000010000 */
[----:B------:R-:W-:Y:S01]  /*8990*/  FADD.FTZ R128, R128, R97 ;  /* 0x0000006180807221 */ /* 0x000fe20000010000 */
[C---:B------:R-:W-:Y:S01]  /*89a0*/  HMMA.16816.F32 R8, R56.reuse, R62, R8 ;  /* 0x0000003e3808723c */ /* 0x040fe20000001808 */
[----:B------:R-:W4:Y:S03]  /*89b0*/  LDSM.16.MT88.4 R60, [R118+0xd800] ;  /* 0x00d80000763c783b */ /* 0x000f260000004200 */
[----:B------:R-:W5:Y:S04]  /*89c0*/  MUFU.EX2 R134, R134 ;  /* 0x0000008600867308 */ /* 0x000f680000000800 */
[C---:B------:R-:W-:Y:S06]  /*89d0*/  HMMA.16816.F32 R12, R56.reuse, R68, R12 ;  /* 0x00000044380c723c */ /* 0x040fec000000180c */
[----:B------:R-:W-:Y:S02]  /*89e0*/  MUFU.EX2 R131, R131 ;  /* 0x0000008300837308 */ /* 0x000fe40000000800 */
[C---:B------:R-:W-:Y:S01]  /*89f0*/  HMMA.16816.F32 R16, R56.reuse, R70, R16 ;  /* 0x000000463810723c */ /* 0x040fe20000001810 */
[----:B------:R-:W3:Y:S07]  /*8a00*/  LDSM.16.MT88.4 R68, [R116+0xd800] ;  /* 0x00d800007444783b */ /* 0x000eee0000004200 */
[C---:B-1----:R-:W-:Y:S01]  /*8a10*/  HMMA.16816.F32 R20, R56.reuse, R64, R20 ;  /* 0x000000403814723c */ /* 0x042fe20000001814 */
[----:B------:R-:W1:Y:S07]  /*8a20*/  MUFU.EX2 R136, R136 ;  /* 0x0000008800887308 */ /* 0x000e6e0000000800 */
[C---:B------:R-:W-:Y:S01]  /*8a30*/  HMMA.16816.F32 R24, R56.reuse, R66, R24 ;  /* 0x000000423818723c */ /* 0x040fe20000001818 */
[----:B------:R-:W1:Y:S02]  /*8a40*/  LDSM.16.MT88.4 R64, [R118+0x9c00] ;  /* 0x009c00007640783b */ /* 0x000e640000004200 */
[----:B------:R-:W-:Y:S05]  /*8a50*/  MUFU.EX2 R140, R140 ;  /* 0x0000008c008c7308 */ /* 0x000fea0000000800 */
[C---:B--2---:R-:W-:Y:S05]  /*8a60*/  HMMA.16816.F32 R28, R56.reuse, R72, R28 ;  /* 0x00000048381c723c */ /* 0x044fea000000181c */
[----:B------:R-:W-:Y:S03]  /*8a70*/  MUFU.EX2 R133, R133 ;  /* 0x0000008500857308 */ /* 0x000fe60000000800 */
[C---:B------:R-:W-:Y:S01]  /*8a80*/  HMMA.16816.F32 R32, R56.reuse, R74, R32 ;  /* 0x0000004a3820723c */ /* 0x040fe20000001820 */
[----:B------:R-:W2:Y:S06]  /*8a90*/  LDSM.16.MT88.4 R72, [R116+0x9c00] ;  /* 0x009c00007448783b */ /* 0x000eac0000004200 */
[----:B------:R-:W-:Y:S01]  /*8aa0*/  MUFU.EX2 R135, R135 ;  /* 0x0000008700877308 */ /* 0x000fe20000000800 */
[C---:B----4-:R-:W-:Y:S08]  /*8ab0*/  HMMA.16816.F32 R36, R56.reuse, R60, R36 ;  /* 0x0000003c3824723c */ /* 0x050ff00000001824 */
[C---:B------:R-:W-:Y:S01]  /*8ac0*/  HMMA.16816.F32 R40, R56.reuse, R62, R40 ;  /* 0x0000003e3828723c */ /* 0x040fe20000001828 */
[----:B------:R-:W4:Y:S01]  /*8ad0*/  LDSM.16.MT88.4 R60, [R118+0xbc00] ;  /* 0x00bc0000763c783b */ /* 0x000f220000004200 */
[----:B------:R-:W-:Y:S06]  /*8ae0*/  MUFU.EX2 R142, R142 ;  /* 0x0000008e008e7308 */ /* 0x000fec0000000800 */
[C---:B---3--:R-:W-:Y:S04]  /*8af0*/  HMMA.16816.F32 R44, R56.reuse, R68, R44 ;  /* 0x00000044382c723c */ /* 0x048fe8000000182c */
[----:B------:R-:W-:Y:S04]  /*8b00*/  MUFU.EX2 R137, R137 ;  /* 0x0000008900897308 */ /* 0x000fe80000000800 */
[----:B------:R-:W-:Y:S01]  /*8b10*/  HMMA.16816.F32 R48, R56, R70, R48 ;  /* 0x000000463830723c */ /* 0x000fe20000001830 */
[----:B------:R-:W3:Y:S05]  /*8b20*/  LDSM.16.MT88.4 R68, [R116+0xbc00] ;  /* 0x00bc00007444783b */ /* 0x000eea0000004200 */
[----:B------:R-:W-:Y:S01]  /*8b30*/  MUFU.EX2 R144, R144 ;  /* 0x0000009000907308 */ /* 0x000fe20000000800 */
[----:B------:R-:W-:Y:S02]  /*8b40*/  F2FP.PACK_AB R56, R99, R130 ;  /* 0x000000826338723e */ /* 0x000fe400000000ff */
[----:B------:R-:W-:Y:S03]  /*8b50*/  F2FP.PACK_AB R57, R132, R127 ;  /* 0x0000007f8439723e */ /* 0x000fe600000000ff */
[----:B-----5:R-:W-:Y:S01]  /*8b60*/  F2FP.PACK_AB R58, R134, R129 ;  /* 0x00000081863a723e */ /* 0x020fe200000000ff */
[----:B------:R-:W-:Y:S01]  /*8b70*/  FADD.FTZ R127, R127, R128 ;  /* 0x000000807f7f7221 */ /* 0x000fe20000010000 */
[----:B-1----:R-:W-:Y:S02]  /*8b80*/  F2FP.PACK_AB R59, R136, R131 ;  /* 0x00000083883b723e */ /* 0x002fe400000000ff */
[----:B------:R-:W-:Y:S01]  /*8b90*/  MUFU.EX2 R139, R139 ;  /* 0x0000008b008b7308 */ /* 0x000fe20000000800 */
[----:B------:R-:W-:Y:S04]  /*8ba0*/  FADD.FTZ R132, R132, R127 ;  /* 0x0000007f84847221 */ /* 0x000fe80000010000 */
[C---:B------:R-:W-:Y:S03]  /*8bb0*/  HMMA.16816.F32 R4, R56.reuse, R64, R4 ;  /* 0x000000403804723c */ /* 0x040fe60000001804 */
[----:B------:R-:W-:Y:S02]  /*8bc0*/  FADD.FTZ R131, R131, R132 ;  /* 0x0000008483837221 */ /* 0x000fe40000010000 */
[----:B------:R-:W-:Y:S02]  /*8bd0*/  MUFU.EX2 R146, R146 ;  /* 0x0000009200927308 */ /* 0x000fe40000000800 */
[----:B------:R-:W-:Y:S01]  /*8be0*/  FADD.FTZ R136, R136, R131 ;  /* 0x0000008388887221 */ /* 0x000fe20000010000 */
[C---:B------:R-:W-:Y:S01]  /*8bf0*/  HMMA.16816.F32 R8, R56.reuse, R66, R8 ;  /* 0x000000423808723c */ /* 0x040fe20000001808 */
[----:B------:R-:W1:Y:S06]  /*8c00*/  LDSM.16.MT88.4 R64, [R118+0xdc00] ;  /* 0x00dc00007640783b */ /* 0x000e6c0000004200 */
[----:B------:R-:W-:Y:S01]  /*8c10*/  MUFU.EX2 R123, R198 ;  /* 0x000000c6007b7308 */ /* 0x000fe20000000800 */
[C---:B--2---:R-:W-:Y:S08]  /*8c20*/  HMMA.16816.F32 R12, R56.reuse, R72, R12 ;  /* 0x00000048380c723c */ /* 0x044ff0000000180c */
[C---:B------:R-:W-:Y:S01]  /*8c30*/  HMMA.16816.F32 R16, R56.reuse, R74, R16 ;  /* 0x0000004a3810723c */ /* 0x040fe20000001810 */
[----:B------:R-:W2:Y:S01]  /*8c40*/  LDSM.16.MT88.4 R72, [R116+0xdc00] ;  /* 0x00dc00007448783b */ /* 0x000ea20000004200 */
[----:B------:R-:W5:Y:S06]  /*8c50*/  MUFU.EX2 R138, R200 ;  /* 0x000000c8008a7308 */ /* 0x000f6c0000000800 */
[C---:B----4-:R-:W-:Y:S04]  /*8c60*/  HMMA.16816.F32 R20, R56.reuse, R60, R20 ;  /* 0x0000003c3814723c */ /* 0x050fe80000001814 */
[----:B------:R-:W-:Y:S04]  /*8c70*/  MUFU.EX2 R149, R149 ;  /* 0x0000009500957308 */ /* 0x000fe80000000800 */
[C---:B------:R-:W-:Y:S01]  /*8c80*/  HMMA.16816.F32 R24, R56.reuse, R62, R24 ;  /* 0x0000003e3818723c */ /* 0x040fe20000001818 */
[----:B------:R-:W4:Y:S05]  /*8c90*/  LDSM.16.MT88.4 R60, [R118+0xa000] ;  /* 0x00a00000763c783b */ /* 0x000f2a0000004200 */
[----:B------:R-:W2:Y:S02]  /*8ca0*/  MUFU.EX2 R156, R156 ;  /* 0x0000009c009c7308 */ /* 0x000ea40000000800 */
[C---:B---3--:R-:W-:Y:S04]  /*8cb0*/  HMMA.16816.F32 R28, R56.reuse, R68, R28 ;  /* 0x00000044381c723c */ /* 0x048fe8000000181c */
[----:B-----5:R-:W-:Y:S04]  /*8cc0*/  F2FP.PACK_AB R52, R138, R123 ;  /* 0x0000007b8a34723e */ /* 0x020fe800000000ff */
[C---:B------:R-:W-:Y:S01]  /*8cd0*/  HMMA.16816.F32 R32, R56.reuse, R70, R32 ;  /* 0x000000463820723c */ /* 0x040fe20000001820 */
[----:B------:R-:W3:Y:S01]  /*8ce0*/  LDSM.16.MT88.4 R68, [R116+0xa000] ;  /* 0x00a000007444783b */ /* 0x000ee20000004200 */
[----:B------:R-:W-:Y:S06]  /*8cf0*/  MUFU.EX2 R151, R151 ;  /* 0x0000009700977308 */ /* 0x000fec0000000800 */
[C---:B-1----:R-:W-:Y:S04]  /*8d00*/  HMMA.16816.F32 R36, R56.reuse, R64, R36 ;  /* 0x000000403824723c */ /* 0x042fe80000001824 */
[----:B------:R-:W1:Y:S01]  /*8d10*/  MUFU.EX2 R158, R158 ;  /* 0x0000009e009e7308 */ /* 0x000e620000000800 */
[----:B--2---:R-:W-:Y:S03]  /*8d20*/  F2FP.PACK_AB R53, R156, R149 ;  /* 0x000000959c35723e */ /* 0x004fe600000000ff */
[C---:B------:R-:W-:Y:S01]  /*8d30*/  HMMA.16816.F32 R40, R56.reuse, R66, R40 ;  /* 0x000000423828723c */ /* 0x040fe20000001828 */
[----:B------:R-:W2:Y:S05]  /*8d40*/  LDSM.16.MT88.4 R64, [R118+0xc000] ;  /* 0x00c000007640783b */ /* 0x000eaa0000004200 */
[----:B------:R-:W-:Y:S02]  /*8d50*/  MUFU.EX2 R153, R153 ;  /* 0x0000009900997308 */ /* 0x000fe40000000800 */
[C---:B------:R-:W-:Y:S08]  /*8d60*/  HMMA.16816.F32 R44, R56.reuse, R72, R44 ;  /* 0x00000048382c723c */ /* 0x040ff0000000182c */
[----:B------:R-:W-:Y:S01]  /*8d70*/  HMMA.16816.F32 R48, R56, R74, R48 ;  /* 0x0000004a3830723c */ /* 0x000fe20000001830 */
[----:B------:R-:W5:Y:S01]  /*8d80*/  LDSM.16.MT88.4 R72, [R116+0xc000] ;  /* 0x00c000007448783b */ /* 0x000f620000004200 */
[----:B------:R-:W2:Y:S02]  /*8d90*/  MUFU.EX2 R160, R160 ;  /* 0x000000a000a07308 */ /* 0x000ea40000000800 */
[----:B-1----:R-:W-:Y:S03]  /*8da0*/  F2FP.PACK_AB R54, R158, R151 ;  /* 0x000000979e36723e */ /* 0x002fe600000000ff */
[----:B------:R-:W-:Y:S02]  /*8db0*/  F2FP.PACK_AB R56, R133, R140 ;  /* 0x0000008c8538723e */ /* 0x000fe400000000ff */
[----:B------:R-:W-:Y:S03]  /*8dc0*/  F2FP.PACK_AB R57, R142, R135 ;  /* 0x000000878e39723e */ /* 0x000fe600000000ff */
[----:B------:R-:W-:Y:S01]  /*8dd0*/  F2FP.PACK_AB R58, R144, R137 ;  /* 0x00000089903a723e */ /* 0x000fe200000000ff */
[----:B------:R-:W-:Y:S01]  /*8de0*/  MUFU.EX2 R155, R155 ;  /* 0x0000009b009b7308 */ /* 0x000fe20000000800 */
[----:B------:R-:W-:Y:S01]  /*8df0*/  F2FP.PACK_AB R59, R146, R139 ;  /* 0x0000008b923b723e */ /* 0x000fe200000000ff */
[----:B------:R-:W-:Y:S04]  /*8e00*/  FADD.FTZ R135, R135, R136 ;  /* 0x0000008887877221 */ /* 0x000fe80000010000 */
[----:B------:R-:W-:Y:S02]  /*8e10*/  FADD.FTZ R142, R142, R135 ;  /* 0x000000878e8e7221 */ /* 0x000fe40000010000 */
[C---:B----4-:R-:W-:Y:S02]  /*8e20*/  HMMA.16816.F32 R4, R56.reuse, R60, R4 ;  /* 0x0000003c3804723c */ /* 0x050fe40000001804 */
[----:B------:R-:W1:Y:S01]  /*8e30*/  MUFU.EX2 R122, R208 ;  /* 0x000000d0007a7308 */ /* 0x000e620000000800 */
[----:B------:R-:W-:Y:S01]  /*8e40*/  FADD.FTZ R139, R139, R142 ;  /* 0x0000008e8b8b7221 */ /* 0x000fe20000010000 */
[----:B--2---:R-:W-:Y:S03]  /*8e50*/  F2FP.PACK_AB R55, R160, R153 ;  /* 0x00000099a037723e */ /* 0x004fe600000000ff */
[----:B------:R-:W-:Y:S01]  /*8e60*/  FADD.FTZ R146, R146, R139 ;  /* 0x0000008b92927221 */ /* 0x000fe20000010000 */
[C---:B------:R-:W-:Y:S01]  /*8e70*/  HMMA.16816.F32 R8, R56.reuse, R62, R8 ;  /* 0x0000003e3808723c */ /* 0x040fe20000001808 */
[----:B------:R-:W2:Y:S03]  /*8e80*/  LDSM.16.MT88.4 R60, [R118+0xe000] ;  /* 0x00e00000763c783b */ /* 0x000ea60000004200 */
[----:B------:R-:W-:Y:S04]  /*8e90*/  MUFU.EX2 R3, R185 ;  /* 0x000000b900037308 */ /* 0x000fe80000000800 */
[C---:B---3--:R-:W-:Y:S06]  /*8ea0*/  HMMA.16816.F32 R12, R56.reuse, R68, R12 ;  /* 0x00000044380c723c */ /* 0x048fec000000180c */
[----:B------:R-:W-:Y:S02]  /*8eb0*/  MUFU.EX2 R210, R210 ;  /* 0x000000d200d27308 */ /* 0x000fe40000000800 */
[C---:B------:R-:W-:Y:S01]  /*8ec0*/  HMMA.16816.F32 R16, R56.reuse, R70, R16 ;  /* 0x000000463810723c */ /* 0x040fe20000001810 */
[----:B------:R-:W3:Y:S07]  /*8ed0*/  LDSM.16.MT88.4 R68, [R116+0xe000] ;  /* 0x00e000007444783b */ /* 0x000eee0000004200 */
[C---:B------:R-:W-:Y:S01]  /*8ee0*/  HMMA.16816.F32 R20, R56.reuse, R64, R20 ;  /* 0x000000403814723c */ /* 0x040fe20000001814 */
[----:B------:R-:W4:Y:S07]  /*8ef0*/  MUFU.EX2 R125, R125 ;  /* 0x0000007d007d7308 */ /* 0x000f2e0000000800 */
[C---:B------:R-:W-:Y:S01]  /*8f00*/  HMMA.16816.F32 R24, R56.reuse, R66, R24 ;  /* 0x000000423818723c */ /* 0x040fe20000001818 */
[----:B------:R-:W-:Y:S02]  /*8f10*/  LDSM.16.MT88.4 R64, [R116+0xa400] ;  /* 0x00a400007440783b */ /* 0x000fe40000004200 */
[----:B------:R-:W-:Y:S05]  /*8f20*/  MUFU.EX2 R124, R124 ;  /* 0x0000007c007c7308 */ /* 0x000fea0000000800 */
[C---:B-----5:R-:W-:Y:S08]  /*8f30*/  HMMA.16816.F32 R28, R56.reuse, R72, R28 ;  /* 0x00000048381c723c */ /* 0x060ff0000000181c */
        /* <DEDUP_REMOVED lines=12> */
[----:B------:R-:W-:Y:S03]  /*9000*/  F2FP.PACK_AB R59, R154, R147 ;  /* 0x000000939a3b723e */ /* 0x000fe600000000ff */
[----:B------:R-:W-:Y:S04]  /*9010*/  FADD.FTZ R150, R150, R143 ;  /* 0x0000008f96967221 */ /* 0x000fe80000010000 */
[----:B------:R-:W-:Y:S01]  /*9020*/  FADD.FTZ R147, R147, R150 ;  /* 0x0000009693937221 */ /* 0x000fe20000010000 */
[C---:B--2---:R-:W-:Y:S03]  /*9030*/  HMMA.16816.F32 R4, R56.reuse, R60, R4 ;  /* 0x0000003c3804723c */ /* 0x044fe60000001804 */
[----:B------:R-:W-:Y:S04]  /*9040*/  FADD.FTZ R154, R154, R147 ;  /* 0x000000939a9a7221 */ /* 0x000fe80000010000 */
[----:B------:R-:W-:Y:S01]  /*9050*/  FADD.FTZ R149, R149, R154 ;  /* 0x0000009a95957221 */ /* 0x000fe20000010000 */
[C---:B------:R-:W-:Y:S01]  /*9060*/  HMMA.16816.F32 R8, R56.reuse, R62, R8 ;  /* 0x0000003e3808723c */ /* 0x040fe20000001808 */
[----:B------:R-:W2:Y:S03]  /*9070*/  LDSM.16.MT88.4 R60, [R116+0xe400] ;  /* 0x00e40000743c783b */ /* 0x000ea60000004200 */
[----:B------:R-:W-:Y:S04]  /*9080*/  FADD.FTZ R156, R156, R149 ;  /* 0x000000959c9c7221 */ /* 0x000fe80000010000 */
[C---:B------:R-:W-:Y:S04]  /*9090*/  HMMA.16816.F32 R12, R56.reuse, R64, R12 ;  /* 0x00000040380c723c */ /* 0x040fe8000000180c */
[----:B------:R-:W-:Y:S04]  /*90a0*/  FADD.FTZ R153, R153, R156 ;  /* 0x0000009c99997221 */ /* 0x000fe80000010000 */
[C---:B------:R-:W-:Y:S01]  /*90b0*/  HMMA.16816.F32 R16, R56.reuse, R66, R16 ;  /* 0x000000423810723c */ /* 0x040fe20000001810 */
[----:B------:R-:W5:Y:S03]  /*90c0*/  LDSM.16.MT88.4 R64, [R118+0xa800] ;  /* 0x00a800007640783b */ /* 0x000f660000004200 */
[----:B------:R-:W-:Y:S04]  /*90d0*/  FADD.FTZ R160, R160, R153 ;  /* 0x00000099a0a07221 */ /* 0x000fe80000010000 */
[C---:B---3--:R-:W-:Y:S08]  /*90e0*/  HMMA.16816.F32 R20, R56.reuse, R68, R20 ;  /* 0x000000443814723c */ /* 0x048ff00000001814 */
[C---:B------:R-:W-:Y:S01]  /*90f0*/  HMMA.16816.F32 R24, R56.reuse, R70, R24 ;  /* 0x000000463818723c */ /* 0x040fe20000001818 */
[----:B------:R-:W3:Y:S07]  /*9100*/  LDSM.16.MT88.4 R68, [R116+0xa800] ;  /* 0x00a800007444783b */ /* 0x000eee0000004200 */
[C---:B------:R-:W-:Y:S08]  /*9110*/  HMMA.16816.F32 R28, R56.reuse, R72, R28 ;  /* 0x00000048381c723c */ /* 0x040ff0000000181c */
[C---:B------:R-:W-:Y:S01]  /*9120*/  HMMA.16816.F32 R32, R56.reuse, R74, R32 ;  /* 0x0000004a3820723c */ /* 0x040fe20000001820 */
[----:B------:R-:W1:Y:S07]  /*9130*/  LDSM.16.MT88.4 R72, [R118+0xc800] ;  /* 0x00c800007648783b */ /* 0x000e6e0000004200 */
[C---:B------:R-:W-:Y:S08]  /*9140*/  HMMA.16816.F32 R36, R56.reuse, R76, R36 ;  /* 0x0000004c3824723c */ /* 0x040ff00000001824 */
[C---:B------:R-:W-:Y:S01]  /*9150*/  HMMA.16816.F32 R40, R56.reuse, R78, R40 ;  /* 0x0000004e3828723c */ /* 0x040fe20000001828 */
[----:B------:R-:W1:Y:S07]  /*9160*/  LDSM.16.MT88.4 R76, [R116+0xc800] ;  /* 0x00c80000744c783b */ /* 0x000e6e0000004200 */
[C---:B--2---:R-:W-:Y:S08]  /*9170*/  HMMA.16816.F32 R44, R56.reuse, R60, R44 ;  /* 0x0000003c382c723c */ /* 0x044ff0000000182c */
[----:B------:R-:W-:Y:S01]  /*9180*/  HMMA.16816.F32 R48, R56, R62, R48 ;  /* 0x0000003e3830723c */ /* 0x000fe20000001830 */
[----:B------:R-:W2:Y:S07]  /*9190*/  LDSM.16.MT88.4 R56, [R118+0xe800] ;  /* 0x00e800007638783b */ /* 0x000eae0000004200 */
[C---:B-----5:R-:W-:Y:S01]  /*91a0*/  HMMA.16816.F32 R4, R52.reuse, R64, R4 ;  /* 0x000000403404723c */ /* 0x060fe20000001804 */
[----:B------:R-:W5:Y:S01]  /*91b0*/  LDSM.16.MT88.4 R60, [R116+0xe800] ;  /* 0x00e80000743c783b */ /* 0x000f620000004200 */
[----:B------:R4:W-:Y:S06]  /*91c0*/  MUFU.EX2 R65, R92 ;  /* 0x0000005c00417308 */ /* 0x0009ec0000000800 */
[C---:B------:R-:W-:Y:S04]  /*91d0*/  HMMA.16816.F32 R8, R52.reuse, R66, R8 ;  /* 0x000000423408723c */ /* 0x040fe80000001808 */
[----:B------:R-:W2:Y:S04]  /*91e0*/  MUFU.EX2 R64, R195 ;  /* 0x000000c300407308 */ /* 0x000ea80000000800 */
[C---:B---3--:R-:W-:Y:S07]  /*91f0*/  HMMA.16816.F32 R12, R52.reuse, R68, R12 ;  /* 0x00000044340c723c */ /* 0x048fee000000180c */
[----:B-1----:R-:W-:Y:S01]  /*9200*/  F2FP.PACK_AB R68, R122, R155 ;  /* 0x0000009b7a44723e */ /* 0x002fe200000000ff */
[C---:B------:R-:W-:Y:S01]  /*9210*/  HMMA.16816.F32 R16, R52.reuse, R70, R16 ;  /* 0x000000463410723c */ /* 0x040fe20000001810 */
[----:B----4-:R-:W1:Y:S06]  /*9220*/  LDSM.16.MT88.4 R92, [R118+0xcc00] ;  /* 0x00cc0000765c783b */ /* 0x010e6c0000004200 */
[----:B------:R-:W-:Y:S01]  /*9230*/  F2FP.PACK_AB R70, R125, R210 ;  /* 0x000000d27d46723e */ /* 0x000fe200000000ff */
[C---:B------:R-:W-:Y:S04]  /*9240*/  HMMA.16816.F32 R20, R52.reuse, R72, R20 ;  /* 0x000000483414723c */ /* 0x040fe80000001814 */
[----:B--2---:R-:W-:Y:S01]  /*9250*/  F2FP.PACK_AB R69, R64, R3 ;  /* 0x000000034045723e */ /* 0x004fe200000000ff */
[----:B------:R-:W-:Y:S01]  /*9260*/  FADD.FTZ R3, R3, R160 ;  /* 0x000000a003037221 */ /* 0x000fe20000010000 */
[----:B------:R-:W-:Y:S02]  /*9270*/  F2FP.PACK_AB R71, R124, R65 ;  /* 0x000000417c47723e */ /* 0x000fe400000000ff */
[C---:B------:R-:W-:Y:S04]  /*9280*/  HMMA.16816.F32 R24, R52.reuse, R74, R24 ;  /* 0x0000004a3418723c */ /* 0x040fe80000001818 */
[----:B------:R-:W-:Y:S01]  /*9290*/  FADD.FTZ R64, R64, R3 ;  /* 0x0000000340407221 */ /* 0x000fe20000010000 */
[----:B------:R-:W-:Y:S03]  /*92a0*/  IADD3 R3, R192, -0x1, RZ ;  /* 0xffffffffc0037810 */ /* 0x000fe60007ffe0ff */
[C---:B------:R-:W-:Y:S04]  /*92b0*/  HMMA.16816.F32 R28, R52.reuse, R76, R28 ;  /* 0x0000004c341c723c */ /* 0x040fe8000000181c */
[----:B------:R-:W-:Y:S01]  /*92c0*/  FADD.FTZ R65, R65, R64 ;  /* 0x0000004041417221 */ /* 0x000fe20000010000 */
[----:B------:R-:W-:Y:S03]  /*92d0*/  MOV R192, R3 ;  /* 0x0000000300c07202 */ /* 0x000fe60000000f00 */
[C---:B------:R-:W-:Y:S01]  /*92e0*/  HMMA.16816.F32 R32, R52.reuse, R78, R32 ;  /* 0x0000004e3420723c */ /* 0x040fe20000001820 */
[----:B------:R-:W-:Y:S03]  /*92f0*/  LDSM.16.MT88.4 R76, [R118+0xec00] ;  /* 0x00ec0000764c783b */ /* 0x000fe60000004200 */
[----:B------:R-:W-:Y:S04]  /*9300*/  FADD.FTZ R194, R124, R65 ;  /* 0x000000417cc27221 */ /* 0x000fe80000010000 */
[C---:B------:R-:W-:Y:S08]  /*9310*/  HMMA.16816.F32 R36, R52.reuse, R56, R36 ;  /* 0x000000383424723c */ /* 0x040ff00000001824 */
[C---:B------:R-:W-:Y:S08]  /*9320*/  HMMA.16816.F32 R40, R52.reuse, R58, R40 ;  /* 0x0000003a3428723c */ /* 0x040ff00000001828 */
[C---:B-----5:R-:W-:Y:S08]  /*9330*/  HMMA.16816.F32 R44, R52.reuse, R60, R44 ;  /* 0x0000003c342c723c */ /* 0x060ff0000000182c */
[----:B------:R-:W-:Y:S08]  /*9340*/  HMMA.16816.F32 R48, R52, R62, R48 ;  /* 0x0000003e3430723c */ /* 0x000ff00000001830 */
[C---:B------:R-:W-:Y:S07]  /*9350*/  HMMA.16816.F32 R112, R68.reuse, R108, R4 ;  /* 0x0000006c4470723c */ /* 0x040fee0000001804 */
[----:B------:R-:W-:Y:S01]  /*9360*/  FADD.FTZ R4, R84, R87 ;  /* 0x0000005754047221 */ /* 0x000fe20000010000 */
[C---:B------:R-:W-:Y:S01]  /*9370*/  HMMA.16816.F32 R108, R68.reuse, R110, R8 ;  /* 0x0000006e446c723c */ /* 0x040fe20000001808 */
[----:B------:R-:W2:Y:S03]  /*9380*/  LDSM.16.MT88.4 R84, [R116+0xcc00] ;  /* 0x00cc00007454783b */ /* 0x000ea60000004200 */
[----:B------:R-:W-:Y:S04]  /*9390*/  FADD.FTZ R4, R83, R4 ;  /* 0x0000000453047221 */ /* 0x000fe80000010000 */
[C---:B------:R-:W-:Y:S04]  /*93a0*/  HMMA.16816.F32 R104, R68.reuse, R100, R12 ;  /* 0x000000644468723c */ /* 0x040fe8000000180c */
[----:B------:R-:W-:Y:S02]  /*93b0*/  FADD.FTZ R91, R91, R4 ;  /* 0x000000045b5b7221 */ /* 0x000fe40000010000 */
[----:B------:R-:W3:Y:S02]  /*93c0*/  LDSM.16.MT88.4 R4, [R116+0xec00] ;  /* 0x00ec00007404783b */ /* 0x000ee40000004200 */
[C---:B------:R-:W-:Y:S04]  /*93d0*/  HMMA.16816.F32 R100, R68.reuse, R102, R16 ;  /* 0x000000664464723c */ /* 0x040fe80000001810 */
[----:B------:R-:W-:Y:S04]  /*93e0*/  FADD.FTZ R91, R98, R91 ;  /* 0x0000005b625b7221 */ /* 0x000fe80000010000 */
[----:B------:R-:W-:Y:S04]  /*93f0*/  FADD.FTZ R130, R130, R91 ;  /* 0x0000005b82827221 */ /* 0x000fe80000010000 */
[----:B------:R-:W-:Y:S02]  /*9400*/  FADD.FTZ R130, R99, R130 ;  /* 0x0000008263827221 */ /* 0x000fe40000010000 */
[C---:B-1----:R-:W-:Y:S03]  /*9410*/  HMMA.16816.F32 R96, R68.reuse, R92, R20 ;  /* 0x0000005c4460723c */ /* 0x042fe60000001814 */
[----:B------:R-:W-:Y:S04]  /*9420*/  FADD.FTZ R129, R129, R130 ;  /* 0x0000008281817221 */ /* 0x000fe80000010000 */
[----:B------:R-:W-:Y:S01]  /*9430*/  FADD.FTZ R129, R134, R129 ;  /* 0x0000008186817221 */ /* 0x000fe20000010000 */
[C---:B------:R-:W-:Y:S04]  /*9440*/  HMMA.16816.F32 R92, R68.reuse, R94, R24 ;  /* 0x0000005e445c723c */ /* 0x040fe80000001818 */
[----:B------:R-:W-:Y:S04]  /*9450*/  FADD.FTZ R140, R140, R129 ;  /* 0x000000818c8c7221 */ /* 0x000fe80000010000 */
[C---:B--2---:R-:W-:Y:S04]  /*9460*/  HMMA.16816.F32 R88, R68.reuse, R84, R28 ;  /* 0x000000544458723c */ /* 0x044fe8000000181c */
[----:B------:R-:W-:Y:S04]  /*9470*/  FADD.FTZ R140, R133, R140 ;  /* 0x0000008c858c7221 */ /* 0x000fe80000010000 */
[C---:B------:R-:W-:Y:S04]  /*9480*/  HMMA.16816.F32 R84, R68.reuse, R86, R32 ;  /* 0x000000564454723c */ /* 0x040fe80000001820 */
[----:B------:R-:W-:Y:S04]  /*9490*/  FADD.FTZ R137, R137, R140 ;  /* 0x0000008c89897221 */ /* 0x000fe80000010000 */
[C---:B------:R-:W-:Y:S04]  /*94a0*/  HMMA.16816.F32 R80, R68.reuse, R76, R36 ;  /* 0x0000004c4450723c */ /* 0x040fe80000001824 */
[----:B------:R-:W-:Y:S04]  /*94b0*/  FADD.FTZ R144, R144, R137 ;  /* 0x0000008990907221 */ /* 0x000fe80000010000 */
[C---:B------:R-:W-:Y:S04]  /*94c0*/  HMMA.16816.F32 R76, R68.reuse, R78, R40 ;  /* 0x0000004e444c723c */ /* 0x040fe80000001828 */
[----:B------:R-:W-:Y:S04]  /*94d0*/  FADD.FTZ R141, R141, R144 ;  /* 0x000000908d8d7221 */ /* 0x000fe80000010000 */
[----:B------:R-:W-:Y:S01]  /*94e0*/  FADD.FTZ R148, R148, R141 ;  /* 0x0000008d94947221 */ /* 0x000fe20000010000 */
[C---:B---3--:R-:W-:Y:S03]  /*94f0*/  HMMA.16816.F32 R72, R68.reuse, R4, R44 ;  /* 0x000000044448723c */ /* 0x048fe6000000182c */
        /* <DEDUP_REMOVED lines=12> */
.L_x_1724:
        /* <DEDUP_REMOVED lines=184> */
.L_x_1730:
[----:B------:R-:W-:Y:S05]  /*a140*/  BSYNC B0 ;  /* 0x0000000000007941 */ /* 0x000fea0003800000 */
.L_x_1729:
        /* <DEDUP_REMOVED lines=36> */
.L_x_1731:
        /* <DEDUP_REMOVED lines=15> */
.L_x_6115:


//--------------------- .text._ZN5flash24flash_fwd_splitkv_kernelI23Flash_fwd_kernel_traitsILi96ELi64ELi128ELi4ELb0ELb0EN7cutlass6half_tE19Flash_kernel_traitsILi96ELi64ELi128ELi4ES3_EELb1ELb0ELb0ELb1ELb1ELb0ELb1ELb0EEEvNS_16Flash_fwd_paramsE --------------------------
	.section	.text._ZN5flash24flash_fwd_splitkv_kernelI23Flash_fwd_kernel_traitsILi96ELi64ELi128ELi4ELb0ELb0EN7cutlass6half_tE19Flash_kernel_traitsILi96ELi64ELi128ELi4ES3_EELb1ELb0ELb0ELb1ELb1ELb0ELb1ELb0EEEvNS_16Flash_fwd_paramsE,"ax",@progbits
	.sectioninfo	@"SHI_REGISTERS=188"
	.align	128
        .global         _ZN5flash24flash_fwd_splitkv_kernelI23Flash_fwd_kernel_traitsILi96ELi64ELi128ELi4ELb0ELb0EN7cutlass6half_tE19Flash_kernel_traitsILi96ELi64ELi128ELi4ES3_EELb1ELb0ELb0ELb1ELb1ELb0ELb1ELb0EEEvNS_16Flash_fwd_paramsE
        .type           _ZN5flash24flash_fwd_splitkv_kernelI23Flash_fwd_kernel_traitsILi96ELi64ELi128ELi4ELb0ELb0EN7cutlass6half_tE19Flash_kernel_traitsILi96ELi64ELi128ELi4ES3_EELb1ELb0ELb0ELb1ELb1ELb0ELb1ELb0EEEvNS_16Flash_fwd_paramsE,@function
        .size           _ZN5flash24flash_fwd_splitkv_kernelI23Flash_fwd_kernel_traitsILi96ELi64ELi128ELi4ELb0ELb0EN7cutlass6half_tE19Flash_kernel_traitsILi96ELi64ELi128ELi4ES3_EELb1ELb0ELb0ELb1ELb1ELb0ELb1ELb0EEEvNS_16Flash_fwd_paramsE,(.L_x_6116 - _ZN5flash24flash_fwd_splitkv_kernelI23Flash_fwd_kernel_traitsILi96ELi64ELi128ELi4ELb0ELb0EN7cutlass6half_tE19Flash_kernel_traitsILi96ELi64ELi128ELi4ES3_EELb1ELb0ELb0ELb1ELb1ELb0ELb1ELb0EEEvNS_16Flash_fwd_paramsE)
        .other          _ZN5flash24flash_fwd_splitkv_kernelI23Flash_fwd_kernel_traitsILi96ELi64ELi128ELi4ELb0ELb0EN7cutlass6half_tE19Flash_kernel_traitsILi96ELi64ELi128ELi4ES3_EELb1ELb0ELb0ELb1ELb1ELb0ELb1ELb0EEEvNS_16Flash_fwd_paramsE,@"STO_CUDA_ENTRY STV_DEFAULT"
_ZN5flash24flash_fwd_splitkv_kernelI23Flash_fwd_kernel_traitsILi96ELi64ELi128ELi4ELb0ELb0EN7cutlass6half_tE19Flash_kernel_traitsILi96ELi64ELi128ELi4ES3_EELb1ELb0ELb0ELb1ELb1ELb0ELb1ELb0EEEvNS_16Flash_fwd_paramsE:
.text._ZN5flash24flash_fwd_splitkv_kernelI23Flash_fwd_kernel_traitsILi96ELi64ELi128ELi4ELb0ELb0EN7cutlass6half_tE19Flash_kernel_traitsILi96ELi64ELi128ELi4ES3_EELb1ELb0ELb0ELb1ELb1ELb0ELb1ELb0EEEvNS_16Flash_fwd_paramsE:
[----:B------:R-:W-:Y:S02]  /*0000*/  MOV R1, c[0x0][0x28] ;  /* 0x00000a0000017a02 */ /* 0x000fe40000000f00 */
[----:B------:R-:W1:Y:S01]  /*0010*/  I2F.U32.RP R2, c[0x0][0x1c0] ;  /* 0x0000700000027b06 */ /* 0x000e620000209000 */
[----:B------:R-:W2:Y:S01]  /*0020*/  S2R R3, SR_CTAID.Z ;  /* 0x0000000000037919 */ /* 0x000ea20000002700 */
[----:B------:R-:W-:Y:S01]  /*0030*/  IMAD.MOV.U32 R4, RZ, RZ, RZ ;  /* 0x000000ffff047224 */ /* 0x000fe200078e00ff */
[----:B------:R-:W-:Y:S01]  /*0040*/  ISETP.NE.U32.AND P1, PT, RZ, c[0x0][0x250], PT ;  /* 0x00009400ff007a0c */ /* 0x000fe20003f25070 */
[----:B------:R-:W-:Y:S01]  /*0050*/  IMAD.MOV.U32 R17, RZ, RZ, RZ ;  /* 0x000000ffff117224 */ /* 0x000fe200078e00ff */
[----:B------:R-:W-:Y:S01]  /*0060*/  ISETP.NE.U32.AND P0, PT, RZ, c[0x0][0x258], PT ;  /* 0x00009600ff007a0c */ /* 0x000fe20003f05070 */
[----:B------:R-:W-:Y:S01]  /*0070*/  ULDC.64 UR10, c[0x0][0x118] ;  /* 0x00004600000a7ab9 */ /* 0x000fe20000000a00 */
[----:B------:R-:W-:Y:S02]  /*0080*/  ISETP.NE.U32.AND P2, PT, RZ, c[0x0][0x1c0], PT ;  /* 0x00007000ff007a0c */ /* 0x000fe40003f45070 */
[----:B------:R-:W-:Y:S02]  /*0090*/  ISETP.NE.AND.EX P1, PT, RZ, c[0x0][0x254], PT, P1 ;  /* 0x00009500ff007a0c */ /* 0x000fe40003f25310 */
[----:B------:R-:W-:Y:S01]  /*00a0*/  ISETP.NE.AND.EX P0, PT, RZ, c[0x0][0x25c], PT, P0 ;  /* 0x00009700ff007a0c */ /* 0x000fe20003f05300 */
[----:B-1----:R-:W1:Y:S02]  /*00b0*/  MUFU.RCP R5, R2 ;  /* 0x0000000200057308 */ /* 0x002e640000001000 */
[----:B-1----:R-:W-:-:S08]  /*00c0*/  IADD3 R5, R5, 0xffffffe, RZ ;  /* 0x0ffffffe05057810 */ /* 0x002fd00007ffe0ff */
[----:B------:R-:W-:Y:S01]  /*00d0*/  @P1 IMAD.MOV.U32 R2, RZ, RZ, 0x4 ;  /* 0x00000004ff021424 */ /* 0x000fe200078e00ff */
[----:B------:R-:W1:Y:S02]  /*00e0*/  F2I.FTZ.U32.TRUNC.NTZ R5, R5 ;  /* 0x0000000500057305 */ /* 0x000e64000021f000 */
[----:B-1----:R-:W-:-:S04]  /*00f0*/  IMAD.MOV R0, RZ, RZ, -R5 ;  /* 0x000000ffff007224 */ /* 0x002fc800078e0a05 */
[----:B------:R-:W-:-:S04]  /*0100*/  IMAD R7, R0, c[0x0][0x1c0], RZ ;  /* 0x0000700000077a24 */ /* 0x000fc800078e02ff */
[----:B------:R-:W-:-:S06]  /*0110*/  IMAD.HI.U32 R4, R5, R7, R4 ;  /* 0x0000000705047227 */ /* 0x000fcc00078e0004 */
[----:B--2---:R-:W-:-:S04]  /*0120*/  IMAD.HI.U32 R167, R4, R3, RZ ;  /* 0x0000000304a77227 */ /* 0x004fc800078e00ff */
[----:B------:R-:W-:-:S04]  /*0130*/  IMAD.MOV R0, RZ, RZ, -R167 ;  /* 0x000000ffff007224 */ /* 0x000fc800078e0aa7 */
[----:B------:R-:W-:-:S05]  /*0140*/  IMAD R0, R0, c[0x0][0x1c0], R3 ;  /* 0x0000700000007a24 */ /* 0x000fca00078e0203 */
[----:B------:R-:W-:-:S13]  /*0150*/  ISETP.GE.U32.AND P4, PT, R0, c[0x0][0x1c0], PT ;  /* 0x0000700000007a0c */ /* 0x000fda0003f86070 */
[----:B------:R-:W-:Y:S02]  /*0160*/  @P4 IADD3 R0, R0, -c[0x0][0x1c0], RZ ;  /* 0x8000700000004a10 */ /* 0x000fe40007ffe0ff */
[----:B------:R-:W-:Y:S02]  /*0170*/  @P4 IADD3 R167, R167, 0x1, RZ ;  /* 0x00000001a7a74810 */ /* 0x000fe40007ffe0ff */
[----:B------:R-:W-:Y:S01]  /*0180*/  ISETP.GE.U32.AND P3, PT, R0, c[0x0][0x1c0], PT ;  /* 0x0000700000007a0c */ /* 0x000fe20003f66070 */
[----:B------:R-:W-:-:S12]  /*0190*/  @P0 IMAD.MOV.U32 R0, RZ, RZ, 0x4 ;  /* 0x00000004ff000424 */ /* 0x000fd800078e00ff */
[----:B------:R-:W-:Y:S02]  /*01a0*/  @P3 IADD3 R167, R167, 0x1, RZ ;  /* 0x00000001a7a73810 */ /* 0x000fe40007ffe0ff */
[----:B------:R-:W-:-:S05]  /*01b0*/  @!P2 LOP3.LUT R167, RZ, c[0x0][0x1c0], RZ, 0x33, !PT ;  /* 0x00007000ffa7aa12 */ /* 0x000fca00078e33ff */
[----:B------:R-:W-:-:S04]  /*01c0*/  @P1 IMAD.WIDE R4, R167, R2, c[0x0][0x250] ;  /* 0x00009400a7041625 */ /* 0x000fc800078e0202 */
[----:B------:R-:W-:Y:S01]  /*01d0*/  @P0 IMAD.WIDE R6, R167, R0, c[0x0][0x258] ;  /* 0x00009600a7060625 */ /* 0x000fe200078e0200 */
[----:B------:R-:W2:Y:S04]  /*01e0*/  @P1 LDG.E R17, [R4.64] ;  /* 0x0000000a04111981 */ /* 0x000ea8000c1e1900 */
[----:B------:R-:W2:Y:S01]  /*01f0*/  @P0 LDG.E R2, [R6.64] ;  /* 0x0000000a06020981 */ /* 0x000ea2000c1e1900 */
[----:B------:R-:W-:Y:S01]  /*0200*/  @!P0 ISETP.NE.U32.AND P2, PT, RZ, c[0x0][0x268], PT ;  /* 0x00009a00ff008a0c */ /* 0x000fe20003f45070 */
[----:B------:R-:W-:Y:S02]  /*0210*/  IMAD.MOV R12, RZ, RZ, -R167 ;  /* 0x000000ffff0c7224 */ /* 0x000fe400078e0aa7 */
[----:B------:R-:W1:Y:S01]  /*0220*/  S2R R29, SR_CTAID.X ;  /* 0x00000000001d7919 */ /* 0x000e620000002500 */
[----:B------:R-:W-:Y:S01]  /*0230*/  @!P0 ISETP.NE.AND.EX P2, PT, RZ, c[0x0][0x26c], PT, P2 ;  /* 0x00009b00ff008a0c */ /* 0x000fe20003f45320 */
[----:B------:R-:W-:-:S03]  /*0240*/  IMAD R12, R12, c[0x0][0x1c0], R3 ;  /* 0x000070000c0c7a24 */ /* 0x000fc600078e0203 */
[----:B------:R-:W-:Y:S01]  /*0250*/  @!P0 SEL R0, RZ, c[0x0][0x21c], !P2 ;  /* 0x00008700ff008a07 */ /* 0x000fe20005000000 */
[----:B-1----:R-:W-:-:S05]  /*0260*/  IMAD.SHL.U32 R129, R29, 0x40, RZ ;  /* 0x000000401d817824 */ /* 0x002fca00078e00ff */
[----:B------:R-:W-:Y:S01]  /*0270*/  ISETP.GE.AND P1, PT, R129, c[0x0][0x214], PT ;  /* 0x0000850081007a0c */ /* 0x000fe20003f26270 */
[--C-:B--2---:R-:W-:Y:S01]  /*0280*/  @P0 IMAD.IADD R125, R2, 0x1, -R17.reuse ;  /* 0x00000001027d0824 */ /* 0x104fe200078e0a11 */
[----:B------:R-:W-:-:S11]  /*0290*/  @!P0 IADD3 R125, R0, c[0x0][0x218], -R17 ;  /* 0x00008600007d8a10 */ /* 0x000fd60007ffe811 */
[----:B------:R-:W-:Y:S05]  /*02a0*/  @P1 EXIT ;  /* 0x000000000000194d */ /* 0x000fea0003800000 */
        /* <DEDUP_REMOVED lines=10> */
[----:B--2---:R-:W-:Y:S02]  /*0350*/  IADD3 R6, R6, 0xffffffe, RZ ;  /* 0x0ffffffe06067810 */ /* 0x004fe40007ffe0ff */
[----:B------:R-:W-:Y:S02]  /*0360*/  IABS R0, R4 ;  /* 0x0000000400007213 */ /* 0x000fe40000000000 */
[----:B------:R-:W2:Y:S01]  /*0370*/  F2I.FTZ.U32.TRUNC.NTZ R7, R6 ;  /* 0x0000000600077305 */ /* 0x000ea2000021f000 */
[----:B------:R-:W-:-:S04]  /*0380*/  LOP3.LUT R4, R4, c[0x0][0x10], RZ, 0x3c, !PT ;  /* 0x0000040004047a12 */ /* 0x000fc800078e3cff */
[----:B------:R-:W-:Y:S02]  /*0390*/  ISETP.GE.AND P0, PT, R4, RZ, PT ;  /* 0x000000ff0400720c */ /* 0x000fe40003f06270 */
[----:B------:R-:W-:Y:S01]  /*03a0*/  IADD3 R4, R125, 0x7f, RZ ;  /* 0x0000007f7d047810 */ /* 0x000fe20007ffe0ff */
[----:B--2---:R-:W-:Y:S02]  /*03b0*/  IMAD.MOV R2, RZ, RZ, -R7 ;  /* 0x000000ffff027224 */ /* 0x004fe400078e0a07 */
[----:B------:R-:W-:Y:S02]  /*03c0*/  IMAD.MOV.U32 R6, RZ, RZ, RZ ;  /* 0x000000ffff067224 */ /* 0x000fe400078e00ff */
[----:B------:R-:W-:-:S04]  /*03d0*/  IMAD R2, R2, R3, RZ ;  /* 0x0000000302027224 */ /* 0x000fc800078e02ff */
[----:B------:R-:W-:-:S04]  /*03e0*/  IMAD.HI.U32 R7, R7, R2, R6 ;  /* 0x0000000207077227 */ /* 0x000fc800078e0006 */
[----:B------:R-:W-:-:S04]  /*03f0*/  IMAD.MOV.U32 R2, RZ, RZ, R0 ;  /* 0x000000ffff027224 */ /* 0x000fc800078e0000 */
[----:B------:R-:W-:-:S04]  /*0400*/  IMAD.HI.U32 R7, R7, R2, RZ ;  /* 0x0000000207077227 */ /* 0x000fc800078e00ff */
[----:B------:R-:W-:-:S04]  /*0410*/  IMAD.MOV R0, RZ, RZ, -R7 ;  /* 0x000000ffff007224 */ /* 0x000fc800078e0a07 */
[----:B------:R-:W-:Y:S01]  /*0420*/  IMAD R0, R3, R0, R2 ;  /* 0x0000000003007224 */ /* 0x000fe200078e0202 */
[----:B------:R-:W-:-:S04]  /*0430*/  IADD3 R2, R129, 0xbf, RZ ;  /* 0x000000bf81027810 */ /* 0x000fc80007ffe0ff */
[----:B------:R-:W-:Y:S02]  /*0440*/  ISETP.GT.U32.AND P1, PT, R3, R0, PT ;  /* 0x000000000300720c */ /* 0x000fe40003f24070 */
[----:B------:R-:W-:-:S04]  /*0450*/  IADD3 R2, R125, -c[0x0][0x214], R2 ;  /* 0x800085007d027a10 */ /* 0x000fc80007ffe002 */
[----:B------:R-:W-:-:S04]  /*0460*/  IADD3 R2, R2, c[0x0][0x2e8], RZ ;  /* 0x0000ba0002027a10 */ /* 0x000fc80007ffe0ff */
[----:B------:R-:W-:-:S03]  /*0470*/  SHF.R.S32.HI R5, RZ, 0x1f, R2 ;  /* 0x0000001fff057819 */ /* 0x000fc60000011402 */
[----:B------:R-:W-:Y:S01]  /*0480*/  @!P1 IMAD.IADD R0, R0, 0x1, -R3 ;  /* 0x0000000100009824 */ /* 0x000fe200078e0a03 */
[----:B------:R-:W-:Y:S02]  /*0490*/  @!P1 IADD3 R7, R7, 0x1, RZ ;  /* 0x0000000107079810 */ /* 0x000fe40007ffe0ff */
[----:B------:R-:W-:Y:S02]  /*04a0*/  ISETP.NE.AND P1, PT, RZ, c[0x0][0x10], PT ;  /* 0x00000400ff007a0c */ /* 0x000fe40003f25270 */
[----:B------:R-:W-:Y:S02]  /*04b0*/  ISETP.GE.U32.AND P2, PT, R0, R3, PT ;  /* 0x000000030000720c */ /* 0x000fe40003f46070 */
[----:B------:R-:W2:Y:S01]  /*04c0*/  S2R R0, SR_CTAID.Y ;  /* 0x0000000000007919 */ /* 0x000ea20000002600 */
[----:B------:R-:W-:Y:S02]  /*04d0*/  SHF.R.S32.HI R3, RZ, 0x1f, R4 ;  /* 0x0000001fff037819 */ /* 0x000fe40000011404 */
[----:B------:R-:W-:-:S02]  /*04e0*/  LEA.HI R5, R5, R2, RZ, 0x7 ;  /* 0x0000000205057211 */ /* 0x000fc400078f38ff */
[----:B------:R-:W-:Y:S02]  /*04f0*/  LEA.HI R3, R3, R4, RZ, 0x7 ;  /* 0x0000000403037211 */ /* 0x000fe400078f38ff */
[----:B------:R-:W-:Y:S02]  /*0500*/  SHF.R.S32.HI R5, RZ, 0x7, R5 ;  /* 0x00000007ff057819 */ /* 0x000fe40000011405 */
[----:B------:R-:W-:Y:S02]  /*0510*/  SHF.R.S32.HI R3, RZ, 0x7, R3 ;  /* 0x00000007ff037819 */ /* 0x000fe40000011403 */
[----:B------:R-:W-:-:S05]  /*0520*/  @P2 IADD3 R7, R7, 0x1, RZ ;  /* 0x0000000107072810 */ /* 0x000fca0007ffe0ff */
[----:B------:R-:W-:Y:S01]  /*0530*/  @!P0 IMAD.MOV R7, RZ, RZ, -R7 ;  /* 0x000000ffff078224 */ /* 0x000fe200078e0a07 */
[----:B------:R-:W-:-:S05]  /*0540*/  @!P1 LOP3.LUT R7, RZ, c[0x0][0x10], RZ, 0x33, !PT ;  /* 0x00000400ff079a12 */ /* 0x000fca00078e33ff */
[----:B--2---:R-:W-:-:S04]  /*0550*/  IMAD R162, R7, R0, RZ ;  /* 0x0000000007a27224 */ /* 0x004fc800078e02ff */
[----:B------:R-:W-:-:S05]  /*0560*/  IMAD.IADD R2, R7, 0x1, R162 ;  /* 0x0000000107027824 */ /* 0x000fca00078e02a2 */
[----:B------:R-:W-:-:S04]  /*0570*/  IMNMX R2, R3, R2, PT ;  /* 0x0000000203027217 */ /* 0x000fc80003800200 */
[----:B------:R-:W-:-:S04]  /*0580*/  IMNMX R5, R2, R5, PT ;  /* 0x0000000502057217 */ /* 0x000fc80003800200 */
[----:B------:R-:W-:-:S13]  /*0590*/  ISETP.GE.AND P0, PT, R162, R5, PT ;  /* 0x00000005a200720c */ /* 0x000fda0003f06270 */
[----:B------:R-:W-:Y:S05]  /*05a0*/  @!P0 BRA `(.L_x_1732) ;  /* 0x0000034000008947 */ /* 0x000fea0003800000 */
[----:B-1----:R-:W-:Y:S01]  /*05b0*/  SHF.R.S32.HI R3, RZ, 0x1f, R126 ;  /* 0x0000001fff037819 */ /* 0x002fe2000001147e */
[----:B------:R-:W-:Y:S01]  /*05c0*/  IMAD R167, R0, c[0x0][0x210], R167 ;  /* 0x0000840000a77a24 */ /* 0x000fe200078e02a7 */
[----:B------:R-:W-:Y:S02]  /*05d0*/  LOP3.LUT P5, RZ, R126, 0x7, RZ, 0xc0, !PT ;  /* 0x000000077eff7812 */ /* 0x000fe400078ac0ff */
[----:B------:R-:W-:Y:S01]  /*05e0*/  LEA.HI R2, R3, R126, RZ, 0x3 ;  /* 0x0000007e03027211 */ /* 0x000fe200078f18ff */
[----:B------:R-:W-:-:S03]  /*05f0*/  IMAD R12, R167, c[0x0][0x1c0], R12 ;  /* 0x00007000a70c7a24 */ /* 0x000fc600078e020c */
[----:B------:R-:W-:Y:S01]  /*0600*/  LOP3.LUT R3, R2, 0x3ffffff8, RZ, 0xc0, !PT ;  /* 0x3ffffff802037812 */ /* 0x000fe200078ec0ff */
[----:B------:R-:W-:Y:S01]  /*0610*/  IMAD R5, R12, c[0x0][0x214], R129 ;  /* 0x000085000c057a24 */ /* 0x000fe200078e0281 */
[----:B------:R-:W-:Y:S02]  /*0620*/  SHF.R.S32.HI R0, RZ, 0x3, R2 ;  /* 0x00000003ff007819 */ /* 0x000fe40000011402 */
[----:B------:R-:W-:Y:S01]  /*0630*/  IADD3 R129, -R129, c[0x0][0x214], RZ ;  /* 0x0000850081817a10 */ /* 0x000fe20007ffe1ff */
[----:B------:R-:W-:Y:S01]  /*0640*/  IMAD.IADD R3, R126, 0x1, -R3 ;  /* 0x000000017e037824 */ /* 0x000fe200078e0a03 */
[C---:B------:R-:W-:Y:S01]  /*0650*/  IADD3 R6, R0.reuse, 0x10, RZ ;  /* 0x0000001000067810 */ /* 0x040fe20007ffe0ff */
[----:B------:R-:W-:Y:S01]  /*0660*/  IMAD R2, R5, c[0x0][0x22c], RZ ;  /* 0x00008b0005027a24 */ /* 0x000fe200078e02ff */
[----:B------:R-:W-:Y:S01]  /*0670*/  IADD3 R4, R0, 0x20, RZ ;  /* 0x0000002000047810 */ /* 0x000fe20007ffe0ff */
[----:B------:R-:W-:Y:S01]  /*0680*/  IMAD.SHL.U32 R8, R3, 0x4, RZ ;  /* 0x0000000403087824 */ /* 0x000fe200078e00ff */
[----:B------:R-:W-:-:S02]  /*0690*/  SHF.R.S32.HI R7, RZ, 0x1f, R5 ;  /* 0x0000001fff077819 */ /* 0x000fc40000011405 */
[----:B------:R-:W-:Y:S02]  /*06a0*/  IADD3 R5, P0, R5, R0, RZ ;  /* 0x0000000005057210 */ /* 0x000fe40007f1e0ff */
[--C-:B------:R-:W-:Y:S02]  /*06b0*/  SHF.R.S32.HI R9, RZ, 0x1f, R8.reuse ;  /* 0x0000001fff097819 */ /* 0x100fe40000011408 */
[-C--:B------:R-:W-:Y:S02]  /*06c0*/  ISETP.GE.OR P3, PT, R6, R129.reuse, P5 ;  /* 0x000000810600720c */ /* 0x080fe40002f66670 */
[-C--:B------:R-:W-:Y:S01]  /*06d0*/  ISETP.GE.OR P2, PT, R4, R129.reuse, P5 ;  /* 0x000000810400720c */ /* 0x080fe20002f46670 */
[C---:B------:R-:W-:Y:S01]  /*06e0*/  IMAD.WIDE R8, R0.reuse, 0x60, R8 ;  /* 0x0000006000087825 */ /* 0x040fe200078e0208 */
[C---:B------:R-:W-:Y:S02]  /*06f0*/  ISETP.GE.OR P4, PT, R0.reuse, R129, P5 ;  /* 0x000000810000720c */ /* 0x040fe40002f86670 */
[----:B------:R-:W-:-:S02]  /*0700*/  LEA.HI.X.SX32 R4, R0, R7, 0x1, P0 ;  /* 0x0000000700047211 */ /* 0x000fc400000f0eff */
[----:B------:R-:W-:Y:S02]  /*0710*/  IADD3 R0, R0, 0x30, RZ ;  /* 0x0000003000007810 */ /* 0x000fe40007ffe0ff */
[----:B------:R-:W-:Y:S02]  /*0720*/  IADD3 R3, P1, R2, R8, RZ ;  /* 0x0000000802037210 */ /* 0x000fe40007f3e0ff */
[----:B------:R-:W-:Y:S02]  /*0730*/  ISETP.GE.OR P5, PT, R0, R129, P5 ;  /* 0x000000810000720c */ /* 0x000fe40002fa6670 */
[----:B------:R-:W-:Y:S02]  /*0740*/  LEA.HI.X.SX32 R2, R2, R9, 0x1, P1 ;  /* 0x0000000902027211 */ /* 0x000fe400008f0eff */
[----:B------:R-:W-:Y:S01]  /*0750*/  LEA R8, P1, R3, c[0x0][0x1d8], 0x2 ;  /* 0x0000760003087a11 */ /* 0x000fe200078210ff */
[----:B------:R-:W-:Y:S01]  /*0760*/  @!P4 IMAD.MOV.U32 R11, RZ, RZ, -0x800000 ;  /* 0xff800000ff0bc424 */ /* 0x000fe200078e00ff */
[----:B------:R-:W-:-:S02]  /*0770*/  LEA R6, P0, R5, c[0x0][0x208], 0x2 ;  /* 0x0000820005067a11 */ /* 0x000fc400078010ff */
[----:B------:R-:W-:Y:S01]  /*0780*/  LEA.HI.X R9, R3, c[0x0][0x1dc], R2, 0x2, P1 ;  /* 0x0000770003097a11 */ /* 0x000fe200008f1402 */
[----:B------:R-:W-:Y:S01]  /*0790*/  @!P2 IMAD.MOV.U32 R3, RZ, RZ, -0x800000 ;  /* 0xff800000ff03a424 */ /* 0x000fe200078e00ff */
[----:B------:R-:W-:Y:S01]  /*07a0*/  LEA.HI.X R7, R5, c[0x0][0x20c], R4, 0x2, P0 ;  /* 0x0000830005077a11 */ /* 0x000fe200000f1404 */
[----:B------:R-:W-:Y:S02]  /*07b0*/  @!P3 IMAD.MOV.U32 R5, RZ, RZ, -0x800000 ;  /* 0xff800000ff05b424 */ /* 0x000fe400078e00ff */
[----:B------:R1:W-:Y:S04]  /*07c0*/  STG.E.128 [R8.64], RZ ;  /* 0x000000ff08007986 */ /* 0x0003e8000c101d0a */
[----:B------:R1:W-:Y:S04]  /*07d0*/  STG.E.128 [R8.64+0x80], RZ ;  /* 0x000080ff08007986 */ /* 0x0003e8000c101d0a */
        /* <DEDUP_REMOVED lines=10> */
[----:B------:R1:W-:Y:S04]  /*0880*/  @!P4 STG.E [R6.64], R11 ;  /* 0x0000000b0600c986 */ /* 0x0003e8000c10190a */
[----:B------:R1:W-:Y:S04]  /*0890*/  @!P3 STG.E [R6.64+0x40], R5 ;  /* 0x000040050600b986 */ /* 0x0003e8000c10190a */
[----:B------:R1:W-:Y:S01]  /*08a0*/  @!P2 STG.E [R6.64+0x80], R3 ;  /* 0x000080030600a986 */ /* 0x0003e2000c10190a */
[----:B------:R-:W-:Y:S05]  /*08b0*/  @P5 EXIT ;  /* 0x000000000000594d */ /* 0x000fea0003800000 */
[----:B-1----:R-:W-:-:S05]  /*08c0*/  MOV R3, 0xff800000 ;  /* 0xff80000000037802 */ /* 0x002fca0000000f00 */
[----:B------:R-:W-:Y:S01]  /*08d0*/  STG.E [R6.64+0xc0], R3 ;  /* 0x0000c00306007986 */ /* 0x000fe2000c10190a */
[----:B------:R-:W-:Y:S05]  /*08e0*/  EXIT ;  /* 0x000000000000794d */ /* 0x000fea0003800000 */
.L_x_1732:
[----:B-1----:R-:W-:Y:S01]  /*08f0*/  ISETP.NE.U32.AND P0, PT, RZ, c[0x0][0x2b8], PT ;  /* 0x0000ae00ff007a0c */ /* 0x002fe20003f05070 */
        /* <DEDUP_REMOVED lines=18> */
.L_x_1733:
        /* <DEDUP_REMOVED lines=28> */
[----:B------:R-:W-:Y:S01]  /*0be0*/  IABS R0, c[0x0][0x1c8] ;  /* 0x0000720000007a13 */ /* 0x000fe20000000000 */
[----:B------:R-:W-:Y:S01]  /*0bf0*/  IMAD.MOV.U32 R8, RZ, RZ, RZ ;  /* 0x000000ffff087224 */ /* 0x000fe200078e00ff */
[----:B------:R-:W-:Y:S02]  /*0c00*/  IADD3 R3, -R3, RZ, RZ ;  /* 0x000000ff03037210 */ /* 0x000fe40007ffe1ff */
[----:B------:R-:W1:Y:S03]  /*0c10*/  I2F.RP R10, R0 ;  /* 0x00000000000a7306 */ /* 0x000e660000209400 */
[----:B------:R-:W-:-:S05]  /*0c20*/  IMAD R4, R3, c[0x0][0x2d0], R4 ;  /* 0x0000b40003047a24 */ /* 0x000fca00078e0204 */
[----:B------:R-:W-:Y:S01]  /*0c30*/  SHF.R.S32.HI R3, RZ, 0x1f, R4 ;  /* 0x0000001fff037819 */ /* 0x000fe20000011404 */
[----:B-1----:R-:W1:Y:S02]  /*0c40*/  MUFU.RCP R9, R10 ;  /* 0x0000000a00097308 */ /* 0x002e640000001000 */
[----:B-1----:R-:W-:-:S06]  /*0c50*/  IADD3 R9, R9, 0xffffffe, RZ ;  /* 0x0ffffffe09097810 */ /* 0x002fcc0007ffe0ff */
[----:B------:R-:W1:Y:S02]  /*0c60*/  F2I.FTZ.U32.TRUNC.NTZ R9, R9 ;  /* 0x0000000900097305 */ /* 0x000e64000021f000 */
[----:B-1----:R-:W-:-:S05]  /*0c70*/  IADD3 R6, RZ, -R9, RZ ;  /* 0x80000009ff067210 */ /* 0x002fca0007ffe0ff */
[----:B------:R-:W-:Y:S01]  /*0c80*/  IMAD R7, R6, R0, RZ ;  /* 0x0000000006077224 */ /* 0x000fe200078e02ff */
[----:B------:R-:W-:-:S03]  /*0c90*/  IABS R6, R12 ;  /* 0x0000000c00067213 */ /* 0x000fc60000000000 */
[----:B------:R-:W-:-:S06]  /*0ca0*/  IMAD.HI.U32 R7, R9, R7, R8 ;  /* 0x0000000709077227 */ /* 0x000fcc00078e0008 */
[----:B------:R-:W-:-:S05]  /*0cb0*/  IMAD.HI.U32 R8, R7, R6, RZ ;  /* 0x0000000607087227 */ /* 0x000fca00078e00ff */
[----:B------:R-:W-:-:S05]  /*0cc0*/  IADD3 R7, -R8, RZ, RZ ;  /* 0x000000ff08077210 */ /* 0x000fca0007ffe1ff */
[----:B------:R-:W-:-:S05]  /*0cd0*/  IMAD R7, R0, R7, R6 ;  /* 0x0000000700077224 */ /* 0x000fca00078e0206 */
[----:B------:R-:W-:-:S13]  /*0ce0*/  ISETP.GT.U32.AND P0, PT, R0, R7, PT ;  /* 0x000000070000720c */ /* 0x000fda0003f04070 */
        /* <DEDUP_REMOVED lines=8> */
[----:B------:R-:W-:-:S04]  /*0d70*/  @!P1 LOP3.LUT R8, RZ, c[0x0][0x1c8], RZ, 0x33, !PT ;  /* 0x00007200ff089a12 */ /* 0x000fc800078e33ff */
[----:B------:R-:W-:Y:S02]  /*0d80*/  SHF.R.S32.HI R6, RZ, 0x1f, R8 ;  /* 0x0000001fff067819 */ /* 0x000fe40000011408 */
[----:B--2---:R-:W-:Y:S01]  /*0d90*/  SHF.R.S32.HI R9, RZ, 0x1f, R24 ;  /* 0x0000001fff097819 */ /* 0x004fe20000011418 */
[----:B------:R-:W-:-:S04]  /*0da0*/  IMAD.WIDE.U32 R10, R24, c[0x0][0x180], RZ ;  /* 0x00006000180a7a25 */ /* 0x000fc800078e00ff */
[C---:B------:R-:W-:Y:S02]  /*0db0*/  IMAD R7, R9.reuse, c[0x0][0x180], RZ ;  /* 0x0000600009077a24 */ /* 0x040fe400078e02ff */
[----:B------:R-:W-:Y:S02]  /*0dc0*/  IMAD R9, R9, c[0x0][0x188], RZ ;  /* 0x0000620009097a24 */ /* 0x000fe400078e02ff */
[C---:B------:R-:W-:Y:S02]  /*0dd0*/  IMAD R0, R24.reuse, c[0x0][0x184], R7 ;  /* 0x0000610018007a24 */ /* 0x040fe400078e0207 */
[----:B------:R-:W-:Y:S02]  /*0de0*/  IMAD R7, R3, c[0x0][0x198], RZ ;  /* 0x0000660003077a24 */ /* 0x000fe400078e02ff */
[----:B------:R-:W-:Y:S01]  /*0df0*/  IMAD R16, R24, c[0x0][0x18c], R9 ;  /* 0x0000630018107a24 */ /* 0x000fe200078e0209 */
[----:B------:R-:W-:Y:S01]  /*0e00*/  IADD3 R11, R11, R0, RZ ;  /* 0x000000000b0b7210 */ /* 0x000fe20007ffe0ff */
[----:B------:R-:W-:-:S02]  /*0e10*/  IMAD R7, R4, c[0x0][0x19c], R7 ;  /* 0x0000670004077a24 */ /* 0x000fc400078e0207 */
[----:B------:R-:W-:-:S04]  /*0e20*/  IMAD.WIDE.U32 R24, R24, c[0x0][0x188], RZ ;  /* 0x0000620018187a25 */ /* 0x000fc800078e00ff */
[----:B------:R-:W-:Y:S01]  /*0e30*/  IMAD.WIDE.U32 R26, R4, c[0x0][0x198], R10 ;  /* 0x00006600041a7a25 */ /* 0x000fe200078e000a */
[----:B------:R-:W-:-:S03]  /*0e40*/  IADD3 R16, R25, R16, RZ ;  /* 0x0000001019107210 */ /* 0x000fc60007ffe0ff */
[----:B------:R-:W-:Y:S02]  /*0e50*/  IMAD.IADD R27, R27, 0x1, R7 ;  /* 0x000000011b1b7824 */ /* 0x000fe400078e0207 */
[----:B------:R-:W-:Y:S02]  /*0e60*/  IMAD R7, R6, c[0x0][0x1b0], RZ ;  /* 0x00006c0006077a24 */ /* 0x000fe400078e02ff */
[----:B------:R-:W-:-:S04]  /*0e70*/  IMAD.WIDE.U32 R26, R8, c[0x0][0x1b0], R26 ;  /* 0x00006c00081a7a25 */ /* 0x000fc800078e001a */
[----:B------:R-:W-:-:S04]  /*0e80*/  IMAD R10, R8, c[0x0][0x1b4], R7 ;  /* 0x00006d00080a7a24 */ /* 0x000fc800078e0207 */
[----:B------:R-:W-:Y:S01]  /*0e90*/  IMAD.IADD R10, R27, 0x1, R10 ;  /* 0x000000011b0a7824 */ /* 0x000fe200078e020a */
[----:B------:R-:W-:Y:S05]  /*0ea0*/  BRA `(.L_x_1735) ;  /* 0x0000033000007947 */ /* 0x000fea0003800000 */
.L_x_1734:
[----:B------:R-:W-:Y:S01]  /*0eb0*/  IABS R7, c[0x0][0x1c8] ;  /* 0x0000720000077a13 */ /* 0x000fe20000000000 */
[----:B------:R-:W-:Y:S01]  /*0ec0*/  IMAD.MOV.U32 R8, RZ, RZ, RZ ;  /* 0x000000ffff087224 */ /* 0x000fe200078e00ff */
[----:B------:R-:W-:Y:S02]  /*0ed0*/  SHF.R.S32.HI R10, RZ, 0x1f, R17 ;  /* 0x0000001fff0a7819 */ /* 0x000fe40000011411 */
[----:B------:R-:W1:Y:S08]  /*0ee0*/  I2F.RP R6, R7 ;  /* 0x0000000700067306 */ /* 0x000e700000209400 */
[----:B-1----:R-:W1:Y:S02]  /*0ef0*/  MUFU.RCP R9, R6 ;  /* 0x0000000600097308 */ /* 0x002e640000001000 */
[----:B-1----:R-:W-:-:S06]  /*0f00*/  IADD3 R9, R9, 0xffffffe, RZ ;  /* 0x0ffffffe09097810 */ /* 0x002fcc0007ffe0ff */
[----:B------:R-:W1:Y:S02]  /*0f10*/  F2I.FTZ.U32.TRUNC.NTZ R9, R9 ;  /* 0x0000000900097305 */ /* 0x000e64000021f000 */
[----:B-1----:R-:W-:-:S05]  /*0f20*/  IADD3 R3, RZ, -R9, RZ ;  /* 0x80000009ff037210 */ /* 0x002fca0007ffe0ff */
[----:B------:R-:W-:Y:S01]  /*0f30*/  IMAD R4, R3, R7, RZ ;  /* 0x0000000703047224 */ /* 0x000fe200078e02ff */
[----:B------:R-:W-:-:S03]  /*0f40*/  IABS R3, R12 ;  /* 0x0000000c00037213 */ /* 0x000fc60000000000 */
[----:B------:R-:W-:-:S06]  /*0f50*/  IMAD.HI.U32 R4, R9, R4, R8 ;  /* 0x0000000409047227 */ /* 0x000fcc00078e0008 */
[----:B------:R-:W-:Y:S01]  /*0f60*/  IMAD.HI.U32 R8, R4, R3, RZ ;  /* 0x0000000304087227 */ /* 0x000fe200078e00ff */
[----:B------:R-:W-:-:S04]  /*0f70*/  LEA R4, R5, 0xffffff80, 0x7 ;  /* 0xffffff8005047811 */ /* 0x000fc800078e38ff */
[----:B------:R-:W-:Y:S02]  /*0f80*/  IADD3 R6, -R8, RZ, RZ ;  /* 0x000000ff08067210 */ /* 0x000fe40007ffe1ff */
[----:B------:R-:W-:-:S03]  /*0f90*/  IADD3 R14, P1, R17, R4, RZ ;  /* 0x00000004110e7210 */ /* 0x000fc60007f3e0ff */
[----:B------:R-:W-:Y:S01]  /*0fa0*/  IMAD R6, R7, R6, R3 ;  /* 0x0000000607067224 */ /* 0x000fe200078e0203 */
[----:B------:R-:W-:-:S04]  /*0fb0*/  SHF.R.S32.HI R3, RZ, 0x1f, R4 ;  /* 0x0000001fff037819 */ /* 0x000fc80000011404 */
[----:B------:R-:W-:Y:S02]  /*0fc0*/  ISETP.GT.U32.AND P0, PT, R7, R6, PT ;  /* 0x000000060700720c */ /* 0x000fe40003f04070 */
[C---:B------:R-:W-:Y:S01]  /*0fd0*/  IADD3.X R9, R10.reuse, R3, RZ, P1, !PT ;  /* 0x000000030a097210 */ /* 0x040fe20000ffe4ff */
[----:B------:R-:W-:-:S04]  /*0fe0*/  IMAD R10, R10, c[0x0][0x1a0], RZ ;  /* 0x000068000a0a7a24 */ /* 0x000fc800078e02ff */
[----:B------:R-:W-:Y:S02]  /*0ff0*/  IMAD R9, R9, c[0x0][0x198], RZ ;  /* 0x0000660009097a24 */ /* 0x000fe400078e02ff */
[----:B------:R-:W-:Y:S02]  /*1000*/  IMAD R10, R17, c[0x0][0x1a4], R10 ;  /* 0x00006900110a7a24 */ /* 0x000fe400078e020a */
[----:B------:R-:W-:Y:S02]  /*1010*/  IMAD R9, R14, c[0x0][0x19c], R9 ;  /* 0x000067000e097a24 */ /* 0x000fe400078e0209 */
[----:B------:R-:W-:Y:S01]  /*1020*/  @!P0 IMAD.IADD R6, R6, 0x1, -R7 ;  /* 0x0000000106068824 */ /* 0x000fe200078e0a07 */
[----:B------:R-:W-:Y:S01]  /*1030*/  @!P0 IADD3 R8, R8, 0x1, RZ ;  /* 0x0000000108088810 */ /* 0x000fe20007ffe0ff */
[----:B------:R-:W-:Y:S01]  /*1040*/  IMAD.WIDE.U32 R14, R14, c[0x0][0x198], RZ ;  /* 0x000066000e0e7a25 */ /* 0x000fe200078e00ff */
[----:B------:R-:W-:Y:S02]  /*1050*/  ISETP.NE.AND P0, PT, RZ, c[0x0][0x1c8], PT ;  /* 0x00007200ff007a0c */ /* 0x000fe40003f05270 */
[----:B------:R-:W-:Y:S01]  /*1060*/  ISETP.GE.U32.AND P2, PT, R6, R7, PT ;  /* 0x000000070600720c */ /* 0x000fe20003f46070 */
[----:B------:R-:W-:Y:S01]  /*1070*/  IMAD.IADD R15, R15, 0x1, R9 ;  /* 0x000000010f0f7824 */ /* 0x000fe200078e0209 */
[----:B------:R-:W-:Y:S01]  /*1080*/  LOP3.LUT R6, R12, c[0x0][0x1c8], RZ, 0x3c, !PT ;  /* 0x000072000c067a12 */ /* 0x000fe200078e3cff */
[----:B------:R-:W-:Y:S01]  /*1090*/  IMAD.WIDE.U32 R16, R17, c[0x0][0x1a0], RZ ;  /* 0x0000680011107a25 */ /* 0x000fe200078e00ff */
[----:B-----5:R-:W-:-:S02]  /*10a0*/  SHF.R.S32.HI R7, RZ, 0x1f, R0 ;  /* 0x0000001fff077819 */ /* 0x020fc40000011400 */
[----:B------:R-:W-:Y:S01]  /*10b0*/  ISETP.GE.AND P1, PT, R6, RZ, PT ;  /* 0x000000ff0600720c */ /* 0x000fe20003f26270 */
[----:B------:R-:W-:-:S04]  /*10c0*/  IMAD.WIDE.U32 R14, R0, c[0x0][0x180], R14 ;  /* 0x00006000000e7a25 */ /* 0x000fc800078e000e */
[C---:B------:R-:W-:Y:S02]  /*10d0*/  IMAD R9, R7.reuse, c[0x0][0x180], RZ ;  /* 0x0000600007097a24 */ /* 0x040fe400078e02ff */
[----:B------:R-:W-:Y:S01]  /*10e0*/  @P2 IADD3 R8, R8, 0x1, RZ ;  /* 0x0000000108082810 */ /* 0x000fe20007ffe0ff */
[----:B------:R-:W-:Y:S02]  /*10f0*/  IMAD R7, R7, c[0x0][0x188], RZ ;  /* 0x0000620007077a24 */ /* 0x000fe400078e02ff */
[----:B------:R-:W-:Y:S02]  /*1100*/  IMAD R9, R0, c[0x0][0x184], R9 ;  /* 0x0000610000097a24 */ /* 0x000fe400078e0209 */
[----:B------:R-:W-:Y:S01]  /*1110*/  IMAD.IADD R11, R17, 0x1, R10 ;  /* 0x00000001110b7824 */ /* 0x000fe200078e020a */
[----:B------:R-:W-:Y:S01]  /*1120*/  @!P1 IADD3 R8, -R8, RZ, RZ ;  /* 0x000000ff08089210 */ /* 0x000fe20007ffe1ff */
[----:B------:R-:W-:Y:S01]  /*1130*/  IMAD.MOV.U32 R10, RZ, RZ, R16 ;  /* 0x000000ffff0a7224 */ /* 0x000fe200078e0010 */
[----:B------:R-:W-:Y:S01]  /*1140*/  @!P0 LOP3.LUT R8, RZ, c[0x0][0x1c8], RZ, 0x33, !PT ;  /* 0x00007200ff088a12 */ /* 0x000fe200078e33ff */
[C---:B------:R-:W-:Y:S01]  /*1150*/  IMAD R16, R0.reuse, c[0x0][0x18c], R7 ;  /* 0x0000630000107a24 */ /* 0x040fe200078e0207 */
[----:B------:R-:W-:Y:S01]  /*1160*/  IADD3 R15, R15, R9, RZ ;  /* 0x000000090f0f7210 */ /* 0x000fe20007ffe0ff */
[----:B------:R-:W-:Y:S01]  /*1170*/  IMAD.WIDE.U32 R24, R0, c[0x0][0x188], R10 ;  /* 0x0000620000187a25 */ /* 0x000fe200078e000a */
[----:B------:R-:W-:-:S03]  /*1180*/  SHF.R.S32.HI R6, RZ, 0x1f, R8 ;  /* 0x0000001fff067819 */ /* 0x000fc60000011408 */
[----:B------:R-:W-:Y:S01]  /*1190*/  IMAD.WIDE.U32 R26, R8, c[0x0][0x1b0], R14 ;  /* 0x00006c00081a7a25 */ /* 0x000fe200078e000e */
[----:B------:R-:W-:-:S03]  /*11a0*/  IADD3 R16, R25, R16, RZ ;  /* 0x0000001019107210 */ /* 0x000fc60007ffe0ff */
[----:B------:R-:W-:-:S04]  /*11b0*/  IMAD R7, R6, c[0x0][0x1b0], RZ ;  /* 0x00006c0006077a24 */ /* 0x000fc800078e02ff */
[----:B------:R-:W-:-:S05]  /*11c0*/  IMAD R7, R8, c[0x0][0x1b4], R7 ;  /* 0x00006d0008077a24 */ /* 0x000fca00078e0207 */
[----:B------:R-:W-:Y:S02]  /*11d0*/  IADD3 R10, R27, R7, RZ ;  /* 0x000000071b0a7210 */ /* 0x000fe40007ffe0ff */
.L_x_1735:
        /* <DEDUP_REMOVED lines=12> */
[----:B------:R-:W-:Y:S01]  /*12a0*/  SHF.R.S32.HI R20, RZ, 0x2, R23 ;  /* 0x00000002ff147819 */ /* 0x000fe20000011417 */
[----:B------:R-:W-:Y:S01]  /*12b0*/  IMAD.IADD R30, R126, 0x1, -R7 ;  /* 0x000000017e1e7824 */ /* 0x000fe200078e0a07 */
[----:B------:R-:W-:Y:S01]  /*12c0*/  LEA.HI R19, R127, R126, RZ, 0x4 ;  /* 0x0000007e7f137211 */ /* 0x000fe200078f20ff */
[----:B------:R-:W-:Y:S01]  /*12d0*/  IMAD.SHL.U32 R13, R18, 0x40, RZ ;  /* 0x00000040120d7824 */ /* 0x000fe200078e00ff */
[----:B------:R-:W-:Y:S01]  /*12e0*/  LEA.HI R23, R23, R20, RZ, 0x1 ;  /* 0x0000001417177211 */ /* 0x000fe200078f08ff */
[----:B------:R-:W-:Y:S01]  /*12f0*/  IMAD.SHL.U32 R30, R30, 0x8, RZ ;  /* 0x000000081e1e7824 */ /* 0x000fe200078e00ff */
[----:B------:R-:W-:Y:S01]  /*1300*/  LEA.HI R127, R127, R126, RZ, 0x5 ;  /* 0x0000007e7f7f7211 */ /* 0x000fe200078f28ff */
[----:B------:R-:W-:Y:S01]  /*1310*/  ULDC.64 UR4, c[0x0][0x1a0] ;  /* 0x0000680000047ab9 */ /* 0x000fe20000000a00 */
[----:B------:R-:W-:Y:S01]  /*1320*/  LOP3.LUT R13, R13, 0xc0, RZ, 0xc0, !PT ;  /* 0x000000c00d0d7812 */ /* 0x000fe200078ec0ff */
[----:B------:R-:W-:Y:S01]  /*1330*/  USHF.L.U64.HI UR5, UR4, UR8, UR5 ;  /* 0x0000000804057299 */ /* 0x000fe20008010205 */
[----:B------:R-:W-:Y:S01]  /*1340*/  IADD3 R24, P0, R30, R24, RZ ;  /* 0x000000181e187210 */ /* 0x000fe20007f1e0ff */
[----:B------:R-:W-:Y:S01]  /*1350*/  USHF.L.U32 UR4, UR4, 0x6, URZ ;  /* 0x0000000604047899 */ /* 0x000fe2000800063f */
[----:B------:R-:W-:-:S02]  /*1360*/  SHF.R.S32.HI R31, RZ, 0x1f, R30 ;  /* 0x0000001fff1f7819 */ /* 0x000fc4000001141e */
[----:B------:R-:W-:Y:S02]  /*1370*/  LOP3.LUT R23, R23, 0x7fffffe, RZ, 0xc0, !PT ;  /* 0x07fffffe17177812 */ /* 0x000fe400078ec0ff */
[----:B------:R-:W-:Y:S01]  /*1380*/  SHF.R.S32.HI R22, RZ, 0x4, R19 ;  /* 0x00000004ff167819 */ /* 0x000fe20000011413 */
[----:B------:R-:W-:Y:S01]  /*1390*/  IMAD.X R25, R31, 0x1, R16, P0 ;  /* 0x000000011f197824 */ /* 0x000fe200000e0610 */
[----:B------:R-:W-:Y:S01]  /*13a0*/  SHF.R.S32.HI R9, RZ, 0x1f, R12 ;  /* 0x0000001fff097819 */ /* 0x000fe2000001140c */
[----:B------:R-:W-:Y:S01]  /*13b0*/  IMAD.WIDE.U32 R16, R167, c[0x0][0x178], R30 ;  /* 0x00005e00a7107a25 */ /* 0x000fe200078e001e */
[----:B------:R-:W-:Y:S02]  /*13c0*/  LOP3.LUT R0, R13, 0x18, R30, 0xf8, !PT ;  /* 0x000000180d007812 */ /* 0x000fe400078ef81e */
[----:B------:R-:W-:Y:S01]  /*13d0*/  IADD3 R26, P1, R30, R26, RZ ;  /* 0x0000001a1e1a7210 */ /* 0x000fe20007f3e0ff */
[----:B------:R-:W-:Y:S01]  /*13e0*/  IMAD.IADD R23, R20, 0x1, -R23 ;  /* 0x0000000114177824 */ /* 0x000fe200078e0a17 */
[----:B------:R-:W-:Y:S01]  /*13f0*/  SHF.R.U32.HI R13, RZ, 0x3, R13 ;  /* 0x00000003ff0d7819 */ /* 0x000fe2000001160d */
[----:B------:R-:W-:Y:S01]  /*1400*/  IMAD.IADD R17, R17, 0x1, R14 ;  /* 0x0000000111117824 */ /* 0x000fe200078e020e */
[----:B------:R-:W-:Y:S01]  /*1410*/  SHF.R.S32.HI R128, RZ, 0x5, R127 ;  /* 0x00000005ff807819 */ /* 0x000fe2000001147f */
[----:B------:R-:W-:Y:S01]  /*1420*/  IMAD R9, R9, c[0x0][0x1a8], RZ ;  /* 0x00006a0009097a24 */ /* 0x000fe200078e02ff */
[----:B------:R-:W-:Y:S01]  /*1430*/  LEA.HI R7, R19, R22, RZ, 0x1 ;  /* 0x0000001613077211 */ /* 0x000fe200078f08ff */
[----:B------:R-:W-:Y:S01]  /*1440*/  IMAD.X R27, R31, 0x1, R10, P1 ;  /* 0x000000011f1b7824 */ /* 0x000fe200008e060a */
[----:B------:R-:W-:Y:S01]  /*1450*/  LOP3.LUT R19, R19, 0xfffffff0, RZ, 0xc0, !PT ;  /* 0xfffffff013137812 */ /* 0x000fe200078ec0ff */
[----:B------:R-:W-:Y:S01]  /*1460*/  IMAD R10, R128, 0x8, R23 ;  /* 0x00000008800a7824 */ /* 0x000fe200078e0217 */
[----:B------:R-:W-:Y:S01]  /*1470*/  SHF.R.S32.HI R21, RZ, 0x1f, R20 ;  /* 0x0000001fff157819 */ /* 0x000fe20000011414 */
[----:B------:R-:W-:Y:S01]  /*1480*/  IMAD R9, R12, c[0x0][0x1ac], R9 ;  /* 0x00006b000c097a24 */ /* 0x000fe200078e0209 */
[----:B------:R-:W-:Y:S01]  /*1490*/  LOP3.LUT R13, R0, R13, RZ, 0x3c, !PT ;  /* 0x0000000d000d7212 */ /* 0x000fe200078e3cff */
[----:B------:R-:W-:Y:S01]  /*14a0*/  IMAD.IADD R19, R126, 0x1, -R19 ;  /* 0x000000017e137824 */ /* 0x000fe200078e0a13 */
[----:B------:R-:W-:Y:S01]  /*14b0*/  IADD3 R4, P0, R20, R4, RZ ;  /* 0x0000000414047210 */ /* 0x000fe20007f1e0ff */
[----:B------:R-:W-:Y:S01]  /*14c0*/  IMAD.WIDE.U32 R16, R12, c[0x0][0x1a8], R16 ;  /* 0x00006a000c107a25 */ /* 0x000fe200078e0010 */
[----:B------:R-:W-:-:S02]  /*14d0*/  LEA.HI R165, R15, R18, RZ, 0x1 ;  /* 0x000000120fa57211 */ /* 0x000fc400078f08ff */
[-C--:B------:R-:W-:Y:S01]  /*14e0*/  LEA.HI R11, R19, R19.reuse, RZ, 0x1 ;  /* 0x00000013130b7211 */ /* 0x080fe200078f08ff */
[----:B------:R-:W-:Y:S01]  /*14f0*/  IMAD.WIDE R28, R29, 0x40, R20 ;  /* 0x000000401d1c7825 */ /* 0x000fe200078e0214 */
[----:B------:R-:W-:Y:S02]  /*1500*/  LOP3.LUT R15, R15, 0xfffffff8, RZ, 0xc0, !PT ;  /* 0xfffffff80f0f7812 */ /* 0x000fe400078ec0ff */
[----:B------:R-:W-:Y:S01]  /*1510*/  LOP3.LUT R124, R11, 0x7fffffe, RZ, 0xc0, !PT ;  /* 0x07fffffe0b7c7812 */ /* 0x000fe200078ec0ff */
[----:B------:R-:W-:Y:S01]  /*1520*/  IMAD.U32 R10, R10, 0x20, R13 ;  /* 0x000000200a0a7824 */ /* 0x000fe200078e000d */
[----:B------:R-:W-:Y:S01]  /*1530*/  LOP3.LUT R165, R165, 0xfffffffe, RZ, 0xc0, !PT ;  /* 0xfffffffea5a57812 */ /* 0x000fe200078ec0ff */
[----:B------:R-:W-:Y:S01]  /*1540*/  IMAD R13, R6, c[0x0][0x1b8], RZ ;  /* 0x00006e00060d7a24 */ /* 0x000fe200078e02ff */
[----:B------:R-:W-:Y:S01]  /*1550*/  SHF.R.S32.HI R0, RZ, 0x1f, R19 ;  /* 0x0000001fff007819 */ /* 0x000fe20000011413 */
[----:B------:R-:W-:Y:S01]  /*1560*/  IMAD.X R6, R21, 0x1, R3, P0 ;  /* 0x0000000115067824 */ /* 0x000fe200000e0603 */
[----:B------:R-:W-:Y:S01]  /*1570*/  LOP3.LUT R7, R7, 0xfffffffe, RZ, 0xc0, !PT ;  /* 0xfffffffe07077812 */ /* 0x000fe200078ec0ff */
[----:B------:R-:W-:Y:S01]  /*1580*/  IMAD.IADD R17, R17, 0x1, R9 ;  /* 0x0000000111117824 */ /* 0x000fe200078e0209 */
[----:B------:R-:W-:Y:S01]  /*1590*/  LEA.HI R0, R0, R19, RZ, 0x3 ;  /* 0x0000001300007211 */ /* 0x000fe200078f18ff */
[----:B------:R-:W-:Y:S01]  /*15a0*/  IMAD R3, R21, c[0x0][0x198], RZ ;  /* 0x0000660015037a24 */ /* 0x000fe200078e02ff */
[----:B------:R-:W-:Y:S01]  /*15b0*/  SHF.R.S32.HI R175, RZ, 0x1f, R127 ;  /* 0x0000001fffaf7819 */ /* 0x000fe2000001147f */
[----:B------:R-:W-:-:S02]  /*15c0*/  IMAD R9, R29, c[0x0][0x190], RZ ;  /* 0x000064001d097a24 */ /* 0x000fc400078e02ff */
[C---:B------:R-:W-:Y:S01]  /*15d0*/  IMAD R13, R8.reuse, c[0x0][0x1bc], R13 ;  /* 0x00006f00080d7a24 */ /* 0x040fe200078e020d */
[----:B------:R-:W-:Y:S01]  /*15e0*/  LEA.HI R175, R175, R128, RZ, 0x2 ;  /* 0x00000080afaf7211 */ /* 0x000fe200078f10ff */
[----:B------:R-:W-:Y:S01]  /*15f0*/  IMAD.WIDE.U32 R24, R8, c[0x0][0x1b8], R24 ;  /* 0x00006e0008187a25 */ /* 0x000fe200078e0018 */
[--C-:B------:R-:W-:Y:S02]  /*1600*/  SHF.R.S32.HI R8, RZ, 0x1, R11.reuse ;  /* 0x00000001ff087819 */ /* 0x100fe4000001140b */
[----:B------:R-:W-:Y:S01]  /*1610*/  SHF.R.S32.HI R11, RZ, 0x1f, R11 ;  /* 0x0000001fff0b7819 */ /* 0x000fe2000001140b */
[C---:B------:R-:W-:Y:S01]  /*1620*/  IMAD R3, R20.reuse, c[0x0][0x19c], R3 ;  /* 0x0000670014037a24 */ /* 0x040fe200078e0203 */
[----:B------:R-:W-:Y:S01]  /*1630*/  LOP3.LUT R175, R175, 0xfffffffc, RZ, 0xc0, !PT ;  /* 0xfffffffcafaf7812 */ /* 0x000fe200078ec0ff */
[----:B------:R-:W-:Y:S01]  /*1640*/  IMAD.WIDE.U32 R26, R20, c[0x0][0x198], R26 ;  /* 0x00006600141a7a25 */ /* 0x000fe200078e001a */
[----:B------:R-:W-:-:S03]  /*1650*/  LEA.HI R11, R11, R8, RZ, 0x2 ;  /* 0x000000080b0b7211 */ /* 0x000fc600078f10ff */
[----:B------:R-:W-:Y:S01]  /*1660*/  IMAD R9, R28, c[0x0][0x194], R9 ;  /* 0x000065001c097a24 */ /* 0x000fe200078e0209 */
[----:B------:R-:W-:Y:S01]  /*1670*/  LEA R170, P0, R26, c[0x0][0x168], 0x1 ;  /* 0x00005a001aaa7a11 */ /* 0x000fe200078008ff */
[----:B------:R-:W-:Y:S01]  /*1680*/  IMAD.WIDE.U32 R28, R28, c[0x0][0x190], R16 ;  /* 0x000064001c1c7a25 */ /* 0x000fe200078e0010 */
[----:B------:R-:W-:-:S03]  /*1690*/  LOP3.LUT R11, R11, 0xfffffffc, RZ, 0xc0, !PT ;  /* 0xfffffffc0b0b7812 */ /* 0x000fc600078ec0ff */
[----:B------:R-:W-:Y:S01]  /*16a0*/  IMAD.IADD R25, R25, 0x1, R13 ;  /* 0x0000000119197824 */ /* 0x000fe200078e020d */
[----:B------:R-:W-:Y:S01]  /*16b0*/  LEA R12, P1, R28, c[0x0][0x160], 0x1 ;  /* 0x000058001c0c7a11 */ /* 0x000fe200078208ff */
[----:B------:R-:W-:Y:S02]  /*16c0*/  IMAD.IADD R13, R27, 0x1, R3 ;  /* 0x000000011b0d7824 */ /* 0x000fe400078e0203 */
[----:B------:R-:W-:Y:S02]  /*16d0*/  IMAD.IADD R15, R126, 0x1, -R15 ;  /* 0x000000017e0f7824 */ /* 0x000fe400078e0a0f */
[----:B------:R-:W-:Y:S01]  /*16e0*/  IMAD.IADD R9, R29, 0x1, R9 ;  /* 0x000000011d097824 */ /* 0x000fe200078e0209 */
[----:B------:R-:W-:Y:S01]  /*16f0*/  LEA.HI.X R171, R26, c[0x0][0x16c], R13, 0x1, P0 ;  /* 0x00005b001aab7a11 */ /* 0x000fe200000f0c0d */
[----:B------:R-:W-:Y:S01]  /*1700*/  IMAD.IADD R3, R8, 0x1, -R11 ;  /* 0x0000000108037824 */ /* 0x000fe200078e0a0b */
[----:B------:R-:W-:Y:S01]  /*1710*/  LEA.HI R166, R15, R15, RZ, 0x1 ;  /* 0x0000000f0fa67211 */ /* 0x000fe200078f08ff */
[----:B------:R-:W-:Y:S01]  /*1720*/  IMAD.MOV.U32 R8, RZ, RZ, c[0x0][0x194] ;  /* 0x00006500ff087624 */ /* 0x000fe200078e00ff */
[----:B------:R-:W-:Y:S01]  /*1730*/  LEA.HI.X R13, R28, c[0x0][0x164], R9, 0x1, P1 ;  /* 0x000059001c0d7a11 */ /* 0x000fe200008f0c09 */
[----:B------:R-:W-:Y:S01]  /*1740*/  IMAD.MOV.U32 R9, RZ, RZ, c[0x0][0x190] ;  /* 0x00006400ff097624 */ /* 0x000fe200078e00ff */
[----:B------:R-:W-:Y:S01]  /*1750*/  LOP3.LUT R164, R166, 0xfffffffe, RZ, 0xc0, !PT ;  /* 0xfffffffea6a47812 */ /* 0x000fe200078ec0ff */
[----:B------:R-:W-:Y:S01]  /*1760*/  IMAD.SHL.U32 R163, R10, 0x2, RZ ;  /* 0x000000020aa37824 */ /* 0x000fe200078e00ff */
[----:B------:R-:W-:Y:S01]  /*1770*/  SHF.R.S32.HI R166, RZ, 0x1, R166 ;  /* 0x00000001ffa67819 */ /* 0x000fe200000114a6 */
[----:B------:R-:W-:Y:S01]  /*1780*/  IMAD.IADD R165, R18, 0x1, -R165 ;  /* 0x0000000112a57824 */ /* 0x000fe200078e0aa5 */
[----:B------:R-:W-:Y:S01]  /*1790*/  LEA R14, P0, R9, R12, 0x6 ;  /* 0x0000000c090e7211 */ /* 0x000fe200078030ff */
[----:B------:R-:W-:Y:S01]  /*17a0*/  IMAD.IADD R164, R15, 0x1, -R164 ;  /* 0x000000010fa47824 */ /* 0x000fe200078e0aa4 */
[----:B------:R-:W-:Y:S01]  /*17b0*/  @!PT LDS RZ, [RZ] ;  /* 0x00000000fffff984 */ /* 0x000fe20000000800 */
[----:B------:R-:W-:Y:S01]  /*17c0*/  @!PT LDS RZ, [RZ] ;  /* 0x00000000fffff984 */ /* 0x000fe20000000800 */
[----:B------:R-:W-:Y:S01]  /*17d0*/  @!PT LDS RZ, [RZ] ;  /* 0x00000000fffff984 */ /* 0x000fe20000000800 */
[----:B------:R1:W-:Y:S01]  /*17e0*/  LDGSTS.E.BYPASS.LTC128B.128 [R163], [R12.64] ;  /* 0x000000000ca37fae */ /* 0x0003e2000b901d4a */
[----:B------:R-:W-:Y:S01]  /*17f0*/  IMAD.IADD R124, R19, 0x1, -R124 ;  /* 0x00000001137c7824 */ /* 0x000fe200078e0a7c */
[----:B------:R-:W-:Y:S01]  /*1800*/  LEA.HI.X R15, R9, R13, R8, 0x6, P0 ;  /* 0x0000000d090f7211 */ /* 0x000fe200000f3408 */
[----:B------:R-:W-:Y:S01]  /*1810*/  IMAD R11, R6, c[0x0][0x1a0], RZ ;  /* 0x00006800060b7a24 */ /* 0x000fe200078e02ff */
[----:B------:R-:W-:Y:S01]  /*1820*/  IADD3 R8, P0, R170, UR9, RZ ;  /* 0x00000009aa087c10 */ /* 0x000fe2000ff1e0ff */
[----:B------:R1:W-:Y:S01]  /*1830*/  LDGSTS.E.BYPASS.LTC128B.128 [R163+0x1000], [R12.64+0x40] ;  /* 0x010000400ca37fae */ /* 0x0003e2000b901d4a */
[----:B------:R-:W-:Y:S01]  /*1840*/  IMAD.WIDE.U32 R24, R4, c[0x0][0x1a0], R24 ;  /* 0x0000680004187a25 */ /* 0x000fe200078e0018 */
[----:B------:R-:W-:-:S02]  /*1850*/  LOP3.LUT P1, RZ, R3, 0x2, RZ, 0xc0, !PT ;  /* 0x0000000203ff7812 */ /* 0x000fc4000782c0ff */
[----:B------:R-:W-:Y:S01]  /*1860*/  IADD3.X R9, R171, UR7, RZ, P0, !PT ;  /* 0x00000007ab097c10 */ /* 0x000fe200087fe4ff */
[----:B------:R1:W-:Y:S01]  /*1870*/  LDGSTS.E.BYPASS.LTC128B.128 [R163+0x2000], [R12.64+0x80] ;  /* 0x020000800ca37fae */ /* 0x0003e2000b901d4a */
[----:B------:R-:W-:Y:S01]  /*1880*/  IADD3 R16, P0, R8, UR9, RZ ;  /* 0x0000000908107c10 */ /* 0x000fe2000ff1e0ff */
[----:B------:R-:W-:Y:S02]  /*1890*/  IMAD R6, R4, c[0x0][0x1a4], R11 ;  /* 0x0000690004067a24 */ /* 0x000fe400078e020b */
[----:B------:R2:W-:Y:S01]  /*18a0*/  LDGSTS.E.BYPASS.LTC128B.128 [R163+0x800], [R14.64] ;  /* 0x008000000ea37fae */ /* 0x0005e2000b901d4a */
[----:B------:R-:W-:Y:S01]  /*18b0*/  IADD3.X R17, R9, UR7, RZ, P0, !PT ;  /* 0x0000000709117c10 */ /* 0x000fe200087fe4ff */
[----:B------:R-:W-:Y:S01]  /*18c0*/  IMAD.SHL.U32 R4, R166, 0x40, RZ ;  /* 0x00000040a6047824 */ /* 0x000fe200078e00ff */
[----:B------:R-:W-:Y:S01]  /*18d0*/  IADD3 R18, P0, R16, UR9, RZ ;  /* 0x0000000910127c10 */ /* 0x000fe2000ff1e0ff */
[----:B------:R2:W-:Y:S01]  /*18e0*/  LDGSTS.E.BYPASS.LTC128B.128 [R163+0x1800], [R14.64+0x40] ;  /* 0x018000400ea37fae */ /* 0x0005e2000b901d4a */
[----:B------:R-:W-:-:S02]  /*18f0*/  IMAD.SHL.U32 R10, R165, 0x8, RZ ;  /* 0x00000008a50a7824 */ /* 0x000fc400078e00ff */
[----:B------:R-:W-:Y:S01]  /*1900*/  IADD3.X R19, R17, UR7, RZ, P0, !PT ;  /* 0x0000000711137c10 */ /* 0x000fe200087fe4ff */
[----:B------:R2:W-:Y:S01]  /*1910*/  LDGSTS.E.BYPASS.LTC128B.128 [R163+0x2800], [R14.64+0x80] ;  /* 0x028000800ea37fae */ /* 0x0005e2000b901d4a */
[----:B------:R-:W-:Y:S01]  /*1920*/  LOP3.LUT R11, R4, 0xc0, RZ, 0xc0, !PT ;  /* 0x000000c0040b7812 */ /* 0x000fe200078ec0ff */
[----:B------:R-:W-:Y:S01]  /*1930*/  IMAD.IADD R7, R22, 0x1, -R7 ;  /* 0x0000000116077824 */ /* 0x000fe200078e0a07 */
[----:B------:R-:W-:Y:S01]  /*1940*/  LEA R172, P0, R24, c[0x0][0x170], 0x1 ;  /* 0x00005c0018ac7a11 */ /* 0x000fe200078008ff */
[----:B------:R3:W-:Y:S01]  /*1950*/  LDGSTS.E.BYPASS.LTC128B.128 [R163+0x3000], [R170.64] ;  /* 0x03000000aaa37fae */ /* 0x0007e2000b901d4a */
[----:B------:R-:W-:Y:S01]  /*1960*/  SHF.R.U32.HI R4, RZ, 0x3, R11 ;  /* 0x00000003ff047819 */ /* 0x000fe2000001160b */
[----:B------:R-:W-:Y:S02]  /*1970*/  IMAD.SHL.U32 R0, R0, 0x20, RZ ;  /* 0x0000002000007824 */ /* 0x000fe400078e00ff */
[----:B------:R3:W-:Y:S01]  /*1980*/  LDGSTS.E.BYPASS.LTC128B.128 [R163+0x5000], [R170.64+0x40] ;  /* 0x05000040aaa37fae */ /* 0x0007e2000b901d4a */
[----:B------:R-:W-:-:S02]  /*1990*/  IMAD R129, R128, 0x10, R129 ;  /* 0x0000001080817824 */ /* 0x000fc400078e0281 */
[----:B------:R-:W-:Y:S01]  /*19a0*/  IMAD.IADD R175, R128, 0x1, -R175 ;  /* 0x0000000180af7824 */ /* 0x000fe200078e0aaf */
        /* <DEDUP_REMOVED lines=9> */
[----:B------:R5:W-:Y:S01]  /*1a40*/  LDGSTS.E.BYPASS.LTC128B.128 [R163+0x8800], [R18.64+0x80] ;  /* 0x0880008012a37fae */ /* 0x000be2000b901d4a */
[----:B----4-:R-:W-:-:S03]  /*1a50*/  LOP3.LUT R9, R11, 0x8, R10, 0xf8, !PT ;  /* 0x000000080b097812 */ /* 0x010fc600078ef80a */
[----:B------:R-:W0:Y:S01]  /*1a60*/  LDGDEPBAR ;  /* 0x00000000000079af */ /* 0x000e220000000000 */
[----:B------:R-:W-:Y:S02]  /*1a70*/  IMAD.IADD R11, R25, 0x1, R6 ;  /* 0x00000001190b7824 */ /* 0x000fe400078e0206 */
[----:B------:R-:W-:Y:S01]  /*1a80*/  IMAD.SHL.U32 R6, R3, 0x40, RZ ;  /* 0x0000004003067824 */ /* 0x000fe200078e00ff */
[----:B------:R-:W-:Y:S01]  /*1a90*/  LOP3.LUT R4, R9, R4, RZ, 0x3c, !PT ;  /* 0x0000000409047212 */ /* 0x000fe200078e3cff */
[C---:B------:R-:W-:Y:S01]  /*1aa0*/  IMAD.SHL.U32 R8, R7.reuse, 0x8, RZ ;  /* 0x0000000807087824 */ /* 0x040fe200078e00ff */
[----:B------:R-:W-:Y:S01]  /*1ab0*/  LEA.HI.X R173, R24, c[0x0][0x174], R11, 0x1, P0 ;  /* 0x00005d0018ad7a11 */ /* 0x000fe200000f0c0b */
[----:B------:R-:W-:Y:S01]  /*1ac0*/  IMAD R11, R7, 0x8, R164 ;  /* 0x00000008070b7824 */ /* 0x000fe200078e02a4 */
[----:B------:R-:W-:Y:S02]  /*1ad0*/  LOP3.LUT R9, R6, 0xc0, RZ, 0xc0, !PT ;  /* 0x000000c006097812 */ /* 0x000fe400078ec0ff */
[----:B------:R-:W-:Y:S01]  /*1ae0*/  LOP3.LUT R7, R0, 0xffffff00, RZ, 0xc0, !PT ;  /* 0xffffff0000077812 */ /* 0x000fe200078ec0ff */
[----:B------:R-:W-:Y:S01]  /*1af0*/  IMAD.U32 R0, R11, 0x20, R4 ;  /* 0x000000200b007824 */ /* 0x000fe200078e0004 */
[----:B------:R-:W-:Y:S01]  /*1b00*/  LOP3.LUT R6, R9, 0x8, R8, 0xf8, !PT ;  /* 0x0000000809067812 */ /* 0x000fe200078ef808 */
[----:B------:R-:W-:Y:S01]  /*1b10*/  IMAD.MOV.U32 R4, RZ, RZ, 0x20 ;  /* 0x00000020ff047424 */ /* 0x000fe200078e00ff */
[----:B------:R-:W-:Y:S01]  /*1b20*/  SHF.R.U32.HI R9, RZ, 0x3, R9 ;  /* 0x00000003ff097819 */ /* 0x000fe20000011609 */
[----:B------:R-:W-:Y:S01]  /*1b30*/  IMAD R161, R128, 0x200, R7 ;  /* 0x0000020080a17824 */ /* 0x000fe200078e0207 */
[----:B------:R-:W-:Y:S01]  /*1b40*/  IADD3 R8, P0, R172, UR4, RZ ;  /* 0x00000004ac087c10 */ /* 0x000fe2000ff1e0ff */
[----:B------:R-:W-:Y:S01]  /*1b50*/  IMAD.SHL.U32 R130, R0, 0x2, RZ ;  /* 0x0000000200827824 */ /* 0x000fe200078e00ff */
[----:B------:R-:W-:Y:S01]  /*1b60*/  LOP3.LUT R6, R6, R9, RZ, 0x3c, !PT ;  /* 0x0000000906067212 */ /* 0x000fe200078e3cff */
[----:B------:R-:W-:Y:S01]  /*1b70*/  IMAD R161, R124, 0x20, R161 ;  /* 0x000000207ca17824 */ /* 0x000fe200078e02a1 */
[----:B------:R-:W-:-:S02]  /*1b80*/  IADD3.X R9, R173, UR5, RZ, P0, !PT ;  /* 0x00000005ad097c10 */ /* 0x000fc400087fe4ff */
[----:B-1----:R-:W-:Y:S01]  /*1b90*/  IADD3 R12, P0, R8, UR4, RZ ;  /* 0x00000004080c7c10 */ /* 0x002fe2000ff1e0ff */
[----:B------:R-:W-:Y:S01]  /*1ba0*/  IMAD.IADD R161, R6, 0x1, R161 ;  /* 0x0000000106a17824 */ /* 0x000fe200078e02a1 */
[----:B------:R-:W-:-:S04]  /*1bb0*/  DEPBAR.LE SB0, 0x0 ;  /* 0x000080000000791a */ /* 0x000fc80000000000 */
[----:B------:R-:W-:Y:S01]  /*1bc0*/  BAR.SYNC.DEFER_BLOCKING 0x0 ;  /* 0x0000000000007b1d */ /* 0x000fe20000010000 */
[----:B------:R-:W-:Y:S01]  /*1bd0*/  IADD3.X R13, R9, UR5, RZ, P0, !PT ;  /* 0x00000005090d7c10 */ /* 0x000fe200087fe4ff */
[----:B------:R-:W-:Y:S01]  /*1be0*/  IMAD.SHL.U32 R161, R161, 0x2, RZ ;  /* 0x00000002a1a17824 */ /* 0x000fe200078e00ff */
[----:B------:R-:W-:Y:S02]  /*1bf0*/  IADD3 R10, P0, R12, UR4, RZ ;  /* 0x000000040c0a7c10 */ /* 0x000fe4000ff1e0ff */
[----:B------:R-:W-:Y:S02]  /*1c00*/  LEA R160, R0, 0x3000, 0x1 ;  /* 0x0000300000a07811 */ /* 0x000fe400078e08ff */
[----:B------:R-:W-:Y:S02]  /*1c10*/  IADD3.X R11, R13, UR5, RZ, P0, !PT ;  /* 0x000000050d0b7c10 */ /* 0x000fe400087fe4ff */
[----:B------:R-:W-:-:S04]  /*1c20*/  LOP3.LUT P0, RZ, R166, 0x2, RZ, 0xc0, !PT ;  /* 0x00000002a6ff7812 */ /* 0x000fc8000780c0ff */
[C---:B------:R-:W-:Y:S02]  /*1c30*/  SEL R3, R4.reuse, 0xffffffe0, !P0 ;  /* 0xffffffe004037807 */ /* 0x040fe40004000000 */
[----:B------:R-:W-:-:S03]  /*1c40*/  SEL R4, R4, 0xffffffe0, !P1 ;  /* 0xffffffe004047807 */ /* 0x000fc60004800000 */
[----:B------:R-:W-:Y:S01]  /*1c50*/  IMAD.IADD R158, R160, 0x1, R3 ;  /* 0x00000001a09e7824 */ /* 0x000fe200078e0203 */
[----:B------:R-:W-:Y:S01]  /*1c60*/  LOP3.LUT R3, R127, 0xffffffe0, RZ, 0xc0, !PT ;  /* 0xffffffe07f037812 */ /* 0x000fe200078ec0ff */
[----:B------:R-:W-:Y:S01]  /*1c70*/  IMAD.IADD R159, R161, 0x1, R4 ;  /* 0x00000001a19f7824 */ /* 0x000fe200078e0204 */
[----:B------:R-:W-:Y:S01]  /*1c80*/  @!PT LDS RZ, [RZ] ;  /* 0x00000000fffff984 */ /* 0x000fe20000000800 */
[----:B------:R-:W-:Y:S01]  /*1c90*/  @!PT LDS RZ, [RZ] ;  /* 0x00000000fffff984 */ /* 0x000fe20000000800 */
[----:B------:R-:W-:Y:S01]  /*1ca0*/  @!PT LDS RZ, [RZ] ;  /* 0x00000000fffff984 */ /* 0x000fe20000000800 */
[----:B------:R3:W-:Y:S03]  /*1cb0*/  LDGSTS.E.BYPASS.LTC128B.128 [R163+0x9000], [R172.64] ;  /* 0x09000000aca37fae */ /* 0x0007e6000b901d4a */
[----:B------:R-:W-:Y:S01]  /*1cc0*/  IMAD.IADD R3, R126, 0x1, -R3 ;  /* 0x000000017e037824 */ /* 0x000fe200078e0a03 */
[----:B------:R3:W-:Y:S04]  /*1cd0*/  LDGSTS.E.BYPASS.LTC128B.128 [R163+0xb000], [R172.64+0x40] ;  /* 0x0b000040aca37fae */ /* 0x0007e8000b901d4a */
[----:B------:R-:W-:Y:S01]  /*1ce0*/  SHF.R.S32.HI R0, RZ, 0x1f, R3 ;  /* 0x0000001fff007819 */ /* 0x000fe20000011403 */
[----:B------:R3:W-:Y:S03]  /*1cf0*/  LDGSTS.E.BYPASS.LTC128B.128 [R163+0xd000], [R172.64+0x80] ;  /* 0x0d000080aca37fae */ /* 0x0007e6000b901d4a */
[----:B------:R-:W-:Y:S01]  /*1d00*/  LEA.HI R0, R0, R3, RZ, 0x2 ;  /* 0x0000000300007211 */ /* 0x000fe200078f10ff */
[----:B------:R1:W-:Y:S01]  /*1d10*/  LDGSTS.E.BYPASS.LTC128B.128 [R163+0x9800], [R8.64] ;  /* 0x0980000008a37fae */ /* 0x0003e2000b901d4a */
[----:B------:R-:W-:-:S02]  /*1d20*/  IADD3 R3, R5, -0x1, RZ ;  /* 0xffffffff05037810 */ /* 0x000fc40007ffe0ff */
[----:B------:R-:W-:Y:S01]  /*1d30*/  SHF.R.S32.HI R174, RZ, 0x2, R0 ;  /* 0x00000002ffae7819 */ /* 0x000fe20000011400 */
[----:B------:R1:W-:Y:S01]  /*1d40*/  LDGSTS.E.BYPASS.LTC128B.128 [R163+0xb800], [R8.64+0x40] ;  /* 0x0b80004008a37fae */ /* 0x0003e2000b901d4a */
[C---:B------:R-:W-:Y:S01]  /*1d50*/  ISETP.GT.AND P0, PT, R3.reuse, R162, PT ;  /* 0x000000a20300720c */ /* 0x040fe20003f04270 */
[----:B------:R-:W-:Y:S02]  /*1d60*/  IMAD.SHL.U32 R0, R3, 0x80, RZ ;  /* 0x0000008003007824 */ /* 0x000fe400078e00ff */
        /* <DEDUP_REMOVED lines=8> */
[----:B------:R-:W4:Y:S04]  /*1df0*/  LDSM.16.M88.4 R72, [R130+0x3000] ;  /* 0x003000008248783b */ /* 0x000f280000000200 */
[----:B------:R-:W3:Y:S04]  /*1e00*/  LDSM.16.M88.4 R64, [R130+0x3400] ;  /* 0x003400008240783b */ /* 0x000ee80000000200 */
[----:B------:R-:W3:Y:S04]  /*1e10*/  LDSM.16.M88.4 R56, [R130+0x3800] ;  /* 0x003800008238783b */ /* 0x000ee80000000200 */
[----:B------:R-:W3:Y:S04]  /*1e20*/  LDSM.16.M88.4 R48, [R130+0x3c00] ;  /* 0x003c00008230783b */ /* 0x000ee80000000200 */
[----:B------:R-:W3:Y:S04]  /*1e30*/  LDSM.16.M88.4 R40, [R130+0x4000] ;  /* 0x004000008228783b */ /* 0x000ee80000000200 */
[----:B------:R-:W3:Y:S04]  /*1e40*/  LDSM.16.M88.4 R32, [R130+0x4400] ;  /* 0x004400008220783b */ /* 0x000ee80000000200 */
[----:B------:R-:W3:Y:S04]  /*1e50*/  LDSM.16.M88.4 R24, [R130+0x4800] ;  /* 0x004800008218783b */ /* 0x000ee80000000200 */
[----:B--2---:R-:W2:Y:S04]  /*1e60*/  LDSM.16.M88.4 R12, [R130+0x4c00] ;  /* 0x004c0000820c783b */ /* 0x004ea80000000200 */
[----:B------:R-:W-:Y:S04]  /*1e70*/  LDSM.16.M88.4 R80, [R159] ;  /* 0x000000009f50783b */ /* 0x000fe80000000200 */
[----:B-1----:R-:W1:Y:S01]  /*1e80*/  LDSM.16.M88.4 R8, [R158+0x800] ;  /* 0x000800009e08783b */ /* 0x002e620000000200 */
[C---:B----4-:R-:W-:Y:S03]  /*1e90*/  HMMA.16816.F32 R76, R108.reuse, R72, RZ ;  /* 0x000000486c4c723c */ /* 0x050fe600000018ff */
[----:B------:R-:W4:Y:S04]  /*1ea0*/  LDSM.16.M88.4 R20, [R158] ;  /* 0x000000009e14783b */ /* 0x000f280000000200 */
[----:B-----5:R-:W5:Y:S01]  /*1eb0*/  LDSM.16.M88.4 R16, [R158+0x400] ;  /* 0x000400009e10783b */ /* 0x020f620000000200 */
[C---:B---3--:R-:W-:Y:S03]  /*1ec0*/  HMMA.16816.F32 R68, R108.reuse, R64, RZ ;  /* 0x000000406c44723c */ /* 0x048fe600000018ff */
        /* <DEDUP_REMOVED lines=12> */
[----:B------:R-:W0:Y:S05]  /*1f90*/  LDGDEPBAR ;  /* 0x00000000000079af */ /* 0x000e2a0000000000 */
        /* <DEDUP_REMOVED lines=8> */
[C---:B--2---:R-:W-:Y:S08]  /*2020*/  HMMA.16816.F32 R112, R108.reuse, R12, RZ ;  /* 0x0000000c6c70723c */ /* 0x044ff000000018ff */
[----:B------:R-:W-:Y:S01]  /*2030*/  HMMA.16816.F32 R108, R108, R14, RZ ;  /* 0x0000000e6c6c723c */ /* 0x000fe200000018ff */
[----:B------:R-:W2:Y:S07]  /*2040*/  LDSM.16.M88.4 R12, [R158+0x1000] ;  /* 0x001000009e0c783b */ /* 0x000eae0000000200 */
[C---:B-1----:R-:W-:Y:S08]  /*2050*/  HMMA.16816.F32 R60, R80.reuse, R8, R60 ;  /* 0x00000008503c723c */ /* 0x042ff0000000183c */
[C---:B------:R-:W-:Y:S01]  /*2060*/  HMMA.16816.F32 R56, R80.reuse, R10, R56 ;  /* 0x0000000a5038723c */ /* 0x040fe20000001838 */
[----:B------:R-:W-:Y:S07]  /*2070*/  LDSM.16.M88.4 R8, [R161+0x1000] ;  /* 0x00100000a108783b */ /* 0x000fee0000000200 */
[C---:B----4-:R-:W-:Y:S08]  /*2080*/  HMMA.16816.F32 R76, R80.reuse, R20, R76 ;  /* 0x00000014504c723c */ /* 0x050ff0000000184c */
[C---:B------:R-:W-:Y:S01]  /*2090*/  HMMA.16816.F32 R72, R80.reuse, R22, R72 ;  /* 0x000000165048723c */ /* 0x040fe20000001848 */
[----:B------:R-:W-:Y:S07]  /*20a0*/  LDSM.16.M88.4 R20, [R130+0x5000] ;  /* 0x005000008214783b */ /* 0x000fee0000000200 */
[C---:B-----5:R-:W-:Y:S08]  /*20b0*/  HMMA.16816.F32 R68, R80.reuse, R16, R68 ;  /* 0x000000105044723c */ /* 0x060ff00000001844 */
[C---:B--2---:R-:W-:Y:S08]  /*20c0*/  HMMA.16816.F32 R44, R80.reuse, R12, R44 ;  /* 0x0000000c502c723c */ /* 0x044ff0000000182c */
[C---:B------:R-:W-:Y:S01]  /*20d0*/  HMMA.16816.F32 R40, R80.reuse, R14, R40 ;  /* 0x0000000e5028723c */ /* 0x040fe20000001828 */
[----:B------:R-:W1:Y:S07]  /*20e0*/  LDSM.16.M88.4 R12, [R130+0x5800] ;  /* 0x00580000820c783b */ /* 0x000e6e0000000200 */
[C---:B------:R-:W-:Y:S01]  /*20f0*/  HMMA.16816.F32 R64, R80.reuse, R18, R64 ;  /* 0x000000125040723c */ /* 0x040fe20000001840 */
[----:B------:R-:W2:Y:S07]  /*2100*/  LDSM.16.M88.4 R16, [R130+0x5400] ;  /* 0x005400008210783b */ /* 0x000eae0000000200 */
[C---:B------:R-:W-:Y:S08]  /*2110*/  HMMA.16816.F32 R52, R80.reuse, R96, R52 ;  /* 0x000000605034723c */ /* 0x040ff00000001834 */
[C---:B------:R-:W-:Y:S01]  /*2120*/  HMMA.16816.F32 R48, R80.reuse, R98, R48 ;  /* 0x000000625030723c */ /* 0x040fe20000001830 */
[----:B------:R-:W3:Y:S07]  /*2130*/  LDSM.16.M88.4 R96, [R130+0x6800] ;  /* 0x006800008260783b */ /* 0x000eee0000000200 */
[C---:B------:R-:W-:Y:S08]  /*2140*/  HMMA.16816.F32 R36, R80.reuse, R92, R36 ;  /* 0x0000005c5024723c */ /* 0x040ff00000001824 */
[C---:B------:R-:W-:Y:S01]  /*2150*/  HMMA.16816.F32 R32, R80.reuse, R94, R32 ;  /* 0x0000005e5020723c */ /* 0x040fe20000001820 */
[----:B------:R-:W4:Y:S07]  /*2160*/  LDSM.16.M88.4 R92, [R130+0x6c00] ;  /* 0x006c0000825c783b */ /* 0x000f2e0000000200 */
[C---:B------:R-:W-:Y:S08]  /*2170*/  HMMA.16816.F32 R28, R80.reuse, R88, R28 ;  /* 0x00000058501c723c */ /* 0x040ff0000000181c */
[C---:B------:R-:W-:Y:S01]  /*2180*/  HMMA.16816.F32 R24, R80.reuse, R90, R24 ;  /* 0x0000005a5018723c */ /* 0x040fe20000001818 */
[----:B------:R-:W-:Y:S07]  /*2190*/  LDSM.16.M88.4 R88, [R158+0x2000] ;  /* 0x002000009e58783b */ /* 0x000fee0000000200 */
[C---:B------:R-:W-:Y:S08]  /*21a0*/  HMMA.16816.F32 R112, R80.reuse, R84, R112 ;  /* 0x000000545070723c */ /* 0x040ff00000001870 */
[----:B------:R-:W-:Y:S01]  /*21b0*/  HMMA.16816.F32 R108, R80, R86, R108 ;  /* 0x00000056506c723c */ /* 0x000fe2000000186c */
[----:B------:R-:W-:Y:S04]  /*21c0*/  LDSM.16.M88.4 R80, [R158+0x2800] ;  /* 0x002800009e50783b */ /* 0x000fe80000000200 */
[----:B------:R-:W-:Y:S03]  /*21d0*/  LDSM.16.M88.4 R84, [R158+0x2400] ;  /* 0x002400009e54783b */ /* 0x000fe60000000200 */
        /* <DEDUP_REMOVED lines=8> */
[----:B------:R-:W5:Y:S07]  /*2260*/  LDSM.16.M88.4 R20, [R158+0x2c00] ;  /* 0x002c00009e14783b */ /* 0x000f6e0000000200 */
[C---:B--2---:R-:W-:Y:S08]  /*2270*/  HMMA.16816.F32 R68, R8.reuse, R16, R68 ;  /* 0x000000100844723c */ /* 0x044ff00000001844 */
        /* <DEDUP_REMOVED lines=8> */
[C---:B---3--:R-:W-:Y:S08]  /*2300*/  HMMA.16816.F32 R28, R8.reuse, R96, R28 ;  /* 0x00000060081c723c */ /* 0x048ff0000000181c */
[C---:B------:R-:W-:Y:S01]  /*2310*/  HMMA.16816.F32 R24, R8.reuse, R98, R24 ;  /* 0x000000620818723c */ /* 0x040fe20000001818 */
[----:B------:R-:W-:Y:S07]  /*2320*/  LDSM.16.M88.4 R96, [R130+0x7800] ;  /* 0x007800008260783b */ /* 0x000fee0000000200 */
[C---:B----4-:R-:W-:Y:S08]  /*2330*/  HMMA.16816.F32 R112, R8.reuse, R92, R112 ;  /* 0x0000005c0870723c */ /* 0x050ff00000001870 */
[----:B------:R-:W-:Y:S01]  /*2340*/  HMMA.16816.F32 R108, R8, R94, R108 ;  /* 0x0000005e086c723c */ /* 0x000fe2000000186c */
[----:B------:R-:W2:Y:S04]  /*2350*/  LDSM.16.M88.4 R8, [R158+0x3800] ;  /* 0x003800009e08783b */ /* 0x000ea80000000200 */
        /* <DEDUP_REMOVED lines=9> */
[----:B------:R-:W3:Y:S07]  /*23f0*/  LDSM.16.M88.4 R80, [R130+0x8800] ;  /* 0x008800008250783b */ /* 0x000eee0000000200 */
[C---:B-----5:R-:W-:Y:S08]  /*2400*/  HMMA.16816.F32 R52, R120.reuse, R20, R52 ;  /* 0x000000147834723c */ /* 0x060ff00000001834 */
[C---:B------:R-:W-:Y:S01]  /*2410*/  HMMA.16816.F32 R48, R120.reuse, R22, R48 ;  /* 0x000000167830723c */ /* 0x040fe20000001830 */
[----:B------:R-:W-:Y:S07]  /*2420*/  LDSM.16.M88.4 R20, [R158+0x4000] ;  /* 0x004000009e14783b */ /* 0x000fee0000000200 */
[C---:B--2---:R-:W-:Y:S08]  /*2430*/  HMMA.16816.F32 R28, R120.reuse, R8, R28 ;  /* 0x00000008781c723c */ /* 0x044ff0000000181c */
        /* <DEDUP_REMOVED lines=8> */
[----:B-1----:R-:W-:Y:S08]  /*24c0*/  HMMA.16816.F32 R76, R12, R104, R76 ;  /* 0x000000680c4c723c */ /* 0x002ff0000000184c */
[----:B------:R-:W-:Y:S08]  /*24d0*/  HMMA.16816.F32 R112, R120, R116, R112 ;  /* 0x000000747870723c */ /* 0x000ff00000001870 */
[----:B------:R-:W-:Y:S08]  /*24e0*/  HMMA.16816.F32 R72, R12, R106, R72 ;  /* 0x0000006a0c48723c */ /* 0x000ff00000001848 */
[----:B------:R-:W-:Y:S08]  /*24f0*/  HMMA.16816.F32 R108, R120, R118, R108 ;  /* 0x00000076786c723c */ /* 0x000ff0000000186c */
[C---:B------:R-:W-:Y:S07]  /*2500*/  HMMA.16816.F32 R52, R12.reuse, R92, R52 ;  /* 0x0000005c0c34723c */ /* 0x040fee0000001834 */
[----:B------:R-:W-:Y:S01]  /*2510*/  IADD3 R92, R129, 0x1, R174 ;  /* 0x00000001815c7810 */ /* 0x000fe20007ffe0ae */
[----:B---3--:R-:W-:Y:S03]  /*2520*/  HMMA.16816.F32 R28, R12, R80, R28 ;  /* 0x000000500c1c723c */ /* 0x008fe6000000181c */
[----:B------:R-:W-:-:S04]  /*2530*/  IADD3 R92, R125, -c[0x0][0x214], R92 ;  /* 0x800085007d5c7a10 */ /* 0x000fc80007ffe05c */
[----:B------:R-:W-:Y:S01]  /*2540*/  IADD3 R92, R92, c[0x0][0x2e8], RZ ;  /* 0x0000ba005c5c7a10 */ /* 0x000fe20007ffe0ff */
[----:B------:R-:W-:Y:S01]  /*2550*/  HMMA.16816.F32 R24, R12, R82, R24 ;  /* 0x000000520c18723c */ /* 0x000fe20000001818 */
[----:B------:R-:W1:Y:S07]  /*2560*/  LDSM.16.M88.4 R80, [R158+0x4400] ;  /* 0x004400009e50783b */ /* 0x000e6e0000000200 */
[----:B--2---:R-:W-:Y:S08]  /*2570*/  HMMA.16816.F32 R76, R8, R20, R76 ;  /* 0x00000014084c723c */ /* 0x004ff0000000184c */
[----:B----4-:R-:W-:Y:S07]  /*2580*/  HMMA.16816.F32 R112, R12, R16, R112 ;  /* 0x000000100c70723c */ /* 0x010fee0000001870 */
[----:B------:R-:W-:Y:S01]  /*2590*/  IMAD.SHL.U32 R17, R126, 0x2, RZ ;  /* 0x000000027e117824 */ /* 0x000fe200078e00ff */
[----:B------:R-:W-:Y:S01]  /*25a0*/  HMMA.16816.F32 R72, R8, R22, R72 ;  /* 0x000000160848723c */ /* 0x000fe20000001848 */
[----:B------:R-:W2:Y:S03]  /*25b0*/  LDSM.16.M88.4 R20, [R158+0x4800] ;  /* 0x004800009e14783b */ /* 0x000ea60000000200 */
[----:B------:R-:W-:-:S04]  /*25c0*/  LOP3.LUT R3, R0, 0x6, R17, 0xf8, !PT ;  /* 0x0000000600037812 */ /* 0x000fc800078ef811 */
[----:B------:R-:W-:Y:S01]  /*25d0*/  HMMA.16816.F32 R40, R12, R90, R40 ;  /* 0x0000005a0c28723c */ /* 0x000fe20000001828 */
[----:B------:R-:W-:-:S06]  /*25e0*/  LOP3.LUT R17, R3, 0x9, RZ, 0xfc, !PT ;  /* 0x0000000903117812 */ /* 0x000fcc00078efcff */
[C---:B------:R-:W-:Y:S01]  /*25f0*/  IADD3 R90, R92.reuse, 0x8, RZ ;  /* 0x000000085c5a7810 */ /* 0x040fe20007ffe0ff */
[----:B------:R-:W-:Y:S01]  /*2600*/  HMMA.16816.F32 R68, R12, R100, R68 ;  /* 0x000000640c44723c */ /* 0x000fe20000001844 */
[-C--:B------:R-:W-:Y:S02]  /*2610*/  IMNMX R92, R92, R125.reuse, PT ;  /* 0x0000007d5c5c7217 */ /* 0x080fe40003800200 */
[----:B------:R-:W-:Y:S02]  /*2620*/  IMNMX R90, R90, R125, PT ;  /* 0x0000007d5a5a7217 */ /* 0x000fe40003800200 */
[----:B------:R-:W-:-:S03]  /*2630*/  ISETP.GE.AND P1, PT, R17, R92, PT ;  /* 0x0000005c1100720c */ /* 0x000fc60003f26270 */
[C---:B------:R-:W-:Y:S08]  /*2640*/  HMMA.16816.F32 R64, R12.reuse, R102, R64 ;  /* 0x000000660c40723c */ /* 0x040ff00000001840 */
[C---:B------:R-:W-:Y:S08]  /*2650*/  HMMA.16816.F32 R60, R12.reuse, R96, R60 ;  /* 0x000000600c3c723c */ /* 0x040ff0000000183c */
[C---:B------:R-:W-:Y:S08]  /*2660*/  HMMA.16816.F32 R56, R12.reuse, R98, R56 ;  /* 0x000000620c38723c */ /* 0x040ff00000001838 */
[C---:B------:R-:W-:Y:S08]  /*2670*/  HMMA.16816.F32 R48, R12.reuse, R94, R48 ;  /* 0x0000005e0c30723c */ /* 0x040ff00000001830 */
[C---:B------:R-:W-:Y:S08]  /*2680*/  HMMA.16816.F32 R44, R12.reuse, R88, R44 ;  /* 0x000000580c2c723c */ /* 0x040ff0000000182c */
[C---:B-----5:R-:W-:Y:S07]  /*2690*/  HMMA.16816.F32 R36, R12.reuse, R84, R36 ;  /* 0x000000540c24723c */ /* 0x060fee0000001824 */
[----:B------:R-:W-:Y:S01]  /*26a0*/  IMAD R85, R124, 0x20, R7 ;  /* 0x000000207c557824 */ /* 0x000fe200078e0207 */
[----:B------:R-:W-:Y:S01]  /*26b0*/  HMMA.16816.F32 R32, R12, R86, R32 ;  /* 0x000000560c20723c */ /* 0x000fe20000001820 */
[----:B------:R-:W-:-:S04]  /*26c0*/  LOP3.LUT R7, R3, 0x8, RZ, 0xfc, !PT ;  /* 0x0000000803077812 */ /* 0x000fc800078efcff */
[----:B------:R-:W-:Y:S02]  /*26d0*/  ISETP.GE.AND P5, PT, R7, R90, PT ;  /* 0x0000005a0700720c */ /* 0x000fe40003fa6270 */
[----:B------:R-:W-:Y:S01]  /*26e0*/  FSEL R87, R73, -INF , !P1 ;  /* 0xff80000049577808 */ /* 0x000fe20004800000 */
[----:B------:R-:W-:Y:S01]  /*26f0*/  HMMA.16816.F32 R108, R12, R18, R108 ;  /* 0x000000120c6c723c */ /* 0x000fe2000000186c */
[----:B------:R-:W-:Y:S02]  /*2700*/  FSEL R74, R74, -INF , !P5 ;  /* 0xff8000004a4a7808 */ /* 0x000fe40006800000 */
[-C--:B------:R-:W-:Y:S02]  /*2710*/  ISETP.GE.AND P3, PT, R7, R92.reuse, PT ;  /* 0x0000005c0700720c */ /* 0x080fe40003f66270 */
[C---:B------:R-:W-:Y:S02]  /*2720*/  LOP3.LUT R7, R3.reuse, 0x10, RZ, 0xfc, !PT ;  /* 0x0000001003077812 */ /* 0x040fe400078efcff */
[----:B------:R-:W-:Y:S01]  /*2730*/  LOP3.LUT R13, R3, 0x1, RZ, 0xfc, !PT ;  /* 0x00000001030d7812 */ /* 0x000fe200078efcff */
[----:B-1----:R-:W-:Y:S03]  /*2740*/  HMMA.16816.F32 R68, R8, R80, R68 ;  /* 0x000000500844723c */ /* 0x002fe60000001844 */
[----:B------:R-:W-:-:S02]  /*2750*/  ISETP.GE.AND P4, PT, R13, R92, PT ;  /* 0x0000005c0d00720c */ /* 0x000fc40003f86270 */
[-C--:B------:R-:W-:Y:S02]  /*2760*/  ISETP.GE.AND P2, PT, R13, R90.reuse, PT ;  /* 0x0000005a0d00720c */ /* 0x080fe40003f46270 */
[----:B------:R-:W1:Y:S01]  /*2770*/  LDSM.16.M88.4 R12, [R158+0x4c00] ;  /* 0x004c00009e0c783b */ /* 0x000e620000000200 */
[----:B------:R-:W-:Y:S01]  /*2780*/  FSEL R77, R77, -INF , !P4 ;  /* 0xff8000004d4d7808 */ /* 0x000fe20006000000 */
[C---:B------:R-:W-:Y:S01]  /*2790*/  HMMA.16816.F32 R64, R8.reuse, R82, R64 ;  /* 0x000000520840723c */ /* 0x040fe20000001840 */
[----:B------:R-:W-:Y:S02]  /*27a0*/  ISETP.GE.AND P4, PT, R17, R90, PT ;  /* 0x0000005a1100720c */ /* 0x000fe40003f86270 */
[----:B------:R-:W-:Y:S02]  /*27b0*/  LOP3.LUT R17, R3, 0x11, RZ, 0xfc, !PT ;  /* 0x0000001103117812 */ /* 0x000fe400078efcff */
[----:B------:R-:W-:Y:S02]  /*27c0*/  FSEL R84, R79, -INF , !P2 ;  /* 0xff8000004f547808 */ /* 0x000fe40005000000 */
[C---:B------:R-:W-:Y:S01]  /*27d0*/  ISETP.GE.AND P5, PT, R17.reuse, R92, PT ;  /* 0x0000005c1100720c */ /* 0x040fe20003fa6270 */
[----:B--2---:R-:W-:Y:S01]  /*27e0*/  HMMA.16816.F32 R60, R8, R20, R60 ;  /* 0x00000014083c723c */ /* 0x004fe2000000183c */
[----:B------:R-:W-:-:S02]  /*27f0*/  ISETP.GE.AND P1, PT, R17, R90, PT ;  /* 0x0000005a1100720c */ /* 0x000fc40003f26270 */
[----:B------:R-:W2:Y:S01]  /*2800*/  LDSM.16.M88.4 R16, [R158+0x5000] ;  /* 0x005000009e10783b */ /* 0x000ea20000000200 */
[----:B------:R-:W-:Y:S02]  /*2810*/  FSEL R79, R72, -INF , !P3 ;  /* 0xff800000484f7808 */ /* 0x000fe40005800000 */
[C---:B------:R-:W-:Y:S02]  /*2820*/  ISETP.GE.AND P2, PT, R7.reuse, R92, PT ;  /* 0x0000005c0700720c */ /* 0x040fe40003f46270 */
[----:B------:R-:W-:Y:S01]  /*2830*/  HMMA.16816.F32 R56, R8, R22, R56 ;  /* 0x000000160838723c */ /* 0x000fe20000001838 */
[----:B------:R-:W-:Y:S02]  /*2840*/  ISETP.GE.AND P3, PT, R7, R90, PT ;  /* 0x0000005a0700720c */ /* 0x000fe40003f66270 */
[C---:B------:R-:W-:Y:S02]  /*2850*/  LOP3.LUT R7, R3.reuse, 0x18, RZ, 0xfc, !PT ;  /* 0x0000001803077812 */ /* 0x040fe400078efcff */
[----:B------:R-:W-:-:S02]  /*2860*/  LOP3.LUT R21, R3, 0x19, RZ, 0xfc, !PT ;  /* 0x0000001903157812 */ /* 0x000fc400078efcff */
[----:B------:R-:W-:Y:S02]  /*2870*/  FSEL R86, R75, -INF , !P4 ;  /* 0xff8000004b567808 */ /* 0x000fe40006000000 */
[----:B------:R-:W-:Y:S02]  /*2880*/  FSEL R83, R68, -INF , !P2 ;  /* 0xff80000044537808 */ /* 0x000fe40005000000 */
[----:B------:R-:W-:Y:S02]  /*2890*/  FSEL R72, R70, -INF , !P3 ;  /* 0xff80000046487808 */ /* 0x000fe40005800000 */
[----:B------:R-:W-:Y:S02]  /*28a0*/  FSEL R75, R69, -INF , !P5 ;  /* 0xff800000454b7808 */ /* 0x000fe40006800000 */
[C---:B------:R-:W-:Y:S02]  /*28b0*/  ISETP.GE.AND P4, PT, R7.reuse, R92, PT ;  /* 0x0000005c0700720c */ /* 0x040fe40003f86270 */
[----:B------:R-:W-:-:S02]  /*28c0*/  ISETP.GE.AND P2, PT, R7, R90, PT ;  /* 0x0000005a0700720c */ /* 0x000fc40003f46270 */
[C---:B------:R-:W-:Y:S02]  /*28d0*/  ISETP.GE.AND P3, PT, R21.reuse, R92, PT ;  /* 0x0000005c1500720c */ /* 0x040fe40003f66270 */
[----:B------:R-:W-:Y:S01]  /*28e0*/  ISETP.GE.AND P5, PT, R21, R90, PT ;  /* 0x0000005a1500720c */ /* 0x000fe20003fa6270 */
[C---:B-1----:R-:W-:Y:S01]  /*28f0*/  HMMA.16816.F32 R52, R8.reuse, R12, R52 ;  /* 0x0000000c0834723c */ /* 0x042fe20000001834 */
[C---:B------:R-:W-:Y:S02]  /*2900*/  LOP3.LUT R7, R3.reuse, 0x20, RZ, 0xfc, !PT ;  /* 0x0000002003077812 */ /* 0x040fe400078efcff */
[----:B------:R-:W-:Y:S02]  /*2910*/  LOP3.LUT R21, R3, 0x21, RZ, 0xfc, !PT ;  /* 0x0000002103157812 */ /* 0x000fe400078efcff */
[----:B------:R-:W-:Y:S02]  /*2920*/  FSEL R82, R71, -INF , !P1 ;  /* 0xff80000047527808 */ /* 0x000fe40004800000 */
[----:B------:R-:W-:Y:S01]  /*2930*/  FSEL R81, R64, -INF , !P4 ;  /* 0xff80000040517808 */ /* 0x000fe20006000000 */
[----:B------:R-:W-:Y:S01]  /*2940*/  HMMA.16816.F32 R48, R8, R14, R48 ;  /* 0x0000000e0830723c */ /* 0x000fe20000001830 */
[----:B------:R-:W-:-:S02]  /*2950*/  FSEL R80, R66, -INF , !P2 ;  /* 0xff80000042507808 */ /* 0x000fc40005000000 */
[C---:B------:R-:W-:Y:S02]  /*2960*/  ISETP.GE.AND P1, PT, R7.reuse, R92, PT ;  /* 0x0000005c0700720c */ /* 0x040fe40003f26270 */
[----:B------:R-:W-:Y:S02]  /*2970*/  ISETP.GE.AND P4, PT, R7, R90, PT ;  /* 0x0000005a0700720c */ /* 0x000fe40003f86270 */
[----:B------:R-:W-:Y:S01]  /*2980*/  ISETP.GE.AND P2, PT, R21, R92, PT ;  /* 0x0000005c1500720c */ /* 0x000fe20003f46270 */
[----:B--2---:R-:W-:Y:S01]  /*2990*/  HMMA.16816.F32 R44, R8, R16, R44 ;  /* 0x00000010082c723c */ /* 0x004fe2000000182c */
[C---:B------:R-:W-:Y:S02]  /*29a0*/  LOP3.LUT R7, R3.reuse, 0x28, RZ, 0xfc, !PT ;  /* 0x0000002803077812 */ /* 0x040fe400078efcff */
[----:B------:R-:W-:Y:S02]  /*29b0*/  LOP3.LUT R13, R3, 0x29, RZ, 0xfc, !PT ;  /* 0x00000029030d7812 */ /* 0x000fe400078efcff */
[----:B------:R-:W-:-:S02]  /*29c0*/  FSEL R73, R65, -INF , !P3 ;  /* 0xff80000041497808 */ /* 0x000fc40005800000 */
[----:B------:R-:W-:Y:S01]  /*29d0*/  FSEL R88, R67, -INF , !P5 ;  /* 0xff80000043587808 */ /* 0x000fe20006800000 */
[----:B------:R-:W-:Y:S01]  /*29e0*/  HMMA.16816.F32 R40, R8, R18, R40 ;  /* 0x000000120828723c */ /* 0x000fe20000001828 */
[----:B------:R-:W-:Y:S02]  /*29f0*/  FSEL R145, R60, -INF , !P1 ;  /* 0xff8000003c917808 */ /* 0x000fe40004800000 */
[----:B------:R-:W-:Y:S02]  /*2a00*/  FSEL R146, R62, -INF , !P4 ;  /* 0xff8000003e927808 */ /* 0x000fe40006000000 */
[----:B------:R-:W-:Y:S02]  /*2a10*/  FSEL R141, R61, -INF , !P2 ;  /* 0xff8000003d8d7808 */ /* 0x000fe40005000000 */
[----:B------:R-:W-:Y:S02]  /*2a20*/  ISETP.GE.AND P3, PT, R21, R90, PT ;  /* 0x0000005a1500720c */ /* 0x000fe40003f66270 */
[C---:B------:R-:W-:Y:S01]  /*2a30*/  ISETP.GE.AND P5, PT, R7.reuse, R92, PT ;  /* 0x0000005c0700720c */ /* 0x040fe20003fa6270 */
[----:B------:R-:W1:Y:S01]  /*2a40*/  LDSM.16.M88.4 R20, [R158+0x5400] ;  /* 0x005400009e14783b */ /* 0x000e620000000200 */
[----:B------:R-:W-:-:S02]  /*2a50*/  ISETP.GE.AND P1, PT, R7, R90, PT ;  /* 0x0000005a0700720c */ /* 0x000fc40003f26270 */
[C---:B------:R-:W-:Y:S02]  /*2a60*/  ISETP.GE.AND P4, PT, R13.reuse, R92, PT ;  /* 0x0000005c0d00720c */ /* 0x040fe40003f86270 */
[----:B------:R-:W-:Y:S02]  /*2a70*/  ISETP.GE.AND P2, PT, R13, R90, PT ;  /* 0x0000005a0d00720c */ /* 0x000fe40003f46270 */
[C---:B------:R-:W-:Y:S02]  /*2a80*/  LOP3.LUT R7, R3.reuse, 0x30, RZ, 0xfc, !PT ;  /* 0x0000003003077812 */ /* 0x040fe400078efcff */
[----:B------:R-:W-:Y:S02]  /*2a90*/  LOP3.LUT R13, R3, 0x31, RZ, 0xfc, !PT ;  /* 0x00000031030d7812 */ /* 0x000fe400078efcff */
[----:B------:R-:W-:Y:S02]  /*2aa0*/  FSEL R116, R63, -INF , !P3 ;  /* 0xff8000003f747808 */ /* 0x000fe40005800000 */
[----:B------:R-:W-:-:S02]  /*2ab0*/  FSEL R143, R56, -INF , !P5 ;  /* 0xff800000388f7808 */ /* 0x000fc40006800000 */
[----:B------:R-:W-:Y:S02]  /*2ac0*/  FSEL R144, R58, -INF , !P1 ;  /* 0xff8000003a907808 */ /* 0x000fe40004800000 */
[----:B------:R-:W-:Y:S02]  /*2ad0*/  FSEL R139, R57, -INF , !P4 ;  /* 0xff800000398b7808 */ /* 0x000fe40006000000 */
[C---:B------:R-:W-:Y:S02]  /*2ae0*/  ISETP.GE.AND P3, PT, R7.reuse, R92, PT ;  /* 0x0000005c0700720c */ /* 0x040fe40003f66270 */
[----:B------:R-:W-:Y:S02]  /*2af0*/  ISETP.GE.AND P5, PT, R7, R90, PT ;  /* 0x0000005a0700720c */ /* 0x000fe40003fa6270 */
[C---:B------:R-:W-:Y:S02]  /*2b00*/  ISETP.GE.AND P1, PT, R13.reuse, R92, PT ;  /* 0x0000005c0d00720c */ /* 0x040fe40003f26270 */
[----:B------:R-:W-:-:S02]  /*2b10*/  ISETP.GE.AND P4, PT, R13, R90, PT ;  /* 0x0000005a0d00720c */ /* 0x000fc40003f86270 */
[C---:B------:R-:W-:Y:S02]  /*2b20*/  LOP3.LUT R13, R3.reuse, 0x38, RZ, 0xfc, !PT ;  /* 0x00000038030d7812 */ /* 0x040fe400078efcff */
[----:B------:R-:W-:Y:S02]  /*2b30*/  LOP3.LUT R17, R3, 0x39, RZ, 0xfc, !PT ;  /* 0x0000003903117812 */ /* 0x000fe400078efcff */
[----:B------:R-:W-:Y:S02]  /*2b40*/  FSEL R148, R59, -INF , !P2 ;  /* 0xff8000003b947808 */ /* 0x000fe40005000000 */
[----:B------:R-:W-:Y:S02]  /*2b50*/  FSEL R7, R52, -INF , !P3 ;  /* 0xff80000034077808 */ /* 0x000fe40005800000 */
[----:B------:R-:W-:Y:S02]  /*2b60*/  FSEL R122, R54, -INF , !P5 ;  /* 0xff800000367a7808 */ /* 0x000fe40006800000 */
[----:B------:R-:W-:-:S02]  /*2b70*/  FSEL R61, R53, -INF , !P1 ;  /* 0xff800000353d7808 */ /* 0x000fc40004800000 */
[C---:B------:R-:W-:Y:S01]  /*2b80*/  ISETP.GE.AND P2, PT, R13.reuse, R92, PT ;  /* 0x0000005c0d00720c */ /* 0x040fe20003f46270 */
[C---:B-1----:R-:W-:Y:S01]  /*2b90*/  HMMA.16816.F32 R36, R8.reuse, R20, R36 ;  /* 0x000000140824723c */ /* 0x042fe20000001824 */
[----:B------:R-:W-:Y:S02]  /*2ba0*/  ISETP.GE.AND P3, PT, R13, R90, PT ;  /* 0x0000005a0d00720c */ /* 0x000fe40003f66270 */
[C---:B------:R-:W-:Y:S01]  /*2bb0*/  ISETP.GE.AND P5, PT, R17.reuse, R92, PT ;  /* 0x0000005c1100720c */ /* 0x040fe20003fa6270 */
[----:B------:R-:W1:Y:S01]  /*2bc0*/  LDSM.16.M88.4 R12, [R158+0x5800] ;  /* 0x005800009e0c783b */ /* 0x000e620000000200 */
[----:B------:R-:W-:Y:S02]  /*2bd0*/  ISETP.GE.AND P1, PT, R17, R90, PT ;  /* 0x0000005a1100720c */ /* 0x000fe40003f26270 */
[C---:B------:R-:W-:Y:S01]  /*2be0*/  LOP3.LUT R17, R3.reuse, 0x40, RZ, 0xfc, !PT ;  /* 0x0000004003117812 */ /* 0x040fe200078efcff */
[----:B------:R-:W-:Y:S01]  /*2bf0*/  HMMA.16816.F32 R32, R8, R22, R32 ;  /* 0x000000160820723c */ /* 0x000fe20000001820 */
        /* <DEDUP_REMOVED lines=17> */
[C---:B------:R-:W-:Y:S01]  /*2d10*/  ISETP.GE.AND P2, PT, R19.reuse, R92, PT ;  /* 0x0000005c1300720c */ /* 0x040fe20003f46270 */
[----:B-1----:R-:W-:Y:S01]  /*2d20*/  HMMA.16816.F32 R28, R8, R12, R28 ;  /* 0x0000000c081c723c */ /* 0x002fe2000000181c */
[----:B------:R-:W-:-:S02]  /*2d30*/  ISETP.GE.AND P3, PT, R19, R90, PT ;  /* 0x0000005a1300720c */ /* 0x000fc40003f66270 */
[----:B------:R-:W1:Y:S01]  /*2d40*/  LDSM.16.M88.4 R16, [R158+0x5c00] ;  /* 0x005c00009e10783b */ /* 0x000e620000000200 */
[----:B------:R-:W-:Y:S01]  /*2d50*/  LOP3.LUT R21, R3, 0x50, RZ, 0xfc, !PT ;  /* 0x0000005003157812 */ /* 0x000fe200078efcff */
[----:B------:R-:W-:-:S04]  /*2d60*/  DEPBAR.LE SB0, 0x0 ;  /* 0x000080000000791a */ /* 0x000fc80000000000 */
[----:B------:R-:W-:Y:S01]  /*2d70*/  LOP3.LUT R23, R3, 0x51, RZ, 0xfc, !PT ;  /* 0x0000005103177812 */ /* 0x000fe200078efcff */
[----:B------:R-:W-:Y:S01]  /*2d80*/  HMMA.16816.F32 R24, R8, R14, R24 ;  /* 0x0000000e0818723c */ /* 0x000fe20000001818 */
[----:B------:R-:W-:Y:S02]  /*2d90*/  FSEL R140, R47, -INF , !P5 ;  /* 0xff8000002f8c7808 */ /* 0x000fe40006800000 */
[----:B------:R-:W-:Y:S02]  /*2da0*/  FSEL R131, R40, -INF , !P1 ;  /* 0xff80000028837808 */ /* 0x000fe40004800000 */
[----:B------:R-:W-:Y:S02]  /*2db0*/  FSEL R136, R42, -INF , !P4 ;  /* 0xff8000002a887808 */ /* 0x000fe40006000000 */
[C---:B------:R-:W-:Y:S02]  /*2dc0*/  ISETP.GE.AND P5, PT, R21.reuse, R92, PT ;  /* 0x0000005c1500720c */ /* 0x040fe40003fa6270 */
[----:B------:R-:W-:-:S02]  /*2dd0*/  ISETP.GE.AND P1, PT, R21, R90, PT ;  /* 0x0000005a1500720c */ /* 0x000fc40003f26270 */
[----:B------:R-:W-:Y:S02]  /*2de0*/  ISETP.GE.AND P4, PT, R23, R92, PT ;  /* 0x0000005c1700720c */ /* 0x000fe40003f86270 */
[C---:B------:R-:W-:Y:S02]  /*2df0*/  LOP3.LUT R21, R3.reuse, 0x58, RZ, 0xfc, !PT ;  /* 0x0000005803157812 */ /* 0x040fe400078efcff */
[----:B------:R-:W-:Y:S02]  /*2e00*/  LOP3.LUT R13, R3, 0x59, RZ, 0xfc, !PT ;  /* 0x00000059030d7812 */ /* 0x000fe400078efcff */
[----:B------:R-:W-:Y:S02]  /*2e10*/  FSEL R133, R41, -INF , !P2 ;  /* 0xff80000029857808 */ /* 0x000fe40005000000 */
[----:B------:R-:W-:Y:S02]  /*2e20*/  FSEL R142, R43, -INF , !P3 ;  /* 0xff8000002b8e7808 */ /* 0x000fe40005800000 */
[----:B------:R-:W-:-:S02]  /*2e30*/  FSEL R130, R38, -INF , !P1 ;  /* 0xff80000026827808 */ /* 0x000fc40004800000 */
[----:B------:R-:W-:Y:S02]  /*2e40*/  FSEL R125, R37, -INF , !P4 ;  /* 0xff800000257d7808 */ /* 0x000fe40006000000 */
[----:B------:R-:W-:Y:S02]  /*2e50*/  ISETP.GE.AND P2, PT, R23, R90, PT ;  /* 0x0000005a1700720c */ /* 0x000fe40003f46270 */
[-C--:B------:R-:W-:Y:S02]  /*2e60*/  ISETP.GE.AND P3, PT, R21, R92.reuse, PT ;  /* 0x0000005c1500720c */ /* 0x080fe40003f66270 */
[C---:B------:R-:W-:Y:S02]  /*2e70*/  ISETP.GE.AND P1, PT, R13.reuse, R92, PT ;  /* 0x0000005c0d00720c */ /* 0x040fe40003f26270 */
[----:B------:R-:W-:Y:S01]  /*2e80*/  ISETP.GE.AND P4, PT, R13, R90, PT ;  /* 0x0000005a0d00720c */ /* 0x000fe20003f86270 */
[----:B-1----:R-:W-:Y:S01]  /*2e90*/  HMMA.16816.F32 R112, R8, R16, R112 ;  /* 0x000000100870723c */ /* 0x002fe20000001870 */
[----:B------:R-:W-:-:S02]  /*2ea0*/  LOP3.LUT R13, R3, 0x60, RZ, 0xfc, !PT ;  /* 0x00000060030d7812 */ /* 0x000fc400078efcff */
[----:B------:R-:W-:Y:S02]  /*2eb0*/  FSEL R127, R36, -INF , !P5 ;  /* 0xff800000247f7808 */ /* 0x000fe40006800000 */
[----:B------:R-:W-:Y:S02]  /*2ec0*/  FSEL R128, R39, -INF , !P2 ;  /* 0xff80000027807808 */ /* 0x000fe40005000000 */
[----:B------:R-:W-:Y:S01]  /*2ed0*/  FSEL R123, R32, -INF , !P3 ;  /* 0xff800000207b7808 */ /* 0x000fe20005800000 */
[----:B------:R-:W-:Y:S01]  /*2ee0*/  HMMA.16816.F32 R108, R8, R18, R108 ;  /* 0x00000012086c723c */ /* 0x000fe2000000186c */
        /* <DEDUP_REMOVED lines=8> */
[----:B------:R-:W-:Y:S01]  /*2f70*/  FSEL R119, R28, -INF , !P2 ;  /* 0xff8000001c777808 */ /* 0x000fe20005000000 */
[----:B------:R-:W-:Y:S01]  /*2f80*/  BAR.SYNC.DEFER_BLOCKING 0x0 ;  /* 0x0000000000007b1d */ /* 0x000fe20000010000 */
[----:B------:R-:W-:-:S02]  /*2f90*/  ISETP.GE.AND P5, PT, R15, R92, PT ;  /* 0x0000005c0f00720c */ /* 0x000fc40003fa6270 */
[----:B------:R-:W-:Y:S02]  /*2fa0*/  ISETP.GE.AND P1, PT, R15, R90, PT ;  /* 0x0000005a0f00720c */ /* 0x000fe40003f26270 */
[C---:B------:R-:W-:Y:S02]  /*2fb0*/  ISETP.GE.AND P4, PT, R13.reuse, R92, PT ;  /* 0x0000005c0d00720c */ /* 0x040fe40003f86270 */
[----:B------:R-:W-:Y:S02]  /*2fc0*/  ISETP.GE.AND P2, PT, R13, R90, PT ;  /* 0x0000005a0d00720c */ /* 0x000fe40003f46270 */
[C---:B------:R-:W-:Y:S02]  /*2fd0*/  LOP3.LUT R13, R3.reuse, 0x69, RZ, 0xfc, !PT ;  /* 0x00000069030d7812 */ /* 0x040fe400078efcff */
[----:B------:R-:W-:Y:S02]  /*2fe0*/  LOP3.LUT R15, R3, 0x70, RZ, 0xfc, !PT ;  /* 0x00000070030f7812 */ /* 0x000fe400078efcff */
[----:B------:R-:W-:-:S02]  /*2ff0*/  FSEL R118, R30, -INF , !P3 ;  /* 0xff8000001e767808 */ /* 0x000fc40005800000 */
[----:B------:R-:W-:Y:S02]  /*3000*/  FSEL R67, R29, -INF , !P5 ;  /* 0xff8000001d437808 */ /* 0x000fe40006800000 */
[----:B------:R-:W-:Y:S02]  /*3010*/  FSEL R62, R31, -INF , !P1 ;  /* 0xff8000001f3e7808 */ /* 0x000fe40004800000 */
[C---:B------:R-:W-:Y:S02]  /*3020*/  ISETP.GE.AND P3, PT, R13.reuse, R92, PT ;  /* 0x0000005c0d00720c */ /* 0x040fe40003f66270 */
[----:B------:R-:W-:Y:S02]  /*3030*/  ISETP.GE.AND P5, PT, R13, R90, PT ;  /* 0x0000005a0d00720c */ /* 0x000fe40003fa6270 */
[----:B------:R-:W-:Y:S02]  /*3040*/  ISETP.GE.AND P1, PT, R15, R92, PT ;  /* 0x0000005c0f00720c */ /* 0x000fe40003f26270 */
[----:B------:R-:W-:-:S02]  /*3050*/  LOP3.LUT R13, R3, 0x71, RZ, 0xfc, !PT ;  /* 0x00000071030d7812 */ /* 0x000fc400078efcff */
[----:B------:R-:W-:Y:S02]  /*3060*/  FSEL R65, R24, -INF , !P4 ;  /* 0xff80000018417808 */ /* 0x000fe40006000000 */
[----:B------:R-:W-:Y:S02]  /*3070*/  FSEL R66, R26, -INF , !P2 ;  /* 0xff8000001a427808 */ /* 0x000fe40005000000 */
[----:B------:R-:W-:Y:S02]  /*3080*/  FSEL R63, R25, -INF , !P3 ;  /* 0xff800000193f7808 */ /* 0x000fe40005800000 */
[----:B------:R-:W-:Y:S02]  /*3090*/  FSEL R59, R112, -INF , !P1 ;  /* 0xff800000703b7808 */ /* 0x000fe40004800000 */
[----:B------:R-:W-:Y:S02]  /*30a0*/  ISETP.GE.AND P4, PT, R15, R90, PT ;  /* 0x0000005a0f00720c */ /* 0x000fe40003f86270 */
[----:B------:R-:W-:-:S02]  /*30b0*/  ISETP.GE.AND P2, PT, R13, R92, PT ;  /* 0x0000005c0d00720c */ /* 0x000fc40003f46270 */
[----:B------:R-:W-:Y:S02]  /*30c0*/  ISETP.GE.AND P3, PT, R13, R90, PT ;  /* 0x0000005a0d00720c */ /* 0x000fe40003f66270 */
[C---:B------:R-:W-:Y:S02]  /*30d0*/  ISETP.GE.AND P1, PT, R3.reuse, R92, PT ;  /* 0x0000005c0300720c */ /* 0x040fe40003f26270 */
[C---:B------:R-:W-:Y:S02]  /*30e0*/  LOP3.LUT R9, R3.reuse, 0x78, RZ, 0xfc, !PT ;  /* 0x0000007803097812 */ /* 0x040fe400078efcff */
[----:B------:R-:W-:Y:S02]  /*30f0*/  LOP3.LUT R11, R3, 0x79, RZ, 0xfc, !PT ;  /* 0x00000079030b7812 */ /* 0x000fe400078efcff */
[----:B------:R-:W-:Y:S02]  /*3100*/  FSEL R64, R27, -INF , !P5 ;  /* 0xff8000001b407808 */ /* 0x000fe40006800000 */
[----:B------:R-:W-:-:S02]  /*3110*/  FSEL R54, R114, -INF , !P4 ;  /* 0xff80000072367808 */ /* 0x000fc40006000000 */
[----:B------:R-:W-:Y:S02]  /*3120*/  FSEL R58, R113, -INF , !P2 ;  /* 0xff800000713a7808 */ /* 0x000fe40005000000 */
[----:B------:R-:W-:Y:S02]  /*3130*/  FSEL R53, R115, -INF , !P3 ;  /* 0xff80000073357808 */ /* 0x000fe40005800000 */
[----:B------:R-:W-:Y:S02]  /*3140*/  FSEL R76, R76, -INF , !P1 ;  /* 0xff8000004c4c7808 */ /* 0x000fe40004800000 */
[-C--:B------:R-:W-:Y:S02]  /*3150*/  ISETP.GE.AND P5, PT, R9, R92.reuse, PT ;  /* 0x0000005c0900720c */ /* 0x080fe40003fa6270 */
[----:B------:R-:W-:Y:S02]  /*3160*/  ISETP.GE.AND P4, PT, R11, R92, PT ;  /* 0x0000005c0b00720c */ /* 0x000fe40003f86270 */
[----:B------:R-:W-:-:S02]  /*3170*/  ISETP.GE.AND P2, PT, R9, R90, PT ;  /* 0x0000005a0900720c */ /* 0x000fc40003f46270 */
[-C--:B------:R-:W-:Y:S01]  /*3180*/  ISETP.GE.AND P3, PT, R3, R90.reuse, PT ;  /* 0x0000005a0300720c */ /* 0x080fe20003f66270 */
[----:B------:R-:W-:Y:S01]  /*3190*/  IMAD.IADD R3, R6, 0x1, R85 ;  /* 0x0000000106037824 */ /* 0x000fe200078e0255 */
[----:B------:R-:W-:Y:S02]  /*31a0*/  ISETP.GE.AND P1, PT, R11, R90, PT ;  /* 0x0000005a0b00720c */ /* 0x000fe40003f26270 */
[----:B------:R-:W-:Y:S02]  /*31b0*/  FSEL R78, R78, -INF , !P3 ;  /* 0xff8000004e4e7808 */ /* 0x000fe40005800000 */
[----:B------:R-:W-:Y:S02]  /*31c0*/  FSEL R57, R108, -INF , !P5 ;  /* 0xff8000006c397808 */ /* 0x000fe40006800000 */
[----:B------:R-:W-:Y:S02]  /*31d0*/  FSEL R52, R110, -INF , !P2 ;  /* 0xff8000006e347808 */ /* 0x000fe40005000000 */
[----:B------:R-:W-:-:S02]  /*31e0*/  FSEL R56, R109, -INF , !P4 ;  /* 0xff8000006d387808 */ /* 0x000fc40006000000 */
[----:B------:R-:W-:Y:S01]  /*31f0*/  FSEL R50, R111, -INF , !P1 ;  /* 0xff8000006f327808 */ /* 0x000fe20004800000 */
[----:B------:R-:W-:Y:S05]  /*3200*/  @!P0 BRA `(.L_x_1736) ;  /* 0x0000056000008947 */ /* 0x000fea0003800000 */
[----:B------:R-:W-:Y:S05]  /*3210*/  @P6 BRA `(.L_x_1737) ;  /* 0x0000039000006947 */ /* 0x000fea0003800000 */
[----:B------:R-:W1:Y:S01]  /*3220*/  I2F.RP R13, R2 ;  /* 0x00000002000d7306 */ /* 0x000e620000209400 */
[C---:B------:R-:W-:Y:S02]  /*3230*/  IADD3 R12, R0.reuse, -0x80, RZ ;  /* 0xffffff80000c7810 */ /* 0x040fe40007ffe0ff */
[----:B------:R-:W-:Y:S02]  /*3240*/  IABS R8, R0 ;  /* 0x0000000000087213 */ /* 0x000fe40000000000 */
[----:B------:R-:W-:Y:S02]  /*3250*/  IABS R6, R12 ;  /* 0x0000000c00067213 */ /* 0x000fe40000000000 */
[----:B------:R-:W-:Y:S02]  /*3260*/  LOP3.LUT R0, R0, c[0x0][0x2d0], RZ, 0x3c, !PT ;  /* 0x0000b40000007a12 */ /* 0x000fe400078e3cff */
[----:B------:R-:W-:-:S02]  /*3270*/  LOP3.LUT R12, R12, c[0x0][0x2d0], RZ, 0x3c, !PT ;  /* 0x0000b4000c0c7a12 */ /* 0x000fc400078e3cff */
        /* <DEDUP_REMOVED lines=51> */
.L_x_1737:
[----:B------:R-:W-:-:S04]  /*35b0*/  ULEA UR6, -UR6, URZ, 0x7 ;  /* 0x0000003f06067291 */ /* 0x000fc8000f8e393f */
[----:B------:R-:W-:Y:S02]  /*35c0*/  USHF.R.S32.HI UR8, URZ, 0x1f, UR6 ;  /* 0x0000001f3f087899 */ /* 0x000fe40008011406 */
[----:B------:R-:W-:-:S04]  /*35d0*/  MOV R0, UR6 ;  /* 0x0000000600007c02 */ /* 0x000fc80008000f00 */
[----:B------:R-:W-:Y:S02]  /*35e0*/  MOV R9, UR8 ;  /* 0x0000000800097c02 */ /* 0x000fe40008000f00 */
.L_x_1738:
        /* <DEDUP_REMOVED lines=24> */
.L_x_1736:
        /* <DEDUP_REMOVED lines=92> */
[--C-:B------:R-:W-:Y:S01]  /*3d30*/  FFMA.FTZ R48, R84, c[0x0][0x23c], -R55.reuse ;  /* 0x00008f0054307a23 */ /* 0x100fe20000010837 */
[----:B------:R-:W1:Y:S01]  /*3d40*/  LDSM.16.MT88.4 R76, [R156+0x9000] ;  /* 0x009000009c4c783b */ /* 0x000e620000004200 */
[----:B------:R-:W-:-:S02]  /*3d50*/  FFMA.FTZ R44, R74, c[0x0][0x23c], -R55 ;  /* 0x00008f004a2c7a23 */ /* 0x000fc40000010837 */
[----:B------:R-:W-:Y:S01]  /*3d60*/  FFMA.FTZ R43, R86, c[0x0][0x23c], -R55 ;  /* 0x00008f00562b7a23 */ /* 0x000fe20000010837 */
[----:B------:R-:W2:Y:S01]  /*3d70*/  MUFU.EX2 R46, R46 ;  /* 0x0000002e002e7308 */ /* 0x000ea20000000800 */
[----:B------:R-:W3:Y:S01]  /*3d80*/  LDSM.16.MT88.4 R84, [R157+0xb000] ;  /* 0x00b000009d54783b */ /* 0x000ee20000004200 */
[--C-:B------:R-:W-:Y:S02]  /*3d90*/  FFMA.FTZ R45, R83, c[0x0][0x23c], -R60.reuse ;  /* 0x00008f00532d7a23 */ /* 0x100fe4000001083c */
[--C-:B------:R-:W-:Y:S02]  /*3da0*/  FFMA.FTZ R40, R75, c[0x0][0x23c], -R60.reuse ;  /* 0x00008f004b287a23 */ /* 0x100fe4000001083c */
[--C-:B------:R-:W-:Y:S02]  /*3db0*/  FFMA.FTZ R39, R81, c[0x0][0x23c], -R60.reuse ;  /* 0x00008f0051277a23 */ /* 0x100fe4000001083c */
[----:B------:R-:W-:Y:S01]  /*3dc0*/  MUFU.EX2 R47, R47 ;  /* 0x0000002f002f7308 */ /* 0x000fe20000000800 */
[----:B------:R-:W-:-:S02]  /*3dd0*/  FFMA.FTZ R36, R73, c[0x0][0x23c], -R60 ;  /* 0x00008f0049247a23 */ /* 0x000fc4000001083c */
[--C-:B------:R-:W-:Y:S02]  /*3de0*/  FFMA.FTZ R41, R72, c[0x0][0x23c], -R55.reuse ;  /* 0x00008f0048297a23 */ /* 0x100fe40000010837 */
[--C-:B------:R-:W-:Y:S02]  /*3df0*/  FFMA.FTZ R38, R82, c[0x0][0x23c], -R55.reuse ;  /* 0x00008f0052267a23 */ /* 0x100fe40000010837 */
        /* <DEDUP_REMOVED lines=44> */
[----:B------:R-:W-:Y:S01]  /*40c0*/  MUFU.EX2 R36, R36 ;  /* 0x0000002400247308 */ /* 0x000fe20000000800 */
        /* <DEDUP_REMOVED lines=8> */
[--C-:B------:R-:W-:Y:S01]  /*4150*/  FFMA.FTZ R67, R67, c[0x0][0x23c], -R60.reuse ;  /* 0x00008f0043437a23 */ /* 0x100fe2000001083c */
[----:B---3--:R-:W-:Y:S01]  /*4160*/  HMMA.16816.F32 R80, R100, R84, RZ ;  /* 0x000000546450723c */ /* 0x008fe200000018ff */
[----:B------:R-:W-:Y:S01]  /*4170*/  FFMA.FTZ R65, R65, c[0x0][0x23c], -R60 ;  /* 0x00008f0041417a23 */ /* 0x000fe2000001083c */
[----:B------:R-:W1:Y:S01]  /*4180*/  MUFU.EX2 R38, R38 ;  /* 0x0000002600267308 */ /* 0x000e620000000800 */
[----:B------:R-:W-:-:S02]  /*4190*/  FFMA.FTZ R119, R118, c[0x0][0x23c], -R55 ;  /* 0x00008f0076777a23 */ /* 0x000fc40000010837 */
[--C-:B------:R-:W-:Y:S02]  /*41a0*/  FFMA.FTZ R62, R62, c[0x0][0x23c], -R55.reuse ;  /* 0x00008f003e3e7a23 */ /* 0x100fe40000010837 */
[--C-:B------:R-:W-:Y:S01]  /*41b0*/  FFMA.FTZ R63, R66, c[0x0][0x23c], -R55.reuse ;  /* 0x00008f00423f7a23 */ /* 0x100fe20000010837 */
[C---:B------:R-:W-:Y:S01]  /*41c0*/  HMMA.16816.F32 R88, R100.reuse, R108, RZ ;  /* 0x0000006c6458723c */ /* 0x040fe200000018ff */
[----:B------:R-:W-:Y:S01]  /*41d0*/  FFMA.FTZ R64, R64, c[0x0][0x23c], -R55 ;  /* 0x00008f0040407a23 */ /* 0x000fe20000010837 */
[----:B------:R-:W-:Y:S01]  /*41e0*/  MUFU.EX2 R37, R37 ;  /* 0x0000002500257308 */ /* 0x000fe20000000800 */
[----:B------:R-:W-:Y:S02]  /*41f0*/  FADD.FTZ R46, R49, R46 ;  /* 0x0000002e312e7221 */ /* 0x000fe40000010000 */
[----:B------:R-:W-:Y:S02]  /*4200*/  FADD.FTZ R51, R51, R48 ;  /* 0x0000003033337221 */ /* 0x000fe40000010000 */
[----:B------:R-:W-:Y:S01]  /*4210*/  FADD.FTZ R47, R47, R46 ;  /* 0x0000002e2f2f7221 */ /* 0x000fe20000010000 */
[----:B------:R-:W-:Y:S01]  /*4220*/  HMMA.16816.F32 R92, R100, R96, RZ ;  /* 0x00000060645c723c */ /* 0x000fe200000018ff */
[----:B------:R-:W-:Y:S01]  /*4230*/  FADD.FTZ R44, R44, R51 ;  /* 0x000000332c2c7221 */ /* 0x000fe20000010000 */
[----:B------:R-:W3:Y:S01]  /*4240*/  MUFU.EX2 R34, R34 ;  /* 0x0000002200227308 */ /* 0x000ee20000000800 */
[----:B------:R-:W-:-:S02]  /*4250*/  FFMA.FTZ R181, R56, c[0x0][0x23c], -R60 ;  /* 0x00008f0038b57a23 */ /* 0x000fc4000001083c */
[--C-:B------:R-:W-:Y:S02]  /*4260*/  FFMA.FTZ R52, R52, c[0x0][0x23c], -R55.reuse ;  /* 0x00008f0034347a23 */ /* 0x100fe40000010837 */
[--C-:B------:R-:W-:Y:S01]  /*4270*/  FFMA.FTZ R59, R59, c[0x0][0x23c], -R60.reuse ;  /* 0x00008f003b3b7a23 */ /* 0x100fe2000001083c */
[----:B------:R-:W-:Y:S01]  /*4280*/  HMMA.16816.F32 R76, R100, R78, RZ ;  /* 0x0000004e644c723c */ /* 0x000fe200000018ff */
[--C-:B------:R-:W-:Y:S01]  /*4290*/  FFMA.FTZ R58, R58, c[0x0][0x23c], -R60.reuse ;  /* 0x00008f003a3a7a23 */ /* 0x100fe2000001083c */
[----:B------:R-:W-:Y:S01]  /*42a0*/  MUFU.EX2 R35, R35 ;  /* 0x0000002300237308 */ /* 0x000fe20000000800 */
[----:B------:R-:W-:Y:S02]  /*42b0*/  FFMA.FTZ R57, R57, c[0x0][0x23c], -R60 ;  /* 0x00008f0039397a23 */ /* 0x000fe4000001083c */
[----:B------:R-:W-:-:S03]  /*42c0*/  FFMA.FTZ R50, R50, c[0x0][0x23c], -R55 ;  /* 0x00008f0032327a23 */ /* 0x000fc60000010837 */
        /* <DEDUP_REMOVED lines=10> */
[----:B-1----:R-:W-:Y:S01]  /*4370*/  F2FP.PACK_AB R9, R38, R41 ;  /* 0x000000292609723e */ /* 0x002fe200000000ff */
[----:B------:R-:W1:Y:S05]  /*4380*/  MUFU.EX2 R30, R30 ;  /* 0x0000001e001e7308 */ /* 0x000e6a0000000800 */
[----:B------:R-:W-:-:S02]  /*4390*/  F2FP.PACK_AB R10, R36, R39 ;  /* 0x00000027240a723e */ /* 0x000fc400000000ff */
[----:B---3--:R-:W-:Y:S01]  /*43a0*/  F2FP.PACK_AB R11, R34, R37 ;  /* 0x00000025220b723e */ /* 0x008fe200000000ff */
[----:B------:R-:W-:Y:S06]  /*43b0*/  MUFU.EX2 R29, R29 ;  /* 0x0000001d001d7308 */ /* 0x000fec0000000800 */
[C---:B------:R-:W-:Y:S02]  /*43c0*/  HMMA.16816.F32 R112, R8.reuse, R12, R112 ;  /* 0x0000000c0870723c */ /* 0x040fe40000001870 */
[----:B------:R-:W2:Y:S06]  /*43d0*/  MUFU.EX2 R6, R6 ;  /* 0x0000000600067308 */ /* 0x000eac0000000800 */
        /* <DEDUP_REMOVED lines=21> */
[----:B------:R-:W-:Y:S01]  /*4530*/  LDSM.16.MT88.4 R20, [R157+0xb800] ;  /* 0x00b800009d14783b */ /* 0x000fe20000004200 */
[----:B------:R-:W-:Y:S06]  /*4540*/  MUFU.EX2 R129, R129 ;  /* 0x0000008100817308 */ /* 0x000fec0000000800 */
[C---:B-1----:R-:W-:Y:S02]  /*4550*/  HMMA.16816.F32 R104, R8.reuse, R16, R104 ;  /* 0x000000100868723c */ /* 0x042fe40000001868 */
[----:B------:R-:W1:Y:S06]  /*4560*/  MUFU.EX2 R132, R132 ;  /* 0x0000008400847308 */ /* 0x000e6c0000000800 */
[----:B------:R-:W-:Y:S01]  /*4570*/  HMMA.16816.F32 R100, R8, R18, R100 ;  /* 0x000000120864723c */ /* 0x000fe20000001864 */
[----:B------:R-:W1:Y:S01]  /*4580*/  LDSM.16.MT88.4 R16, [R156+0xb800] ;  /* 0x00b800009c10783b */ /* 0x000e620000004200 */
[----:B------:R-:W-:Y:S05]  /*4590*/  MUFU.EX2 R131, R131 ;  /* 0x0000008300837308 */ /* 0x000fea0000000800 */
[----:B----4-:R-:W-:-:S02]  /*45a0*/  F2FP.PACK_AB R8, R32, R35 ;  /* 0x000000232008723e */ /* 0x010fc400000000ff */
[----:B------:R-:W-:Y:S01]  /*45b0*/  F2FP.PACK_AB R9, R30, R33 ;  /* 0x000000211e09723e */ /* 0x000fe200000000ff */
[----:B------:R-:W-:Y:S01]  /*45c0*/  MUFU.EX2 R134, R134 ;  /* 0x0000008600867308 */ /* 0x000fe20000000800 */
[----:B------:R-:W-:Y:S02]  /*45d0*/  F2FP.PACK_AB R10, R28, R31 ;  /* 0x0000001f1c0a723e */ /* 0x000fe400000000ff */
[----:B--2---:R-:W-:-:S05]  /*45e0*/  F2FP.PACK_AB R11, R6, R29 ;  /* 0x0000001d060b723e */ /* 0x004fca00000000ff */
[----:B------:R-:W-:Y:S02]  /*45f0*/  MUFU.EX2 R138, R138 ;  /* 0x0000008a008a7308 */ /* 0x000fe40000000800 */
[C---:B---3--:R-:W-:Y:S06]  /*4600*/  HMMA.16816.F32 R112, R8.reuse, R12, R112 ;  /* 0x0000000c0870723c */ /* 0x048fec0000001870 */
[----:B------:R-:W2:Y:S02]  /*4610*/  MUFU.EX2 R135, R135 ;  /* 0x0000008700877308 */ /* 0x000ea40000000800 */
[C---:B------:R-:W-:Y:S01]  /*4620*/  HMMA.16816.F32 R68, R8.reuse, R14, R68 ;  /* 0x0000000e0844723c */ /* 0x040fe20000001844 */
[----:B------:R-:W3:Y:S05]  /*4630*/  LDSM.16.MT88.4 R12, [R157+0xd800] ;  /* 0x00d800009d0c783b */ /* 0x000eea0000004200 */
[----:B------:R-:W-:Y:S02]  /*4640*/  MUFU.EX2 R136, R136 ;  /* 0x0000008800887308 */ /* 0x000fe40000000800 */
[C---:B------:R-:W-:Y:S06]  /*4650*/  HMMA.16816.F32 R72, R8.reuse, R24, R72 ;  /* 0x000000180848723c */ /* 0x040fec0000001848 */
[----:B------:R-:W4:Y:S02]  /*4660*/  MUFU.EX2 R133, R133 ;  /* 0x0000008500857308 */ /* 0x000f240000000800 */
[C---:B-1----:R-:W-:Y:S06]  /*4670*/  HMMA.16816.F32 R88, R8.reuse, R16, R88 ;  /* 0x000000100858723c */ /* 0x042fec0000001858 */
[----:B------:R-:W-:Y:S02]  /*4680*/  MUFU.EX2 R127, R127 ;  /* 0x0000007f007f7308 */ /* 0x000fe40000000800 */
[C---:B------:R-:W-:Y:S01]  /*4690*/  HMMA.16816.F32 R108, R8.reuse, R18, R108 ;  /* 0x00000012086c723c */ /* 0x040fe2000000186c */
[----:B------:R-:W1:Y:S05]  /*46a0*/  LDSM.16.MT88.4 R16, [R156+0xd800] ;  /* 0x00d800009c10783b */ /* 0x000e6a0000004200 */
[----:B------:R-:W1:Y:S02]  /*46b0*/  MUFU.EX2 R140, R140 ;  /* 0x0000008c008c7308 */ /* 0x000e640000000800 */
[C---:B------:R-:W-:Y:S01]  /*46c0*/  HMMA.16816.F32 R76, R8.reuse, R26, R76 ;  /* 0x0000001a084c723c */ /* 0x040fe2000000184c */
[----:B------:R-:W-:Y:S05]  /*46d0*/  LDSM.16.MT88.4 R24, [R156+0x9c00] ;  /* 0x009c00009c18783b */ /* 0x000fea0000004200 */
[----:B------:R-:W-:Y:S02]  /*46e0*/  MUFU.EX2 R123, R123 ;  /* 0x0000007b007b7308 */ /* 0x000fe40000000800 */
[C---:B------:R-:W-:Y:S06]  /*46f0*/  HMMA.16816.F32 R80, R8.reuse, R20, R80 ;  /* 0x000000140850723c */ /* 0x040fec0000001850 */
[----:B------:R-:W-:Y:S02]  /*4700*/  MUFU.EX2 R142, R142 ;  /* 0x0000008e008e7308 */ /* 0x000fe40000000800 */
[C---:B---3--:R-:W-:Y:S06]  /*4710*/  HMMA.16816.F32 R92, R8.reuse, R12, R92 ;  /* 0x0000000c085c723c */ /* 0x048fec000000185c */
[----:B------:R-:W-:Y:S02]  /*4720*/  MUFU.EX2 R130, R130 ;  /* 0x0000008200827308 */ /* 0x000fe40000000800 */
[C---:B------:R-:W-:Y:S01]  /*4730*/  HMMA.16816.F32 R96, R8.reuse, R14, R96 ;  /* 0x0000000e0860723c */ /* 0x040fe20000001860 */
[----:B------:R-:W3:Y:S05]  /*4740*/  LDSM.16.MT88.4 R12, [R157+0x9c00] ;  /* 0x009c00009d0c783b */ /* 0x000eea0000004200 */
[----:B------:R-:W2:Y:S02]  /*4750*/  MUFU.EX2 R125, R125 ;  /* 0x0000007d007d7308 */ /* 0x000ea40000000800 */
[C---:B------:R-:W-:Y:S01]  /*4760*/  HMMA.16816.F32 R84, R8.reuse, R22, R84 ;  /* 0x000000160854723c */ /* 0x040fe20000001854 */
[----:B------:R-:W-:Y:S05]  /*4770*/  LDSM.16.MT88.4 R20, [R157+0xbc00] ;  /* 0x00bc00009d14783b */ /* 0x000fea0000004200 */
[----:B------:R-:W-:Y:S02]  /*4780*/  MUFU.EX2 R126, R126 ;  /* 0x0000007e007e7308 */ /* 0x000fe40000000800 */
[C---:B-1----:R-:W-:Y:S06]  /*4790*/  HMMA.16816.F32 R104, R8.reuse, R16, R104 ;  /* 0x000000100868723c */ /* 0x042fec0000001868 */
[----:B------:R-:W1:Y:S02]  /*47a0*/  MUFU.EX2 R121, R121 ;  /* 0x0000007900797308 */ /* 0x000e640000000800 */
[----:B------:R-:W-:Y:S01]  /*47b0*/  HMMA.16816.F32 R100, R8, R18, R100 ;  /* 0x000000120864723c */ /* 0x000fe20000001864 */
[----:B------:R-:W1:Y:S05]  /*47c0*/  LDSM.16.MT88.4 R16, [R156+0xbc00] ;  /* 0x00bc00009c10783b */ /* 0x000e6a0000004200 */
[----:B------:R-:W-:Y:S01]  /*47d0*/  MUFU.EX2 R124, R124 ;  /* 0x0000007c007c7308 */ /* 0x000fe20000000800 */
[----:B-----5:R-:W-:-:S02]  /*47e0*/  F2FP.PACK_AB R8, R4, R7 ;  /* 0x000000070408723e */ /* 0x020fc400000000ff */
[----:B------:R-:W-:Y:S02]  /*47f0*/  F2FP.PACK_AB R9, R117, R122 ;  /* 0x0000007a7509723e */ /* 0x000fe400000000ff */
[----:B------:R-:W-:Y:S02]  /*4800*/  F2FP.PACK_AB R10, R116, R3 ;  /* 0x00000003740a723e */ /* 0x000fe400000000ff */
[----:B------:R-:W-:Y:S01]  /*4810*/  F2FP.PACK_AB R11, R61, R120 ;  /* 0x000000783d0b723e */ /* 0x000fe200000000ff */
[----:B------:R-:W5:Y:S06]  /*4820*/  MUFU.EX2 R67, R67 ;  /* 0x0000004300437308 */ /* 0x000f6c0000000800 */
[C---:B---3--:R-:W-:Y:S02]  /*4830*/  HMMA.16816.F32 R112, R8.reuse, R12, R112 ;  /* 0x0000000c0870723c */ /* 0x048fe40000001870 */
[----:B------:R-:W-:Y:S06]  /*4840*/  MUFU.EX2 R65, R65 ;  /* 0x0000004100417308 */ /* 0x000fec0000000800 */
        /* <DEDUP_REMOVED lines=21> */
[----:B------:R-:W5:Y:S07]  /*49a0*/  LDSM.16.MT88.4 R20, [R157+0xc000] ;  /* 0x00c000009d14783b */ /* 0x000f6e0000004200 */
[C---:B-1----:R-:W-:Y:S08]  /*49b0*/  HMMA.16816.F32 R104, R8.reuse, R16, R104 ;  /* 0x000000100868723c */ /* 0x042ff00000001868 */
[----:B------:R-:W-:Y:S01]  /*49c0*/  HMMA.16816.F32 R100, R8, R18, R100 ;  /* 0x000000120864723c */ /* 0x000fe20000001864 */
[----:B------:R-:W1:Y:S06]  /*49d0*/  LDSM.16.MT88.4 R16, [R156+0xc000] ;  /* 0x00c000009c10783b */ /* 0x000e6c0000004200 */
[----:B------:R-:W-:-:S02]  /*49e0*/  F2FP.PACK_AB R8, R132, R129 ;  /* 0x000000818408723e */ /* 0x000fc400000000ff */
[----:B--2---:R-:W-:Y:S02]  /*49f0*/  F2FP.PACK_AB R9, R135, R138 ;  /* 0x0000008a8709723e */ /* 0x004fe400000000ff */
[----:B------:R-:W-:Y:S02]  /*4a00*/  F2FP.PACK_AB R10, R134, R131 ;  /* 0x00000083860a723e */ /* 0x000fe400000000ff */
[----:B----4-:R-:W-:-:S07]  /*4a10*/  F2FP.PACK_AB R11, R133, R136 ;  /* 0x00000088850b723e */ /* 0x010fce00000000ff */
[C---:B---3--:R-:W-:Y:S08]  /*4a20*/  HMMA.16816.F32 R112, R8.reuse, R12, R112 ;  /* 0x0000000c0870723c */ /* 0x048ff00000001870 */
[C---:B------:R-:W-:Y:S01]  /*4a30*/  HMMA.16816.F32 R68, R8.reuse, R14, R68 ;  /* 0x0000000e0844723c */ /* 0x040fe20000001844 */
[----:B------:R-:W2:Y:S07]  /*4a40*/  LDSM.16.MT88.4 R12, [R157+0xe000] ;  /* 0x00e000009d0c783b */ /* 0x000eae0000004200 */
[C---:B-----5:R-:W-:Y:S08]  /*4a50*/  HMMA.16816.F32 R80, R8.reuse, R20, R80 ;  /* 0x000000140850723c */ /* 0x060ff00000001850 */
[C---:B------:R-:W-:Y:S01]  /*4a60*/  HMMA.16816.F32 R84, R8.reuse, R22, R84 ;  /* 0x000000160854723c */ /* 0x040fe20000001854 */
[----:B------:R-:W3:Y:S07]  /*4a70*/  LDSM.16.MT88.4 R20, [R156+0xe000] ;  /* 0x00e000009c14783b */ /* 0x000eee0000004200 */
[C---:B------:R-:W-:Y:S08]  /*4a80*/  HMMA.16816.F32 R72, R8.reuse, R24, R72 ;  /* 0x000000180848723c */ /* 0x040ff00000001848 */
[C---:B------:R-:W-:Y:S01]  /*4a90*/  HMMA.16816.F32 R76, R8.reuse, R26, R76 ;  /* 0x0000001a084c723c */ /* 0x040fe2000000184c */
[----:B------:R-:W-:Y:S07]  /*4aa0*/  LDSM.16.MT88.4 R24, [R156+0xa800] ;  /* 0x00a800009c18783b */ /* 0x000fee0000004200 */
[C---:B-1----:R-:W-:Y:S08]  /*4ab0*/  HMMA.16816.F32 R88, R8.reuse, R16, R88 ;  /* 0x000000100858723c */ /* 0x042ff00000001858 */
[C---:B--2---:R-:W-:Y:S08]  /*4ac0*/  HMMA.16816.F32 R92, R8.reuse, R12, R92 ;  /* 0x0000000c085c723c */ /* 0x044ff0000000185c */
[C---:B------:R-:W-:Y:S01]  /*4ad0*/  HMMA.16816.F32 R96, R8.reuse, R14, R96 ;  /* 0x0000000e0860723c */ /* 0x040fe20000001860 */
[----:B------:R-:W1:Y:S07]  /*4ae0*/  LDSM.16.MT88.4 R12, [R157+0xa400] ;  /* 0x00a400009d0c783b */ /* 0x000e6e0000004200 */
        /* <DEDUP_REMOVED lines=22> */
[C---:B------:R-:W-:Y:S01]  /*4c50*/  HMMA.16816.F32 R96, R8.reuse, R18, R96 ;  /* 0x000000120860723c */ /* 0x040fe20000001860 */
[----:B------:R-:W2:Y:S07]  /*4c60*/  LDSM.16.MT88.4 R16, [R157+0xa800] ;  /* 0x00a800009d10783b */ /* 0x000eae0000004200 */
[C---:B-1----:R-:W-:Y:S08]  /*4c70*/  HMMA.16816.F32 R104, R8.reuse, R12, R104 ;  /* 0x0000000c0868723c */ /* 0x042ff00000001868 */
[----:B------:R-:W-:Y:S01]  /*4c80*/  HMMA.16816.F32 R100, R8, R14, R100 ;  /* 0x0000000e0864723c */ /* 0x000fe20000001864 */
[----:B------:R-:W1:Y:S06]  /*4c90*/  LDSM.16.MT88.4 R12, [R157+0xc800] ;  /* 0x00c800009d0c783b */ /* 0x000e6c0000004200 */
[----:B------:R-:W-:-:S02]  /*4ca0*/  F2FP.PACK_AB R8, R67, R124 ;  /* 0x0000007c4308723e */ /* 0x000fc400000000ff */
[----:B------:R-:W-:Y:S02]  /*4cb0*/  F2FP.PACK_AB R9, R62, R119 ;  /* 0x000000773e09723e */ /* 0x000fe400000000ff */
[----:B------:R-:W-:Y:S02]  /*4cc0*/  F2FP.PACK_AB R10, R128, R65 ;  /* 0x00000041800a723e */ /* 0x000fe400000000ff */
[----:B------:R-:W-:-:S07]  /*4cd0*/  F2FP.PACK_AB R11, R64, R63 ;  /* 0x0000003f400b723e */ /* 0x000fce00000000ff */
[C---:B--2---:R-:W-:Y:S08]  /*4ce0*/  HMMA.16816.F32 R112, R8.reuse, R16, R112 ;  /* 0x000000100870723c */ /* 0x044ff00000001870 */
[C---:B------:R-:W-:Y:S01]  /*4cf0*/  HMMA.16816.F32 R68, R8.reuse, R18, R68 ;  /* 0x000000120844723c */ /* 0x040fe20000001844 */
[----:B------:R-:W2:Y:S07]  /*4d00*/  LDSM.16.MT88.4 R16, [R157+0xe800] ;  /* 0x00e800009d10783b */ /* 0x000eae0000004200 */
[C---:B------:R-:W-:Y:S08]  /*4d10*/  HMMA.16816.F32 R88, R8.reuse, R20, R88 ;  /* 0x000000140858723c */ /* 0x040ff00000001858 */
[C---:B-1----:R-:W-:Y:S08]  /*4d20*/  HMMA.16816.F32 R80, R8.reuse, R12, R80 ;  /* 0x0000000c0850723c */ /* 0x042ff00000001850 */
[C---:B------:R-:W-:Y:S01]  /*4d30*/  HMMA.16816.F32 R84, R8.reuse, R14, R84 ;  /* 0x0000000e0854723c */ /* 0x040fe20000001854 */
[----:B------:R-:W1:Y:S07]  /*4d40*/  LDSM.16.MT88.4 R12, [R156+0xe800] ;  /* 0x00e800009c0c783b */ /* 0x000e6e0000004200 */
[C---:B------:R-:W-:Y:S01]  /*4d50*/  HMMA.16816.F32 R108, R8.reuse, R22, R108 ;  /* 0x00000016086c723c */ /* 0x040fe2000000186c */
[----:B------:R-:W3:Y:S07]  /*4d60*/  LDSM.16.MT88.4 R20, [R157+0xac00] ;  /* 0x00ac00009d14783b */ /* 0x000eee0000004200 */
[C---:B------:R-:W-:Y:S01]  /*4d70*/  HMMA.16816.F32 R76, R8.reuse, R26, R76 ;  /* 0x0000001a084c723c */ /* 0x040fe2000000184c */
[----:B------:R-:W-:Y:S06]  /*4d80*/  MUFU.EX2 R26, R59 ;  /* 0x0000003b001a7308 */ /* 0x000fec0000000800 */
[--C-:B------:R-:W-:Y:S01]  /*4d90*/  FFMA.FTZ R27, R54, c[0x0][0x23c], -R55.reuse ;  /* 0x00008f00361b7a23 */ /* 0x100fe20000010837 */
[----:B--2---:R-:W-:Y:S01]  /*4da0*/  HMMA.16816.F32 R92, R8, R16, R92 ;  /* 0x00000010085c723c */ /* 0x004fe2000000185c */
[----:B------:R-:W-:-:S04]  /*4db0*/  FFMA.FTZ R54, R53, c[0x0][0x23c], -R55 ;  /* 0x00008f0035367a23 */ /* 0x000fc80000010837 */
[----:B------:R-:W-:Y:S03]  /*4dc0*/  MUFU.EX2 R27, R27 ;  /* 0x0000001b001b7308 */ /* 0x000fe60000000800 */
[C---:B------:R-:W-:Y:S01]  /*4dd0*/  HMMA.16816.F32 R96, R8.reuse, R18, R96 ;  /* 0x000000120860723c */ /* 0x040fe20000001860 */
[----:B------:R-:W2:Y:S04]  /*4de0*/  LDSM.16.MT88.4 R16, [R156+0xac00] ;  /* 0x00ac00009c10783b */ /* 0x000ea80000004200 */
[----:B------:R-:W-:Y:S03]  /*4df0*/  MUFU.EX2 R54, R54 ;  /* 0x0000003600367308 */ /* 0x000fe60000000800 */
[C---:B------:R-:W-:Y:S05]  /*4e00*/  HMMA.16816.F32 R72, R8.reuse, R24, R72 ;  /* 0x000000180848723c */ /* 0x040fea0000001848 */
[----:B------:R-:W4:Y:S03]  /*4e10*/  MUFU.EX2 R25, R58 ;  /* 0x0000003a00197308 */ /* 0x000f260000000800 */
[C---:B-1----:R-:W-:Y:S05]  /*4e20*/  HMMA.16816.F32 R104, R8.reuse, R12, R104 ;  /* 0x0000000c0868723c */ /* 0x042fea0000001868 */
[----:B------:R-:W1:Y:S02]  /*4e30*/  MUFU.EX2 R24, R57 ;  /* 0x0000003900187308 */ /* 0x000e640000000800 */
[----:B------:R-:W-:Y:S01]  /*4e40*/  FADD.FTZ R12, R42, R47 ;  /* 0x0000002f2a0c7221 */ /* 0x000fe20000010000 */
[----:B------:R-:W-:Y:S01]  /*4e50*/  HMMA.16816.F32 R100, R8, R14, R100 ;  /* 0x0000000e0864723c */ /* 0x000fe20000001864 */
[----:B------:R-:W-:-:S02]  /*4e60*/  FADD.FTZ R42, R43, R44 ;  /* 0x0000002c2b2a7221 */ /* 0x000fc40000010000 */
[----:B------:R-:W-:Y:S02]  /*4e70*/  FADD.FTZ R45, R45, R12 ;  /* 0x0000000c2d2d7221 */ /* 0x000fe40000010000 */
[----:B------:R-:W-:Y:S01]  /*4e80*/  FADD.FTZ R41, R41, R42 ;  /* 0x0000002a29297221 */ /* 0x000fe20000010000 */
[----:B------:R-:W5:Y:S01]  /*4e90*/  LDSM.16.MT88.4 R12, [R157+0xcc00] ;  /* 0x00cc00009d0c783b */ /* 0x000f620000004200 */
[----:B------:R-:W-:Y:S01]  /*4ea0*/  FADD.FTZ R40, R40, R45 ;  /* 0x0000002d28287221 */ /* 0x000fe20000010000 */
[----:B----4-:R-:W-:Y:S01]  /*4eb0*/  F2FP.PACK_AB R8, R25, R26 ;  /* 0x0000001a1908723e */ /* 0x010fe200000000ff */
[----:B------:R-:W-:Y:S01]  /*4ec0*/  FADD.FTZ R38, R38, R41 ;  /* 0x0000002926267221 */ /* 0x000fe20000010000 */
[----:B------:R-:W-:Y:S01]  /*4ed0*/  F2FP.PACK_AB R9, R54, R27 ;  /* 0x0000001b3609723e */ /* 0x000fe200000000ff */
[----:B------:R-:W-:Y:S01]  /*4ee0*/  FADD.FTZ R39, R39, R40 ;  /* 0x0000002827277221 */ /* 0x000fe20000010000 */
[----:B------:R-:W-:Y:S01]  /*4ef0*/  F2FP.PACK_AB R11, R49, R52 ;  /* 0x00000034310b723e */ /* 0x000fe200000000ff */
[----:B------:R-:W-:Y:S01]  /*4f00*/  FADD.FTZ R37, R37, R38 ;  /* 0x0000002625257221 */ /* 0x000fe20000010000 */
[----:B-1----:R-:W-:Y:S01]  /*4f10*/  F2FP.PACK_AB R10, R181, R24 ;  /* 0x00000018b50a723e */ /* 0x002fe200000000ff */
[----:B------:R-:W-:-:S02]  /*4f20*/  FADD.FTZ R36, R36, R39 ;  /* 0x0000002724247221 */ /* 0x000fc40000010000 */
[----:B------:R-:W-:Y:S02]  /*4f30*/  FADD.FTZ R34, R34, R37 ;  /* 0x0000002522227221 */ /* 0x000fe40000010000 */
[----:B------:R-:W-:Y:S02]  /*4f40*/  FADD.FTZ R35, R35, R36 ;  /* 0x0000002423237221 */ /* 0x000fe40000010000 */
[----:B------:R-:W-:Y:S01]  /*4f50*/  FADD.FTZ R33, R33, R34 ;  /* 0x0000002221217221 */ /* 0x000fe20000010000 */
[----:B---3--:R-:W-:Y:S01]  /*4f60*/  HMMA.16816.F32 R112, R8, R20, R112 ;  /* 0x000000140870723c */ /* 0x008fe20000001870 */
[----:B------:R-:W-:Y:S02]  /*4f70*/  FADD.FTZ R32, R32, R35 ;  /* 0x0000002320207221 */ /* 0x000fe40000010000 */
[----:B------:R-:W-:Y:S02]  /*4f80*/  FADD.FTZ R30, R30, R33 ;  /* 0x000000211e1e7221 */ /* 0x000fe40000010000 */
[----:B------:R-:W-:-:S02]  /*4f90*/  FADD.FTZ R31, R31, R32 ;  /* 0x000000201f1f7221 */ /* 0x000fc40000010000 */
[----:B------:R-:W-:Y:S01]  /*4fa0*/  FADD.FTZ R29, R29, R30 ;  /* 0x0000001e1d1d7221 */ /* 0x000fe20000010000 */
[C---:B------:R-:W-:Y:S01]  /*4fb0*/  HMMA.16816.F32 R68, R8.reuse, R22, R68 ;  /* 0x000000160844723c */ /* 0x040fe20000001844 */
[----:B------:R-:W-:Y:S01]  /*4fc0*/  FADD.FTZ R28, R28, R31 ;  /* 0x0000001f1c1c7221 */ /* 0x000fe20000010000 */
[----:B------:R-:W1:Y:S01]  /*4fd0*/  LDSM.16.MT88.4 R20, [R156+0xcc00] ;  /* 0x00cc00009c14783b */ /* 0x000e620000004200 */
        /* <DEDUP_REMOVED lines=10> */
[----:B------:R-:W2:Y:S01]  /*5080*/  LDSM.16.MT88.4 R16, [R157+0xec00] ;  /* 0x00ec00009d10783b */ /* 0x000ea20000004200 */
[----:B------:R-:W-:Y:S02]  /*5090*/  FADD.FTZ R61, R61, R120 ;  /* 0x000000783d3d7221 */ /* 0x000fe40000010000 */
[----:B------:R-:W-:-:S02]  /*50a0*/  FADD.FTZ R129, R129, R116 ;  /* 0x0000007481817221 */ /* 0x000fc40000010000 */
[----:B------:R-:W-:Y:S01]  /*50b0*/  FADD.FTZ R138, R138, R61 ;  /* 0x0000003d8a8a7221 */ /* 0x000fe20000010000 */
[C---:B-----5:R-:W-:Y:S01]  /*50c0*/  HMMA.16816.F32 R80, R8.reuse, R12, R80 ;  /* 0x0000000c0850723c */ /* 0x060fe20000001850 */
[----:B------:R-:W-:Y:S02]  /*50d0*/  FADD.FTZ R132, R132, R129 ;  /* 0x0000008184847221 */ /* 0x000fe40000010000 */
[----:B------:R-:W-:Y:S02]  /*50e0*/  FADD.FTZ R135, R135, R138 ;  /* 0x0000008a87877221 */ /* 0x000fe40000010000 */
[----:B------:R-:W-:Y:S02]  /*50f0*/  FADD.FTZ R131, R131, R132 ;  /* 0x0000008483837221 */ /* 0x000fe40000010000 */
[----:B------:R-:W-:Y:S01]  /*5100*/  FADD.FTZ R136, R136, R135 ;  /* 0x0000008788887221 */ /* 0x000fe20000010000 */
[----:B------:R-:W-:Y:S01]  /*5110*/  HMMA.16816.F32 R84, R8, R14, R84 ;  /* 0x0000000e0854723c */ /* 0x000fe20000001854 */
[----:B------:R-:W-:Y:S01]  /*5120*/  FADD.FTZ R134, R134, R131 ;  /* 0x0000008386867221 */ /* 0x000fe20000010000 */
[----:B------:R-:W3:Y:S01]  /*5130*/  LDSM.16.MT88.4 R12, [R156+0xec00] ;  /* 0x00ec00009c0c783b */ /* 0x000ee20000004200 */
        /* <DEDUP_REMOVED lines=30> */
[----:B------:R-:W-:Y:S01]  /*5320*/  FADD.FTZ R178, R49, R52 ;  /* 0x0000003431b27221 */ /* 0x000fe20000010000 */
[----:B------:R-:W-:Y:S06]  /*5330*/  @!P0 BRA `(.L_x_1739) ;  /* 0x000034d000008947 */ /* 0x000fec0003800000 */
        /* <DEDUP_REMOVED lines=8> */
.L_x_1743:
        /* <DEDUP_REMOVED lines=64> */
.L_x_1740:
        /* <DEDUP_REMOVED lines=14> */
[----:B------:R-:W-:Y:S02]  /*58a0*/  IADD3.X R119, R183, UR5, RZ, P0, !PT ;  /* 0x00000005b7777c10 */ /* 0x000fe400087fe4ff */
[----:B------:R-:W-:Y:S01]  /*58b0*/  ISETP.GT.AND P0, PT, R179, R162, PT ;  /* 0x000000a2b300720c */ /* 0x000fe20003f04270 */
        /* <DEDUP_REMOVED lines=17> */
[----:B------:R-:W1:Y:S01]  /*59d0*/  LDSM.16.M88.4 R152, [R160+0x1c00] ;  /* 0x001c0000a098783b */ /* 0x000e620000000200 */
[C---:B--2---:R-:W-:Y:S08]  /*59e0*/  HMMA.16816.F32 R4, R120.reuse, R124, RZ ;  /* 0x0000007c7804723c */ /* 0x044ff000000018ff */
[C---:B------:R-:W-:Y:S01]  /*59f0*/  HMMA.16816.F32 R8, R120.reuse, R126, RZ ;  /* 0x0000007e7808723c */ /* 0x040fe200000018ff */
[----:B------:R-:W-:Y:S07]  /*5a00*/  LDSM.16.M88.4 R124, [R159] ;  /* 0x000000009f7c783b */ /* 0x000fee0000000200 */
[C---:B---3--:R-:W-:Y:S08]  /*5a10*/  HMMA.16816.F32 R12, R120.reuse, R128, RZ ;  /* 0x00000080780c723c */ /* 0x048ff000000018ff */
[C---:B------:R-:W-:Y:S01]  /*5a20*/  HMMA.16816.F32 R16, R120.reuse, R130, RZ ;  /* 0x000000827810723c */ /* 0x040fe200000018ff */
[----:B------:R-:W2:Y:S07]  /*5a30*/  LDSM.16.M88.4 R128, [R158] ;  /* 0x000000009e80783b */ /* 0x000eae0000000200 */
[C---:B----4-:R-:W-:Y:S08]  /*5a40*/  HMMA.16816.F32 R20, R120.reuse, R132, RZ ;  /* 0x000000847814723c */ /* 0x050ff000000018ff */
[C---:B------:R-:W-:Y:S01]  /*5a50*/  HMMA.16816.F32 R24, R120.reuse, R134, RZ ;  /* 0x000000867818723c */ /* 0x040fe200000018ff */
[----:B------:R-:W3:Y:S07]  /*5a60*/  LDSM.16.M88.4 R132, [R158+0x400] ;  /* 0x000400009e84783b */ /* 0x000eee0000000200 */
[C---:B-----5:R-:W-:Y:S08]  /*5a70*/  HMMA.16816.F32 R28, R120.reuse, R136, RZ ;  /* 0x00000088781c723c */ /* 0x060ff000000018ff */
[C---:B------:R-:W-:Y:S01]  /*5a80*/  HMMA.16816.F32 R32, R120.reuse, R138, RZ ;  /* 0x0000008a7820723c */ /* 0x040fe200000018ff */
[----:B------:R-:W4:Y:S07]  /*5a90*/  LDSM.16.M88.4 R136, [R158+0x800] ;  /* 0x000800009e88783b */ /* 0x000f2e0000000200 */
[C---:B-1----:R-:W-:Y:S08]  /*5aa0*/  HMMA.16816.F32 R36, R120.reuse, R140, RZ ;  /* 0x0000008c7824723c */ /* 0x042ff000000018ff */
        /* <DEDUP_REMOVED lines=35> */
[----:B------:R-:W-:Y:S07]  /*5ce0*/  LDSM.16.M88.4 R132, [R160+0x3400] ;  /* 0x00340000a084783b */ /* 0x000fee0000000200 */
[C---:B---3--:R-:W-:Y:S08]  /*5cf0*/  HMMA.16816.F32 R12, R128.reuse, R136, R12 ;  /* 0x00000088800c723c */ /* 0x048ff0000000180c */
[C---:B------:R-:W-:Y:S01]  /*5d00*/  HMMA.16816.F32 R16, R128.reuse, R138, R16 ;  /* 0x0000008a8010723c */ /* 0x040fe20000001810 */
[----:B------:R-:W-:Y:S07]  /*5d10*/  LDSM.16.M88.4 R136, [R160+0x3800] ;  /* 0x00380000a088783b */ /* 0x000fee0000000200 */
[C---:B-1----:R-:W-:Y:S08]  /*5d20*/  HMMA.16816.F32 R20, R128.reuse, R120, R20 ;  /* 0x000000788014723c */ /* 0x042ff00000001814 */
[C---:B------:R-:W-:Y:S01]  /*5d30*/  HMMA.16816.F32 R24, R128.reuse, R122, R24 ;  /* 0x0000007a8018723c */ /* 0x040fe20000001818 */
[----:B------:R-:W1:Y:S07]  /*5d40*/  LDSM.16.M88.4 R120, [R160+0x3000] ;  /* 0x00300000a078783b */ /* 0x000e6e0000000200 */
        /* <DEDUP_REMOVED lines=9> */
[C---:B------:R-:W-:Y:S08]  /*5de0*/  HMMA.16816.F32 R52, R128.reuse, R136, R52 ;  /* 0x000000888034723c */ /* 0x040ff00000001834 */
        /* <DEDUP_REMOVED lines=8> */
[----:B------:R-:W-:Y:S07]  /*5e70*/  LDSM.16.M88.4 R132, [R158+0x3400] ;  /* 0x003400009e84783b */ /* 0x000fee0000000200 */
[C---:B---3--:R-:W-:Y:S08]  /*5e80*/  HMMA.16816.F32 R12, R120.reuse, R136, R12 ;  /* 0x00000088780c723c */ /* 0x048ff0000000180c */
[C---:B------:R-:W-:Y:S01]  /*5e90*/  HMMA.16816.F32 R16, R120.reuse, R138, R16 ;  /* 0x0000008a7810723c */ /* 0x040fe20000001810 */
[----:B------:R-:W-:Y:S07]  /*5ea0*/  LDSM.16.M88.4 R136, [R158+0x3800] ;  /* 0x003800009e88783b */ /* 0x000fee0000000200 */
[C---:B--2---:R-:W-:Y:S08]  /*5eb0*/  HMMA.16816.F32 R20, R120.reuse, R124, R20 ;  /* 0x0000007c7814723c */ /* 0x044ff00000001814 */
        /* <DEDUP_REMOVED lines=54> */
[----:B------:R-:W2:Y:S01]  /*6220*/  LDSM.16.M88.4 R128, [R158+0x5c00] ;  /* 0x005c00009e80783b */ /* 0x000ea20000000200 */
[----:B------:R-:W-:Y:S04]  /*6230*/  DEPBAR.LE SB0, 0x0 ;  /* 0x000080000000791a */ /* 0x000fe80000000000 */
[----:B------:R-:W-:Y:S02]  /*6240*/  BAR.SYNC.DEFER_BLOCKING 0x0 ;  /* 0x0000000000007b1d */ /* 0x000fe40000010000 */
[C---:B-1----:R-:W-:Y:S08]  /*6250*/  HMMA.16816.F32 R36, R120.reuse, R124, R36 ;  /* 0x0000007c7824723c */ /* 0x042ff00000001824 */
[C---:B------:R-:W-:Y:S08]  /*6260*/  HMMA.16816.F32 R40, R120.reuse, R126, R40 ;  /* 0x0000007e7828723c */ /* 0x040ff00000001828 */
[C---:B------:R-:W-:Y:S08]  /*6270*/  HMMA.16816.F32 R44, R120.reuse, R132, R44 ;  /* 0x00000084782c723c */ /* 0x040ff0000000182c */
[C---:B------:R-:W-:Y:S08]  /*6280*/  HMMA.16816.F32 R48, R120.reuse, R134, R48 ;  /* 0x000000867830723c */ /* 0x040ff00000001830 */
[C---:B------:R-:W-:Y:S08]  /*6290*/  HMMA.16816.F32 R52, R120.reuse, R136, R52 ;  /* 0x000000887834723c */ /* 0x040ff00000001834 */
        /* <DEDUP_REMOVED lines=69> */
.L_x_1742:
        /* <DEDUP_REMOVED lines=24> */
.L_x_1741:
        /* <DEDUP_REMOVED lines=75> */
[C---:B------:R-:W-:Y:S02]  /*6d20*/  FADD.FTZ R116, -R2.reuse, R117 ;  /* 0x0000007502747221 */ /* 0x040fe40000010100 */
[----:B------:R-:W-:Y:S01]  /*6d30*/  FMUL.FTZ R135, R2, c[0x0][0x23c] ;  /* 0x00008f0002877a20 */ /* 0x000fe20000410000 */
[----:B--2---:R-:W-:Y:S01]  /*6d40*/  FMNMX.FTZ R0, R119, R0, !PT ;  /* 0x0000000077007209 */ /* 0x004fe20007810000 */
[----:B------:R-:W-:Y:S03]  /*6d50*/  FMUL.FTZ R118, R116, c[0x0][0x23c] ;  /* 0x00008f0074767a20 */ /* 0x000fe60000410000 */
[----:B------:R-:W-:Y:S01]  /*6d60*/  FSEL R135, R135, RZ, P0 ;  /* 0x000000ff87877208 */ /* 0x000fe20000000000 */
[----:B------:R2:W3:Y:S01]  /*6d70*/  MUFU.EX2 R116, R118 ;  /* 0x0000007600747308 */ /* 0x0004e20000000800 */
[C---:B------:R-:W-:Y:S01]  /*6d80*/  FMUL.FTZ R119, R0.reuse, c[0x0][0x23c] ;  /* 0x00008f0000777a20 */ /* 0x040fe20000410000 */
[C---:B------:R-:W-:Y:S01]  /*6d90*/  FSETP.NEU.FTZ.AND P0, PT, R0.reuse, -INF , PT ;  /* 0xff8000000000780b */ /* 0x040fe20003f1d000 */
[----:B------:R-:W-:Y:S02]  /*6da0*/  FADD.FTZ R117, -R0, R3 ;  /* 0x0000000300757221 */ /* 0x000fe40000010100 */
[--C-:B------:R-:W-:Y:S02]  /*6db0*/  FFMA.FTZ R146, R4, c[0x0][0x23c], -R135.reuse ;  /* 0x00008f0004927a23 */ /* 0x100fe40000010887 */
        /* <DEDUP_REMOVED lines=10> */
[----:B------:R-:W4:Y:S01]  /*6e60*/  MUFU.EX2 R3, R3 ;  /* 0x0000000300037308 */ /* 0x000f220000000800 */
[--C-:B------:R-:W-:Y:S01]  /*6e70*/  FFMA.FTZ R144, R33, c[0x0][0x23c], -R135.reuse ;  /* 0x00008f0021907a23 */ /* 0x100fe20000010887 */
[----:B--2---:R-:W-:Y:S01]  /*6e80*/  FSEL R118, R119, RZ, P0 ;  /* 0x000000ff77767208 */ /* 0x004fe20000000000 */
[C---:B---3--:R-:W-:Y:S01]  /*6e90*/  FMUL.FTZ R9, R116.reuse, R113 ;  /* 0x0000007174097220 */ /* 0x048fe20000410000 */
[----:B------:R-:W-:Y:S01]  /*6ea0*/  ISETP.GT.AND P0, PT, R179, R162, PT ;  /* 0x000000a2b300720c */ /* 0x000fe20003f04270 */
[----:B------:R-:W-:Y:S02]  /*6eb0*/  FMUL.FTZ R68, R116, R68 ;  /* 0x0000004474447220 */ /* 0x000fe40000410000 */
[--C-:B------:R-:W-:Y:S02]  /*6ec0*/  FFMA.FTZ R145, R6, c[0x0][0x23c], -R118.reuse ;  /* 0x00008f0006917a23 */ /* 0x100fe40000010876 */
[--C-:B------:R-:W-:Y:S01]  /*6ed0*/  FFMA.FTZ R138, R7, c[0x0][0x23c], -R118.reuse ;  /* 0x00008f00078a7a23 */ /* 0x100fe20000010876 */
[----:B------:R-:W2:Y:S01]  /*6ee0*/  MUFU.EX2 R137, R137 ;  /* 0x0000008900897308 */ /* 0x000ea20000000800 */
[--C-:B------:R-:W-:Y:S02]  /*6ef0*/  FFMA.FTZ R134, R10, c[0x0][0x23c], -R118.reuse ;  /* 0x00008f000a867a23 */ /* 0x100fe40000010876 */
[--C-:B------:R-:W-:Y:S02]  /*6f00*/  FFMA.FTZ R5, R11, c[0x0][0x23c], -R118.reuse ;  /* 0x00008f000b057a23 */ /* 0x100fe40000010876 */
[--C-:B------:R-:W-:Y:S02]  /*6f10*/  FFMA.FTZ R6, R8, c[0x0][0x23c], -R135.reuse ;  /* 0x00008f0008067a23 */ /* 0x100fe40000010887 */
[C---:B------:R-:W-:Y:S02]  /*6f20*/  FMUL.FTZ R8, R116.reuse, R112 ;  /* 0x0000007074087220 */ /* 0x040fe40000410000 */
[C---:B------:R-:W-:Y:S01]  /*6f30*/  FMUL.FTZ R69, R116.reuse, R69 ;  /* 0x0000004574457220 */ /* 0x040fe20000410000 */
[----:B------:R-:W-:Y:S01]  /*6f40*/  MUFU.EX2 R145, R145 ;  /* 0x0000009100917308 */ /* 0x000fe20000000800 */
[C---:B------:R-:W-:Y:S02]  /*6f50*/  FMUL.FTZ R72, R116.reuse, R72 ;  /* 0x0000004874487220 */ /* 0x040fe40000410000 */
[C---:B------:R-:W-:Y:S02]  /*6f60*/  FMUL.FTZ R73, R116.reuse, R73 ;  /* 0x0000004974497220 */ /* 0x040fe40000410000 */
[C---:B----4-:R-:W-:Y:S02]  /*6f70*/  FMUL.FTZ R10, R3.reuse, R114 ;  /* 0x00000072030a7220 */ /* 0x050fe40000410000 */
        /* <DEDUP_REMOVED lines=9> */
[----:B------:R2:W-:Y:S01]  /*7010*/  MUFU.EX2 R119, R6 ;  /* 0x0000000600777308 */ /* 0x0005e20000000800 */
[C---:B------:R-:W-:Y:S02]  /*7020*/  FMUL.FTZ R78, R3.reuse, R78 ;  /* 0x0000004e034e7220 */ /* 0x040fe40000410000 */
[C---:B------:R-:W-:Y:S02]  /*7030*/  FMUL.FTZ R79, R3.reuse, R79 ;  /* 0x0000004f034f7220 */ /* 0x040fe40000410000 */
[C---:B------:R-:W-:Y:S02]  /*7040*/  FMUL.FTZ R80, R116.reuse, R80 ;  /* 0x0000005074507220 */ /* 0x040fe40000410000 */
[C---:B------:R-:W-:Y:S02]  /*7050*/  FMUL.FTZ R81, R116.reuse, R81 ;  /* 0x0000005174517220 */ /* 0x040fe40000410000 */
[C---:B------:R-:W-:Y:S01]  /*7060*/  FMUL.FTZ R82, R3.reuse, R82 ;  /* 0x0000005203527220 */ /* 0x040fe20000410000 */
[----:B------:R-:W4:Y:S01]  /*7070*/  MUFU.EX2 R132, R132 ;  /* 0x0000008400847308 */ /* 0x000f220000000800 */
[C---:B------:R-:W-:Y:S02]  /*7080*/  FMUL.FTZ R83, R3.reuse, R83 ;  /* 0x0000005303537220 */ /* 0x040fe40000410000 */
[----:B------:R-:W-:Y:S01]  /*7090*/  FMUL.FTZ R84, R116, R84 ;  /* 0x0000005474547220 */ /* 0x000fe20000410000 */
[----:B---3--:R-:W-:Y:S01]  /*70a0*/  F2FP.PACK_AB R113, R138, R145 ;  /* 0x000000918a71723e */ /* 0x008fe200000000ff */
[C---:B------:R-:W-:Y:S02]  /*70b0*/  FMUL.FTZ R85, R116.reuse, R85 ;  /* 0x0000005574557220 */ /* 0x040fe40000410000 */
[C---:B------:R-:W-:Y:S02]  /*70c0*/  FMUL.FTZ R86, R3.reuse, R86 ;  /* 0x0000005603567220 */ /* 0x040fe40000410000 */
[----:B------:R-:W-:Y:S01]  /*70d0*/  FMUL.FTZ R87, R3, R87 ;  /* 0x0000005703577220 */ /* 0x000fe20000410000 */
[----:B------:R-:W-:Y:S01]  /*70e0*/  MUFU.EX2 R134, R134 ;  /* 0x0000008600867308 */ /* 0x000fe20000000800 */
[--C-:B------:R-:W-:Y:S02]  /*70f0*/  FFMA.FTZ R7, R13, c[0x0][0x23c], -R135.reuse ;  /* 0x00008f000d077a23 */ /* 0x100fe40000010887 */
[----:B------:R-:W-:Y:S02]  /*7100*/  FMUL.FTZ R13, R116, R109 ;  /* 0x0000006d740d7220 */ /* 0x000fe40000410000 */
[--C-:B--2---:R-:W-:Y:S02]  /*7110*/  FFMA.FTZ R6, R12, c[0x0][0x23c], -R135.reuse ;  /* 0x00008f000c067a23 */ /* 0x104fe40000010887 */
[C---:B------:R-:W-:Y:S02]  /*7120*/  FMUL.FTZ R12, R116.reuse, R108 ;  /* 0x0000006c740c7220 */ /* 0x040fe40000410000 */
[C---:B------:R-:W-:Y:S01]  /*7130*/  FMUL.FTZ R88, R116.reuse, R88 ;  /* 0x0000005874587220 */ /* 0x040fe20000410000 */
[----:B------:R-:W2:Y:S01]  /*7140*/  MUFU.EX2 R5, R5 ;  /* 0x0000000500057308 */ /* 0x000ea20000000800 */
[----:B------:R-:W-:Y:S02]  /*7150*/  FMUL.FTZ R89, R116, R89 ;  /* 0x0000005974597220 */ /* 0x000fe40000410000 */
[C---:B------:R-:W-:Y:S01]  /*7160*/  FMUL.FTZ R90, R3.reuse, R90 ;  /* 0x0000005a035a7220 */ /* 0x040fe20000410000 */
[----:B----4-:R-:W-:Y:S01]  /*7170*/  F2FP.PACK_AB R114, R132, R119 ;  /* 0x000000778472723e */ /* 0x010fe200000000ff */
[C---:B------:R-:W-:Y:S02]  /*7180*/  FMUL.FTZ R91, R3.reuse, R91 ;  /* 0x0000005b035b7220 */ /* 0x040fe40000410000 */
[C---:B------:R-:W-:Y:S02]  /*7190*/  FMUL.FTZ R92, R116.reuse, R92 ;  /* 0x0000005c745c7220 */ /* 0x040fe40000410000 */
[----:B------:R-:W-:Y:S01]  /*71a0*/  FMUL.FTZ R93, R116, R93 ;  /* 0x0000005d745d7220 */ /* 0x000fe20000410000 */
[----:B------:R-:W-:Y:S01]  /*71b0*/  MUFU.EX2 R6, R6 ;  /* 0x0000000600067308 */ /* 0x000fe20000000800 */
[C---:B------:R-:W-:Y:S02]  /*71c0*/  FMUL.FTZ R94, R3.reuse, R94 ;  /* 0x0000005e035e7220 */ /* 0x040fe40000410000 */
[----:B------:R-:W-:Y:S02]  /*71d0*/  FMUL.FTZ R95, R3, R95 ;  /* 0x0000005f035f7220 */ /* 0x000fe40000410000 */
[--C-:B------:R-:W-:Y:S02]  /*71e0*/  FFMA.FTZ R142, R31, c[0x0][0x23c], -R118.reuse ;  /* 0x00008f001f8e7a23 */ /* 0x100fe40000010876 */
[--C-:B------:R-:W-:Y:S02]  /*71f0*/  FFMA.FTZ R147, R34, c[0x0][0x23c], -R118.reuse ;  /* 0x00008f0022937a23 */ /* 0x100fe40000010876 */
[--C-:B------:R-:W-:Y:S01]  /*7200*/  FFMA.FTZ R148, R35, c[0x0][0x23c], -R118.reuse ;  /* 0x00008f0023947a23 */ /* 0x100fe20000010876 */
[----:B------:R-:W3:Y:S01]  /*7210*/  MUFU.EX2 R7, R7 ;  /* 0x0000000700077308 */ /* 0x000ee20000000800 */
[----:B------:R-:W-:Y:S01]  /*7220*/  LDSM.16.MT88.4 R32, [R156+0xbc00] ;  /* 0x00bc00009c20783b */ /* 0x000fe20000004200 */
[--C-:B------:R-:W-:Y:S01]  /*7230*/  FFMA.FTZ R149, R40, c[0x0][0x23c], -R135.reuse ;  /* 0x00008f0028957a23 */ /* 0x100fe20000010887 */
[----:B--2---:R-:W-:Y:S01]  /*7240*/  F2FP.PACK_AB R115, R5, R134 ;  /* 0x000000860573723e */ /* 0x004fe200000000ff */
[----:B------:R-:W-:Y:S02]  /*7250*/  FFMA.FTZ R150, R41, c[0x0][0x23c], -R135 ;  /* 0x00008f0029967a23 */ /* 0x000fe40000010887 */
        /* <DEDUP_REMOVED lines=9> */
[----:B------:R-:W-:Y:S02]  /*72f0*/  MUFU.EX2 R140, R140 ;  /* 0x0000008c008c7308 */ /* 0x000fe40000000800 */
        /* <DEDUP_REMOVED lines=12> */
[C---:B------:R-:W-:Y:S02]  /*73c0*/  FMUL.FTZ R102, R3.reuse, R102 ;  /* 0x0000006603667220 */ /* 0x040fe40000410000 */
[C---:B------:R-:W-:Y:S02]  /*73d0*/  FMUL.FTZ R103, R3.reuse, R103 ;  /* 0x0000006703677220 */ /* 0x040fe40000410000 */
[C---:B------:R-:W-:Y:S01]  /*73e0*/  HMMA.16816.F32 R84, R112.reuse, R130, R84 ;  /* 0x000000827054723c */ /* 0x040fe20000001854 */
[----:B------:R-:W-:Y:S03]  /*73f0*/  MUFU.EX2 R143, R143 ;  /* 0x0000008f008f7308 */ /* 0x000fe60000000800 */
[--C-:B------:R-:W-:Y:S02]  /*7400*/  FFMA.FTZ R128, R14, c[0x0][0x23c], -R118.reuse ;  /* 0x00008f000e807a23 */ /* 0x100fe40000010876 */
[----:B------:R-:W-:Y:S02]  /*7410*/  FMUL.FTZ R14, R3, R110 ;  /* 0x0000006e030e7220 */ /* 0x000fe40000410000 */
[----:B------:R-:W-:Y:S01]  /*7420*/  FFMA.FTZ R129, R15, c[0x0][0x23c], -R118 ;  /* 0x00008f000f817a23 */ /* 0x000fe20000010876 */
[C---:B--2---:R-:W-:Y:S02]  /*7430*/  HMMA.16816.F32 R88, R112.reuse, R120, R88 ;  /* 0x000000787058723c */ /* 0x044fe40000001858 */
[----:B------:R-:W-:Y:S01]  /*7440*/  MUFU.EX2 R128, R128 ;  /* 0x0000008000807308 */ /* 0x000fe20000000800 */
[C---:B------:R-:W-:Y:S02]  /*7450*/  FMUL.FTZ R15, R3.reuse, R111 ;  /* 0x0000006f030f7220 */ /* 0x040fe40000410000 */
[----:B------:R-:W2:Y:S01]  /*7460*/  LDSM.16.MT88.4 R108, [R156+0xd000] ;  /* 0x00d000009c6c783b */ /* 0x000ea20000004200 */
[----:B------:R-:W-:Y:S02]  /*7470*/  FFMA.FTZ R146, R116, R181, R146 ;  /* 0x000000b574927223 */ /* 0x000fe40000010092 */
[----:B------:R-:W-:Y:S02]  /*7480*/  FFMA.FTZ R145, R3, R178, R145 ;  /* 0x000000b203917223 */ /* 0x000fe40000010091 */
[C---:B------:R-:W-:Y:S02]  /*7490*/  HMMA.16816.F32 R12, R112.reuse, R122, R12 ;  /* 0x0000007a700c723c */ /* 0x040fe4000000180c */
[----:B------:R-:W4:Y:S01]  /*74a0*/  MUFU.EX2 R129, R129 ;  /* 0x0000008100817308 */ /* 0x000f220000000800 */
[----:B------:R-:W5:Y:S01]  /*74b0*/  LDSM.16.MT88.4 R120, [R157+0x9400] ;  /* 0x009400009d78783b */ /* 0x000f620000004200 */
[--C-:B------:R-:W-:Y:S02]  /*74c0*/  FFMA.FTZ R130, R16, c[0x0][0x23c], -R135.reuse ;  /* 0x00008f0010827a23 */ /* 0x100fe40000010887 */
[--C-:B------:R-:W-:Y:S02]  /*74d0*/  FFMA.FTZ R131, R17, c[0x0][0x23c], -R135.reuse ;  /* 0x00008f0011837a23 */ /* 0x100fe40000010887 */
[C---:B-1----:R-:W-:Y:S04]  /*74e0*/  HMMA.16816.F32 R92, R112.reuse, R124, R92 ;  /* 0x0000007c705c723c */ /* 0x042fe8000000185c */
[--C-:B------:R-:W-:Y:S01]  /*74f0*/  FFMA.FTZ R136, R18, c[0x0][0x23c], -R118.reuse ;  /* 0x00008f0012887a23 */ /* 0x100fe20000010876 */
[----:B------:R-:W-:Y:S01]  /*7500*/  MUFU.EX2 R130, R130 ;  /* 0x0000008200827308 */ /* 0x000fe20000000800 */
[--C-:B------:R-:W-:Y:S02]  /*7510*/  FFMA.FTZ R133, R19, c[0x0][0x23c], -R118.reuse ;  /* 0x00008f0013857a23 */ /* 0x100fe40000010876 */
[C---:B------:R-:W-:Y:S01]  /*7520*/  HMMA.16816.F32 R96, R112.reuse, R126, R96 ;  /* 0x0000007e7060723c */ /* 0x040fe20000001860 */
[----:B------:R-:W1:Y:S03]  /*7530*/  LDSM.16.MT88.4 R124, [R156+0x9400] ;  /* 0x009400009c7c783b */ /* 0x000e660000004200 */
[C---:B------:R-:W-:Y:S01]  /*7540*/  FMUL.FTZ R16, R116.reuse, R104 ;  /* 0x0000006874107220 */ /* 0x040fe20000410000 */
[----:B---3--:R-:W-:Y:S01]  /*7550*/  F2FP.PACK_AB R104, R7, R6 ;  /* 0x000000060768723e */ /* 0x008fe200000000ff */
[----:B------:R-:W-:Y:S01]  /*7560*/  FMUL.FTZ R17, R116, R105 ;  /* 0x0000006974117220 */ /* 0x000fe20000410000 */
[----:B------:R-:W3:Y:S01]  /*7570*/  MUFU.EX2 R131, R131 ;  /* 0x0000008300837308 */ /* 0x000ee20000000800 */
[C---:B------:R-:W-:Y:S04]  /*7580*/  FMUL.FTZ R18, R3.reuse, R106 ;  /* 0x0000006a03127220 */ /* 0x040fe80000410000 */
[----:B------:R-:W-:Y:S01]  /*7590*/  FMUL.FTZ R19, R3, R107 ;  /* 0x0000006b03137220 */ /* 0x000fe20000410000 */
[----:B----4-:R-:W-:Y:S01]  /*75a0*/  F2FP.PACK_AB R105, R129, R128 ;  /* 0x000000808169723e */ /* 0x010fe200000000ff */
[--C-:B------:R-:W-:Y:S02]  /*75b0*/  FFMA.FTZ R3, R44, c[0x0][0x23c], -R135.reuse ;  /* 0x00008f002c037a23 */ /* 0x100fe40000010887 */
[--C-:B------:R-:W-:Y:S01]  /*75c0*/  FFMA.FTZ R116, R45, c[0x0][0x23c], -R135.reuse ;  /* 0x00008f002d747a23 */ /* 0x100fe20000010887 */
[----:B------:R-:W-:Y:S01]  /*75d0*/  MUFU.EX2 R136, R136 ;  /* 0x0000008800887308 */ /* 0x000fe20000000800 */
[----:B------:R-:W-:Y:S01]  /*75e0*/  LDSM.16.MT88.4 R44, [R156+0xe800] ;  /* 0x00e800009c2c783b */ /* 0x000fe20000004200 */
[C---:B--2---:R-:W-:Y:S03]  /*75f0*/  HMMA.16816.F32 R16, R112.reuse, R108, R16 ;  /* 0x0000006c7010723c */ /* 0x044fe60000001810 */
[--C-:B------:R-:W-:Y:S02]  /*7600*/  FFMA.FTZ R48, R48, c[0x0][0x23c], -R135.reuse ;  /* 0x00008f0030307a23 */ /* 0x100fe40000010887 */
[--C-:B------:R-:W-:Y:S02]  /*7610*/  FFMA.FTZ R49, R49, c[0x0][0x23c], -R135.reuse ;  /* 0x00008f0031317a23 */ /* 0x100fe40000010887 */
[--C-:B------:R-:W-:Y:S01]  /*7620*/  FFMA.FTZ R50, R50, c[0x0][0x23c], -R118.reuse ;  /* 0x00008f0032327a23 */ /* 0x100fe20000010876 */
[----:B------:R-:W-:Y:S01]  /*7630*/  HMMA.16816.F32 R100, R112, R110, R100 ;  /* 0x0000006e7064723c */ /* 0x000fe20000001864 */
[----:B------:R-:W2:Y:S01]  /*7640*/  MUFU.EX2 R133, R133 ;  /* 0x0000008500857308 */ /* 0x000ea20000000800 */
[----:B------:R-:W4:Y:S02]  /*7650*/  LDSM.16.MT88.4 R108, [R157+0xb400] ;  /* 0x00b400009d6c783b */ /* 0x000f240000004200 */
[----:B---3--:R-:W-:Y:S01]  /*7660*/  F2FP.PACK_AB R106, R131, R130 ;  /* 0x00000082836a723e */ /* 0x008fe200000000ff */
[--C-:B------:R-:W-:Y:S02]  /*7670*/  FFMA.FTZ R51, R51, c[0x0][0x23c], -R118.reuse ;  /* 0x00008f0033337a23 */ /* 0x100fe40000010876 */
[--C-:B------:R-:W-:Y:S02]  /*7680*/  FFMA.FTZ R52, R52, c[0x0][0x23c], -R135.reuse ;  /* 0x00008f0034347a23 */ /* 0x100fe40000010887 */
[--C-:B------:R-:W-:Y:S01]  /*7690*/  FFMA.FTZ R53, R53, c[0x0][0x23c], -R135.reuse ;  /* 0x00008f0035357a23 */ /* 0x100fe20000010887 */
[----:B------:R-:W3:Y:S01]  /*76a0*/  LDSM.16.MT88.4 R112, [R156+0xb400] ;  /* 0x00b400009c70783b */ /* 0x000ee20000004200 */
        /* <DEDUP_REMOVED lines=14> */
[C---:B-----5:R-:W-:Y:S05]  /*7790*/  HMMA.16816.F32 R8, R104.reuse, R120, R8 ;  /* 0x000000786808723c */ /* 0x060fea0000001808 */
[--C-:B------:R-:W-:Y:S02]  /*77a0*/  FFMA.FTZ R63, R63, c[0x0][0x23c], -R118.reuse ;  /* 0x00008f003f3f7a23 */ /* 0x100fe40000010876 */
[----:B------:R-:W-:Y:S01]  /*77b0*/  FFMA.FTZ R66, R66, c[0x0][0x23c], -R118 ;  /* 0x00008f0042427a23 */ /* 0x000fe20000010876 */
[C---:B------:R-:W-:Y:S01]  /*77c0*/  HMMA.16816.F32 R68, R104.reuse, R122, R68 ;  /* 0x0000007a6844723c */ /* 0x040fe20000001844 */
[----:B------:R-:W2:Y:S01]  /*77d0*/  LDSM.16.MT88.4 R120, [R157+0xd400] ;  /* 0x00d400009d78783b */ /* 0x000ea20000004200 */
[----:B------:R-:W-:Y:S02]  /*77e0*/  MUFU.EX2 R149, R149 ;  /* 0x0000009500957308 */ /* 0x000fe40000000800 */
[----:B------:R-:W-:Y:S02]  /*77f0*/  FADD.FTZ R146, R137, R146 ;  /* 0x0000009289927221 */ /* 0x000fe40000010000 */
[----:B------:R-:W-:Y:S02]  /*7800*/  FADD.FTZ R145, R138, R145 ;  /* 0x000000918a917221 */ /* 0x000fe40000010000 */
[C---:B-1----:R-:W-:Y:S04]  /*7810*/  HMMA.16816.F32 R72, R104.reuse, R124, R72 ;  /* 0x0000007c6848723c */ /* 0x042fe80000001848 */
[----:B------:R-:W-:Y:S01]  /*7820*/  MUFU.EX2 R150, R150 ;  /* 0x0000009600967308 */ /* 0x000fe20000000800 */
[----:B------:R-:W-:Y:S02]  /*7830*/  FADD.FTZ R134, R134, R145 ;  /* 0x0000009186867221 */ /* 0x000fe40000010000 */
[----:B------:R-:W-:Y:S01]  /*7840*/  FFMA.FTZ R124, R21, c[0x0][0x23c], -R135 ;  /* 0x00008f00157c7a23 */ /* 0x000fe20000010887 */
[C---:B------:R-:W-:Y:S04]  /*7850*/  HMMA.16816.F32 R76, R104.reuse, R126, R76 ;  /* 0x0000007e684c723c */ /* 0x040fe8000000184c */
[--C-:B------:R-:W-:Y:S02]  /*7860*/  FFMA.FTZ R125, R22, c[0x0][0x23c], -R118.reuse ;  /* 0x00008f00167d7a23 */ /* 0x100fe40000010876 */
[----:B------:R1:W-:Y:S01]  /*7870*/  MUFU.EX2 R127, R20 ;  /* 0x00000014007f7308 */ /* 0x0003e20000000800 */
[----:B------:R-:W-:Y:S01]  /*7880*/  FFMA.FTZ R126, R23, c[0x0][0x23c], -R118 ;  /* 0x00008f00177e7a23 */ /* 0x000fe20000010876 */
[C---:B----4-:R-:W-:Y:S04]  /*7890*/  HMMA.16816.F32 R80, R104.reuse, R108, R80 ;  /* 0x0000006c6850723c */ /* 0x050fe80000001850 */
[----:B------:R-:W-:Y:S04]  /*78a0*/  FADD.FTZ R5, R5, R134 ;  /* 0x0000008605057221 */ /* 0x000fe80000010000 */
[C---:B------:R-:W-:Y:S01]  /*78b0*/  HMMA.16816.F32 R84, R104.reuse, R110, R84 ;  /* 0x0000006e6854723c */ /* 0x040fe20000001854 */
[----:B------:R-:W-:Y:S01]  /*78c0*/  LDSM.16.MT88.4 R108, [R157+0x9800] ;  /* 0x009800009d6c783b */ /* 0x000fe20000004200 */
[----:B------:R-:W-:Y:S02]  /*78d0*/  MUFU.EX2 R124, R124 ;  /* 0x0000007c007c7308 */ /* 0x000fe40000000800 */
[----:B------:R-:W-:Y:S04]  /*78e0*/  FADD.FTZ R128, R128, R5 ;  /* 0x0000000580807221 */ /* 0x000fe80000010000 */
[C---:B---3--:R-:W-:Y:S04]  /*78f0*/  HMMA.16816.F32 R88, R104.reuse, R112, R88 ;  /* 0x000000706858723c */ /* 0x048fe80000001858 */
[----:B------:R-:W3:Y:S01]  /*7900*/  MUFU.EX2 R125, R125 ;  /* 0x0000007d007d7308 */ /* 0x000ee20000000800 */
[----:B------:R-:W-:Y:S01]  /*7910*/  FADD.FTZ R129, R129, R128 ;  /* 0x0000008081817221 */ /* 0x000fe20000010000 */
[----:B-1----:R-:W1:Y:S01]  /*7920*/  LDSM.16.MT88.4 R20, [R156+0xd400] ;  /* 0x00d400009c14783b */ /* 0x002e620000004200 */
[----:B------:R-:W-:Y:S01]  /*7930*/  FFMA.FTZ R112, R26, c[0x0][0x23c], -R118 ;  /* 0x00008f001a707a23 */ /* 0x000fe20000010876 */
[C---:B------:R-:W-:Y:S04]  /*7940*/  HMMA.16816.F32 R12, R104.reuse, R114, R12 ;  /* 0x00000072680c723c */ /* 0x040fe8000000180c */
[----:B------:R-:W-:Y:S02]  /*7950*/  FADD.FTZ R136, R136, R129 ;  /* 0x0000008188887221 */ /* 0x000fe40000010000 */
[----:B------:R-:W4:Y:S02]  /*7960*/  MUFU.EX2 R126, R126 ;  /* 0x0000007e007e7308 */ /* 0x000f240000000800 */
[C---:B--2---:R-:W-:Y:S04]  /*7970*/  HMMA.16816.F32 R92, R104.reuse, R120, R92 ;  /* 0x00000078685c723c */ /* 0x044fe8000000185c */
[----:B------:R-:W-:Y:S03]  /*7980*/  FADD.FTZ R136, R133, R136 ;  /* 0x0000008885887221 */ /* 0x000fe60000010000 */
[----:B------:R-:W-:Y:S01]  /*7990*/  FFMA.FTZ R121, R27, c[0x0][0x23c], -R118 ;  /* 0x00008f001b797a23 */ /* 0x000fe20000010876 */
[C---:B------:R-:W-:Y:S01]  /*79a0*/  HMMA.16816.F32 R96, R104.reuse, R122, R96 ;  /* 0x0000007a6860723c */ /* 0x040fe20000001860 */
[----:B------:R-:W-:Y:S01]  /*79b0*/  MUFU.EX2 R120, R112 ;  /* 0x0000007000787308 */ /* 0x000fe20000000800 */
[----:B------:R-:W2:Y:S02]  /*79c0*/  LDSM.16.MT88.4 R24, [R156+0x9800] ;  /* 0x009800009c18783b */ /* 0x000ea40000004200 */
[----:B---3--:R-:W-:Y:S03]  /*79d0*/  FADD.FTZ R5, R125, R136 ;  /* 0x000000887d057221 */ /* 0x008fe60000010000 */
[----:B------:R-:W-:Y:S02]  /*79e0*/  FFMA.FTZ R122, R29, c[0x0][0x23c], -R135 ;  /* 0x00008f001d7a7a23 */ /* 0x000fe40000010887 */
[--C-:B------:R-:W-:Y:S02]  /*79f0*/  FFMA.FTZ R123, R30, c[0x0][0x23c], -R118.reuse ;  /* 0x00008f001e7b7a23 */ /* 0x100fe40000010876 */
[----:B------:R-:W3:Y:S01]  /*7a00*/  MUFU.EX2 R121, R121 ;  /* 0x0000007900797308 */ /* 0x000ee20000000800 */
[----:B------:R-:W-:Y:S01]  /*7a10*/  LDSM.16.MT88.4 R28, [R156+0xd800] ;  /* 0x00d800009c1c783b */ /* 0x000fe20000004200 */
[----:B----4-:R-:W-:Y:S08]  /*7a20*/  FADD.FTZ R5, R126, R5 ;  /* 0x000000057e057221 */ /* 0x010ff00000010000 */
[----:B------:R-:W4:Y:S01]  /*7a30*/  MUFU.EX2 R122, R122 ;  /* 0x0000007a007a7308 */ /* 0x000f220000000800 */
[C---:B-1----:R-:W-:Y:S07]  /*7a40*/  HMMA.16816.F32 R16, R104.reuse, R20, R16 ;  /* 0x000000146810723c */ /* 0x042fee0000001810 */
[----:B------:R-:W-:Y:S01]  /*7a50*/  F2FP.PACK_AB R20, R124, R127 ;  /* 0x0000007f7c14723e */ /* 0x000fe200000000ff */
[----:B------:R-:W-:Y:S01]  /*7a60*/  HMMA.16816.F32 R100, R104, R22, R100 ;  /* 0x000000166864723c */ /* 0x000fe20000001864 */
[----:B------:R-:W1:Y:S01]  /*7a70*/  LDSM.16.MT88.4 R104, [R157+0xb800] ;  /* 0x00b800009d68783b */ /* 0x000e620000004200 */
[----:B------:R-:W5:Y:S02]  /*7a80*/  MUFU.EX2 R123, R123 ;  /* 0x0000007b007b7308 */ /* 0x000f640000000800 */
[----:B------:R-:W-:Y:S03]  /*7a90*/  F2FP.PACK_AB R21, R126, R125 ;  /* 0x0000007d7e15723e */ /* 0x000fe600000000ff */
[----:B------:R-:W-:Y:S02]  /*7aa0*/  F2FP.PACK_AB R22, R140, R139 ;  /* 0x0000008b8c16723e */ /* 0x000fe400000000ff */
[----:B---3--:R-:W-:Y:S03]  /*7ab0*/  F2FP.PACK_AB R23, R121, R120 ;  /* 0x000000787917723e */ /* 0x008fe600000000ff */
[----:B------:R-:W-:Y:S04]  /*7ac0*/  MUFU.EX2 R151, R151 ;  /* 0x0000009700977308 */ /* 0x000fe80000000800 */
[C---:B------:R-:W-:Y:S06]  /*7ad0*/  HMMA.16816.F32 R8, R20.reuse, R108, R8 ;  /* 0x0000006c1408723c */ /* 0x040fec0000001808 */
[----:B------:R-:W-:Y:S02]  /*7ae0*/  MUFU.EX2 R152, R152 ;  /* 0x0000009800987308 */ /* 0x000fe40000000800 */
[C---:B------:R-:W-:Y:S01]  /*7af0*/  HMMA.16816.F32 R68, R20.reuse, R110, R68 ;  /* 0x0000006e1444723c */ /* 0x040fe20000001844 */
[----:B------:R-:W3:Y:S07]  /*7b00*/  LDSM.16.MT88.4 R108, [R156+0xb800] ;  /* 0x00b800009c6c783b */ /* 0x000eee0000004200 */
[C---:B--2---:R-:W-:Y:S01]  /*7b10*/  HMMA.16816.F32 R72, R20.reuse, R24, R72 ;  /* 0x000000181448723c */ /* 0x044fe20000001848 */
[----:B------:R-:W-:Y:S07]  /*7b20*/  MUFU.EX2 R3, R3 ;  /* 0x0000000300037308 */ /* 0x000fee0000000800 */
[C---:B------:R-:W-:Y:S01]  /*7b30*/  HMMA.16816.F32 R76, R20.reuse, R26, R76 ;  /* 0x0000001a144c723c */ /* 0x040fe2000000184c */
[----:B------:R-:W2:Y:S02]  /*7b40*/  LDSM.16.MT88.4 R24, [R157+0xd800] ;  /* 0x00d800009d18783b */ /* 0x000ea40000004200 */
[----:B------:R-:W-:Y:S05]  /*7b50*/  MUFU.EX2 R116, R116 ;  /* 0x0000007400747308 */ /* 0x000fea0000000800 */
[C---:B-1----:R-:W-:Y:S05]  /*7b60*/  HMMA.16816.F32 R80, R20.reuse, R104, R80 ;  /* 0x000000681450723c */ /* 0x042fea0000001850 */
[----:B------:R-:W-:Y:S03]  /*7b70*/  MUFU.EX2 R153, R153 ;  /* 0x0000009900997308 */ /* 0x000fe60000000800 */
[C---:B------:R-:W-:Y:S01]  /*7b80*/  HMMA.16816.F32 R84, R20.reuse, R106, R84 ;  /* 0x0000006a1454723c */ /* 0x040fe20000001854 */
[----:B------:R-:W1:Y:S06]  /*7b90*/  LDSM.16.MT88.4 R104, [R157+0x9c00] ;  /* 0x009c00009d68783b */ /* 0x000e6c0000004200 */
[----:B------:R-:W-:Y:S01]  /*7ba0*/  MUFU.EX2 R154, R154 ;  /* 0x0000009a009a7308 */ /* 0x000fe20000000800 */
[C---:B---3--:R-:W-:Y:S08]  /*7bb0*/  HMMA.16816.F32 R88, R20.reuse, R108, R88 ;  /* 0x0000006c1458723c */ /* 0x048ff00000001858 */
[C---:B------:R-:W-:Y:S01]  /*7bc0*/  HMMA.16816.F32 R12, R20.reuse, R110, R12 ;  /* 0x0000006e140c723c */ /* 0x040fe2000000180c */
[----:B------:R-:W-:Y:S01]  /*7bd0*/  LDSM.16.MT88.4 R108, [R156+0xcc00] ;  /* 0x00cc00009c6c783b */ /* 0x000fe20000004200 */
[----:B------:R-:W-:Y:S06]  /*7be0*/  MUFU.EX2 R48, R48 ;  /* 0x0000003000307308 */ /* 0x000fec0000000800 */
[C---:B--2---:R-:W-:Y:S04]  /*7bf0*/  HMMA.16816.F32 R92, R20.reuse, R24, R92 ;  /* 0x00000018145c723c */ /* 0x044fe8000000185c */
[----:B------:R-:W-:Y:S04]  /*7c00*/  MUFU.EX2 R49, R49 ;  /* 0x0000003100317308 */ /* 0x000fe80000000800 */
[C---:B------:R-:W-:Y:S01]  /*7c10*/  HMMA.16816.F32 R96, R20.reuse, R26, R96 ;  /* 0x0000001a1460723c */ /* 0x040fe20000001860 */
[----:B------:R-:W2:Y:S05]  /*7c20*/  LDSM.16.MT88.4 R24, [R156+0x9c00] ;  /* 0x009c00009c18783b */ /* 0x000eaa0000004200 */
[----:B------:R-:W-:Y:S02]  /*7c30*/  MUFU.EX2 R50, R50 ;  /* 0x0000003200327308 */ /* 0x000fe40000000800 */
[C---:B------:R-:W-:Y:S08]  /*7c40*/  HMMA.16816.F32 R16, R20.reuse, R28, R16 ;  /* 0x0000001c1410723c */ /* 0x040ff00000001810 */
[----:B------:R-:W-:Y:S01]  /*7c50*/  HMMA.16816.F32 R100, R20, R30, R100 ;  /* 0x0000001e1464723c */ /* 0x000fe20000001864 */
[----:B------:R-:W3:Y:S01]  /*7c60*/  LDSM.16.MT88.4 R28, [R157+0xbc00] ;  /* 0x00bc00009d1c783b */ /* 0x000ee20000004200 */
[----:B------:R-:W-:Y:S05]  /*7c70*/  MUFU.EX2 R51, R51 ;  /* 0x0000003300337308 */ /* 0x000fea0000000800 */
[----:B----4-:R-:W-:Y:S02]  /*7c80*/  F2FP.PACK_AB R20, R122, R141 ;  /* 0x0000008d7a14723e */ /* 0x010fe400000000ff */
[----:B-----5:R-:W-:Y:S03]  /*7c90*/  F2FP.PACK_AB R21, R142, R123 ;  /* 0x0000007b8e15723e */ /* 0x020fe600000000ff */
[----:B------:R-:W-:Y:S01]  /*7ca0*/  F2FP.PACK_AB R22, R144, R143 ;  /* 0x0000008f9016723e */ /* 0x000fe200000000ff */
[----:B------:R-:W-:Y:S01]  /*7cb0*/  MUFU.EX2 R52, R52 ;  /* 0x0000003400347308 */ /* 0x000fe20000000800 */
[----:B------:R-:W-:Y:S07]  /*7cc0*/  F2FP.PACK_AB R23, R148, R147 ;  /* 0x000000939417723e */ /* 0x000fee00000000ff */
[C---:B-1----:R-:W-:Y:S02]  /*7cd0*/  HMMA.16816.F32 R8, R20.reuse, R104, R8 ;  /* 0x000000681408723c */ /* 0x042fe40000001808 */
[----:B------:R-:W-:Y:S05]  /*7ce0*/  MUFU.EX2 R53, R53 ;  /* 0x0000003500357308 */ /* 0x000fea0000000800 */
[--C-:B------:R-:W-:Y:S01]  /*7cf0*/  FFMA.FTZ R104, R37, c[0x0][0x23c], -R135.reuse ;  /* 0x00008f0025687a23 */ /* 0x100fe20000010887 */
[C---:B------:R-:W-:Y:S04]  /*7d00*/  HMMA.16816.F32 R68, R20.reuse, R106, R68 ;  /* 0x0000006a1444723c */ /* 0x040fe80000001844 */
[--C-:B------:R-:W-:Y:S01]  /*7d10*/  FFMA.FTZ R105, R38, c[0x0][0x23c], -R118.reuse ;  /* 0x00008f0026697a23 */ /* 0x100fe20000010876 */
[----:B------:R-:W-:Y:S02]  /*7d20*/  MUFU.EX2 R104, R104 ;  /* 0x0000006800687308 */ /* 0x000fe40000000800 */
[--C-:B------:R-:W-:Y:S01]  /*7d30*/  FFMA.FTZ R107, R36, c[0x0][0x23c], -R135.reuse ;  /* 0x00008f00246b7a23 */ /* 0x100fe20000010887 */
[C---:B--2---:R-:W-:Y:S04]  /*7d40*/  HMMA.16816.F32 R72, R20.reuse, R24, R72 ;  /* 0x000000181448723c */ /* 0x044fe80000001848 */
[--C-:B------:R-:W-:Y:S02]  /*7d50*/  FFMA.FTZ R106, R39, c[0x0][0x23c], -R118.reuse ;  /* 0x00008f00276a7a23 */ /* 0x100fe40000010876 */
[----:B------:R-:W-:Y:S01]  /*7d60*/  LDSM.16.MT88.4 R36, [R157+0xc000] ;  /* 0x00c000009d24783b */ /* 0x000fe20000004200 */
[----:B------:R-:W1:Y:S01]  /*7d70*/  MUFU.EX2 R107, R107 ;  /* 0x0000006b006b7308 */ /* 0x000e620000000800 */
[C---:B------:R-:W-:Y:S04]  /*7d80*/  HMMA.16816.F32 R76, R20.reuse, R26, R76 ;  /* 0x0000001a144c723c */ /* 0x040fe8000000184c */
[----:B------:R-:W-:Y:S02]  /*7d90*/  FFMA.FTZ R135, R65, c[0x0][0x23c], -R135 ;  /* 0x00008f0041877a23 */ /* 0x000fe40000010887 */
[----:B------:R-:W2:Y:S01]  /*7da0*/  LDSM.16.MT88.4 R24, [R157+0xdc00] ;  /* 0x00dc00009d18783b */ /* 0x000ea20000004200 */
[----:B------:R-:W-:Y:S01]  /*7db0*/  FFMA.FTZ R118, R67, c[0x0][0x23c], -R118 ;  /* 0x00008f0043767a23 */ /* 0x000fe20000010876 */
[C---:B---3--:R-:W-:Y:S01]  /*7dc0*/  HMMA.16816.F32 R80, R20.reuse, R28, R80 ;  /* 0x0000001c1450723c */ /* 0x048fe20000001850 */
[----:B------:R-:W-:Y:S03]  /*7dd0*/  MUFU.EX2 R105, R105 ;  /* 0x0000006900697308 */ /* 0x000fe60000000800 */
[----:B------:R-:W-:Y:S04]  /*7de0*/  FADD.FTZ R65, R119, R146 ;  /* 0x0000009277417221 */ /* 0x000fe80000010000 */
[C---:B------:R-:W-:Y:S01]  /*7df0*/  HMMA.16816.F32 R84, R20.reuse, R30, R84 ;  /* 0x0000001e1454723c */ /* 0x040fe20000001854 */
[----:B------:R-:W3:Y:S02]  /*7e00*/  LDSM.16.MT88.4 R28, [R156+0xdc00] ;  /* 0x00dc00009c1c783b */ /* 0x000ee40000004200 */
[----:B------:R-:W4:Y:S01]  /*7e10*/  MUFU.EX2 R106, R106 ;  /* 0x0000006a006a7308 */ /* 0x000f220000000800 */
[----:B------:R-:W-:Y:S04]  /*7e20*/  FADD.FTZ R65, R132, R65 ;  /* 0x0000004184417221 */ /* 0x000fe80000010000 */
[C---:B------:R-:W-:Y:S04]  /*7e30*/  HMMA.16816.F32 R88, R20.reuse, R32, R88 ;  /* 0x000000201458723c */ /* 0x040fe80000001858 */
[----:B------:R-:W-:Y:S01]  /*7e40*/  FADD.FTZ R6, R6, R65 ;  /* 0x0000004106067221 */ /* 0x000fe20000010000 */
[----:B------:R-:W-:Y:S03]  /*7e50*/  MUFU.EX2 R54, R54 ;  /* 0x0000003600367308 */ /* 0x000fe60000000800 */
[C---:B------:R-:W-:Y:S01]  /*7e60*/  HMMA.16816.F32 R12, R20.reuse, R34, R12 ;  /* 0x00000022140c723c */ /* 0x040fe2000000180c */
[----:B------:R-:W5:Y:S03]  /*7e70*/  LDSM.16.MT88.4 R32, [R157+0xa000] ;  /* 0x00a000009d20783b */ /* 0x000f660000004200 */
[----:B------:R-:W-:Y:S03]  /*7e80*/  FADD.FTZ R7, R7, R6 ;  /* 0x0000000607077221 */ /* 0x000fe60000010000 */
[----:B------:R-:W1:Y:S01]  /*7e90*/  MUFU.EX2 R55, R55 ;  /* 0x0000003700377308 */ /* 0x000e620000000800 */
[----:B------:R-:W-:Y:S04]  /*7ea0*/  FADD.FTZ R6, R130, R7 ;  /* 0x0000000782067221 */ /* 0x000fe80000010000 */
[----:B------:R-:W-:Y:S01]  /*7eb0*/  FADD.FTZ R6, R131, R6 ;  /* 0x0000000683067221 */ /* 0x000fe20000010000 */
[C---:B--2---:R-:W-:Y:S04]  /*7ec0*/  HMMA.16816.F32 R92, R20.reuse, R24, R92 ;  /* 0x00000018145c723c */ /* 0x044fe8000000185c */
[----:B------:R-:W-:Y:S01]  /*7ed0*/  MUFU.EX2 R56, R56 ;  /* 0x0000003800387308 */ /* 0x000fe20000000800 */
[----:B------:R-:W-:Y:S02]  /*7ee0*/  FADD.FTZ R127, R127, R6 ;  /* 0x000000067f7f7221 */ /* 0x000fe40000010000 */
[----:B------:R-:W-:Y:S01]  /*7ef0*/  FADD.FTZ R6, R120, R5 ;  /* 0x0000000578067221 */ /* 0x000fe20000010000 */
[C---:B------:R-:W-:Y:S01]  /*7f00*/  HMMA.16816.F32 R96, R20.reuse, R26, R96 ;  /* 0x0000001a1460723c */ /* 0x040fe20000001860 */
[----:B------:R-:W2:Y:S03]  /*7f10*/  LDSM.16.MT88.4 R24, [R156+0xa000] ;  /* 0x00a000009c18783b */ /* 0x000ea60000004200 */
[----:B------:R-:W-:Y:S02]  /*7f20*/  FADD.FTZ R124, R124, R127 ;  /* 0x0000007f7c7c7221 */ /* 0x000fe40000010000 */
[----:B------:R-:W2:Y:S01]  /*7f30*/  MUFU.EX2 R57, R57 ;  /* 0x0000003900397308 */ /* 0x000ea20000000800 */
[----:B------:R-:W-:Y:S01]  /*7f40*/  FADD.FTZ R6, R121, R6 ;  /* 0x0000000679067221 */ /* 0x000fe20000010000 */
[C---:B---3--:R-:W-:Y:S04]  /*7f50*/  HMMA.16816.F32 R16, R20.reuse, R28, R16 ;  /* 0x0000001c1410723c */ /* 0x048fe80000001810 */
[----:B------:R-:W-:Y:S02]  /*7f60*/  FADD.FTZ R139, R139, R124 ;  /* 0x0000007c8b8b7221 */ /* 0x000fe40000010000 */
[----:B------:R-:W-:Y:S02]  /*7f70*/  FADD.FTZ R123, R123, R6 ;  /* 0x000000067b7b7221 */ /* 0x000fe40000010000 */
[----:B------:R-:W-:Y:S01]  /*7f80*/  MUFU.EX2 R58, R58 ;  /* 0x0000003a003a7308 */ /* 0x000fe20000000800 */
[----:B------:R-:W-:Y:S01]  /*7f90*/  HMMA.16816.F32 R100, R20, R30, R100 ;  /* 0x0000001e1464723c */ /* 0x000fe20000001864 */
[----:B------:R-:W3:Y:S02]  /*7fa0*/  LDSM.16.MT88.4 R28, [R156+0xc000] ;  /* 0x00c000009c1c783b */ /* 0x000ee40000004200 */
[----:B------:R-:W-:Y:S02]  /*7fb0*/  FADD.FTZ R140, R140, R139 ;  /* 0x0000008b8c8c7221 */ /* 0x000fe40000010000 */
[----:B------:R-:W-:Y:S02]  /*7fc0*/  FADD.FTZ R142, R142, R123 ;  /* 0x0000007b8e8e7221 */ /* 0x000fe40000010000 */
[----:B-1----:R-:W-:Y:S01]  /*7fd0*/  F2FP.PACK_AB R20, R104, R107 ;  /* 0x0000006b6814723e */ /* 0x002fe200000000ff */
[----:B------:R-:W-:Y:S01]  /*7fe0*/  FADD.FTZ R141, R141, R140 ;  /* 0x0000008c8d8d7221 */ /* 0x000fe20000010000 */
[----:B----4-:R-:W-:Y:S01]  /*7ff0*/  F2FP.PACK_AB R21, R106, R105 ;  /* 0x000000696a15723e */ /* 0x010fe200000000ff */
[----:B------:R-:W1:Y:S02]  /*8000*/  MUFU.EX2 R59, R59 ;  /* 0x0000003b003b7308 */ /* 0x000e640000000800 */
[----:B------:R-:W-:Y:S01]  /*8010*/  F2FP.PACK_AB R22, R150, R149 ;  /* 0x000000959616723e */ /* 0x000fe200000000ff */
[----:B------:R-:W-:Y:S01]  /*8020*/  FADD.FTZ R122, R122, R141 ;  /* 0x0000008d7a7a7221 */ /* 0x000fe20000010000 */
[----:B------:R-:W-:Y:S01]  /*8030*/  F2FP.PACK_AB R23, R152, R151 ;  /* 0x000000979817723e */ /* 0x000fe200000000ff */
[----:B------:R-:W-:Y:S02]  /*8040*/  FADD.FTZ R147, R147, R142 ;  /* 0x0000008e93937221 */ /* 0x000fe40000010000 */
[----:B------:R-:W-:Y:S02]  /*8050*/  FADD.FTZ R143, R143, R122 ;  /* 0x0000007a8f8f7221 */ /* 0x000fe40000010000 */
[----:B------:R-:W-:Y:S01]  /*8060*/  FADD.FTZ R148, R148, R147 ;  /* 0x0000009394947221 */ /* 0x000fe20000010000 */
[----:B------:R-:W-:Y:S01]  /*8070*/  MUFU.EX2 R60, R60 ;  /* 0x0000003c003c7308 */ /* 0x000fe20000000800 */
[C---:B-----5:R-:W-:Y:S03]  /*8080*/  HMMA.16816.F32 R8, R20.reuse, R32, R8 ;  /* 0x000000201408723c */ /* 0x060fe60000001808 */
[----:B------:R-:W-:Y:S02]  /*8090*/  FADD.FTZ R144, R144, R143 ;  /* 0x0000008f90907221 */ /* 0x000fe40000010000 */
[----:B------:R-:W-:Y:S02]  /*80a0*/  FADD.FTZ R105, R105, R148 ;  /* 0x0000009469697221 */ /* 0x000fe40000010000 */
[----:B------:R-:W-:Y:S01]  /*80b0*/  FADD.FTZ R107, R107, R144 ;  /* 0x000000906b6b7221 */ /* 0x000fe20000010000 */
[C---:B------:R-:W-:Y:S01]  /*80c0*/  HMMA.16816.F32 R68, R20.reuse, R34, R68 ;  /* 0x000000221444723c */ /* 0x040fe20000001844 */
[----:B------:R-:W4:Y:S01]  /*80d0*/  LDSM.16.MT88.4 R32, [R157+0xe000] ;  /* 0x00e000009d20783b */ /* 0x000f220000004200 */
[----:B------:R-:W5:Y:S02]  /*80e0*/  MUFU.EX2 R61, R61 ;  /* 0x0000003d003d7308 */ /* 0x000f640000000800 */
[----:B------:R-:W-:Y:S02]  /*80f0*/  FADD.FTZ R104, R104, R107 ;  /* 0x0000006b68687221 */ /* 0x000fe40000010000 */
[----:B------:R-:W-:Y:S02]  /*8100*/  FADD.FTZ R106, R106, R105 ;  /* 0x000000696a6a7221 */ /* 0x000fe40000010000 */
[C---:B--2---:R-:W-:Y:S04]  /*8110*/  HMMA.16816.F32 R72, R20.reuse, R24, R72 ;  /* 0x000000181448723c */ /* 0x044fe80000001848 */
[----:B------:R-:W-:Y:S01]  /*8120*/  MUFU.EX2 R62, R62 ;  /* 0x0000003e003e7308 */ /* 0x000fe20000000800 */
[----:B------:R-:W-:Y:S02]  /*8130*/  FADD.FTZ R149, R149, R104 ;  /* 0x0000006895957221 */ /* 0x000fe40000010000 */
[----:B------:R-:W-:Y:S01]  /*8140*/  FADD.FTZ R151, R151, R106 ;  /* 0x0000006a97977221 */ /* 0x000fe20000010000 */
[C---:B------:R-:W-:Y:S01]  /*8150*/  HMMA.16816.F32 R76, R20.reuse, R26, R76 ;  /* 0x0000001a144c723c */ /* 0x040fe2000000184c */
[----:B------:R-:W2:Y:S03]  /*8160*/  LDSM.16.MT88.4 R24, [R156+0xe000] ;  /* 0x00e000009c18783b */ /* 0x000ea60000004200 */
[----:B------:R-:W-:Y:S02]  /*8170*/  FADD.FTZ R150, R150, R149 ;  /* 0x0000009596967221 */ /* 0x000fe40000010000 */
[----:B------:R-:W1:Y:S01]  /*8180*/  MUFU.EX2 R63, R63 ;  /* 0x0000003f003f7308 */ /* 0x000e620000000800 */
[----:B------:R-:W-:Y:S01]  /*8190*/  FADD.FTZ R152, R152, R151 ;  /* 0x0000009798987221 */ /* 0x000fe20000010000 */
[C---:B------:R-:W-:Y:S08]  /*81a0*/  HMMA.16816.F32 R80, R20.reuse, R36, R80 ;  /* 0x000000241450723c */ /* 0x040ff00000001850 */
[C---:B------:R-:W-:Y:S01]  /*81b0*/  HMMA.16816.F32 R84, R20.reuse, R38, R84 ;  /* 0x000000261454723c */ /* 0x040fe20000001854 */
[----:B------:R-:W-:Y:S01]  /*81c0*/  LDSM.16.MT88.4 R36, [R156+0xc400] ;  /* 0x00c400009c24783b */ /* 0x000fe20000004200 */
[----:B------:R-:W-:Y:S06]  /*81d0*/  MUFU.EX2 R64, R64 ;  /* 0x0000004000407308 */ /* 0x000fec0000000800 */
[C---:B---3--:R-:W-:Y:S04]  /*81e0*/  HMMA.16816.F32 R88, R20.reuse, R28, R88 ;  /* 0x0000001c1458723c */ /* 0x048fe80000001858 */
[----:B------:R-:W3:Y:S04]  /*81f0*/  MUFU.EX2 R135, R135 ;  /* 0x0000008700877308 */ /* 0x000ee80000000800 */
[C---:B------:R-:W-:Y:S01]  /*8200*/  HMMA.16816.F32 R12, R20.reuse, R30, R12 ;  /* 0x0000001e140c723c */ /* 0x040fe2000000180c */
[----:B------:R-:W1:Y:S07]  /*8210*/  LDSM.16.MT88.4 R28, [R157+0xa400] ;  /* 0x00a400009d1c783b */ /* 0x000e6e0000004200 */
[C---:B----4-:R-:W-:Y:S08]  /*8220*/  HMMA.16816.F32 R92, R20.reuse, R32, R92 ;  /* 0x00000020145c723c */ /* 0x050ff0000000185c */
[C---:B------:R-:W-:Y:S01]  /*8230*/  HMMA.16816.F32 R96, R20.reuse, R34, R96 ;  /* 0x000000221460723c */ /* 0x040fe20000001860 */
[----:B------:R-:W4:Y:S07]  /*8240*/  LDSM.16.MT88.4 R32, [R156+0xa400] ;  /* 0x00a400009c20783b */ /* 0x000f2e0000004200 */
[C---:B--2---:R-:W-:Y:S08]  /*8250*/  HMMA.16816.F32 R16, R20.reuse, R24, R16 ;  /* 0x000000181410723c */ /* 0x044ff00000001810 */
[----:B------:R-:W-:Y:S01]  /*8260*/  HMMA.16816.F32 R100, R20, R26, R100 ;  /* 0x0000001a1464723c */ /* 0x000fe20000001864 */
[----:B------:R-:W2:Y:S06]  /*8270*/  LDSM.16.MT88.4 R24, [R157+0xc400] ;  /* 0x00c400009d18783b */ /* 0x000eac0000004200 */
        /* <DEDUP_REMOVED lines=10> */
[----:B------:R-:W-:Y:S01]  /*8320*/  FADD.FTZ R50, R50, R3 ;  /* 0x0000000332327221 */ /* 0x000fe20000010000 */
[----:B------:R-:W-:Y:S01]  /*8330*/  IADD3 R3, R179, -0x1, RZ ;  /* 0xffffffffb3037810 */ /* 0x000fe20007ffe0ff */
[----:B------:R-:W-:Y:S02]  /*8340*/  FADD.FTZ R49, R49, R48 ;  /* 0x0000003031317221 */ /* 0x000fe40000010000 */
[----:B------:R-:W-:Y:S01]  /*8350*/  FADD.FTZ R51, R51, R50 ;  /* 0x0000003233337221 */ /* 0x000fe20000010000 */
[C---:B------:R-:W-:Y:S01]  /*8360*/  HMMA.16816.F32 R68, R20.reuse, R30, R68 ;  /* 0x0000001e1444723c */ /* 0x040fe20000001844 */
[----:B------:R-:W1:Y:S03]  /*8370*/  LDSM.16.MT88.4 R28, [R156+0xe400] ;  /* 0x00e400009c1c783b */ /* 0x000e660000004200 */
[----:B------:R-:W-:Y:S02]  /*8380*/  MOV R179, R3 ;  /* 0x0000000300b37202 */ /* 0x000fe40000000f00 */
[----:B------:R-:W-:Y:S02]  /*8390*/  MOV R3, R0 ;  /* 0x0000000000037202 */ /* 0x000fe40000000f00 */
[C---:B----4-:R-:W-:Y:S08]  /*83a0*/  HMMA.16816.F32 R72, R20.reuse, R32, R72 ;  /* 0x000000201448723c */ /* 0x050ff00000001848 */
[C---:B------:R-:W-:Y:S01]  /*83b0*/  HMMA.16816.F32 R76, R20.reuse, R34, R76 ;  /* 0x00000022144c723c */ /* 0x040fe2000000184c */
[----:B------:R-:W-:Y:S07]  /*83c0*/  LDSM.16.MT88.4 R32, [R156+0xa800] ;  /* 0x00a800009c20783b */ /* 0x000fee0000004200 */
[C---:B--2---:R-:W-:Y:S08]  /*83d0*/  HMMA.16816.F32 R80, R20.reuse, R24, R80 ;  /* 0x000000181450723c */ /* 0x044ff00000001850 */
[C---:B------:R-:W-:Y:S01]  /*83e0*/  HMMA.16816.F32 R84, R20.reuse, R26, R84 ;  /* 0x0000001a1454723c */ /* 0x040fe20000001854 */
[----:B------:R-:W2:Y:S07]  /*83f0*/  LDSM.16.MT88.4 R24, [R157+0xa800] ;  /* 0x00a800009d18783b */ /* 0x000eae0000004200 */
[C---:B------:R-:W-:Y:S08]  /*8400*/  HMMA.16816.F32 R88, R20.reuse, R36, R88 ;  /* 0x000000241458723c */ /* 0x040ff00000001858 */
[C---:B------:R-:W-:Y:S01]  /*8410*/  HMMA.16816.F32 R12, R20.reuse, R38, R12 ;  /* 0x00000026140c723c */ /* 0x040fe2000000180c */
[----:B------:R-:W4:Y:S07]  /*8420*/  LDSM.16.MT88.4 R36, [R157+0xc800] ;  /* 0x00c800009d24783b */ /* 0x000f2e0000004200 */
[C---:B------:R-:W-:Y:S08]  /*8430*/  HMMA.16816.F32 R92, R20.reuse, R40, R92 ;  /* 0x00000028145c723c */ /* 0x040ff0000000185c */
        /* <DEDUP_REMOVED lines=14> */
[C---:B--2---:R-:W-:Y:S03]  /*8520*/  HMMA.16816.F32 R8, R20.reuse, R24, R8 ;  /* 0x000000181408723c */ /* 0x044fe60000001808 */
[----:B------:R-:W-:Y:S02]  /*8530*/  FADD.FTZ R58, R58, R55 ;  /* 0x000000373a3a7221 */ /* 0x000fe40000010000 */
[----:B------:R-:W-:Y:S02]  /*8540*/  FADD.FTZ R57, R57, R56 ;  /* 0x0000003839397221 */ /* 0x000fe40000010000 */
[----:B------:R-:W-:Y:S01]  /*8550*/  FADD.FTZ R59, R59, R58 ;  /* 0x0000003a3b3b7221 */ /* 0x000fe20000010000 */
[C---:B------:R-:W-:Y:S01]  /*8560*/  HMMA.16816.F32 R68, R20.reuse, R26, R68 ;  /* 0x0000001a1444723c */ /* 0x040fe20000001844 */
[----:B------:R-:W2:Y:S07]  /*8570*/  LDSM.16.MT88.4 R24, [R157+0xac00] ;  /* 0x00ac00009d18783b */ /* 0x000eae0000004200 */
[C---:B------:R-:W-:Y:S08]  /*8580*/  HMMA.16816.F32 R72, R20.reuse, R32, R72 ;  /* 0x000000201448723c */ /* 0x040ff00000001848 */
[C---:B------:R-:W-:Y:S01]  /*8590*/  HMMA.16816.F32 R76, R20.reuse, R34, R76 ;  /* 0x00000022144c723c */ /* 0x040fe2000000184c */
[----:B------:R-:W2:Y:S07]  /*85a0*/  LDSM.16.MT88.4 R32, [R156+0xac00] ;  /* 0x00ac00009c20783b */ /* 0x000eae0000004200 */
[C---:B----4-:R-:W-:Y:S01]  /*85b0*/  HMMA.16816.F32 R80, R20.reuse, R36, R80 ;  /* 0x000000241450723c */ /* 0x050fe20000001850 */
[----:B------:R-:W-:Y:S07]  /*85c0*/  MUFU.EX2 R36, R66 ;  /* 0x0000004200247308 */ /* 0x000fee0000000800 */
[C---:B------:R-:W-:Y:S03]  /*85d0*/  HMMA.16816.F32 R84, R20.reuse, R38, R84 ;  /* 0x000000261454723c */ /* 0x040fe60000001854 */
[----:B------:R-:W4:Y:S05]  /*85e0*/  MUFU.EX2 R37, R118 ;  /* 0x0000007600257308 */ /* 0x000f2a0000000800 */
[C---:B---3--:R-:W-:Y:S08]  /*85f0*/  HMMA.16816.F32 R88, R20.reuse, R40, R88 ;  /* 0x000000281458723c */ /* 0x048ff00000001858 */
[C---:B------:R-:W-:Y:S08]  /*8600*/  HMMA.16816.F32 R12, R20.reuse, R42, R12 ;  /* 0x0000002a140c723c */ /* 0x040ff0000000180c */
[C---:B-1----:R-:W-:Y:S08]  /*8610*/  HMMA.16816.F32 R92, R20.reuse, R28, R92 ;  /* 0x0000001c145c723c */ /* 0x042ff0000000185c */
[C---:B------:R-:W-:Y:S01]  /*8620*/  HMMA.16816.F32 R96, R20.reuse, R30, R96 ;  /* 0x0000001e1460723c */ /* 0x040fe20000001860 */
[----:B------:R-:W1:Y:S07]  /*8630*/  LDSM.16.MT88.4 R28, [R157+0xcc00] ;  /* 0x00cc00009d1c783b */ /* 0x000e6e0000004200 */
[C---:B------:R-:W-:Y:S08]  /*8640*/  HMMA.16816.F32 R16, R20.reuse, R44, R16 ;  /* 0x0000002c1410723c */ /* 0x040ff00000001810 */
[----:B------:R-:W-:Y:S07]  /*8650*/  HMMA.16816.F32 R100, R20, R46, R100 ;  /* 0x0000002e1464723c */ /* 0x000fee0000001864 */
[----:B-----5:R-:W-:Y:S01]  /*8660*/  F2FP.PACK_AB R20, R61, R60 ;  /* 0x0000003c3d14723e */ /* 0x020fe200000000ff */
[----:B------:R-:W-:Y:S01]  /*8670*/  FADD.FTZ R60, R60, R57 ;  /* 0x000000393c3c7221 */ /* 0x000fe20000010000 */
[----:B------:R-:W-:Y:S03]  /*8680*/  F2FP.PACK_AB R21, R63, R62 ;  /* 0x0000003e3f15723e */ /* 0x000fe600000000ff */
[----:B------:R-:W-:Y:S01]  /*8690*/  F2FP.PACK_AB R22, R135, R64 ;  /* 0x000000408716723e */ /* 0x000fe200000000ff */
[----:B------:R-:W-:Y:S01]  /*86a0*/  FADD.FTZ R62, R62, R59 ;  /* 0x0000003b3e3e7221 */ /* 0x000fe20000010000 */
[----:B----4-:R-:W-:Y:S01]  /*86b0*/  F2FP.PACK_AB R23, R37, R36 ;  /* 0x000000242517723e */ /* 0x010fe200000000ff */
[----:B------:R-:W-:Y:S02]  /*86c0*/  FADD.FTZ R61, R61, R60 ;  /* 0x0000003c3d3d7221 */ /* 0x000fe40000010000 */
[----:B------:R-:W-:Y:S02]  /*86d0*/  FADD.FTZ R63, R63, R62 ;  /* 0x0000003e3f3f7221 */ /* 0x000fe40000010000 */
[----:B------:R-:W-:Y:S02]  /*86e0*/  FADD.FTZ R64, R64, R61 ;  /* 0x0000003d40407221 */ /* 0x000fe40000010000 */
[C---:B--2---:R-:W-:Y:S01]  /*86f0*/  HMMA.16816.F32 R112, R20.reuse, R24, R8 ;  /* 0x000000181470723c */ /* 0x044fe20000001808 */
[----:B------:R-:W2:Y:S02]  /*8700*/  LDSM.16.MT88.4 R8, [R157+0xec00] ;  /* 0x00ec00009d08783b */ /* 0x000ea40000004200 */
[----:B------:R-:W-:Y:S02]  /*8710*/  FADD.FTZ R36, R36, R63 ;  /* 0x0000003f24247221 */ /* 0x000fe40000010000 */
[----:B------:R-:W-:Y:S02]  /*8720*/  FADD.FTZ R181, R135, R64 ;  /* 0x0000004087b57221 */ /* 0x000fe40000010000 */
[----:B------:R-:W-:Y:S01]  /*8730*/  FADD.FTZ R178, R37, R36 ;  /* 0x0000002425b27221 */ /* 0x000fe20000010000 */
[C---:B------:R-:W-:Y:S01]  /*8740*/  HMMA.16816.F32 R68, R20.reuse, R26, R68 ;  /* 0x0000001a1444723c */ /* 0x040fe20000001844 */
[----:B------:R-:W3:Y:S07]  /*8750*/  LDSM.16.MT88.4 R24, [R156+0xec00] ;  /* 0x00ec00009c18783b */ /* 0x000eee0000004200 */
[C---:B------:R-:W-:Y:S08]  /*8760*/  HMMA.16816.F32 R72, R20.reuse, R32, R72 ;  /* 0x000000201448723c */ /* 0x040ff00000001848 */
[C---:B------:R-:W-:Y:S08]  /*8770*/  HMMA.16816.F32 R76, R20.reuse, R34, R76 ;  /* 0x00000022144c723c */ /* 0x040ff0000000184c */
[C---:B-1----:R-:W-:Y:S08]  /*8780*/  HMMA.16816.F32 R80, R20.reuse, R28, R80 ;  /* 0x0000001c1450723c */ /* 0x042ff00000001850 */
[C---:B------:R-:W-:Y:S08]  /*8790*/  HMMA.16816.F32 R84, R20.reuse, R30, R84 ;  /* 0x0000001e1454723c */ /* 0x040ff00000001854 */
[C---:B------:R-:W-:Y:S08]  /*87a0*/  HMMA.16816.F32 R88, R20.reuse, R108, R88 ;  /* 0x0000006c1458723c */ /* 0x040ff00000001858 */
[C---:B------:R-:W-:Y:S08]  /*87b0*/  HMMA.16816.F32 R108, R20.reuse, R110, R12 ;  /* 0x0000006e146c723c */ /* 0x040ff0000000180c */
[C---:B--2---:R-:W-:Y:S08]  /*87c0*/  HMMA.16816.F32 R92, R20.reuse, R8, R92 ;  /* 0x00000008145c723c */ /* 0x044ff0000000185c */
[C---:B------:R-:W-:Y:S08]  /*87d0*/  HMMA.16816.F32 R96, R20.reuse, R10, R96 ;  /* 0x0000000a1460723c */ /* 0x040ff00000001860 */
[C---:B---3--:R-:W-:Y:S08]  /*87e0*/  HMMA.16816.F32 R104, R20.reuse, R24, R16 ;  /* 0x000000181468723c */ /* 0x048ff00000001810 */
[----:B------:R-:W-:Y:S01]  /*87f0*/  HMMA.16816.F32 R100, R20, R26, R100 ;  /* 0x0000001a1464723c */ /* 0x000fe20000001864 */
[----:B------:R-:W-:-:S07]  /*8800*/  @P0 BRA `(.L_x_1743) ;  /* 0xffffcbb000000947 */ /* 0x000fce000383ffff */
.L_x_1739:
[----:B------:R-:W1:Y:S01]  /*8810*/  SHFL.BFLY PT, R8, R181, 0x2, 0x1f ;  /* 0x0c401f00b5087f89 */ /* 0x000e6200000e0000 */
[----:B------:R-:W-:Y:S01]  /*8820*/  MOV R9, 0x3f800000 ;  /* 0x3f80000000097802 */ /* 0x000fe20000000f00 */
[----:B------:R-:W-:Y:S01]  /*8830*/  BSSY B0, `(.L_x_1744) ;  /* 0x00000b3000007945 */ /* 0x000fe20003800000 */
[----:B------:R-:W-:Y:S01]  /*8840*/  SHF.L.U32 R166, R166, 0x3, RZ ;  /* 0x00000003a6a67819 */ /* 0x000fe200000006ff */
[----:B------:R-:W2:Y:S01]  /*8850*/  S2R R5, SR_TID.X ;  /* 0x0000000000057919 */ /* 0x000ea20000002100 */
[----:B------:R-:W-:-:S02]  /*8860*/  IADD3 R62, -R167, RZ, RZ ;  /* 0x000000ffa73e7210 */ /* 0x000fc40007ffe1ff */
[----:B------:R-:W-:Y:S01]  /*8870*/  LEA R175, R175, R174, 0x4 ;  /* 0x000000aeafaf7211 */ /* 0x000fe200078e20ff */
[----:B------:R-:W3:Y:S04]  /*8880*/  SHFL.BFLY PT, R3, R178, 0x2, 0x1f ;  /* 0x0c401f00b2037f89 */ /* 0x000ee800000e0000 */
[----:B------:R-:W-:Y:S06]  /*8890*/  BAR.SYNC.DEFER_BLOCKING 0x0 ;  /* 0x0000000000007b1d */ /* 0x000fec0000010000 */
[----:B------:R-:W4:Y:S01]  /*88a0*/  S2R R60, SR_CTAID.Y ;  /* 0x00000000003c7919 */ /* 0x000f220000002600 */
[----:B-1----:R-:W-:Y:S01]  /*88b0*/  FADD.FTZ R8, R8, R181 ;  /* 0x000000b508087221 */ /* 0x002fe20000010000 */
[----:B--2---:R-:W-:-:S04]  /*88c0*/  SHF.R.S32.HI R4, RZ, 0x1f, R5 ;  /* 0x0000001fff047819 */ /* 0x004fc80000011405 */
[----:B------:R-:W1:Y:S01]  /*88d0*/  SHFL.BFLY PT, R7, R8, 0x1, 0x1f ;  /* 0x0c201f0008077f89 */ /* 0x000e6200000e0000 */
[----:B---3--:R-:W-:Y:S01]  /*88e0*/  FADD.FTZ R3, R3, R178 ;  /* 0x000000b203037221 */ /* 0x008fe20000010000 */
[CC--:B------:R-:W-:Y:S02]  /*88f0*/  LEA.HI R12, R4.reuse, R5.reuse, RZ, 0x6 ;  /* 0x00000005040c7211 */ /* 0x0c0fe400078f30ff */
[----:B------:R-:W-:Y:S02]  /*8900*/  LEA.HI R11, R4, R5, RZ, 0x2 ;  /* 0x00000005040b7211 */ /* 0x000fe400078f10ff */
[----:B------:R-:W2:Y:S01]  /*8910*/  SHFL.BFLY PT, R6, R3, 0x1, 0x1f ;  /* 0x0c201f0003067f89 */ /* 0x000ea200000e0000 */
[----:B------:R-:W-:Y:S02]  /*8920*/  SHF.L.U32 R12, R12, 0x2, RZ ;  /* 0x000000020c0c7819 */ /* 0x000fe400000006ff */
[----:B------:R-:W-:Y:S02]  /*8930*/  LOP3.LUT R10, R11, 0xfffffffc, RZ, 0xc0, !PT ;  /* 0xfffffffc0b0a7812 */ /* 0x000fe400078ec0ff */
[----:B------:R-:W-:Y:S01]  /*8940*/  LOP3.LUT R12, R12, 0x3fffff00, RZ, 0xc0, !PT ;  /* 0x3fffff000c0c7812 */ /* 0x000fe200078ec0ff */
[----:B----4-:R-:W-:Y:S01]  /*8950*/  IMAD R60, R60, c[0x0][0x210], R167 ;  /* 0x000084003c3c7a24 */ /* 0x010fe200078e02a7 */
[----:B------:R-:W-:-:S02]  /*8960*/  SHF.R.S32.HI R11, RZ, 0x2, R11 ;  /* 0x00000002ff0b7819 */ /* 0x000fc4000001140b */
[----:B------:R-:W-:Y:S02]  /*8970*/  LEA R165, R165, R12, 0x5 ;  /* 0x0000000ca5a57211 */ /* 0x000fe400078e28ff */
[----:B------:R-:W-:Y:S02]  /*8980*/  SHF.R.S32.HI R12, RZ, 0x1f, R11 ;  /* 0x0000001fff0c7819 */ /* 0x000fe4000001140b */
[----:B------:R-:W-:Y:S02]  /*8990*/  IADD3 R10, -R10, R5, RZ ;  /* 0x000000050a0a7210 */ /* 0x000fe40007ffe1ff */
[----:B------:R-:W-:Y:S01]  /*89a0*/  LEA.HI R12, R12, R11, RZ, 0x3 ;  /* 0x0000000b0c0c7211 */ /* 0x000fe200078f18ff */
[----:B-1----:R-:W-:Y:S01]  /*89b0*/  FADD.FTZ R7, R8, R7 ;  /* 0x0000000708077221 */ /* 0x002fe20000010000 */
[----:B------:R-:W-:Y:S02]  /*89c0*/  MOV R8, 0x3f800000 ;  /* 0x3f80000000087802 */ /* 0x000fe40000000f00 */
[----:B------:R-:W-:-:S02]  /*89d0*/  LOP3.LUT R12, R12, 0xfffffff8, RZ, 0xc0, !PT ;  /* 0xfffffff80c0c7812 */ /* 0x000fc400078ec0ff */
[----:B------:R-:W-:Y:S02]  /*89e0*/  FSETP.NE.FTZ.AND P3, PT, R7, RZ, PT ;  /* 0x000000ff0700720b */ /* 0x000fe40003f75000 */
[----:B------:R-:W-:Y:S01]  /*89f0*/  IADD3 R11, R11, -R12, RZ ;  /* 0x8000000c0b0b7210 */ /* 0x000fe20007ffe0ff */
[----:B--2---:R-:W-:Y:S01]  /*8a00*/  FADD.FTZ R6, R3, R6 ;  /* 0x0000000603067221 */ /* 0x004fe20000010000 */
[----:B------:R-:W-:Y:S02]  /*8a10*/  LEA.HI R3, R4, R5, RZ, 0x5 ;  /* 0x0000000504037211 */ /* 0x000fe400078f28ff */
[----:B------:R-:W-:Y:S02]  /*8a20*/  LEA.HI R12, R11, R11, RZ, 0x1 ;  /* 0x0000000b0b0c7211 */ /* 0x000fe400078f08ff */
[----:B------:R-:W-:Y:S02]  /*8a30*/  SHF.R.S32.HI R13, RZ, 0x5, R3 ;  /* 0x00000005ff0d7819 */ /* 0x000fe40000011403 */
[----:B------:R-:W-:-:S02]  /*8a40*/  LOP3.LUT R14, R12, 0x1fffffe, RZ, 0xc0, !PT ;  /* 0x01fffffe0c0e7812 */ /* 0x000fc400078ec0ff */
[----:B------:R-:W-:Y:S01]  /*8a50*/  FSETP.NE.FTZ.AND P2, PT, R6, RZ, PT ;  /* 0x000000ff0600720b */ /* 0x000fe20003f55000 */
[----:B------:R-:W1:Y:S01]  /*8a60*/  @P3 MUFU.RCP R9, R7 ;  /* 0x0000000700093308 */ /* 0x000e620000001000 */
[----:B------:R-:W-:Y:S02]  /*8a70*/  LEA R10, R13, R10, 0x8 ;  /* 0x0000000a0d0a7211 */ /* 0x000fe400078e40ff */
[----:B------:R-:W-:Y:S02]  /*8a80*/  IADD3 R11, R11, -R14, RZ ;  /* 0x8000000e0b0b7210 */ /* 0x000fe40007ffe0ff */
[----:B------:R-:W-:Y:S02]  /*8a90*/  SHF.R.S32.HI R12, RZ, 0x1, R12 ;  /* 0x00000001ff0c7819 */ /* 0x000fe4000001140c */
[----:B------:R-:W-:Y:S01]  /*8aa0*/  LEA.HI R13, R4, R5, RZ, 0x4 ;  /* 0x00000005040d7211 */ /* 0x000fe200078f20ff */
[----:B------:R-:W-:Y:S01]  /*8ab0*/  @P3 MUFU.LG2 R7, R7 ;  /* 0x0000000700073308 */ /* 0x000fe20000000c00 */
[----:B------:R-:W-:-:S02]  /*8ac0*/  LEA R10, R11, R10, 0x4 ;  /* 0x0000000a0b0a7211 */ /* 0x000fc400078e20ff */
[C---:B------:R-:W-:Y:S02]  /*8ad0*/  SHF.L.U32 R11, R12.reuse, 0x6, RZ ;  /* 0x000000060c0b7819 */ /* 0x040fe400000006ff */
[----:B------:R-:W-:Y:S02]  /*8ae0*/  SHF.R.S32.HI R13, RZ, 0x4, R13 ;  /* 0x00000004ff0d7819 */ /* 0x000fe4000001140d */
[----:B------:R-:W-:Y:S01]  /*8af0*/  LOP3.LUT R11, R11, 0xc0, RZ, 0xc0, !PT ;  /* 0x000000c00b0b7812 */ /* 0x000fe200078ec0ff */
[----:B------:R-:W2:Y:S01]  /*8b00*/  @P2 MUFU.RCP R8, R6 ;  /* 0x0000000600082308 */ /* 0x000ea20000001000 */
[----:B------:R-:W-:Y:S01]  /*8b10*/  LOP3.LUT R14, R12, 0x1, RZ, 0xc0, !PT ;  /* 0x000000010c0e7812 */ /* 0x000fe200078ec0ff */
[----:B-1----:R-:W-:Y:S01]  /*8b20*/  FMUL.FTZ R112, R9, R112 ;  /* 0x0000007009707220 */ /* 0x002fe20000410000 */
        /* <DEDUP_REMOVED lines=8> */
[----:B------:R-:W-:Y:S01]  /*8bb0*/  LEA R10, R10, R11, 0x1 ;  /* 0x0000000b0a0a7211 */ /* 0x000fe200078e08ff */
[----:B------:R-:W-:Y:S01]  /*8bc0*/  FMUL.FTZ R73, R9, R73 ;  /* 0x0000004909497220 */ /* 0x000fe20000410000 */
[----:B------:R-:W-:Y:S01]  /*8bd0*/  LOP3.LUT R166, R13, 0x18, R166, 0xf8, !PT ;  /* 0x000000180da67812 */ /* 0x000fe200078ef8a6 */
[C---:B------:R-:W-:Y:S01]  /*8be0*/  FMUL.FTZ R76, R9.reuse, R76 ;  /* 0x0000004c094c7220 */ /* 0x040fe20000410000 */
[----:B------:R-:W-:Y:S01]  /*8bf0*/  SHF.R.U32.HI R13, RZ, 0x3, R13 ;  /* 0x00000003ff0d7819 */ /* 0x000fe2000001160d */
[C---:B------:R-:W-:Y:S01]  /*8c00*/  FMUL.FTZ R77, R9.reuse, R77 ;  /* 0x0000004d094d7220 */ /* 0x040fe20000410000 */
[----:B------:R-:W-:Y:S01]  /*8c10*/  LOP3.LUT P0, RZ, R12, 0x2, RZ, 0xc0, !PT ;  /* 0x000000020cff7812 */ /* 0x000fe2000780c0ff */
[C---:B------:R-:W-:Y:S01]  /*8c20*/  FMUL.FTZ R80, R9.reuse, R80 ;  /* 0x0000005009507220 */ /* 0x040fe20000410000 */
[----:B------:R-:W-:Y:S01]  /*8c30*/  SHF.L.U32 R11, R10, 0x2, RZ ;  /* 0x000000020a0b7819 */ /* 0x000fe200000006ff */
[C---:B------:R-:W-:Y:S01]  /*8c40*/  FMUL.FTZ R81, R9.reuse, R81 ;  /* 0x0000005109517220 */ /* 0x040fe20000410000 */
[----:B------:R-:W-:Y:S01]  /*8c50*/  LEA R164, R164, R165, 0x2 ;  /* 0x000000a5a4a47211 */ /* 0x000fe200078e10ff */
[C---:B------:R-:W-:Y:S01]  /*8c60*/  FMUL.FTZ R84, R9.reuse, R84 ;  /* 0x0000005409547220 */ /* 0x040fe20000410000 */
[----:B------:R-:W-:Y:S01]  /*8c70*/  LOP3.LUT R13, R166, R13, RZ, 0x3c, !PT ;  /* 0x0000000da60d7212 */ /* 0x000fe200078e3cff */
[----:B------:R-:W-:Y:S01]  /*8c80*/  FMUL.FTZ R85, R9, R85 ;  /* 0x0000005509557220 */ /* 0x000fe20000410000 */
[----:B------:R-:W-:Y:S01]  /*8c90*/  IADD3 R12, R11, -0x20, RZ ;  /* 0xffffffe00b0c7810 */ /* 0x000fe20007ffe0ff */
[----:B------:R-:W-:Y:S01]  /*8ca0*/  FMUL.FTZ R88, R9, R88 ;  /* 0x0000005809587220 */ /* 0x000fe20000410000 */
[----:B------:R-:W-:Y:S01]  /*8cb0*/  @P1 IADD3 R12, R11, 0x20, RZ ;  /* 0x000000200b0c1810 */ /* 0x000fe20007ffe0ff */
[C---:B------:R-:W-:Y:S01]  /*8cc0*/  FMUL.FTZ R89, R9.reuse, R89 ;  /* 0x0000005909597220 */ /* 0x040fe20000410000 */
[----:B------:R-:W-:Y:S01]  /*8cd0*/  STS.64 [R10.X4], R112 ;  /* 0x000000700a007388 */ /* 0x000fe20000004a00 */
[----:B------:R-:W-:Y:S01]  /*8ce0*/  FMUL.FTZ R108, R9, R108 ;  /* 0x0000006c096c7220 */ /* 0x000fe20000410000 */
        /* <DEDUP_REMOVED lines=19> */
[C---:B------:R-:W-:Y:S01]  /*8e20*/  FMUL.FTZ R70, R8.reuse, R70 ;  /* 0x0000004608467220 */ /* 0x040fe20000410000 */
        /* <DEDUP_REMOVED lines=25> */
[----:B------:R-:W-:Y:S01]  /*8fc0*/  FMUL.FTZ R102, R8, R102 ;  /* 0x0000006608667220 */ /* 0x000fe20000410000 */
[----:B------:R-:W-:Y:S01]  /*8fd0*/  IADD3 R8, R164, R13, RZ ;  /* 0x0000000da4087210 */ /* 0x000fe20007ffe0ff */
[----:B------:R-:W-:Y:S01]  /*8fe0*/  @P3 FMUL.FTZ R7, R7, 0.69314718246459960938 ;  /* 0x3f31721807073820 */ /* 0x000fe20000410000 */
[----:B------:R-:W-:Y:S01]  /*8ff0*/  IADD3 R13, R9, R12, RZ ;  /* 0x0000000c090d7210 */ /* 0x000fe20007ffe0ff */
[----:B-1----:R-:W-:Y:S01]  /*9000*/  @P2 FMUL.FTZ R61, R6, 0.69314718246459960938 ;  /* 0x3f317218063d2820 */ /* 0x002fe20000410000 */
[----:B------:R-:W1:Y:S01]  /*9010*/  S2R R9, SR_CTAID.Z ;  /* 0x0000000000097919 */ /* 0x000e620000002700 */
[----:B------:R-:W-:-:S03]  /*9020*/  @P3 FFMA.FTZ R3, R2, c[0x0][0x238], R7 ;  /* 0x00008e0002033a23 */ /* 0x000fc60000010007 */
[----:B------:R-:W-:Y:S04]  /*9030*/  STS.64 [R13], R76 ;  /* 0x0000004c0d007388 */ /* 0x000fe80000000a00 */
[----:B------:R-:W-:Y:S04]  /*9040*/  STS.64 [R13+0x400], R78 ;  /* 0x0004004e0d007388 */ /* 0x000fe80000000a00 */
[----:B------:R-:W-:Y:S04]  /*9050*/  STS.64 [R10.X4+0x2000], R80 ;  /* 0x002000500a007388 */ /* 0x000fe80000004a00 */
[----:B------:R-:W-:Y:S04]  /*9060*/  STS.64 [R10.X4+0x2400], R82 ;  /* 0x002400520a007388 */ /* 0x000fe80000004a00 */
[----:B------:R-:W-:Y:S04]  /*9070*/  STS.64 [R12+0x2000], R84 ;  /* 0x002000540c007388 */ /* 0x000fe80000000a00 */
[----:B------:R-:W-:Y:S01]  /*9080*/  STS.64 [R12+0x2400], R86 ;  /* 0x002400560c007388 */ /* 0x000fe20000000a00 */
[----:B-1----:R-:W-:-:S03]  /*9090*/  IMAD R9, R62, c[0x0][0x1c0], R9 ;  /* 0x000070003e097a24 */ /* 0x002fc600078e0209 */
[----:B------:R-:W-:Y:S01]  /*90a0*/  STS.64 [R11+0x2000], R88 ;  /* 0x002000580b007388 */ /* 0x000fe20000000a00 */
[----:B------:R-:W-:-:S03]  /*90b0*/  IMAD R9, R60, c[0x0][0x1c0], R9 ;  /* 0x000070003c097a24 */ /* 0x000fc600078e0209 */
[----:B------:R-:W-:Y:S04]  /*90c0*/  STS.64 [R11+0x2400], R90 ;  /* 0x0024005a0b007388 */ /* 0x000fe80000000a00 */
[----:B------:R-:W-:Y:S04]  /*90d0*/  STS.64 [R13+0x2000], R108 ;  /* 0x0020006c0d007388 */ /* 0x000fe80000000a00 */
[----:B------:R-:W-:Y:S04]  /*90e0*/  STS.64 [R13+0x2400], R110 ;  /* 0x0024006e0d007388 */ /* 0x000fe80000000a00 */
[----:B------:R-:W-:Y:S04]  /*90f0*/  STS.64 [R10.X4+0x4000], R92 ;  /* 0x0040005c0a007388 */ /* 0x000fe80000004a00 */
[----:B------:R1:W-:Y:S04]  /*9100*/  STS.64 [R10.X4+0x4400], R94 ;  /* 0x0044005e0a007388 */ /* 0x0003e80000004a00 */
[----:B------:R-:W-:Y:S04]  /*9110*/  STS.64 [R12+0x4000], R96 ;  /* 0x004000600c007388 */ /* 0x000fe80000000a00 */
[----:B------:R-:W-:Y:S04]  /*9120*/  STS.64 [R12+0x4400], R98 ;  /* 0x004400620c007388 */ /* 0x000fe80000000a00 */
[----:B------:R-:W-:Y:S04]  /*9130*/  STS.64 [R11+0x4000], R104 ;  /* 0x004000680b007388 */ /* 0x000fe80000000a00 */
[----:B------:R2:W-:Y:S04]  /*9140*/  STS.64 [R11+0x4400], R106 ;  /* 0x0044006a0b007388 */ /* 0x0005e80000000a00 */
[----:B------:R-:W-:Y:S04]  /*9150*/  STS.64 [R13+0x4000], R100 ;  /* 0x004000640d007388 */ /* 0x000fe80000000a00 */
[----:B------:R-:W-:Y:S04]  /*9160*/  STS.64 [R13+0x4400], R102 ;  /* 0x004400660d007388 */ /* 0x000fe80000000a00 */
[----:B------:R-:W-:Y:S06]  /*9170*/  BAR.SYNC.DEFER_BLOCKING 0x0 ;  /* 0x0000000000007b1d */ /* 0x000fec0000010000 */
[----:B-1----:R-:W1:Y:S01]  /*9180*/  S2R R10, SR_CTAID.X ;  /* 0x00000000000a7919 */ /* 0x002e620000002500 */
[----:B--2---:R-:W-:Y:S01]  /*9190*/  MOV R11, 0xff800000 ;  /* 0xff800000000b7802 */ /* 0x004fe20000000f00 */
[----:B------:R-:W-:-:S02]  /*91a0*/  @P2 FFMA.FTZ R11, R0, c[0x0][0x238], R61 ;  /* 0x00008e00000b2a23 */ /* 0x000fc4000001003d */
[----:B------:R-:W2:Y:S04]  /*91b0*/  LDS.128 R52, [R8.X4] ;  /* 0x0000000008347984 */ /* 0x000ea80000004c00 */
[----:B------:R-:W3:Y:S04]  /*91c0*/  LDS.128 R48, [R8.X4+0x800] ;  /* 0x0008000008307984 */ /* 0x000ee80000004c00 */
[----:B------:R-:W4:Y:S04]  /*91d0*/  LDS.128 R44, [R8.X4+0x1000] ;  /* 0x00100000082c7984 */ /* 0x000f280000004c00 */
[----:B------:R-:W1:Y:S04]  /*91e0*/  LDS.128 R40, [R8.X4+0x1800] ;  /* 0x0018000008287984 */ /* 0x000e680000004c00 */
[----:B------:R-:W1:Y:S04]  /*91f0*/  LDS.128 R36, [R8.X4+0x2000] ;  /* 0x0020000008247984 */ /* 0x000e680000004c00 */
[----:B------:R-:W1:Y:S04]  /*9200*/  LDS.128 R32, [R8.X4+0x2800] ;  /* 0x0028000008207984 */ /* 0x000e680000004c00 */
[----:B------:R-:W1:Y:S04]  /*9210*/  LDS.128 R28, [R8.X4+0x3000] ;  /* 0x00300000081c7984 */ /* 0x000e680000004c00 */
[----:B------:R-:W2:Y:S04]  /*9220*/  LDS.128 R24, [R8.X4+0x3800] ;  /* 0x0038000008187984 */ /* 0x000ea80000004c00 */
[----:B------:R-:W2:Y:S04]  /*9230*/  LDS.128 R20, [R8.X4+0x4000] ;  /* 0x0040000008147984 */ /* 0x000ea80000004c00 */
[----:B------:R-:W2:Y:S04]  /*9240*/  LDS.128 R16, [R8.X4+0x4800] ;  /* 0x0048000008107984 */ /* 0x000ea80000004c00 */
[----:B------:R-:W2:Y:S04]  /*9250*/  LDS.128 R12, [R8.X4+0x5000] ;  /* 0x00500000080c7984 */ /* 0x000ea80000004c00 */
[----:B------:R1:W2:Y:S02]  /*9260*/  LDS.128 R56, [R8.X4+0x5800] ;  /* 0x0058000008387984 */ /* 0x0002a40000004c00 */
[----:B-1----:R-:W-:-:S05]  /*9270*/  SHF.L.U32 R8, R10, 0x6, RZ ;  /* 0x000000060a087819 */ /* 0x002fca00000006ff */
[----:B------:R-:W-:Y:S01]  /*9280*/  IMAD R8, R9, c[0x0][0x214], R8 ;  /* 0x0000850009087a24 */ /* 0x000fe200078e0208 */
[----:B------:R-:W-:Y:S05]  /*9290*/  @P0 BRA `(.L_x_1745) ;  /* 0x000000c000000947 */ /* 0x000fea0003800000 */
[----:B---34-:R-:W-:Y:S01]  /*92a0*/  IMAD.MOV.U32 R7, RZ, RZ, -0x40 ;  /* 0xffffffc0ff077424 */ /* 0x018fe200078e00ff */
[----:B------:R-:W-:Y:S02]  /*92b0*/  IADD3 R2, R175, 0x8, RZ ;  /* 0x00000008af027810 */ /* 0x000fe40007ffe0ff */
[----:B------:R-:W-:Y:S01]  /*92c0*/  IADD3 R0, P0, R8, R175, RZ ;  /* 0x000000af08007210 */ /* 0x000fe20007f1e0ff */
[----:B------:R-:W-:Y:S01]  /*92d0*/  IMAD R10, R10, R7, c[0x0][0x214] ;  /* 0x000085000a0a7624 */ /* 0x000fe200078e0207 */
[----:B------:R-:W-:-:S04]  /*92e0*/  SHF.R.S32.HI R7, RZ, 0x1f, R175 ;  /* 0x0000001fff077819 */ /* 0x000fc800000114af */
[-C--:B------:R-:W-:Y:S02]  /*92f0*/  ISETP.GE.AND P2, PT, R175, R10.reuse, PT ;  /* 0x0000000aaf00720c */ /* 0x080fe40003f46270 */
[----:B------:R-:W-:Y:S02]  /*9300*/  ISETP.GE.AND P1, PT, R2, R10, PT ;  /* 0x0000000a0200720c */ /* 0x000fe40003f26270 */
[----:B------:R-:W-:Y:S02]  /*9310*/  LEA.HI.X.SX32 R7, R8, R7, 0x1, P0 ;  /* 0x0000000708077211 */ /* 0x000fe400000f0eff */
[----:B------:R-:W-:-:S04]  /*9320*/  LEA R6, P0, R0, c[0x0][0x208], 0x2 ;  /* 0x0000820000067a11 */ /* 0x000fc800078010ff */
[----:B------:R-:W-:-:S05]  /*9330*/  LEA.HI.X R7, R0, c[0x0][0x20c], R7, 0x2, P0 ;  /* 0x0000830000077a11 */ /* 0x000fca00000f1407 */
[----:B------:R1:W-:Y:S04]  /*9340*/  @!P2 STG.E [R6.64], R3 ;  /* 0x000000030600a986 */ /* 0x0003e8000c10190a */
[----:B------:R1:W-:Y:S02]  /*9350*/  @!P1 STG.E [R6.64+0x20], R11 ;  /* 0x0000200b06009986 */ /* 0x0003e4000c10190a */
.L_x_1745:
[----:B---34-:R-:W-:Y:S05]  /*9360*/  BSYNC B0 ;  /* 0x0000000000007941 */ /* 0x018fea0003800000 */
.L_x_1744:
[----:B------:R-:W-:Y:S01]  /*9370*/  LEA.HI R4, R4, R5, RZ, 0x3 ;  /* 0x0000000504047211 */ /* 0x000fe200078f18ff */
[----:B------:R-:W-:-:S03]  /*9380*/  IMAD R8, R8, c[0x0][0x22c], RZ ;  /* 0x00008b0008087a24 */ /* 0x000fc600078e02ff */
[----:B------:R-:W-:Y:S02]  /*9390*/  LOP3.LUT R0, R4, 0xfffffff8, RZ, 0xc0, !PT ;  /* 0xfffffff804007812 */ /* 0x000fe400078ec0ff */
[----:B------:R-:W-:-:S03]  /*93a0*/  SHF.R.S32.HI R4, RZ, 0x3, R4 ;  /* 0x00000003ff047819 */ /* 0x000fc60000011404 */
[----:B------:R-:W-:-:S04]  /*93b0*/  IMAD.IADD R0, R5, 0x1, -R0 ;  /* 0x0000000105007824 */ /* 0x000fc800078e0a00 */
[----:B------:R-:W-:-:S05]  /*93c0*/  IMAD.SHL.U32 R2, R0, 0x4, RZ ;  /* 0x0000000400027824 */ /* 0x000fca00078e00ff */
[----:B-1----:R-:W-:-:S05]  /*93d0*/  SHF.R.S32.HI R3, RZ, 0x1f, R2 ;  /* 0x0000001fff037819 */ /* 0x002fca0000011402 */
[----:B------:R-:W-:-:S05]  /*93e0*/  IMAD.WIDE R4, R4, 0x60, R2 ;  /* 0x0000006004047825 */ /* 0x000fca00078e0202 */
[----:B------:R-:W-:-:S04]  /*93f0*/  IADD3 R0, P0, R8, R4, RZ ;  /* 0x0000000408007210 */ /* 0x000fc80007f1e0ff */
[----:B------:R-:W-:Y:S02]  /*9400*/  LEA.HI.X.SX32 R3, R8, R5, 0x1, P0 ;  /* 0x0000000508037211 */ /* 0x000fe400000f0eff */
[----:B------:R-:W-:-:S04]  /*9410*/  LEA R2, P0, R0, c[0x0][0x1d8], 0x2 ;  /* 0x0000760000027a11 */ /* 0x000fc800078010ff */
[----:B------:R-:W-:-:S05]  /*9420*/  LEA.HI.X R3, R0, c[0x0][0x1dc], R3, 0x2, P0 ;  /* 0x0000770000037a11 */ /* 0x000fca00000f1403 */
[----:B--2---:R-:W-:Y:S04]  /*9430*/  STG.E.128 [R2.64], R52 ;  /* 0x0000003402007986 */ /* 0x004fe8000c101d0a */
[----:B------:R-:W-:Y:S04]  /*9440*/  STG.E.128 [R2.64+0x80], R36 ;  /* 0x0000802402007986 */ /* 0x000fe8000c101d0a */
        /* <DEDUP_REMOVED lines=9> */
[----:B------:R-:W-:Y:S01]  /*94e0*/  STG.E.128 [R2.64+0x4900], R56 ;  /* 0x0049003802007986 */ /* 0x000fe2000c101d0a */
[----:B------:R-:W-:Y:S05]  /*94f0*/  EXIT ;  /* 0x000000000000794d */ /* 0x000fea0003800000 */
.L_x_1746:
        /* <DEDUP_REMOVED lines=16> */
.L_x_6116:


//--------------------- .text._ZN5flash24flash_fwd_splitkv_kernelI23Flash_fwd_kernel_traitsILi96ELi64ELi128ELi4ELb0ELb0EN7cutlass6half_tE19Flash_kernel_traitsILi96ELi64ELi128ELi4ES3_EELb1ELb0ELb0ELb1ELb1ELb1ELb1ELb0EEEvNS_16Flash_fwd_paramsE --------------------------
	.section	.text._ZN5flash24flash_fwd_splitkv_kernelI23Flash_fwd_kernel_traitsILi96ELi64ELi128ELi4ELb0ELb0EN7cutlass6half_tE19Flash_kernel_traitsILi96ELi64ELi128ELi4ES3_EELb1ELb0ELb0ELb1ELb1ELb1ELb1ELb0EEEvNS_16Flash_fwd_paramsE,"ax",@progbits
	.sectioninfo	@"SHI_REGISTERS=243"
	.align	128
        .global         _ZN5flash24flash_fwd_splitkv_kernelI23Flash_fwd_kernel_traitsILi96ELi64ELi128ELi4ELb0ELb0EN7cutlass6half_tE19Flash_kernel_traitsILi96ELi64ELi128ELi4ES3_EELb1ELb0ELb0ELb1ELb1ELb1ELb1ELb0EEEvNS_16Flash_fwd_paramsE
        .type           _ZN5flash24flash_fwd_splitkv_kernelI23Flash_fwd_kernel_traitsILi96ELi64ELi128ELi4ELb0ELb0EN7cutlass6half_tE19Flash_kernel_traitsILi96ELi64ELi128ELi4ES3_EELb1ELb0ELb0ELb1ELb1ELb1ELb1ELb0EEEvNS_16Flash_fwd_paramsE,@function
        .size           _ZN5flash24flash_fwd_splitkv_kernelI23Flash_fwd_kernel_traitsILi96ELi64ELi128ELi4ELb0ELb0EN7cutlass6half_tE19Flash_kernel_traitsILi96ELi64ELi128ELi4ES3_EELb1ELb0ELb0ELb1ELb1ELb1ELb1ELb0EEEvNS_16Flash_fwd_paramsE,(.L_x_6117 - _ZN5flash24flash_fwd_splitkv_kernelI23Flash_fwd_kernel_traitsILi96ELi64ELi128ELi4ELb0ELb0EN7cutlass6half_tE19Flash_kernel_traitsILi96ELi64ELi128ELi4ES3_EELb1ELb0ELb0ELb1ELb1ELb1ELb1ELb0EEEvNS_16Flash_fwd_paramsE)
        .other          _ZN5flash24flash_fwd_splitkv_kernelI23Flash_fwd_kernel_traitsILi96ELi64ELi128ELi4ELb0ELb0EN7cutlass6half_tE19Flash_kernel_traitsILi96ELi64ELi128ELi4ES3_EELb1ELb0ELb0ELb1ELb1ELb1ELb1ELb0EEEvNS_16Flash_fwd_paramsE,@"STO_CUDA_ENTRY STV_DEFAULT"
_ZN5flash24flash_fwd_splitkv_kernelI23Flash_fwd_kernel_traitsILi96ELi64ELi128ELi4ELb0ELb0EN7cutlass6half_tE19Flash_kernel_traitsILi96ELi64ELi128ELi4ES3_EELb1ELb0ELb0ELb1ELb1ELb1ELb1ELb0EEEvNS_16Flash_fwd_paramsE:
.text._ZN5flash24flash_fwd_splitkv_kernelI23Flash_fwd_kernel_traitsILi96ELi64ELi128ELi4ELb0ELb0EN7cutlass6half_tE19Flash_kernel_traitsILi96ELi64ELi128ELi4ES3_EELb1ELb0ELb0ELb1ELb1ELb1ELb1ELb0EEEvNS_16Flash_fwd_paramsE:
[----:B------:R-:W-:Y:S02]  /*0000*/  MOV R1, c[0x0][0x28] ;  /* 0x00000a0000017a02 */ /* 0x000fe40000000f00 */
[----:B------:R-:W1:Y:S01]  /*0010*/  I2F.U32.RP R6, c[0x0][0x1c0] ;  /* 0x0000700000067b06 */ /* 0x000e620000209000 */
[----:B------:R-:W2:Y:S01]  /*0020*/  S2R R2, SR_CTAID.Z ;  /* 0x0000000000027919 */ /* 0x000ea20000002700 */
        /* <DEDUP_REMOVED lines=8> */
[----:B-1----:R-:W-:-:S06]  /*00b0*/  IADD3 R4, R4, 0xffffffe, RZ ;  /* 0x0ffffffe04047810 */ /* 0x002fcc0007ffe0ff */
[----:B------:R-:W1:Y:S02]  /*00c0*/  F2I.FTZ.U32.TRUNC.NTZ R5, R4 ;  /* 0x0000000400057305 */ /* 0x000e64000021f000 */
[--C-:B-1----:R-:W-:Y:S02]  /*00d0*/  IMAD.MOV R0, RZ, RZ, -R5.reuse ;  /* 0x000000ffff007224 */ /* 0x102fe400078e0a05 */
[----:B------:R-:W-:Y:S02]  /*00e0*/  IMAD.MOV.U32 R4, RZ, RZ, RZ ;  /* 0x000000ffff047224 */ /* 0x000fe400078e00ff */
[----:B------:R-:W-:Y:S02]  /*00f0*/  IMAD R3, R0, c[0x0][0x1c0], RZ ;  /* 0x0000700000037a24 */ /* 0x000fe400078e02ff */
[----:B------:R-:W-:Y:S02]  /*0100*/  @P0 IMAD.MOV.U32 R0, RZ, RZ, 0x4 ;  /* 0x00000004ff000424 */ /* 0x000fe400078e00ff */
[----:B------:R-:W-:-:S04]  /*0110*/  IMAD.HI.U32 R3, R5, R3, R4 ;  /* 0x0000000305037227 */ /* 0x000fc800078e0004 */
[----:B------:R-:W-:Y:S02]  /*0120*/  @P1 IMAD.MOV.U32 R4, RZ, RZ, 0x4 ;  /* 0x00000004ff041424 */ /* 0x000fe400078e00ff */
[----:B--2---:R-:W-:-:S04]  /*0130*/  IMAD.HI.U32 R165, R3, R2, RZ ;  /* 0x0000000203a57227 */ /* 0x004fc800078e00ff */
[----:B------:R-:W-:-:S04]  /*0140*/  IMAD.MOV R3, RZ, RZ, -R165 ;  /* 0x000000ffff037224 */ /* 0x000fc800078e0aa5 */
[----:B------:R-:W-:-:S05]  /*0150*/  IMAD R3, R3, c[0x0][0x1c0], R2 ;  /* 0x0000700003037a24 */ /* 0x000fca00078e0202 */
[----:B------:R-:W-:-:S13]  /*0160*/  ISETP.GE.U32.AND P4, PT, R3, c[0x0][0x1c0], PT ;  /* 0x0000700003007a0c */ /* 0x000fda0003f86070 */
[----:B------:R-:W-:Y:S02]  /*0170*/  @P4 IADD3 R3, R3, -c[0x0][0x1c0], RZ ;  /* 0x8000700003034a10 */ /* 0x000fe40007ffe0ff */
[----:B------:R-:W-:Y:S02]  /*0180*/  @P4 IADD3 R165, R165, 0x1, RZ ;  /* 0x00000001a5a54810 */ /* 0x000fe40007ffe0ff */
[----:B------:R-:W-:-:S13]  /*0190*/  ISETP.GE.U32.AND P3, PT, R3, c[0x0][0x1c0], PT ;  /* 0x0000700003007a0c */ /* 0x000fda0003f66070 */
[----:B------:R-:W-:Y:S02]  /*01a0*/  @P3 IADD3 R165, R165, 0x1, RZ ;  /* 0x00000001a5a53810 */ /* 0x000fe40007ffe0ff */
[----:B------:R-:W-:-:S05]  /*01b0*/  @!P2 LOP3.LUT R165, RZ, c[0x0][0x1c0], RZ, 0x33, !PT ;  /* 0x00007000ffa5aa12 */ /* 0x000fca00078e33ff */
[----:B------:R-:W-:-:S04]  /*01c0*/  @P1 IMAD.WIDE R6, R165, R4, c[0x0][0x250] ;  /* 0x00009400a5061625 */ /* 0x000fc800078e0204 */
[----:B------:R-:W-:Y:S01]  /*01d0*/  @P0 IMAD.WIDE R4, R165, R0, c[0x0][0x258] ;  /* 0x00009600a5040625 */ /* 0x000fe200078e0200 */
[----:B------:R-:W2:Y:S05]  /*01e0*/  @P1 LDG.E R15, [R6.64] ;  /* 0x0000000a060f1981 */ /* 0x000eaa000c1e1900 */
        /* <DEDUP_REMOVED lines=112> */
.L_x_1747:
        /* <DEDUP_REMOVED lines=11> */
[----:B------:R-:W-:Y:S01]  /*09a0*/  SHF.R.S32.HI R0, RZ, 0x1f, R165 ;  /* 0x0000001fff007819 */ /* 0x000fe200000114a5 */
[----:B-1----:R-:W-:Y:S01]  /*09b0*/  IMAD.WIDE.U32 R2, R165, c[0x0][0x2c8], RZ ;  /* 0x0000b200a5027a25 */ /* 0x002fe200078e00ff */
[----:B------:R-:W-:-:S03]  /*09c0*/  PLOP3.LUT P6, PT, PT, PT, PT, 0x8, 0x0 ;  /* 0x000000000000781c */ /* 0x000fc60003fce170 */
[----:B------:R-:W-:Y:S01]  /*09d0*/  IMAD R0, R0, c[0x0][0x2c8], RZ ;  /* 0x0000b20000007a24 */ /* 0x000fe200078e02ff */
[----:B------:R-:W-:-:S03]  /*09e0*/  LEA R166, P0, R2, c[0x0][0x2c0], 0x2 ;  /* 0x0000b00002a67a11 */ /* 0x000fc600078010ff */
[----:B------:R-:W-:-:S05]  /*09f0*/  IMAD R0, R165, c[0x0][0x2cc], R0 ;  /* 0x0000b300a5007a24 */ /* 0x000fca00078e0200 */
[----:B------:R-:W-:-:S04]  /*0a00*/  IADD3 R3, R3, R0, RZ ;  /* 0x0000000003037210 */ /* 0x000fc80007ffe0ff */
[----:B------:R-:W-:Y:S02]  /*0a10*/  LEA.HI.X R167, R2, c[0x0][0x2c4], R3, 0x2, P0 ;  /* 0x0000b10002a77a11 */ /* 0x000fe400000f1403 */
.L_x_1748:
[----:B-1----:R-:W-:Y:S01]  /*0a20*/  IABS R2, c[0x0][0x2d0] ;  /* 0x0000b40000027a13 */ /* 0x002fe20000000000 */
[----:B------:R-:W-:Y:S05]  /*0a30*/  @P6 BRA `(.L_x_1749) ;  /* 0x0000048000006947 */ /* 0x000fea0003800000 */
[----:B-----5:R-:W1:Y:S01]  /*0a40*/  I2F.RP R5, R2 ;  /* 0x0000000200057306 */ /* 0x020e620000209400 */
[----:B------:R-:W-:-:S04]  /*0a50*/  LEA R4, R117, 0xffffff80, 0x7 ;  /* 0xffffff8075047811 */ /* 0x000fc800078e38ff */
[----:B------:R-:W-:-:S03]  /*0a60*/  IABS R0, R4 ;  /* 0x0000000400007213 */ /* 0x000fc60000000000 */
        /* <DEDUP_REMOVED lines=24> */
[----:B------:R-:W-:-:S03]  /*0bf0*/  IMAD.MOV R3, RZ, RZ, -R3 ;  /* 0x000000ffff037224 */ /* 0x000fc600078e0a03 */
[----:B------:R-:W1:Y:S01]  /*0c00*/  I2F.RP R10, R0 ;  /* 0x00000000000a7306 */ /* 0x000e620000209400 */
[----:B------:R-:W-:-:S05]  /*0c10*/  IMAD R4, R3, c[0x0][0x2d0], R4 ;  /* 0x0000b40003047a24 */ /* 0x000fca00078e0204 */
[----:B------:R-:W-:Y:S02]  /*0c20*/  SHF.R.S32.HI R3, RZ, 0x1f, R4 ;  /* 0x0000001fff037819 */ /* 0x000fe40000011404 */
        /* <DEDUP_REMOVED lines=16> */
[----:B------:R-:W-:-:S04]  /*0d30*/  LOP3.LUT R0, R11, c[0x0][0x1c8], RZ, 0x3c, !PT ;  /* 0x000072000b007a12 */ /* 0x000fc800078e3cff */
[----:B------:R-:W-:-:S07]  /*0d40*/  ISETP.GE.AND P0, PT, R0, RZ, PT ;  /* 0x000000ff0000720c */ /* 0x000fce0003f06270 */
[----:B------:R-:W-:Y:S02]  /*0d50*/  @P1 IADD3 R7, R7, 0x1, RZ ;  /* 0x0000000107071810 */ /* 0x000fe40007ffe0ff */
[----:B------:R-:W-:-:S04]  /*0d60*/  ISETP.NE.AND P1, PT, RZ, c[0x0][0x1c8], PT ;  /* 0x00007200ff007a0c */ /* 0x000fc80003f25270 */
[----:B------:R-:W-:-:S09]  /*0d70*/  @!P0 IADD3 R7, -R7, RZ, RZ ;  /* 0x000000ff07078210 */ /* 0x000fd20007ffe1ff */
        /* <DEDUP_REMOVED lines=8> */
[----:B------:R-:W-:Y:S02]  /*0e00*/  IMAD R0, R20, c[0x0][0x184], R5 ;  /* 0x0000610014007a24 */ /* 0x000fe400078e0205 */
[----:B------:R-:W-:Y:S02]  /*0e10*/  IMAD R5, R3, c[0x0][0x198], RZ ;  /* 0x0000660003057a24 */ /* 0x000fe400078e02ff */
[----:B------:R-:W-:Y:S02]  /*0e20*/  IMAD.IADD R9, R9, 0x1, R0 ;  /* 0x0000000109097824 */ /* 0x000fe400078e0200 */
[----:B------:R-:W-:-:S02]  /*0e30*/  IMAD R5, R4, c[0x0][0x19c], R5 ;  /* 0x0000670004057a24 */ /* 0x000fc400078e0205 */
[----:B------:R-:W-:-:S04]  /*0e40*/  IMAD.WIDE.U32 R22, R4, c[0x0][0x198], R8 ;  /* 0x0000660004167a25 */ /* 0x000fc800078e0008 */
[C---:B------:R-:W-:Y:S01]  /*0e50*/  IMAD R17, R20.reuse, c[0x0][0x18c], R17 ;  /* 0x0000630014117a24 */ /* 0x040fe200078e0211 */
[----:B------:R-:W-:Y:S01]  /*0e60*/  IADD3 R23, R23, R5, RZ ;  /* 0x0000000517177210 */ /* 0x000fe20007ffe0ff */
[----:B------:R-:W-:-:S04]  /*0e70*/  IMAD.WIDE.U32 R20, R20, c[0x0][0x188], RZ ;  /* 0x0000620014147a25 */ /* 0x000fc800078e00ff */
[----:B------:R-:W-:-:S04]  /*0e80*/  IMAD.WIDE.U32 R22, R7, c[0x0][0x1b0], R22 ;  /* 0x00006c0007167a25 */ /* 0x000fc800078e0016 */
[----:B------:R-:W-:Y:S01]  /*0e90*/  IMAD.IADD R17, R21, 0x1, R17 ;  /* 0x0000000115117824 */ /* 0x000fe200078e0211 */
[----:B------:R-:W-:Y:S01]  /*0ea0*/  IADD3 R16, R23, R16, RZ ;  /* 0x0000001017107210 */ /* 0x000fe20007ffe0ff */
[----:B------:R-:W-:Y:S05]  /*0eb0*/  BRA `(.L_x_1750) ;  /* 0x0000034000007947 */ /* 0x000fea0003800000 */
.L_x_1749:
[----:B------:R-:W-:Y:S01]  /*0ec0*/  IABS R9, c[0x0][0x1c8] ;  /* 0x0000720000097a13 */ /* 0x000fe20000000000 */
[----:B------:R-:W-:-:S03]  /*0ed0*/  IMAD.MOV.U32 R6, RZ, RZ, RZ ;  /* 0x000000ffff067224 */ /* 0x000fc600078e00ff */
[----:B------:R-:W1:Y:S08]  /*0ee0*/  I2F.RP R8, R9 ;  /* 0x0000000900087306 */ /* 0x000e700000209400 */
[----:B-1----:R-:W1:Y:S02]  /*0ef0*/  MUFU.RCP R4, R8 ;  /* 0x0000000800047308 */ /* 0x002e640000001000 */
[----:B-1----:R-:W-:-:S06]  /*0f00*/  IADD3 R4, R4, 0xffffffe, RZ ;  /* 0x0ffffffe04047810 */ /* 0x002fcc0007ffe0ff */
[----:B------:R-:W1:Y:S02]  /*0f10*/  F2I.FTZ.U32.TRUNC.NTZ R7, R4 ;  /* 0x0000000400077305 */ /* 0x000e64000021f000 */
[----:B-1----:R-:W-:Y:S02]  /*0f20*/  IADD3 R0, RZ, -R7, RZ ;  /* 0x80000007ff007210 */ /* 0x002fe40007ffe0ff */
[----:B------:R-:W-:-:S03]  /*0f30*/  LEA R4, R117, 0xffffff80, 0x7 ;  /* 0xffffff8075047811 */ /* 0x000fc600078e38ff */
[----:B------:R-:W-:Y:S01]  /*0f40*/  IMAD R3, R0, R9, RZ ;  /* 0x0000000900037224 */ /* 0x000fe200078e02ff */
[----:B------:R-:W-:Y:S02]  /*0f50*/  IABS R0, R11 ;  /* 0x0000000b00007213 */ /* 0x000fe40000000000 */
[----:B------:R-:W-:Y:S01]  /*0f60*/  IADD3 R12, P1, R15, R4, RZ ;  /* 0x000000040f0c7210 */ /* 0x000fe20007f3e0ff */
[----:B------:R-:W-:Y:S01]  /*0f70*/  IMAD.HI.U32 R6, R7, R3, R6 ;  /* 0x0000000307067227 */ /* 0x000fe200078e0006 */
[----:B------:R-:W-:-:S05]  /*0f80*/  MOV R3, R0 ;  /* 0x0000000000037202 */ /* 0x000fca0000000f00 */
[----:B------:R-:W-:Y:S01]  /*0f90*/  IMAD.HI.U32 R7, R6, R3, RZ ;  /* 0x0000000306077227 */ /* 0x000fe200078e00ff */
[----:B------:R-:W-:-:S03]  /*0fa0*/  SHF.R.S32.HI R6, RZ, 0x1f, R15 ;  /* 0x0000001fff067819 */ /* 0x000fc6000001140f */
[----:B------:R-:W-:-:S04]  /*0fb0*/  IMAD.MOV R0, RZ, RZ, -R7 ;  /* 0x000000ffff007224 */ /* 0x000fc800078e0a07 */
[----:B------:R-:W-:Y:S01]  /*0fc0*/  IMAD R0, R9, R0, R3 ;  /* 0x0000000009007224 */ /* 0x000fe200078e0203 */
[----:B------:R-:W-:-:S04]  /*0fd0*/  SHF.R.S32.HI R3, RZ, 0x1f, R4 ;  /* 0x0000001fff037819 */ /* 0x000fc80000011404 */
[----:B------:R-:W-:-:S13]  /*0fe0*/  ISETP.GT.U32.AND P0, PT, R9, R0, PT ;  /* 0x000000000900720c */ /* 0x000fda0003f04070 */
[-C--:B------:R-:W-:Y:S02]  /*0ff0*/  @!P0 IADD3 R0, R0, -R9.reuse, RZ ;  /* 0x8000000900008210 */ /* 0x080fe40007ffe0ff */
[----:B------:R-:W-:Y:S02]  /*1000*/  @!P0 IADD3 R7, R7, 0x1, RZ ;  /* 0x0000000107078810 */ /* 0x000fe40007ffe0ff */
[----:B------:R-:W-:Y:S01]  /*1010*/  ISETP.GE.U32.AND P2, PT, R0, R9, PT ;  /* 0x000000090000720c */ /* 0x000fe20003f46070 */
[C---:B------:R-:W-:Y:S01]  /*1020*/  IMAD.X R9, R6.reuse, 0x1, R3, P1 ;  /* 0x0000000106097824 */ /* 0x040fe200008e0603 */
[----:B------:R-:W-:Y:S01]  /*1030*/  LOP3.LUT R0, R11, c[0x0][0x1c8], RZ, 0x3c, !PT ;  /* 0x000072000b007a12 */ /* 0x000fe200078e3cff */
[----:B------:R-:W-:Y:S01]  /*1040*/  IMAD R6, R6, c[0x0][0x1a0], RZ ;  /* 0x0000680006067a24 */ /* 0x000fe200078e02ff */
[----:B------:R-:W-:Y:S01]  /*1050*/  ISETP.NE.AND P0, PT, RZ, c[0x0][0x1c8], PT ;  /* 0x00007200ff007a0c */ /* 0x000fe20003f05270 */
[----:B------:R-:W-:Y:S01]  /*1060*/  IMAD R9, R9, c[0x0][0x198], RZ ;  /* 0x0000660009097a24 */ /* 0x000fe200078e02ff */
[----:B------:R-:W-:-:S02]  /*1070*/  ISETP.GE.AND P1, PT, R0, RZ, PT ;  /* 0x000000ff0000720c */ /* 0x000fc40003f26270 */
[----:B-----5:R-:W-:Y:S01]  /*1080*/  SHF.R.S32.HI R0, RZ, 0x1f, R5 ;  /* 0x0000001fff007819 */ /* 0x020fe20000011405 */
[C---:B------:R-:W-:Y:S02]  /*1090*/  IMAD R9, R12.reuse, c[0x0][0x19c], R9 ;  /* 0x000067000c097a24 */ /* 0x040fe400078e0209 */
[----:B------:R-:W-:Y:S02]  /*10a0*/  IMAD.WIDE.U32 R12, R12, c[0x0][0x198], RZ ;  /* 0x000066000c0c7a25 */ /* 0x000fe400078e00ff */
[----:B------:R-:W-:Y:S02]  /*10b0*/  @P2 IADD3 R7, R7, 0x1, RZ ;  /* 0x0000000107072810 */ /* 0x000fe40007ffe0ff */
[----:B------:R-:W-:Y:S01]  /*10c0*/  IMAD R8, R0, c[0x0][0x180], RZ ;  /* 0x0000600000087a24 */ /* 0x000fe200078e02ff */
[----:B------:R-:W-:Y:S01]  /*10d0*/  IADD3 R13, R13, R9, RZ ;  /* 0x000000090d0d7210 */ /* 0x000fe20007ffe0ff */
[C---:B------:R-:W-:Y:S02]  /*10e0*/  IMAD R9, R15.reuse, c[0x0][0x1a4], R6 ;  /* 0x000069000f097a24 */ /* 0x040fe400078e0206 */
[----:B------:R-:W-:Y:S01]  /*10f0*/  @!P1 IMAD.MOV R7, RZ, RZ, -R7 ;  /* 0x000000ffff079224 */ /* 0x000fe200078e0a07 */
[----:B------:R-:W-:Y:S01]  /*1100*/  @!P0 LOP3.LUT R7, RZ, c[0x0][0x1c8], RZ, 0x33, !PT ;  /* 0x00007200ff078a12 */ /* 0x000fe200078e33ff */
[----:B------:R-:W-:-:S03]  /*1110*/  IMAD.WIDE.U32 R14, R15, c[0x0][0x1a0], RZ ;  /* 0x000068000f0e7a25 */ /* 0x000fc600078e00ff */
[----:B------:R-:W-:Y:S01]  /*1120*/  SHF.R.S32.HI R6, RZ, 0x1f, R7 ;  /* 0x0000001fff067819 */ /* 0x000fe20000011407 */
[----:B------:R-:W-:Y:S01]  /*1130*/  IMAD R8, R5, c[0x0][0x184], R8 ;  /* 0x0000610005087a24 */ /* 0x000fe200078e0208 */
[----:B------:R-:W-:Y:S01]  /*1140*/  IADD3 R9, R15, R9, RZ ;  /* 0x000000090f097210 */ /* 0x000fe20007ffe0ff */
[----:B------:R-:W-:-:S04]  /*1150*/  IMAD.WIDE.U32 R12, R5, c[0x0][0x180], R12 ;  /* 0x00006000050c7a25 */ /* 0x000fc800078e000c */
[----:B------:R-:W-:Y:S01]  /*1160*/  IMAD R0, R0, c[0x0][0x188], RZ ;  /* 0x0000620000007a24 */ /* 0x000fe200078e02ff */
[----:B------:R-:W-:Y:S01]  /*1170*/  IADD3 R13, R13, R8, RZ ;  /* 0x000000080d0d7210 */ /* 0x000fe20007ffe0ff */
[----:B------:R-:W-:Y:S02]  /*1180*/  IMAD.MOV.U32 R8, RZ, RZ, R14 ;  /* 0x000000ffff087224 */ /* 0x000fe400078e000e */
[C---:B------:R-:W-:Y:S02]  /*1190*/  IMAD R17, R5.reuse, c[0x0][0x18c], R0 ;  /* 0x0000630005117a24 */ /* 0x040fe400078e0200 */
[----:B------:R-:W-:Y:S02]  /*11a0*/  IMAD R0, R6, c[0x0][0x1b0], RZ ;  /* 0x00006c0006007a24 */ /* 0x000fe400078e02ff */
[----:B------:R-:W-:-:S04]  /*11b0*/  IMAD.WIDE.U32 R20, R5, c[0x0][0x188], R8 ;  /* 0x0000620005147a25 */ /* 0x000fc800078e0008 */
[----:B------:R-:W-:Y:S01]  /*11c0*/  IMAD.WIDE.U32 R22, R7, c[0x0][0x1b0], R12 ;  /* 0x00006c0007167a25 */ /* 0x000fe200078e000c */
[----:B------:R-:W-:-:S03]  /*11d0*/  IADD3 R17, R21, R17, RZ ;  /* 0x0000001115117210 */ /* 0x000fc60007ffe0ff */
[----:B------:R-:W-:-:S05]  /*11e0*/  IMAD R0, R7, c[0x0][0x1b4], R0 ;  /* 0x00006d0007007a24 */ /* 0x000fca00078e0200 */
[----:B------:R-:W-:Y:S02]  /*11f0*/  IADD3 R16, R23, R0, RZ ;  /* 0x0000000017107210 */ /* 0x000fe40007ffe0ff */
.L_x_1750:
[----:B------:R-:W-:Y:S01]  /*1200*/  SHF.R.S32.HI R123, RZ, 0x1f, R122 ;  /* 0x0000001fff7b7819 */ /* 0x000fe2000001147a */
[----:B------:R-:W-:Y:S01]  /*1210*/  IMAD R6, R6, c[0x0][0x1b8], RZ ;  /* 0x00006e0006067a24 */ /* 0x000fe200078e02ff */
[----:B------:R-:W-:Y:S01]  /*1220*/  SHF.R.S32.HI R14, RZ, 0x1f, R165 ;  /* 0x0000001fff0e7819 */ /* 0x000fe200000114a5 */
[----:B------:R-:W-:Y:S01]  /*1230*/  ULDC.64 UR6, c[0x0][0x198] ;  /* 0x0000660000067ab9 */ /* 0x000fe20000000a00 */
[-C--:B------:R-:W-:Y:S01]  /*1240*/  LEA.HI R9, R123, R122.reuse, RZ, 0x2 ;  /* 0x0000007a7b097211 */ /* 0x080fe200078f10ff */
[----:B------:R-:W-:Y:S01]  /*1250*/  IMAD R6, R7, c[0x0][0x1bc], R6 ;  /* 0x00006f0007067a24 */ /* 0x000fe200078e0206 */
[-C--:B------:R-:W-:Y:S01]  /*1260*/  LEA.HI R13, R123, R122.reuse, RZ, 0x3 ;  /* 0x0000007a7b0d7211 */ /* 0x080fe200078f18ff */
[----:B------:R-:W-:Y:S01]  /*1270*/  IMAD R14, R14, c[0x0][0x178], RZ ;  /* 0x00005e000e0e7a24 */ /* 0x000fe200078e02ff */
[----:B------:R-:W-:Y:S01]  /*1280*/  LOP3.LUT R5, R9, 0xfffffffc, RZ, 0xc0, !PT ;  /* 0xfffffffc09057812 */ /* 0x000fe200078ec0ff */
[----:B------:R-:W-:Y:S01]  /*1290*/  USHF.L.U32 UR9, UR6, 0x6, URZ ;  /* 0x0000000606097899 */ /* 0x000fe2000800063f */
[----:B------:R-:W-:Y:S01]  /*12a0*/  SHF.R.S32.HI R0, RZ, 0x3, R13 ;  /* 0x00000003ff007819 */ /* 0x000fe2000001140d */
[----:B------:R-:W-:Y:S01]  /*12b0*/  IMAD R14, R165, c[0x0][0x17c], R14 ;  /* 0x00005f00a50e7a24 */ /* 0x000fe200078e020e */
[----:B------:R-:W-:Y:S01]  /*12c0*/  LEA.HI R15, R123, R122, RZ, 0x4 ;  /* 0x0000007a7b0f7211 */ /* 0x000fe200078f20ff */
[----:B------:R-:W-:Y:S01]  /*12d0*/  IMAD.IADD R26, R122, 0x1, -R5 ;  /* 0x000000017a1a7824 */ /* 0x000fe200078e0a05 */
[C---:B------:R-:W-:Y:S01]  /*12e0*/  LEA.HI R163, R13.reuse, R0, RZ, 0x1 ;  /* 0x000000000da37211 */ /* 0x040fe200078f08ff */
[----:B------:R-:W-:Y:S01]  /*12f0*/  IMAD.SHL.U32 R23, R0, 0x40, RZ ;  /* 0x0000004000177824 */ /* 0x000fe200078e00ff */
[----:B------:R-:W-:Y:S01]  /*1300*/  SHF.R.S32.HI R8, RZ, 0x4, R15 ;  /* 0x00000004ff087819 */ /* 0x000fe2000001140f */
[----:B------:R-:W-:Y:S01]  /*1310*/  IMAD.SHL.U32 R26, R26, 0x8, RZ ;  /* 0x000000081a1a7824 */ /* 0x000fe200078e00ff */
[----:B------:R-:W-:Y:S01]  /*1320*/  LOP3.LUT R13, R13, 0xfffffff8, RZ, 0xc0, !PT ;  /* 0xfffffff80d0d7812 */ /* 0x000fe200078ec0ff */
[----:B------:R-:W-:Y:S01]  /*1330*/  UMOV UR8, 0x6 ;  /* 0x0000000600087882 */ /* 0x000fe20000000000 */
[----:B------:R-:W-:Y:S01]  /*1340*/  LEA.HI R5, R15, R8, RZ, 0x1 ;  /* 0x000000080f057211 */ /* 0x000fe200078f08ff */
[----:B------:R-:W-:Y:S01]  /*1350*/  USHF.L.U64.HI UR7, UR6, UR8, UR7 ;  /* 0x0000000806077299 */ /* 0x000fe20008010207 */
[----:B------:R-:W-:Y:S01]  /*1360*/  LOP3.LUT R23, R23, 0xc0, RZ, 0xc0, !PT ;  /* 0x000000c017177812 */ /* 0x000fe200078ec0ff */
[----:B------:R-:W-:Y:S01]  /*1370*/  IMAD.IADD R13, R122, 0x1, -R13 ;  /* 0x000000017a0d7824 */ /* 0x000fe200078e0a0d */
[----:B------:R-:W-:Y:S01]  /*1380*/  LOP3.LUT R5, R5, 0xfffffffe, RZ, 0xc0, !PT ;  /* 0xfffffffe05057812 */ /* 0x000fe200078ec0ff */
[----:B------:R-:W-:Y:S01]  /*1390*/  ULDC.64 UR4, c[0x0][0x1a0] ;  /* 0x0000680000047ab9 */ /* 0x000fe20000000a00 */
[--C-:B------:R-:W-:Y:S01]  /*13a0*/  LOP3.LUT R21, R23, 0x18, R26.reuse, 0xf8, !PT ;  /* 0x0000001817157812 */ /* 0x100fe200078ef81a */
[----:B------:R-:W-:Y:S01]  /*13b0*/  USHF.L.U64.HI UR5, UR4, UR8, UR5 ;  /* 0x0000000804057299 */ /* 0x000fe20008010205 */
[----:B------:R-:W-:Y:S01]  /*13c0*/  SHF.R.U32.HI R12, RZ, 0x3, R23 ;  /* 0x00000003ff0c7819 */ /* 0x000fe20000011617 */
[----:B------:R-:W-:Y:S01]  /*13d0*/  IMAD.IADD R5, R8, 0x1, -R5 ;  /* 0x0000000108057824 */ /* 0x000fe200078e0a05 */
[----:B------:R-:W-:Y:S01]  /*13e0*/  IADD3 R20, P0, R26, R20, RZ ;  /* 0x000000141a147210 */ /* 0x000fe20007f1e0ff */
[----:B------:R-:W-:Y:S01]  /*13f0*/  USHF.L.U32 UR4, UR4, 0x6, URZ ;  /* 0x0000000604047899 */ /* 0x000fe2000800063f */
[----:B------:R-:W-:-:S02]  /*1400*/  SHF.R.S32.HI R27, RZ, 0x1f, R26 ;  /* 0x0000001fff1b7819 */ /* 0x000fc4000001141a */
[----:B------:R-:W-:Y:S02]  /*1410*/  IADD3 R22, P1, R26, R22, RZ ;  /* 0x000000161a167210 */ /* 0x000fe40007f3e0ff */
[----:B------:R-:W-:Y:S02]  /*1420*/  LOP3.LUT R15, R15, 0xfffffff0, RZ, 0xc0, !PT ;  /* 0xfffffff00f0f7812 */ /* 0x000fe400078ec0ff */
[----:B------:R-:W-:Y:S01]  /*1430*/  SHF.R.S32.HI R18, RZ, 0x2, R9 ;  /* 0x00000002ff127819 */ /* 0x000fe20000011409 */
[----:B------:R-:W-:Y:S01]  /*1440*/  IMAD.X R23, R27, 0x1, R16, P1 ;  /* 0x000000011b177824 */ /* 0x000fe200008e0610 */
[----:B------:R-:W-:Y:S01]  /*1450*/  LOP3.LUT R12, R21, R12, RZ, 0x3c, !PT ;  /* 0x0000000c150c7212 */ /* 0x000fe200078e3cff */
[----:B------:R-:W-:Y:S01]  /*1460*/  IMAD.X R21, R27, 0x1, R17, P0 ;  /* 0x000000011b157824 */ /* 0x000fe200000e0611 */
[----:B------:R-:W-:Y:S01]  /*1470*/  SHF.R.S32.HI R8, RZ, 0x1f, R11 ;  /* 0x0000001fff087819 */ /* 0x000fe2000001140b */
[----:B------:R-:W-:Y:S01]  /*1480*/  IMAD.WIDE.U32 R16, R165, c[0x0][0x178], R26 ;  /* 0x00005e00a5107a25 */ /* 0x000fe200078e001a */
[----:B------:R-:W-:-:S02]  /*1490*/  LEA.HI R164, R13, R13, RZ, 0x1 ;  /* 0x0000000d0da47211 */ /* 0x000fc400078f08ff */
[----:B------:R-:W-:Y:S01]  /*14a0*/  SHF.R.S32.HI R19, RZ, 0x1f, R18 ;  /* 0x0000001fff137819 */ /* 0x000fe20000011412 */
[----:B------:R-:W-:Y:S01]  /*14b0*/  IMAD.IADD R15, R122, 0x1, -R15 ;  /* 0x000000017a0f7824 */ /* 0x000fe200078e0a0f */
[----:B------:R-:W-:Y:S01]  /*14c0*/  LOP3.LUT R162, R164, 0xfffffffe, RZ, 0xc0, !PT ;  /* 0xfffffffea4a27812 */ /* 0x000fe200078ec0ff */
[----:B------:R-:W-:Y:S01]  /*14d0*/  IMAD.IADD R17, R17, 0x1, R14 ;  /* 0x0000000111117824 */ /* 0x000fe200078e020e */
[----:B------:R-:W-:Y:S01]  /*14e0*/  IADD3 R4, P0, R18, R4, RZ ;  /* 0x0000000412047210 */ /* 0x000fe20007f1e0ff */
[----:B------:R-:W-:Y:S01]  /*14f0*/  IMAD R8, R8, c[0x0][0x1a8], RZ ;  /* 0x00006a0008087a24 */ /* 0x000fe200078e02ff */
[----:B------:R-:W-:Y:S01]  /*1500*/  LEA.HI R10, R15, R15, RZ, 0x1 ;  /* 0x0000000f0f0a7211 */ /* 0x000fe200078f08ff */
[----:B------:R-:W-:Y:S01]  /*1510*/  IMAD.WIDE R24, R25, 0x40, R18 ;  /* 0x0000004019187825 */ /* 0x000fe200078e0212 */
[----:B------:R-:W-:Y:S02]  /*1520*/  LOP3.LUT R163, R163, 0xfffffffe, RZ, 0xc0, !PT ;  /* 0xfffffffea3a37812 */ /* 0x000fe400078ec0ff */
[----:B------:R-:W-:Y:S01]  /*1530*/  LOP3.LUT R120, R10, 0x7fffffe, RZ, 0xc0, !PT ;  /* 0x07fffffe0a787812 */ /* 0x000fe200078ec0ff */
[----:B------:R-:W-:Y:S01]  /*1540*/  IMAD R8, R11, c[0x0][0x1ac], R8 ;  /* 0x00006b000b087a24 */ /* 0x000fe200078e0208 */
[----:B------:R-:W-:Y:S01]  /*1550*/  LEA.HI R9, R9, R18, RZ, 0x1 ;  /* 0x0000001209097211 */ /* 0x000fe200078f08ff */
[----:B------:R-:W-:Y:S01]  /*1560*/  IMAD.WIDE.U32 R16, R11, c[0x0][0x1a8], R16 ;  /* 0x00006a000b107a25 */ /* 0x000fe200078e0010 */
[----:B------:R-:W-:-:S02]  /*1570*/  LEA.HI R123, R123, R122, RZ, 0x5 ;  /* 0x0000007a7b7b7211 */ /* 0x000fc400078f28ff */
[----:B------:R-:W-:Y:S01]  /*1580*/  LOP3.LUT R9, R9, 0x7fffffe, RZ, 0xc0, !PT ;  /* 0x07fffffe09097812 */ /* 0x000fe200078ec0ff */
[----:B------:R-:W-:Y:S01]  /*1590*/  IMAD.WIDE.U32 R20, R7, c[0x0][0x1b8], R20 ;  /* 0x00006e0007147a25 */ /* 0x000fe200078e0014 */
[--C-:B------:R-:W-:Y:S02]  /*15a0*/  SHF.R.S32.HI R7, RZ, 0x1, R10.reuse ;  /* 0x00000001ff077819 */ /* 0x100fe4000001140a */
[----:B------:R-:W-:Y:S01]  /*15b0*/  SHF.R.S32.HI R10, RZ, 0x1f, R10 ;  /* 0x0000001fff0a7819 */ /* 0x000fe2000001140a */
[----:B------:R-:W-:Y:S01]  /*15c0*/  IMAD.IADD R162, R13, 0x1, -R162 ;  /* 0x000000010da27824 */ /* 0x000fe200078e0aa2 */
[----:B------:R-:W-:Y:S01]  /*15d0*/  SHF.R.S32.HI R124, RZ, 0x5, R123 ;  /* 0x00000005ff7c7819 */ /* 0x000fe2000001147b */
[----:B------:R-:W-:Y:S01]  /*15e0*/  IMAD R13, R25, c[0x0][0x190], RZ ;  /* 0x00006400190d7a24 */ /* 0x000fe200078e02ff */
[----:B------:R-:W-:Y:S01]  /*15f0*/  LEA.HI R10, R10, R7, RZ, 0x2 ;  /* 0x000000070a0a7211 */ /* 0x000fe200078f10ff */
[----:B------:R-:W-:Y:S01]  /*1600*/  IMAD.IADD R17, R17, 0x1, R8 ;  /* 0x0000000111117824 */ /* 0x000fe200078e0208 */
[----:B------:R-:W-:Y:S01]  /*1610*/  SHF.R.S32.HI R164, RZ, 0x1, R164 ;  /* 0x00000001ffa47819 */ /* 0x000fe200000114a4 */
[C---:B------:R-:W-:Y:S01]  /*1620*/  IMAD.X R11, R19.reuse, 0x1, R3, P0 ;  /* 0x00000001130b7824 */ /* 0x040fe200000e0603 */
[----:B------:R-:W-:Y:S01]  /*1630*/  LOP3.LUT R10, R10, 0xfffffffc, RZ, 0xc0, !PT ;  /* 0xfffffffc0a0a7812 */ /* 0x000fe200078ec0ff */
[----:B------:R-:W-:-:S02]  /*1640*/  IMAD R3, R19, c[0x0][0x198], RZ ;  /* 0x0000660013037a24 */ /* 0x000fc400078e02ff */
[C---:B------:R-:W-:Y:S02]  /*1650*/  IMAD R13, R24.reuse, c[0x0][0x194], R13 ;  /* 0x00006500180d7a24 */ /* 0x040fe400078e020d */
[----:B------:R-:W-:-:S04]  /*1660*/  IMAD.WIDE.U32 R24, R24, c[0x0][0x190], R16 ;  /* 0x0000640018187a25 */ /* 0x000fc800078e0010 */
[----:B------:R-:W-:Y:S01]  /*1670*/  IMAD.IADD R163, R0, 0x1, -R163 ;  /* 0x0000000100a37824 */ /* 0x000fe200078e0aa3 */
[----:B------:R-:W-:Y:S01]  /*1680*/  SHF.R.S32.HI R0, RZ, 0x1f, R15 ;  /* 0x0000001fff007819 */ /* 0x000fe2000001140f */
[C---:B------:R-:W-:Y:S02]  /*1690*/  IMAD R3, R18.reuse, c[0x0][0x19c], R3 ;  /* 0x0000670012037a24 */ /* 0x040fe400078e0203 */
[----:B------:R-:W-:Y:S01]  /*16a0*/  IMAD.WIDE.U32 R22, R18, c[0x0][0x198], R22 ;  /* 0x0000660012167a25 */ /* 0x000fe200078e0016 */
[----:B------:R-:W-:-:S03]  /*16b0*/  LEA.HI R0, R0, R15, RZ, 0x3 ;  /* 0x0000000f00007211 */ /* 0x000fc600078f18ff */
[----:B------:R-:W-:Y:S01]  /*16c0*/  IMAD.IADD R21, R21, 0x1, R6 ;  /* 0x0000000115157824 */ /* 0x000fe200078e0206 */
[----:B------:R-:W-:Y:S01]  /*16d0*/  LEA R6, P1, R24, c[0x0][0x160], 0x1 ;  /* 0x0000580018067a11 */ /* 0x000fe200078208ff */
[----:B------:R-:W-:Y:S01]  /*16e0*/  IMAD.IADD R13, R25, 0x1, R13 ;  /* 0x00000001190d7824 */ /* 0x000fe200078e020d */
[----:B------:R-:W-:Y:S01]  /*16f0*/  LEA R168, P0, R22, c[0x0][0x168], 0x1 ;  /* 0x00005a0016a87a11 */ /* 0x000fe200078008ff */
[----:B------:R-:W-:Y:S02]  /*1700*/  IMAD.IADD R9, R18, 0x1, -R9 ;  /* 0x0000000112097824 */ /* 0x000fe400078e0a09 */
[----:B------:R-:W-:Y:S02]  /*1710*/  IMAD.IADD R120, R15, 0x1, -R120 ;  /* 0x000000010f787824 */ /* 0x000fe400078e0a78 */
[----:B------:R-:W-:Y:S02]  /*1720*/  IMAD.IADD R15, R23, 0x1, R3 ;  /* 0x00000001170f7824 */ /* 0x000fe400078e0203 */
[----:B------:R-:W-:Y:S01]  /*1730*/  IMAD.IADD R3, R7, 0x1, -R10 ;  /* 0x0000000107037824 */ /* 0x000fe200078e0a0a */
[----:B------:R-:W-:Y:S01]  /*1740*/  LEA.HI.X R7, R24, c[0x0][0x164], R13, 0x1, P1 ;  /* 0x0000590018077a11 */ /* 0x000fe200008f0c0d */
[----:B------:R-:W-:Y:S01]  /*1750*/  IMAD R9, R124, 0x8, R9 ;  /* 0x000000087c097824 */ /* 0x000fe200078e0209 */
[----:B------:R-:W-:Y:S01]  /*1760*/  LEA.HI.X R169, R22, c[0x0][0x16c], R15, 0x1, P0 ;  /* 0x00005b0016a97a11 */ /* 0x000fe200000f0c0f */
[----:B------:R-:W-:Y:S01]  /*1770*/  IMAD.MOV.U32 R13, RZ, RZ, c[0x0][0x190] ;  /* 0x00006400ff0d7624 */ /* 0x000fe200078e00ff */
[----:B------:R-:W-:Y:S01]  /*1780*/  LOP3.LUT P1, RZ, R3, 0x2, RZ, 0xc0, !PT ;  /* 0x0000000203ff7812 */ /* 0x000fe2000782c0ff */
[----:B------:R-:W-:-:S02]  /*1790*/  IMAD.U32 R9, R9, 0x20, R12 ;  /* 0x0000002009097824 */ /* 0x000fc400078e000c */
[----:B------:R-:W-:Y:S01]  /*17a0*/  IMAD.MOV.U32 R10, RZ, RZ, c[0x0][0x194] ;  /* 0x00006500ff0a7624 */ /* 0x000fe200078e00ff */
[----:B------:R-:W-:Y:S01]  /*17b0*/  LEA R12, P0, R13, R6, 0x6 ;  /* 0x000000060d0c7211 */ /* 0x000fe200078030ff */
[----:B------:R-:W-:Y:S02]  /*17c0*/  IMAD R11, R11, c[0x0][0x1a0], RZ ;  /* 0x000068000b0b7a24 */ /* 0x000fe400078e02ff */
[----:B------:R-:W-:Y:S01]  /*17d0*/  IMAD.SHL.U32 R161, R9, 0x2, RZ ;  /* 0x0000000209a17824 */ /* 0x000fe200078e00ff */
[----:B------:R-:W-:Y:S01]  /*17e0*/  LEA.HI.X R13, R13, R7, R10, 0x6, P0 ;  /* 0x000000070d0d7211 */ /* 0x000fe200000f340a */
[----:B------:R-:W-:Y:S01]  /*17f0*/  IMAD R8, R4, c[0x0][0x1a4], R11 ;  /* 0x0000690004087a24 */ /* 0x000fe200078e020b */
[----:B------:R-:W-:Y:S01]  /*1800*/  IADD3 R10, P0, R168, UR9, RZ ;  /* 0x00000009a80a7c10 */ /* 0x000fe2000ff1e0ff */
[----:B------:R-:W-:Y:S01]  /*1810*/  IMAD.WIDE.U32 R20, R4, c[0x0][0x1a0], R20 ;  /* 0x0000680004147a25 */ /* 0x000fe200078e0014 */
[----:B------:R-:W-:Y:S01]  /*1820*/  @!PT LDS RZ, [RZ] ;  /* 0x00000000fffff984 */ /* 0x000fe20000000800 */
[----:B------:R-:W-:Y:S01]  /*1830*/  @!PT LDS RZ, [RZ] ;  /* 0x00000000fffff984 */ /* 0x000fe20000000800 */
[----:B------:R-:W-:Y:S01]  /*1840*/  @!PT LDS RZ, [RZ] ;  /* 0x00000000fffff984 */ /* 0x000fe20000000800 */
[----:B------:R1:W-:Y:S02]  /*1850*/  LDGSTS.E.BYPASS.LTC128B.128 [R161], [R6.64] ;  /* 0x0000000006a17fae */ /* 0x0003e4000b901d4a */
[----:B------:R-:W-:Y:S01]  /*1860*/  IADD3.X R11, R169, UR7, RZ, P0, !PT ;  /* 0x00000007a90b7c10 */ /* 0x000fe200087fe4ff */
[----:B------:R-:W-:Y:S01]  /*1870*/  IMAD.SHL.U32 R4, R164, 0x40, RZ ;  /* 0x00000040a4047824 */ /* 0x000fe200078e00ff */
[----:B------:R1:W-:Y:S01]  /*1880*/  LDGSTS.E.BYPASS.LTC128B.128 [R161+0x1000], [R6.64+0x40] ;  /* 0x0100004006a17fae */ /* 0x0003e2000b901d4a */
[----:B------:R-:W-:Y:S01]  /*1890*/  IADD3 R14, P0, R10, UR9, RZ ;  /* 0x000000090a0e7c10 */ /* 0x000fe2000ff1e0ff */
[----:B------:R-:W-:-:S02]  /*18a0*/  IMAD.IADD R9, R21, 0x1, R8 ;  /* 0x0000000115097824 */ /* 0x000fc400078e0208 */
[----:B------:R1:W-:Y:S01]  /*18b0*/  LDGSTS.E.BYPASS.LTC128B.128 [R161+0x2000], [R6.64+0x80] ;  /* 0x0200008006a17fae */ /* 0x0003e2000b901d4a */
[----:B------:R-:W-:Y:S01]  /*18c0*/  IADD3.X R15, R11, UR7, RZ, P0, !PT ;  /* 0x000000070b0f7c10 */ /* 0x000fe200087fe4ff */
[----:B------:R-:W-:Y:S01]  /*18d0*/  IMAD.SHL.U32 R0, R0, 0x20, RZ ;  /* 0x0000002000007824 */ /* 0x000fe200078e00ff */
[----:B------:R-:W-:Y:S01]  /*18e0*/  IADD3 R16, P0, R14, UR9, RZ ;  /* 0x000000090e107c10 */ /* 0x000fe2000ff1e0ff */
[----:B------:R2:W-:Y:S01]  /*18f0*/  LDGSTS.E.BYPASS.LTC128B.128 [R161+0x800], [R12.64] ;  /* 0x008000000ca17fae */ /* 0x0005e2000b901d4a */
[----:B------:R-:W-:Y:S01]  /*1900*/  LOP3.LUT R4, R4, 0xc0, RZ, 0xc0, !PT ;  /* 0x000000c004047812 */ /* 0x000fe200078ec0ff */
[----:B------:R-:W-:Y:S01]  /*1910*/  IMAD R125, R124, 0x10, R125 ;  /* 0x000000107c7d7824 */ /* 0x000fe200078e027d */
[----:B------:R-:W-:Y:S01]  /*1920*/  IADD3.X R17, R15, UR7, RZ, P0, !PT ;  /* 0x000000070f117c10 */ /* 0x000fe200087fe4ff */
[----:B------:R2:W-:Y:S01]  /*1930*/  LDGSTS.E.BYPASS.LTC128B.128 [R161+0x1800], [R12.64+0x40] ;  /* 0x018000400ca17fae */ /* 0x0005e2000b901d4a */
[----:B------:R-:W-:Y:S02]  /*1940*/  LEA R170, P0, R20, c[0x0][0x170], 0x1 ;  /* 0x00005c0014aa7a11 */ /* 0x000fe400078008ff */
[----:B------:R-:W-:Y:S01]  /*1950*/  LOP3.LUT R119, R0, 0xffffff00, RZ, 0xc0, !PT ;  /* 0xffffff0000777812 */ /* 0x000fe200078ec0ff */
[----:B------:R2:W-:Y:S01]  /*1960*/  LDGSTS.E.BYPASS.LTC128B.128 [R161+0x2800], [R12.64+0x80] ;  /* 0x028000800ca17fae */ /* 0x0005e2000b901d4a */
[----:B------:R-:W-:-:S03]  /*1970*/  LEA.HI.X R171, R20, c[0x0][0x174], R9, 0x1, P0 ;  /* 0x00005d0014ab7a11 */ /* 0x000fc600000f0c09 */
[----:B------:R3:W-:Y:S01]  /*1980*/  LDGSTS.E.BYPASS.LTC128B.128 [R161+0x3000], [R168.64] ;  /* 0x03000000a8a17fae */ /* 0x0007e2000b901d4a */
[--C-:B------:R-:W-:Y:S02]  /*1990*/  IMAD R159, R124, 0x200, R119.reuse ;  /* 0x000002007c9f7824 */ /* 0x100fe400078e0277 */
[C---:B------:R-:W-:Y:S01]  /*19a0*/  IMAD R119, R120.reuse, 0x20, R119 ;  /* 0x0000002078777824 */ /* 0x040fe200078e0277 */
[----:B------:R3:W-:Y:S01]  /*19b0*/  LDGSTS.E.BYPASS.LTC128B.128 [R161+0x5000], [R168.64+0x40] ;  /* 0x05000040a8a17fae */ /* 0x0007e2000b901d4a */
[----:B------:R-:W-:-:S03]  /*19c0*/  IMAD R159, R120, 0x20, R159 ;  /* 0x00000020789f7824 */ /* 0x000fc600078e029f */
[----:B------:R3:W-:Y:S01]  /*19d0*/  LDGSTS.E.BYPASS.LTC128B.128 [R161+0x7000], [R168.64+0x80] ;  /* 0x07000080a8a17fae */ /* 0x0007e2000b901d4a */
[----:B-1----:R-:W-:-:S03]  /*19e0*/  IMAD.SHL.U32 R7, R163, 0x8, RZ ;  /* 0x00000008a3077824 */ /* 0x002fc600078e00ff */
[----:B------:R1:W-:Y:S01]  /*19f0*/  LDGSTS.E.BYPASS.LTC128B.128 [R161+0x3800], [R10.64] ;  /* 0x038000000aa17fae */ /* 0x0003e2000b901d4a */
[----:B------:R-:W-:-:S03]  /*1a00*/  IMAD.SHL.U32 R6, R3, 0x40, RZ ;  /* 0x0000004003067824 */ /* 0x000fc600078e00ff */
[----:B------:R1:W-:Y:S01]  /*1a10*/  LDGSTS.E.BYPASS.LTC128B.128 [R161+0x5800], [R10.64+0x40] ;  /* 0x058000400aa17fae */ /* 0x0003e2000b901d4a */
[----:B------:R-:W-:Y:S02]  /*1a20*/  LOP3.LUT R7, R4, 0x8, R7, 0xf8, !PT ;  /* 0x0000000804077812 */ /* 0x000fe400078ef807 */
[----:B------:R-:W-:Y:S01]  /*1a30*/  SHF.R.U32.HI R4, RZ, 0x3, R4 ;  /* 0x00000003ff047819 */ /* 0x000fe20000011604 */
[----:B------:R1:W-:Y:S01]  /*1a40*/  LDGSTS.E.BYPASS.LTC128B.128 [R161+0x7800], [R10.64+0x80] ;  /* 0x078000800aa17fae */ /* 0x0003e2000b901d4a */
[----:B------:R-:W-:Y:S02]  /*1a50*/  LOP3.LUT R6, R6, 0xc0, RZ, 0xc0, !PT ;  /* 0x000000c006067812 */ /* 0x000fe400078ec0ff */
[----:B------:R-:W-:Y:S01]  /*1a60*/  LOP3.LUT R4, R7, R4, RZ, 0x3c, !PT ;  /* 0x0000000407047212 */ /* 0x000fe200078e3cff */
[----:B------:R4:W-:Y:S01]  /*1a70*/  LDGSTS.E.BYPASS.LTC128B.128 [R161+0x4000], [R14.64] ;  /* 0x040000000ea17fae */ /* 0x0009e2000b901d4a */
[C---:B------:R-:W-:Y:S01]  /*1a80*/  IMAD.SHL.U32 R7, R5.reuse, 0x8, RZ ;  /* 0x0000000805077824 */ /* 0x040fe200078e00ff */
[----:B------:R-:W-:Y:S01]  /*1a90*/  SHF.R.U32.HI R118, RZ, 0x3, R6 ;  /* 0x00000003ff767819 */ /* 0x000fe20000011606 */
[----:B------:R-:W-:Y:S01]  /*1aa0*/  IMAD R5, R5, 0x8, R162 ;  /* 0x0000000805057824 */ /* 0x000fe200078e02a2 */
[----:B------:R4:W-:Y:S02]  /*1ab0*/  LDGSTS.E.BYPASS.LTC128B.128 [R161+0x6000], [R14.64+0x40] ;  /* 0x060000400ea17fae */ /* 0x0009e4000b901d4a */
[----:B------:R-:W-:Y:S01]  /*1ac0*/  LOP3.LUT R7, R6, 0x8, R7, 0xf8, !PT ;  /* 0x0000000806077812 */ /* 0x000fe200078ef807 */
[----:B------:R-:W-:Y:S01]  /*1ad0*/  IMAD.U32 R0, R5, 0x20, R4 ;  /* 0x0000002005007824 */ /* 0x000fe200078e0004 */
[----:B------:R4:W-:Y:S01]  /*1ae0*/  LDGSTS.E.BYPASS.LTC128B.128 [R161+0x8000], [R14.64+0x80] ;  /* 0x080000800ea17fae */ /* 0x0009e2000b901d4a */
[----:B------:R-:W-:-:S02]  /*1af0*/  IADD3 R6, P0, R170, UR4, RZ ;  /* 0x00000004aa067c10 */ /* 0x000fc4000ff1e0ff */
[----:B------:R-:W-:Y:S01]  /*1b00*/  LOP3.LUT R118, R7, R118, RZ, 0x3c, !PT ;  /* 0x0000007607767212 */ /* 0x000fe200078e3cff */
[----:B------:R5:W-:Y:S01]  /*1b10*/  LDGSTS.E.BYPASS.LTC128B.128 [R161+0x4800], [R16.64] ;  /* 0x0480000010a17fae */ /* 0x000be2000b901d4a */
[----:B------:R-:W-:Y:S01]  /*1b20*/  IADD3.X R7, R171, UR5, RZ, P0, !PT ;  /* 0x00000005ab077c10 */ /* 0x000fe200087fe4ff */
[----:B------:R-:W-:Y:S01]  /*1b30*/  IMAD.SHL.U32 R116, R0, 0x2, RZ ;  /* 0x0000000200747824 */ /* 0x000fe200078e00ff */
[----:B--2---:R-:W-:Y:S01]  /*1b40*/  IADD3 R12, P0, R6, UR4, RZ ;  /* 0x00000004060c7c10 */ /* 0x004fe2000ff1e0ff */
[----:B------:R5:W-:Y:S01]  /*1b50*/  LDGSTS.E.BYPASS.LTC128B.128 [R161+0x6800], [R16.64+0x40] ;  /* 0x0680004010a17fae */ /* 0x000be2000b901d4a */
[----:B------:R-:W-:Y:S01]  /*1b60*/  IMAD.IADD R159, R118, 0x1, R159 ;  /* 0x00000001769f7824 */ /* 0x000fe200078e029f */
[----:B------:R-:W-:Y:S01]  /*1b70*/  LEA R158, R0, 0x3000, 0x1 ;  /* 0x00003000009e7811 */ /* 0x000fe200078e08ff */
[----:B------:R-:W-:Y:S01]  /*1b80*/  IMAD.IADD R118, R118, 0x1, R119 ;  /* 0x0000000176767824 */ /* 0x000fe200078e0277 */
[----:B------:R5:W-:Y:S01]  /*1b90*/  LDGSTS.E.BYPASS.LTC128B.128 [R161+0x8800], [R16.64+0x80] ;  /* 0x0880008010a17fae */ /* 0x000be2000b901d4a */
[----:B------:R-:W-:Y:S01]  /*1ba0*/  IADD3.X R13, R7, UR5, RZ, P0, !PT ;  /* 0x00000005070d7c10 */ /* 0x000fe200087fe4ff */
[----:B------:R-:W-:Y:S01]  /*1bb0*/  IMAD.SHL.U32 R159, R159, 0x2, RZ ;  /* 0x000000029f9f7824 */ /* 0x000fe200078e00ff */
[----:B------:R-:W-:Y:S01]  /*1bc0*/  IADD3 R4, P0, R12, UR4, RZ ;  /* 0x000000040c047c10 */ /* 0x000fe2000ff1e0ff */
[----:B------:R-:W0:Y:S03]  /*1bd0*/  LDGDEPBAR ;  /* 0x00000000000079af */ /* 0x000e260000000000 */
[----:B------:R-:W-:-:S02]  /*1be0*/  IADD3.X R5, R13, UR5, RZ, P0, !PT ;  /* 0x000000050d057c10 */ /* 0x000fc400087fe4ff */
[----:B------:R-:W-:Y:S01]  /*1bf0*/  LOP3.LUT P0, RZ, R164, 0x2, RZ, 0xc0, !PT ;  /* 0x00000002a4ff7812 */ /* 0x000fe2000780c0ff */
        /* <DEDUP_REMOVED lines=18> */
[----:B------:R-:W2:Y:S04]  /*1d20*/  LDSM.16.M88.4 R72, [R116+0x3c00] ;  /* 0x003c00007448783b */ /* 0x000ea80000000200 */
[----:B------:R-:W3:Y:S04]  /*1d30*/  LDSM.16.M88.4 R24, [R116+0x3000] ;  /* 0x003000007418783b */ /* 0x000ee80000000200 */
[----:B-----5:R-:W5:Y:S04]  /*1d40*/  LDSM.16.M88.4 R16, [R116+0x3400] ;  /* 0x003400007410783b */ /* 0x020f680000000200 */
[----:B------:R-:W4:Y:S04]  /*1d50*/  LDSM.16.M88.4 R64, [R116+0x4000] ;  /* 0x004000007440783b */ /* 0x000f280000000200 */
[----:B------:R-:W4:Y:S01]  /*1d60*/  LDSM.16.M88.4 R56, [R116+0x4400] ;  /* 0x004400007438783b */ /* 0x000f220000000200 */
[----:B-1----:R-:W-:-:S03]  /*1d70*/  IMAD.MOV.U32 R5, RZ, RZ, 0x20 ;  /* 0x00000020ff057424 */ /* 0x002fc600078e00ff */
[----:B------:R-:W-:Y:S02]  /*1d80*/  LDSM.16.M88.4 R8, [R116+0x3800] ;  /* 0x003800007408783b */ /* 0x000fe40000000200 */
[C---:B------:R-:W-:Y:S02]  /*1d90*/  SEL R3, R5.reuse, 0xffffffe0, !P1 ;  /* 0xffffffe005037807 */ /* 0x040fe40004800000 */
[----:B------:R-:W-:Y:S01]  /*1da0*/  LDSM.16.M88.4 R48, [R116+0x4800] ;  /* 0x004800007430783b */ /* 0x000fe20000000200 */
[----:B------:R-:W-:Y:S02]  /*1db0*/  SEL R5, R5, 0xffffffe0, !P0 ;  /* 0xffffffe005057807 */ /* 0x000fe40004000000 */
[----:B------:R-:W-:Y:S01]  /*1dc0*/  IMAD.IADD R157, R159, 0x1, R3 ;  /* 0x000000019f9d7824 */ /* 0x000fe200078e0203 */
[----:B------:R-:W-:Y:S02]  /*1dd0*/  LDSM.16.M88.4 R112, [R116+0x4c00] ;  /* 0x004c00007470783b */ /* 0x000fe40000000200 */
[----:B------:R-:W-:-:S02]  /*1de0*/  IMAD.IADD R156, R158, 0x1, R5 ;  /* 0x000000019e9c7824 */ /* 0x000fc400078e0205 */
[----:B------:R-:W-:Y:S04]  /*1df0*/  LDSM.16.M88.4 R108, [R157] ;  /* 0x000000009d6c783b */ /* 0x000fe80000000200 */
[----:B------:R-:W1:Y:S01]  /*1e00*/  LDSM.16.M88.4 R92, [R156+0xc00] ;  /* 0x000c00009c5c783b */ /* 0x000e620000000200 */
[C---:B--2---:R-:W-:Y:S03]  /*1e10*/  HMMA.16816.F32 R36, R32.reuse, R72, RZ ;  /* 0x000000482024723c */ /* 0x044fe600000018ff */
[----:B------:R-:W2:Y:S04]  /*1e20*/  LDSM.16.M88.4 R104, [R156] ;  /* 0x000000009c68783b */ /* 0x000ea80000000200 */
[----:B------:R-:W1:Y:S01]  /*1e30*/  LDSM.16.M88.4 R100, [R156+0x400] ;  /* 0x000400009c64783b */ /* 0x000e620000000200 */
[C---:B---3--:R-:W-:Y:S03]  /*1e40*/  HMMA.16816.F32 R28, R32.reuse, R24, RZ ;  /* 0x00000018201c723c */ /* 0x048fe600000018ff */
[----:B------:R-:W3:Y:S04]  /*1e50*/  LDSM.16.M88.4 R88, [R156+0x1000] ;  /* 0x001000009c58783b */ /* 0x000ee80000000200 */
[----:B------:R-:W1:Y:S01]  /*1e60*/  LDSM.16.M88.4 R84, [R156+0x1400] ;  /* 0x001400009c54783b */ /* 0x000e620000000200 */
[C---:B------:R-:W-:Y:S03]  /*1e70*/  HMMA.16816.F32 R72, R32.reuse, R74, RZ ;  /* 0x0000004a2048723c */ /* 0x040fe600000018ff */
[----:B------:R-:W-:Y:S04]  /*1e80*/  LDSM.16.M88.4 R4, [R159+0x1000] ;  /* 0x001000009f04783b */ /* 0x000fe80000000200 */
[----:B------:R-:W1:Y:S01]  /*1e90*/  LDSM.16.M88.4 R40, [R116+0x5000] ;  /* 0x005000007428783b */ /* 0x000e620000000200 */
[C---:B------:R-:W-:Y:S03]  /*1ea0*/  HMMA.16816.F32 R24, R32.reuse, R26, RZ ;  /* 0x0000001a2018723c */ /* 0x040fe600000018ff */
[----:B------:R-:W1:Y:S04]  /*1eb0*/  LDSM.16.M88.4 R96, [R156+0x800] ;  /* 0x000800009c60783b */ /* 0x000e680000000200 */
[----:B------:R-:W1:Y:S01]  /*1ec0*/  LDSM.16.M88.4 R76, [R156+0x1c00] ;  /* 0x001c00009c4c783b */ /* 0x000e620000000200 */
[C---:B-----5:R-:W-:Y:S03]  /*1ed0*/  HMMA.16816.F32 R20, R32.reuse, R16, RZ ;  /* 0x000000102014723c */ /* 0x060fe600000018ff */
[----:B------:R-:W5:Y:S04]  /*1ee0*/  LDSM.16.M88.4 R80, [R156+0x1800] ;  /* 0x001800009c50783b */ /* 0x000f680000000200 */
[----:B------:R-:W0:Y:S01]  /*1ef0*/  LDGDEPBAR ;  /* 0x00000000000079af */ /* 0x000e220000000000 */
[C---:B------:R-:W-:Y:S08]  /*1f00*/  HMMA.16816.F32 R16, R32.reuse, R18, RZ ;  /* 0x000000122010723c */ /* 0x040ff000000018ff */
[C---:B----4-:R-:W-:Y:S08]  /*1f10*/  HMMA.16816.F32 R68, R32.reuse, R64, RZ ;  /* 0x000000402044723c */ /* 0x050ff000000018ff */
[C---:B------:R-:W-:Y:S08]  /*1f20*/  HMMA.16816.F32 R64, R32.reuse, R66, RZ ;  /* 0x000000422040723c */ /* 0x040ff000000018ff */
[C---:B------:R-:W-:Y:S08]  /*1f30*/  HMMA.16816.F32 R60, R32.reuse, R56, RZ ;  /* 0x00000038203c723c */ /* 0x040ff000000018ff */
[----:B------:R-:W-:Y:S08]  /*1f40*/  HMMA.16816.F32 R56, R32, R58, RZ ;  /* 0x0000003a2038723c */ /* 0x000ff000000018ff */
[C---:B-1----:R-:W-:Y:S08]  /*1f50*/  HMMA.16816.F32 R36, R108.reuse, R92, R36 ;  /* 0x0000005c6c24723c */ /* 0x042ff00000001824 */
[C---:B------:R-:W-:Y:S01]  /*1f60*/  HMMA.16816.F32 R72, R108.reuse, R94, R72 ;  /* 0x0000005e6c48723c */ /* 0x040fe20000001848 */
[----:B------:R-:W1:Y:S07]  /*1f70*/  LDSM.16.M88.4 R92, [R116+0x5400] ;  /* 0x00540000745c783b */ /* 0x000e6e0000000200 */
[C---:B--2---:R-:W-:Y:S08]  /*1f80*/  HMMA.16816.F32 R28, R108.reuse, R104, R28 ;  /* 0x000000686c1c723c */ /* 0x044ff0000000181c */
[----:B------:R-:W-:Y:S01]  /*1f90*/  HMMA.16816.F32 R24, R108, R106, R24 ;  /* 0x0000006a6c18723c */ /* 0x000fe20000001818 */
[----:B------:R-:W-:Y:S07]  /*1fa0*/  LDSM.16.M88.4 R104, [R156+0x4000] ;  /* 0x004000009c68783b */ /* 0x000fee0000000200 */
[C---:B------:R-:W-:Y:S08]  /*1fb0*/  HMMA.16816.F32 R12, R32.reuse, R8, RZ ;  /* 0x00000008200c723c */ /* 0x040ff000000018ff */
[C---:B------:R-:W-:Y:S08]  /*1fc0*/  HMMA.16816.F32 R8, R32.reuse, R10, RZ ;  /* 0x0000000a2008723c */ /* 0x040ff000000018ff */
[C---:B------:R-:W-:Y:S08]  /*1fd0*/  HMMA.16816.F32 R52, R32.reuse, R48, RZ ;  /* 0x000000302034723c */ /* 0x040ff000000018ff */
[C---:B------:R-:W-:Y:S08]  /*1fe0*/  HMMA.16816.F32 R48, R32.reuse, R50, RZ ;  /* 0x000000322030723c */ /* 0x040ff000000018ff */
[C---:B------:R-:W-:Y:S08]  /*1ff0*/  HMMA.16816.F32 R44, R32.reuse, R112, RZ ;  /* 0x00000070202c723c */ /* 0x040ff000000018ff */
[----:B------:R-:W-:Y:S08]  /*2000*/  HMMA.16816.F32 R32, R32, R114, RZ ;  /* 0x000000722020723c */ /* 0x000ff000000018ff */
[C---:B------:R-:W-:Y:S08]  /*2010*/  HMMA.16816.F32 R20, R108.reuse, R100, R20 ;  /* 0x000000646c14723c */ /* 0x040ff00000001814 */
[C---:B------:R-:W-:Y:S01]  /*2020*/  HMMA.16816.F32 R16, R108.reuse, R102, R16 ;  /* 0x000000666c10723c */ /* 0x040fe20000001810 */
[----:B------:R-:W-:Y:S07]  /*2030*/  LDSM.16.M88.4 R100, [R116+0x5800] ;  /* 0x005800007464783b */ /* 0x000fee0000000200 */
[C---:B---3--:R-:W-:Y:S08]  /*2040*/  HMMA.16816.F32 R68, R108.reuse, R88, R68 ;  /* 0x000000586c44723c */ /* 0x048ff00000001844 */
[C---:B------:R-:W-:Y:S08]  /*2050*/  HMMA.16816.F32 R64, R108.reuse, R90, R64 ;  /* 0x0000005a6c40723c */ /* 0x040ff00000001840 */
[C---:B------:R-:W-:Y:S08]  /*2060*/  HMMA.16816.F32 R60, R108.reuse, R84, R60 ;  /* 0x000000546c3c723c */ /* 0x040ff0000000183c */
[----:B------:R-:W-:Y:S01]  /*2070*/  HMMA.16816.F32 R88, R108, R86, R56 ;  /* 0x000000566c58723c */ /* 0x000fe20000001838 */
[----:B------:R-:W-:Y:S04]  /*2080*/  LDSM.16.M88.4 R56, [R157+0x1000] ;  /* 0x001000009d38783b */ /* 0x000fe80000000200 */
[----:B------:R-:W2:Y:S03]  /*2090*/  LDSM.16.M88.4 R84, [R156+0x2000] ;  /* 0x002000009c54783b */ /* 0x000ea60000000200 */
[C---:B------:R-:W-:Y:S08]  /*20a0*/  HMMA.16816.F32 R28, R4.reuse, R40, R28 ;  /* 0x00000028041c723c */ /* 0x040ff0000000181c */
[----:B------:R-:W-:Y:S01]  /*20b0*/  HMMA.16816.F32 R24, R4, R42, R24 ;  /* 0x0000002a0418723c */ /* 0x000fe20000001818 */
[----:B------:R-:W3:Y:S07]  /*20c0*/  LDSM.16.M88.4 R40, [R116+0x6000] ;  /* 0x006000007428783b */ /* 0x000eee0000000200 */
[C---:B------:R-:W-:Y:S08]  /*20d0*/  HMMA.16816.F32 R12, R108.reuse, R96, R12 ;  /* 0x000000606c0c723c */ /* 0x040ff0000000180c */
[C---:B------:R-:W-:Y:S01]  /*20e0*/  HMMA.16816.F32 R8, R108.reuse, R98, R8 ;  /* 0x000000626c08723c */ /* 0x040fe20000001808 */
[----:B------:R-:W4:Y:S07]  /*20f0*/  LDSM.16.M88.4 R96, [R116+0x5c00] ;  /* 0x005c00007460783b */ /* 0x000f2e0000000200 */
[C---:B------:R-:W-:Y:S08]  /*2100*/  HMMA.16816.F32 R44, R108.reuse, R76, R44 ;  /* 0x0000004c6c2c723c */ /* 0x040ff0000000182c */
[C---:B-----5:R-:W-:Y:S08]  /*2110*/  HMMA.16816.F32 R52, R108.reuse, R80, R52 ;  /* 0x000000506c34723c */ /* 0x060ff00000001834 */
[C---:B------:R-:W-:Y:S01]  /*2120*/  HMMA.16816.F32 R48, R108.reuse, R82, R48 ;  /* 0x000000526c30723c */ /* 0x040fe20000001830 */
[----:B------:R-:W-:Y:S07]  /*2130*/  LDSM.16.M88.4 R80, [R116+0x7000] ;  /* 0x007000007450783b */ /* 0x000fee0000000200 */
[----:B------:R-:W-:Y:S01]  /*2140*/  HMMA.16816.F32 R76, R108, R78, R32 ;  /* 0x0000004e6c4c723c */ /* 0x000fe20000001820 */
[----:B------:R-:W-:Y:S07]  /*2150*/  LDSM.16.M88.4 R32, [R159+0x2000] ;  /* 0x002000009f20783b */ /* 0x000fee0000000200 */
[C---:B-1----:R-:W-:Y:S01]  /*2160*/  HMMA.16816.F32 R108, R4.reuse, R92, R20 ;  /* 0x0000005c046c723c */ /* 0x042fe20000001814 */
[----:B------:R-:W-:Y:S07]  /*2170*/  LDSM.16.M88.4 R20, [R157+0x2000] ;  /* 0x002000009d14783b */ /* 0x000fee0000000200 */
[----:B------:R-:W-:Y:S01]  /*2180*/  HMMA.16816.F32 R16, R4, R94, R16 ;  /* 0x0000005e0410723c */ /* 0x000fe20000001810 */
[----:B------:R-:W1:Y:S07]  /*2190*/  LDSM.16.M88.4 R92, [R156+0x2400] ;  /* 0x002400009c5c783b */ /* 0x000e6e0000000200 */
[C---:B--2---:R-:W-:Y:S08]  /*21a0*/  HMMA.16816.F32 R28, R56.reuse, R84, R28 ;  /* 0x00000054381c723c */ /* 0x044ff0000000181c */
[----:B------:R-:W-:Y:S08]  /*21b0*/  HMMA.16816.F32 R24, R56, R86, R24 ;  /* 0x000000563818723c */ /* 0x000ff00000001818 */
[C---:B---3--:R-:W-:Y:S01]  /*21c0*/  HMMA.16816.F32 R84, R4.reuse, R40, R68 ;  /* 0x000000280454723c */ /* 0x048fe20000001844 */
[----:B------:R-:W2:Y:S07]  /*21d0*/  LDSM.16.M88.4 R68, [R116+0x7400] ;  /* 0x007400007444783b */ /* 0x000eae0000000200 */
[C---:B----4-:R-:W-:Y:S08]  /*21e0*/  HMMA.16816.F32 R36, R4.reuse, R96, R36 ;  /* 0x000000600424723c */ /* 0x050ff00000001824 */
[----:B------:R-:W-:Y:S01]  /*21f0*/  HMMA.16816.F32 R72, R4, R98, R72 ;  /* 0x000000620448723c */ /* 0x000fe20000001848 */
[----:B------:R-:W3:Y:S07]  /*2200*/  LDSM.16.M88.4 R96, [R156+0x2800] ;  /* 0x002800009c60783b */ /* 0x000eee0000000200 */
[C---:B-1----:R-:W-:Y:S08]  /*2210*/  HMMA.16816.F32 R108, R56.reuse, R92, R108 ;  /* 0x0000005c386c723c */ /* 0x042ff0000000186c */
[----:B------:R-:W-:Y:S01]  /*2220*/  HMMA.16816.F32 R92, R56, R94, R16 ;  /* 0x0000005e385c723c */ /* 0x000fe20000001810 */
[----:B------:R-:W1:Y:S07]  /*2230*/  LDSM.16.M88.4 R16, [R156+0x4400] ;  /* 0x004400009c10783b */ /* 0x000e6e0000000200 */
[C---:B------:R-:W-:Y:S08]  /*2240*/  HMMA.16816.F32 R12, R4.reuse, R100, R12 ;  /* 0x00000064040c723c */ /* 0x040ff0000000180c */
[C---:B------:R-:W-:Y:S08]  /*2250*/  HMMA.16816.F32 R8, R4.reuse, R102, R8 ;  /* 0x000000660408723c */ /* 0x040ff00000001808 */
[----:B------:R-:W-:Y:S01]  /*2260*/  HMMA.16816.F32 R64, R4, R42, R64 ;  /* 0x0000002a0440723c */ /* 0x000fe20000001840 */
[----:B------:R-:W4:Y:S07]  /*2270*/  LDSM.16.M88.4 R40, [R116+0x7800] ;  /* 0x007800007428783b */ /* 0x000f2e0000000200 */
[C---:B------:R-:W-:Y:S08]  /*2280*/  HMMA.16816.F32 R24, R32.reuse, R82, R24 ;  /* 0x000000522018723c */ /* 0x040ff00000001818 */
[C---:B--2---:R-:W-:Y:S08]  /*2290*/  HMMA.16816.F32 R108, R32.reuse, R68, R108 ;  /* 0x00000044206c723c */ /* 0x044ff0000000186c */
[----:B------:R-:W-:Y:S01]  /*22a0*/  HMMA.16816.F32 R92, R32, R70, R92 ;  /* 0x00000046205c723c */ /* 0x000fe2000000185c */
[----:B------:R-:W2:Y:S07]  /*22b0*/  LDSM.16.M88.4 R68, [R156+0x2c00] ;  /* 0x002c00009c44783b */ /* 0x000eae0000000200 */
[C---:B---3--:R-:W-:Y:S08]  /*22c0*/  HMMA.16816.F32 R12, R56.reuse, R96, R12 ;  /* 0x00000060380c723c */ /* 0x048ff0000000180c */
[----:B------:R-:W-:Y:S01]  /*22d0*/  HMMA.16816.F32 R96, R56, R98, R8 ;  /* 0x000000623860723c */ /* 0x000fe20000001808 */
[----:B------:R-:W3:Y:S07]  /*22e0*/  LDSM.16.M88.4 R8, [R156+0x4800] ;  /* 0x004800009c08783b */ /* 0x000eee0000000200 */
[----:B------:R-:W-:Y:S08]  /*22f0*/  HMMA.16816.F32 R24, R20, R106, R24 ;  /* 0x0000006a1418723c */ /* 0x000ff00000001818 */
[----:B------:R-:W-:Y:S01]  /*2300*/  HMMA.16816.F32 R28, R32, R80, R28 ;  /* 0x00000050201c723c */ /* 0x000fe2000000181c */
[----:B------:R-:W-:Y:S07]  /*2310*/  LDSM.16.M88.4 R80, [R116+0x6400] ;  /* 0x006400007450783b */ /* 0x000fee0000000200 */
[C---:B-1----:R-:W-:Y:S08]  /*2320*/  HMMA.16816.F32 R108, R20.reuse, R16, R108 ;  /* 0x00000010146c723c */ /* 0x042ff0000000186c */
[----:B------:R-:W-:Y:S01]  /*2330*/  HMMA.16816.F32 R92, R20, R18, R92 ;  /* 0x00000012145c723c */ /* 0x000fe2000000185c */
[----:B------:R-:W1:Y:S01]  /*2340*/  LDSM.16.M88.4 R16, [R116+0x7c00] ;  /* 0x007c00007410783b */ /* 0x000e620000000200 */
[----:B------:R-:W-:-:S02]  /*2350*/  FMUL.FTZ R24, R24, c[0x0][0x2ec] ;  /* 0x0000bb0018187a20 */ /* 0x000fc40000410000 */
[----:B------:R-:W-:Y:S02]  /*2360*/  FMUL.FTZ R25, R25, c[0x0][0x2ec] ;  /* 0x0000bb0019197a20 */ /* 0x000fe40000410000 */
[----:B------:R-:W-:Y:S01]  /*2370*/  FMUL.FTZ R26, R26, c[0x0][0x2ec] ;  /* 0x0000bb001a1a7a20 */ /* 0x000fe20000410000 */
[----:B------:R-:W5:Y:S01]  /*2380*/  MUFU.TANH R101, R24 ;  /* 0x0000001800657308 */ /* 0x000f620000002400 */
[----:B----4-:R-:W-:Y:S01]  /*2390*/  HMMA.16816.F32 R12, R32, R40, R12 ;  /* 0x00000028200c723c */ /* 0x010fe2000000180c */
[----:B------:R-:W-:-:S06]  /*23a0*/  FMUL.FTZ R27, R27, c[0x0][0x2ec] ;  /* 0x0000bb001b1b7a20 */ /* 0x000fcc0000410000 */
[----:B------:R-:W-:Y:S01]  /*23b0*/  MUFU.TANH R102, R25 ;  /* 0x0000001900667308 */ /* 0x000fe20000002400 */
[----:B--2---:R-:W-:Y:S01]  /*23c0*/  HMMA.16816.F32 R36, R56, R68, R36 ;  /* 0x000000443824723c */ /* 0x004fe20000001824 */
[----:B------:R-:W-:-:S06]  /*23d0*/  FMUL.FTZ R106, R110, c[0x0][0x2ec] ;  /* 0x0000bb006e6a7a20 */ /* 0x000fcc0000410000 */
[----:B------:R-:W-:Y:S01]  /*23e0*/  MUFU.TANH R103, R26 ;  /* 0x0000001a00677308 */ /* 0x000fe20000002400 */
[----:B------:R-:W-:Y:S01]  /*23f0*/  HMMA.16816.F32 R72, R56, R70, R72 ;  /* 0x000000463848723c */ /* 0x000fe20000001848 */
[----:B------:R-:W-:Y:S02]  /*2400*/  FMUL.FTZ R94, R94, c[0x0][0x2ec] ;  /* 0x0000bb005e5e7a20 */ /* 0x000fe40000410000 */
[----:B------:R-:W-:Y:S02]  /*2410*/  FMUL.FTZ R68, R93, c[0x0][0x2ec] ;  /* 0x0000bb005d447a20 */ /* 0x000fe40000410000 */
[----:B------:R-:W-:Y:S02]  /*2420*/  FMUL.FTZ R92, R92, c[0x0][0x2ec] ;  /* 0x0000bb005c5c7a20 */ /* 0x000fe40000410000 */
[----:B------:R-:W-:Y:S01]  /*2430*/  MUFU.TANH R70, R94 ;  /* 0x0000005e00467308 */ /* 0x000fe20000002400 */
[----:B------:R-:W-:Y:S01]  /*2440*/  HMMA.16816.F32 R28, R20, R104, R28 ;  /* 0x00000068141c723c */ /* 0x000fe2000000181c */
[----:B------:R-:W-:-:S06]  /*2450*/  FMUL.FTZ R69, R95, c[0x0][0x2ec] ;  /* 0x0000bb005f457a20 */ /* 0x000fcc0000410000 */
[----:B------:R2:W-:Y:S01]  /*2460*/  MUFU.TANH R104, R27 ;  /* 0x0000001b00687308 */ /* 0x0005e20000002400 */
[----:B------:R-:W-:Y:S01]  /*2470*/  HMMA.16816.F32 R96, R32, R42, R96 ;  /* 0x0000002a2060723c */ /* 0x000fe20000001860 */
[----:B------:R-:W4:Y:S01]  /*2480*/  LDSM.16.M88.4 R40, [R156+0x4c00] ;  /* 0x004c00009c28783b */ /* 0x000f220000000200 */
[----:B------:R-:W-:-:S05]  /*2490*/  FMUL.FTZ R105, R108, c[0x0][0x2ec] ;  /* 0x0000bb006c697a20 */ /* 0x000fca0000410000 */
[----:B------:R-:W-:Y:S01]  /*24a0*/  MUFU.TANH R106, R106 ;  /* 0x0000006a006a7308 */ /* 0x000fe20000002400 */
[----:B---3--:R-:W-:Y:S01]  /*24b0*/  HMMA.16816.F32 R12, R20, R8, R12 ;  /* 0x00000008140c723c */ /* 0x008fe2000000180c */
[----:B--2---:R-:W2:Y:S07]  /*24c0*/  LDSM.16.M88.4 R24, [R156+0x3000] ;  /* 0x003000009c18783b */ /* 0x004eae0000000200 */
[----:B-1----:R-:W-:Y:S01]  /*24d0*/  HMMA.16816.F32 R36, R32, R16, R36 ;  /* 0x000000102024723c */ /* 0x002fe20000001824 */
[----:B------:R-:W-:Y:S01]  /*24e0*/  FMUL.FTZ R0, R28, c[0x0][0x2ec] ;  /* 0x0000bb001c007a20 */ /* 0x000fe20000410000 */
[----:B------:R-:W-:Y:S01]  /*24f0*/  MUFU.TANH R105, R105 ;  /* 0x0000006900697308 */ /* 0x000fe20000002400 */
[----:B------:R-:W-:-:S05]  /*2500*/  FMUL.FTZ R100, R29, c[0x0][0x2ec] ;  /* 0x0000bb001d647a20 */ /* 0x000fca0000410000 */
[----:B------:R-:W-:Y:S01]  /*2510*/  HMMA.16816.F32 R72, R32, R18, R72 ;  /* 0x000000122048723c */ /* 0x000fe20000001848 */
[----:B------:R-:W1:Y:S01]  /*2520*/  LDSM.16.M88.4 R16, [R156+0x3400] ;  /* 0x003400009c10783b */ /* 0x000e620000000200 */
[----:B------:R-:W3:Y:S06]  /*2530*/  MUFU.TANH R100, R100 ;  /* 0x0000006400647308 */ /* 0x000eec0000002400 */
[----:B------:R-:W-:Y:S01]  /*2540*/  HMMA.16816.F32 R96, R20, R10, R96 ;  /* 0x0000000a1460723c */ /* 0x000fe20000001860 */
[----:B------:R-:W1:Y:S01]  /*2550*/  LDSM.16.M88.4 R8, [R116+0x8000] ;  /* 0x008000007408783b */ /* 0x000e620000000200 */
[----:B------:R-:W-:Y:S01]  /*2560*/  FMUL.FTZ R71, R12, c[0x0][0x2ec] ;  /* 0x0000bb000c477a20 */ /* 0x000fe20000410000 */
[----:B------:R-:W-:Y:S01]  /*2570*/  MUFU.TANH R92, R92 ;  /* 0x0000005c005c7308 */ /* 0x000fe20000002400 */
[----:B------:R-:W-:-:S02]  /*2580*/  FMUL.FTZ R93, R13, c[0x0][0x2ec] ;  /* 0x0000bb000d5d7a20 */ /* 0x000fc40000410000 */
[----:B------:R-:W-:Y:S02]  /*2590*/  FMUL.FTZ R192, R14, c[0x0][0x2ec] ;  /* 0x0000bb000ec07a20 */ /* 0x000fe40000410000 */
[----:B------:R-:W-:Y:S01]  /*25a0*/  FMUL.FTZ R94, R15, c[0x0][0x2ec] ;  /* 0x0000bb000f5e7a20 */ /* 0x000fe20000410000 */
[----:B------:R-:W-:Y:S01]  /*25b0*/  HMMA.16816.F32 R60, R4, R80, R60 ;  /* 0x00000050043c723c */ /* 0x000fe2000000183c */
[----:B------:R-:W1:Y:S01]  /*25c0*/  LDSM.16.M88.4 R12, [R116+0x6c00] ;  /* 0x006c0000740c783b */ /* 0x000e620000000200 */
[----:B------:R-:W-:Y:S05]  /*25d0*/  MUFU.TANH R68, R68 ;  /* 0x0000004400447308 */ /* 0x000fea0000002400 */
[----:B------:R-:W-:Y:S01]  /*25e0*/  FMUL.FTZ R80, R30, c[0x0][0x2ec] ;  /* 0x0000bb001e507a20 */ /* 0x000fe20000410000 */
[----:B----4-:R-:W-:Y:S01]  /*25f0*/  HMMA.16816.F32 R36, R20, R40, R36 ;  /* 0x000000281424723c */ /* 0x010fe20000001824 */
[----:B------:R-:W-:Y:S01]  /*2600*/  FMUL.FTZ R81, R31, c[0x0][0x2ec] ;  /* 0x0000bb001f517a20 */ /* 0x000fe20000410000 */
[----:B------:R-:W-:Y:S01]  /*2610*/  MUFU.TANH R69, R69 ;  /* 0x0000004500457308 */ /* 0x000fe20000002400 */
[----:B------:R-:W4:Y:S04]  /*2620*/  LDSM.16.M88.4 R28, [R116+0x6800] ;  /* 0x00680000741c783b */ /* 0x000f280000000200 */
[----:B------:R-:W-:Y:S01]  /*2630*/  FMUL.FTZ R96, R96, c[0x0][0x2ec] ;  /* 0x0000bb0060607a20 */ /* 0x000fe20000410000 */
[----:B--2---:R-:W-:Y:S01]  /*2640*/  HMMA.16816.F32 R84, R56, R24, R84 ;  /* 0x000000183854723c */ /* 0x004fe20000001854 */
[----:B------:R-:W-:Y:S01]  /*2650*/  FMUL.FTZ R98, R98, c[0x0][0x2ec] ;  /* 0x0000bb0062627a20 */ /* 0x000fe20000410000 */
[----:B------:R-:W2:Y:S01]  /*2660*/  MUFU.TANH R81, R81 ;  /* 0x0000005100517308 */ /* 0x000ea20000002400 */
[----:B------:R-:W-:-:S02]  /*2670*/  FMUL.FTZ R97, R97, c[0x0][0x2ec] ;  /* 0x0000bb0061617a20 */ /* 0x000fc40000410000 */
[----:B------:R-:W-:-:S03]  /*2680*/  FMUL.FTZ R99, R99, c[0x0][0x2ec] ;  /* 0x0000bb0063637a20 */ /* 0x000fc60000410000 */
[----:B------:R-:W-:Y:S01]  /*2690*/  HMMA.16816.F32 R64, R56, R26, R64 ;  /* 0x0000001a3840723c */ /* 0x000fe20000001840 */
[----:B------:R-:W-:Y:S01]  /*26a0*/  LDSM.16.M88.4 R24, [R156+0x5000] ;  /* 0x005000009c18783b */ /* 0x000fe20000000200 */
[----:B------:R-:W-:Y:S06]  /*26b0*/  MUFU.TANH R198, R96 ;  /* 0x0000006000c67308 */ /* 0x000fec0000002400 */
[----:B------:R-:W-:Y:S01]  /*26c0*/  HMMA.16816.F32 R72, R20, R42, R72 ;  /* 0x0000002a1448723c */ /* 0x000fe20000001848 */
[----:B------:R-:W2:Y:S01]  /*26d0*/  LDSM.16.M88.4 R40, [R116+0x8400] ;  /* 0x008400007428783b */ /* 0x000ea20000000200 */
[----:B------:R-:W-:Y:S01]  /*26e0*/  FMUL.FTZ R38, R38, c[0x0][0x2ec] ;  /* 0x0000bb0026267a20 */ /* 0x000fe20000410000 */
[----:B------:R-:W-:Y:S01]  /*26f0*/  MUFU.TANH R196, R98 ;  /* 0x0000006200c47308 */ /* 0x000fe20000002400 */
[----:B------:R-:W-:-:S02]  /*2700*/  FMUL.FTZ R190, R36, c[0x0][0x2ec] ;  /* 0x0000bb0024be7a20 */ /* 0x000fc40000410000 */
[----:B------:R-:W-:Y:S02]  /*2710*/  FMUL.FTZ R36, R37, c[0x0][0x2ec] ;  /* 0x0000bb0025247a20 */ /* 0x000fe40000410000 */
[----:B------:R-:W-:Y:S01]  /*2720*/  HMMA.16816.F32 R88, R4, R82, R88 ;  /* 0x000000520458723c */ /* 0x000fe20000001858 */
[----:B------:R-:W-:Y:S02]  /*2730*/  FMUL.FTZ R37, R39, c[0x0][0x2ec] ;  /* 0x0000bb0027257a20 */ /* 0x000fe40000410000 */
[----:B------:R2:W-:Y:S04]  /*2740*/  MUFU.TANH R130, R38 ;  /* 0x0000002600827308 */ /* 0x0005e80000002400 */
[----:B------:R-:W-:Y:S01]  /*2750*/  FMUL.FTZ R82, R109, c[0x0][0x2ec] ;  /* 0x0000bb006d527a20 */ /* 0x000fe20000410000 */
[----:B-1----:R-:W-:Y:S01]  /*2760*/  HMMA.16816.F32 R60, R56, R16, R60 ;  /* 0x00000010383c723c */ /* 0x002fe2000000183c */
[----:B------:R-:W-:-:S02]  /*2770*/  FMUL.FTZ R83, R111, c[0x0][0x2ec] ;  /* 0x0000bb006f537a20 */ /* 0x000fc40000410000 */
[----:B------:R-:W-:Y:S05]  /*2780*/  MUFU.TANH R93, R93 ;  /* 0x0000005d005d7308 */ /* 0x000fea0000002400 */
[----:B------:R-:W-:Y:S01]  /*2790*/  HMMA.16816.F32 R84, R32, R8, R84 ;  /* 0x000000082054723c */ /* 0x000fe20000001854 */
[----:B------:R-:W-:Y:S02]  /*27a0*/  FMUL.FTZ R74, R74, c[0x0][0x2ec] ;  /* 0x0000bb004a4a7a20 */ /* 0x000fe40000410000 */
[----:B------:R-:W1:Y:S01]  /*27b0*/  MUFU.TANH R82, R82 ;  /* 0x0000005200527308 */ /* 0x000e620000002400 */
[----:B------:R-:W-:Y:S02]  /*27c0*/  FMUL.FTZ R72, R72, c[0x0][0x2ec] ;  /* 0x0000bb0048487a20 */ /* 0x000fe40000410000 */
[----:B------:R-:W-:-:S02]  /*27d0*/  FMUL.FTZ R75, R75, c[0x0][0x2ec] ;  /* 0x0000bb004b4b7a20 */ /* 0x000fc40000410000 */
[----:B------:R-:W-:Y:S01]  /*27e0*/  HMMA.16816.F32 R64, R32, R10, R64 ;  /* 0x0000000a2040723c */ /* 0x000fe20000001840 */
[----:B------:R-:W1:Y:S01]  /*27f0*/  LDSM.16.M88.4 R8, [R156+0x5400] ;  /* 0x005400009c08783b */ /* 0x000e620000000200 */
[----:B------:R-:W-:Y:S01]  /*2800*/  FMUL.FTZ R39, R73, c[0x0][0x2ec] ;  /* 0x0000bb0049277a20 */ /* 0x000fe20000410000 */
[----:B------:R-:W1:Y:S05]  /*2810*/  MUFU.TANH R83, R83 ;  /* 0x0000005300537308 */ /* 0x000e6a0000002400 */
[----:B------:R-:W-:Y:S03]  /*2820*/  HMMA.16816.F32 R44, R4, R12, R44 ;  /* 0x0000000c042c723c */ /* 0x000fe6000000182c */
[----:B------:R-:W-:Y:S04]  /*2830*/  MUFU.TANH R186, R74 ;  /* 0x0000004a00ba7308 */ /* 0x000fe80000002400 */
[----:B------:R-:W-:Y:S01]  /*2840*/  LOP3.LUT R13, R123, 0xffffffe0, RZ, 0xc0, !PT ;  /* 0xffffffe07b0d7812 */ /* 0x000fe200078ec0ff */
[----:B------:R-:W-:Y:S01]  /*2850*/  HMMA.16816.F32 R88, R56, R18, R88 ;  /* 0x000000123858723c */ /* 0x000fe20000001858 */
[----:B------:R-:W-:Y:S01]  /*2860*/  LDSM.16.M88.4 R16, [R116+0x8800] ;  /* 0x008800007410783b */ /* 0x000fe20000000200 */
[----:B------:R-:W-:Y:S01]  /*2870*/  SHF.R.S32.HI R123, RZ, 0x1f, R123 ;  /* 0x0000001fff7b7819 */ /* 0x000fe2000001147b */
[----:B------:R-:W1:Y:S01]  /*2880*/  MUFU.TANH R192, R192 ;  /* 0x000000c000c07308 */ /* 0x000e620000002400 */
[----:B------:R-:W-:-:S02]  /*2890*/  IMAD.IADD R172, R122, 0x1, -R13 ;  /* 0x000000017aac7824 */ /* 0x000fc400078e0a0d */
[----:B------:R-:W-:Y:S01]  /*28a0*/  IMAD.SHL.U32 R122, R122, 0x2, RZ ;  /* 0x000000027a7a7824 */ /* 0x000fe200078e00ff */
[----:B------:R-:W-:Y:S01]  /*28b0*/  LEA.HI R123, R123, R124, RZ, 0x2 ;  /* 0x0000007c7b7b7211 */ /* 0x000fe200078f10ff */
[C---:B----4-:R-:W-:Y:S01]  /*28c0*/  HMMA.16816.F32 R52, R4.reuse, R28, R52 ;  /* 0x0000001c0434723c */ /* 0x050fe20000001834 */
[----:B------:R-:W-:Y:S02]  /*28d0*/  SHF.R.S32.HI R13, RZ, 0x1f, R172 ;  /* 0x0000001fff0d7819 */ /* 0x000fe400000114ac */
[----:B------:R-:W4:Y:S01]  /*28e0*/  MUFU.TANH R71, R71 ;  /* 0x0000004700477308 */ /* 0x000f220000002400 */
[----:B------:R-:W-:Y:S02]  /*28f0*/  LOP3.LUT R173, R123, 0xfffffffc, RZ, 0xc0, !PT ;  /* 0xfffffffc7bad7812 */ /* 0x000fe400078ec0ff */
[----:B------:R-:W-:Y:S02]  /*2900*/  LEA.HI R172, R13, R172, RZ, 0x2 ;  /* 0x000000ac0dac7211 */ /* 0x000fe400078f10ff */
[----:B------:R-:W-:Y:S01]  /*2910*/  HMMA.16816.F32 R48, R4, R30, R48 ;  /* 0x0000001e0430723c */ /* 0x000fe20000001830 */
[----:B------:R-:W1:Y:S01]  /*2920*/  LDSM.16.M88.4 R28, [R156+0x3800] ;  /* 0x003800009c1c783b */ /* 0x000e620000000200 */
[----:B------:R-:W-:Y:S01]  /*2930*/  SHF.R.S32.HI R172, RZ, 0x2, R172 ;  /* 0x00000002ffac7819 */ /* 0x000fe200000114ac */
[----:B------:R-:W1:Y:S01]  /*2940*/  MUFU.TANH R94, R94 ;  /* 0x0000005e005e7308 */ /* 0x000e620000002400 */
[----:B------:R-:W-:-:S04]  /*2950*/  IMAD.IADD R173, R124, 0x1, -R173 ;  /* 0x000000017cad7824 */ /* 0x000fc800078e0aad */
[----:B--2---:R-:W-:Y:S03]  /*2960*/  HMMA.16816.F32 R60, R32, R40, R60 ;  /* 0x00000028203c723c */ /* 0x004fe6000000183c */
[----:B------:R-:W2:Y:S04]  /*2970*/  MUFU.TANH R200, R97 ;  /* 0x0000006100c87308 */ /* 0x000ea80000002400 */
[----:B------:R-:W-:Y:S01]  /*2980*/  IADD3 R40, R125, 0x1, R172 ;  /* 0x000000017d287810 */ /* 0x000fe20007ffe0ac */
[----:B------:R-:W-:Y:S03]  /*2990*/  HMMA.16816.F32 R84, R20, R24, R84 ;  /* 0x000000181454723c */ /* 0x000fe60000001854 */
[----:B------:R-:W-:Y:S01]  /*29a0*/  IADD3 R40, R121, -c[0x0][0x214], R40 ;  /* 0x8000850079287a10 */ /* 0x000fe20007ffe028 */
[----:B------:R-:W1:Y:S03]  /*29b0*/  MUFU.TANH R194, R99 ;  /* 0x0000006300c27308 */ /* 0x000e660000002400 */
[----:B------:R-:W-:Y:S01]  /*29c0*/  IADD3 R25, R117, -0x1, RZ ;  /* 0xffffffff75197810 */ /* 0x000fe20007ffe0ff */
[----:B------:R-:W-:Y:S01]  /*29d0*/  HMMA.16816.F32 R88, R32, R42, R88 ;  /* 0x0000002a2058723c */ /* 0x000fe20000001858 */
[----:B------:R-:W-:-:S02]  /*29e0*/  IADD3 R40, R40, c[0x0][0x2e8], RZ ;  /* 0x0000ba0028287a10 */ /* 0x000fc40007ffe0ff */
[C---:B------:R-:W-:Y:S01]  /*29f0*/  ISETP.GT.AND P0, PT, R25.reuse, R160, PT ;  /* 0x000000a01900720c */ /* 0x040fe20003f04270 */
[----:B------:R-:W-:Y:S01]  /*2a00*/  IMAD.SHL.U32 R25, R25, 0x80, RZ ;  /* 0x0000008019197824 */ /* 0x000fe200078e00ff */
[C---:B------:R-:W-:Y:S01]  /*2a10*/  IADD3 R38, R40.reuse, 0x8, RZ ;  /* 0x0000000828267810 */ /* 0x040fe20007ffe0ff */
[----:B------:R-:W1:Y:S01]  /*2a20*/  MUFU.TANH R190, R190 ;  /* 0x000000be00be7308 */ /* 0x000e620000002400 */
[-C--:B------:R-:W-:Y:S01]  /*2a30*/  IMNMX R40, R40, R121.reuse, PT ;  /* 0x0000007928287217 */ /* 0x080fe20003800200 */
[----:B------:R-:W-:Y:S01]  /*2a40*/  HMMA.16816.F32 R64, R20, R26, R64 ;  /* 0x0000001a1440723c */ /* 0x000fe20000001840 */
[----:B------:R-:W-:-:S05]  /*2a50*/  IMNMX R38, R38, R121, PT ;  /* 0x0000007926267217 */ /* 0x000fca0003800200 */
[----:B------:R-:W-:Y:S01]  /*2a60*/  MUFU.TANH R188, R72 ;  /* 0x0000004800bc7308 */ /* 0x000fe20000002400 */
[----:B------:R-:W-:Y:S01]  /*2a70*/  LOP3.LUT R27, R25, 0x6, R122, 0xf8, !PT ;  /* 0x00000006191b7812 */ /* 0x000fe200078ef87a */
[----:B------:R-:W-:Y:S01]  /*2a80*/  HMMA.16816.F32 R76, R4, R14, R76 ;  /* 0x0000000e044c723c */ /* 0x000fe2000000184c */
[----:B------:R-:W2:Y:S01]  /*2a90*/  LDSM.16.M88.4 R4, [R156+0x3c00] ;  /* 0x003c00009c04783b */ /* 0x000ea20000000200 */
[----:B------:R-:W-:Y:S01]  /*2aa0*/  FMUL.FTZ R84, R84, c[0x0][0x2ec] ;  /* 0x0000bb0054547a20 */ /* 0x000fe20000410000 */
[----:B------:R-:W-:Y:S01]  /*2ab0*/  LOP3.LUT R13, R27, 0x8, RZ, 0xfc, !PT ;  /* 0x000000081b0d7812 */ /* 0x000fe200078efcff */
[----:B------:R-:W-:Y:S02]  /*2ac0*/  FMUL.FTZ R86, R86, c[0x0][0x2ec] ;  /* 0x0000bb0056567a20 */ /* 0x000fe40000410000 */
[----:B------:R-:W-:Y:S01]  /*2ad0*/  MUFU.TANH R182, R84 ;  /* 0x0000005400b67308 */ /* 0x000fe20000002400 */
[C---:B------:R-:W-:Y:S01]  /*2ae0*/  ISETP.GE.AND P3, PT, R13.reuse, R40, PT ;  /* 0x000000280d00720c */ /* 0x040fe20003f66270 */
[----:B-1----:R-:W-:Y:S01]  /*2af0*/  HMMA.16816.F32 R60, R20, R8, R60 ;  /* 0x00000008143c723c */ /* 0x002fe2000000183c */
[----:B------:R-:W-:Y:S01]  /*2b00*/  ISETP.GE.AND P1, PT, R13, R38, PT ;  /* 0x000000260d00720c */ /* 0x000fe20003f26270 */
[----:B------:R-:W-:Y:S01]  /*2b10*/  FMUL.FTZ R85, R85, c[0x0][0x2ec] ;  /* 0x0000bb0055557a20 */ /* 0x000fe20000410000 */
[----:B-----5:R-:W-:Y:S01]  /*2b20*/  FSEL R96, R101, -INF , !P3 ;  /* 0xff80000065607808 */ /* 0x020fe20005800000 */
[----:B------:R-:W1:Y:S01]  /*2b30*/  LDSM.16.M88.4 R12, [R156+0x5800] ;  /* 0x005800009c0c783b */ /* 0x000e620000000200 */
[----:B------:R-:W-:Y:S01]  /*2b40*/  FMUL.FTZ R87, R87, c[0x0][0x2ec] ;  /* 0x0000bb0057577a20 */ /* 0x000fe20000410000 */
[----:B------:R5:W-:Y:S01]  /*2b50*/  MUFU.TANH R174, R86 ;  /* 0x0000005600ae7308 */ /* 0x000be20000002400 */
[----:B------:R-:W-:Y:S01]  /*2b60*/  LOP3.LUT R9, R27, 0x1, RZ, 0xfc, !PT ;  /* 0x000000011b097812 */ /* 0x000fe200078efcff */
[----:B------:R-:W-:Y:S01]  /*2b70*/  HMMA.16816.F32 R52, R56, R28, R52 ;  /* 0x0000001c3834723c */ /* 0x000fe20000001834 */
[----:B------:R-:W-:-:S02]  /*2b80*/  FMUL.FTZ R64, R64, c[0x0][0x2ec] ;  /* 0x0000bb0040407a20 */ /* 0x000fc40000410000 */
[----:B------:R-:W-:Y:S01]  /*2b90*/  ISETP.GE.AND P4, PT, R9, R40, PT ;  /* 0x000000280900720c */ /* 0x000fe20003f86270 */
[----:B------:R-:W-:Y:S01]  /*2ba0*/  FMUL.FTZ R65, R65, c[0x0][0x2ec] ;  /* 0x0000bb0041417a20 */ /* 0x000fe20000410000 */
[----:B------:R-:W-:Y:S01]  /*2bb0*/  ISETP.GE.AND P2, PT, R9, R38, PT ;  /* 0x000000260900720c */ /* 0x000fe20003f46270 */
[----:B------:R-:W1:Y:S01]  /*2bc0*/  MUFU.TANH R36, R36 ;  /* 0x0000002400247308 */ /* 0x000e620000002400 */
[----:B------:R-:W-:Y:S01]  /*2bd0*/  LOP3.LUT R9, R27, 0x9, RZ, 0xfc, !PT ;  /* 0x000000091b097812 */ /* 0x000fe200078efcff */
[----:B------:R-:W-:Y:S01]  /*2be0*/  HMMA.16816.F32 R88, R20, R10, R88 ;  /* 0x0000000a1458723c */ /* 0x000fe20000001858 */
[----:B---3--:R-:W-:Y:S01]  /*2bf0*/  FSEL R100, R100, -INF , !P4 ;  /* 0xff80000064647808 */ /* 0x008fe20006000000 */
[----:B------:R-:W-:Y:S01]  /*2c00*/  FMUL.FTZ R66, R66, c[0x0][0x2ec] ;  /* 0x0000bb0042427a20 */ /* 0x000fe20000410000 */
[----:B------:R-:W-:Y:S01]  /*2c10*/  ISETP.GE.AND P5, PT, R9, R40, PT ;  /* 0x000000280900720c */ /* 0x000fe20003fa6270 */
[----:B------:R-:W-:Y:S01]  /*2c20*/  FMUL.FTZ R67, R67, c[0x0][0x2ec] ;  /* 0x0000bb0043437a20 */ /* 0x000fe20000410000 */
[----:B------:R-:W-:Y:S01]  /*2c30*/  ISETP.GE.AND P4, PT, R9, R38, PT ;  /* 0x000000260900720c */ /* 0x000fe20003f86270 */
[----:B------:R-:W3:Y:S01]  /*2c40*/  MUFU.TANH R37, R37 ;  /* 0x0000002500257308 */ /* 0x000ee20000002400 */
[----:B------:R-:W-:Y:S01]  /*2c50*/  LOP3.LUT R9, R27, 0x10, RZ, 0xfc, !PT ;  /* 0x000000101b097812 */ /* 0x000fe200078efcff */
[----:B------:R-:W-:Y:S01]  /*2c60*/  HMMA.16816.F32 R48, R56, R30, R48 ;  /* 0x0000001e3830723c */ /* 0x000fe20000001830 */
[----:B------:R-:W-:Y:S01]  /*2c70*/  FSEL R42, R81, -INF , !P2 ;  /* 0xff800000512a7808 */ /* 0x000fe20005000000 */
[----:B------:R-:W-:Y:S01]  /*2c80*/  FMUL.FTZ R60, R60, c[0x0][0x2ec] ;  /* 0x0000bb003c3c7a20 */ /* 0x000fe20000410000 */
[----:B------:R-:W-:Y:S01]  /*2c90*/  ISETP.GE.AND P2, PT, R9, R40, PT ;  /* 0x000000280900720c */ /* 0x000fe20003f46270 */
[----:B------:R-:W-:Y:S01]  /*2ca0*/  FMUL.FTZ R61, R61, c[0x0][0x2ec] ;  /* 0x0000bb003d3d7a20 */ /* 0x000fe20000410000 */
[----:B------:R-:W-:Y:S01]  /*2cb0*/  ISETP.GE.AND P3, PT, R9, R38, PT ;  /* 0x000000260900720c */ /* 0x000fe20003f66270 */
[----:B------:R-:W1:Y:S01]  /*2cc0*/  MUFU.TANH R184, R75 ;  /* 0x0000004b00b87308 */ /* 0x000e620000002400 */
[C---:B------:R-:W-:Y:S01]  /*2cd0*/  LOP3.LUT R11, R27.reuse, 0x11, RZ, 0xfc, !PT ;  /* 0x000000111b0b7812 */ /* 0x040fe200078efcff */
[----:B------:R-:W-:Y:S01]  /*2ce0*/  HMMA.16816.F32 R52, R32, R16, R52 ;  /* 0x000000102034723c */ /* 0x000fe20000001834 */
[----:B------:R-:W-:Y:S01]  /*2cf0*/  LOP3.LUT R9, R27, 0x18, RZ, 0xfc, !PT ;  /* 0x000000181b097812 */ /* 0x000fe200078efcff */
[----:B------:R-:W-:Y:S01]  /*2d00*/  FMUL.FTZ R62, R62, c[0x0][0x2ec] ;  /* 0x0000bb003e3e7a20 */ /* 0x000fe20000410000 */
[----:B-----5:R-:W-:Y:S01]  /*2d10*/  FSEL R86, R103, -INF , !P1 ;  /* 0xff80000067567808 */ /* 0x020fe20004800000 */
[----:B------:R-:W-:Y:S01]  /*2d20*/  FMUL.FTZ R63, R63, c[0x0][0x2ec] ;  /* 0x0000bb003f3f7a20 */ /* 0x000fe20000410000 */
[----:B------:R-:W-:Y:S01]  /*2d30*/  FSEL R102, R102, -INF , !P5 ;  /* 0xff80000066667808 */ /* 0x000fe20006800000 */
[----:B------:R-:W5:Y:S01]  /*2d40*/  MUFU.TANH R39, R39 ;  /* 0x0000002700277308 */ /* 0x000f620000002400 */
[----:B------:R-:W-:Y:S01]  /*2d50*/  FSEL R104, R104, -INF , !P4 ;  /* 0xff80000068687808 */ /* 0x000fe20006000000 */
[C---:B--2---:R-:W-:Y:S01]  /*2d60*/  HMMA.16816.F32 R44, R56.reuse, R4, R44 ;  /* 0x00000004382c723c */ /* 0x044fe2000000182c */
[----:B------:R-:W-:Y:S01]  /*2d70*/  FSEL R84, R105, -INF , !P2 ;  /* 0xff80000069547808 */ /* 0x000fe20005000000 */
[----:B------:R-:W-:Y:S01]  /*2d80*/  FMUL.FTZ R88, R88, c[0x0][0x2ec] ;  /* 0x0000bb0058587a20 */ /* 0x000fe20000410000 */
[----:B------:R-:W-:Y:S01]  /*2d90*/  ISETP.GE.AND P1, PT, R11, R40, PT ;  /* 0x000000280b00720c */ /* 0x000fe20003f26270 */
[----:B------:R-:W-:Y:S01]  /*2da0*/  FMUL.FTZ R89, R89, c[0x0][0x2ec] ;  /* 0x0000bb0059597a20 */ /* 0x000fe20000410000 */
[----:B------:R-:W-:Y:S01]  /*2db0*/  ISETP.GE.AND P5, PT, R11, R38, PT ;  /* 0x000000260b00720c */ /* 0x000fe20003fa6270 */
[----:B------:R-:W2:Y:S01]  /*2dc0*/  MUFU.TANH R140, R85 ;  /* 0x00000055008c7308 */ /* 0x000ea20000002400 */
[C---:B------:R-:W-:Y:S01]  /*2dd0*/  ISETP.GE.AND P4, PT, R9.reuse, R40, PT ;  /* 0x000000280900720c */ /* 0x040fe20003f86270 */
[----:B------:R-:W-:Y:S01]  /*2de0*/  HMMA.16816.F32 R76, R56, R6, R76 ;  /* 0x00000006384c723c */ /* 0x000fe2000000184c */
[----:B------:R-:W-:Y:S01]  /*2df0*/  ISETP.GE.AND P2, PT, R9, R38, PT ;  /* 0x000000260900720c */ /* 0x000fe20003f46270 */
[----:B------:R-:W-:Y:S01]  /*2e00*/  FMUL.FTZ R90, R90, c[0x0][0x2ec] ;  /* 0x0000bb005a5a7a20 */ /* 0x000fe20000410000 */
[----:B------:R-:W2:Y:S01]  /*2e10*/  LDSM.16.M88.4 R8, [R116+0x8c00] ;  /* 0x008c00007408783b */ /* 0x000ea20000000200 */
[----:B------:R-:W-:Y:S01]  /*2e20*/  LOP3.LUT R17, R27, 0x19, RZ, 0xfc, !PT ;  /* 0x000000191b117812 */ /* 0x000fe200078efcff */
[----:B------:R-:W-:Y:S01]  /*2e30*/  FMUL.FTZ R91, R91, c[0x0][0x2ec] ;  /* 0x0000bb005b5b7a20 */ /* 0x000fe20000410000 */
[----:B------:R-:W-:Y:S01]  /*2e40*/  FSEL R106, R106, -INF , !P3 ;  /* 0xff8000006a6a7808 */ /* 0x000fe20005800000 */
[----:B------:R-:W2:Y:S01]  /*2e50*/  MUFU.TANH R178, R87 ;  /* 0x0000005700b27308 */ /* 0x000ea20000002400 */
[----:B------:R-:W-:Y:S01]  /*2e60*/  FSEL R98, R82, -INF , !P1 ;  /* 0xff80000052627808 */ /* 0x000fe20004800000 */
[----:B------:R-:W-:Y:S01]  /*2e70*/  HMMA.16816.F32 R48, R32, R18, R48 ;  /* 0x000000122030723c */ /* 0x000fe20000001830 */
[----:B------:R-:W-:-:S02]  /*2e80*/  ISETP.GE.AND P3, PT, R17, R40, PT ;  /* 0x000000281100720c */ /* 0x000fc40003f66270 */
[----:B------:R-:W-:Y:S02]  /*2e90*/  ISETP.GE.AND P1, PT, R17, R38, PT ;  /* 0x000000261100720c */ /* 0x000fe40003f26270 */
[----:B------:R-:W-:Y:S01]  /*2ea0*/  LOP3.LUT R17, R27, 0x20, RZ, 0xfc, !PT ;  /* 0x000000201b117812 */ /* 0x000fe200078efcff */
[----:B------:R-:W2:Y:S01]  /*2eb0*/  MUFU.TANH R180, R64 ;  /* 0x0000004000b47308 */ /* 0x000ea20000002400 */
[----:B------:R-:W-:Y:S01]  /*2ec0*/  FSEL R74, R83, -INF , !P5 ;  /* 0xff800000534a7808 */ /* 0x000fe20006800000 */
[----:B-1----:R-:W-:Y:S01]  /*2ed0*/  HMMA.16816.F32 R52, R20, R12, R52 ;  /* 0x0000000c1434723c */ /* 0x002fe20000001834 */
[----:B------:R-:W-:Y:S02]  /*2ee0*/  FSEL R4, R92, -INF , !P4 ;  /* 0xff8000005c047808 */ /* 0x000fe40006000000 */
[C---:B------:R-:W-:Y:S02]  /*2ef0*/  ISETP.GE.AND P5, PT, R17.reuse, R40, PT ;  /* 0x000000281100720c */ /* 0x040fe40003fa6270 */
[----:B------:R-:W-:Y:S01]  /*2f00*/  ISETP.GE.AND P4, PT, R17, R38, PT ;  /* 0x000000261100720c */ /* 0x000fe20003f86270 */
[----:B------:R-:W-:Y:S01]  /*2f10*/  MUFU.TANH R144, R65 ;  /* 0x0000004100907308 */ /* 0x000fe20000002400 */
[----:B------:R-:W1:Y:S01]  /*2f20*/  LDSM.16.M88.4 R16, [R156+0x5c00] ;  /* 0x005c00009c10783b */ /* 0x000e620000000200 */
[----:B------:R-:W-:Y:S01]  /*2f30*/  LOP3.LUT R5, R27, 0x21, RZ, 0xfc, !PT ;  /* 0x000000211b057812 */ /* 0x000fe200078efcff */
[----:B------:R-:W-:-:S04]  /*2f40*/  DEPBAR.LE SB0, 0x0 ;  /* 0x000080000000791a */ /* 0x000fc80000000000 */
[----:B------:R-:W-:Y:S01]  /*2f50*/  FSEL R72, R70, -INF , !P2 ;  /* 0xff80000046487808 */ /* 0x000fe20005000000 */
[----:B------:R5:W1:Y:S01]  /*2f60*/  MUFU.TANH R154, R66 ;  /* 0x00000042009a7308 */ /* 0x000a620000002400 */
[----:B------:R-:W-:Y:S01]  /*2f70*/  FSEL R82, R68, -INF , !P3 ;  /* 0xff80000044527808 */ /* 0x000fe20005800000 */
[----:B------:R-:W-:Y:S01]  /*2f80*/  HMMA.16816.F32 R48, R20, R14, R48 ;  /* 0x0000000e1430723c */ /* 0x000fe20000001830 */
[C---:B------:R-:W-:Y:S02]  /*2f90*/  ISETP.GE.AND P2, PT, R5.reuse, R40, PT ;  /* 0x000000280500720c */ /* 0x040fe40003f46270 */
[----:B------:R-:W-:Y:S02]  /*2fa0*/  ISETP.GE.AND P3, PT, R5, R38, PT ;  /* 0x000000260500720c */ /* 0x000fe40003f66270 */
[C---:B------:R-:W-:Y:S01]  /*2fb0*/  LOP3.LUT R13, R27.reuse, 0x28, RZ, 0xfc, !PT ;  /* 0x000000281b0d7812 */ /* 0x040fe200078efcff */
[----:B------:R-:W1:Y:S01]  /*2fc0*/  MUFU.TANH R176, R67 ;  /* 0x0000004300b07308 */ /* 0x000e620000002400 */
[----:B------:R-:W-:Y:S01]  /*2fd0*/  LOP3.LUT R5, R27, 0x29, RZ, 0xfc, !PT ;  /* 0x000000291b057812 */ /* 0x000fe200078efcff */
[----:B------:R-:W-:Y:S01]  /*2fe0*/  FMUL.FTZ R52, R52, c[0x0][0x2ec] ;  /* 0x0000bb0034347a20 */ /* 0x000fe20000410000 */
[----:B------:R-:W-:Y:S01]  /*2ff0*/  FSEL R12, R69, -INF , !P1 ;  /* 0xff800000450c7808 */ /* 0x000fe20004800000 */
[C---:B--2---:R-:W-:Y:S01]  /*3000*/  HMMA.16816.F32 R44, R32.reuse, R8, R44 ;  /* 0x00000008202c723c */ /* 0x044fe2000000182c */
[----:B------:R-:W-:Y:S01]  /*3010*/  FSEL R192, R192, -INF , !P4 ;  /* 0xff800000c0c07808 */ /* 0x000fe20006000000 */
[----:B------:R-:W-:Y:S01]  /*3020*/  FMUL.FTZ R53, R53, c[0x0][0x2ec] ;  /* 0x0000bb0035357a20 */ /* 0x000fe20000410000 */
[----:B------:R-:W-:Y:S01]  /*3030*/  FSEL R26, R93, -INF , !P2 ;  /* 0xff8000005d1a7808 */ /* 0x000fe20005000000 */
[----:B------:R-:W2:Y:S01]  /*3040*/  MUFU.TANH R152, R60 ;  /* 0x0000003c00987308 */ /* 0x000ea20000002400 */
[-C--:B------:R-:W-:Y:S01]  /*3050*/  ISETP.GE.AND P1, PT, R13, R40.reuse, PT ;  /* 0x000000280d00720c */ /* 0x080fe20003f26270 */
[----:B------:R-:W-:Y:S01]  /*3060*/  FMUL.FTZ R54, R54, c[0x0][0x2ec] ;  /* 0x0000bb0036367a20 */ /* 0x000fe20000410000 */
[C---:B------:R-:W-:Y:S01]  /*3070*/  ISETP.GE.AND P4, PT, R5.reuse, R40, PT ;  /* 0x000000280500720c */ /* 0x040fe20003f86270 */
[----:B------:R-:W-:Y:S01]  /*3080*/  HMMA.16816.F32 R76, R32, R10, R76 ;  /* 0x0000000a204c723c */ /* 0x000fe2000000184c */
[-C--:B------:R-:W-:Y:S01]  /*3090*/  ISETP.GE.AND P2, PT, R5, R38.reuse, PT ;  /* 0x000000260500720c */ /* 0x080fe20003f46270 */
[----:B------:R-:W-:Y:S01]  /*30a0*/  FMUL.FTZ R55, R55, c[0x0][0x2ec] ;  /* 0x0000bb0037377a20 */ /* 0x000fe20000410000 */
[----:B------:R-:W-:Y:S01]  /*30b0*/  LOP3.LUT R5, R27, 0x30, RZ, 0xfc, !PT ;  /* 0x000000301b057812 */ /* 0x000fe200078efcff */
[----:B------:R-:W-:Y:S01]  /*30c0*/  MUFU.TANH R150, R61 ;  /* 0x0000003d00967308 */ /* 0x000fe20000002400 */
[----:B----4-:R-:W-:Y:S01]  /*30d0*/  FSEL R30, R71, -INF , !P5 ;  /* 0xff800000471e7808 */ /* 0x010fe20006800000 */
[----:B------:R-:W-:Y:S01]  /*30e0*/  FMUL.FTZ R48, R48, c[0x0][0x2ec] ;  /* 0x0000bb0030307a20 */ /* 0x000fe20000410000 */
[----:B------:R-:W-:Y:S01]  /*30f0*/  FSEL R28, R94, -INF , !P3 ;  /* 0xff8000005e1c7808 */ /* 0x000fe20005800000 */
[----:B------:R-:W-:Y:S01]  /*3100*/  FMUL.FTZ R49, R49, c[0x0][0x2ec] ;  /* 0x0000bb0031317a20 */ /* 0x000fe20000410000 */
[----:B------:R-:W-:Y:S01]  /*3110*/  FSEL R198, R198, -INF , !P1 ;  /* 0xff800000c6c67808 */ /* 0x000fe20004800000 */
[----:B------:R-:W-:Y:S01]  /*3120*/  FMUL.FTZ R50, R50, c[0x0][0x2ec] ;  /* 0x0000bb0032327a20 */ /* 0x000fe20000410000 */
[----:B------:R-:W-:Y:S01]  /*3130*/  ISETP.GE.AND P5, PT, R13, R38, PT ;  /* 0x000000260d00720c */ /* 0x000fe20003fa6270 */
[----:B------:R-:W4:Y:S01]  /*3140*/  MUFU.TANH R142, R62 ;  /* 0x0000003e008e7308 */ /* 0x000f220000002400 */
[----:B------:R-:W-:Y:S01]  /*3150*/  ISETP.GE.AND P3, PT, R5, R40, PT ;  /* 0x000000280500720c */ /* 0x000fe20003f66270 */
[----:B------:R-:W-:Y:S01]  /*3160*/  FMUL.FTZ R51, R51, c[0x0][0x2ec] ;  /* 0x0000bb0033337a20 */ /* 0x000fe20000410000 */
[----:B------:R-:W-:Y:S01]  /*3170*/  ISETP.GE.AND P1, PT, R5, R38, PT ;  /* 0x000000260500720c */ /* 0x000fe20003f26270 */
[----:B-1----:R-:W-:Y:S01]  /*3180*/  HMMA.16816.F32 R44, R20, R16, R44 ;  /* 0x00000010142c723c */ /* 0x002fe2000000182c */
[----:B------:R-:W-:-:S02]  /*3190*/  LOP3.LUT R9, R27, 0x31, RZ, 0xfc, !PT ;  /* 0x000000311b097812 */ /* 0x000fc400078efcff */
[----:B------:R-:W-:Y:S01]  /*31a0*/  LOP3.LUT R5, R27, 0x38, RZ, 0xfc, !PT ;  /* 0x000000381b057812 */ /* 0x000fe200078efcff */
[----:B------:R-:W1:Y:S01]  /*31b0*/  MUFU.TANH R138, R63 ;  /* 0x0000003f008a7308 */ /* 0x000e620000002400 */
[----:B------:R-:W-:Y:S02]  /*31c0*/  FSEL R196, R196, -INF , !P5 ;  /* 0xff800000c4c47808 */ /* 0x000fe40006800000 */
[----:B------:R-:W-:Y:S01]  /*31d0*/  FSEL R200, R200, -INF , !P4 ;  /* 0xff800000c8c87808 */ /* 0x000fe20006000000 */
[----:B------:R-:W-:Y:S01]  /*31e0*/  HMMA.16816.F32 R16, R20, R18, R76 ;  /* 0x000000121410723c */ /* 0x000fe2000000184c */
[----:B------:R-:W-:Y:S02]  /*31f0*/  FSEL R194, R194, -INF , !P2 ;  /* 0xff800000c2c27808 */ /* 0x000fe40005000000 */
[----:B------:R-:W-:Y:S01]  /*3200*/  FSEL R190, R190, -INF , !P3 ;  /* 0xff800000bebe7808 */ /* 0x000fe20005800000 */
[----:B------:R-:W1:Y:S01]  /*3210*/  MUFU.TANH R148, R88 ;  /* 0x0000005800947308 */ /* 0x000e620000002400 */
[----:B------:R-:W-:-:S02]  /*3220*/  ISETP.GE.AND P5, PT, R9, R40, PT ;  /* 0x000000280900720c */ /* 0x000fc40003fa6270 */
[----:B------:R-:W-:Y:S02]  /*3230*/  ISETP.GE.AND P4, PT, R9, R38, PT ;  /* 0x000000260900720c */ /* 0x000fe40003f86270 */
[C---:B------:R-:W-:Y:S02]  /*3240*/  ISETP.GE.AND P2, PT, R5.reuse, R40, PT ;  /* 0x000000280500720c */ /* 0x040fe40003f46270 */
[-C--:B------:R-:W-:Y:S01]  /*3250*/  ISETP.GE.AND P3, PT, R5, R38.reuse, PT ;  /* 0x000000260500720c */ /* 0x080fe20003f66270 */
[----:B------:R-:W-:Y:S01]  /*3260*/  MUFU.TANH R146, R89 ;  /* 0x0000005900927308 */ /* 0x000fe20000002400 */
[C---:B------:R-:W-:Y:S02]  /*3270*/  LOP3.LUT R9, R27.reuse, 0x39, RZ, 0xfc, !PT ;  /* 0x000000391b097812 */ /* 0x040fe400078efcff */
[----:B------:R-:W-:Y:S01]  /*3280*/  LOP3.LUT R5, R27, 0x40, RZ, 0xfc, !PT ;  /* 0x000000401b057812 */ /* 0x000fe200078efcff */
[----:B------:R-:W-:Y:S01]  /*3290*/  FMUL.FTZ R44, R44, c[0x0][0x2ec] ;  /* 0x0000bb002c2c7a20 */ /* 0x000fe20000410000 */
[----:B------:R-:W-:Y:S01]  /*32a0*/  FSEL R24, R36, -INF , !P5 ;  /* 0xff80000024187808 */ /* 0x000fe20006800000 */
[----:B------:R-:W-:Y:S01]  /*32b0*/  FMUL.FTZ R45, R45, c[0x0][0x2ec] ;  /* 0x0000bb002d2d7a20 */ /* 0x000fe20000410000 */
[----:B---3--:R-:W-:Y:S01]  /*32c0*/  FSEL R120, R37, -INF , !P4 ;  /* 0xff80000025787808 */ /* 0x008fe20006000000 */
[----:B------:R-:W3:Y:S01]  /*32d0*/  MUFU.TANH R136, R90 ;  /* 0x0000005a00887308 */ /* 0x000ee20000002400 */
[----:B------:R-:W-:Y:S01]  /*32e0*/  FSEL R188, R188, -INF , !P2 ;  /* 0xff800000bcbc7808 */ /* 0x000fe20005000000 */
[----:B------:R-:W-:Y:S01]  /*32f0*/  FMUL.FTZ R46, R46, c[0x0][0x2ec] ;  /* 0x0000bb002e2e7a20 */ /* 0x000fe20000410000 */
[----:B------:R-:W-:Y:S01]  /*3300*/  ISETP.GE.AND P5, PT, R9, R38, PT ;  /* 0x000000260900720c */ /* 0x000fe20003fa6270 */
[----:B------:R-:W-:Y:S01]  /*3310*/  FMUL.FTZ R47, R47, c[0x0][0x2ec] ;  /* 0x0000bb002f2f7a20 */ /* 0x000fe20000410000 */
[C---:B------:R-:W-:Y:S01]  /*3320*/  ISETP.GE.AND P4, PT, R5.reuse, R40, PT ;  /* 0x000000280500720c */ /* 0x040fe20003f86270 */
[----:B------:R-:W-:Y:S01]  /*3330*/  FMUL.FTZ R16, R16, c[0x0][0x2ec] ;  /* 0x0000bb0010107a20 */ /* 0x000fe20000410000 */
[----:B------:R-:W-:Y:S01]  /*3340*/  ISETP.GE.AND P2, PT, R5, R38, PT ;  /* 0x000000260500720c */ /* 0x000fe20003f46270 */
[----:B------:R-:W1:Y:S01]  /*3350*/  MUFU.TANH R134, R91 ;  /* 0x0000005b00867308 */ /* 0x000e620000002400 */
[----:B------:R-:W-:Y:S01]  /*3360*/  LOP3.LUT R7, R27, 0x41, RZ, 0xfc, !PT ;  /* 0x000000411b077812 */ /* 0x000fe200078efcff */
[----:B------:R-:W-:Y:S01]  /*3370*/  FMUL.FTZ R17, R17, c[0x0][0x2ec] ;  /* 0x0000bb0011117a20 */ /* 0x000fe20000410000 */
[----:B------:R-:W-:Y:S01]  /*3380*/  LOP3.LUT R5, R27, 0x48, RZ, 0xfc, !PT ;  /* 0x000000481b057812 */ /* 0x000fe200078efcff */
[----:B------:R-:W-:Y:S01]  /*3390*/  FMUL.FTZ R18, R18, c[0x0][0x2ec] ;  /* 0x0000bb0012127a20 */ /* 0x000fe20000410000 */
[----:B------:R-:W-:Y:S01]  /*33a0*/  FSEL R130, R130, -INF , !P1 ;  /* 0xff80000082827808 */ /* 0x000fe20004800000 */
[----:B------:R-:W-:Y:S01]  /*33b0*/  FMUL.FTZ R19, R19, c[0x0][0x2ec] ;  /* 0x0000bb0013137a20 */ /* 0x000fe20000410000 */
[----:B------:R-:W-:Y:S01]  /*33c0*/  FSEL R186, R186, -INF , !P3 ;  /* 0xff800000baba7808 */ /* 0x000fe20005800000 */
[----:B------:R-:W1:Y:S01]  /*33d0*/  MUFU.TANH R132, R52 ;  /* 0x0000003400847308 */ /* 0x000e620000002400 */
[----:B------:R-:W-:-:S02]  /*33e0*/  FSEL R184, R184, -INF , !P5 ;  /* 0xff800000b8b87808 */ /* 0x000fc40006800000 */
[----:B------:R-:W-:Y:S02]  /*33f0*/  FSEL R182, R182, -INF , !P4 ;  /* 0xff800000b6b67808 */ /* 0x000fe40006000000 */
[-C--:B------:R-:W-:Y:S02]  /*3400*/  ISETP.GE.AND P1, PT, R9, R40.reuse, PT ;  /* 0x000000280900720c */ /* 0x080fe40003f26270 */
[-C--:B------:R-:W-:Y:S01]  /*3410*/  ISETP.GE.AND P3, PT, R7, R40.reuse, PT ;  /* 0x000000280700720c */ /* 0x080fe20003f66270 */
[----:B------:R-:W-:Y:S01]  /*3420*/  MUFU.TANH R128, R53 ;  /* 0x0000003500807308 */ /* 0x000fe20000002400 */
[C---:B------:R-:W-:Y:S02]  /*3430*/  ISETP.GE.AND P5, PT, R5.reuse, R40, PT ;  /* 0x000000280500720c */ /* 0x040fe40003fa6270 */
[----:B------:R-:W-:Y:S02]  /*3440*/  ISETP.GE.AND P4, PT, R5, R38, PT ;  /* 0x000000260500720c */ /* 0x000fe40003f86270 */
[----:B------:R-:W-:-:S02]  /*3450*/  LOP3.LUT R5, R27, 0x49, RZ, 0xfc, !PT ;  /* 0x000000491b057812 */ /* 0x000fc400078efcff */
[----:B-----5:R-:W-:Y:S01]  /*3460*/  FSEL R66, R39, -INF , !P1 ;  /* 0xff80000027427808 */ /* 0x020fe20004800000 */
[----:B------:R-:W5:Y:S01]  /*3470*/  MUFU.TANH R122, R54 ;  /* 0x00000036007a7308 */ /* 0x000f620000002400 */
[----:B------:R-:W-:Y:S02]  /*3480*/  FSEL R174, R174, -INF , !P2 ;  /* 0xff800000aeae7808 */ /* 0x000fe40005000000 */
[----:B------:R-:W-:Y:S02]  /*3490*/  FSEL R140, R140, -INF , !P3 ;  /* 0xff8000008c8c7808 */ /* 0x000fe40005800000 */
[----:B------:R-:W-:Y:S02]  /*34a0*/  ISETP.GE.AND P1, PT, R7, R38, PT ;  /* 0x000000260700720c */ /* 0x000fe40003f26270 */
[C---:B------:R-:W-:Y:S01]  /*34b0*/  ISETP.GE.AND P2, PT, R5.reuse, R40, PT ;  /* 0x000000280500720c */ /* 0x040fe20003f46270 */
[----:B------:R-:W1:Y:S01]  /*34c0*/  MUFU.TANH R64, R55 ;  /* 0x0000003700407308 */ /* 0x000e620000002400 */
[----:B------:R-:W-:-:S02]  /*34d0*/  ISETP.GE.AND P3, PT, R5, R38, PT ;  /* 0x000000260500720c */ /* 0x000fc40003f66270 */
[----:B------:R-:W-:Y:S02]  /*34e0*/  LOP3.LUT R5, R27, 0x50, RZ, 0xfc, !PT ;  /* 0x000000501b057812 */ /* 0x000fe400078efcff */
[----:B------:R-:W-:Y:S02]  /*34f0*/  FSEL R178, R178, -INF , !P1 ;  /* 0xff800000b2b27808 */ /* 0x000fe40004800000 */
[----:B------:R-:W-:Y:S01]  /*3500*/  FSEL R180, R180, -INF , !P5 ;  /* 0xff800000b4b47808 */ /* 0x000fe20006800000 */
[----:B------:R-:W1:Y:S01]  /*3510*/  MUFU.TANH R126, R48 ;  /* 0x00000030007e7308 */ /* 0x000e620000002400 */
[C---:B------:R-:W-:Y:S02]  /*3520*/  ISETP.GE.AND P1, PT, R5.reuse, R40, PT ;  /* 0x000000280500720c */ /* 0x040fe40003f26270 */
[----:B------:R-:W-:Y:S02]  /*3530*/  ISETP.GE.AND P5, PT, R5, R38, PT ;  /* 0x000000260500720c */ /* 0x000fe40003fa6270 */
[----:B------:R-:W-:-:S02]  /*3540*/  LOP3.LUT R5, R27, 0x51, RZ, 0xfc, !PT ;  /* 0x000000511b057812 */ /* 0x000fc400078efcff */
[----:B------:R-:W-:Y:S01]  /*3550*/  LOP3.LUT R7, R27, 0x58, RZ, 0xfc, !PT ;  /* 0x000000581b077812 */ /* 0x000fe200078efcff */
[----:B------:R-:W-:Y:S01]  /*3560*/  MUFU.TANH R124, R49 ;  /* 0x00000031007c7308 */ /* 0x000fe20000002400 */
[----:B------:R-:W-:Y:S02]  /*3570*/  FSEL R154, R154, -INF , !P4 ;  /* 0xff8000009a9a7808 */ /* 0x000fe40006000000 */
[----:B------:R-:W-:Y:S02]  /*3580*/  FSEL R144, R144, -INF , !P2 ;  /* 0xff80000090907808 */ /* 0x000fe40005000000 */
[----:B------:R-:W-:Y:S02]  /*3590*/  FSEL R176, R176, -INF , !P3 ;  /* 0xff800000b0b07808 */ /* 0x000fe40005800000 */
[----:B--2---:R-:W-:Y:S01]  /*35a0*/  FSEL R152, R152, -INF , !P1 ;  /* 0xff80000098987808 */ /* 0x004fe20004800000 */
[----:B------:R-:W2:Y:S01]  /*35b0*/  MUFU.TANH R62, R50 ;  /* 0x00000032003e7308 */ /* 0x000ea20000002400 */
[----:B------:R-:W-:-:S02]  /*35c0*/  ISETP.GE.AND P4, PT, R5, R40, PT ;  /* 0x000000280500720c */ /* 0x000fc40003f86270 */
[----:B------:R-:W-:Y:S02]  /*35d0*/  ISETP.GE.AND P2, PT, R5, R38, PT ;  /* 0x000000260500720c */ /* 0x000fe40003f46270 */
[C---:B------:R-:W-:Y:S02]  /*35e0*/  ISETP.GE.AND P3, PT, R7.reuse, R40, PT ;  /* 0x000000280700720c */ /* 0x040fe40003f66270 */
[----:B------:R-:W-:Y:S01]  /*35f0*/  ISETP.GE.AND P1, PT, R7, R38, PT ;  /* 0x000000260700720c */ /* 0x000fe20003f26270 */
[----:B------:R-:W2:Y:S01]  /*3600*/  MUFU.TANH R60, R51 ;  /* 0x00000033003c7308 */ /* 0x000ea20000002400 */
[C---:B------:R-:W-:Y:S02]  /*3610*/  LOP3.LUT R5, R27.reuse, 0x59, RZ, 0xfc, !PT ;  /* 0x000000591b057812 */ /* 0x040fe400078efcff */
[----:B------:R-:W-:Y:S02]  /*3620*/  LOP3.LUT R7, R27, 0x60, RZ, 0xfc, !PT ;  /* 0x000000601b077812 */ /* 0x000fe400078efcff */
[----:B----4-:R-:W-:-:S02]  /*3630*/  FSEL R142, R142, -INF , !P5 ;  /* 0xff8000008e8e7808 */ /* 0x010fc40006800000 */
[----:B------:R-:W-:Y:S01]  /*3640*/  FSEL R150, R150, -INF , !P4 ;  /* 0xff80000096967808 */ /* 0x000fe20006000000 */
[----:B------:R-:W4:Y:S01]  /*3650*/  MUFU.TANH R58, R44 ;  /* 0x0000002c003a7308 */ /* 0x000f220000002400 */
[----:B-1----:R-:W-:Y:S02]  /*3660*/  FSEL R138, R138, -INF , !P2 ;  /* 0xff8000008a8a7808 */ /* 0x002fe40005000000 */
[----:B------:R-:W-:Y:S02]  /*3670*/  FSEL R148, R148, -INF , !P3 ;  /* 0xff80000094947808 */ /* 0x000fe40005800000 */
[C---:B------:R-:W-:Y:S02]  /*3680*/  ISETP.GE.AND P5, PT, R5.reuse, R40, PT ;  /* 0x000000280500720c */ /* 0x040fe40003fa6270 */
[----:B------:R-:W-:Y:S01]  /*3690*/  ISETP.GE.AND P4, PT, R5, R38, PT ;  /* 0x000000260500720c */ /* 0x000fe20003f86270 */
[----:B------:R-:W-:Y:S01]  /*36a0*/  MUFU.TANH R57, R45 ;  /* 0x0000002d00397308 */ /* 0x000fe20000002400 */
[----:B------:R-:W-:-:S02]  /*36b0*/  ISETP.GE.AND P2, PT, R7, R40, PT ;  /* 0x000000280700720c */ /* 0x000fc40003f46270 */
[----:B------:R-:W-:Y:S02]  /*36c0*/  ISETP.GE.AND P3, PT, R7, R38, PT ;  /* 0x000000260700720c */ /* 0x000fe40003f66270 */
[C---:B------:R-:W-:Y:S02]  /*36d0*/  LOP3.LUT R5, R27.reuse, 0x61, RZ, 0xfc, !PT ;  /* 0x000000611b057812 */ /* 0x040fe400078efcff */
[----:B------:R-:W-:Y:S01]  /*36e0*/  LOP3.LUT R7, R27, 0x68, RZ, 0xfc, !PT ;  /* 0x000000681b077812 */ /* 0x000fe200078efcff */
[----:B------:R-:W1:Y:S01]  /*36f0*/  MUFU.TANH R54, R46 ;  /* 0x0000002e00367308 */ /* 0x000e620000002400 */
[----:B---3--:R-:W-:Y:S02]  /*3700*/  FSEL R136, R136, -INF , !P1 ;  /* 0xff80000088887808 */ /* 0x008fe40004800000 */
[----:B------:R-:W-:Y:S02]  /*3710*/  FSEL R146, R146, -INF , !P5 ;  /* 0xff80000092927808 */ /* 0x000fe40006800000 */
[----:B------:R-:W-:-:S02]  /*3720*/  FSEL R134, R134, -INF , !P4 ;  /* 0xff80000086867808 */ /* 0x000fc40006000000 */
[----:B------:R-:W-:Y:S01]  /*3730*/  FSEL R132, R132, -INF , !P2 ;  /* 0xff80000084847808 */ /* 0x000fe20005000000 */
[----:B------:R-:W3:Y:S01]  /*3740*/  MUFU.TANH R52, R47 ;  /* 0x0000002f00347308 */ /* 0x000ee20000002400 */
[C---:B------:R-:W-:Y:S02]  /*3750*/  ISETP.GE.AND P1, PT, R5.reuse, R40, PT ;  /* 0x000000280500720c */ /* 0x040fe40003f26270 */
[----:B------:R-:W-:Y:S02]  /*3760*/  ISETP.GE.AND P5, PT, R5, R38, PT ;  /* 0x000000260500720c */ /* 0x000fe40003fa6270 */
[C---:B------:R-:W-:Y:S02]  /*3770*/  ISETP.GE.AND P4, PT, R7.reuse, R40, PT ;  /* 0x000000280700720c */ /* 0x040fe40003f86270 */
[----:B------:R-:W-:Y:S01]  /*3780*/  ISETP.GE.AND P2, PT, R7, R38, PT ;  /* 0x000000260700720c */ /* 0x000fe20003f46270 */
[----:B------:R-:W1:Y:S01]  /*3790*/  MUFU.TANH R56, R16 ;  /* 0x0000001000387308 */ /* 0x000e620000002400 */
[----:B------:R-:W-:-:S02]  /*37a0*/  LOP3.LUT R5, R27, 0x69, RZ, 0xfc, !PT ;  /* 0x000000691b057812 */ /* 0x000fc400078efcff */
[----:B------:R-:W-:Y:S02]  /*37b0*/  LOP3.LUT R7, R27, 0x70, RZ, 0xfc, !PT ;  /* 0x000000701b077812 */ /* 0x000fe400078efcff */
[----:B-----5:R-:W-:Y:S02]  /*37c0*/  FSEL R122, R122, -INF , !P3 ;  /* 0xff8000007a7a7808 */ /* 0x020fe40005800000 */
[----:B------:R-:W-:Y:S01]  /*37d0*/  FSEL R128, R128, -INF , !P1 ;  /* 0xff80000080807808 */ /* 0x000fe20004800000 */
[----:B------:R-:W-:Y:S01]  /*37e0*/  MUFU.TANH R0, R0 ;  /* 0x0000000000007308 */ /* 0x000fe20000002400 */
[----:B------:R-:W-:Y:S02]  /*37f0*/  FSEL R64, R64, -INF , !P5 ;  /* 0xff80000040407808 */ /* 0x000fe40006800000 */
[----:B------:R-:W-:Y:S02]  /*3800*/  FSEL R126, R126, -INF , !P4 ;  /* 0xff8000007e7e7808 */ /* 0x000fe40006000000 */
[----:B------:R-:W-:-:S02]  /*3810*/  ISETP.GE.AND P3, PT, R5, R40, PT ;  /* 0x000000280500720c */ /* 0x000fc40003f66270 */
[----:B------:R-:W-:Y:S01]  /*3820*/  ISETP.GE.AND P1, PT, R5, R38, PT ;  /* 0x000000260500720c */ /* 0x000fe20003f26270 */
[----:B------:R-:W-:Y:S01]  /*3830*/  MUFU.TANH R80, R80 ;  /* 0x0000005000507308 */ /* 0x000fe20000002400 */
[C---:B------:R-:W-:Y:S02]  /*3840*/  ISETP.GE.AND P5, PT, R7.reuse, R40, PT ;  /* 0x000000280700720c */ /* 0x040fe40003fa6270 */
[----:B------:R-:W-:Y:S02]  /*3850*/  ISETP.GE.AND P4, PT, R7, R38, PT ;  /* 0x000000260700720c */ /* 0x000fe40003f86270 */
[C---:B------:R-:W-:Y:S02]  /*3860*/  LOP3.LUT R5, R27.reuse, 0x71, RZ, 0xfc, !PT ;  /* 0x000000711b057812 */ /* 0x040fe400078efcff */
[----:B------:R-:W-:Y:S01]  /*3870*/  LOP3.LUT R7, R27, 0x78, RZ, 0xfc, !PT ;  /* 0x000000781b077812 */ /* 0x000fe200078efcff */
[----:B------:R-:W-:Y:S01]  /*3880*/  MUFU.TANH R55, R17 ;  /* 0x0000001100377308 */ /* 0x000fe20000002400 */
[----:B--2---:R-:W-:-:S02]  /*3890*/  FSEL R62, R62, -INF , !P2 ;  /* 0xff8000003e3e7808 */ /* 0x004fc40005000000 */
[----:B------:R-:W-:Y:S02]  /*38a0*/  FSEL R124, R124, -INF , !P3 ;  /* 0xff8000007c7c7808 */ /* 0x000fe40005800000 */
[----:B------:R-:W-:Y:S01]  /*38b0*/  FSEL R60, R60, -INF , !P1 ;  /* 0xff8000003c3c7808 */ /* 0x000fe20004800000 */
[----:B------:R-:W-:Y:S01]  /*38c0*/  BAR.SYNC.DEFER_BLOCKING 0x0 ;  /* 0x0000000000007b1d */ /* 0x000fe20000010000 */
[C---:B------:R-:W-:Y:S02]  /*38d0*/  ISETP.GE.AND P2, PT, R5.reuse, R40, PT ;  /* 0x000000280500720c */ /* 0x040fe40003f46270 */
[----:B------:R-:W-:Y:S02]  /*38e0*/  ISETP.GE.AND P3, PT, R5, R38, PT ;  /* 0x000000260500720c */ /* 0x000fe40003f66270 */
[----:B------:R-:W-:Y:S01]  /*38f0*/  ISETP.GE.AND P1, PT, R7, R40, PT ;  /* 0x000000280700720c */ /* 0x000fe20003f26270 */
[----:B------:R-:W2:Y:S01]  /*3900*/  MUFU.TANH R51, R18 ;  /* 0x0000001200337308 */ /* 0x000ea20000002400 */
[----:B------:R-:W-:-:S02]  /*3910*/  LOP3.LUT R5, R27, 0x79, RZ, 0xfc, !PT ;  /* 0x000000791b057812 */ /* 0x000fc400078efcff */
[----:B----4-:R-:W-:Y:S02]  /*3920*/  FSEL R58, R58, -INF , !P5 ;  /* 0xff8000003a3a7808 */ /* 0x010fe40006800000 */
[----:B-1----:R-:W-:Y:S02]  /*3930*/  FSEL R54, R54, -INF , !P4 ;  /* 0xff80000036367808 */ /* 0x002fe40006000000 */
[----:B------:R-:W-:Y:S01]  /*3940*/  FSEL R57, R57, -INF , !P2 ;  /* 0xff80000039397808 */ /* 0x000fe20005000000 */
[----:B------:R-:W1:Y:S01]  /*3950*/  MUFU.TANH R50, R19 ;  /* 0x0000001300327308 */ /* 0x000e620000002400 */
[----:B---3--:R-:W-:Y:S02]  /*3960*/  FSEL R52, R52, -INF , !P3 ;  /* 0xff80000034347808 */ /* 0x008fe40005800000 */
[----:B------:R-:W-:Y:S02]  /*3970*/  FSEL R56, R56, -INF , !P1 ;  /* 0xff80000038387808 */ /* 0x000fe40004800000 */
[----:B------:R-:W-:-:S02]  /*3980*/  ISETP.GE.AND P5, PT, R27, R40, PT ;  /* 0x000000281b00720c */ /* 0x000fc40003fa6270 */
[----:B------:R-:W-:Y:S02]  /*3990*/  ISETP.GE.AND P4, PT, R5, R40, PT ;  /* 0x000000280500720c */ /* 0x000fe40003f86270 */
[-C--:B------:R-:W-:Y:S02]  /*39a0*/  ISETP.GE.AND P2, PT, R7, R38.reuse, PT ;  /* 0x000000260700720c */ /* 0x080fe40003f46270 */
[-C--:B------:R-:W-:Y:S02]  /*39b0*/  ISETP.GE.AND P3, PT, R27, R38.reuse, PT ;  /* 0x000000261b00720c */ /* 0x080fe40003f66270 */
[----:B------:R-:W-:Y:S02]  /*39c0*/  ISETP.GE.AND P1, PT, R5, R38, PT ;  /* 0x000000260500720c */ /* 0x000fe40003f26270 */
[----:B--2---:R-:W-:Y:S02]  /*39d0*/  FSEL R51, R51, -INF , !P2 ;  /* 0xff80000033337808 */ /* 0x004fe40005000000 */
[----:B------:R-:W-:-:S02]  /*39e0*/  FSEL R0, R0, -INF , !P5 ;  /* 0xff80000000007808 */ /* 0x000fc40006800000 */
[----:B------:R-:W-:Y:S02]  /*39f0*/  FSEL R55, R55, -INF , !P4 ;  /* 0xff80000037377808 */ /* 0x000fe40006000000 */
[----:B------:R-:W-:Y:S02]  /*3a00*/  FSEL R80, R80, -INF , !P3 ;  /* 0xff80000050507808 */ /* 0x000fe40005800000 */
[----:B-1----:R-:W-:Y:S01]  /*3a10*/  FSEL R50, R50, -INF , !P1 ;  /* 0xff80000032327808 */ /* 0x002fe20004800000 */
[----:B------:R-:W-:Y:S05]  /*3a20*/  @!P0 BRA `(.L_x_1751) ;  /* 0x0000056000008947 */ /* 0x000fea0003800000 */
[----:B------:R-:W-:Y:S05]  /*3a30*/  @P6 BRA `(.L_x_1752) ;  /* 0x0000039000006947 */ /* 0x000fea0003800000 */
[----:B------:R-:W1:Y:S01]  /*3a40*/  I2F.RP R5, R2 ;  /* 0x0000000200057306 */ /* 0x000e620000209400 */
[----:B------:R-:W-:Y:S02]  /*3a50*/  IADD3 R10, R25, -0x80, RZ ;  /* 0xffffff80190a7810 */ /* 0x000fe40007ffe0ff */
[----:B------:R-:W-:Y:S02]  /*3a60*/  IABS R8, R25 ;  /* 0x0000001900087213 */ /* 0x000fe40000000000 */
[----:B------:R-:W-:-:S02]  /*3a70*/  IABS R6, R10 ;  /* 0x0000000a00067213 */ /* 0x000fc40000000000 */
        /* <DEDUP_REMOVED lines=53> */
.L_x_1752:
[----:B------:R-:W-:-:S04]  /*3dd0*/  ULEA UR6, -UR6, URZ, 0x7 ;  /* 0x0000003f06067291 */ /* 0x000fc8000f8e393f */
[----:B------:R-:W-:Y:S02]  /*3de0*/  USHF.R.S32.HI UR8, URZ, 0x1f, UR6 ;  /* 0x0000001f3f087899 */ /* 0x000fe40008011406 */
[----:B------:R-:W-:-:S04]  /*3df0*/  MOV R2, UR6 ;  /* 0x0000000600027c02 */ /* 0x000fc80008000f00 */
[----:B------:R-:W-:Y:S02]  /*3e00*/  MOV R5, UR8 ;  /* 0x0000000800057c02 */ /* 0x000fe40008000f00 */
.L_x_1753:
        /* <DEDUP_REMOVED lines=24> */
.L_x_1751:
        /* <DEDUP_REMOVED lines=76> */
[----:B-1----:R-:W-:-:S04]  /*4450*/  FMNMX.FTZ R2, R7, R2, !PT ;  /* 0x0000000207027209 */ /* 0x002fc80007810000 */
[C---:B------:R-:W-:Y:S01]  /*4460*/  FSETP.NEU.FTZ.AND P1, PT, R2.reuse, -INF , PT ;  /* 0xff8000000200780b */ /* 0x040fe20003f3d000 */
[----:B------:R-:W-:-:S05]  /*4470*/  FMUL.FTZ R59, R2, c[0x0][0x23c] ;  /* 0x00008f00023b7a20 */ /* 0x000fca0000410000 */
[----:B------:R-:W-:-:S05]  /*4480*/  FSEL R59, R59, RZ, P1 ;  /* 0x000000ff3b3b7208 */ /* 0x000fca0000800000 */
[--C-:B------:R-:W-:Y:S01]  /*4490*/  FFMA.FTZ R47, R0, c[0x0][0x23c], -R59.reuse ;  /* 0x00008f00002f7a23 */ /* 0x100fe2000001083b */
[----:B--2---:R-:W-:Y:S01]  /*44a0*/  FMNMX.FTZ R0, R6, R5, !PT ;  /* 0x0000000506007209 */ /* 0x004fe20007810000 */
[--C-:B------:R-:W-:Y:S02]  /*44b0*/  FFMA.FTZ R46, R100, c[0x0][0x23c], -R59.reuse ;  /* 0x00008f00642e7a23 */ /* 0x100fe4000001083b */
[--C-:B------:R-:W-:Y:S01]  /*44c0*/  FFMA.FTZ R44, R96, c[0x0][0x23c], -R59.reuse ;  /* 0x00008f00602c7a23 */ /* 0x100fe2000001083b */
[C---:B------:R-:W-:Y:S01]  /*44d0*/  FSETP.NEU.FTZ.AND P1, PT, R0.reuse, -INF , PT ;  /* 0xff8000000000780b */ /* 0x040fe20003f3d000 */
[----:B------:R-:W-:Y:S01]  /*44e0*/  FMUL.FTZ R53, R0, c[0x0][0x23c] ;  /* 0x00008f0000357a20 */ /* 0x000fe20000410000 */
[----:B------:R-:W-:Y:S01]  /*44f0*/  MUFU.EX2 R47, R47 ;  /* 0x0000002f002f7308 */ /* 0x000fe20000000800 */
[--C-:B------:R-:W-:Y:S02]  /*4500*/  FFMA.FTZ R41, R102, c[0x0][0x23c], -R59.reuse ;  /* 0x00008f0066297a23 */ /* 0x100fe4000001083b */
[--C-:B------:R-:W-:Y:S01]  /*4510*/  FFMA.FTZ R45, R84, c[0x0][0x23c], -R59.reuse ;  /* 0x00008f00542d7a23 */ /* 0x100fe2000001083b */
[----:B------:R-:W-:Y:S01]  /*4520*/  FSEL R53, R53, RZ, P1 ;  /* 0x000000ff35357208 */ /* 0x000fe20000800000 */
[----:B------:R-:W1:Y:S01]  /*4530*/  LDSM.16.MT88.4 R100, [R116+0x9000] ;  /* 0x009000007464783b */ /* 0x000e620000004200 */
[----:B------:R-:W-:-:S02]  /*4540*/  FFMA.FTZ R39, R4, c[0x0][0x23c], -R59 ;  /* 0x00008f0004277a23 */ /* 0x000fc4000001083b */
[----:B------:R-:W2:Y:S01]  /*4550*/  MUFU.EX2 R46, R46 ;  /* 0x0000002e002e7308 */ /* 0x000ea20000000800 */
[--C-:B------:R-:W-:Y:S01]  /*4560*/  FFMA.FTZ R48, R42, c[0x0][0x23c], -R53.reuse ;  /* 0x00008f002a307a23 */ /* 0x100fe20000010835 */
[----:B------:R-:W-:Y:S01]  /*4570*/  LDSM.16.MT88.4 R4, [R116+0xd000] ;  /* 0x00d000007404783b */ /* 0x000fe20000004200 */
[--C-:B------:R-:W-:Y:S02]  /*4580*/  FFMA.FTZ R49, R80, c[0x0][0x23c], -R53.reuse ;  /* 0x00008f0050317a23 */ /* 0x100fe40000010835 */
[--C-:B------:R-:W-:Y:S02]  /*4590*/  FFMA.FTZ R43, R86, c[0x0][0x23c], -R53.reuse ;  /* 0x00008f00562b7a23 */ /* 0x100fe40000010835 */
[----:B------:R-:W-:Y:S01]  /*45a0*/  FFMA.FTZ R42, R104, c[0x0][0x23c], -R53 ;  /* 0x00008f00682a7a23 */ /* 0x000fe20000010835 */
[----:B------:R-:W3:Y:S01]  /*45b0*/  LDSM.16.MT88.4 R84, [R116+0xb000] ;  /* 0x00b000007454783b */ /* 0x000ee20000004200 */
[----:B------:R-:W-:Y:S01]  /*45c0*/  MUFU.EX2 R44, R44 ;  /* 0x0000002c002c7308 */ /* 0x000fe20000000800 */
[----:B------:R-:W-:-:S02]  /*45d0*/  FFMA.FTZ R38, R98, c[0x0][0x23c], -R59 ;  /* 0x00008f0062267a23 */ /* 0x000fc4000001083b */
[----:B------:R-:W-:Y:S02]  /*45e0*/  FFMA.FTZ R34, R82, c[0x0][0x23c], -R59 ;  /* 0x00008f0052227a23 */ /* 0x000fe4000001083b */
[--C-:B------:R-:W-:Y:S01]  /*45f0*/  FFMA.FTZ R40, R106, c[0x0][0x23c], -R53.reuse ;  /* 0x00008f006a287a23 */ /* 0x100fe20000010835 */
[----:B--2---:R-:W-:Y:S02]  /*4600*/  F2FP.PACK_AB R68, R46, R47 ;  /* 0x0000002f2e44723e */ /* 0x004fe400000000ff */
[----:B------:R-:W2:Y:S01]  /*4610*/  MUFU.EX2 R41, R41 ;  /* 0x0000002900297308 */ /* 0x000ea20000000800 */
[--C-:B------:R-:W-:Y:S02]  /*4620*/  FFMA.FTZ R37, R74, c[0x0][0x23c], -R53.reuse ;  /* 0x00008f004a257a23 */ /* 0x100fe40000010835 */
[--C-:B------:R-:W-:Y:S02]  /*4630*/  FFMA.FTZ R36, R72, c[0x0][0x23c], -R53.reuse ;  /* 0x00008f0048247a23 */ /* 0x100fe40000010835 */
[----:B------:R-:W-:-:S02]  /*4640*/  FFMA.FTZ R33, R12, c[0x0][0x23c], -R53 ;  /* 0x00008f000c217a23 */ /* 0x000fc40000010835 */
[----:B------:R-:W4:Y:S01]  /*4650*/  LDSM.16.MT88.4 R12, [R116+0xb400] ;  /* 0x00b40000740c783b */ /* 0x000f220000004200 */
[----:B------:R-:W-:Y:S01]  /*4660*/  MUFU.EX2 R49, R49 ;  /* 0x0000003100317308 */ /* 0x000fe20000000800 */
[--C-:B------:R-:W-:Y:S02]  /*4670*/  FFMA.FTZ R35, R30, c[0x0][0x23c], -R59.reuse ;  /* 0x00008f001e237a23 */ /* 0x100fe4000001083b */
[----:B------:R-:W-:Y:S02]  /*4680*/  FFMA.FTZ R30, R26, c[0x0][0x23c], -R59 ;  /* 0x00008f001a1e7a23 */ /* 0x000fe4000001083b */
[----:B------:R-:W-:Y:S02]  /*4690*/  FFMA.FTZ R29, R28, c[0x0][0x23c], -R53 ;  /* 0x00008f001c1d7a23 */ /* 0x000fe40000010835 */
[--C-:B------:R-:W-:Y:S01]  /*46a0*/  FFMA.FTZ R31, R198, c[0x0][0x23c], -R59.reuse ;  /* 0x00008f00c61f7a23 */ /* 0x100fe2000001083b */
[----:B------:R-:W5:Y:S01]  /*46b0*/  MUFU.EX2 R48, R48 ;  /* 0x0000003000307308 */ /* 0x000f620000000800 */
[----:B--2---:R-:W-:Y:S01]  /*46c0*/  F2FP.PACK_AB R70, R41, R44 ;  /* 0x0000002c2946723e */ /* 0x004fe200000000ff */
        /* <DEDUP_REMOVED lines=8> */
[----:B------:R-:W2:Y:S01]  /*4750*/  MUFU.EX2 R42, R42 ;  /* 0x0000002a002a7308 */ /* 0x000ea20000000800 */
[----:B-----5:R-:W-:Y:S01]  /*4760*/  F2FP.PACK_AB R69, R48, R49 ;  /* 0x000000313045723e */ /* 0x020fe200000000ff */
[----:B------:R-:W-:-:S02]  /*4770*/  FFMA.FTZ R3, R188, c[0x0][0x23c], -R59 ;  /* 0x00008f00bc037a23 */ /* 0x000fc4000001083b */
[----:B------:R-:W-:Y:S02]  /*4780*/  FFMA.FTZ R66, R66, c[0x0][0x23c], -R59 ;  /* 0x00008f0042427a23 */ /* 0x000fe4000001083b */
[--C-:B------:R-:W-:Y:S02]  /*4790*/  FFMA.FTZ R130, R130, c[0x0][0x23c], -R53.reuse ;  /* 0x00008f0082827a23 */ /* 0x100fe40000010835 */
[----:B------:R-:W-:Y:S01]  /*47a0*/  MUFU.EX2 R45, R45 ;  /* 0x0000002d002d7308 */ /* 0x000fe20000000800 */
[--C-:B------:R-:W-:Y:S02]  /*47b0*/  FFMA.FTZ R120, R186, c[0x0][0x23c], -R53.reuse ;  /* 0x00008f00ba787a23 */ /* 0x100fe40000010835 */
[----:B------:R-:W-:Y:S02]  /*47c0*/  FFMA.FTZ R61, R184, c[0x0][0x23c], -R53 ;  /* 0x00008f00b83d7a23 */ /* 0x000fe40000010835 */
[--C-:B------:R-:W-:Y:S02]  /*47d0*/  FFMA.FTZ R65, R182, c[0x0][0x23c], -R59.reuse ;  /* 0x00008f00b6417a23 */ /* 0x100fe4000001083b */
[--C-:B------:R-:W-:Y:S01]  /*47e0*/  FFMA.FTZ R140, R140, c[0x0][0x23c], -R59.reuse ;  /* 0x00008f008c8c7a23 */ /* 0x100fe2000001083b */
[----:B--2---:R-:W-:Y:S01]  /*47f0*/  F2FP.PACK_AB R71, R42, R43 ;  /* 0x0000002b2a47723e */ /* 0x004fe200000000ff */
[----:B------:R-:W2:Y:S01]  /*4800*/  MUFU.EX2 R38, R38 ;  /* 0x0000002600267308 */ /* 0x000ea20000000800 */
[----:B------:R-:W-:-:S02]  /*4810*/  FFMA.FTZ R67, R180, c[0x0][0x23c], -R59 ;  /* 0x00008f00b4437a23 */ /* 0x000fc4000001083b */
[----:B------:R-:W-:Y:S02]  /*4820*/  FFMA.FTZ R144, R144, c[0x0][0x23c], -R59 ;  /* 0x00008f0090907a23 */ /* 0x000fe4000001083b */
[--C-:B------:R-:W-:Y:S01]  /*4830*/  FFMA.FTZ R174, R174, c[0x0][0x23c], -R53.reuse ;  /* 0x00008f00aeae7a23 */ /* 0x100fe20000010835 */
        /* <DEDUP_REMOVED lines=8> */
[----:B------:R-:W-:Y:S01]  /*48c0*/  MUFU.EX2 R34, R34 ;  /* 0x0000002200227308 */ /* 0x000fe20000000800 */
[----:B------:R-:W-:-:S02]  /*48d0*/  FFMA.FTZ R125, R148, c[0x0][0x23c], -R59 ;  /* 0x00008f00947d7a23 */ /* 0x000fc4000001083b */
[----:B------:R-:W-:Y:S02]  /*48e0*/  FFMA.FTZ R146, R146, c[0x0][0x23c], -R59 ;  /* 0x00008f0092927a23 */ /* 0x000fe4000001083b */
[--C-:B------:R-:W-:Y:S01]  /*48f0*/  FFMA.FTZ R142, R142, c[0x0][0x23c], -R53.reuse ;  /* 0x00008f008e8e7a23 */ /* 0x100fe20000010835 */
[C---:B-1----:R-:W-:Y:S01]  /*4900*/  HMMA.16816.F32 R104, R68.reuse, R100, RZ ;  /* 0x000000644468723c */ /* 0x042fe200000018ff */
[--C-:B------:R-:W-:Y:S01]  /*4910*/  FFMA.FTZ R129, R138, c[0x0][0x23c], -R53.reuse ;  /* 0x00008f008a817a23 */ /* 0x100fe20000010835 */
[----:B------:R-:W-:Y:S01]  /*4920*/  MUFU.EX2 R40, R40 ;  /* 0x0000002800287308 */ /* 0x000fe20000000800 */
[--C-:B------:R-:W-:Y:S02]  /*4930*/  FFMA.FTZ R136, R136, c[0x0][0x23c], -R53.reuse ;  /* 0x00008f0088887a23 */ /* 0x100fe40000010835 */
[----:B------:R-:W-:Y:S02]  /*4940*/  FFMA.FTZ R127, R134, c[0x0][0x23c], -R53 ;  /* 0x00008f00867f7a23 */ /* 0x000fe40000010835 */
[--C-:B------:R-:W-:Y:S01]  /*4950*/  FFMA.FTZ R131, R132, c[0x0][0x23c], -R59.reuse ;  /* 0x00008f0084837a23 */ /* 0x100fe2000001083b */
[----:B------:R-:W-:Y:S01]  /*4960*/  HMMA.16816.F32 R96, R68, R92, RZ ;  /* 0x0000005c4460723c */ /* 0x000fe200000018ff */
[--C-:B------:R-:W-:Y:S01]  /*4970*/  FFMA.FTZ R128, R128, c[0x0][0x23c], -R59.reuse ;  /* 0x00008f0080807a23 */ /* 0x100fe2000001083b */
[----:B------:R-:W1:Y:S01]  /*4980*/  MUFU.EX2 R37, R37 ;  /* 0x0000002500257308 */ /* 0x000e620000000800 */
[----:B------:R-:W-:-:S02]  /*4990*/  FFMA.FTZ R126, R126, c[0x0][0x23c], -R59 ;  /* 0x00008f007e7e7a23 */ /* 0x000fc4000001083b */
[----:B------:R-:W-:Y:S02]  /*49a0*/  FFMA.FTZ R133, R124, c[0x0][0x23c], -R59 ;  /* 0x00008f007c857a23 */ /* 0x000fe4000001083b */
[--C-:B------:R-:W-:Y:S01]  /*49b0*/  FFMA.FTZ R135, R122, c[0x0][0x23c], -R53.reuse ;  /* 0x00008f007a877a23 */ /* 0x100fe20000010835 */
[C---:B---3--:R-:W-:Y:S01]  /*49c0*/  HMMA.16816.F32 R88, R68.reuse, R84, RZ ;  /* 0x000000544458723c */ /* 0x048fe200000018ff */
[--C-:B------:R-:W-:Y:S01]  /*49d0*/  FFMA.FTZ R64, R64, c[0x0][0x23c], -R53.reuse ;  /* 0x00008f0040407a23 */ /* 0x100fe20000010835 */
[----:B------:R-:W-:Y:S01]  /*49e0*/  MUFU.EX2 R36, R36 ;  /* 0x0000002400247308 */ /* 0x000fe20000000800 */
[--C-:B------:R-:W-:Y:S02]  /*49f0*/  FFMA.FTZ R62, R62, c[0x0][0x23c], -R53.reuse ;  /* 0x00008f003e3e7a23 */ /* 0x100fe40000010835 */
[----:B------:R-:W-:Y:S02]  /*4a00*/  FFMA.FTZ R137, R60, c[0x0][0x23c], -R53 ;  /* 0x00008f003c897a23 */ /* 0x000fe40000010835 */
[----:B------:R-:W-:Y:S01]  /*4a10*/  FADD.FTZ R47, R47, R46 ;  /* 0x0000002e2f2f7221 */ /* 0x000fe20000010000 */
[----:B------:R-:W-:Y:S01]  /*4a20*/  HMMA.16816.F32 R80, R68, R76, RZ ;  /* 0x0000004c4450723c */ /* 0x000fe200000018ff */
[----:B------:R-:W-:Y:S01]  /*4a30*/  FADD.FTZ R48, R49, R48 ;  /* 0x0000003031307221 */ /* 0x000fe20000010000 */
[----:B------:R-:W3:Y:S01]  /*4a40*/  MUFU.EX2 R33, R33 ;  /* 0x0000002100217308 */ /* 0x000ee20000000800 */
[----:B------:R-:W-:-:S02]  /*4a50*/  FADD.FTZ R44, R44, R47 ;  /* 0x0000002f2c2c7221 */ /* 0x000fc40000010000 */
[----:B------:R-:W-:Y:S02]  /*4a60*/  FADD.FTZ R43, R43, R48 ;  /* 0x000000302b2b7221 */ /* 0x000fe40000010000 */
[----:B------:R-:W-:Y:S01]  /*4a70*/  FADD.FTZ R44, R41, R44 ;  /* 0x0000002c292c7221 */ /* 0x000fe20000010000 */
[C---:B------:R-:W-:Y:S01]  /*4a80*/  HMMA.16816.F32 R100, R68.reuse, R102, RZ ;  /* 0x000000664464723c */ /* 0x040fe200000018ff */
[----:B------:R-:W-:Y:S01]  /*4a90*/  FADD.FTZ R41, R42, R43 ;  /* 0x0000002b2a297221 */ /* 0x000fe20000010000 */
[----:B------:R-:W-:Y:S01]  /*4aa0*/  MUFU.EX2 R35, R35 ;  /* 0x0000002300237308 */ /* 0x000fe20000000800 */
[----:B------:R-:W-:Y:S02]  /*4ab0*/  FFMA.FTZ R179, R55, c[0x0][0x23c], -R59 ;  /* 0x00008f0037b37a23 */ /* 0x000fe4000001083b */
[--C-:B------:R-:W-:Y:S02]  /*4ac0*/  FFMA.FTZ R52, R52, c[0x0][0x23c], -R53.reuse ;  /* 0x00008f0034347a23 */ /* 0x100fe40000010835 */
[--C-:B------:R-:W-:Y:S01]  /*4ad0*/  FFMA.FTZ R51, R51, c[0x0][0x23c], -R53.reuse ;  /* 0x00008f0033337a23 */ /* 0x100fe20000010835 */
[----:B------:R-:W-:Y:S01]  /*4ae0*/  HMMA.16816.F32 R92, R68, R94, RZ ;  /* 0x0000005e445c723c */ /* 0x000fe200000018ff */
[----:B------:R-:W-:Y:S01]  /*4af0*/  FFMA.FTZ R176, R50, c[0x0][0x23c], -R53 ;  /* 0x00008f0032b07a23 */ /* 0x000fe20000010835 */
[----:B------:R-:W5:Y:S01]  /*4b00*/  MUFU.EX2 R30, R30 ;  /* 0x0000001e001e7308 */ /* 0x000f620000000800 */
[----:B------:R-:W-:-:S02]  /*4b10*/  FFMA.FTZ R58, R58, c[0x0][0x23c], -R59 ;  /* 0x00008f003a3a7a23 */ /* 0x000fc4000001083b */
[--C-:B------:R-:W-:Y:S02]  /*4b20*/  FFMA.FTZ R57, R57, c[0x0][0x23c], -R59.reuse ;  /* 0x00008f0039397a23 */ /* 0x100fe4000001083b */
[----:B------:R-:W-:Y:S01]  /*4b30*/  FFMA.FTZ R56, R56, c[0x0][0x23c], -R59 ;  /* 0x00008f0038387a23 */ /* 0x000fe2000001083b */
        /* <DEDUP_REMOVED lines=9> */
[----:B------:R-:W1:Y:S01]  /*4bd0*/  MUFU.EX2 R29, R29 ;  /* 0x0000001d001d7308 */ /* 0x000e620000000800 */
[----:B------:R-:W-:-:S02]  /*4be0*/  FADD.FTZ R45, R45, R44 ;  /* 0x0000002c2d2d7221 */ /* 0x000fc40000010000 */
[----:B------:R-:W-:Y:S02]  /*4bf0*/  FADD.FTZ R40, R40, R41 ;  /* 0x0000002928287221 */ /* 0x000fe40000010000 */
[----:B------:R-:W-:Y:S01]  /*4c00*/  F2FP.PACK_AB R6, R34, R39 ;  /* 0x000000272206723e */ /* 0x000fe200000000ff */
[----:B------:R-:W-:Y:S01]  /*4c10*/  FADD.FTZ R38, R38, R45 ;  /* 0x0000002d26267221 */ /* 0x000fe20000010000 */
[----:B---3--:R-:W-:Y:S01]  /*4c20*/  F2FP.PACK_AB R7, R33, R36 ;  /* 0x000000242107723e */ /* 0x008fe200000000ff */
        /* <DEDUP_REMOVED lines=11> */
[C---:B----4-:R-:W-:Y:S02]  /*4ce0*/  HMMA.16816.F32 R88, R4.reuse, R12, R88 ;  /* 0x0000000c0458723c */ /* 0x050fe40000001858 */
[----:B------:R-:W4:Y:S06]  /*4cf0*/  MUFU.EX2 R24, R24 ;  /* 0x0000001800187308 */ /* 0x000f2c0000000800 */
        /* <DEDUP_REMOVED lines=23> */
[----:B-----5:R-:W-:Y:S01]  /*4e70*/  F2FP.PACK_AB R4, R30, R35 ;  /* 0x000000231e04723e */ /* 0x020fe200000000ff */
        /* <DEDUP_REMOVED lines=19> */
[----:B------:R-:W5:Y:S02]  /*4fb0*/  MUFU.EX2 R119, R119 ;  /* 0x0000007700777308 */ /* 0x000f640000000800 */
        /* <DEDUP_REMOVED lines=23> */
[----:B----4-:R-:W-:Y:S01]  /*5130*/  F2FP.PACK_AB R4, R24, R27 ;  /* 0x0000001b1804723e */ /* 0x010fe200000000ff */
[----:B------:R-:W-:Y:S01]  /*5140*/  FADD.FTZ R27, R27, R26 ;  /* 0x0000001a1b1b7221 */ /* 0x000fe20000010000 */
[----:B------:R-:W-:Y:S01]  /*5150*/  F2FP.PACK_AB R5, R63, R130 ;  /* 0x000000823f05723e */ /* 0x000fe200000000ff */
[----:B------:R-:W-:Y:S01]  /*5160*/  FADD.FTZ R130, R130, R25 ;  /* 0x0000001982827221 */ /* 0x000fe20000010000 */
[----:B------:R-:W-:Y:S01]  /*5170*/  F2FP.PACK_AB R6, R66, R3 ;  /* 0x000000034206723e */ /* 0x000fe200000000ff */
[----:B------:R-:W-:Y:S01]  /*5180*/  FADD.FTZ R24, R24, R27 ;  /* 0x0000001b18187221 */ /* 0x000fe20000010000 */
[----:B------:R-:W-:Y:S01]  /*5190*/  F2FP.PACK_AB R7, R61, R120 ;  /* 0x000000783d07723e */ /* 0x000fe200000000ff */
[----:B------:R-:W4:Y:S01]  /*51a0*/  MUFU.EX2 R128, R128 ;  /* 0x0000008000807308 */ /* 0x000f220000000800 */
        /* <DEDUP_REMOVED lines=28> */
[----:B------:R-:W4:Y:S01]  /*5370*/  LDSM.16.MT88.4 R16, [R118+0xc000] ;  /* 0x00c000007610783b */ /* 0x000f220000004200 */
[----:B------:R-:W-:Y:S06]  /*5380*/  MUFU.EX2 R176, R176 ;  /* 0x000000b000b07308 */ /* 0x000fec0000000800 */
[C---:B-1----:R-:W-:Y:S08]  /*5390*/  HMMA.16816.F32 R72, R4.reuse, R12, R72 ;  /* 0x0000000c0448723c */ /* 0x042ff00000001848 */
[----:B------:R-:W-:Y:S01]  /*53a0*/  HMMA.16816.F32 R68, R4, R14, R68 ;  /* 0x0000000e0444723c */ /* 0x000fe20000001844 */
[----:B------:R-:W1:Y:S06]  /*53b0*/  LDSM.16.MT88.4 R12, [R116+0xc000] ;  /* 0x00c00000740c783b */ /* 0x000e6c0000004200 */
[----:B------:R-:W-:Y:S01]  /*53c0*/  F2FP.PACK_AB R4, R140, R65 ;  /* 0x000000418c04723e */ /* 0x000fe200000000ff */
[----:B------:R-:W-:Y:S01]  /*53d0*/  FADD.FTZ R65, R65, R66 ;  /* 0x0000004241417221 */ /* 0x000fe20000010000 */
[----:B--2---:R-:W-:Y:S01]  /*53e0*/  F2FP.PACK_AB R5, R121, R174 ;  /* 0x000000ae7905723e */ /* 0x004fe200000000ff */
[----:B------:R-:W-:Y:S01]  /*53f0*/  FADD.FTZ R174, R174, R61 ;  /* 0x0000003daeae7221 */ /* 0x000fe20000010000 */
[----:B------:R-:W-:Y:S01]  /*5400*/  F2FP.PACK_AB R6, R144, R67 ;  /* 0x000000439006723e */ /* 0x000fe200000000ff */
[----:B------:R-:W-:Y:S01]  /*5410*/  FADD.FTZ R140, R140, R65 ;  /* 0x000000418c8c7221 */ /* 0x000fe20000010000 */
[----:B-----5:R-:W-:Y:S01]  /*5420*/  F2FP.PACK_AB R7, R119, R154 ;  /* 0x0000009a7707723e */ /* 0x020fe200000000ff */
[----:B------:R-:W-:-:S02]  /*5430*/  FADD.FTZ R121, R121, R174 ;  /* 0x000000ae79797221 */ /* 0x000fc40000010000 */
[----:B------:R-:W-:Y:S02]  /*5440*/  FADD.FTZ R67, R67, R140 ;  /* 0x0000008c43437221 */ /* 0x000fe40000010000 */
[----:B------:R-:W-:Y:S02]  /*5450*/  FADD.FTZ R154, R154, R121 ;  /* 0x000000799a9a7221 */ /* 0x000fe40000010000 */
[----:B---3--:R-:W-:Y:S01]  /*5460*/  HMMA.16816.F32 R112, R4, R8, R112 ;  /* 0x000000080470723c */ /* 0x008fe20000001870 */
[----:B------:R-:W-:Y:S02]  /*5470*/  FADD.FTZ R144, R144, R67 ;  /* 0x0000004390907221 */ /* 0x000fe40000010000 */
[----:B------:R-:W-:-:S05]  /*5480*/  FADD.FTZ R119, R119, R154 ;  /* 0x0000009a77777221 */ /* 0x000fca0000010000 */
[C---:B------:R-:W-:Y:S01]  /*5490*/  HMMA.16816.F32 R108, R4.reuse, R10, R108 ;  /* 0x0000000a046c723c */ /* 0x040fe2000000186c */
[----:B------:R-:W2:Y:S07]  /*54a0*/  LDSM.16.MT88.4 R8, [R118+0xe000] ;  /* 0x00e000007608783b */ /* 0x000eae0000004200 */
[C---:B----4-:R-:W-:Y:S08]  /*54b0*/  HMMA.16816.F32 R96, R4.reuse, R16, R96 ;  /* 0x000000100460723c */ /* 0x050ff00000001860 */
        /* <DEDUP_REMOVED lines=54> */
[----:B--2---:R-:W-:Y:S01]  /*5820*/  HMMA.16816.F32 R112, R4, R12, R112 ;  /* 0x0000000c0470723c */ /* 0x004fe20000001870 */
[----:B------:R-:W-:Y:S02]  /*5830*/  FADD.FTZ R133, R133, R126 ;  /* 0x0000007e85857221 */ /* 0x000fe40000010000 */
[----:B------:R-:W-:-:S05]  /*5840*/  FADD.FTZ R62, R137, R62 ;  /* 0x0000003e893e7221 */ /* 0x000fca0000010000 */
        /* <DEDUP_REMOVED lines=10> */
[----:B------:R-:W-:Y:S01]  /*58f0*/  FFMA.FTZ R23, R54, c[0x0][0x23c], -R53 ;  /* 0x00008f0036177a23 */ /* 0x000fe20000010835 */
[C---:B--2---:R-:W-:Y:S05]  /*5900*/  HMMA.16816.F32 R80, R4.reuse, R12, R80 ;  /* 0x0000000c0450723c */ /* 0x044fea0000001850 */
[----:B------:R-:W-:Y:S03]  /*5910*/  MUFU.EX2 R23, R23 ;  /* 0x0000001700177308 */ /* 0x000fe60000000800 */
[C---:B------:R-:W-:Y:S01]  /*5920*/  HMMA.16816.F32 R76, R4.reuse, R14, R76 ;  /* 0x0000000e044c723c */ /* 0x040fe2000000184c */
[----:B------:R-:W2:Y:S07]  /*5930*/  LDSM.16.MT88.4 R12, [R116+0xac00] ;  /* 0x00ac0000740c783b */ /* 0x000eae0000004200 */
[C---:B------:R-:W-:Y:S01]  /*5940*/  HMMA.16816.F32 R104, R4.reuse, R20, R104 ;  /* 0x000000140468723c */ /* 0x040fe20000001868 */
[----:B------:R-:W4:Y:S07]  /*5950*/  MUFU.EX2 R21, R57 ;  /* 0x0000003900157308 */ /* 0x000f2e0000000800 */
[C---:B-1----:R-:W-:Y:S01]  /*5960*/  HMMA.16816.F32 R72, R4.reuse, R8, R72 ;  /* 0x000000080448723c */ /* 0x042fe20000001848 */
[----:B------:R-:W1:Y:S07]  /*5970*/  MUFU.EX2 R20, R56 ;  /* 0x0000003800147308 */ /* 0x000e6e0000000800 */
[----:B------:R-:W-:Y:S01]  /*5980*/  HMMA.16816.F32 R68, R4, R10, R68 ;  /* 0x0000000a0444723c */ /* 0x000fe20000001844 */
[----:B------:R-:W5:Y:S06]  /*5990*/  LDSM.16.MT88.4 R8, [R118+0xcc00] ;  /* 0x00cc00007608783b */ /* 0x000f6c0000004200 */
[----:B----4-:R-:W-:Y:S01]  /*59a0*/  F2FP.PACK_AB R4, R21, R22 ;  /* 0x000000161504723e */ /* 0x010fe200000000ff */
[----:B------:R-:W-:Y:S01]  /*59b0*/  FADD.FTZ R22, R22, R133 ;  /* 0x0000008516167221 */ /* 0x000fe20000010000 */
[----:B------:R-:W-:Y:S01]  /*59c0*/  F2FP.PACK_AB R5, R52, R23 ;  /* 0x000000173405723e */ /* 0x000fe200000000ff */
[----:B------:R-:W-:Y:S01]  /*59d0*/  FADD.FTZ R23, R23, R62 ;  /* 0x0000003e17177221 */ /* 0x000fe20000010000 */
[----:B-1----:R-:W-:Y:S01]  /*59e0*/  F2FP.PACK_AB R6, R179, R20 ;  /* 0x00000014b306723e */ /* 0x002fe200000000ff */
[----:B------:R-:W-:Y:S01]  /*59f0*/  FADD.FTZ R21, R21, R22 ;  /* 0x0000001615157221 */ /* 0x000fe20000010000 */
[----:B------:R-:W-:Y:S01]  /*5a00*/  F2FP.PACK_AB R7, R176, R51 ;  /* 0x00000033b007723e */ /* 0x000fe200000000ff */
[----:B------:R-:W-:-:S02]  /*5a10*/  FADD.FTZ R52, R52, R23 ;  /* 0x0000001734347221 */ /* 0x000fc40000010000 */
[----:B------:R-:W-:Y:S02]  /*5a20*/  FADD.FTZ R20, R20, R21 ;  /* 0x0000001514147221 */ /* 0x000fe40000010000 */
[----:B------:R-:W-:Y:S02]  /*5a30*/  FADD.FTZ R51, R51, R52 ;  /* 0x0000003433337221 */ /* 0x000fe40000010000 */
[----:B---3--:R-:W-:Y:S01]  /*5a40*/  HMMA.16816.F32 R112, R4, R16, R112 ;  /* 0x000000100470723c */ /* 0x008fe20000001870 */
[----:B------:R-:W-:Y:S02]  /*5a50*/  FADD.FTZ R179, R179, R20 ;  /* 0x00000014b3b37221 */ /* 0x000fe40000010000 */
[----:B------:R-:W-:-:S05]  /*5a60*/  FADD.FTZ R176, R176, R51 ;  /* 0x00000033b0b07221 */ /* 0x000fca0000010000 */
[C---:B------:R-:W-:Y:S01]  /*5a70*/  HMMA.16816.F32 R108, R4.reuse, R18, R108 ;  /* 0x00000012046c723c */ /* 0x040fe2000000186c */
[----:B------:R-:W1:Y:S07]  /*5a80*/  LDSM.16.MT88.4 R16, [R116+0xcc00] ;  /* 0x00cc00007410783b */ /* 0x000e6e0000004200 */
[C---:B--2---:R-:W-:Y:S08]  /*5a90*/  HMMA.16816.F32 R104, R4.reuse, R12, R104 ;  /* 0x0000000c0468723c */ /* 0x044ff00000001868 */
[C---:B------:R-:W-:Y:S01]  /*5aa0*/  HMMA.16816.F32 R100, R4.reuse, R14, R100 ;  /* 0x0000000e0464723c */ /* 0x040fe20000001864 */
[----:B------:R-:W2:Y:S07]  /*5ab0*/  LDSM.16.MT88.4 R12, [R118+0xec00] ;  /* 0x00ec0000760c783b */ /* 0x000eae0000004200 */
[C---:B-----5:R-:W-:Y:S08]  /*5ac0*/  HMMA.16816.F32 R96, R4.reuse, R8, R96 ;  /* 0x000000080460723c */ /* 0x060ff00000001860 */
[C---:B------:R-:W-:Y:S01]  /*5ad0*/  HMMA.16816.F32 R92, R4.reuse, R10, R92 ;  /* 0x0000000a045c723c */ /* 0x040fe2000000185c */
[----:B------:R-:W3:Y:S07]  /*5ae0*/  LDSM.16.MT88.4 R8, [R116+0xec00] ;  /* 0x00ec00007408783b */ /* 0x000eee0000004200 */
[C---:B-1----:R-:W-:Y:S08]  /*5af0*/  HMMA.16816.F32 R88, R4.reuse, R16, R88 ;  /* 0x000000100458723c */ /* 0x042ff00000001858 */
[C---:B------:R-:W-:Y:S08]  /*5b00*/  HMMA.16816.F32 R84, R4.reuse, R18, R84 ;  /* 0x000000120454723c */ /* 0x040ff00000001854 */
[C---:B--2---:R-:W-:Y:S08]  /*5b10*/  HMMA.16816.F32 R80, R4.reuse, R12, R80 ;  /* 0x0000000c0450723c */ /* 0x044ff00000001850 */
[C---:B------:R-:W-:Y:S08]  /*5b20*/  HMMA.16816.F32 R76, R4.reuse, R14, R76 ;  /* 0x0000000e044c723c */ /* 0x040ff0000000184c */
[C---:B---3--:R-:W-:Y:S08]  /*5b30*/  HMMA.16816.F32 R72, R4.reuse, R8, R72 ;  /* 0x000000080448723c */ /* 0x048ff00000001848 */
        /* <DEDUP_REMOVED lines=10> */
.L_x_1758:
        /* <DEDUP_REMOVED lines=64> */
.L_x_1755:
        /* <DEDUP_REMOVED lines=8> */
[----:B------:R-:W-:Y:S04]  /*6060*/  IADD3 R64, P0, R66, UR4, RZ ;  /* 0x0000000442407c10 */ /* 0x000fe8000ff1e0ff */
[----:B------:R-:W-:Y:S01]  /*6070*/  IADD3.X R65, R67, UR5, RZ, P0, !PT ;  /* 0x0000000543417c10 */ /* 0x000fe200087fe4ff */
[----:B------:R1:W-:Y:S01]  /*6080*/  LDGSTS.E.BYPASS.LTC128B.128 [R161+0xb000], [R170.64+0x40] ;  /* 0x0b000040aaa17fae */ /* 0x0003e2000b901d4a */
[----:B------:R-:W-:Y:S04]  /*6090*/  IADD3 R2, P0, R64, UR4, RZ ;  /* 0x0000000440027c10 */ /* 0x000fe8000ff1e0ff */
[----:B------:R-:W-:Y:S02]  /*60a0*/  IADD3.X R3, R65, UR5, RZ, P0, !PT ;  /* 0x0000000541037c10 */ /* 0x000fe400087fe4ff */
[----:B------:R-:W-:Y:S01]  /*60b0*/  ISETP.GT.AND P0, PT, R177, R160, PT ;  /* 0x000000a0b100720c */ /* 0x000fe20003f04270 */
        /* <DEDUP_REMOVED lines=32> */
[C---:B----4-:R-:W-:Y:S08]  /*62c0*/  HMMA.16816.F32 R36, R120.reuse, R140, RZ ;  /* 0x0000008c7824723c */ /* 0x050ff000000018ff */
[C---:B------:R-:W-:Y:S08]  /*62d0*/  HMMA.16816.F32 R40, R120.reuse, R142, RZ ;  /* 0x0000008e7828723c */ /* 0x040ff000000018ff */
[C---:B--2---:R-:W-:Y:S08]  /*62e0*/  HMMA.16816.F32 R44, R120.reuse, R144, RZ ;  /* 0x00000090782c723c */ /* 0x044ff000000018ff */
[C---:B------:R-:W-:Y:S08]  /*62f0*/  HMMA.16816.F32 R48, R120.reuse, R146, RZ ;  /* 0x000000927830723c */ /* 0x040ff000000018ff */
[C---:B-----5:R-:W-:Y:S08]  /*6300*/  HMMA.16816.F32 R52, R120.reuse, R148, RZ ;  /* 0x000000947834723c */ /* 0x060ff000000018ff */
[C---:B------:R-:W-:Y:S08]  /*6310*/  HMMA.16816.F32 R56, R120.reuse, R150, RZ ;  /* 0x000000967838723c */ /* 0x040ff000000018ff */
[C---:B------:R-:W-:Y:S08]  /*6320*/  HMMA.16816.F32 R60, R120.reuse, R152, RZ ;  /* 0x00000098783c723c */ /* 0x040ff000000018ff */
[----:B------:R-:W-:Y:S01]  /*6330*/  HMMA.16816.F32 R64, R120, R154, RZ ;  /* 0x0000009a7840723c */ /* 0x000fe200000018ff */
[----:B------:R-:W2:Y:S07]  /*6340*/  LDSM.16.M88.4 R120, [R156+0xc00] ;  /* 0x000c00009c78783b */ /* 0x000eae0000000200 */
[C---:B-1----:R-:W-:Y:S08]  /*6350*/  HMMA.16816.F32 R4, R124.reuse, R128, R4 ;  /* 0x000000807c04723c */ /* 0x042ff00000001804 */
[C---:B------:R-:W-:Y:S01]  /*6360*/  HMMA.16816.F32 R8, R124.reuse, R130, R8 ;  /* 0x000000827c08723c */ /* 0x040fe20000001808 */
[----:B------:R-:W1:Y:S07]  /*6370*/  LDSM.16.M88.4 R128, [R156+0x1000] ;  /* 0x001000009c80783b */ /* 0x000e6e0000000200 */
[C---:B------:R-:W-:Y:S08]  /*6380*/  HMMA.16816.F32 R12, R124.reuse, R132, R12 ;  /* 0x000000847c0c723c */ /* 0x040ff0000000180c */
        /* <DEDUP_REMOVED lines=8> */
[C---:B-1----:R-:W-:Y:S08]  /*6410*/  HMMA.16816.F32 R36, R124.reuse, R128, R36 ;  /* 0x000000807c24723c */ /* 0x042ff00000001824 */
[C---:B------:R-:W-:Y:S01]  /*6420*/  HMMA.16816.F32 R40, R124.reuse, R130, R40 ;  /* 0x000000827c28723c */ /* 0x040fe20000001828 */
[----:B------:R-:W-:Y:S07]  /*6430*/  LDSM.16.M88.4 R128, [R159+0x1000] ;  /* 0x001000009f80783b */ /* 0x000fee0000000200 */
[C---:B----4-:R-:W-:Y:S08]  /*6440*/  HMMA.16816.F32 R44, R124.reuse, R132, R44 ;  /* 0x000000847c2c723c */ /* 0x050ff0000000182c */
[C---:B------:R-:W-:Y:S01]  /*6450*/  HMMA.16816.F32 R48, R124.reuse, R134, R48 ;  /* 0x000000867c30723c */ /* 0x040fe20000001830 */
[----:B------:R-:W1:Y:S07]  /*6460*/  LDSM.16.M88.4 R132, [R158+0x2000] ;  /* 0x002000009e84783b */ /* 0x000e6e0000000200 */
[C---:B-----5:R-:W-:Y:S08]  /*6470*/  HMMA.16816.F32 R52, R124.reuse, R136, R52 ;  /* 0x000000887c34723c */ /* 0x060ff00000001834 */
[C---:B------:R-:W-:Y:S01]  /*6480*/  HMMA.16816.F32 R56, R124.reuse, R138, R56 ;  /* 0x0000008a7c38723c */ /* 0x040fe20000001838 */
[----:B------:R-:W4:Y:S07]  /*6490*/  LDSM.16.M88.4 R136, [R158+0x2400] ;  /* 0x002400009e88783b */ /* 0x000f2e0000000200 */
[C---:B--2---:R-:W-:Y:S08]  /*64a0*/  HMMA.16816.F32 R60, R124.reuse, R120, R60 ;  /* 0x000000787c3c723c */ /* 0x044ff0000000183c */
[----:B------:R-:W-:Y:S01]  /*64b0*/  HMMA.16816.F32 R64, R124, R122, R64 ;  /* 0x0000007a7c40723c */ /* 0x000fe20000001840 */
[----:B------:R-:W2:Y:S08]  /*64c0*/  LDSM.16.M88.4 R120, [R158+0x2800] ;  /* 0x002800009e78783b */ /* 0x000eb00000000200 */
[----:B------:R-:W5:Y:S01]  /*64d0*/  LDSM.16.M88.4 R124, [R158+0x2c00] ;  /* 0x002c00009e7c783b */ /* 0x000f620000000200 */
[C---:B-1----:R-:W-:Y:S08]  /*64e0*/  HMMA.16816.F32 R4, R128.reuse, R132, R4 ;  /* 0x000000848004723c */ /* 0x042ff00000001804 */
[C---:B------:R-:W-:Y:S01]  /*64f0*/  HMMA.16816.F32 R8, R128.reuse, R134, R8 ;  /* 0x000000868008723c */ /* 0x040fe20000001808 */
[----:B------:R-:W-:Y:S07]  /*6500*/  LDSM.16.M88.4 R132, [R158+0x3400] ;  /* 0x003400009e84783b */ /* 0x000fee0000000200 */
[C---:B----4-:R-:W-:Y:S08]  /*6510*/  HMMA.16816.F32 R12, R128.reuse, R136, R12 ;  /* 0x00000088800c723c */ /* 0x050ff0000000180c */
[C---:B------:R-:W-:Y:S01]  /*6520*/  HMMA.16816.F32 R16, R128.reuse, R138, R16 ;  /* 0x0000008a8010723c */ /* 0x040fe20000001810 */
[----:B------:R-:W-:Y:S07]  /*6530*/  LDSM.16.M88.4 R136, [R158+0x3800] ;  /* 0x003800009e88783b */ /* 0x000fee0000000200 */
[C---:B--2---:R-:W-:Y:S08]  /*6540*/  HMMA.16816.F32 R20, R128.reuse, R120, R20 ;  /* 0x000000788014723c */ /* 0x044ff00000001814 */
[C---:B------:R-:W-:Y:S01]  /*6550*/  HMMA.16816.F32 R24, R128.reuse, R122, R24 ;  /* 0x0000007a8018723c */ /* 0x040fe20000001818 */
[----:B------:R-:W1:Y:S07]  /*6560*/  LDSM.16.M88.4 R120, [R158+0x3000] ;  /* 0x003000009e78783b */ /* 0x000e6e0000000200 */
[C---:B-----5:R-:W-:Y:S08]  /*6570*/  HMMA.16816.F32 R28, R128.reuse, R124, R28 ;  /* 0x0000007c801c723c */ /* 0x060ff0000000181c */
        /* <DEDUP_REMOVED lines=17> */
[----:B------:R-:W1:Y:S07]  /*6690*/  LDSM.16.M88.4 R132, [R156+0x3000] ;  /* 0x003000009c84783b */ /* 0x000e6e0000000200 */
[C---:B----4-:R-:W-:Y:S08]  /*66a0*/  HMMA.16816.F32 R12, R120.reuse, R136, R12 ;  /* 0x00000088780c723c */ /* 0x050ff0000000180c */
[C---:B------:R-:W-:Y:S01]  /*66b0*/  HMMA.16816.F32 R16, R120.reuse, R138, R16 ;  /* 0x0000008a7810723c */ /* 0x040fe20000001810 */
[----:B------:R-:W4:Y:S07]  /*66c0*/  LDSM.16.M88.4 R136, [R156+0x3400] ;  /* 0x003400009c88783b */ /* 0x000f2e0000000200 */
[C---:B--2---:R-:W-:Y:S08]  /*66d0*/  HMMA.16816.F32 R20, R120.reuse, R124, R20 ;  /* 0x0000007c7814723c */ /* 0x044ff00000001814 */
[C---:B------:R-:W-:Y:S01]  /*66e0*/  HMMA.16816.F32 R24, R120.reuse, R126, R24 ;  /* 0x0000007e7818723c */ /* 0x040fe20000001818 */
[----:B------:R-:W2:Y:S07]  /*66f0*/  LDSM.16.M88.4 R124, [R156+0x3800] ;  /* 0x003800009c7c783b */ /* 0x000eae0000000200 */
[C---:B-----5:R-:W-:Y:S08]  /*6700*/  HMMA.16816.F32 R28, R120.reuse, R128, R28 ;  /* 0x00000080781c723c */ /* 0x060ff0000000181c */
[C---:B------:R-:W-:Y:S01]  /*6710*/  HMMA.16816.F32 R32, R120.reuse, R130, R32 ;  /* 0x000000827820723c */ /* 0x040fe20000001820 */
[----:B------:R-:W5:Y:S07]  /*6720*/  LDSM.16.M88.4 R128, [R156+0x3c00] ;  /* 0x003c00009c80783b */ /* 0x000f6e0000000200 */
[C---:B-1----:R-:W-:Y:S08]  /*6730*/  HMMA.16816.F32 R36, R120.reuse, R132, R36 ;  /* 0x000000847824723c */ /* 0x042ff00000001824 */
[C---:B------:R-:W-:Y:S01]  /*6740*/  HMMA.16816.F32 R40, R120.reuse, R134, R40 ;  /* 0x000000867828723c */ /* 0x040fe20000001828 */
[----:B------:R-:W-:Y:S07]  /*6750*/  LDSM.16.M88.4 R132, [R159+0x2000] ;  /* 0x002000009f84783b */ /* 0x000fee0000000200 */
[C---:B----4-:R-:W-:Y:S08]  /*6760*/  HMMA.16816.F32 R44, R120.reuse, R136, R44 ;  /* 0x00000088782c723c */ /* 0x050ff0000000182c */
[C---:B------:R-:W-:Y:S01]  /*6770*/  HMMA.16816.F32 R48, R120.reuse, R138, R48 ;  /* 0x0000008a7830723c */ /* 0x040fe20000001830 */
[----:B------:R-:W1:Y:S07]  /*6780*/  LDSM.16.M88.4 R136, [R158+0x4000] ;  /* 0x004000009e88783b */ /* 0x000e6e0000000200 */
[C---:B--2---:R-:W-:Y:S08]  /*6790*/  HMMA.16816.F32 R52, R120.reuse, R124, R52 ;  /* 0x0000007c7834723c */ /* 0x044ff00000001834 */
[C---:B------:R-:W-:Y:S01]  /*67a0*/  HMMA.16816.F32 R56, R120.reuse, R126, R56 ;  /* 0x0000007e7838723c */ /* 0x040fe20000001838 */
[----:B------:R-:W2:Y:S07]  /*67b0*/  LDSM.16.M88.4 R124, [R158+0x4400] ;  /* 0x004400009e7c783b */ /* 0x000eae0000000200 */
[C---:B-----5:R-:W-:Y:S08]  /*67c0*/  HMMA.16816.F32 R60, R120.reuse, R128, R60 ;  /* 0x00000080783c723c */ /* 0x060ff0000000183c */
[----:B------:R-:W-:Y:S01]  /*67d0*/  HMMA.16816.F32 R64, R120, R130, R64 ;  /* 0x000000827840723c */ /* 0x000fe20000001840 */
[----:B------:R-:W4:Y:S08]  /*67e0*/  LDSM.16.M88.4 R120, [R158+0x4800] ;  /* 0x004800009e78783b */ /* 0x000f300000000200 */
[----:B------:R-:W5:Y:S01]  /*67f0*/  LDSM.16.M88.4 R128, [R158+0x4c00] ;  /* 0x004c00009e80783b */ /* 0x000f620000000200 */
        /* <DEDUP_REMOVED lines=11> */
[----:B------:R-:W5:Y:S07]  /*68b0*/  LDSM.16.M88.4 R128, [R158+0x5c00] ;  /* 0x005c00009e80783b */ /* 0x000f6e0000000200 */
[C---:B-1----:R-:W-:Y:S08]  /*68c0*/  HMMA.16816.F32 R36, R132.reuse, R136, R36 ;  /* 0x000000888424723c */ /* 0x042ff00000001824 */
        /* <DEDUP_REMOVED lines=8> */
[C---:B-----5:R-:W-:Y:S08]  /*6950*/  HMMA.16816.F32 R60, R132.reuse, R128, R60 ;  /* 0x00000080843c723c */ /* 0x060ff0000000183c */
[----:B------:R-:W-:Y:S01]  /*6960*/  HMMA.16816.F32 R64, R132, R130, R64 ;  /* 0x000000828440723c */ /* 0x000fe20000001840 */
[----:B------:R-:W4:Y:S07]  /*6970*/  LDSM.16.M88.4 R128, [R156+0x4800] ;  /* 0x004800009c80783b */ /* 0x000f2e0000000200 */
[C---:B-1----:R-:W-:Y:S08]  /*6980*/  HMMA.16816.F32 R4, R124.reuse, R136, R4 ;  /* 0x000000887c04723c */ /* 0x042ff00000001804 */
[C---:B------:R-:W-:Y:S08]  /*6990*/  HMMA.16816.F32 R8, R124.reuse, R138, R8 ;  /* 0x0000008a7c08723c */ /* 0x040ff00000001808 */
[C---:B--2---:R-:W-:Y:S08]  /*69a0*/  HMMA.16816.F32 R12, R124.reuse, R120, R12 ;  /* 0x000000787c0c723c */ /* 0x044ff0000000180c */
[C---:B------:R-:W-:Y:S01]  /*69b0*/  HMMA.16816.F32 R16, R124.reuse, R122, R16 ;  /* 0x0000007a7c10723c */ /* 0x040fe20000001810 */
[----:B------:R-:W1:Y:S03]  /*69c0*/  LDSM.16.M88.4 R120, [R156+0x4c00] ;  /* 0x004c00009c78783b */ /* 0x000e660000000200 */
[----:B------:R-:W-:Y:S02]  /*69d0*/  FMUL.FTZ R237, R4, c[0x0][0x2ec] ;  /* 0x0000bb0004ed7a20 */ /* 0x000fe40000410000 */
[----:B------:R-:W-:Y:S02]  /*69e0*/  FMUL.FTZ R235, R5, c[0x0][0x2ec] ;  /* 0x0000bb0005eb7a20 */ /* 0x000fe40000410000 */
[C---:B----4-:R-:W-:Y:S02]  /*69f0*/  HMMA.16816.F32 R20, R124.reuse, R128, R20 ;  /* 0x000000807c14723c */ /* 0x050fe40000001814 */
[----:B------:R-:W2:Y:S02]  /*6a00*/  MUFU.TANH R237, R237 ;  /* 0x000000ed00ed7308 */ /* 0x000ea40000002400 */
[----:B------:R-:W-:Y:S02]  /*6a10*/  FMUL.FTZ R236, R6, c[0x0][0x2ec] ;  /* 0x0000bb0006ec7a20 */ /* 0x000fe40000410000 */
[----:B------:R-:W-:Y:S02]  /*6a20*/  FMUL.FTZ R234, R7, c[0x0][0x2ec] ;  /* 0x0000bb0007ea7a20 */ /* 0x000fe40000410000 */
[C---:B------:R-:W-:Y:S01]  /*6a30*/  HMMA.16816.F32 R24, R124.reuse, R130, R24 ;  /* 0x000000827c18723c */ /* 0x040fe20000001818 */
[----:B------:R-:W4:Y:S03]  /*6a40*/  LDSM.16.M88.4 R128, [R156+0x5000] ;  /* 0x005000009c80783b */ /* 0x000f260000000200 */
[----:B------:R-:W2:Y:S01]  /*6a50*/  MUFU.TANH R235, R235 ;  /* 0x000000eb00eb7308 */ /* 0x000ea20000002400 */
[----:B------:R-:W-:Y:S02]  /*6a60*/  FMUL.FTZ R233, R8, c[0x0][0x2ec] ;  /* 0x0000bb0008e97a20 */ /* 0x000fe40000410000 */
[----:B------:R-:W-:Y:S02]  /*6a70*/  FMUL.FTZ R239, R9, c[0x0][0x2ec] ;  /* 0x0000bb0009ef7a20 */ /* 0x000fe40000410000 */
[----:B------:R-:W-:Y:S03]  /*6a80*/  FMUL.FTZ R240, R10, c[0x0][0x2ec] ;  /* 0x0000bb000af07a20 */ /* 0x000fe60000410000 */
[----:B------:R-:W-:Y:S02]  /*6a90*/  FMUL.FTZ R238, R11, c[0x0][0x2ec] ;  /* 0x0000bb000bee7a20 */ /* 0x000fe40000410000 */
[----:B------:R-:W2:Y:S01]  /*6aa0*/  MUFU.TANH R236, R236 ;  /* 0x000000ec00ec7308 */ /* 0x000ea20000002400 */
[----:B------:R-:W-:Y:S02]  /*6ab0*/  FMUL.FTZ R231, R12, c[0x0][0x2ec] ;  /* 0x0000bb000ce77a20 */ /* 0x000fe40000410000 */
[----:B------:R-:W-:Y:S02]  /*6ac0*/  FMUL.FTZ R229, R13, c[0x0][0x2ec] ;  /* 0x0000bb000de57a20 */ /* 0x000fe40000410000 */
[----:B------:R-:W-:Y:S02]  /*6ad0*/  FMUL.FTZ R232, R14, c[0x0][0x2ec] ;  /* 0x0000bb000ee87a20 */ /* 0x000fe40000410000 */
[----:B------:R-:W-:Y:S02]  /*6ae0*/  FMUL.FTZ R230, R15, c[0x0][0x2ec] ;  /* 0x0000bb000fe67a20 */ /* 0x000fe40000410000 */
[----:B------:R-:W-:Y:S01]  /*6af0*/  FMUL.FTZ R227, R16, c[0x0][0x2ec] ;  /* 0x0000bb0010e37a20 */ /* 0x000fe20000410000 */
[----:B------:R-:W2:Y:S01]  /*6b00*/  MUFU.TANH R234, R234 ;  /* 0x000000ea00ea7308 */ /* 0x000ea20000002400 */
[C---:B-1----:R-:W-:Y:S03]  /*6b10*/  HMMA.16816.F32 R28, R124.reuse, R120, R28 ;  /* 0x000000787c1c723c */ /* 0x042fe6000000181c */
[----:B------:R-:W-:Y:S02]  /*6b20*/  FMUL.FTZ R225, R17, c[0x0][0x2ec] ;  /* 0x0000bb0011e17a20 */ /* 0x000fe40000410000 */
[----:B------:R-:W-:Y:S02]  /*6b30*/  FMUL.FTZ R228, R18, c[0x0][0x2ec] ;  /* 0x0000bb0012e47a20 */ /* 0x000fe40000410000 */
[----:B------:R-:W-:Y:S01]  /*6b40*/  FMUL.FTZ R226, R19, c[0x0][0x2ec] ;  /* 0x0000bb0013e27a20 */ /* 0x000fe20000410000 */
[C---:B------:R-:W-:Y:S01]  /*6b50*/  HMMA.16816.F32 R32, R124.reuse, R122, R32 ;  /* 0x0000007a7c20723c */ /* 0x040fe20000001820 */
[----:B------:R-:W1:Y:S01]  /*6b60*/  MUFU.TANH R233, R233 ;  /* 0x000000e900e97308 */ /* 0x000e620000002400 */
[----:B------:R-:W5:Y:S02]  /*6b70*/  LDSM.16.M88.4 R120, [R156+0x5400] ;  /* 0x005400009c78783b */ /* 0x000f640000000200 */
[----:B------:R-:W-:Y:S02]  /*6b80*/  FMUL.FTZ R223, R20, c[0x0][0x2ec] ;  /* 0x0000bb0014df7a20 */ /* 0x000fe40000410000 */
[----:B------:R-:W-:Y:S02]  /*6b90*/  FMUL.FTZ R221, R21, c[0x0][0x2ec] ;  /* 0x0000bb0015dd7a20 */ /* 0x000fe40000410000 */
[C---:B----4-:R-:W-:Y:S03]  /*6ba0*/  HMMA.16816.F32 R36, R124.reuse, R128, R36 ;  /* 0x000000807c24723c */ /* 0x050fe60000001824 */
[----:B------:R-:W4:Y:S01]  /*6bb0*/  MUFU.TANH R239, R239 ;  /* 0x000000ef00ef7308 */ /* 0x000f220000002400 */
[----:B------:R-:W-:Y:S02]  /*6bc0*/  FMUL.FTZ R224, R22, c[0x0][0x2ec] ;  /* 0x0000bb0016e07a20 */ /* 0x000fe40000410000 */
[----:B------:R-:W-:Y:S02]  /*6bd0*/  FMUL.FTZ R222, R23, c[0x0][0x2ec] ;  /* 0x0000bb0017de7a20 */ /* 0x000fe40000410000 */
        /* <DEDUP_REMOVED lines=42> */
[----:B------:R-:W1:Y:S01]  /*6e80*/  MUFU.TANH R225, R225 ;  /* 0x000000e100e17308 */ /* 0x000e620000002400 */
[C---:B-----5:R-:W-:Y:S03]  /*6e90*/  HMMA.16816.F32 R60, R124.reuse, R120, R60 ;  /* 0x000000787c3c723c */ /* 0x060fe6000000183c */
[----:B------:R-:W-:Y:S02]  /*6ea0*/  FMUL.FTZ R192, R50, c[0x0][0x2ec] ;  /* 0x0000bb0032c07a20 */ /* 0x000fe40000410000 */
[----:B------:R-:W-:Y:S02]  /*6eb0*/  FMUL.FTZ R190, R51, c[0x0][0x2ec] ;  /* 0x0000bb0033be7a20 */ /* 0x000fe40000410000 */
[----:B------:R-:W-:Y:S01]  /*6ec0*/  FMUL.FTZ R183, R52, c[0x0][0x2ec] ;  /* 0x0000bb0034b77a20 */ /* 0x000fe20000410000 */
[----:B------:R-:W-:Y:S01]  /*6ed0*/  HMMA.16816.F32 R64, R124, R122, R64 ;  /* 0x0000007a7c40723c */ /* 0x000fe20000001840 */
[----:B------:R-:W1:Y:S03]  /*6ee0*/  MUFU.TANH R228, R228 ;  /* 0x000000e400e47308 */ /* 0x000e660000002400 */
[----:B------:R-:W-:Y:S02]  /*6ef0*/  FMUL.FTZ R185, R53, c[0x0][0x2ec] ;  /* 0x0000bb0035b97a20 */ /* 0x000fe40000410000 */
[----:B------:R-:W-:Y:S02]  /*6f00*/  FMUL.FTZ R186, R54, c[0x0][0x2ec] ;  /* 0x0000bb0036ba7a20 */ /* 0x000fe40000410000 */
[----:B------:R-:W-:Y:S03]  /*6f10*/  FMUL.FTZ R184, R55, c[0x0][0x2ec] ;  /* 0x0000bb0037b87a20 */ /* 0x000fe60000410000 */
[----:B------:R-:W1:Y:S01]  /*6f20*/  MUFU.TANH R226, R226 ;  /* 0x000000e200e27308 */ /* 0x000e620000002400 */
[----:B------:R-:W-:Y:S02]  /*6f30*/  FMUL.FTZ R187, R56, c[0x0][0x2ec] ;  /* 0x0000bb0038bb7a20 */ /* 0x000fe40000410000 */
[----:B------:R-:W-:Y:S02]  /*6f40*/  FMUL.FTZ R188, R57, c[0x0][0x2ec] ;  /* 0x0000bb0039bc7a20 */ /* 0x000fe40000410000 */
[----:B------:R-:W-:Y:S02]  /*6f50*/  FMUL.FTZ R182, R58, c[0x0][0x2ec] ;  /* 0x0000bb003ab67a20 */ /* 0x000fe40000410000 */
[----:B------:R-:W-:Y:S02]  /*6f60*/  FMUL.FTZ R181, R59, c[0x0][0x2ec] ;  /* 0x0000bb003bb57a20 */ /* 0x000fe40000410000 */
[----:B------:R-:W-:Y:S01]  /*6f70*/  FMUL.FTZ R189, R60, c[0x0][0x2ec] ;  /* 0x0000bb003cbd7a20 */ /* 0x000fe20000410000 */
[----:B------:R-:W1:Y:S01]  /*6f80*/  MUFU.TANH R223, R223 ;  /* 0x000000df00df7308 */ /* 0x000e620000002400 */
[----:B------:R-:W-:Y:S02]  /*6f90*/  FMUL.FTZ R193, R61, c[0x0][0x2ec] ;  /* 0x0000bb003dc17a20 */ /* 0x000fe40000410000 */
[----:B------:R-:W-:Y:S02]  /*6fa0*/  FMUL.FTZ R178, R62, c[0x0][0x2ec] ;  /* 0x0000bb003eb27a20 */ /* 0x000fe40000410000 */
[----:B------:R-:W-:Y:S02]  /*6fb0*/  FMUL.FTZ R180, R63, c[0x0][0x2ec] ;  /* 0x0000bb003fb47a20 */ /* 0x000fe40000410000 */
[----:B------:R-:W-:Y:S02]  /*6fc0*/  FMUL.FTZ R195, R64, c[0x0][0x2ec] ;  /* 0x0000bb0040c37a20 */ /* 0x000fe40000410000 */
[----:B---3--:R-:W-:Y:S01]  /*6fd0*/  FMUL.FTZ R3, R67, c[0x0][0x2ec] ;  /* 0x0000bb0043037a20 */ /* 0x008fe20000410000 */
[----:B------:R-:W3:Y:S01]  /*6fe0*/  MUFU.TANH R221, R221 ;  /* 0x000000dd00dd7308 */ /* 0x000ee20000002400 */
[----:B------:R-:W-:Y:S02]  /*6ff0*/  FMUL.FTZ R65, R65, c[0x0][0x2ec] ;  /* 0x0000bb0041417a20 */ /* 0x000fe40000410000 */
[----:B------:R-:W-:Y:S07]  /*7000*/  FMUL.FTZ R66, R66, c[0x0][0x2ec] ;  /* 0x0000bb0042427a20 */ /* 0x000fee0000410000 */
        /* <DEDUP_REMOVED lines=45> */
[----:B------:R-:W1:Y:S01]  /*72e0*/  MUFU.TANH R3, R3 ;  /* 0x0000000300037308 */ /* 0x000e620000002400 */
[----:B------:R-:W-:-:S05]  /*72f0*/  @!P0 BRA `(.L_x_1756) ;  /* 0x0000059000008947 */ /* 0x000fca0003800000 */
[----:B--234-:R-:W-:Y:S02]  /*7300*/  ULDC UR8, c[0x0][0x198] ;  /* 0x0000660000087ab9 */ /* 0x01cfe40000000800 */
[----:B------:R-:W-:Y:S04]  /*7310*/  ULEA UR8, -UR8, URZ, 0x7 ;  /* 0x0000003f08087291 */ /* 0x000fe8000f8e393f */
[----:B------:R-:W-:Y:S02]  /*7320*/  USHF.R.S32.HI UR6, URZ, 0x1f, UR8 ;  /* 0x0000001f3f067899 */ /* 0x000fe40008011408 */
[----:B------:R-:W-:Y:S04]  /*7330*/  MOV R8, UR8 ;  /* 0x0000000800087c02 */ /* 0x000fe80008000f00 */
[----:B------:R-:W-:Y:S01]  /*7340*/  MOV R5, UR6 ;  /* 0x0000000600057c02 */ /* 0x000fe20008000f00 */
[----:B------:R-:W-:-:S05]  /*7350*/  @P6 BRA `(.L_x_1757) ;  /* 0x000003b000006947 */ /* 0x000fca0003800000 */
        /* <DEDUP_REMOVED lines=59> */
.L_x_1757:
        /* <DEDUP_REMOVED lines=24> */
.L_x_1756:
        /* <DEDUP_REMOVED lines=12> */
[----:B-1----:R-:W-:Y:S02]  /*7950*/  FMNMX.FTZ R5, R232, R5, !PT ;  /* 0x00000005e8057209 */ /* 0x002fe40007810000 */
        /* <DEDUP_REMOVED lines=116> */
[C---:B------:R-:W-:Y:S01]  /*80a0*/  FMUL.FTZ R34, R53.reuse, R86 ;  /* 0x0000005635227220 */ /* 0x040fe20000410000 */
[----:B------:R-:W2:Y:S01]  /*80b0*/  MUFU.EX2 R124, R124 ;  /* 0x0000007c007c7308 */ /* 0x000ea20000000800 */
[C---:B------:R-:W-:Y:S02]  /*80c0*/  FMUL.FTZ R32, R54.reuse, R84 ;  /* 0x0000005436207220 */ /* 0x040fe40000410000 */
[----:B------:R-:W-:Y:S01]  /*80d0*/  FMUL.FTZ R35, R53, R87 ;  /* 0x0000005735237220 */ /* 0x000fe20000410000 */
[----:B-1----:R-:W-:Y:S01]  /*80e0*/  F2FP.PACK_AB R59, R117, R120 ;  /* 0x00000078753b723e */ /* 0x002fe200000000ff */
[C---:B------:R-:W-:Y:S02]  /*80f0*/  FMUL.FTZ R40, R54.reuse, R76 ;  /* 0x0000004c36287220 */ /* 0x040fe40000410000 */
[C---:B------:R-:W-:Y:S02]  /*8100*/  FMUL.FTZ R41, R54.reuse, R77 ;  /* 0x0000004d36297220 */ /* 0x040fe40000410000 */
[C---:B------:R-:W-:Y:S01]  /*8110*/  FMUL.FTZ R42, R53.reuse, R78 ;  /* 0x0000004e352a7220 */ /* 0x040fe20000410000 */
[----:B------:R-:W1:Y:S01]  /*8120*/  MUFU.EX2 R138, R138 ;  /* 0x0000008a008a7308 */ /* 0x000e620000000800 */
[C---:B------:R-:W-:Y:S02]  /*8130*/  FMUL.FTZ R43, R53.reuse, R79 ;  /* 0x0000004f352b7220 */ /* 0x040fe40000410000 */
[----:B------:R-:W-:Y:S01]  /*8140*/  LDSM.16.MT88.4 R76, [R118+0xe400] ;  /* 0x00e40000764c783b */ /* 0x000fe20000004200 */
[C---:B------:R-:W-:Y:S02]  /*8150*/  FMUL.FTZ R48, R54.reuse, R68 ;  /* 0x0000004436307220 */ /* 0x040fe40000410000 */
[----:B------:R-:W-:Y:S02]  /*8160*/  FMUL.FTZ R49, R54, R69 ;  /* 0x0000004536317220 */ /* 0x000fe40000410000 */
[C---:B------:R-:W-:Y:S02]  /*8170*/  FMUL.FTZ R50, R53.reuse, R70 ;  /* 0x0000004635327220 */ /* 0x040fe40000410000 */
[----:B------:R-:W-:Y:S01]  /*8180*/  MUFU.EX2 R122, R122 ;  /* 0x0000007a007a7308 */ /* 0x000fe20000000800 */
[----:B------:R-:W-:Y:S02]  /*8190*/  FMUL.FTZ R51, R53, R71 ;  /* 0x0000004735337220 */ /* 0x000fe40000410000 */
[----:B------:R-:W-:Y:S01]  /*81a0*/  LDSM.16.MT88.4 R68, [R118+0xd400] ;  /* 0x00d400007644783b */ /* 0x000fe20000004200 */
[----:B--2---:R-:W-:Y:S01]  /*81b0*/  F2FP.PACK_AB R56, R124, R131 ;  /* 0x000000837c38723e */ /* 0x004fe200000000ff */
[--C-:B------:R-:W-:Y:S02]  /*81c0*/  FFMA.FTZ R94, R52, c[0x0][0x23c], -R55.reuse ;  /* 0x00008f00345e7a23 */ /* 0x100fe40000010837 */
[--C-:B------:R-:W-:Y:S02]  /*81d0*/  FFMA.FTZ R92, R3, c[0x0][0x23c], -R55.reuse ;  /* 0x00008f00035c7a23 */ /* 0x100fe40000010837 */
[--C-:B------:R-:W-:Y:S01]  /*81e0*/  FFMA.FTZ R84, R227, c[0x0][0x23c], -R126.reuse ;  /* 0x00008f00e3547a23 */ /* 0x100fe2000001087e */
[----:B------:R-:W2:Y:S01]  /*81f0*/  MUFU.EX2 R121, R121 ;  /* 0x0000007900797308 */ /* 0x000ea20000000800 */
[--C-:B------:R-:W-:Y:S02]  /*8200*/  FFMA.FTZ R87, R223, c[0x0][0x23c], -R126.reuse ;  /* 0x00008f00df577a23 */ /* 0x100fe4000001087e */
[----:B------:R-:W-:Y:S01]  /*8210*/  FFMA.FTZ R93, R229, c[0x0][0x23c], -R126 ;  /* 0x00008f00e55d7a23 */ /* 0x000fe2000001087e */
[----:B-1----:R-:W-:Y:S01]  /*8220*/  F2FP.PACK_AB R57, R123, R138 ;  /* 0x0000008a7b39723e */ /* 0x002fe200000000ff */
[----:B------:R-:W-:Y:S02]  /*8230*/  FFMA.FTZ R138, R53, R176, R138 ;  /* 0x000000b0358a7223 */ /* 0x000fe4000001008a */
[--C-:B------:R-:W-:Y:S02]  /*8240*/  FFMA.FTZ R135, R208, c[0x0][0x23c], -R55.reuse ;  /* 0x00008f00d0877a23 */ /* 0x100fe40000010837 */
[----:B------:R-:W-:Y:S01]  /*8250*/  FADD.FTZ R95, R123, R138 ;  /* 0x0000008a7b5f7221 */ /* 0x000fe20000010000 */
[----:B------:R-:W-:Y:S01]  /*8260*/  MUFU.EX2 R85, R230 ;  /* 0x000000e600557308 */ /* 0x000fe20000000800 */
[----:B------:R-:W-:Y:S02]  /*8270*/  FFMA.FTZ R142, R206, c[0x0][0x23c], -R55 ;  /* 0x00008f00ce8e7a23 */ /* 0x000fe40000010837 */
[----:B------:R-:W-:Y:S02]  /*8280*/  FADD.FTZ R86, R120, R95 ;  /* 0x0000005f78567221 */ /* 0x000fe40000010000 */
[--C-:B------:R-:W-:Y:S02]  /*8290*/  FFMA.FTZ R139, R204, c[0x0][0x23c], -R55.reuse ;  /* 0x00008f00cc8b7a23 */ /* 0x100fe40000010837 */
[----:B------:R-:W-:Y:S02]  /*82a0*/  FADD.FTZ R117, R117, R86 ;  /* 0x0000005675757221 */ /* 0x000fe40000010000 */
        /* <DEDUP_REMOVED lines=19> */
[----:B------:R-:W-:Y:S02]  /*83e0*/  FFMA.FTZ R154, R190, c[0x0][0x23c], -R55 ;  /* 0x00008f00be9a7a23 */ /* 0x000fe40000010837 */
[----:B------:R-:W-:Y:S02]  /*83f0*/  FFMA.FTZ R131, R54, R179, R131 ;  /* 0x000000b336837223 */ /* 0x000fe40000010083 */
        /* <DEDUP_REMOVED lines=43> */
[----:B------:R-:W-:Y:S02]  /*86b0*/  FFMA.FTZ R80, R226, c[0x0][0x23c], -R55 ;  /* 0x00008f00e2507a23 */ /* 0x000fe40000010837 */
        /* <DEDUP_REMOVED lines=8> */
[----:B------:R-:W-:Y:S01]  /*8740*/  MUFU.EX2 R83, R83 ;  /* 0x0000005300537308 */ /* 0x000fe20000000800 */
[C---:B------:R-:W-:Y:S02]  /*8750*/  FMUL.FTZ R46, R53.reuse, R74 ;  /* 0x0000004a352e7220 */ /* 0x040fe40000410000 */
[----:B------:R-:W-:Y:S02]  /*8760*/  FMUL.FTZ R47, R53, R75 ;  /* 0x0000004b352f7220 */ /* 0x000fe40000410000 */
[----:B------:R-:W3:Y:S01]  /*8770*/  LDSM.16.MT88.4 R72, [R116+0x9400] ;  /* 0x009400007448783b */ /* 0x000ee20000004200 */
[----:B------:R-:W-:Y:S02]  /*8780*/  FADD.FTZ R53, R124, R131 ;  /* 0x000000837c357221 */ /* 0x000fe40000010000 */
[----:B------:R-:W-:Y:S02]  /*8790*/  FFMA.FTZ R131, R186, c[0x0][0x23c], -R55 ;  /* 0x00008f00ba837a23 */ /* 0x000fe40000010837 */
[C---:B------:R-:W-:Y:S01]  /*87a0*/  HMMA.16816.F32 R44, R56.reuse, R60, R44 ;  /* 0x0000003c382c723c */ /* 0x040fe2000000182c */
[----:B------:R-:W4:Y:S02]  /*87b0*/  MUFU.EX2 R80, R80 ;  /* 0x0000005000507308 */ /* 0x000f240000000800 */
[----:B------:R-:W-:Y:S02]  /*87c0*/  FADD.FTZ R122, R122, R53 ;  /* 0x000000357a7a7221 */ /* 0x000fe40000010000 */
[----:B------:R-:W-:Y:S02]  /*87d0*/  FFMA.FTZ R140, R205, c[0x0][0x23c], -R126 ;  /* 0x00008f00cd8c7a23 */ /* 0x000fe4000001087e */
[----:B------:R-:W-:Y:S01]  /*87e0*/  FADD.FTZ R121, R121, R122 ;  /* 0x0000007a79797221 */ /* 0x000fe20000010000 */
[----:B------:R-:W-:Y:S01]  /*87f0*/  HMMA.16816.F32 R48, R56, R62, R48 ;  /* 0x0000003e3830723c */ /* 0x000fe20000001830 */
[----:B------:R-:W5:Y:S02]  /*8800*/  LDSM.16.MT88.4 R60, [R118+0xb400] ;  /* 0x00b40000763c783b */ /* 0x000f640000004200 */
[----:B------:R-:W3:Y:S01]  /*8810*/  MUFU.EX2 R82, R82 ;  /* 0x0000005200527308 */ /* 0x000ee20000000800 */
[--C-:B------:R-:W-:Y:S02]  /*8820*/  FFMA.FTZ R133, R207, c[0x0][0x23c], -R126.reuse ;  /* 0x00008f00cf857a23 */ /* 0x100fe4000001087e */
[----:B------:R-:W-:Y:S01]  /*8830*/  FFMA.FTZ R137, R201, c[0x0][0x23c], -R126 ;  /* 0x00008f00c9897a23 */ /* 0x000fe2000001087e */
[----:B-1----:R-:W-:Y:S01]  /*8840*/  F2FP.PACK_AB R57, R85, R88 ;  /* 0x000000585539723e */ /* 0x002fe200000000ff */
[----:B------:R-:W-:Y:S01]  /*8850*/  FADD.FTZ R88, R88, R117 ;  /* 0x0000007558587221 */ /* 0x000fe20000010000 */
[----:B--2---:R-:W-:Y:S03]  /*8860*/  F2FP.PACK_AB R58, R81, R84 ;  /* 0x00000054513a723e */ /* 0x004fe600000000ff */
[----:B------:R-:W-:Y:S01]  /*8870*/  F2FP.PACK_AB R56, R93, R96 ;  /* 0x000000605d38723e */ /* 0x000fe200000000ff */
[----:B------:R-:W-:Y:S01]  /*8880*/  FADD.FTZ R88, R85, R88 ;  /* 0x0000005855587221 */ /* 0x000fe20000010000 */
[----:B------:R-:W-:Y:S01]  /*8890*/  MUFU.EX2 R150, R150 ;  /* 0x0000009600967308 */ /* 0x000fe20000000800 */
[----:B------:R-:W-:Y:S01]  /*88a0*/  FADD.FTZ R96, R96, R121 ;  /* 0x0000007960607221 */ /* 0x000fe20000010000 */
[----:B------:R-:W-:Y:S01]  /*88b0*/  MOV R117, R0 ;  /* 0x0000000000757202 */ /* 0x000fe20000000f00 */
[----:B------:R-:W-:Y:S01]  /*88c0*/  FFMA.FTZ R144, R203, c[0x0][0x23c], -R126 ;  /* 0x00008f00cb907a23 */ /* 0x000fe2000001087e */
[----:B----4-:R-:W-:Y:S01]  /*88d0*/  F2FP.PACK_AB R59, R80, R83 ;  /* 0x00000053503b723e */ /* 0x010fe200000000ff */
[----:B------:R-:W-:Y:S02]  /*88e0*/  FADD.FTZ R93, R93, R96 ;  /* 0x000000605d5d7221 */ /* 0x000fe40000010000 */
[--C-:B------:R-:W-:Y:S02]  /*88f0*/  FFMA.FTZ R149, R187, c[0x0][0x23c], -R126.reuse ;  /* 0x00008f00bb957a23 */ /* 0x100fe4000001087e */
[--C-:B------:R-:W-:Y:S01]  /*8900*/  FFMA.FTZ R176, R188, c[0x0][0x23c], -R126.reuse ;  /* 0x00008f00bcb07a23 */ /* 0x100fe2000001087e */
[----:B------:R-:W-:Y:S01]  /*8910*/  MUFU.EX2 R145, R145 ;  /* 0x0000009100917308 */ /* 0x000fe20000000800 */
[C---:B------:R-:W-:Y:S03]  /*8920*/  HMMA.16816.F32 R4, R56.reuse, R64, R4 ;  /* 0x000000403804723c */ /* 0x040fe60000001804 */
[--C-:B------:R-:W-:Y:S02]  /*8930*/  FFMA.FTZ R183, R183, c[0x0][0x23c], -R126.reuse ;  /* 0x00008f00b7b77a23 */ /* 0x100fe4000001087e */
[--C-:B------:R-:W-:Y:S02]  /*8940*/  FFMA.FTZ R185, R185, c[0x0][0x23c], -R126.reuse ;  /* 0x00008f00b9b97a23 */ /* 0x100fe4000001087e */
[--C-:B------:R-:W-:Y:S01]  /*8950*/  FFMA.FTZ R153, R189, c[0x0][0x23c], -R126.reuse ;  /* 0x00008f00bd997a23 */ /* 0x100fe2000001087e */
[C---:B------:R-:W-:Y:S01]  /*8960*/  HMMA.16816.F32 R8, R56.reuse, R66, R8 ;  /* 0x000000423808723c */ /* 0x040fe20000001808 */
[----:B------:R-:W1:Y:S01]  /*8970*/  LDSM.16.MT88.4 R64, [R116+0xb400] ;  /* 0x00b400007440783b */ /* 0x000e620000004200 */
[----:B------:R-:W-:Y:S02]  /*8980*/  MUFU.EX2 R152, R152 ;  /* 0x0000009800987308 */ /* 0x000fe40000000800 */
[--C-:B------:R-:W-:Y:S02]  /*8990*/  FFMA.FTZ R193, R193, c[0x0][0x23c], -R126.reuse ;  /* 0x00008f00c1c17a23 */ /* 0x100fe4000001087e */
[--C-:B------:R-:W-:Y:S02]  /*89a0*/  FFMA.FTZ R195, R195, c[0x0][0x23c], -R126.reuse ;  /* 0x00008f00c3c37a23 */ /* 0x100fe4000001087e */
[C---:B---3--:R-:W-:Y:S04]  /*89b0*/  HMMA.16816.F32 R12, R56.reuse, R72, R12 ;  /* 0x00000048380c723c */ /* 0x048fe8000000180c */
[----:B------:R-:W-:Y:S01]  /*89c0*/  MUFU.EX2 R147, R147 ;  /* 0x0000009300937308 */ /* 0x000fe20000000800 */
[----:B------:R-:W-:Y:S02]  /*89d0*/  FFMA.FTZ R126, R197, c[0x0][0x23c], -R126 ;  /* 0x00008f00c57e7a23 */ /* 0x000fe4000001087e */
[----:B------:R-:W-:Y:S01]  /*89e0*/  FADD.FTZ R83, R83, R88 ;  /* 0x0000005853537221 */ /* 0x000fe20000010000 */
[C---:B------:R-:W-:Y:S01]  /*89f0*/  HMMA.16816.F32 R16, R56.reuse, R74, R16 ;  /* 0x0000004a3810723c */ /* 0x040fe20000001810 */
[----:B------:R-:W-:Y:S03]  /*8a00*/  LDSM.16.MT88.4 R72, [R118+0xc000] ;  /* 0x00c000007648783b */ /* 0x000fe60000004200 */
[----:B------:R-:W-:Y:S02]  /*8a10*/  FADD.FTZ R80, R80, R83 ;  /* 0x0000005350507221 */ /* 0x000fe40000010000 */
[----:B------:R-:W-:Y:S02]  /*8a20*/  MUFU.EX2 R154, R154 ;  /* 0x0000009a009a7308 */ /* 0x000fe40000000800 */
[C---:B-----5:R-:W-:Y:S08]  /*8a30*/  HMMA.16816.F32 R20, R56.reuse, R60, R20 ;  /* 0x0000003c3814723c */ /* 0x060ff00000001814 */
[C---:B------:R-:W-:Y:S01]  /*8a40*/  HMMA.16816.F32 R24, R56.reuse, R62, R24 ;  /* 0x0000003e3818723c */ /* 0x040fe20000001818 */
[----:B------:R-:W2:Y:S01]  /*8a50*/  LDSM.16.MT88.4 R60, [R116+0xd400] ;  /* 0x00d40000743c783b */ /* 0x000ea20000004200 */
[----:B------:R-:W-:Y:S06]  /*8a60*/  MUFU.EX2 R89, R89 ;  /* 0x0000005900597308 */ /* 0x000fec0000000800 */
[C---:B-1----:R-:W-:Y:S04]  /*8a70*/  HMMA.16816.F32 R28, R56.reuse, R64, R28 ;  /* 0x00000040381c723c */ /* 0x042fe8000000181c */
[----:B------:R-:W1:Y:S04]  /*8a80*/  MUFU.EX2 R90, R90 ;  /* 0x0000005a005a7308 */ /* 0x000e680000000800 */
[C---:B------:R-:W-:Y:S01]  /*8a90*/  HMMA.16816.F32 R32, R56.reuse, R66, R32 ;  /* 0x000000423820723c */ /* 0x040fe20000001820 */
[----:B------:R-:W3:Y:S05]  /*8aa0*/  LDSM.16.MT88.4 R64, [R118+0x9800] ;  /* 0x009800007640783b */ /* 0x000eea0000004200 */
[----:B------:R-:W-:Y:S02]  /*8ab0*/  MUFU.EX2 R91, R91 ;  /* 0x0000005b005b7308 */ /* 0x000fe40000000800 */
[C---:B------:R-:W-:Y:S08]  /*8ac0*/  HMMA.16816.F32 R36, R56.reuse, R68, R36 ;  /* 0x000000443824723c */ /* 0x040ff00000001824 */
[----:B------:R-:W4:Y:S01]  /*8ad0*/  MUFU.EX2 R98, R98 ;  /* 0x0000006200627308 */ /* 0x000f220000000800 */
[C---:B------:R-:W-:Y:S01]  /*8ae0*/  HMMA.16816.F32 R40, R56.reuse, R70, R40 ;  /* 0x000000463828723c */ /* 0x040fe20000001828 */
[----:B------:R-:W5:Y:S07]  /*8af0*/  LDSM.16.MT88.4 R68, [R116+0x9800] ;  /* 0x009800007444783b */ /* 0x000f6e0000004200 */
[C---:B--2---:R-:W-:Y:S01]  /*8b00*/  HMMA.16816.F32 R44, R56.reuse, R60, R44 ;  /* 0x0000003c382c723c */ /* 0x044fe2000000182c */
[----:B------:R-:W2:Y:S07]  /*8b10*/  MUFU.EX2 R97, R97 ;  /* 0x0000006100617308 */ /* 0x000eae0000000800 */
[----:B------:R-:W-:Y:S01]  /*8b20*/  HMMA.16816.F32 R48, R56, R62, R48 ;  /* 0x0000003e3830723c */ /* 0x000fe20000001830 */
[----:B------:R-:W5:Y:S02]  /*8b30*/  LDSM.16.MT88.4 R60, [R118+0xb800] ;  /* 0x00b80000763c783b */ /* 0x000f640000004200 */
[----:B------:R-:W-:Y:S04]  /*8b40*/  MUFU.EX2 R132, R132 ;  /* 0x0000008400847308 */ /* 0x000fe80000000800 */
[----:B------:R-:W-:Y:S02]  /*8b50*/  F2FP.PACK_AB R56, R82, R87 ;  /* 0x000000575238723e */ /* 0x000fe400000000ff */
[----:B-1----:R-:W-:Y:S03]  /*8b60*/  F2FP.PACK_AB R57, R90, R89 ;  /* 0x000000595a39723e */ /* 0x002fe600000000ff */
[----:B----4-:R-:W-:Y:S01]  /*8b70*/  F2FP.PACK_AB R58, R98, R91 ;  /* 0x0000005b623a723e */ /* 0x010fe200000000ff */
[----:B------:R-:W1:Y:S01]  /*8b80*/  MUFU.EX2 R125, R125 ;  /* 0x0000007d007d7308 */ /* 0x000e620000000800 */
[----:B------:R-:W-:Y:S01]  /*8b90*/  FADD.FTZ R89, R89, R80 ;  /* 0x0000005059597221 */ /* 0x000fe20000010000 */
[----:B--2---:R-:W-:Y:S03]  /*8ba0*/  F2FP.PACK_AB R59, R128, R97 ;  /* 0x00000061803b723e */ /* 0x004fe600000000ff */
[----:B------:R-:W-:Y:S05]  /*8bb0*/  FADD.FTZ R90, R90, R89 ;  /* 0x000000595a5a7221 */ /* 0x000fea0000010000 */
[----:B------:R-:W-:Y:S01]  /*8bc0*/  MUFU.EX2 R127, R127 ;  /* 0x0000007f007f7308 */ /* 0x000fe20000000800 */
[C---:B---3--:R-:W-:Y:S08]  /*8bd0*/  HMMA.16816.F32 R4, R56.reuse, R64, R4 ;  /* 0x000000403804723c */ /* 0x048ff00000001804 */
        /* <DEDUP_REMOVED lines=26> */
[----:B------:R-:W-:Y:S02]  /*8d80*/  F2FP.PACK_AB R56, R125, R132 ;  /* 0x000000847d38723e */ /* 0x000fe400000000ff */
[----:B------:R-:W-:Y:S03]  /*8d90*/  F2FP.PACK_AB R57, R99, R130 ;  /* 0x000000826339723e */ /* 0x000fe600000000ff */
[----:B---3--:R-:W-:Y:S01]  /*8da0*/  F2FP.PACK_AB R58, R134, R127 ;  /* 0x0000007f863a723e */ /* 0x008fe200000000ff */
[----:B------:R-:W-:Y:S01]  /*8db0*/  MUFU.EX2 R146, R146 ;  /* 0x0000009200927308 */ /* 0x000fe20000000800 */
[----:B----4-:R-:W-:Y:S07]  /*8dc0*/  F2FP.PACK_AB R59, R136, R129 ;  /* 0x00000081883b723e */ /* 0x010fee00000000ff */
[C---:B--2---:R-:W-:Y:S02]  /*8dd0*/  HMMA.16816.F32 R4, R56.reuse, R64, R4 ;  /* 0x000000403804723c */ /* 0x044fe40000001804 */
[----:B------:R-:W-:Y:S06]  /*8de0*/  MUFU.EX2 R123, R183 ;  /* 0x000000b7007b7308 */ /* 0x000fec0000000800 */
[C---:B------:R-:W-:Y:S01]  /*8df0*/  HMMA.16816.F32 R8, R56.reuse, R66, R8 ;  /* 0x000000423808723c */ /* 0x040fe20000001808 */
[----:B------:R-:W2:Y:S03]  /*8e00*/  LDSM.16.MT88.4 R64, [R116+0xbc00] ;  /* 0x00bc00007440783b */ /* 0x000ea60000004200 */
[----:B------:R-:W3:Y:S04]  /*8e10*/  MUFU.EX2 R124, R185 ;  /* 0x000000b9007c7308 */ /* 0x000ee80000000800 */
[C---:B-----5:R-:W-:Y:S06]  /*8e20*/  HMMA.16816.F32 R12, R56.reuse, R68, R12 ;  /* 0x00000044380c723c */ /* 0x060fec000000180c */
[----:B------:R-:W-:Y:S02]  /*8e30*/  MUFU.EX2 R131, R131 ;  /* 0x0000008300837308 */ /* 0x000fe40000000800 */
[C---:B------:R-:W-:Y:S01]  /*8e40*/  HMMA.16816.F32 R16, R56.reuse, R70, R16 ;  /* 0x000000463810723c */ /* 0x040fe20000001810 */
[----:B------:R-:W4:Y:S07]  /*8e50*/  LDSM.16.MT88.4 R68, [R118+0xdc00] ;  /* 0x00dc00007644783b */ /* 0x000f2e0000004200 */
[C---:B-1----:R-:W-:Y:S01]  /*8e60*/  HMMA.16816.F32 R20, R56.reuse, R60, R20 ;  /* 0x0000003c3814723c */ /* 0x042fe20000001814 */
[----:B------:R-:W1:Y:S03]  /*8e70*/  MUFU.EX2 R138, R138 ;  /* 0x0000008a008a7308 */ /* 0x000e660000000800 */
[----:B---3--:R-:W-:Y:S04]  /*8e80*/  F2FP.PACK_AB R52, R124, R123 ;  /* 0x0000007b7c34723e */ /* 0x008fe800000000ff */
[C---:B------:R-:W-:Y:S01]  /*8e90*/  HMMA.16816.F32 R24, R56.reuse, R62, R24 ;  /* 0x0000003e3818723c */ /* 0x040fe20000001818 */
[----:B------:R-:W3:Y:S02]  /*8ea0*/  LDSM.16.MT88.4 R60, [R116+0xdc00] ;  /* 0x00dc0000743c783b */ /* 0x000ee40000004200 */
[----:B------:R-:W-:Y:S05]  /*8eb0*/  MUFU.EX2 R149, R149 ;  /* 0x0000009500957308 */ /* 0x000fea0000000800 */
[C---:B--2---:R-:W-:Y:S05]  /*8ec0*/  HMMA.16816.F32 R28, R56.reuse, R64, R28 ;  /* 0x00000040381c723c */ /* 0x044fea000000181c */
[----:B------:R-:W2:Y:S03]  /*8ed0*/  MUFU.EX2 R176, R176 ;  /* 0x000000b000b07308 */ /* 0x000ea60000000800 */
[C---:B------:R-:W-:Y:S01]  /*8ee0*/  HMMA.16816.F32 R32, R56.reuse, R66, R32 ;  /* 0x000000423820723c */ /* 0x040fe20000001820 */
[----:B------:R-:W5:Y:S03]  /*8ef0*/  LDSM.16.MT88.4 R64, [R118+0xa000] ;  /* 0x00a000007640783b */ /* 0x000f660000004200 */
[----:B-1----:R-:W-:Y:S03]  /*8f00*/  F2FP.PACK_AB R53, R138, R131 ;  /* 0x000000838a35723e */ /* 0x002fe600000000ff */
[----:B------:R-:W-:Y:S01]  /*8f10*/  MUFU.EX2 R151, R151 ;  /* 0x0000009700977308 */ /* 0x000fe20000000800 */
[C---:B----4-:R-:W-:Y:S08]  /*8f20*/  HMMA.16816.F32 R36, R56.reuse, R68, R36 ;  /* 0x000000443824723c */ /* 0x050ff00000001824 */
[C---:B------:R-:W-:Y:S01]  /*8f30*/  HMMA.16816.F32 R40, R56.reuse, R70, R40 ;  /* 0x000000463828723c */ /* 0x040fe20000001828 */
[----:B------:R-:W1:Y:S01]  /*8f40*/  LDSM.16.MT88.4 R68, [R116+0xa000] ;  /* 0x00a000007444783b */ /* 0x000e620000004200 */
[----:B------:R-:W4:Y:S02]  /*8f50*/  MUFU.EX2 R182, R182 ;  /* 0x000000b600b67308 */ /* 0x000f240000000800 */
[----:B--2---:R-:W-:Y:S04]  /*8f60*/  F2FP.PACK_AB R54, R176, R149 ;  /* 0x00000095b036723e */ /* 0x004fe800000000ff */
[C---:B---3--:R-:W-:Y:S04]  /*8f70*/  HMMA.16816.F32 R44, R56.reuse, R60, R44 ;  /* 0x0000003c382c723c */ /* 0x048fe8000000182c */
[----:B------:R-:W-:Y:S04]  /*8f80*/  MUFU.EX2 R153, R153 ;  /* 0x0000009900997308 */ /* 0x000fe80000000800 */
[----:B------:R-:W-:Y:S01]  /*8f90*/  HMMA.16816.F32 R48, R56, R62, R48 ;  /* 0x0000003e3830723c */ /* 0x000fe20000001830 */
[----:B------:R-:W2:Y:S05]  /*8fa0*/  LDSM.16.MT88.4 R60, [R116+0xc000] ;  /* 0x00c00000743c783b */ /* 0x000eaa0000004200 */
[----:B------:R-:W3:Y:S01]  /*8fb0*/  MUFU.EX2 R120, R193 ;  /* 0x000000c100787308 */ /* 0x000ee20000000800 */
[----:B------:R-:W-:Y:S02]  /*8fc0*/  F2FP.PACK_AB R56, R133, R140 ;  /* 0x0000008c8538723e */ /* 0x000fe400000000ff */
[----:B------:R-:W-:Y:S03]  /*8fd0*/  F2FP.PACK_AB R57, R142, R135 ;  /* 0x000000878e39723e */ /* 0x000fe600000000ff */
[----:B------:R-:W-:Y:S02]  /*8fe0*/  F2FP.PACK_AB R58, R144, R137 ;  /* 0x00000089903a723e */ /* 0x000fe400000000ff */
[----:B------:R-:W-:Y:S02]  /*8ff0*/  F2FP.PACK_AB R59, R146, R139 ;  /* 0x0000008b923b723e */ /* 0x000fe400000000ff */
[----:B----4-:R-:W-:Y:S01]  /*9000*/  F2FP.PACK_AB R55, R182, R151 ;  /* 0x00000097b637723e */ /* 0x010fe200000000ff */
[----:B------:R-:W-:Y:S04]  /*9010*/  MUFU.EX2 R3, R178 ;  /* 0x000000b200037308 */ /* 0x000fe80000000800 */
[C---:B-----5:R-:W-:Y:S06]  /*9020*/  HMMA.16816.F32 R4, R56.reuse, R64, R4 ;  /* 0x000000403804723c */ /* 0x060fec0000001804 */
[----:B------:R-:W-:Y:S02]  /*9030*/  MUFU.EX2 R195, R195 ;  /* 0x000000c300c37308 */ /* 0x000fe40000000800 */
[C---:B------:R-:W-:Y:S01]  /*9040*/  HMMA.16816.F32 R8, R56.reuse, R66, R8 ;  /* 0x000000423808723c */ /* 0x040fe20000001808 */
[----:B------:R-:W4:Y:S07]  /*9050*/  LDSM.16.MT88.4 R64, [R118+0xe000] ;  /* 0x00e000007640783b */ /* 0x000f2e0000004200 */
[C---:B-1----:R-:W-:Y:S01]  /*9060*/  HMMA.16816.F32 R12, R56.reuse, R68, R12 ;  /* 0x00000044380c723c */ /* 0x042fe2000000180c */
[----:B------:R-:W1:Y:S07]  /*9070*/  MUFU.EX2 R126, R126 ;  /* 0x0000007e007e7308 */ /* 0x000e6e0000000800 */
[C---:B------:R-:W-:Y:S01]  /*9080*/  HMMA.16816.F32 R16, R56.reuse, R70, R16 ;  /* 0x000000463810723c */ /* 0x040fe20000001810 */
[----:B------:R-:W5:Y:S07]  /*9090*/  LDSM.16.MT88.4 R68, [R116+0xe000] ;  /* 0x00e000007444783b */ /* 0x000f6e0000004200 */
[C---:B------:R-:W-:Y:S08]  /*90a0*/  HMMA.16816.F32 R20, R56.reuse, R72, R20 ;  /* 0x000000483814723c */ /* 0x040ff00000001814 */
[C---:B------:R-:W-:Y:S01]  /*90b0*/  HMMA.16816.F32 R24, R56.reuse, R74, R24 ;  /* 0x0000004a3818723c */ /* 0x040fe20000001818 */
[----:B------:R-:W-:Y:S07]  /*90c0*/  LDSM.16.MT88.4 R72, [R116+0xc400] ;  /* 0x00c400007448783b */ /* 0x000fee0000004200 */
[C---:B--2---:R-:W-:Y:S08]  /*90d0*/  HMMA.16816.F32 R28, R56.reuse, R60, R28 ;  /* 0x0000003c381c723c */ /* 0x044ff0000000181c */
[C---:B------:R-:W-:Y:S01]  /*90e0*/  HMMA.16816.F32 R32, R56.reuse, R62, R32 ;  /* 0x0000003e3820723c */ /* 0x040fe20000001820 */
[----:B------:R-:W2:Y:S07]  /*90f0*/  LDSM.16.MT88.4 R60, [R118+0xa400] ;  /* 0x00a40000763c783b */ /* 0x000eae0000004200 */
[C---:B----4-:R-:W-:Y:S08]  /*9100*/  HMMA.16816.F32 R36, R56.reuse, R64, R36 ;  /* 0x000000403824723c */ /* 0x050ff00000001824 */
[C---:B------:R-:W-:Y:S01]  /*9110*/  HMMA.16816.F32 R40, R56.reuse, R66, R40 ;  /* 0x000000423828723c */ /* 0x040fe20000001828 */
[----:B------:R-:W4:Y:S07]  /*9120*/  LDSM.16.MT88.4 R64, [R116+0xa400] ;  /* 0x00a400007440783b */ /* 0x000f2e0000004200 */
[C---:B-----5:R-:W-:Y:S08]  /*9130*/  HMMA.16816.F32 R44, R56.reuse, R68, R44 ;  /* 0x00000044382c723c */ /* 0x060ff0000000182c */
[----:B------:R-:W-:Y:S01]  /*9140*/  HMMA.16816.F32 R48, R56, R70, R48 ;  /* 0x000000463830723c */ /* 0x000fe20000001830 */
[----:B------:R-:W5:Y:S06]  /*9150*/  LDSM.16.MT88.4 R68, [R118+0xc400] ;  /* 0x00c400007644783b */ /* 0x000f6c0000004200 */
[----:B------:R-:W-:Y:S02]  /*9160*/  F2FP.PACK_AB R56, R148, R141 ;  /* 0x0000008d9438723e */ /* 0x000fe400000000ff */
[----:B------:R-:W-:Y:S03]  /*9170*/  F2FP.PACK_AB R57, R150, R143 ;  /* 0x0000008f9639723e */ /* 0x000fe600000000ff */
[----:B------:R-:W-:Y:S02]  /*9180*/  F2FP.PACK_AB R58, R152, R145 ;  /* 0x00000091983a723e */ /* 0x000fe400000000ff */
[----:B------:R-:W-:Y:S07]  /*9190*/  F2FP.PACK_AB R59, R154, R147 ;  /* 0x000000939a3b723e */ /* 0x000fee00000000ff */
[C---:B--2---:R-:W-:Y:S08]  /*91a0*/  HMMA.16816.F32 R4, R56.reuse, R60, R4 ;  /* 0x0000003c3804723c */ /* 0x044ff00000001804 */
[C---:B------:R-:W-:Y:S01]  /*91b0*/  HMMA.16816.F32 R8, R56.reuse, R62, R8 ;  /* 0x0000003e3808723c */ /* 0x040fe20000001808 */
[----:B------:R-:W2:Y:S07]  /*91c0*/  LDSM.16.MT88.4 R60, [R116+0xe400] ;  /* 0x00e40000743c783b */ /* 0x000eae0000004200 */
[C---:B----4-:R-:W-:Y:S08]  /*91d0*/  HMMA.16816.F32 R12, R56.reuse, R64, R12 ;  /* 0x00000040380c723c */ /* 0x050ff0000000180c */
[C---:B------:R-:W-:Y:S01]  /*91e0*/  HMMA.16816.F32 R16, R56.reuse, R66, R16 ;  /* 0x000000423810723c */ /* 0x040fe20000001810 */
[----:B------:R-:W4:Y:S07]  /*91f0*/  LDSM.16.MT88.4 R64, [R118+0xa800] ;  /* 0x00a800007640783b */ /* 0x000f2e0000004200 */
[C---:B-----5:R-:W-:Y:S08]  /*9200*/  HMMA.16816.F32 R20, R56.reuse, R68, R20 ;  /* 0x000000443814723c */ /* 0x060ff00000001814 */
[C---:B------:R-:W-:Y:S01]  /*9210*/  HMMA.16816.F32 R24, R56.reuse, R70, R24 ;  /* 0x000000463818723c */ /* 0x040fe20000001818 */
[----:B------:R-:W5:Y:S07]  /*9220*/  LDSM.16.MT88.4 R68, [R116+0xa800] ;  /* 0x00a800007444783b */ /* 0x000f6e0000004200 */
        /* <DEDUP_REMOVED lines=9> */
[C---:B----4-:R-:W-:Y:S01]  /*92c0*/  HMMA.16816.F32 R4, R52.reuse, R64, R4 ;  /* 0x000000403404723c */ /* 0x050fe20000001804 */
[----:B------:R-:W4:Y:S01]  /*92d0*/  LDSM.16.MT88.4 R60, [R116+0xe800] ;  /* 0x00e80000743c783b */ /* 0x000f220000004200 */
[----:B------:R-:W-:Y:S06]  /*92e0*/  MUFU.EX2 R65, R94 ;  /* 0x0000005e00417308 */ /* 0x000fec0000000800 */
[C---:B------:R-:W-:Y:S04]  /*92f0*/  HMMA.16816.F32 R8, R52.reuse, R66, R8 ;  /* 0x000000423408723c */ /* 0x040fe80000001808 */
[----:B------:R-:W2:Y:S04]  /*9300*/  MUFU.EX2 R64, R180 ;  /* 0x000000b400407308 */ /* 0x000ea80000000800 */
[C---:B-----5:R-:W-:Y:S07]  /*9310*/  HMMA.16816.F32 R12, R52.reuse, R68, R12 ;  /* 0x00000044340c723c */ /* 0x060fee000000180c */
[----:B---3--:R-:W-:Y:S01]  /*9320*/  F2FP.PACK_AB R68, R120, R153 ;  /* 0x000000997844723e */ /* 0x008fe200000000ff */
[C---:B------:R-:W-:Y:S07]  /*9330*/  HMMA.16816.F32 R16, R52.reuse, R70, R16 ;  /* 0x000000463410723c */ /* 0x040fee0000001810 */
[----:B-1----:R-:W-:Y:S01]  /*9340*/  F2FP.PACK_AB R70, R126, R195 ;  /* 0x000000c37e46723e */ /* 0x002fe200000000ff */
[C---:B------:R-:W-:Y:S04]  /*9350*/  HMMA.16816.F32 R20, R52.reuse, R72, R20 ;  /* 0x000000483414723c */ /* 0x040fe80000001814 */
[----:B--2---:R-:W-:Y:S04]  /*9360*/  F2FP.PACK_AB R69, R64, R3 ;  /* 0x000000034045723e */ /* 0x004fe800000000ff */
[C---:B------:R-:W-:Y:S08]  /*9370*/  HMMA.16816.F32 R24, R52.reuse, R74, R24 ;  /* 0x0000004a3418723c */ /* 0x040ff00000001818 */
[C---:B------:R-:W-:Y:S08]  /*9380*/  HMMA.16816.F32 R28, R52.reuse, R76, R28 ;  /* 0x0000004c341c723c */ /* 0x040ff0000000181c */
[C---:B------:R-:W-:Y:S01]  /*9390*/  HMMA.16816.F32 R32, R52.reuse, R78, R32 ;  /* 0x0000004e3420723c */ /* 0x040fe20000001820 */
[----:B------:R-:W-:Y:S07]  /*93a0*/  LDSM.16.MT88.4 R76, [R118+0xec00] ;  /* 0x00ec0000764c783b */ /* 0x000fee0000004200 */
[C---:B------:R-:W-:Y:S01]  /*93b0*/  HMMA.16816.F32 R36, R52.reuse, R56, R36 ;  /* 0x000000383424723c */ /* 0x040fe20000001824 */
[----:B------:R1:W2:Y:S07]  /*93c0*/  MUFU.EX2 R56, R92 ;  /* 0x0000005c00387308 */ /* 0x0002ae0000000800 */
[C---:B------:R-:W-:Y:S07]  /*93d0*/  HMMA.16816.F32 R40, R52.reuse, R58, R40 ;  /* 0x0000003a3428723c */ /* 0x040fee0000001828 */
[----:B------:R-:W-:Y:S01]  /*93e0*/  FADD.FTZ R58, R84, R93 ;  /* 0x0000005d543a7221 */ /* 0x000fe20000010000 */
[C---:B----4-:R-:W-:Y:S04]  /*93f0*/  HMMA.16816.F32 R44, R52.reuse, R60, R44 ;  /* 0x0000003c342c723c */ /* 0x050fe8000000182c */
[----:B------:R-:W-:Y:S04]  /*9400*/  FADD.FTZ R58, R81, R58 ;  /* 0x0000003a513a7221 */ /* 0x000fe80000010000 */
[----:B------:R-:W-:Y:S01]  /*9410*/  HMMA.16816.F32 R48, R52, R62, R48 ;  /* 0x0000003e3430723c */ /* 0x000fe20000001830 */
[----:B-1----:R-:W1:Y:S03]  /*9420*/  LDSM.16.MT88.4 R92, [R118+0xcc00] ;  /* 0x00cc0000765c783b */ /* 0x002e660000004200 */
[----:B--2---:R-:W-:Y:S07]  /*9430*/  F2FP.PACK_AB R71, R56, R65 ;  /* 0x000000413847723e */ /* 0x004fee00000000ff */
[C---:B------:R-:W-:Y:S07]  /*9440*/  HMMA.16816.F32 R112, R68.reuse, R108, R4 ;  /* 0x0000006c4470723c */ /* 0x040fee0000001804 */
[----:B------:R-:W-:Y:S01]  /*9450*/  FADD.FTZ R5, R87, R58 ;  /* 0x0000003a57057221 */ /* 0x000fe20000010000 */
[C---:B------:R-:W-:Y:S01]  /*9460*/  HMMA.16816.F32 R108, R68.reuse, R110, R8 ;  /* 0x0000006e446c723c */ /* 0x040fe20000001808 */
[----:B------:R-:W2:Y:S03]  /*9470*/  LDSM.16.MT88.4 R84, [R116+0xcc00] ;  /* 0x00cc00007454783b */ /* 0x000ea60000004200 */
        /* <DEDUP_REMOVED lines=56> */
[----:B------:R-:W-:Y:S02]  /*9800*/  FADD.FTZ R179, R126, R179 ;  /* 0x000000b37eb37221 */ /* 0x000fe40000010000 */
[----:B------:R-:W-:Y:S01]  /*9810*/  FADD.FTZ R176, R56, R65 ;  /* 0x0000004138b07221 */ /* 0x000fe20000010000 */
[----:B------:R-:W-:-:S05]  /*9820*/  @P0 BRA `(.L_x_1758) ;  /* 0xffffc3b000000947 */ /* 0x000fca000383ffff */
.L_x_1754:
        /* <DEDUP_REMOVED lines=181> */
.L_x_1760:
[----:B---34-:R-:W-:Y:S05]  /*a380*/  BSYNC B0 ;  /* 0x0000000000007941 */ /* 0x018fea0003800000 */
.L_x_1759:
        /* <DEDUP_REMOVED lines=25> */
.L_x_1761:
        /* <DEDUP_REMOVED lines=14> */
.L_x_6117:


//--------------------- .text._ZN5flash24flash_fwd_splitkv_kernelI23Flash_fwd_kernel_traitsILi96ELi64ELi128ELi4ELb0ELb0EN7cutlass6half_tE19Flash_kernel_traitsILi96ELi64ELi128ELi4ES3_EELb1ELb0ELb0ELb0ELb1ELb0ELb0ELb0EEEvNS_16Flash_fwd_paramsE --------------------------
	.section	.text._ZN5flash24flash_fwd_splitkv_kernelI23Flash_fwd_kernel_traitsILi96ELi64ELi128ELi4ELb0ELb0EN7cutlass6half_tE19Flash_kernel_traitsILi96ELi64ELi128ELi4ES3_EELb1ELb0ELb0ELb0ELb1ELb0ELb0ELb0EEEvNS_16Flash_fwd_paramsE,"ax",@progbits
	.sectioninfo	@"SHI_REGISTERS=206"
	.align	128
        .global         _ZN5flash24flash_fwd_splitkv_kernelI23Flash_fwd_kernel_traitsILi96ELi64ELi128ELi4ELb0ELb0EN7cutlass6half_tE19Flash_kernel_traitsILi96ELi64ELi128ELi4ES3_EELb1ELb0ELb0ELb0ELb1ELb0ELb0ELb0EEEvNS_16Flash_fwd_paramsE
        .type           _ZN5flash24flash_fwd_splitkv_kernelI23Flash_fwd_kernel_traitsILi96ELi64ELi128ELi4ELb0ELb0EN7cutlass6half_tE19Flash_kernel_traitsILi96ELi64ELi128ELi4ES3_EELb1ELb0ELb0ELb0ELb1ELb0ELb0ELb0EEEvNS_16Flash_fwd_paramsE,@function
        .size           _ZN5flash24flash_fwd_splitkv_kernelI23Flash_fwd_kernel_traitsILi96ELi64ELi128ELi4ELb0ELb0EN7cutlass6half_tE19Flash_kernel_traitsILi96ELi64ELi128ELi4ES3_EELb1ELb0ELb0ELb0ELb1ELb0ELb0ELb0EEEvNS_16Flash_fwd_paramsE,(.L_x_6118 - _ZN5flash24flash_fwd_splitkv_kernelI23Flash_fwd_kernel_traitsILi96ELi64ELi128ELi4ELb0ELb0EN7cutlass6half_tE19Flash_kernel_traitsILi96ELi64ELi128ELi4ES3_EELb1ELb0ELb0ELb0ELb1ELb0ELb0ELb0EEEvNS_16Flash_fwd_paramsE)
        .other          _ZN5flash24flash_fwd_splitkv_kernelI23Flash_fwd_kernel_traitsILi96ELi64ELi128ELi4ELb0ELb0EN7cutlass6half_tE19Flash_kernel_traitsILi96ELi64ELi128ELi4ES3_EELb1ELb0ELb0ELb0ELb1ELb0ELb0ELb0EEEvNS_16Flash_fwd_paramsE,@"STO_CUDA_ENTRY STV_DEFAULT"
_ZN5flash24flash_fwd_splitkv_kernelI23Flash_fwd_kernel_traitsILi96ELi64ELi128ELi4ELb0ELb0EN7cutlass6half_tE19Flash_kernel_traitsILi96ELi64ELi128ELi4ES3_EELb1ELb0ELb0ELb0ELb1ELb0ELb0ELb0EEEvNS_16Flash_fwd_paramsE:
.text._ZN5flash24flash_fwd_splitkv_kernelI23Flash_fwd_kernel_traitsILi96ELi64ELi128ELi4ELb0ELb0EN7cutlass6half_tE19Flash_kernel_traitsILi96ELi64ELi128ELi4ES3_EELb1ELb0ELb0ELb0ELb1ELb0ELb0ELb0EEEvNS_16Flash_fwd_paramsE:
        /* <DEDUP_REMOVED lines=33> */
.L_x_1762:
[----:B-1-34-:R-:W-:Y:S02]  /*0210*/  MOV R0, c[0x0][0x218] ;  /* 0x0000860000007a02 */ /* 0x01afe40000000f00 */
.L_x_1763:
        /* <DEDUP_REMOVED lines=38> */
[----:B------:R-:W-:-:S02]  /*0480*/  IMAD R0, R0, c[0x0][0x1e8], RZ ;  /* 0x00007a0000007a24 */ /* 0x000fc400078e02ff */
[----:B------:R-:W-:Y:S02]  /*0490*/  IMAD.IADD R4, R124, 0x1, -R5 ;  /* 0x000000017c047824 */ /* 0x000fe400078e0a05 */
        /* <DEDUP_REMOVED lines=13> */
[--C-:B------:R-:W-:Y:S01]  /*0570*/  SHF.R.S32.HI R6, RZ, 0x1f, R24.reuse ;  /* 0x0000001fff067819 */ /* 0x100fe20000011418 */
[----:B------:R-:W-:-:S03]  /*0580*/  IMAD R0, R3, c[0x0][0x1c0], R24 ;  /* 0x0000700003007a24 */ /* 0x000fc600078e0218 */
[----:B------:R-:W-:Y:S01]  /*0590*/  IADD3.X R5, R166, R5, R7, P0, !PT ;  /* 0x00000005a6057210 */ /* 0x000fe200007fe407 */
[----:B------:R-:W-:Y:S01]  /*05a0*/  IMAD R9, R6, c[0x0][0x1f0], RZ ;  /* 0x00007c0006097a24 */ /* 0x000fe200078e02ff */
[----:B------:R-:W-:Y:S01]  /*05b0*/  SHF.R.S32.HI R7, RZ, 0x2, R2 ;  /* 0x00000002ff077819 */ /* 0x000fe20000011402 */
[----:B------:R-:W-:Y:S02]  /*05c0*/  IMAD R131, R0, c[0x0][0x214], R131 ;  /* 0x0000850000837a24 */ /* 0x000fe400078e0283 */
[C---:B------:R-:W-:Y:S01]  /*05d0*/  IMAD R9, R24.reuse, c[0x0][0x1f4], R9 ;  /* 0x00007d0018097a24 */ /* 0x040fe200078e0209 */
[----:B------:R-:W-:Y:S01]  /*05e0*/  ISETP.GE.AND P0, PT, R7, R168, PT ;  /* 0x000000a80700720c */ /* 0x000fe20003f06270 */
[----:B------:R-:W-:Y:S01]  /*05f0*/  IMAD.WIDE.U32 R4, R24, c[0x0][0x1f0], R4 ;  /* 0x00007c0018047a25 */ /* 0x000fe200078e0004 */
[----:B------:R-:W-:-:S04]  /*0600*/  SHF.R.S32.HI R0, RZ, 0x1f, R7 ;  /* 0x0000001fff007819 */ /* 0x000fc80000011407 */
[----:B------:R-:W-:-:S07]  /*0610*/  IADD3 R11, R5, R9, RZ ;  /* 0x00000009050b7210 */ /* 0x000fce0007ffe0ff */
[----:B------:R-:W-:Y:S05]  /*0620*/  @P0 BRA `(.L_x_1766) ;  /* 0x000000a000000947 */ /* 0x000fea0003800000 */
[----:B------:R-:W-:Y:S01]  /*0630*/  MOV R10, R4 ;  /* 0x00000004000a7202 */ /* 0x000fe20000000f00 */
[----:B------:R-:W-:-:S04]  /*0640*/  IMAD R2, R0, c[0x0][0x1e8], RZ ;  /* 0x00007a0000027a24 */ /* 0x000fc800078e02ff */
[----:B------:R-:W-:-:S04]  /*0650*/  IMAD.WIDE.U32 R8, R7, c[0x0][0x1e8], R10 ;  /* 0x00007a0007087a25 */ /* 0x000fc800078e000a */
[----:B------:R-:W-:Y:S01]  /*0660*/  IMAD R2, R7, c[0x0][0x1ec], R2 ;  /* 0x00007b0007027a24 */ /* 0x000fe200078e0202 */
[----:B------:R-:W-:-:S04]  /*0670*/  LEA R12, P0, R8, c[0x0][0x1d0], 0x1 ;  /* 0x00007400080c7a11 */ /* 0x000fc800078008ff */
[----:B------:R-:W-:-:S04]  /*0680*/  IADD3 R2, R9, R2, RZ ;  /* 0x0000000209027210 */ /* 0x000fc80007ffe0ff */
[----:B------:R-:W-:-:S05]  /*0690*/  LEA.HI.X R13, R8, c[0x0][0x1d4], R2, 0x1, P0 ;  /* 0x00007500080d7a11 */ /* 0x000fca00000f0c02 */
[----:B------:R1:W-:Y:S04]  /*06a0*/  STG.E.128 [R12.64], RZ ;  /* 0x000000ff0c007986 */ /* 0x0003e8000c101d0c */
[----:B------:R1:W-:Y:S04]  /*06b0*/  STG.E.128 [R12.64+0x40], RZ ;  /* 0x000040ff0c007986 */ /* 0x0003e8000c101d0c */
[----:B------:R1:W-:Y:S02]  /*06c0*/  STG.E.128 [R12.64+0x80], RZ ;  /* 0x000080ff0c007986 */ /* 0x0003e4000c101d0c */
.L_x_1766:
[----:B------:R-:W-:Y:S05]  /*06d0*/  BSYNC B0 ;  /* 0x0000000000007941 */ /* 0x000fea0003800000 */
.L_x_1765:
[----:B------:R-:W-:Y:S01]  /*06e0*/  IADD3 R9, R7, 0x20, RZ ;  /* 0x0000002007097810 */ /* 0x000fe20007ffe0ff */
[----:B------:R-:W-:Y:S03]  /*06f0*/  BSSY B0, `(.L_x_1767) ;  /* 0x000000f000007945 */ /* 0x000fe60003800000 */
[----:B------:R-:W-:-:S13]  /*0700*/  ISETP.GE.AND P0, PT, R9, R168, PT ;  /* 0x000000a80900720c */ /* 0x000fda0003f06270 */
[----:B------:R-:W-:Y:S05]  /*0710*/  @P0 BRA `(.L_x_1768) ;  /* 0x000000c000000947 */ /* 0x000fea0003800000 */
[----:B------:R-:W-:Y:S02]  /*0720*/  IADD3 R3, P0, R7, 0x20, RZ ;  /* 0x0000002007037810 */ /* 0x000fe40007f1e0ff */
[----:B------:R-:W-:Y:S02]  /*0730*/  MOV R5, R11 ;  /* 0x0000000b00057202 */ /* 0x000fe40000000f00 */
[----:B------:R-:W-:-:S03]  /*0740*/  IADD3.X R2, RZ, R0, RZ, P0, !PT ;  /* 0x00000000ff027210 */ /* 0x000fc600007fe4ff */
[----:B------:R-:W-:-:S04]  /*0750*/  IMAD.WIDE.U32 R4, R3, c[0x0][0x1e8], R4 ;  /* 0x00007a0003047a25 */ /* 0x000fc800078e0004 */
[----:B------:R-:W-:-:S04]  /*0760*/  IMAD R2, R2, c[0x0][0x1e8], RZ ;  /* 0x00007a0002027a24 */ /* 0x000fc800078e02ff */
[----:B------:R-:W-:Y:S01]  /*0770*/  IMAD R3, R3, c[0x0][0x1ec], R2 ;  /* 0x00007b0003037a24 */ /* 0x000fe200078e0202 */
[----:B------:R-:W-:-:S04]  /*0780*/  LEA R2, P0, R4, c[0x0][0x1d0], 0x1 ;  /* 0x0000740004027a11 */ /* 0x000fc800078008ff */
[----:B------:R-:W-:-:S04]  /*0790*/  IADD3 R3, R5, R3, RZ ;  /* 0x0000000305037210 */ /* 0x000fc80007ffe0ff */
[----:B------:R-:W-:-:S05]  /*07a0*/  LEA.HI.X R3, R4, c[0x0][0x1d4], R3, 0x1, P0 ;  /* 0x0000750004037a11 */ /* 0x000fca00000f0c03 */
[----:B------:R2:W-:Y:S04]  /*07b0*/  STG.E.128 [R2.64], RZ ;  /* 0x000000ff02007986 */ /* 0x0005e8000c101d0c */
[----:B------:R2:W-:Y:S04]  /*07c0*/  STG.E.128 [R2.64+0x40], RZ ;  /* 0x000040ff02007986 */ /* 0x0005e8000c101d0c */
[----:B------:R2:W-:Y:S02]  /*07d0*/  STG.E.128 [R2.64+0x80], RZ ;  /* 0x000080ff02007986 */ /* 0x0005e4000c101d0c */
.L_x_1768:
[----:B------:R-:W-:Y:S05]  /*07e0*/  BSYNC B0 ;  /* 0x0000000000007941 */ /* 0x000fea0003800000 */
.L_x_1767:
[----:B------:R-:W-:-:S04]  /*07f0*/  LOP3.LUT P2, RZ, R124, 0x3, RZ, 0xc0, !PT ;  /* 0x000000037cff7812 */ /* 0x000fc8000784c0ff */
[-C--:B------:R-:W-:Y:S02]  /*0800*/  ISETP.GE.OR P1, PT, R7, R168.reuse, P2 ;  /* 0x000000a80700720c */ /* 0x080fe40001726670 */
[----:B------:R-:W-:Y:S02]  /*0810*/  IADD3 R7, P0, R131, R7, RZ ;  /* 0x0000000783077210 */ /* 0x000fe40007f1e0ff */
[----:B------:R-:W-:Y:S02]  /*0820*/  ISETP.GE.OR P2, PT, R9, R168, P2 ;  /* 0x000000a80900720c */ /* 0x000fe40001746670 */
[----:B------:R-:W-:Y:S02]  /*0830*/  LEA.HI.X.SX32 R0, R131, R0, 0x1, P0 ;  /* 0x0000000083007211 */ /* 0x000fe400000f0eff */
[----:B--2---:R-:W-:-:S04]  /*0840*/  LEA R2, P0, R7, c[0x0][0x200], 0x2 ;  /* 0x0000800007027a11 */ /* 0x004fc800078010ff */
[----:B------:R-:W-:Y:S01]  /*0850*/  LEA.HI.X R3, R7, c[0x0][0x204], R0, 0x2, P0 ;  /* 0x0000810007037a11 */ /* 0x000fe200000f1400 */
[----:B------:R-:W-:-:S05]  /*0860*/  @!P1 IMAD.MOV.U32 R5, RZ, RZ, 0x7f800000 ;  /* 0x7f800000ff059424 */ /* 0x000fca00078e00ff */
[----:B------:R2:W-:Y:S01]  /*0870*/  @!P1 STG.E [R2.64], R5 ;  /* 0x0000000502009986 */ /* 0x0005e2000c10190c */
[----:B------:R-:W-:Y:S05]  /*0880*/  @P2 EXIT ;  /* 0x000000000000294d */ /* 0x000fea0003800000 */
[----:B--2---:R-:W-:-:S05]  /*0890*/  MOV R5, 0x7f800000 ;  /* 0x7f80000000057802 */ /* 0x004fca0000000f00 */
[----:B------:R-:W-:Y:S01]  /*08a0*/  STG.E [R2.64+0x80], R5 ;  /* 0x0000800502007986 */ /* 0x000fe2000c10190c */
[----:B------:R-:W-:Y:S05]  /*08b0*/  EXIT ;  /* 0x000000000000794d */ /* 0x000fea0003800000 */
.L_x_1764:
[----:B-1----:R-:W-:Y:S01]  /*08c0*/  ISETP.NE.U32.AND P0, PT, RZ, c[0x0][0x2b8], PT ;  /* 0x0000ae00ff007a0c */ /* 0x002fe20003f05070 */
[----:B------:R-:W-:Y:S01]  /*08d0*/  IMAD.MOV.U32 R0, RZ, RZ, R3 ;  /* 0x000000ffff007224 */ /* 0x000fe200078e0003 */
[----:B------:R-:W-:Y:S02]  /*08e0*/  ISETP.NE.U32.AND P1, PT, RZ, c[0x0][0x2c0], PT ;  /* 0x0000b000ff007a0c */ /* 0x000fe40003f25070 */
[----:B------:R-:W-:Y:S02]  /*08f0*/  ISETP.NE.AND.EX P0, PT, RZ, c[0x0][0x2bc], PT, P0 ;  /* 0x0000af00ff007a0c */ /* 0x000fe40003f05300 */
[----:B------:R-:W-:-:S11]  /*0900*/  ISETP.NE.AND.EX P1, PT, RZ, c[0x0][0x2c4], PT, P1 ;  /* 0x0000b100ff007a0c */ /* 0x000fd60003f25310 */
[C---:B------:R-:W-:Y:S02]  /*0910*/  @P0 IMAD.WIDE R8, R3.reuse, R4, c[0x0][0x2b8] ;  /* 0x0000ae0003080625 */ /* 0x040fe400078e0204 */
[----:B------:R-:W-:Y:S02]  /*0920*/  @P1 SHF.R.S32.HI R4, RZ, 0x1f, R3 ;  /* 0x0000001fff041819 */ /* 0x000fe40000011403 */
[C---:B------:R-:W-:Y:S01]  /*0930*/  @P1 IMAD.WIDE.U32 R6, R3.reuse, c[0x0][0x2c8], RZ ;  /* 0x0000b20003061a25 */ /* 0x040fe200078e00ff */
[----:B------:R-:W-:Y:S01]  /*0940*/  CS2R R174, SRZ ;  /* 0x0000000000ae7805 */ /* 0x000fe2000001ff00 */
[----:B------:R1:W5:Y:S01]  /*0950*/  @P0 LDG.E R0, [R8.64] ;  /* 0x0000000c08000981 */ /* 0x000362000c1e1900 */
[----:B------:R-:W-:Y:S01]  /*0960*/  PLOP3.LUT P6, PT, PT, PT, PT, 0x8, 0x0 ;  /* 0x000000000000781c */ /* 0x000fe20003fce170 */
[----:B------:R-:W-:Y:S01]  /*0970*/  @P1 IMAD R4, R4, c[0x0][0x2c8], RZ ;  /* 0x0000b20004041a24 */ /* 0x000fe200078e02ff */
[----:B------:R-:W-:Y:S02]  /*0980*/  @P1 LEA R174, P0, R6, c[0x0][0x2c0], 0x2 ;  /* 0x0000b00006ae1a11 */ /* 0x000fe400078010ff */
[----:B------:R-:W-:Y:S01]  /*0990*/  IABS R134, c[0x0][0x2d0] ;  /* 0x0000b40000867a13 */ /* 0x000fe20000000000 */
[----:B------:R-:W-:-:S04]  /*09a0*/  @P1 IMAD R4, R3, c[0x0][0x2cc], R4 ;  /* 0x0000b30003041a24 */ /* 0x000fc800078e0204 */
        /* <DEDUP_REMOVED lines=57> */
[----:B------:R-:W-:Y:S02]  /*0d40*/  @!P0 IMAD.MOV R4, RZ, RZ, -R4 ;  /* 0x000000ffff048224 */ /* 0x000fe400078e0a04 */
[----:B------:R-:W-:-:S08]  /*0d50*/  IMAD R7, R17, c[0x0][0x19c], R0 ;  /* 0x0000670011077a24 */ /* 0x000fd000078e0200 */
[----:B------:R-:W-:Y:S02]  /*0d60*/  @!P1 LOP3.LUT R4, RZ, c[0x0][0x1c8], RZ, 0x33, !PT ;  /* 0x00007200ff049a12 */ /* 0x000fe400078e33ff */
[----:B--2---:R-:W-:Y:S01]  /*0d70*/  SHF.R.S32.HI R11, RZ, 0x1f, R6 ;  /* 0x0000001fff0b7819 */ /* 0x004fe20000011406 */
[----:B------:R-:W-:-:S04]  /*0d80*/  IMAD.WIDE.U32 R8, R6, c[0x0][0x180], RZ ;  /* 0x0000600006087a25 */ /* 0x000fc800078e00ff */
[C---:B------:R-:W-:Y:S02]  /*0d90*/  IMAD R5, R11.reuse, c[0x0][0x180], RZ ;  /* 0x000060000b057a24 */ /* 0x040fe400078e02ff */
[----:B------:R-:W-:Y:S02]  /*0da0*/  IMAD R11, R11, c[0x0][0x188], RZ ;  /* 0x000062000b0b7a24 */ /* 0x000fe400078e02ff */
[C---:B------:R-:W-:Y:S01]  /*0db0*/  IMAD R2, R6.reuse, c[0x0][0x184], R5 ;  /* 0x0000610006027a24 */ /* 0x040fe200078e0205 */
[----:B------:R-:W-:Y:S01]  /*0dc0*/  SHF.R.S32.HI R5, RZ, 0x1f, R4 ;  /* 0x0000001fff057819 */ /* 0x000fe20000011404 */
[----:B------:R-:W-:-:S03]  /*0dd0*/  IMAD R11, R6, c[0x0][0x18c], R11 ;  /* 0x00006300060b7a24 */ /* 0x000fc600078e020b */
[----:B------:R-:W-:Y:S01]  /*0de0*/  IADD3 R9, R9, R2, RZ ;  /* 0x0000000209097210 */ /* 0x000fe20007ffe0ff */
[----:B------:R-:W-:-:S04]  /*0df0*/  IMAD R21, R5, c[0x0][0x1b0], RZ ;  /* 0x00006c0005157a24 */ /* 0x000fc800078e02ff */
[----:B------:R-:W-:-:S04]  /*0e00*/  IMAD.WIDE.U32 R136, R17, c[0x0][0x198], R8 ;  /* 0x0000660011887a25 */ /* 0x000fc800078e0008 */
[----:B------:R-:W-:Y:S02]  /*0e10*/  IMAD.IADD R137, R137, 0x1, R7 ;  /* 0x0000000189897824 */ /* 0x000fe400078e0207 */
[----:B------:R-:W-:-:S04]  /*0e20*/  IMAD.WIDE.U32 R6, R6, c[0x0][0x188], RZ ;  /* 0x0000620006067a25 */ /* 0x000fc800078e00ff */
[C---:B------:R-:W-:Y:S01]  /*0e30*/  IMAD R21, R4.reuse, c[0x0][0x1b4], R21 ;  /* 0x00006d0004157a24 */ /* 0x040fe200078e0215 */
[----:B------:R-:W-:Y:S01]  /*0e40*/  MOV R16, R6 ;  /* 0x0000000600107202 */ /* 0x000fe20000000f00 */
[----:B------:R-:W-:-:S04]  /*0e50*/  IMAD.WIDE.U32 R136, R4, c[0x0][0x1b0], R136 ;  /* 0x00006c0004887a25 */ /* 0x000fc800078e0088 */
[----:B------:R-:W-:Y:S01]  /*0e60*/  IMAD.IADD R11, R7, 0x1, R11 ;  /* 0x00000001070b7824 */ /* 0x000fe200078e020b */
[----:B------:R-:W-:Y:S01]  /*0e70*/  IADD3 R21, R137, R21, RZ ;  /* 0x0000001589157210 */ /* 0x000fe20007ffe0ff */
[----:B------:R-:W-:Y:S05]  /*0e80*/  BRA `(.L_x_1770) ;  /* 0x0000043000007947 */ /* 0x000fea0003800000 */
.L_x_1769:
[----:B-1----:R-:W-:-:S13]  /*0e90*/  ISETP.NE.AND P3, PT, R11, -0x1, PT ;  /* 0xffffffff0b00780c */ /* 0x002fda0003f65270 */
        /* <DEDUP_REMOVED lines=14> */
.L_x_1771:
[----:B------:R-:W-:Y:S02]  /*0f80*/  IABS R7, c[0x0][0x1c8] ;  /* 0x0000720000077a13 */ /* 0x000fe40000000000 */
[----:B------:R-:W-:Y:S02]  /*0f90*/  LEA R17, R132, 0xffffff80, 0x7 ;  /* 0xffffff8084117811 */ /* 0x000fe400078e38ff */
[----:B------:R-:W1:Y:S01]  /*0fa0*/  I2F.RP R10, R7 ;  /* 0x00000007000a7306 */ /* 0x000e620000209400 */
[----:B------:R-:W-:Y:S02]  /*0fb0*/  @P3 IADD3 R11, R2, R11, RZ ;  /* 0x0000000b020b3210 */ /* 0x000fe40007ffe0ff */
[----:B------:R-:W-:-:S05]  /*0fc0*/  SHF.R.S32.HI R19, RZ, 0x1f, R17 ;  /* 0x0000001fff137819 */ /* 0x000fca0000011411 */
        /* <DEDUP_REMOVED lines=12> */
[----:B------:R-:W-:-:S03]  /*1090*/  IMAD.MOV.U32 R9, RZ, RZ, R5 ;  /* 0x000000ffff097224 */ /* 0x000fc600078e0005 */
[----:B------:R-:W-:Y:S01]  /*10a0*/  ISETP.GT.U32.AND P0, PT, R7, R6, PT ;  /* 0x000000060700720c */ /* 0x000fe20003f04070 */
[----:B------:R-:W-:-:S12]  /*10b0*/  IMAD.WIDE.U32 R8, R17, c[0x0][0x198], R8 ;  /* 0x0000660011087a25 */ /* 0x000fd800078e0008 */
[----:B------:R-:W-:Y:S01]  /*10c0*/  @!P0 IMAD.IADD R6, R6, 0x1, -R7 ;  /* 0x0000000106068824 */ /* 0x000fe200078e0a07 */
[----:B------:R-:W-:Y:S02]  /*10d0*/  @!P0 IADD3 R4, R4, 0x1, RZ ;  /* 0x0000000104048810 */ /* 0x000fe40007ffe0ff */
[----:B------:R-:W-:Y:S02]  /*10e0*/  ISETP.NE.AND P0, PT, RZ, c[0x0][0x1c8], PT ;  /* 0x00007200ff007a0c */ /* 0x000fe40003f05270 */
[----:B------:R-:W-:Y:S02]  /*10f0*/  ISETP.GE.U32.AND P2, PT, R6, R7, PT ;  /* 0x000000070600720c */ /* 0x000fe40003f46070 */
[----:B------:R-:W-:-:S04]  /*1100*/  LOP3.LUT R6, R24, c[0x0][0x1c8], RZ, 0x3c, !PT ;  /* 0x0000720018067a12 */ /* 0x000fc800078e3cff */
[----:B------:R-:W-:Y:S01]  /*1110*/  ISETP.GE.AND P1, PT, R6, RZ, PT ;  /* 0x000000ff0600720c */ /* 0x000fe20003f26270 */
[----:B------:R-:W-:-:S04]  /*1120*/  IMAD R6, R19, c[0x0][0x198], RZ ;  /* 0x0000660013067a24 */ /* 0x000fc800078e02ff */
[----:B------:R-:W-:Y:S02]  /*1130*/  IMAD R7, R17, c[0x0][0x19c], R6 ;  /* 0x0000670011077a24 */ /* 0x000fe400078e0206 */
[----:B------:R-:W-:Y:S02]  /*1140*/  @P2 IADD3 R4, R4, 0x1, RZ ;  /* 0x0000000104042810 */ /* 0x000fe40007ffe0ff */
[----:B------:R-:W-:Y:S02]  /*1150*/  IMAD.IADD R9, R9, 0x1, R7 ;  /* 0x0000000109097824 */ /* 0x000fe400078e0207 */
[C---:B------:R-:W-:Y:S02]  /*1160*/  @P3 IMAD.WIDE.U32 R6, R11.reuse, c[0x0][0x1a0], RZ ;  /* 0x000068000b063a25 */ /* 0x040fe400078e00ff */
[----:B------:R-:W-:Y:S02]  /*1170*/  @!P1 IADD3 R4, -R4, RZ, RZ ;  /* 0x000000ff04049210 */ /* 0x000fe40007ffe1ff */
[----:B------:R-:W-:Y:S01]  /*1180*/  @!P0 LOP3.LUT R4, RZ, c[0x0][0x1c8], RZ, 0x33, !PT ;  /* 0x00007200ff048a12 */ /* 0x000fe200078e33ff */
[----:B------:R-:W-:Y:S01]  /*1190*/  @P3 IMAD R11, R11, c[0x0][0x1a4], R7 ;  /* 0x000069000b0b3a24 */ /* 0x000fe200078e0207 */
[----:B------:R-:W-:-:S02]  /*11a0*/  @P3 MOV R16, R6 ;  /* 0x0000000600103202 */ /* 0x000fc40000000f00 */
        /* <DEDUP_REMOVED lines=17> */
.L_x_1770:
[----:B------:R-:W-:Y:S01]  /*12c0*/  ISETP.NE.AND P0, PT, R166, -0x1, PT ;  /* 0xffffffffa600780c */ /* 0x000fe20003f05270 */
[----:B------:R-:W-:Y:S01]  /*12d0*/  IMAD.IADD R162, R168, 0x1, -R131 ;  /* 0x00000001a8a27824 */ /* 0x000fe200078e0a83 */
[----:B------:R-:W-:Y:S01]  /*12e0*/  SHF.R.S32.HI R9, RZ, 0x1f, R124 ;  /* 0x0000001fff097819 */ /* 0x000fe2000001147c */
[----:B------:R-:W-:Y:S01]  /*12f0*/  IMAD.MOV.U32 R133, RZ, RZ, c[0x0][0x198] ;  /* 0x00006600ff857624 */ /* 0x000fe200078e00ff */
[----:B------:R-:W-:Y:S01]  /*1300*/  IADD3 R167, R132, -0x1, RZ ;  /* 0xffffffff84a77810 */ /* 0x000fe20007ffe0ff */
[----:B------:R-:W-:Y:S01]  /*1310*/  IMAD R5, R5, c[0x0][0x1b8], RZ ;  /* 0x00006e0005057a24 */ /* 0x000fe200078e02ff */
[CC--:B------:R-:W-:Y:S01]  /*1320*/  LEA.HI R13, R9.reuse, R124.reuse, RZ, 0x2 ;  /* 0x0000007c090d7211 */ /* 0x0c0fe200078f10ff */
[----:B------:R-:W-:Y:S01]  /*1330*/  IMAD.MOV.U32 R121, RZ, RZ, c[0x0][0x1a0] ;  /* 0x00006800ff797624 */ /* 0x000fe200078e00ff */
[----:B------:R-:W-:Y:S01]  /*1340*/  LEA.HI R128, R9, R124, RZ, 0x5 ;  /* 0x0000007c09807211 */ /* 0x000fe200078f28ff */
[----:B------:R-:W-:Y:S01]  /*1350*/  IMAD R5, R4, c[0x0][0x1bc], R5 ;  /* 0x00006f0004057a24 */ /* 0x000fe200078e0205 */
[----:B------:R-:W-:Y:S01]  /*1360*/  LOP3.LUT R7, R13, 0xfffffffc, RZ, 0xc0, !PT ;  /* 0xfffffffc0d077812 */ /* 0x000fe200078ec0ff */
[----:B------:R-:W-:Y:S01]  /*1370*/  IMAD.SHL.U32 R139, R124, 0x2, RZ ;  /* 0x000000027c8b7824 */ /* 0x000fe200078e00ff */
[----:B------:R-:W-:Y:S01]  /*1380*/  SHF.R.S32.HI R172, RZ, 0x2, R13 ;  /* 0x00000002ffac7819 */ /* 0x000fe2000001140d */
[----:B------:R-:W-:Y:S01]  /*1390*/  @!P0 IMAD.WIDE.U32 R14, R3, c[0x0][0x178], RZ ;  /* 0x00005e00030e8a25 */ /* 0x000fe200078e00ff */
[----:B-----5:R-:W-:-:S02]  /*13a0*/  @!P0 SHF.R.S32.HI R0, RZ, 0x1f, R3 ;  /* 0x0000001fff008819 */ /* 0x020fc40000011403 */
[----:B------:R-:W-:Y:S01]  /*13b0*/  IADD3 R6, R172, 0x20, RZ ;  /* 0x00000020ac067810 */ /* 0x000fe20007ffe0ff */
[----:B------:R-:W-:Y:S01]  /*13c0*/  IMAD.IADD R170, R124, 0x1, -R7 ;  /* 0x000000017caa7824 */ /* 0x000fe200078e0a07 */
[----:B------:R-:W-:Y:S01]  /*13d0*/  LEA.HI R13, R13, R172, RZ, 0x1 ;  /* 0x000000ac0d0d7211 */ /* 0x000fe200078f08ff */
[----:B------:R-:W-:Y:S01]  /*13e0*/  @!P0 IMAD R0, R0, c[0x0][0x178], RZ ;  /* 0x00005e0000008a24 */ /* 0x000fe200078e02ff */
[-C--:B------:R-:W-:Y:S01]  /*13f0*/  ISETP.GE.AND P2, PT, R6, R162.reuse, PT ;  /* 0x000000a20600720c */ /* 0x080fe20003f46270 */
[----:B------:R-:W-:Y:S01]  /*1400*/  @P0 IMAD.WIDE.U32 R28, R166, c[0x0][0x190], RZ ;  /* 0x00006400a61c0a25 */ /* 0x000fe200078e00ff */
[----:B------:R-:W-:Y:S02]  /*1410*/  SHF.R.S32.HI R173, RZ, 0x1f, R172 ;  /* 0x0000001fffad7819 */ /* 0x000fe400000114ac */
[----:B------:R-:W-:Y:S01]  /*1420*/  ISETP.GE.AND P1, PT, R172, R162, PT ;  /* 0x000000a2ac00720c */ /* 0x000fe20003f26270 */
[----:B------:R-:W-:Y:S01]  /*1430*/  @!P0 IMAD R0, R3, c[0x0][0x17c], R0 ;  /* 0x00005f0003008a24 */ /* 0x000fe200078e0200 */
[----:B------:R-:W-:Y:S01]  /*1440*/  SHF.R.S32.HI R3, RZ, 0x1f, R24 ;  /* 0x0000001fff037819 */ /* 0x000fe20000011418 */
[----:B------:R-:W-:Y:S01]  /*1450*/  @!P0 IMAD.MOV.U32 R28, RZ, RZ, R14 ;  /* 0x000000ffff1c8224 */ /* 0x000fe200078e000e */
[----:B------:R-:W-:Y:S01]  /*1460*/  LOP3.LUT R13, R13, 0x7fffffe, RZ, 0xc0, !PT ;  /* 0x07fffffe0d0d7812 */ /* 0x000fe200078ec0ff */
[----:B------:R-:W-:Y:S01]  /*1470*/  IMAD.SHL.U32 R170, R170, 0x8, RZ ;  /* 0x00000008aaaa7824 */ /* 0x000fe200078e00ff */
[----:B------:R-:W-:Y:S01]  /*1480*/  SHF.R.S32.HI R129, RZ, 0x5, R128 ;  /* 0x00000005ff817819 */ /* 0x000fe20000011480 */
[----:B------:R-:W-:Y:S01]  /*1490*/  @P0 IMAD R7, R166, c[0x0][0x194], R29 ;  /* 0x00006500a6070a24 */ /* 0x000fe200078e021d */
[----:B------:R-:W-:Y:S01]  /*14a0*/  IADD3 R10, R172, 0x40, RZ ;  /* 0x00000040ac0a7810 */ /* 0x000fe20007ffe0ff */
[----:B------:R-:W-:Y:S01]  /*14b0*/  @!P0 IMAD.IADD R7, R15, 0x1, R0 ;  /* 0x000000010f078824 */ /* 0x000fe200078e0200 */
[----:B------:R-:W-:Y:S01]  /*14c0*/  IADD3 R28, P0, R170, R28, RZ ;  /* 0x0000001caa1c7210 */ /* 0x000fe20007f1e0ff */
[----:B------:R-:W-:Y:S01]  /*14d0*/  IMAD R3, R3, c[0x0][0x1a8], RZ ;  /* 0x00006a0003037a24 */ /* 0x000fe200078e02ff */
[----:B------:R-:W-:Y:S01]  /*14e0*/  SHF.R.S32.HI R171, RZ, 0x1f, R170 ;  /* 0x0000001fffab7819 */ /* 0x000fe200000114aa */
[----:B------:R-:W-:Y:S01]  /*14f0*/  IMAD.WIDE R22, R23, 0x40, R172 ;  /* 0x0000004017167825 */ /* 0x000fe200078e02ac */
[----:B------:R-:W-:-:S02]  /*1500*/  LEA.HI R15, R9, R124, RZ, 0x3 ;  /* 0x0000007c090f7211 */ /* 0x000fc400078f18ff */
[----:B------:R-:W-:Y:S01]  /*1510*/  IADD3 R136, P3, R170, R136, RZ ;  /* 0x00000088aa887210 */ /* 0x000fe20007f7e0ff */
[----:B------:R-:W-:Y:S01]  /*1520*/  IMAD.X R29, R171, 0x1, R7, P0 ;  /* 0x00000001ab1d7824 */ /* 0x000fe200000e0607 */
[----:B------:R-:W-:Y:S01]  /*1530*/  SHF.R.S32.HI R7, RZ, 0x3, R15 ;  /* 0x00000003ff077819 */ /* 0x000fe2000001140f */
[----:B------:R-:W-:Y:S01]  /*1540*/  IMAD R26, R24, c[0x0][0x1ac], R3 ;  /* 0x00006b00181a7a24 */ /* 0x000fe200078e0203 */
[----:B------:R-:W-:Y:S01]  /*1550*/  @!P2 IADD3 R12, P0, R22, 0x20, RZ ;  /* 0x00000020160ca810 */ /* 0x000fe20007f1e0ff */
[C---:B------:R-:W-:Y:S01]  /*1560*/  IMAD.IADD R0, R172.reuse, 0x1, -R13 ;  /* 0x00000001ac007824 */ /* 0x040fe200078e0a0d */
[----:B------:R-:W-:Y:S01]  /*1570*/  LOP3.LUT R15, R15, 0xfffffff8, RZ, 0xc0, !PT ;  /* 0xfffffff80f0f7812 */ /* 0x000fe200078ec0ff */
[----:B------:R-:W-:Y:S01]  /*1580*/  IMAD.SHL.U32 R27, R7, 0x40, RZ ;  /* 0x00000040071b7824 */ /* 0x000fe200078e00ff */
[----:B------:R-:W-:Y:S01]  /*1590*/  IADD3 R14, R172, 0x60, RZ ;  /* 0x00000060ac0e7810 */ /* 0x000fe20007ffe0ff */
[----:B------:R-:W-:Y:S01]  /*15a0*/  IMAD.WIDE.U32 R24, R24, c[0x0][0x1a8], R28 ;  /* 0x00006a0018187a25 */ /* 0x000fe200078e001c */
[----:B------:R-:W-:-:S02]  /*15b0*/  LOP3.LUT R139, R139, 0x6, RZ, 0xc0, !PT ;  /* 0x000000068b8b7812 */ /* 0x000fc400078ec0ff */
[----:B------:R-:W-:Y:S01]  /*15c0*/  LOP3.LUT R27, R27, 0xc0, RZ, 0xc0, !PT ;  /* 0x000000c01b1b7812 */ /* 0x000fe200078ec0ff */
[----:B------:R-:W-:Y:S02]  /*15d0*/  IMAD R169, R129, 0x8, R0 ;  /* 0x0000000881a97824 */ /* 0x000fe400078e0200 */
[----:B------:R-:W-:Y:S01]  /*15e0*/  IMAD.SHL.U32 R0, R167, 0x80, RZ ;  /* 0x00000080a7007824 */ /* 0x000fe200078e00ff */
[----:B------:R-:W-:Y:S01]  /*15f0*/  LOP3.LUT R3, R27, 0x18, R170, 0xf8, !PT ;  /* 0x000000181b037812 */ /* 0x000fe200078ef8aa */
[----:B------:R-:W-:Y:S01]  /*1600*/  @!P1 IMAD R13, R23, c[0x0][0x190], RZ ;  /* 0x00006400170d9a24 */ /* 0x000fe200078e02ff */
[----:B------:R-:W-:Y:S01]  /*1610*/  SHF.R.U32.HI R2, RZ, 0x3, R27 ;  /* 0x00000003ff027819 */ /* 0x000fe2000001161b */
[----:B------:R-:W-:Y:S02]  /*1620*/  IMAD.IADD R27, R25, 0x1, R26 ;  /* 0x00000001191b7824 */ /* 0x000fe400078e021a */
[----:B------:R-:W-:Y:S01]  /*1630*/  @!P1 IMAD.MOV.U32 R26, RZ, RZ, R24 ;  /* 0x000000ffff1a9224 */ /* 0x000fe200078e0018 */
[----:B------:R-:W-:Y:S01]  /*1640*/  LOP3.LUT R2, R3, R2, RZ, 0x3c, !PT ;  /* 0x0000000203027212 */ /* 0x000fe200078e3cff */
[----:B------:R-:W-:-:S02]  /*1650*/  @!P2 IMAD.X R23, RZ, RZ, R23, P0 ;  /* 0x000000ffff17a224 */ /* 0x000fc400000e0617 */
[----:B------:R-:W-:Y:S02]  /*1660*/  IMAD.IADD R3, R125, 0x1, -R0 ;  /* 0x000000017d037824 */ /* 0x000fe400078e0a00 */
[----:B------:R-:W-:Y:S02]  /*1670*/  IMAD.X R137, R171, 0x1, R21, P3 ;  /* 0x00000001ab897824 */ /* 0x000fe400018e0615 */
[----:B------:R-:W-:Y:S01]  /*1680*/  @!P1 IMAD R13, R22, c[0x0][0x194], R13 ;  /* 0x00006500160d9a24 */ /* 0x000fe200078e020d */
[-C--:B------:R-:W-:Y:S01]  /*1690*/  ISETP.GE.AND P4, PT, R6, R3.reuse, PT ;  /* 0x000000030600720c */ /* 0x080fe20003f86270 */
[----:B------:R-:W-:Y:S01]  /*16a0*/  @!P1 IMAD.WIDE.U32 R20, R22, c[0x0][0x190], R26 ;  /* 0x0000640016149a25 */ /* 0x000fe200078e001a */
[----:B------:R-:W-:-:S03]  /*16b0*/  ISETP.GE.AND P5, PT, R172, R3, PT ;  /* 0x00000003ac00720c */ /* 0x000fc60003fa6270 */
[----:B------:R-:W-:Y:S01]  /*16c0*/  @!P2 IMAD R23, R23, c[0x0][0x190], RZ ;  /* 0x000064001717aa24 */ /* 0x000fe200078e02ff */
[----:B------:R-:W-:Y:S01]  /*16d0*/  @!P1 LEA R26, P0, R20, c[0x0][0x160], 0x1 ;  /* 0x00005800141a9a11 */ /* 0x000fe200078008ff */
[----:B------:R-:W-:Y:S02]  /*16e0*/  @!P2 IMAD.MOV.U32 R25, RZ, RZ, R27 ;  /* 0x000000ffff19a224 */ /* 0x000fe400078e001b */
[----:B------:R-:W-:Y:S02]  /*16f0*/  IMAD.U32 R169, R169, 0x20, R2 ;  /* 0x00000020a9a97824 */ /* 0x000fe400078e0002 */
[C---:B------:R-:W-:Y:S02]  /*1700*/  @!P2 IMAD R8, R12.reuse, c[0x0][0x194], R23 ;  /* 0x000065000c08aa24 */ /* 0x040fe400078e0217 */
[----:B------:R-:W-:Y:S02]  /*1710*/  @!P1 IMAD.IADD R2, R21, 0x1, R13 ;  /* 0x0000000115029824 */ /* 0x000fe400078e020d */
[----:B------:R-:W-:-:S03]  /*1720*/  @!P2 IMAD.WIDE.U32 R12, R12, c[0x0][0x190], R24 ;  /* 0x000064000c0caa25 */ /* 0x000fc600078e0018 */
[----:B------:R-:W-:Y:S01]  /*1730*/  @!P1 LEA.HI.X R27, R20, c[0x0][0x164], R2, 0x1, P0 ;  /* 0x00005900141b9a11 */ /* 0x000fe200000f0c02 */
[----:B------:R-:W-:Y:S01]  /*1740*/  IMAD R135, R173, c[0x0][0x198], RZ ;  /* 0x00006600ad877a24 */ /* 0x000fe200078e02ff */
[----:B------:R-:W-:Y:S01]  /*1750*/  @!P2 LEA R22, P0, R12, c[0x0][0x160], 0x1 ;  /* 0x000058000c16aa11 */ /* 0x000fe200078008ff */
[----:B------:R-:W-:Y:S02]  /*1760*/  @!P2 IMAD.IADD R8, R13, 0x1, R8 ;  /* 0x000000010d08a824 */ /* 0x000fe400078e0208 */
[C---:B------:R-:W-:Y:S02]  /*1770*/  IMAD R135, R172.reuse, c[0x0][0x19c], R135 ;  /* 0x00006700ac877a24 */ /* 0x040fe400078e0287 */
[----:B------:R-:W-:Y:S01]  /*1780*/  IMAD.WIDE.U32 R136, R172, c[0x0][0x198], R136 ;  /* 0x00006600ac887a25 */ /* 0x000fe200078e0088 */
[----:B------:R-:W-:Y:S02]  /*1790*/  @!P2 LEA.HI.X R23, R12, c[0x0][0x164], R8, 0x1, P0 ;  /* 0x000059000c17aa11 */ /* 0x000fe400000f0c08 */
[----:B------:R-:W-:Y:S01]  /*17a0*/  ISETP.GE.AND P0, PT, R10, R3, PT ;  /* 0x000000030a00720c */ /* 0x000fe20003f06270 */
[----:B------:R-:W-:Y:S01]  /*17b0*/  IMAD.IADD R135, R137, 0x1, R135 ;  /* 0x0000000189877824 */ /* 0x000fe200078e0287 */
[----:B------:R-:W-:Y:S01]  /*17c0*/  @!P4 LEA R13, P3, R133, R136, 0x5 ;  /* 0x00000088850dc211 */ /* 0x000fe200078628ff */
[----:B------:R-:W-:-:S02]  /*17d0*/  IMAD.MOV.U32 R2, RZ, RZ, c[0x0][0x19c] ;  /* 0x00006700ff027624 */ /* 0x000fc400078e00ff */
[----:B------:R-:W-:Y:S02]  /*17e0*/  IMAD.SHL.U32 R169, R169, 0x2, RZ ;  /* 0x00000002a9a97824 */ /* 0x000fe400078e00ff */
[C---:B------:R-:W-:Y:S01]  /*17f0*/  IMAD.WIDE.U32 R24, R133.reuse, 0x40, RZ ;  /* 0x0000004085187825 */ /* 0x040fe200078e00ff */
[----:B------:R-:W-:Y:S02]  /*1800*/  @!P4 LEA.HI.X R8, R133, R135, R2, 0x5, P3 ;  /* 0x000000878508c211 */ /* 0x000fe400018f2c02 */
[----:B------:R-:W-:Y:S01]  /*1810*/  @!P4 LEA R20, P3, R13, c[0x0][0x168], 0x1 ;  /* 0x00005a000d14ca11 */ /* 0x000fe200078608ff */
[----:B------:R-:W-:Y:S01]  /*1820*/  @!PT LDS RZ, [RZ] ;  /* 0x00000000fffff984 */ /* 0x000fe20000000800 */
[----:B------:R-:W-:Y:S01]  /*1830*/  @!PT LDS RZ, [RZ] ;  /* 0x00000000fffff984 */ /* 0x000fe20000000800 */
[----:B------:R-:W-:Y:S01]  /*1840*/  @!PT LDS RZ, [RZ] ;  /* 0x00000000fffff984 */ /* 0x000fe20000000800 */
[----:B------:R1:W-:Y:S01]  /*1850*/  @!P1 LDGSTS.E.BYPASS.LTC128B.128 [R169], [R26.64] ;  /* 0x000000001aa99fae */ /* 0x0003e2000b901d4c */
[----:B------:R-:W-:Y:S02]  /*1860*/  IMAD.SHL.U32 R7, R7, 0x8, RZ ;  /* 0x0000000807077824 */ /* 0x000fe400078e00ff */
[----:B------:R-:W-:Y:S01]  /*1870*/  @!P4 LEA.HI.X R21, R13, c[0x0][0x16c], R8, 0x1, P3 ;  /* 0x00005b000d15ca11 */ /* 0x000fe200018f0c08 */
[----:B------:R1:W-:Y:S01]  /*1880*/  @!P1 LDGSTS.E.BYPASS.LTC128B.128 [R169+0x1000], [R26.64+0x40] ;  /* 0x010000401aa99fae */ /* 0x0003e2000b901d4c */
[----:B------:R-:W-:-:S03]  /*1890*/  IMAD.SHL.U32 R8, R2, 0x40, RZ ;  /* 0x0000004002087824 */ /* 0x000fc600078e00ff */
[----:B------:R1:W-:Y:S01]  /*18a0*/  @!P1 LDGSTS.E.BYPASS.LTC128B.128 [R169+0x2000], [R26.64+0x80] ;  /* 0x020000801aa99fae */ /* 0x0003e2000b901d4c */
[C---:B------:R-:W-:Y:S02]  /*18b0*/  @!P0 IADD3 R13, P1, R136.reuse, R24, RZ ;  /* 0x00000018880d8210 */ /* 0x040fe40007f3e0ff */
[C---:B------:R-:W-:Y:S01]  /*18c0*/  @!P5 LEA R24, P3, R136.reuse, c[0x0][0x168], 0x1 ;  /* 0x00005a008818da11 */ /* 0x040fe200078608ff */
[----:B------:R2:W-:Y:S01]  /*18d0*/  @!P2 LDGSTS.E.BYPASS.LTC128B.128 [R169+0x800], [R22.64] ;  /* 0x0080000016a9afae */ /* 0x0005e2000b901d4c */
[----:B------:R-:W-:Y:S02]  /*18e0*/  @!P0 IADD3.X R8, R135, R25, R8, P1, !PT ;  /* 0x0000001987088210 */ /* 0x000fe40000ffe408 */
[C---:B------:R-:W-:Y:S01]  /*18f0*/  @!P0 LEA R12, P1, R13.reuse, c[0x0][0x168], 0x1 ;  /* 0x00005a000d0c8a11 */ /* 0x040fe200078208ff */
[----:B------:R2:W-:Y:S01]  /*1900*/  @!P2 LDGSTS.E.BYPASS.LTC128B.128 [R169+0x1800], [R22.64+0x40] ;  /* 0x0180004016a9afae */ /* 0x0005e2000b901d4c */
[----:B------:R-:W-:Y:S02]  /*1910*/  @!P5 LEA.HI.X R25, R136, c[0x0][0x16c], R135, 0x1, P3 ;  /* 0x00005b008819da11 */ /* 0x000fe400018f0c87 */
[----:B------:R-:W-:Y:S01]  /*1920*/  @!P0 LEA.HI.X R13, R13, c[0x0][0x16c], R8, 0x1, P1 ;  /* 0x00005b000d0d8a11 */ /* 0x000fe200008f0c08 */
[----:B------:R2:W-:Y:S01]  /*1930*/  @!P2 LDGSTS.E.BYPASS.LTC128B.128 [R169+0x2800], [R22.64+0x80] ;  /* 0x0280008016a9afae */ /* 0x0005e2000b901d4c */
[----:B------:R-:W-:-:S02]  /*1940*/  ISETP.GE.AND P2, PT, R10, R3, PT ;  /* 0x000000030a00720c */ /* 0x000fc40003f46270 */
[----:B------:R-:W-:Y:S01]  /*1950*/  LEA.HI R10, R9, R124, RZ, 0x4 ;  /* 0x0000007c090a7211 */ /* 0x000fe200078f20ff */
[----:B------:R1:W-:Y:S01]  /*1960*/  @!P5 LDGSTS.E.BYPASS.LTC128B.128 [R169+0x3000], [R24.64] ;  /* 0x0300000018a9dfae */ /* 0x0003e2000b901d4c */
[----:B------:R-:W-:Y:S02]  /*1970*/  IADD3 R122, P1, R172, R17, RZ ;  /* 0x00000011ac7a7210 */ /* 0x000fe40007f3e0ff */
[----:B------:R-:W-:Y:S01]  /*1980*/  LOP3.LUT R17, R10, 0xfffffff0, RZ, 0xc0, !PT ;  /* 0xfffffff00a117812 */ /* 0x000fe200078ec0ff */
[----:B------:R1:W-:Y:S01]  /*1990*/  @!P5 LDGSTS.E.BYPASS.LTC128B.128 [R169+0x5000], [R24.64+0x40] ;  /* 0x0500004018a9dfae */ /* 0x0003e2000b901d4c */
[----:B------:R-:W-:Y:S01]  /*19a0*/  ISETP.GE.AND P3, PT, R6, R3, PT ;  /* 0x000000030600720c */ /* 0x000fe20003f66270 */
[----:B------:R-:W-:Y:S01]  /*19b0*/  IMAD.X R6, R173, 0x1, R19, P1 ;  /* 0x00000001ad067824 */ /* 0x000fe200008e0613 */
[----:B------:R-:W-:Y:S01]  /*19c0*/  SHF.R.S32.HI R9, RZ, 0x4, R10 ;  /* 0x00000004ff097819 */ /* 0x000fe2000001140a */
[----:B------:R-:W-:Y:S01]  /*19d0*/  IMAD.IADD R8, R124, 0x1, -R17 ;  /* 0x000000017c087824 */ /* 0x000fe200078e0a11 */
[----:B------:R-:W-:Y:S01]  /*19e0*/  IADD3 R16, P1, R170, R16, RZ ;  /* 0x00000010aa107210 */ /* 0x000fe20007f3e0ff */
[----:B------:R1:W-:Y:S01]  /*19f0*/  @!P5 LDGSTS.E.BYPASS.LTC128B.128 [R169+0x7000], [R24.64+0x80] ;  /* 0x0700008018a9dfae */ /* 0x0003e2000b901d4c */
[----:B------:R-:W-:-:S02]  /*1a00*/  LEA.HI R10, R10, R9, RZ, 0x1 ;  /* 0x000000090a0a7211 */ /* 0x000fc400078f08ff */
[-C--:B------:R-:W-:Y:S01]  /*1a10*/  ISETP.GE.AND P5, PT, R14, R3.reuse, PT ;  /* 0x000000030e00720c */ /* 0x080fe20003fa6270 */
[----:B------:R-:W-:Y:S01]  /*1a20*/  IMAD.X R17, R171, 0x1, R11, P1 ;  /* 0x00000001ab117824 */ /* 0x000fe200008e060b */
[----:B------:R-:W-:Y:S01]  /*1a30*/  LOP3.LUT R10, R10, 0xfffffffe, RZ, 0xc0, !PT ;  /* 0xfffffffe0a0a7812 */ /* 0x000fe200078ec0ff */
[----:B------:R-:W-:Y:S01]  /*1a40*/  IMAD.IADD R11, R124, 0x1, -R15 ;  /* 0x000000017c0b7824 */ /* 0x000fe200078e0a0f */
[----:B------:R2:W-:Y:S01]  /*1a50*/  @!P4 LDGSTS.E.BYPASS.LTC128B.128 [R169+0x3800], [R20.64] ;  /* 0x0380000014a9cfae */ /* 0x0005e2000b901d4c */
[-C--:B------:R-:W-:Y:S01]  /*1a60*/  LEA.HI R15, R8, R8.reuse, RZ, 0x1 ;  /* 0x00000008080f7211 */ /* 0x080fe200078f08ff */
[----:B------:R-:W-:Y:S01]  /*1a70*/  IMAD.WIDE.U32 R16, R4, c[0x0][0x1b8], R16 ;  /* 0x00006e0004107a25 */ /* 0x000fe200078e0010 */
[-C--:B------:R-:W-:Y:S01]  /*1a80*/  ISETP.GE.AND P1, PT, R14, R3.reuse, PT ;  /* 0x000000030e00720c */ /* 0x080fe20003f26270 */
[----:B------:R2:W-:Y:S01]  /*1a90*/  @!P4 LDGSTS.E.BYPASS.LTC128B.128 [R169+0x5800], [R20.64+0x40] ;  /* 0x0580004014a9cfae */ /* 0x0005e2000b901d4c */
[----:B------:R-:W-:Y:S01]  /*1aa0*/  LOP3.LUT R127, R15, 0x7fffffe, RZ, 0xc0, !PT ;  /* 0x07fffffe0f7f7812 */ /* 0x000fe200078ec0ff */
[----:B------:R-:W-:Y:S01]  /*1ab0*/  IMAD.IADD R9, R9, 0x1, -R10 ;  /* 0x0000000109097824 */ /* 0x000fe200078e0a0a */
[----:B------:R-:W-:Y:S01]  /*1ac0*/  SHF.R.S32.HI R19, RZ, 0x1f, R8 ;  /* 0x0000001fff137819 */ /* 0x000fe20000011408 */
[----:B------:R2:W-:Y:S01]  /*1ad0*/  @!P4 LDGSTS.E.BYPASS.LTC128B.128 [R169+0x7800], [R20.64+0x80] ;  /* 0x0780008014a9cfae */ /* 0x0005e2000b901d4c */
[----:B------:R-:W-:Y:S01]  /*1ae0*/  ISETP.GE.AND P4, PT, R172, R3, PT ;  /* 0x00000003ac00720c */ /* 0x000fe20003f86270 */
[----:B------:R-:W-:Y:S01]  /*1af0*/  IMAD.IADD R127, R8, 0x1, -R127 ;  /* 0x00000001087f7824 */ /* 0x000fe200078e0a7f */
[----:B------:R-:W-:Y:S01]  /*1b00*/  LEA.HI R3, R11, R11, RZ, 0x1 ;  /* 0x0000000b0b037211 */ /* 0x000fe200078f08ff */
[----:B------:R-:W-:Y:S01]  /*1b10*/  @!P5 IMAD.MOV.U32 R137, RZ, RZ, R135 ;  /* 0x000000ffff89d224 */ /* 0x000fe200078e0087 */
[--C-:B------:R-:W-:Y:S01]  /*1b20*/  SHF.R.S32.HI R10, RZ, 0x1, R15.reuse ;  /* 0x00000001ff0a7819 */ /* 0x100fe2000001140f */
[----:B------:R-:W-:Y:S01]  /*1b30*/  @!P5 IMAD R2, R2, 0x60, RZ ;  /* 0x000000600202d824 */ /* 0x000fe200078e02ff */
[----:B------:R-:W-:Y:S01]  /*1b40*/  SHF.R.S32.HI R15, RZ, 0x1f, R15 ;  /* 0x0000001fff0f7819 */ /* 0x000fe2000001140f */
[----:B------:R3:W-:Y:S01]  /*1b50*/  @!P0 LDGSTS.E.BYPASS.LTC128B.128 [R169+0x4000], [R12.64] ;  /* 0x040000000ca98fae */ /* 0x0007e2000b901d4c */
[----:B------:R-:W-:Y:S01]  /*1b60*/  LOP3.LUT R160, R3, 0x7fffffe, RZ, 0xc0, !PT ;  /* 0x07fffffe03a07812 */ /* 0x000fe200078ec0ff */
[----:B------:R-:W-:Y:S01]  /*1b70*/  IMAD.IADD R17, R17, 0x1, R5 ;  /* 0x0000000111117824 */ /* 0x000fe200078e0205 */
[----:B------:R-:W-:Y:S01]  /*1b80*/  LEA.HI R126, R19, R8, RZ, 0x3 ;  /* 0x00000008137e7211 */ /* 0x000fe200078f18ff */
[----:B------:R3:W-:Y:S01]  /*1b90*/  @!P0 LDGSTS.E.BYPASS.LTC128B.128 [R169+0x6000], [R12.64+0x40] ;  /* 0x060000400ca98fae */ /* 0x0007e2000b901d4c */
[----:B------:R-:W-:Y:S01]  /*1ba0*/  LEA.HI R8, R15, R10, RZ, 0x2 ;  /* 0x0000000a0f087211 */ /* 0x000fe200078f10ff */
[----:B------:R-:W-:Y:S01]  /*1bb0*/  IMAD.IADD R160, R11, 0x1, -R160 ;  /* 0x000000010ba07824 */ /* 0x000fe200078e0aa0 */
[----:B------:R-:W-:Y:S01]  /*1bc0*/  SHF.R.S32.HI R3, RZ, 0x1, R3 ;  /* 0x00000001ff037819 */ /* 0x000fe20000011403 */
[----:B------:R3:W-:Y:S01]  /*1bd0*/  @!P0 LDGSTS.E.BYPASS.LTC128B.128 [R169+0x8000], [R12.64+0x80] ;  /* 0x080000800ca98fae */ /* 0x0007e2000b901d4c */
[----:B------:R-:W-:Y:S01]  /*1be0*/  LOP3.LUT R11, R8, 0xfffffffc, RZ, 0xc0, !PT ;  /* 0xfffffffc080b7812 */ /* 0x000fe200078ec0ff */
[----:B------:R-:W-:-:S02]  /*1bf0*/  IMAD R15, R6, c[0x0][0x1a0], RZ ;  /* 0x00006800060f7a24 */ /* 0x000fc400078e02ff */
[----:B------:R-:W-:Y:S02]  /*1c00*/  IMAD.SHL.U32 R8, R3, 0x40, RZ ;  /* 0x0000004003087824 */ /* 0x000fe400078e00ff */
[----:B------:R-:W-:Y:S02]  /*1c10*/  IMAD.IADD R4, R10, 0x1, -R11 ;  /* 0x000000010a047824 */ /* 0x000fe400078e0a0b */
[----:B------:R-:W-:Y:S01]  /*1c20*/  @!P5 IMAD.WIDE.U32 R10, R133, 0x60, R136 ;  /* 0x00000060850ad825 */ /* 0x000fe200078e0088 */
[----:B------:R-:W-:-:S03]  /*1c30*/  LOP3.LUT R8, R8, 0xc0, RZ, 0xc0, !PT ;  /* 0x000000c008087812 */ /* 0x000fc600078ec0ff */
[----:B------:R-:W-:Y:S01]  /*1c40*/  @!P5 IMAD.IADD R5, R11, 0x1, R2 ;  /* 0x000000010b05d824 */ /* 0x000fe200078e0202 */
[----:B------:R-:W-:Y:S01]  /*1c50*/  @!P5 LEA R18, P0, R10, c[0x0][0x168], 0x1 ;  /* 0x00005a000a12da11 */ /* 0x000fe200078008ff */
[----:B------:R-:W-:Y:S01]  /*1c60*/  IMAD R15, R122, c[0x0][0x1a4], R15 ;  /* 0x000069007a0f7a24 */ /* 0x000fe200078e020f */
[----:B------:R-:W-:Y:S01]  /*1c70*/  LOP3.LUT R7, R8, 0x8, R7, 0xf8, !PT ;  /* 0x0000000808077812 */ /* 0x000fe200078ef807 */
[----:B------:R-:W-:Y:S01]  /*1c80*/  IMAD.WIDE.U32 R122, R122, c[0x0][0x1a0], R16 ;  /* 0x000068007a7a7a25 */ /* 0x000fe200078e0010 */
[----:B------:R-:W-:Y:S02]  /*1c90*/  @!P5 LEA.HI.X R19, R10, c[0x0][0x16c], R5, 0x1, P0 ;  /* 0x00005b000a13da11 */ /* 0x000fe400000f0c05 */
[----:B------:R-:W-:Y:S01]  /*1ca0*/  SHF.R.U32.HI R8, RZ, 0x3, R8 ;  /* 0x00000003ff087819 */ /* 0x000fe20000011608 */
[----:B------:R-:W-:Y:S01]  /*1cb0*/  IMAD.IADD R120, R123, 0x1, R15 ;  /* 0x000000017b787824 */ /* 0x000fe200078e020f */
[----:B------:R-:W-:Y:S01]  /*1cc0*/  LEA R164, P0, R122, c[0x0][0x170], 0x1 ;  /* 0x00005c007aa47a11 */ /* 0x000fe200078008ff */
[----:B------:R4:W-:Y:S01]  /*1cd0*/  @!P5 LDGSTS.E.BYPASS.LTC128B.128 [R169+0x4800], [R18.64] ;  /* 0x0480000012a9dfae */ /* 0x0009e2000b901d4c */
[----:B------:R-:W-:Y:S01]  /*1ce0*/  IMAD.SHL.U32 R2, R4, 0x40, RZ ;  /* 0x0000004004027824 */ /* 0x000fe200078e00ff */
[----:B------:R-:W-:Y:S01]  /*1cf0*/  LOP3.LUT R11, R7, R8, RZ, 0x3c, !PT ;  /* 0x00000008070b7212 */ /* 0x000fe200078e3cff */
[C---:B------:R-:W-:Y:S01]  /*1d00*/  IMAD R160, R9.reuse, 0x8, R160 ;  /* 0x0000000809a07824 */ /* 0x040fe200078e02a0 */
[----:B------:R4:W-:Y:S01]  /*1d10*/  @!P5 LDGSTS.E.BYPASS.LTC128B.128 [R169+0x6800], [R18.64+0x40] ;  /* 0x0680004012a9dfae */ /* 0x0009e2000b901d4c */
[----:B------:R-:W-:Y:S01]  /*1d20*/  LEA.HI.X R163, R122, c[0x0][0x174], R120, 0x1, P0 ;  /* 0x00005d007aa37a11 */ /* 0x000fe200000f0c78 */
[----:B------:R-:W-:Y:S01]  /*1d30*/  IMAD.SHL.U32 R9, R9, 0x8, RZ ;  /* 0x0000000809097824 */ /* 0x000fe200078e00ff */
[----:B------:R-:W-:Y:S01]  /*1d40*/  LOP3.LUT R2, R2, 0xc0, RZ, 0xc0, !PT ;  /* 0x000000c002027812 */ /* 0x000fe200078ec0ff */
[----:B------:R4:W-:Y:S01]  /*1d50*/  @!P5 LDGSTS.E.BYPASS.LTC128B.128 [R169+0x8800], [R18.64+0x80] ;  /* 0x0880008012a9dfae */ /* 0x0009e2000b901d4c */
[----:B------:R-:W-:-:S02]  /*1d60*/  IMAD.MOV.U32 R6, RZ, RZ, 0x5 ;  /* 0x00000005ff067424 */ /* 0x000fc400078e00ff */
[C---:B------:R-:W-:Y:S01]  /*1d70*/  IMAD.SHL.U32 R5, R121.reuse, 0x20, RZ ;  /* 0x0000002079057824 */ /* 0x040fe200078e00ff */
[----:B------:R-:W0:Y:S01]  /*1d80*/  LDGDEPBAR ;  /* 0x00000000000079af */ /* 0x000e220000000000 */
[----:B------:R-:W-:Y:S01]  /*1d90*/  IMAD.SHL.U32 R126, R126, 0x20, RZ ;  /* 0x000000207e7e7824 */ /* 0x000fe200078e00ff */
[----:B------:R-:W-:Y:S01]  /*1da0*/  LOP3.LUT R9, R2, 0x8, R9, 0xf8, !PT ;  /* 0x0000000802097812 */ /* 0x000fe200078ef809 */
[----:B------:R-:W-:Y:S01]  /*1db0*/  @!P1 IMAD.MOV.U32 R165, RZ, RZ, R163 ;  /* 0x000000ffffa59224 */ /* 0x000fe200078e00a3 */
[----:B------:R-:W-:Y:S01]  /*1dc0*/  SHF.R.U32.HI R2, RZ, 0x3, R2 ;  /* 0x00000003ff027819 */ /* 0x000fe20000011602 */
[----:B------:R-:W-:Y:S01]  /*1dd0*/  @!P2 IMAD.MOV.U32 R10, RZ, RZ, c[0x0][0x1a4] ;  /* 0x00006900ff0aa624 */ /* 0x000fe200078e00ff */
[C---:B------:R-:W-:Y:S01]  /*1de0*/  SHF.L.U64.HI R6, R121.reuse, R6, c[0x0][0x1a4] ;  /* 0x0000690079067619 */ /* 0x040fe20000010206 */
[----:B---3--:R-:W-:Y:S01]  /*1df0*/  @!P1 IMAD.WIDE.U32 R12, R121, 0xc0, R164 ;  /* 0x000000c0790c9825 */ /* 0x008fe200078e00a4 */
[----:B------:R-:W-:Y:S02]  /*1e00*/  @!P3 LEA R8, P0, R5, R164, 0x1 ;  /* 0x000000a40508b211 */ /* 0x000fe400078008ff */
[----:B------:R-:W-:Y:S01]  /*1e10*/  LOP3.LUT R126, R126, 0xffffff00, RZ, 0xc0, !PT ;  /* 0xffffff007e7e7812 */ /* 0x000fe200078ec0ff */
[----:B------:R-:W-:Y:S01]  /*1e20*/  @!P4 IMAD.MOV.U32 R165, RZ, RZ, R163 ;  /* 0x000000ffffa5c224 */ /* 0x000fe200078e00a3 */
[----:B------:R-:W-:Y:S01]  /*1e30*/  LOP3.LUT R2, R9, R2, RZ, 0x3c, !PT ;  /* 0x0000000209027212 */ /* 0x000fe200078e3cff */
[----:B------:R-:W-:Y:S01]  /*1e40*/  @!P1 IMAD.MOV.U32 R7, RZ, RZ, c[0x0][0x1a4] ;  /* 0x00006900ff079624 */ /* 0x000fe200078e00ff */
[----:B------:R-:W-:Y:S01]  /*1e50*/  @!P3 LEA.HI.X R9, R5, R163, R6, 0x1, P0 ;  /* 0x000000a30509b211 */ /* 0x000fe200000f0c06 */
[----:B------:R-:W-:Y:S01]  /*1e60*/  @!P1 IMAD.MOV.U32 R6, RZ, RZ, R12 ;  /* 0x000000ffff069224 */ /* 0x000fe200078e000c */
[----:B------:R-:W-:Y:S01]  /*1e70*/  @!P2 LEA R14, P0, R121, R164, 0x7 ;  /* 0x000000a4790ea211 */ /* 0x000fe200078038ff */
[----:B------:R-:W-:-:S02]  /*1e80*/  IMAD R12, R129, 0x200, R126 ;  /* 0x00000200810c7824 */ /* 0x000fc400078e027e */
[----:B------:R-:W-:Y:S01]  /*1e90*/  @!P1 IMAD R7, R7, 0xc0, RZ ;  /* 0x000000c007079824 */ /* 0x000fe200078e02ff */
[----:B------:R-:W-:Y:S01]  /*1ea0*/  @!P2 LEA.HI.X R15, R121, R163, R10, 0x7, P0 ;  /* 0x000000a3790fa211 */ /* 0x000fe200000f3c0a */
[----:B------:R-:W-:Y:S01]  /*1eb0*/  IMAD R161, R127, 0x20, R12 ;  /* 0x000000207fa17824 */ /* 0x000fe200078e020c */
[----:B------:R-:W-:Y:S01]  /*1ec0*/  LOP3.LUT P0, RZ, R3, 0x2, RZ, 0xc0, !PT ;  /* 0x0000000203ff7812 */ /* 0x000fe2000780c0ff */
[----:B------:R-:W-:Y:S01]  /*1ed0*/  IMAD.U32 R160, R160, 0x20, R11 ;  /* 0x00000020a0a07824 */ /* 0x000fe200078e000b */
[----:B------:R-:W-:-:S04]  /*1ee0*/  DEPBAR.LE SB0, 0x0 ;  /* 0x000080000000791a */ /* 0x000fc80000000000 */
[----:B------:R-:W-:Y:S01]  /*1ef0*/  BAR.SYNC.DEFER_BLOCKING 0x0 ;  /* 0x0000000000007b1d */ /* 0x000fe20000010000 */
[----:B------:R-:W-:Y:S02]  /*1f00*/  IMAD.IADD R161, R2, 0x1, R161 ;  /* 0x0000000102a17824 */ /* 0x000fe400078e02a1 */
[----:B------:R-:W-:Y:S02]  /*1f10*/  @!P1 IMAD.IADD R7, R13, 0x1, R7 ;  /* 0x000000010d079824 */ /* 0x000fe400078e0207 */
[----:B------:R-:W-:Y:S02]  /*1f20*/  IMAD.SHL.U32 R160, R160, 0x2, RZ ;  /* 0x00000002a0a07824 */ /* 0x000fe400078e00ff */
[----:B------:R-:W-:Y:S02]  /*1f30*/  IMAD.SHL.U32 R161, R161, 0x2, RZ ;  /* 0x00000002a1a17824 */ /* 0x000fe400078e00ff */
[----:B------:R-:W-:Y:S02]  /*1f40*/  IMAD.MOV.U32 R5, RZ, RZ, 0x10 ;  /* 0x00000010ff057424 */ /* 0x000fe400078e00ff */
[----:B------:R-:W-:-:S02]  /*1f50*/  IMAD R129, R129, 0x10, R131 ;  /* 0x0000001081817824 */ /* 0x000fc400078e0283 */
[----:B------:R-:W-:Y:S01]  /*1f60*/  IMAD R127, R127, 0x20, R126 ;  /* 0x000000207f7f7824 */ /* 0x000fe200078e027e */
[----:B------:R-:W-:Y:S04]  /*1f70*/  @P4 STS [R169+0x9000], RZ ;  /* 0x009000ffa9004388 */ /* 0x000fe80000000800 */
[----:B------:R-:W-:Y:S04]  /*1f80*/  @P4 STS [R169+0x9004], RZ ;  /* 0x009004ffa9004388 */ /* 0x000fe80000000800 */
[----:B------:R-:W-:Y:S04]  /*1f90*/  @P4 STS.64 [R169+0x9008], RZ ;  /* 0x009008ffa9004388 */ /* 0x000fe80000000a00 */
[----:B------:R-:W-:Y:S04]  /*1fa0*/  @P4 STS.128 [R169+0xb000], RZ ;  /* 0x00b000ffa9004388 */ /* 0x000fe80000000c00 */
[----:B------:R-:W-:Y:S04]  /*1fb0*/  @P4 STS.128 [R169+0xd000], RZ ;  /* 0x00d000ffa9004388 */ /* 0x000fe80000000c00 */
[----:B------:R-:W-:Y:S01]  /*1fc0*/  @!PT LDS RZ, [RZ] ;  /* 0x00000000fffff984 */ /* 0x000fe20000000800 */
[----:B------:R-:W-:Y:S01]  /*1fd0*/  @!PT LDS RZ, [RZ] ;  /* 0x00000000fffff984 */ /* 0x000fe20000000800 */
[----:B------:R-:W-:Y:S01]  /*1fe0*/  @!PT LDS RZ, [RZ] ;  /* 0x00000000fffff984 */ /* 0x000fe20000000800 */
[----:B------:R3:W-:Y:S04]  /*1ff0*/  @!P4 LDGSTS.E.BYPASS.LTC128B.128 [R169+0x9000], [R164.64] ;  /* 0x09000000a4a9cfae */ /* 0x0007e8000b901d4c */
[----:B------:R3:W-:Y:S04]  /*2000*/  @!P4 LDGSTS.E.BYPASS.LTC128B.128 [R169+0xb000], [R164.64+0x40] ;  /* 0x0b000040a4a9cfae */ /* 0x0007e8000b901d4c */
[----:B------:R3:W-:Y:S04]  /*2010*/  @!P4 LDGSTS.E.BYPASS.LTC128B.128 [R169+0xd000], [R164.64+0x80] ;  /* 0x0d000080a4a9cfae */ /* 0x0007e8000b901d4c */
[----:B------:R-:W-:Y:S04]  /*2020*/  @P3 STS.128 [R169+0x9800], RZ ;  /* 0x009800ffa9003388 */ /* 0x000fe80000000c00 */
        /* <DEDUP_REMOVED lines=25> */
[----:B------:R2:W-:Y:S01]  /*21c0*/  @!P1 LDGSTS.E.BYPASS.LTC128B.128 [R169+0xe800], [R6.64+0x80] ;  /* 0x0e80008006a99fae */ /* 0x0005e2000b901d4c */
[----:B------:R-:W-:-:S03]  /*21d0*/  LOP3.LUT P1, RZ, R4, 0x2, RZ, 0xc0, !PT ;  /* 0x0000000204ff7812 */ /* 0x000fc6000782c0ff */
[----:B------:R-:W-:Y:S01]  /*21e0*/  LDSM.16.M88.4 R76, [R161] ;  /* 0x00000000a14c783b */ /* 0x000fe20000000200 */
[C---:B------:R-:W-:Y:S02]  /*21f0*/  SEL R3, R5.reuse, 0xfffffff0, !P1 ;  /* 0xfffffff005037807 */ /* 0x040fe40004800000 */
[----:B------:R-:W-:Y:S01]  /*2200*/  SEL R5, R5, 0xfffffff0, !P0 ;  /* 0xfffffff005057807 */ /* 0x000fe20004000000 */
[----:B------:R-:W3:Y:S01]  /*2210*/  LDSM.16.M88.4 R32, [R160+0x3400] ;  /* 0x00340000a020783b */ /* 0x000ee20000000200 */
[----:B------:R-:W-:Y:S01]  /*2220*/  ISETP.GT.AND P1, PT, R132, 0x1, PT ;  /* 0x000000018400780c */ /* 0x000fe20003f24270 */
[----:B------:R-:W-:Y:S02]  /*2230*/  IMAD R159, R3, 0x2, R161 ;  /* 0x00000002039f7824 */ /* 0x000fe400078e02a1 */
[----:B------:R-:W-:Y:S01]  /*2240*/  IMAD R157, R5, 0x2, R160 ;  /* 0x00000002059d7824 */ /* 0x000fe200078e02a0 */
[----:B------:R-:W3:Y:S04]  /*2250*/  LDSM.16.M88.4 R40, [R160+0x3000] ;  /* 0x00300000a028783b */ /* 0x000ee80000000200 */
[----:B------:R-:W-:Y:S04]  /*2260*/  LDSM.16.M88.4 R68, [R159] ;  /* 0x000000009f44783b */ /* 0x000fe80000000200 */
[----:B-1----:R-:W-:Y:S01]  /*2270*/  LDSM.16.M88.4 R24, [R160+0x3800] ;  /* 0x00380000a018783b */ /* 0x002fe20000000200 */
[----:B------:R-:W-:-:S03]  /*2280*/  @!P1 LEA R180, P0, R136, c[0x0][0x168], 0x1 ;  /* 0x00005a0088b49a11 */ /* 0x000fc600078008ff */
[----:B------:R-:W-:Y:S01]  /*2290*/  LDSM.16.M88.4 R8, [R160+0x4000] ;  /* 0x00400000a008783b */ /* 0x000fe20000000200 */
[----:B------:R-:W-:-:S03]  /*22a0*/  @!P1 LEA.HI.X R181, R136, c[0x0][0x16c], R135, 0x1, P0 ;  /* 0x00005b0088b59a11 */ /* 0x000fc600000f0c87 */
[----:B--2---:R-:W1:Y:S04]  /*22b0*/  LDSM.16.M88.4 R4, [R157+0x3400] ;  /* 0x003400009d04783b */ /* 0x004e680000000200 */
[----:B------:R-:W2:Y:S04]  /*22c0*/  LDSM.16.M88.4 R84, [R160+0x4800] ;  /* 0x00480000a054783b */ /* 0x000ea80000000200 */
[----:B----4-:R-:W4:Y:S04]  /*22d0*/  LDSM.16.M88.4 R16, [R160+0x3c00] ;  /* 0x003c0000a010783b */ /* 0x010f280000000200 */
[----:B------:R-:W2:Y:S04]  /*22e0*/  LDSM.16.M88.4 R92, [R160+0x4400] ;  /* 0x00440000a05c783b */ /* 0x000ea80000000200 */
[----:B------:R-:W2:Y:S01]  /*22f0*/  LDSM.16.M88.4 R60, [R157+0x3000] ;  /* 0x003000009d3c783b */ /* 0x000ea20000000200 */
[C---:B---3--:R-:W-:Y:S03]  /*2300*/  HMMA.16816.F32 R36, R76.reuse, R32, RZ ;  /* 0x000000204c24723c */ /* 0x048fe600000018ff */
[----:B------:R-:W3:Y:S04]  /*2310*/  LDSM.16.M88.4 R56, [R157+0x3800] ;  /* 0x003800009d38783b */ /* 0x000ee80000000200 */
[----:B------:R-:W2:Y:S01]  /*2320*/  LDSM.16.M88.4 R48, [R157+0x4000] ;  /* 0x004000009d30783b */ /* 0x000ea20000000200 */
[C---:B------:R-:W-:Y:S03]  /*2330*/  HMMA.16816.F32 R32, R76.reuse, R34, RZ ;  /* 0x000000224c20723c */ /* 0x040fe600000018ff */
[----:B------:R-:W-:Y:S04]  /*2340*/  LDSM.16.M88.4 R64, [R160+0x4c00] ;  /* 0x004c0000a040783b */ /* 0x000fe80000000200 */
[----:B------:R-:W-:Y:S01]  /*2350*/  LDSM.16.M88.4 R52, [R157+0x3c00] ;  /* 0x003c00009d34783b */ /* 0x000fe20000000200 */
[----:B------:R-:W-:Y:S03]  /*2360*/  HMMA.16816.F32 R44, R76, R40, RZ ;  /* 0x000000284c2c723c */ /* 0x000fe600000018ff */
[----:B------:R-:W-:Y:S04]  /*2370*/  LDSM.16.M88.4 R72, [R157+0x4400] ;  /* 0x004400009d48783b */ /* 0x000fe80000000200 */
[----:B------:R-:W-:Y:S01]  /*2380*/  LDSM.16.M88.4 R100, [R157+0x4c00] ;  /* 0x004c00009d64783b */ /* 0x000fe20000000200 */
[C---:B-1----:R-:W-:Y:S03]  /*2390*/  HMMA.16816.F32 R36, R68.reuse, R4, R36 ;  /* 0x000000044424723c */ /* 0x042fe60000001824 */
[----:B------:R-:W-:Y:S04]  /*23a0*/  LDSM.16.M88.4 R104, [R157+0x5c00] ;  /* 0x005c00009d68783b */ /* 0x000fe80000000200 */
[----:B------:R-:W-:Y:S01]  /*23b0*/  LDSM.16.M88.4 R112, [R161+0x2000] ;  /* 0x00200000a170783b */ /* 0x000fe20000000200 */
[----:B------:R-:W-:Y:S03]  /*23c0*/  HMMA.16816.F32 R32, R68, R6, R32 ;  /* 0x000000064420723c */ /* 0x000fe60000001820 */
[----:B------:R-:W1:Y:S04]  /*23d0*/  LDSM.16.M88.4 R4, [R157+0x4800] ;  /* 0x004800009d04783b */ /* 0x000e680000000200 */
[----:B------:R-:W-:Y:S01]  /*23e0*/  LDSM.16.M88.4 R108, [R160+0x8400] ;  /* 0x00840000a06c783b */ /* 0x000fe20000000200 */
[C---:B------:R-:W-:Y:S03]  /*23f0*/  HMMA.16816.F32 R28, R76.reuse, R24, RZ ;  /* 0x000000184c1c723c */ /* 0x040fe600000018ff */
[----:B------:R-:W-:Y:S04]  /*2400*/  LDSM.16.M88.4 R116, [R160+0x8000] ;  /* 0x00800000a074783b */ /* 0x000fe80000000200 */
[----:B------:R-:W0:Y:S01]  /*2410*/  LDGDEPBAR ;  /* 0x00000000000079af */ /* 0x000e220000000000 */
[C---:B------:R-:W-:Y:S08]  /*2420*/  HMMA.16816.F32 R12, R76.reuse, R8, RZ ;  /* 0x000000084c0c723c */ /* 0x040ff000000018ff */
[C---:B--2---:R-:W-:Y:S08]  /*2430*/  HMMA.16816.F32 R88, R76.reuse, R84, RZ ;  /* 0x000000544c58723c */ /* 0x044ff000000018ff */
[C---:B------:R-:W-:Y:S08]  /*2440*/  HMMA.16816.F32 R40, R76.reuse, R42, RZ ;  /* 0x0000002a4c28723c */ /* 0x040ff000000018ff */
[C---:B------:R-:W-:Y:S08]  /*2450*/  HMMA.16816.F32 R24, R76.reuse, R26, RZ ;  /* 0x0000001a4c18723c */ /* 0x040ff000000018ff */
[C---:B------:R-:W-:Y:S08]  /*2460*/  HMMA.16816.F32 R8, R76.reuse, R10, RZ ;  /* 0x0000000a4c08723c */ /* 0x040ff000000018ff */
[C---:B------:R-:W-:Y:S08]  /*2470*/  HMMA.16816.F32 R84, R76.reuse, R86, RZ ;  /* 0x000000564c54723c */ /* 0x040ff000000018ff */
[C---:B----4-:R-:W-:Y:S08]  /*2480*/  HMMA.16816.F32 R20, R76.reuse, R16, RZ ;  /* 0x000000104c14723c */ /* 0x050ff000000018ff */
[C---:B------:R-:W-:Y:S08]  /*2490*/  HMMA.16816.F32 R96, R76.reuse, R92, RZ ;  /* 0x0000005c4c60723c */ /* 0x040ff000000018ff */
[C---:B------:R-:W-:Y:S08]  /*24a0*/  HMMA.16816.F32 R16, R76.reuse, R18, RZ ;  /* 0x000000124c10723c */ /* 0x040ff000000018ff */
[----:B------:R-:W-:Y:S08]  /*24b0*/  HMMA.16816.F32 R92, R76, R94, RZ ;  /* 0x0000005e4c5c723c */ /* 0x000ff000000018ff */
[C---:B------:R-:W-:Y:S08]  /*24c0*/  HMMA.16816.F32 R44, R68.reuse, R60, R44 ;  /* 0x0000003c442c723c */ /* 0x040ff0000000182c */
        /* <DEDUP_REMOVED lines=10> */
[----:B------:R-:W1:Y:S07]  /*2570*/  LDSM.16.M88.4 R4, [R160+0x6400] ;  /* 0x00640000a004783b */ /* 0x000e6e0000000200 */
[C---:B------:R-:W-:Y:S08]  /*2580*/  HMMA.16816.F32 R80, R76.reuse, R64, RZ ;  /* 0x000000404c50723c */ /* 0x040ff000000018ff */
[----:B------:R-:W-:Y:S01]  /*2590*/  HMMA.16816.F32 R76, R76, R66, RZ ;  /* 0x000000424c4c723c */ /* 0x000fe200000018ff */
[----:B------:R-:W-:Y:S07]  /*25a0*/  LDSM.16.M88.4 R64, [R160+0x5000] ;  /* 0x00500000a040783b */ /* 0x000fee0000000200 */
[C---:B------:R-:W-:Y:S08]  /*25b0*/  HMMA.16816.F32 R20, R68.reuse, R52, R20 ;  /* 0x000000344414723c */ /* 0x040ff00000001814 */
[C---:B------:R-:W-:Y:S01]  /*25c0*/  HMMA.16816.F32 R16, R68.reuse, R54, R16 ;  /* 0x000000364410723c */ /* 0x040fe20000001810 */
[----:B------:R-:W4:Y:S07]  /*25d0*/  LDSM.16.M88.4 R52, [R160+0x5800] ;  /* 0x00580000a034783b */ /* 0x000f2e0000000200 */
[C---:B------:R-:W-:Y:S08]  /*25e0*/  HMMA.16816.F32 R96, R68.reuse, R72, R96 ;  /* 0x000000484460723c */ /* 0x040ff00000001860 */
[C---:B------:R-:W-:Y:S01]  /*25f0*/  HMMA.16816.F32 R92, R68.reuse, R74, R92 ;  /* 0x0000004a445c723c */ /* 0x040fe2000000185c */
[----:B------:R-:W1:Y:S07]  /*2600*/  LDSM.16.M88.4 R72, [R160+0x6000] ;  /* 0x00600000a048783b */ /* 0x000e6e0000000200 */
[C---:B------:R-:W-:Y:S08]  /*2610*/  HMMA.16816.F32 R80, R68.reuse, R100, R80 ;  /* 0x000000644450723c */ /* 0x040ff00000001850 */
[----:B------:R-:W-:Y:S01]  /*2620*/  HMMA.16816.F32 R76, R68, R102, R76 ;  /* 0x00000066444c723c */ /* 0x000fe2000000184c */
[----:B------:R-:W4:Y:S04]  /*2630*/  LDSM.16.M88.4 R68, [R160+0x6800] ;  /* 0x00680000a044783b */ /* 0x000f280000000200 */
[----:B------:R-:W-:Y:S03]  /*2640*/  LDSM.16.M88.4 R100, [R157+0x6000] ;  /* 0x006000009d64783b */ /* 0x000fe60000000200 */
        /* <DEDUP_REMOVED lines=12> */
[C---:B------:R-:W-:Y:S08]  /*2710*/  HMMA.16816.F32 R44, R56.reuse, R64, R44 ;  /* 0x00000040382c723c */ /* 0x040ff0000000182c */
[C---:B------:R-:W-:Y:S01]  /*2720*/  HMMA.16816.F32 R40, R56.reuse, R66, R40 ;  /* 0x000000423828723c */ /* 0x040fe20000001828 */
[----:B------:R-:W3:Y:S07]  /*2730*/  LDSM.16.M88.4 R64, [R160+0x6c00] ;  /* 0x006c0000a040783b */ /* 0x000eee0000000200 */
[C---:B------:R-:W-:Y:S08]  /*2740*/  HMMA.16816.F32 R12, R56.reuse, R72, R12 ;  /* 0x00000048380c723c */ /* 0x040ff0000000180c */
[C---:B------:R-:W-:Y:S01]  /*2750*/  HMMA.16816.F32 R8, R56.reuse, R74, R8 ;  /* 0x0000004a3808723c */ /* 0x040fe20000001808 */
[----:B------:R-:W4:Y:S07]  /*2760*/  LDSM.16.M88.4 R72, [R157+0x6400] ;  /* 0x006400009d48783b */ /* 0x000f2e0000000200 */
[C---:B------:R-:W-:Y:S08]  /*2770*/  HMMA.16816.F32 R88, R56.reuse, R68, R88 ;  /* 0x000000443858723c */ /* 0x040ff00000001858 */
[----:B------:R-:W-:Y:S01]  /*2780*/  HMMA.16816.F32 R84, R56, R70, R84 ;  /* 0x000000463854723c */ /* 0x000fe20000001854 */
        /* <DEDUP_REMOVED lines=11> */
[----:B------:R-:W-:Y:S01]  /*2840*/  HMMA.16816.F32 R76, R56, R66, R76 ;  /* 0x00000042384c723c */ /* 0x000fe2000000184c */
[----:B------:R-:W3:Y:S04]  /*2850*/  LDSM.16.M88.4 R64, [R157+0x6c00] ;  /* 0x006c00009d40783b */ /* 0x000ee80000000200 */
[----:B------:R-:W1:Y:S03]  /*2860*/  LDSM.16.M88.4 R56, [R160+0x7000] ;  /* 0x00700000a038783b */ /* 0x000e660000000200 */
[C---:B----4-:R-:W-:Y:S08]  /*2870*/  HMMA.16816.F32 R96, R60.reuse, R72, R96 ;  /* 0x000000483c60723c */ /* 0x050ff00000001860 */
[C---:B------:R-:W-:Y:S01]  /*2880*/  HMMA.16816.F32 R92, R60.reuse, R74, R92 ;  /* 0x0000004a3c5c723c */ /* 0x040fe2000000185c */
[----:B------:R-:W-:Y:S07]  /*2890*/  LDSM.16.M88.4 R72, [R157+0x7000] ;  /* 0x007000009d48783b */ /* 0x000fee0000000200 */
[C---:B------:R-:W-:Y:S08]  /*28a0*/  HMMA.16816.F32 R44, R60.reuse, R52, R44 ;  /* 0x000000343c2c723c */ /* 0x040ff0000000182c */
[C---:B------:R-:W-:Y:S01]  /*28b0*/  HMMA.16816.F32 R40, R60.reuse, R54, R40 ;  /* 0x000000363c28723c */ /* 0x040fe20000001828 */
[----:B------:R-:W4:Y:S07]  /*28c0*/  LDSM.16.M88.4 R52, [R160+0x7400] ;  /* 0x00740000a034783b */ /* 0x000f2e0000000200 */
[----:B------:R-:W-:Y:S08]  /*28d0*/  HMMA.16816.F32 R88, R60, R68, R88 ;  /* 0x000000443c58723c */ /* 0x000ff00000001858 */
[C---:B-1----:R-:W-:Y:S08]  /*28e0*/  HMMA.16816.F32 R28, R112.reuse, R4, R28 ;  /* 0x00000004701c723c */ /* 0x042ff0000000181c */
[C---:B------:R-:W-:Y:S01]  /*28f0*/  HMMA.16816.F32 R24, R112.reuse, R6, R24 ;  /* 0x000000067018723c */ /* 0x040fe20000001818 */
[----:B------:R-:W-:Y:S07]  /*2900*/  LDSM.16.M88.4 R4, [R159+0x2000] ;  /* 0x002000009f04783b */ /* 0x000fee0000000200 */
[C---:B------:R-:W-:Y:S08]  /*2910*/  HMMA.16816.F32 R20, R112.reuse, R48, R20 ;  /* 0x000000307014723c */ /* 0x040ff00000001814 */
[----:B------:R-:W-:Y:S01]  /*2920*/  HMMA.16816.F32 R16, R112, R50, R16 ;  /* 0x000000327010723c */ /* 0x000fe20000001810 */
[----:B------:R-:W1:Y:S07]  /*2930*/  LDSM.16.M88.4 R48, [R157+0x8800] ;  /* 0x008800009d30783b */ /* 0x000e6e0000000200 */
[C---:B------:R-:W-:Y:S08]  /*2940*/  HMMA.16816.F32 R12, R60.reuse, R100, R12 ;  /* 0x000000643c0c723c */ /* 0x040ff0000000180c */
[----:B------:R-:W-:Y:S01]  /*2950*/  HMMA.16816.F32 R8, R60, R102, R8 ;  /* 0x000000663c08723c */ /* 0x000fe20000001808 */
[----:B------:R-:W1:Y:S07]  /*2960*/  LDSM.16.M88.4 R100, [R160+0x8c00] ;  /* 0x008c0000a064783b */ /* 0x000e6e0000000200 */
[C---:B------:R-:W-:Y:S08]  /*2970*/  HMMA.16816.F32 R96, R112.reuse, R108, R96 ;  /* 0x0000006c7060723c */ /* 0x040ff00000001860 */
[C---:B------:R-:W-:Y:S08]  /*2980*/  HMMA.16816.F32 R92, R112.reuse, R110, R92 ;  /* 0x0000006e705c723c */ /* 0x040ff0000000185c */
[----:B--2---:R-:W-:Y:S01]  /*2990*/  HMMA.16816.F32 R108, R112, R104, R88 ;  /* 0x00000068706c723c */ /* 0x004fe20000001858 */
[----:B------:R-:W-:Y:S07]  /*29a0*/  LDSM.16.M88.4 R88, [R157+0x8c00] ;  /* 0x008c00009d58783b */ /* 0x000fee0000000200 */
[C---:B------:R-:W-:Y:S01]  /*29b0*/  HMMA.16816.F32 R84, R60.reuse, R70, R84 ;  /* 0x000000463c54723c */ /* 0x040fe20000001854 */
[----:B------:R-:W2:Y:S07]  /*29c0*/  LDSM.16.M88.4 R68, [R157+0x7400] ;  /* 0x007400009d44783b */ /* 0x000eae0000000200 */
[C---:B---3--:R-:W-:Y:S08]  /*29d0*/  HMMA.16816.F32 R80, R60.reuse, R64, R80 ;  /* 0x000000403c50723c */ /* 0x048ff00000001850 */
[----:B------:R-:W-:Y:S01]  /*29e0*/  HMMA.16816.F32 R76, R60, R66, R76 ;  /* 0x000000423c4c723c */ /* 0x000fe2000000184c */
[----:B------:R-:W3:Y:S04]  /*29f0*/  LDSM.16.M88.4 R64, [R157+0x7800] ;  /* 0x007800009d40783b */ /* 0x000ee80000000200 */
[----:B------:R-:W2:Y:S03]  /*2a00*/  LDSM.16.M88.4 R60, [R157+0x7c00] ;  /* 0x007c00009d3c783b */ /* 0x000ea60000000200 */
[C---:B------:R-:W-:Y:S08]  /*2a10*/  HMMA.16816.F32 R44, R112.reuse, R56, R44 ;  /* 0x00000038702c723c */ /* 0x040ff0000000182c */
[C---:B------:R-:W-:Y:S01]  /*2a20*/  HMMA.16816.F32 R40, R112.reuse, R58, R40 ;  /* 0x0000003a7028723c */ /* 0x040fe20000001828 */
[----:B------:R-:W2:Y:S07]  /*2a30*/  LDSM.16.M88.4 R56, [R157+0x8000] ;  /* 0x008000009d38783b */ /* 0x000eae0000000200 */
[C---:B----4-:R-:W-:Y:S08]  /*2a40*/  HMMA.16816.F32 R36, R112.reuse, R52, R36 ;  /* 0x000000347024723c */ /* 0x050ff00000001824 */
[----:B------:R-:W-:Y:S01]  /*2a50*/  HMMA.16816.F32 R32, R112, R54, R32 ;  /* 0x000000367020723c */ /* 0x000fe20000001820 */
[----:B------:R-:W4:Y:S01]  /*2a60*/  LDSM.16.M88.4 R52, [R157+0x8400] ;  /* 0x008400009d34783b */ /* 0x000f220000000200 */
[----:B------:R-:W-:-:S06]  /*2a70*/  DEPBAR.LE SB0, 0x0 ;  /* 0x000080000000791a */ /* 0x000fcc0000000000 */
[----:B-1----:R-:W-:Y:S07]  /*2a80*/  HMMA.16816.F32 R108, R4, R48, R108 ;  /* 0x00000030046c723c */ /* 0x002fee000000186c */
[----:B------:R-:W-:Y:S01]  /*2a90*/  LOP3.LUT R49, R128, 0xffffffe0, RZ, 0xc0, !PT ;  /* 0xffffffe080317812 */ /* 0x000fe200078ec0ff */
[----:B------:R-:W-:Y:S04]  /*2aa0*/  HMMA.16816.F32 R12, R112, R116, R12 ;  /* 0x00000074700c723c */ /* 0x000fe8000000180c */
[----:B------:R-:W-:-:S04]  /*2ab0*/  IMAD.IADD R49, R124, 0x1, -R49 ;  /* 0x000000017c317824 */ /* 0x000fc800078e0a31 */
[----:B------:R-:W-:Y:S01]  /*2ac0*/  HMMA.16816.F32 R8, R112, R118, R8 ;  /* 0x000000767008723c */ /* 0x000fe20000001808 */
[----:B------:R-:W-:-:S04]  /*2ad0*/  SHF.R.S32.HI R48, RZ, 0x1f, R49 ;  /* 0x0000001fff307819 */ /* 0x000fc80000011431 */
[----:B------:R-:W-:-:S03]  /*2ae0*/  LEA.HI R48, R48, R49, RZ, 0x2 ;  /* 0x0000003130307211 */ /* 0x000fc600078f10ff */
[----:B------:R-:W-:Y:S01]  /*2af0*/  HMMA.16816.F32 R84, R112, R106, R84 ;  /* 0x0000006a7054723c */ /* 0x000fe20000001854 */
[----:B------:R-:W-:-:S04]  /*2b00*/  SHF.R.S32.HI R176, RZ, 0x2, R48 ;  /* 0x00000002ffb07819 */ /* 0x000fc80000011430 */
[----:B------:R-:W-:-:S03]  /*2b10*/  IADD3 R129, R129, 0x1, R176 ;  /* 0x0000000181817810 */ /* 0x000fc60007ffe0b0 */
[----:B------:R-:W-:Y:S01]  /*2b20*/  HMMA.16816.F32 R80, R112, R100, R80 ;  /* 0x000000647050723c */ /* 0x000fe20000001850 */
[----:B------:R-:W-:-:S04]  /*2b30*/  IADD3 R138, R125, R129, -R168 ;  /* 0x000000817d8a7210 */ /* 0x000fc80007ffe8a8 */
[----:B------:R-:W-:-:S03]  /*2b40*/  IADD3 R138, R138, c[0x0][0x2e8], RZ ;  /* 0x0000ba008a8a7a10 */ /* 0x000fc60007ffe0ff */
[----:B------:R-:W-:Y:S08]  /*2b50*/  HMMA.16816.F32 R76, R112, R102, R76 ;  /* 0x00000066704c723c */ /* 0x000ff0000000184c */
[C---:B------:R-:W-:Y:S08]  /*2b60*/  HMMA.16816.F32 R44, R4.reuse, R72, R44 ;  /* 0x00000048042c723c */ /* 0x040ff0000000182c */
[C---:B------:R-:W-:Y:S08]  /*2b70*/  HMMA.16816.F32 R40, R4.reuse, R74, R40 ;  /* 0x0000004a0428723c */ /* 0x040ff00000001828 */
[C---:B--2---:R-:W-:Y:S08]  /*2b80*/  HMMA.16816.F32 R36, R4.reuse, R68, R36 ;  /* 0x000000440424723c */ /* 0x044ff00000001824 */
[C---:B------:R-:W-:Y:S08]  /*2b90*/  HMMA.16816.F32 R32, R4.reuse, R70, R32 ;  /* 0x000000460420723c */ /* 0x040ff00000001820 */
[C---:B---3--:R-:W-:Y:S08]  /*2ba0*/  HMMA.16816.F32 R28, R4.reuse, R64, R28 ;  /* 0x00000040041c723c */ /* 0x048ff0000000181c */
        /* <DEDUP_REMOVED lines=9> */
[----:B------:R-:W-:Y:S07]  /*2c40*/  HMMA.16816.F32 R76, R4, R90, R76 ;  /* 0x0000005a044c723c */ /* 0x000fee000000184c */
[----:B------:R-:W-:-:S02]  /*2c50*/  IADD3 R4, R138, 0x8, RZ ;  /* 0x000000088a047810 */ /* 0x000fc40007ffe0ff */
[-C--:B------:R-:W-:Y:S02]  /*2c60*/  IMNMX R138, R138, R125.reuse, PT ;  /* 0x0000007d8a8a7217 */ /* 0x080fe40003800200 */
[----:B------:R-:W-:Y:S01]  /*2c70*/  IMNMX R137, R4, R125, PT ;  /* 0x0000007d04897217 */ /* 0x000fe20003800200 */
[----:B------:R-:W-:Y:S01]  /*2c80*/  IMAD.IADD R4, R2, 0x1, R127 ;  /* 0x0000000102047824 */ /* 0x000fe200078e027f */
[----:B------:R-:W-:Y:S06]  /*2c90*/  BAR.SYNC.DEFER_BLOCKING 0x0 ;  /* 0x0000000000007b1d */ /* 0x000fec0000010000 */
[----:B------:R-:W-:Y:S05]  /*2ca0*/  @!P1 BRA `(.L_x_1772) ;  /* 0x0000059000009947 */ /* 0x000fea0003800000 */
[----:B------:R-:W-:Y:S05]  /*2cb0*/  @!P6 BRA `(.L_x_1773) ;  /* 0x000003900000e947 */ /* 0x000fea0003800000 */
[----:B------:R-:W1:Y:S01]  /*2cc0*/  I2F.RP R7, R134 ;  /* 0x0000008600077306 */ /* 0x000e620000209400 */
[----:B------:R-:W-:-:S02]  /*2cd0*/  IADD3 R49, R0, -0x80, RZ ;  /* 0xffffff8000317810 */ /* 0x000fc40007ffe0ff */
[----:B------:R-:W-:Y:S02]  /*2ce0*/  IABS R6, R0 ;  /* 0x0000000000067213 */ /* 0x000fe40000000000 */
[----:B------:R-:W-:Y:S02]  /*2cf0*/  IABS R2, R49 ;  /* 0x0000003100027213 */ /* 0x000fe40000000000 */
[----:B------:R-:W-:-:S04]  /*2d00*/  LOP3.LUT R49, R49, c[0x0][0x2d0], RZ, 0x3c, !PT ;  /* 0x0000b40031317a12 */ /* 0x000fc800078e3cff */
        /* <DEDUP_REMOVED lines=24> */
[----:B------:R-:W-:Y:S02]  /*2e90*/  @!P1 IADD3 R48, R48, 0x1, RZ ;  /* 0x0000000130309810 */ /* 0x000fe40007ffe0ff */
[----:B------:R-:W-:-:S07]  /*2ea0*/  ISETP.NE.AND P1, PT, RZ, c[0x0][0x2d0], PT ;  /* 0x0000b400ff007a0c */ /* 0x000fce0003f25270 */
        /* <DEDUP_REMOVED lines=26> */
.L_x_1773:
[----:B------:R-:W-:-:S04]  /*3050*/  LEA R2, -R133, RZ, 0x7 ;  /* 0x000000ff85027211 */ /* 0x000fc800078e39ff */
[----:B------:R-:W-:Y:S02]  /*3060*/  SHF.R.S32.HI R6, RZ, 0x1f, R2 ;  /* 0x0000001fff067819 */ /* 0x000fe40000011402 */
.L_x_1774:
[----:B------:R-:W-:Y:S01]  /*3070*/  IADD3 R136, P0, R2, R136, RZ ;  /* 0x0000008802887210 */ /* 0x000fe20007f1e0ff */
[----:B------:R-:W-:Y:S02]  /*3080*/  IMAD.MOV.U32 R2, RZ, RZ, 0x6 ;  /* 0x00000006ff027424 */ /* 0x000fe400078e00ff */
[C---:B------:R-:W-:Y:S01]  /*3090*/  IMAD.SHL.U32 R5, R133.reuse, 0x40, RZ ;  /* 0x0000004085057824 */ /* 0x040fe200078e00ff */
[----:B------:R-:W-:Y:S01]  /*30a0*/  LEA R180, P1, R136, c[0x0][0x168], 0x1 ;  /* 0x00005a0088b47a11 */ /* 0x000fe200078208ff */
[----:B------:R-:W-:Y:S01]  /*30b0*/  IMAD.X R135, R6, 0x1, R135, P0 ;  /* 0x0000000106877824 */ /* 0x000fe200000e0687 */
[----:B------:R-:W-:Y:S02]  /*30c0*/  SHF.L.U64.HI R2, R133, R2, c[0x0][0x19c] ;  /* 0x0000670085027619 */ /* 0x000fe40000010202 */
[----:B------:R-:W-:Y:S02]  /*30d0*/  IADD3 R48, P0, R5, R180, RZ ;  /* 0x000000b405307210 */ /* 0x000fe40007f1e0ff */
[----:B------:R-:W-:-:S02]  /*30e0*/  LEA.HI.X R181, R136, c[0x0][0x16c], R135, 0x1, P1 ;  /* 0x00005b0088b57a11 */ /* 0x000fc400008f0c87 */
[----:B------:R-:W-:-:S03]  /*30f0*/  IADD3 R6, P1, R5, R48, RZ ;  /* 0x0000003005067210 */ /* 0x000fc60007f3e0ff */
[C---:B------:R-:W-:Y:S01]  /*3100*/  IMAD.X R49, R2.reuse, 0x1, R181, P0 ;  /* 0x0000000102317824 */ /* 0x040fe200000e06b5 */
[----:B------:R-:W-:Y:S01]  /*3110*/  IADD3 R50, P0, R5, R6, RZ ;  /* 0x0000000605327210 */ /* 0x000fe20007f1e0ff */
[----:B------:R-:W-:Y:S01]  /*3120*/  @!PT LDS RZ, [RZ] ;  /* 0x00000000fffff984 */ /* 0x000fe20000000800 */
[----:B------:R-:W-:Y:S01]  /*3130*/  @!PT LDS RZ, [RZ] ;  /* 0x00000000fffff984 */ /* 0x000fe20000000800 */
[----:B------:R-:W-:Y:S01]  /*3140*/  @!PT LDS RZ, [RZ] ;  /* 0x00000000fffff984 */ /* 0x000fe20000000800 */
[----:B------:R1:W-:Y:S02]  /*3150*/  LDGSTS.E.BYPASS.LTC128B.128 [R169+0x3000], [R180.64] ;  /* 0x03000000b4a97fae */ /* 0x0003e4000b901d4c */
[C---:B------:R-:W-:Y:S02]  /*3160*/  IMAD.X R7, R2.reuse, 0x1, R49, P1 ;  /* 0x0000000102077824 */ /* 0x040fe400008e0631 */
[----:B------:R1:W-:Y:S02]  /*3170*/  LDGSTS.E.BYPASS.LTC128B.128 [R169+0x5000], [R180.64+0x40] ;  /* 0x05000040b4a97fae */ /* 0x0003e4000b901d4c */
[----:B------:R-:W-:Y:S02]  /*3180*/  IMAD.X R51, R2, 0x1, R7, P0 ;  /* 0x0000000102337824 */ /* 0x000fe400000e0607 */
        /* <DEDUP_REMOVED lines=11> */
.L_x_1772:
[----:B------:R-:W-:Y:S02]  /*3240*/  IMAD.IADD R2, R0, 0x1, R139 ;  /* 0x0000000100027824 */ /* 0x000fe400078e028b */
[----:B------:R-:W-:-:S03]  /*3250*/  IMAD.SHL.U32 R158, R4, 0x2, RZ ;  /* 0x00000002049e7824 */ /* 0x000fc600078e00ff */
[C---:B------:R-:W-:Y:S01]  /*3260*/  IADD3 R5, R2.reuse, 0x1, RZ ;  /* 0x0000000102057810 */ /* 0x040fe20007ffe0ff */
[----:B------:R-:W-:Y:S01]  /*3270*/  IMAD R156, R3, 0x2, R158 ;  /* 0x00000002039c7824 */ /* 0x000fe200078e029e */
[C---:B------:R-:W-:Y:S02]  /*3280*/  IADD3 R0, R2.reuse, 0x8, RZ ;  /* 0x0000000802007810 */ /* 0x040fe40007ffe0ff */
[CC--:B------:R-:W-:Y:S02]  /*3290*/  ISETP.GE.AND P1, PT, R5.reuse, R138.reuse, PT ;  /* 0x0000008a0500720c */ /* 0x0c0fe40003f26270 */
[----:B------:R-:W-:Y:S02]  /*32a0*/  ISETP.GE.AND P5, PT, R5, R137, PT ;  /* 0x000000890500720c */ /* 0x000fe40003fa6270 */
[----:B------:R-:W-:Y:S02]  /*32b0*/  IADD3 R5, R2, 0x9, RZ ;  /* 0x0000000902057810 */ /* 0x000fe40007ffe0ff */
[----:B------:R-:W-:-:S02]  /*32c0*/  ISETP.GE.AND P0, PT, R0, R138, PT ;  /* 0x0000008a0000720c */ /* 0x000fc40003f06270 */
[-C--:B------:R-:W-:Y:S02]  /*32d0*/  ISETP.GE.AND P2, PT, R0, R137.reuse, PT ;  /* 0x000000890000720c */ /* 0x080fe40003f46270 */
[C---:B------:R-:W-:Y:S02]  /*32e0*/  IADD3 R0, R2.reuse, 0x10, RZ ;  /* 0x0000001002007810 */ /* 0x040fe40007ffe0ff */
[C---:B------:R-:W-:Y:S02]  /*32f0*/  ISETP.GE.AND P4, PT, R5.reuse, R138, PT ;  /* 0x0000008a0500720c */ /* 0x040fe40003f86270 */
[----:B------:R-:W-:Y:S02]  /*3300*/  ISETP.GE.AND P3, PT, R5, R137, PT ;  /* 0x000000890500720c */ /* 0x000fe40003f66270 */
[----:B------:R-:W-:Y:S02]  /*3310*/  IADD3 R5, R2, 0x11, RZ ;  /* 0x0000001102057810 */ /* 0x000fe40007ffe0ff */
[----:B-1----:R-:W-:-:S02]  /*3320*/  FSEL R49, R40, -INF , !P0 ;  /* 0xff80000028317808 */ /* 0x002fc40004000000 */
[----:B------:R-:W-:Y:S02]  /*3330*/  FSEL R75, R42, -INF , !P2 ;  /* 0xff8000002a4b7808 */ /* 0x000fe40005000000 */
[C---:B------:R-:W-:Y:S02]  /*3340*/  ISETP.GE.AND P0, PT, R0.reuse, R138, PT ;  /* 0x0000008a0000720c */ /* 0x040fe40003f06270 */
[----:B------:R-:W-:Y:S02]  /*3350*/  ISETP.GE.AND P2, PT, R0, R137, PT ;  /* 0x000000890000720c */ /* 0x000fe40003f46270 */
[----:B------:R-:W-:Y:S02]  /*3360*/  FSEL R69, R41, -INF , !P4 ;  /* 0xff80000029457808 */ /* 0x000fe40006000000 */
[----:B------:R-:W-:Y:S02]  /*3370*/  FSEL R57, R43, -INF , !P3 ;  /* 0xff8000002b397808 */ /* 0x000fe40005800000 */
[----:B------:R-:W-:-:S02]  /*3380*/  IADD3 R0, R2, 0x18, RZ ;  /* 0x0000001802007810 */ /* 0x000fc40007ffe0ff */
[CC--:B------:R-:W-:Y:S02]  /*3390*/  ISETP.GE.AND P4, PT, R5.reuse, R138.reuse, PT ;  /* 0x0000008a0500720c */ /* 0x0c0fe40003f86270 */
[----:B------:R-:W-:Y:S02]  /*33a0*/  ISETP.GE.AND P3, PT, R5, R137, PT ;  /* 0x000000890500720c */ /* 0x000fe40003f66270 */
[----:B------:R-:W-:Y:S02]  /*33b0*/  IADD3 R5, R2, 0x19, RZ ;  /* 0x0000001902057810 */ /* 0x000fe40007ffe0ff */
[----:B------:R-:W-:Y:S02]  /*33c0*/  FSEL R71, R36, -INF , !P0 ;  /* 0xff80000024477808 */ /* 0x000fe40004000000 */
[----:B------:R-:W-:Y:S02]  /*33d0*/  FSEL R55, R38, -INF , !P2 ;  /* 0xff80000026377808 */ /* 0x000fe40005000000 */
[----:B------:R-:W-:-:S02]  /*33e0*/  ISETP.GE.AND P0, PT, R0, R138, PT ;  /* 0x0000008a0000720c */ /* 0x000fc40003f06270 */
[-C--:B------:R-:W-:Y:S02]  /*33f0*/  ISETP.GE.AND P2, PT, R0, R137.reuse, PT ;  /* 0x000000890000720c */ /* 0x080fe40003f46270 */
[----:B------:R-:W-:Y:S02]  /*3400*/  FSEL R91, R37, -INF , !P4 ;  /* 0xff800000255b7808 */ /* 0x000fe40006000000 */
[----:B------:R-:W-:Y:S02]  /*3410*/  FSEL R73, R39, -INF , !P3 ;  /* 0xff80000027497808 */ /* 0x000fe40005800000 */
[----:B------:R-:W-:Y:S02]  /*3420*/  IADD3 R0, R2, 0x20, RZ ;  /* 0x0000002002007810 */ /* 0x000fe40007ffe0ff */
[C---:B------:R-:W-:Y:S02]  /*3430*/  ISETP.GE.AND P4, PT, R5.reuse, R138, PT ;  /* 0x0000008a0500720c */ /* 0x040fe40003f86270 */
[----:B------:R-:W-:-:S02]  /*3440*/  ISETP.GE.AND P3, PT, R5, R137, PT ;  /* 0x000000890500720c */ /* 0x000fc40003f66270 */
[----:B------:R-:W-:Y:S02]  /*3450*/  IADD3 R6, R2, 0x21, RZ ;  /* 0x0000002102067810 */ /* 0x000fe40007ffe0ff */
[----:B------:R-:W-:Y:S02]  /*3460*/  FSEL R89, R32, -INF , !P0 ;  /* 0xff80000020597808 */ /* 0x000fe40004000000 */
[----:B------:R-:W-:Y:S02]  /*3470*/  FSEL R7, R34, -INF , !P2 ;  /* 0xff80000022077808 */ /* 0x000fe40005000000 */
[C---:B------:R-:W-:Y:S02]  /*3480*/  ISETP.GE.AND P0, PT, R0.reuse, R138, PT ;  /* 0x0000008a0000720c */ /* 0x040fe40003f06270 */
[----:B------:R-:W-:Y:S02]  /*3490*/  ISETP.GE.AND P2, PT, R0, R137, PT ;  /* 0x000000890000720c */ /* 0x000fe40003f46270 */
[----:B------:R-:W-:-:S02]  /*34a0*/  FSEL R101, R33, -INF , !P4 ;  /* 0xff80000021657808 */ /* 0x000fc40006000000 */
[----:B------:R-:W-:Y:S02]  /*34b0*/  FSEL R5, R35, -INF , !P3 ;  /* 0xff80000023057808 */ /* 0x000fe40005800000 */
[----:B------:R-:W-:Y:S02]  /*34c0*/  IADD3 R0, R2, 0x28, RZ ;  /* 0x0000002802007810 */ /* 0x000fe40007ffe0ff */
[C---:B------:R-:W-:Y:S02]  /*34d0*/  ISETP.GE.AND P4, PT, R6.reuse, R138, PT ;  /* 0x0000008a0600720c */ /* 0x040fe40003f86270 */
[----:B------:R-:W-:Y:S02]  /*34e0*/  ISETP.GE.AND P3, PT, R6, R137, PT ;  /* 0x000000890600720c */ /* 0x000fe40003f66270 */
[----:B------:R-:W-:Y:S02]  /*34f0*/  IADD3 R6, R2, 0x29, RZ ;  /* 0x0000002902067810 */ /* 0x000fe40007ffe0ff */
[----:B------:R-:W-:-:S02]  /*3500*/  FSEL R33, R28, -INF , !P0 ;  /* 0xff8000001c217808 */ /* 0x000fc40004000000 */
[----:B------:R-:W-:Y:S02]  /*3510*/  FSEL R197, R30, -INF , !P2 ;  /* 0xff8000001ec57808 */ /* 0x000fe40005000000 */
[CC--:B------:R-:W-:Y:S02]  /*3520*/  ISETP.GE.AND P0, PT, R0.reuse, R138.reuse, PT ;  /* 0x0000008a0000720c */ /* 0x0c0fe40003f06270 */
[----:B------:R-:W-:Y:S02]  /*3530*/  ISETP.GE.AND P2, PT, R0, R137, PT ;  /* 0x000000890000720c */ /* 0x000fe40003f46270 */
[----:B------:R-:W-:Y:S02]  /*3540*/  FSEL R29, R29, -INF , !P4 ;  /* 0xff8000001d1d7808 */ /* 0x000fe40006000000 */
[----:B------:R-:W-:Y:S02]  /*3550*/  IADD3 R0, R2, 0x30, RZ ;  /* 0x0000003002007810 */ /* 0x000fe40007ffe0ff */
[----:B------:R-:W-:-:S02]  /*3560*/  ISETP.GE.AND P4, PT, R6, R138, PT ;  /* 0x0000008a0600720c */ /* 0x000fc40003f86270 */
[----:B------:R-:W-:Y:S02]  /*3570*/  FSEL R31, R31, -INF , !P3 ;  /* 0xff8000001f1f7808 */ /* 0x000fe40005800000 */
[----:B------:R-:W-:Y:S02]  /*3580*/  FSEL R201, R24, -INF , !P0 ;  /* 0xff80000018c97808 */ /* 0x000fe40004000000 */
[----:B------:R-:W-:Y:S02]  /*3590*/  FSEL R199, R26, -INF , !P2 ;  /* 0xff8000001ac77808 */ /* 0x000fe40005000000 */
[-C--:B------:R-:W-:Y:S02]  /*35a0*/  ISETP.GE.AND P3, PT, R6, R137.reuse, PT ;  /* 0x000000890600720c */ /* 0x080fe40003f66270 */
[C---:B------:R-:W-:Y:S02]  /*35b0*/  ISETP.GE.AND P0, PT, R0.reuse, R138, PT ;  /* 0x0000008a0000720c */ /* 0x040fe40003f06270 */
[----:B------:R-:W-:-:S02]  /*35c0*/  ISETP.GE.AND P2, PT, R0, R137, PT ;  /* 0x000000890000720c */ /* 0x000fc40003f46270 */
[C---:B------:R-:W-:Y:S02]  /*35d0*/  IADD3 R0, R2.reuse, 0x31, RZ ;  /* 0x0000003102007810 */ /* 0x040fe40007ffe0ff */
[----:B------:R-:W-:Y:S02]  /*35e0*/  FSEL R203, R25, -INF , !P4 ;  /* 0xff80000019cb7808 */ /* 0x000fe40006000000 */
[-C--:B------:R-:W-:Y:S02]  /*35f0*/  ISETP.GE.AND P4, PT, R2, R138.reuse, PT ;  /* 0x0000008a0200720c */ /* 0x080fe40003f86270 */
[----:B------:R-:W-:Y:S02]  /*3600*/  FSEL R65, R27, -INF , !P3 ;  /* 0xff8000001b417808 */ /* 0x000fe40005800000 */
[----:B------:R-:W-:Y:S02]  /*3610*/  FSEL R103, R45, -INF , !P1 ;  /* 0xff8000002d677808 */ /* 0x000fe40004800000 */
[----:B------:R-:W-:-:S02]  /*3620*/  ISETP.GE.AND P1, PT, R0, R138, PT ;  /* 0x0000008a0000720c */ /* 0x000fc40003f26270 */
[----:B------:R-:W-:Y:S02]  /*3630*/  ISETP.GE.AND P3, PT, R0, R137, PT ;  /* 0x000000890000720c */ /* 0x000fe40003f66270 */
[----:B------:R-:W-:Y:S02]  /*3640*/  FSEL R0, R44, -INF , !P4 ;  /* 0xff8000002c007808 */ /* 0x000fe40006000000 */
[----:B------:R-:W-:Y:S02]  /*3650*/  FSEL R61, R20, -INF , !P0 ;  /* 0xff800000143d7808 */ /* 0x000fe40004000000 */
[----:B------:R-:W-:Y:S02]  /*3660*/  FMNMX.FTZ R20, R0, R103, !PT ;  /* 0x0000006700147209 */ /* 0x000fe40007810000 */
[----:B------:R-:W-:Y:S02]  /*3670*/  IADD3 R24, R2, 0x38, RZ ;  /* 0x0000003802187810 */ /* 0x000fe40007ffe0ff */
[----:B------:R-:W-:-:S02]  /*3680*/  FSEL R59, R22, -INF , !P2 ;  /* 0xff800000163b7808 */ /* 0x000fc40005000000 */
[----:B------:R-:W-:Y:S02]  /*3690*/  FMNMX.FTZ R22, R49, R20, !PT ;  /* 0x0000001431167209 */ /* 0x000fe40007810000 */
[----:B------:R-:W-:Y:S02]  /*36a0*/  ISETP.GE.AND P4, PT, R24, R138, PT ;  /* 0x0000008a1800720c */ /* 0x000fe40003f86270 */
[----:B------:R-:W-:Y:S02]  /*36b0*/  FMNMX.FTZ R22, R69, R22, !PT ;  /* 0x0000001645167209 */ /* 0x000fe40007810000 */
[----:B------:R-:W-:Y:S02]  /*36c0*/  FSEL R193, R16, -INF , !P4 ;  /* 0xff80000010c17808 */ /* 0x000fe40006000000 */
[----:B------:R-:W-:Y:S02]  /*36d0*/  FMNMX.FTZ R16, R71, R22, !PT ;  /* 0x0000001647107209 */ /* 0x000fe40007810000 */
[----:B------:R-:W-:-:S02]  /*36e0*/  IADD3 R20, R2, 0x40, RZ ;  /* 0x0000004002147810 */ /* 0x000fc40007ffe0ff */
[----:B------:R-:W-:Y:S02]  /*36f0*/  FMNMX.FTZ R16, R91, R16, !PT ;  /* 0x000000105b107209 */ /* 0x000fe40007810000 */
[----:B------:R-:W-:Y:S02]  /*3700*/  FSEL R189, R23, -INF , !P3 ;  /* 0xff80000017bd7808 */ /* 0x000fe40005800000 */
[----:B------:R-:W-:Y:S02]  /*3710*/  FMNMX.FTZ R16, R89, R16, !PT ;  /* 0x0000001059107209 */ /* 0x000fe40007810000 */
[----:B------:R-:W-:Y:S02]  /*3720*/  IADD3 R6, R2, 0x39, RZ ;  /* 0x0000003902067810 */ /* 0x000fe40007ffe0ff */
[----:B------:R-:W-:Y:S02]  /*3730*/  FMNMX.FTZ R16, R101, R16, !PT ;  /* 0x0000001065107209 */ /* 0x000fe40007810000 */
[----:B------:R-:W-:-:S02]  /*3740*/  ISETP.GE.AND P3, PT, R20, R138, PT ;  /* 0x0000008a1400720c */ /* 0x000fc40003f66270 */
[----:B------:R-:W-:Y:S02]  /*3750*/  FMNMX.FTZ R16, R33, R16, !PT ;  /* 0x0000001021107209 */ /* 0x000fe40007810000 */
[----:B------:R-:W-:Y:S02]  /*3760*/  ISETP.GE.AND P2, PT, R6, R138, PT ;  /* 0x0000008a0600720c */ /* 0x000fe40003f46270 */
[----:B------:R-:W-:Y:S02]  /*3770*/  FMNMX.FTZ R22, R29, R16, !PT ;  /* 0x000000101d167209 */ /* 0x000fe40007810000 */
[----:B------:R-:W-:Y:S02]  /*3780*/  FSEL R153, R12, -INF , !P3 ;  /* 0xff8000000c997808 */ /* 0x000fe40005800000 */
[----:B------:R-:W-:Y:S02]  /*3790*/  FMNMX.FTZ R22, R201, R22, !PT ;  /* 0x00000016c9167209 */ /* 0x000fe40007810000 */
[----:B------:R-:W-:-:S02]  /*37a0*/  ISETP.GE.AND P3, PT, R2, R137, PT ;  /* 0x000000890200720c */ /* 0x000fc40003f66270 */
[----:B------:R-:W-:Y:S02]  /*37b0*/  FMNMX.FTZ R22, R203, R22, !PT ;  /* 0x00000016cb167209 */ /* 0x000fe40007810000 */
[----:B------:R-:W-:Y:S02]  /*37c0*/  FSEL R195, R17, -INF , !P2 ;  /* 0xff80000011c37808 */ /* 0x000fe40005000000 */
[----:B------:R-:W-:Y:S02]  /*37d0*/  FSEL R17, R47, -INF , !P5 ;  /* 0xff8000002f117808 */ /* 0x000fe40006800000 */
[----:B------:R-:W-:Y:S02]  /*37e0*/  FSEL R46, R46, -INF , !P3 ;  /* 0xff8000002e2e7808 */ /* 0x000fe40005800000 */
[----:B------:R-:W-:Y:S02]  /*37f0*/  FSEL R63, R21, -INF , !P1 ;  /* 0xff800000153f7808 */ /* 0x000fe40004800000 */
[----:B------:R-:W-:-:S02]  /*3800*/  FMNMX.FTZ R22, R61, R22, !PT ;  /* 0x000000163d167209 */ /* 0x000fc40007810000 */
[----:B------:R-:W-:Y:S02]  /*3810*/  ISETP.GE.AND P4, PT, R20, R137, PT ;  /* 0x000000891400720c */ /* 0x000fe40003f86270 */
[----:B------:R-:W-:Y:S02]  /*3820*/  FMNMX.FTZ R20, R46, R17, !PT ;  /* 0x000000112e147209 */ /* 0x000fe40007810000 */
[-C--:B------:R-:W-:Y:S02]  /*3830*/  ISETP.GE.AND P0, PT, R24, R137.reuse, PT ;  /* 0x000000891800720c */ /* 0x080fe40003f06270 */
[----:B------:R-:W-:Y:S02]  /*3840*/  ISETP.GE.AND P1, PT, R6, R137, PT ;  /* 0x000000890600720c */ /* 0x000fe40003f26270 */
[----:B------:R-:W-:Y:S02]  /*3850*/  IADD3 R6, R2, 0x41, RZ ;  /* 0x0000004102067810 */ /* 0x000fe40007ffe0ff */
[----:B------:R-:W-:-:S02]  /*3860*/  FMNMX.FTZ R22, R63, R22, !PT ;  /* 0x000000163f167209 */ /* 0x000fc40007810000 */
[----:B------:R-:W-:Y:S02]  /*3870*/  FMNMX.FTZ R20, R75, R20, !PT ;  /* 0x000000144b147209 */ /* 0x000fe40007810000 */
[----:B------:R-:W-:Y:S02]  /*3880*/  FSEL R191, R18, -INF , !P0 ;  /* 0xff80000012bf7808 */ /* 0x000fe40004000000 */
[C---:B------:R-:W-:Y:S02]  /*3890*/  ISETP.GE.AND P0, PT, R6.reuse, R138, PT ;  /* 0x0000008a0600720c */ /* 0x040fe40003f06270 */
[----:B------:R-:W-:Y:S02]  /*38a0*/  ISETP.GE.AND P2, PT, R6, R137, PT ;  /* 0x000000890600720c */ /* 0x000fe40003f46270 */
[----:B------:R-:W-:Y:S02]  /*38b0*/  FMNMX.FTZ R22, R193, R22, !PT ;  /* 0x00000016c1167209 */ /* 0x000fe40007810000 */
[----:B------:R-:W-:-:S02]  /*38c0*/  IADD3 R6, R2, 0x48, RZ ;  /* 0x0000004802067810 */ /* 0x000fc40007ffe0ff */
[----:B------:R-:W-:Y:S02]  /*38d0*/  FMNMX.FTZ R20, R57, R20, !PT ;  /* 0x0000001439147209 */ /* 0x000fe40007810000 */
[----:B------:R-:W-:Y:S02]  /*38e0*/  FMNMX.FTZ R22, R195, R22, !PT ;  /* 0x00000016c3167209 */ /* 0x000fe40007810000 */
[----:B------:R-:W-:Y:S02]  /*38f0*/  FSEL R183, R19, -INF , !P1 ;  /* 0xff80000013b77808 */ /* 0x000fe40004800000 */
[C---:B------:R-:W-:Y:S02]  /*3900*/  ISETP.GE.AND P5, PT, R6.reuse, R138, PT ;  /* 0x0000008a0600720c */ /* 0x040fe40003fa6270 */
[----:B------:R-:W-:Y:S02]  /*3910*/  ISETP.GE.AND P1, PT, R6, R137, PT ;  /* 0x000000890600720c */ /* 0x000fe40003f26270 */
[----:B------:R-:W-:-:S02]  /*3920*/  FMNMX.FTZ R20, R55, R20, !PT ;  /* 0x0000001437147209 */ /* 0x000fc40007810000 */
[----:B------:R-:W-:Y:S02]  /*3930*/  IADD3 R6, R2, 0x49, RZ ;  /* 0x0000004902067810 */ /* 0x000fe40007ffe0ff */
[----:B------:R-:W-:Y:S02]  /*3940*/  FSEL R165, R13, -INF , !P0 ;  /* 0xff8000000da57808 */ /* 0x000fe40004000000 */
[----:B------:R-:W-:Y:S02]  /*3950*/  FMNMX.FTZ R22, R153, R22, !PT ;  /* 0x0000001699167209 */ /* 0x000fe40007810000 */
[----:B------:R-:W-:Y:S02]  /*3960*/  FSEL R177, R8, -INF , !P5 ;  /* 0xff80000008b17808 */ /* 0x000fe40006800000 */
[----:B------:R-:W-:Y:S02]  /*3970*/  FSEL R151, R14, -INF , !P4 ;  /* 0xff8000000e977808 */ /* 0x000fe40006000000 */
[----:B------:R-:W-:-:S02]  /*3980*/  FMNMX.FTZ R8, R73, R20, !PT ;  /* 0x0000001449087209 */ /* 0x000fc40007810000 */
[C---:B------:R-:W-:Y:S02]  /*3990*/  ISETP.GE.AND P4, PT, R6.reuse, R138, PT ;  /* 0x0000008a0600720c */ /* 0x040fe40003f86270 */
[----:B------:R-:W-:Y:S02]  /*39a0*/  ISETP.GE.AND P0, PT, R6, R137, PT ;  /* 0x000000890600720c */ /* 0x000fe40003f06270 */
[----:B------:R-:W-:Y:S02]  /*39b0*/  IADD3 R6, R2, 0x50, RZ ;  /* 0x0000005002067810 */ /* 0x000fe40007ffe0ff */
[----:B------:R-:W-:Y:S02]  /*39c0*/  FMNMX.FTZ R22, R165, R22, !PT ;  /* 0x00000016a5167209 */ /* 0x000fe40007810000 */
[----:B------:R-:W-:Y:S02]  /*39d0*/  FMNMX.FTZ R8, R7, R8, !PT ;  /* 0x0000000807087209 */ /* 0x000fe40007810000 */
[----:B------:R-:W-:-:S02]  /*39e0*/  ISETP.GE.AND P3, PT, R6, R138, PT ;  /* 0x0000008a0600720c */ /* 0x000fc40003f66270 */
[C---:B------:R-:W-:Y:S02]  /*39f0*/  IADD3 R30, R2.reuse, 0x51, RZ ;  /* 0x00000051021e7810 */ /* 0x040fe40007ffe0ff */
[----:B------:R-:W-:Y:S02]  /*3a00*/  FSEL R179, R9, -INF , !P4 ;  /* 0xff80000009b37808 */ /* 0x000fe40006000000 */
[----:B------:R-:W-:Y:S02]  /*3a10*/  FMNMX.FTZ R22, R177, R22, !PT ;  /* 0x00000016b1167209 */ /* 0x000fe40007810000 */
[----:B------:R-:W-:Y:S02]  /*3a20*/  FMNMX.FTZ R8, R5, R8, !PT ;  /* 0x0000000805087209 */ /* 0x000fe40007810000 */
        /* <DEDUP_REMOVED lines=20> */
[----:B------:R-:W-:Y:S02]  /*3b70*/  FSEL R155, R15, -INF , !P2 ;  /* 0xff8000000f9b7808 */ /* 0x000fe40005000000 */
[----:B------:R-:W-:Y:S02]  /*3b80*/  IADD3 R15, R2, 0x68, RZ ;  /* 0x00000068020f7810 */ /* 0x000fe40007ffe0ff */
[----:B------:R-:W-:Y:S02]  /*3b90*/  ISETP.GE.AND P4, PT, R16, R138, PT ;  /* 0x0000008a1000720c */ /* 0x000fe40003f86270 */
[----:B------:R-:W-:Y:S02]  /*3ba0*/  FSEL R21, R108, -INF , !P5 ;  /* 0xff8000006c157808 */ /* 0x000fe40006800000 */
[----:B------:R-:W-:Y:S02]  /*3bb0*/  FMNMX.FTZ R22, R125, R22, !PT ;  /* 0x000000167d167209 */ /* 0x000fe40007810000 */
[----:B------:R-:W-:-:S02]  /*3bc0*/  FMNMX.FTZ R8, R59, R8, !PT ;  /* 0x000000083b087209 */ /* 0x000fc40007810000 */
[C---:B------:R-:W-:Y:S02]  /*3bd0*/  IADD3 R14, R2.reuse, 0x69, RZ ;  /* 0x00000069020e7810 */ /* 0x040fe40007ffe0ff */
        /* <DEDUP_REMOVED lines=14> */
[----:B------:R-:W-:Y:S02]  /*3cc0*/  ISETP.GE.AND P2, PT, R6, R137, PT ;  /* 0x000000890600720c */ /* 0x000fe40003f46270 */
        /* <DEDUP_REMOVED lines=9> */
[----:B------:R-:W-:Y:S02]  /*3d60*/  FSEL R187, R10, -INF , !P1 ;  /* 0xff8000000abb7808 */ /* 0x000fe40004800000 */
[----:B------:R-:W-:Y:S02]  /*3d70*/  FMNMX.FTZ R8, R155, R8, !PT ;  /* 0x000000089b087209 */ /* 0x000fe40007810000 */
[----:B------:R-:W-:Y:S02]  /*3d80*/  ISETP.GE.AND P4, PT, R2, R138, PT ;  /* 0x0000008a0200720c */ /* 0x000fe40003f86270 */
[----:B------:R-:W-:Y:S02]  /*3d90*/  FSEL R24, R76, -INF , !P5 ;  /* 0xff8000004c187808 */ /* 0x000fe40006800000 */
[----:B------:R-:W-:-:S02]  /*3da0*/  FMNMX.FTZ R9, R22, R9, !PT ;  /* 0x0000000916097209 */ /* 0x000fc40007810000 */
        /* <DEDUP_REMOVED lines=8> */
[-C--:B------:R-:W-:Y:S02]  /*3e30*/  ISETP.GE.AND P1, PT, R28, R137.reuse, PT ;  /* 0x000000891c00720c */ /* 0x080fe40003f26270 */
[----:B------:R-:W-:Y:S01]  /*3e40*/  FSEL R143, R99, -INF , !P0 ;  /* 0xff800000638f7808 */ /* 0x000fe20004000000 */
[----:B------:R-:W1:Y:S01]  /*3e50*/  SHFL.BFLY PT, R9, R8, 0x2, 0x1f ;  /* 0x0c401f0008097f89 */ /* 0x000e6200000e0000 */
[----:B------:R-:W-:Y:S02]  /*3e60*/  FMNMX.FTZ R10, R131, R10, !PT ;  /* 0x0000000a830a7209 */ /* 0x000fe40007810000 */
[----:B------:R-:W-:Y:S01]  /*3e70*/  ISETP.GE.AND P0, PT, R19, R137, PT ;  /* 0x000000891300720c */ /* 0x000fe20003f06270 */
[----:B------:R-:W-:Y:S01]  /*3e80*/  LDSM.16.MT88.4 R96, [R158+0xd000] ;  /* 0x00d000009e60783b */ /* 0x000fe20000004200 */
[----:B------:R-:W-:-:S02]  /*3e90*/  FSEL R145, R94, -INF , !P1 ;  /* 0xff8000005e917808 */ /* 0x000fc40004800000 */
[----:B------:R-:W-:Y:S02]  /*3ea0*/  FMNMX.FTZ R10, R143, R10, !PT ;  /* 0x0000000a8f0a7209 */ /* 0x000fe40007810000 */
[-C--:B------:R-:W-:Y:S02]  /*3eb0*/  ISETP.GE.AND P1, PT, R18, R137.reuse, PT ;  /* 0x000000891200720c */ /* 0x080fe40003f26270 */
[----:B------:R-:W-:Y:S02]  /*3ec0*/  FSEL R127, R95, -INF , !P0 ;  /* 0xff8000005f7f7808 */ /* 0x000fe40004000000 */
[----:B------:R-:W-:Y:S02]  /*3ed0*/  FMNMX.FTZ R10, R145, R10, !PT ;  /* 0x0000000a910a7209 */ /* 0x000fe40007810000 */
[----:B------:R-:W-:Y:S02]  /*3ee0*/  ISETP.GE.AND P0, PT, R16, R137, PT ;  /* 0x000000891000720c */ /* 0x000fe40003f06270 */
[----:B------:R-:W-:-:S02]  /*3ef0*/  FSEL R45, R110, -INF , !P1 ;  /* 0xff8000006e2d7808 */ /* 0x000fc40004800000 */
[----:B------:R-:W-:Y:S02]  /*3f00*/  FMNMX.FTZ R10, R127, R10, !PT ;  /* 0x0000000a7f0a7209 */ /* 0x000fe40007810000 */
[-C--:B------:R-:W-:Y:S02]  /*3f10*/  ISETP.GE.AND P1, PT, R15, R137.reuse, PT ;  /* 0x000000890f00720c */ /* 0x080fe40003f26270 */
[----:B------:R-:W-:Y:S02]  /*3f20*/  FSEL R51, R111, -INF , !P0 ;  /* 0xff8000006f337808 */ /* 0x000fe40004000000 */
[----:B------:R-:W-:Y:S01]  /*3f30*/  FMNMX.FTZ R10, R45, R10, !PT ;  /* 0x0000000a2d0a7209 */ /* 0x000fe20007810000 */
[----:B------:R-:W-:Y:S01]  /*3f40*/  LDSM.16.MT88.4 R108, [R156+0xb000] ;  /* 0x00b000009c6c783b */ /* 0x000fe20000004200 */
[----:B------:R-:W-:Y:S02]  /*3f50*/  ISETP.GE.AND P0, PT, R14, R137, PT ;  /* 0x000000890e00720c */ /* 0x000fe40003f06270 */
[----:B------:R-:W-:-:S02]  /*3f60*/  FSEL R53, R86, -INF , !P1 ;  /* 0xff80000056357808 */ /* 0x000fc40004800000 */
[----:B------:R-:W-:Y:S02]  /*3f70*/  FMNMX.FTZ R10, R51, R10, !PT ;  /* 0x0000000a330a7209 */ /* 0x000fe40007810000 */
[----:B------:R-:W-:Y:S02]  /*3f80*/  ISETP.GE.AND P1, PT, R13, R137, PT ;  /* 0x000000890d00720c */ /* 0x000fe40003f26270 */
[----:B------:R-:W-:Y:S02]  /*3f90*/  FSEL R43, R87, -INF , !P0 ;  /* 0xff800000572b7808 */ /* 0x000fe40004000000 */
[----:B------:R-:W-:Y:S01]  /*3fa0*/  FMNMX.FTZ R10, R53, R10, !PT ;  /* 0x0000000a350a7209 */ /* 0x000fe20007810000 */
[----:B------:R-:W-:Y:S01]  /*3fb0*/  LDSM.16.MT88.4 R84, [R158+0xb000] ;  /* 0x00b000009e54783b */ /* 0x000fe20000004200 */
[----:B-1----:R-:W-:Y:S02]  /*3fc0*/  FMNMX.FTZ R9, R8, R9, !PT ;  /* 0x0000000908097209 */ /* 0x002fe40007810000 */
[----:B------:R-:W-:-:S02]  /*3fd0*/  ISETP.GE.AND P0, PT, R12, R137, PT ;  /* 0x000000890c00720c */ /* 0x000fc40003f06270 */
[----:B------:R-:W-:Y:S01]  /*3fe0*/  FSEL R39, R82, -INF , !P1 ;  /* 0xff80000052277808 */ /* 0x000fe20004800000 */
[----:B------:R-:W-:Y:S01]  /*3ff0*/  LDSM.16.MT88.4 R12, [R156+0x9400] ;  /* 0x009400009c0c783b */ /* 0x000fe20000004200 */
[----:B------:R-:W-:Y:S02]  /*4000*/  FMNMX.FTZ R8, R43, R10, !PT ;  /* 0x0000000a2b087209 */ /* 0x000fe40007810000 */
[-C--:B------:R-:W-:Y:S02]  /*4010*/  ISETP.GE.AND P1, PT, R6, R137.reuse, PT ;  /* 0x000000890600720c */ /* 0x080fe40003f26270 */
[----:B------:R-:W-:Y:S01]  /*4020*/  FSEL R41, R83, -INF , !P0 ;  /* 0xff80000053297808 */ /* 0x000fe20004000000 */
[----:B------:R-:W1:Y:S01]  /*4030*/  SHFL.BFLY PT, R6, R9, 0x1, 0x1f ;  /* 0x0c201f0009067f89 */ /* 0x000e6200000e0000 */
[----:B------:R-:W-:Y:S02]  /*4040*/  FMNMX.FTZ R8, R39, R8, !PT ;  /* 0x0000000827087209 */ /* 0x000fe40007810000 */
[----:B------:R-:W-:-:S02]  /*4050*/  ISETP.GE.AND P0, PT, R2, R137, PT ;  /* 0x000000890200720c */ /* 0x000fc40003f06270 */
[----:B------:R-:W-:Y:S02]  /*4060*/  FSEL R37, R78, -INF , !P1 ;  /* 0xff8000004e257808 */ /* 0x000fe40004800000 */
[----:B------:R-:W-:Y:S02]  /*4070*/  FMNMX.FTZ R8, R41, R8, !PT ;  /* 0x0000000829087209 */ /* 0x000fe40007810000 */
[----:B------:R-:W-:Y:S02]  /*4080*/  FSEL R35, R79, -INF , !P0 ;  /* 0xff8000004f237808 */ /* 0x000fe40004000000 */
[----:B------:R-:W-:Y:S01]  /*4090*/  FMNMX.FTZ R8, R37, R8, !PT ;  /* 0x0000000825087209 */ /* 0x000fe20007810000 */
[----:B------:R-:W-:Y:S03]  /*40a0*/  LDSM.16.MT88.4 R76, [R156+0x9000] ;  /* 0x009000009c4c783b */ /* 0x000fe60000004200 */
[----:B------:R-:W-:-:S05]  /*40b0*/  FMNMX.FTZ R11, R35, R8, !PT ;  /* 0x00000008230b7209 */ /* 0x000fca0007810000 */
[----:B------:R-:W2:Y:S01]  /*40c0*/  SHFL.BFLY PT, R8, R11, 0x2, 0x1f ;  /* 0x0c401f000b087f89 */ /* 0x000ea200000e0000 */
[----:B-1----:R-:W-:-:S04]  /*40d0*/  FMNMX.FTZ R2, R9, R6, !PT ;  /* 0x0000000609027209 */ /* 0x002fc80007810000 */
[C---:B------:R-:W-:Y:S01]  /*40e0*/  FSETP.NEU.FTZ.AND P0, PT, R2.reuse, -INF , PT ;  /* 0xff8000000200780b */ /* 0x040fe20003f1d000 */
[----:B------:R-:W-:-:S05]  /*40f0*/  FMUL.FTZ R44, R2, c[0x0][0x23c] ;  /* 0x00008f00022c7a20 */ /* 0x000fca0000410000 */
[----:B------:R-:W-:-:S05]  /*4100*/  FSEL R44, R44, RZ, P0 ;  /* 0x000000ff2c2c7208 */ /* 0x000fca0000000000 */
[--C-:B------:R-:W-:Y:S02]  /*4110*/  FFMA.FTZ R147, R0, c[0x0][0x23c], -R44.reuse ;  /* 0x00008f0000937a23 */ /* 0x100fe4000001082c */
[--C-:B------:R-:W-:Y:S02]  /*4120*/  FFMA.FTZ R60, R103, c[0x0][0x23c], -R44.reuse ;  /* 0x00008f00673c7a23 */ /* 0x100fe4000001082c */
[--C-:B------:R-:W-:Y:S01]  /*4130*/  FFMA.FTZ R129, R49, c[0x0][0x23c], -R44.reuse ;  /* 0x00008f0031817a23 */ /* 0x100fe2000001082c */
[----:B--2---:R-:W-:Y:S01]  /*4140*/  FMNMX.FTZ R6, R11, R8, !PT ;  /* 0x000000080b067209 */ /* 0x004fe20007810000 */
[--C-:B------:R-:W-:Y:S01]  /*4150*/  FFMA.FTZ R56, R69, c[0x0][0x23c], -R44.reuse ;  /* 0x00008f0045387a23 */ /* 0x100fe2000001082c */
[----:B------:R-:W-:Y:S01]  /*4160*/  MUFU.EX2 R147, R147 ;  /* 0x0000009300937308 */ /* 0x000fe20000000800 */
[--C-:B------:R-:W-:Y:S02]  /*4170*/  FFMA.FTZ R40, R101, c[0x0][0x23c], -R44.reuse ;  /* 0x00008f0065287a23 */ /* 0x100fe4000001082c */
[----:B------:R-:W1:Y:S01]  /*4180*/  SHFL.BFLY PT, R9, R6, 0x1, 0x1f ;  /* 0x0c201f0006097f89 */ /* 0x000e6200000e0000 */
[----:B------:R-:W-:-:S02]  /*4190*/  FFMA.FTZ R49, R71, c[0x0][0x23c], -R44 ;  /* 0x00008f0047317a23 */ /* 0x000fc4000001082c */
[--C-:B------:R-:W-:Y:S01]  /*41a0*/  FFMA.FTZ R42, R91, c[0x0][0x23c], -R44.reuse ;  /* 0x00008f005b2a7a23 */ /* 0x100fe2000001082c */
[----:B------:R-:W2:Y:S01]  /*41b0*/  LDSM.16.MT88.4 R68, [R158+0x9000] ;  /* 0x009000009e44783b */ /* 0x000ea20000004200 */
[----:B------:R-:W3:Y:S01]  /*41c0*/  MUFU.EX2 R60, R60 ;  /* 0x0000003c003c7308 */ /* 0x000ee20000000800 */
[--C-:B------:R-:W-:Y:S02]  /*41d0*/  FFMA.FTZ R47, R89, c[0x0][0x23c], -R44.reuse ;  /* 0x00008f00592f7a23 */ /* 0x100fe4000001082c */
[--C-:B------:R-:W-:Y:S02]  /*41e0*/  FFMA.FTZ R38, R33, c[0x0][0x23c], -R44.reuse ;  /* 0x00008f0021267a23 */ /* 0x100fe4000001082c */
[--C-:B------:R-:W-:Y:S02]  /*41f0*/  FFMA.FTZ R33, R29, c[0x0][0x23c], -R44.reuse ;  /* 0x00008f001d217a23 */ /* 0x100fe4000001082c */
[--C-:B------:R-:W-:Y:S01]  /*4200*/  FFMA.FTZ R29, R201, c[0x0][0x23c], -R44.reuse ;  /* 0x00008f00c91d7a23 */ /* 0x100fe2000001082c */
[----:B------:R-:W-:Y:S01]  /*4210*/  MUFU.EX2 R129, R129 ;  /* 0x0000008100817308 */ /* 0x000fe20000000800 */
[----:B------:R-:W-:-:S02]  /*4220*/  FFMA.FTZ R28, R203, c[0x0][0x23c], -R44 ;  /* 0x00008f00cb1c7a23 */ /* 0x000fc4000001082c */
[--C-:B------:R-:W-:Y:S02]  /*4230*/  FFMA.FTZ R54, R63, c[0x0][0x23c], -R44.reuse ;  /* 0x00008f003f367a23 */ /* 0x100fe4000001082c */
[--C-:B------:R-:W-:Y:S02]  /*4240*/  FFMA.FTZ R50, R195, c[0x0][0x23c], -R44.reuse ;  /* 0x00008f00c3327a23 */ /* 0x100fe4000001082c */
[--C-:B------:R-:W-:Y:S01]  /*4250*/  FFMA.FTZ R116, R165, c[0x0][0x23c], -R44.reuse ;  /* 0x00008f00a5747a23 */ /* 0x100fe2000001082c */
[----:B------:R-:W4:Y:S01]  /*4260*/  MUFU.EX2 R56, R56 ;  /* 0x0000003800387308 */ /* 0x000f220000000800 */
[----:B---3--:R-:W-:Y:S01]  /*4270*/  F2FP.PACK_AB R100, R60, R147 ;  /* 0x000000933c64723e */ /* 0x008fe200000000ff */
[--C-:B------:R-:W-:Y:S01]  /*4280*/  FFMA.FTZ R66, R179, c[0x0][0x23c], -R44.reuse ;  /* 0x00008f00b3427a23 */ /* 0x100fe2000001082c */
[----:B-1----:R-:W-:Y:S01]  /*4290*/  FMNMX.FTZ R0, R6, R9, !PT ;  /* 0x0000000906007209 */ /* 0x002fe20007810000 */
[--C-:B------:R-:W-:Y:S01]  /*42a0*/  FFMA.FTZ R126, R67, c[0x0][0x23c], -R44.reuse ;  /* 0x00008f00437e7a23 */ /* 0x100fe2000001082c */
[----:B------:R-:W1:Y:S01]  /*42b0*/  LDSM.16.MT88.4 R8, [R158+0xb400] ;  /* 0x00b400009e08783b */ /* 0x000e620000004200 */
[--C-:B------:R-:W-:Y:S01]  /*42c0*/  FFMA.FTZ R124, R119, c[0x0][0x23c], -R44.reuse ;  /* 0x00008f00777c7a23 */ /* 0x100fe2000001082c */
[C---:B------:R-:W-:Y:S01]  /*42d0*/  FSETP.NEU.FTZ.AND P0, PT, R0.reuse, -INF , PT ;  /* 0xff8000000000780b */ /* 0x040fe20003f1d000 */
[----:B------:R-:W-:Y:S01]  /*42e0*/  FMUL.FTZ R34, R0, c[0x0][0x23c] ;  /* 0x00008f0000227a20 */ /* 0x000fe20000410000 */
[----:B------:R-:W-:Y:S01]  /*42f0*/  MUFU.EX2 R49, R49 ;  /* 0x0000003100317308 */ /* 0x000fe20000000800 */
[----:B------:R-:W-:-:S02]  /*4300*/  FFMA.FTZ R67, R125, c[0x0][0x23c], -R44 ;  /* 0x00008f007d437a23 */ /* 0x000fc4000001082c */
[----:B------:R-:W-:Y:S01]  /*4310*/  FFMA.FTZ R117, R117, c[0x0][0x23c], -R44 ;  /* 0x00008f0075757a23 */ /* 0x000fe2000001082c */
[----:B------:R-:W-:Y:S02]  /*4320*/  FSEL R34, R34, RZ, P0 ;  /* 0x000000ff22227208 */ /* 0x000fe40000000000 */
[----:B------:R-:W-:Y:S02]  /*4330*/  ISETP.GE.AND P0, PT, R132, 0x2, PT ;  /* 0x000000028400780c */ /* 0x000fe40003f06270 */
[----:B----4-:R-:W-:Y:S01]  /*4340*/  F2FP.PACK_AB R102, R56, R129 ;  /* 0x000000813866723e */ /* 0x010fe200000000ff */
[--C-:B------:R-:W-:Y:S01]  /*4350*/  FFMA.FTZ R149, R46, c[0x0][0x23c], -R34.reuse ;  /* 0x00008f002e957a23 */ /* 0x100fe20000010822 */
[----:B------:R-:W3:Y:S01]  /*4360*/  MUFU.EX2 R42, R42 ;  /* 0x0000002a002a7308 */ /* 0x000ee20000000800 */
[--C-:B------:R-:W-:Y:S02]  /*4370*/  FFMA.FTZ R62, R17, c[0x0][0x23c], -R34.reuse ;  /* 0x00008f00113e7a23 */ /* 0x100fe40000010822 */
[--C-:B------:R-:W-:Y:S01]  /*4380*/  FFMA.FTZ R141, R75, c[0x0][0x23c], -R34.reuse ;  /* 0x00008f004b8d7a23 */ /* 0x100fe20000010822 */
[----:B------:R-:W-:Y:S01]  /*4390*/  LDSM.16.MT88.4 R16, [R158+0x9400] ;  /* 0x009400009e10783b */ /* 0x000fe20000004200 */
[----:B------:R-:W-:-:S02]  /*43a0*/  FFMA.FTZ R58, R57, c[0x0][0x23c], -R34 ;  /* 0x00008f00393a7a23 */ /* 0x000fc40000010822 */
[--C-:B------:R-:W-:Y:S01]  /*43b0*/  FFMA.FTZ R57, R55, c[0x0][0x23c], -R34.reuse ;  /* 0x00008f0037397a23 */ /* 0x100fe20000010822 */
[----:B------:R-:W-:Y:S01]  /*43c0*/  MUFU.EX2 R149, R149 ;  /* 0x0000009500957308 */ /* 0x000fe20000000800 */
[--C-:B------:R-:W-:Y:S02]  /*43d0*/  FFMA.FTZ R48, R73, c[0x0][0x23c], -R34.reuse ;  /* 0x00008f0049307a23 */ /* 0x100fe40000010822 */
[--C-:B------:R-:W-:Y:S02]  /*43e0*/  FFMA.FTZ R55, R7, c[0x0][0x23c], -R34.reuse ;  /* 0x00008f0007377a23 */ /* 0x100fe40000010822 */
[--C-:B------:R-:W-:Y:S02]  /*43f0*/  FFMA.FTZ R36, R5, c[0x0][0x23c], -R34.reuse ;  /* 0x00008f0005247a23 */ /* 0x100fe40000010822 */
[--C-:B------:R-:W-:Y:S01]  /*4400*/  FFMA.FTZ R32, R197, c[0x0][0x23c], -R34.reuse ;  /* 0x00008f00c5207a23 */ /* 0x100fe20000010822 */
[----:B------:R-:W4:Y:S01]  /*4410*/  MUFU.EX2 R62, R62 ;  /* 0x0000003e003e7308 */ /* 0x000f220000000800 */
[----:B---3--:R-:W-:Y:S01]  /*4420*/  F2FP.PACK_AB R4, R42, R49 ;  /* 0x000000312a04723e */ /* 0x008fe200000000ff */
[----:B------:R-:W-:-:S02]  /*4430*/  FFMA.FTZ R31, R31, c[0x0][0x23c], -R34 ;  /* 0x00008f001f1f7a23 */ /* 0x000fc40000010822 */
[--C-:B------:R-:W-:Y:S02]  /*4440*/  FFMA.FTZ R30, R199, c[0x0][0x23c], -R34.reuse ;  /* 0x00008f00c71e7a23 */ /* 0x100fe40000010822 */
[----:B------:R-:W-:Y:S02]  /*4450*/  FFMA.FTZ R3, R65, c[0x0][0x23c], -R34 ;  /* 0x00008f0041037a23 */ /* 0x000fe40000010822 */
[----:B------:R-:W-:Y:S01]  /*4460*/  MUFU.EX2 R141, R141 ;  /* 0x0000008d008d7308 */ /* 0x000fe20000000800 */
[----:B------:R-:W-:Y:S02]  /*4470*/  FFMA.FTZ R65, R61, c[0x0][0x23c], -R44 ;  /* 0x00008f003d417a23 */ /* 0x000fe4000001082c */
[----:B------:R-:W-:Y:S02]  /*4480*/  FFMA.FTZ R63, R59, c[0x0][0x23c], -R34 ;  /* 0x00008f003b3f7a23 */ /* 0x000fe40000010822 */
[----:B------:R-:W-:Y:S02]  /*4490*/  FFMA.FTZ R61, R193, c[0x0][0x23c], -R44 ;  /* 0x00008f00c13d7a23 */ /* 0x000fe4000001082c */
[--C-:B------:R-:W-:Y:S01]  /*44a0*/  FFMA.FTZ R52, R189, c[0x0][0x23c], -R34.reuse ;  /* 0x00008f00bd347a23 */ /* 0x100fe20000010822 */
[----:B------:R-:W3:Y:S01]  /*44b0*/  MUFU.EX2 R58, R58 ;  /* 0x0000003a003a7308 */ /* 0x000ee20000000800 */
[----:B----4-:R-:W-:Y:S01]  /*44c0*/  F2FP.PACK_AB R101, R62, R149 ;  /* 0x000000953e65723e */ /* 0x010fe200000000ff */
[----:B------:R-:W-:-:S02]  /*44d0*/  FFMA.FTZ R59, R191, c[0x0][0x23c], -R34 ;  /* 0x00008f00bf3b7a23 */ /* 0x000fc40000010822 */
[----:B------:R-:W-:Y:S02]  /*44e0*/  FFMA.FTZ R46, R183, c[0x0][0x23c], -R34 ;  /* 0x00008f00b72e7a23 */ /* 0x000fe40000010822 */
[----:B------:R-:W-:Y:S02]  /*44f0*/  FFMA.FTZ R183, R153, c[0x0][0x23c], -R44 ;  /* 0x00008f0099b77a23 */ /* 0x000fe4000001082c */
[----:B------:R-:W-:Y:S01]  /*4500*/  MUFU.EX2 R47, R47 ;  /* 0x0000002f002f7308 */ /* 0x000fe20000000800 */
[----:B------:R-:W-:Y:S02]  /*4510*/  FFMA.FTZ R165, R151, c[0x0][0x23c], -R34 ;  /* 0x00008f0097a57a23 */ /* 0x000fe40000010822 */
[----:B------:R-:W-:Y:S02]  /*4520*/  FFMA.FTZ R153, R177, c[0x0][0x23c], -R44 ;  /* 0x00008f00b1997a23 */ /* 0x000fe4000001082c */
[--C-:B------:R-:W-:Y:S02]  /*4530*/  FFMA.FTZ R118, R155, c[0x0][0x23c], -R34.reuse ;  /* 0x00008f009b767a23 */ /* 0x100fe40000010822 */
[--C-:B------:R-:W-:Y:S01]  /*4540*/  FFMA.FTZ R151, R187, c[0x0][0x23c], -R34.reuse ;  /* 0x00008f00bb977a23 */ /* 0x100fe20000010822 */
[----:B---3--:R-:W-:Y:S01]  /*4550*/  F2FP.PACK_AB R103, R58, R141 ;  /* 0x0000008d3a67723e */ /* 0x008fe200000000ff */
[----:B------:R-:W3:Y:S01]  /*4560*/  MUFU.EX2 R40, R40 ;  /* 0x0000002800287308 */ /* 0x000ee20000000800 */
[----:B------:R-:W-:-:S02]  /*4570*/  FFMA.FTZ R64, R185, c[0x0][0x23c], -R34 ;  /* 0x00008f00b9407a23 */ /* 0x000fc40000010822 */
[--C-:B------:R-:W-:Y:S02]  /*4580*/  FFMA.FTZ R128, R131, c[0x0][0x23c], -R34.reuse ;  /* 0x00008f0083807a23 */ /* 0x100fe40000010822 */
[--C-:B------:R-:W-:Y:S01]  /*4590*/  FFMA.FTZ R119, R143, c[0x0][0x23c], -R34.reuse ;  /* 0x00008f008f777a23 */ /* 0x100fe20000010822 */
[C---:B------:R-:W-:Y:S01]  /*45a0*/  HMMA.16816.F32 R80, R100.reuse, R84, RZ ;  /* 0x000000546450723c */ /* 0x040fe200000018ff */
[----:B------:R-:W-:Y:S01]  /*45b0*/  FFMA.FTZ R125, R145, c[0x0][0x23c], -R34 ;  /* 0x00008f00917d7a23 */ /* 0x000fe20000010822 */
[----:B------:R-:W-:Y:S01]  /*45c0*/  MUFU.EX2 R57, R57 ;  /* 0x0000003900397308 */ /* 0x000fe20000000800 */
[----:B------:R-:W-:Y:S02]  /*45d0*/  FADD.FTZ R62, R149, R62 ;  /* 0x0000003e953e7221 */ /* 0x000fe40000010000 */
[----:B------:R-:W-:Y:S02]  /*45e0*/  FFMA.FTZ R53, R53, c[0x0][0x23c], -R34 ;  /* 0x00008f0035357a23 */ /* 0x000fe40000010822 */
[----:B------:R-:W-:Y:S01]  /*45f0*/  FADD.FTZ R141, R141, R62 ;  /* 0x0000003e8d8d7221 */ /* 0x000fe20000010000 */
[----:B------:R-:W-:Y:S01]  /*4600*/  HMMA.16816.F32 R84, R100, R86, RZ ;  /* 0x000000566454723c */ /* 0x000fe200000018ff */
[----:B------:R-:W-:Y:S01]  /*4610*/  FFMA.FTZ R62, R45, c[0x0][0x23c], -R34 ;  /* 0x00008f002d3e7a23 */ /* 0x000fe20000010822 */
[----:B------:R-:W4:Y:S01]  /*4620*/  MUFU.EX2 R48, R48 ;  /* 0x0000003000307308 */ /* 0x000f220000000800 */
[----:B---3--:R-:W-:Y:S01]  /*4630*/  F2FP.PACK_AB R6, R40, R47 ;  /* 0x0000002f2806723e */ /* 0x008fe200000000ff */
[----:B------:R-:W-:-:S02]  /*4640*/  FADD.FTZ R130, R58, R141 ;  /* 0x0000008d3a827221 */ /* 0x000fc40000010000 */
[----:B------:R-:W-:Y:S02]  /*4650*/  FFMA.FTZ R58, R23, c[0x0][0x23c], -R44 ;  /* 0x00008f00173a7a23 */ /* 0x000fe4000001082c */
[C---:B------:R-:W-:Y:S01]  /*4660*/  HMMA.16816.F32 R72, R100.reuse, R76, RZ ;  /* 0x0000004c6448723c */ /* 0x040fe200000018ff */
[----:B------:R-:W-:Y:S01]  /*4670*/  FFMA.FTZ R45, R51, c[0x0][0x23c], -R34 ;  /* 0x00008f00332d7a23 */ /* 0x000fe20000010822 */
[----:B------:R-:W-:Y:S01]  /*4680*/  MUFU.EX2 R55, R55 ;  /* 0x0000003700377308 */ /* 0x000fe20000000800 */
[----:B------:R-:W-:Y:S02]  /*4690*/  FFMA.FTZ R51, R20, c[0x0][0x23c], -R44 ;  /* 0x00008f0014337a23 */ /* 0x000fe4000001082c */
[--C-:B------:R-:W-:Y:S02]  /*46a0*/  FFMA.FTZ R39, R39, c[0x0][0x23c], -R34.reuse ;  /* 0x00008f0027277a23 */ /* 0x100fe40000010822 */
[--C-:B------:R-:W-:Y:S01]  /*46b0*/  FFMA.FTZ R35, R35, c[0x0][0x23c], -R34.reuse ;  /* 0x00008f0023237a23 */ /* 0x100fe20000010822 */
[----:B------:R-:W-:Y:S01]  /*46c0*/  HMMA.16816.F32 R76, R100, R78, RZ ;  /* 0x0000004e644c723c */ /* 0x000fe200000018ff */
[----:B------:R-:W-:Y:S01]  /*46d0*/  FFMA.FTZ R37, R37, c[0x0][0x23c], -R34 ;  /* 0x00008f0025257a23 */ /* 0x000fe20000010822 */
[----:B------:R-:W3:Y:S01]  /*46e0*/  MUFU.EX2 R36, R36 ;  /* 0x0000002400247308 */ /* 0x000ee20000000800 */
[----:B----4-:R-:W-:Y:S01]  /*46f0*/  F2FP.PACK_AB R5, R48, R57 ;  /* 0x000000393005723e */ /* 0x010fe200000000ff */
[----:B------:R-:W-:-:S04]  /*4700*/  FADD.FTZ R57, R57, R130 ;  /* 0x0000008239397221 */ /* 0x000fc80000010000 */
[C---:B--2---:R-:W-:Y:S02]  /*4710*/  HMMA.16816.F32 R112, R100.reuse, R68, RZ ;  /* 0x000000446470723c */ /* 0x044fe400000018ff */
[----:B------:R-:W-:Y:S06]  /*4720*/  MUFU.EX2 R38, R38 ;  /* 0x0000002600267308 */ /* 0x000fec0000000800 */
[C---:B------:R-:W-:Y:S01]  /*4730*/  HMMA.16816.F32 R88, R100.reuse, R108, RZ ;  /* 0x0000006c6458723c */ /* 0x040fe200000018ff */
[----:B---3--:R-:W-:Y:S01]  /*4740*/  F2FP.PACK_AB R7, R36, R55 ;  /* 0x000000372407723e */ /* 0x008fe200000000ff */
[----:B------:R-:W2:Y:S06]  /*4750*/  MUFU.EX2 R33, R33 ;  /* 0x0000002100217308 */ /* 0x000eac0000000800 */
[----:B------:R-:W-:Y:S02]  /*4760*/  HMMA.16816.F32 R92, R100, R96, RZ ;  /* 0x00000060645c723c */ /* 0x000fe400000018ff */
[----:B------:R-:W-:Y:S06]  /*4770*/  MUFU.EX2 R29, R29 ;  /* 0x0000001d001d7308 */ /* 0x000fec0000000800 */
[C---:B-1----:R-:W-:Y:S02]  /*4780*/  HMMA.16816.F32 R80, R4.reuse, R8, R80 ;  /* 0x000000080450723c */ /* 0x042fe40000001850 */
[----:B------:R-:W1:Y:S06]  /*4790*/  MUFU.EX2 R28, R28 ;  /* 0x0000001c001c7308 */ /* 0x000e6c0000000800 */
[----:B------:R-:W-:Y:S01]  /*47a0*/  HMMA.16816.F32 R84, R4, R10, R84 ;  /* 0x0000000a0454723c */ /* 0x000fe20000001854 */
[----:B------:R-:W3:Y:S01]  /*47b0*/  LDSM.16.MT88.4 R8, [R156+0xd000] ;  /* 0x00d000009c08783b */ /* 0x000ee20000004200 */
[----:B------:R-:W-:Y:S06]  /*47c0*/  MUFU.EX2 R32, R32 ;  /* 0x0000002000207308 */ /* 0x000fec0000000800 */
[C---:B------:R-:W-:Y:S02]  /*47d0*/  HMMA.16816.F32 R68, R100.reuse, R70, RZ ;  /* 0x000000466444723c */ /* 0x040fe400000018ff */
[----:B------:R-:W4:Y:S06]  /*47e0*/  MUFU.EX2 R31, R31 ;  /* 0x0000001f001f7308 */ /* 0x000f2c0000000800 */
[C---:B------:R-:W-:Y:S02]  /*47f0*/  HMMA.16816.F32 R108, R100.reuse, R110, RZ ;  /* 0x0000006e646c723c */ /* 0x040fe400000018ff */
[----:B------:R-:W-:Y:S06]  /*4800*/  MUFU.EX2 R30, R30 ;  /* 0x0000001e001e7308 */ /* 0x000fec0000000800 */
[----:B------:R-:W-:Y:S02]  /*4810*/  HMMA.16816.F32 R96, R100, R98, RZ ;  /* 0x000000626460723c */ /* 0x000fe400000018ff */
[----:B------:R-:W5:Y:S06]  /*4820*/  MUFU.EX2 R3, R3 ;  /* 0x0000000300037308 */ /* 0x000f6c0000000800 */
[C---:B------:R-:W-:Y:S02]  /*4830*/  HMMA.16816.F32 R72, R4.reuse, R12, R72 ;  /* 0x0000000c0448723c */ /* 0x040fe40000001848 */
[----:B------:R-:W-:Y:S06]  /*4840*/  MUFU.EX2 R65, R65 ;  /* 0x0000004100417308 */ /* 0x000fec0000000800 */
[----:B------:R-:W-:Y:S01]  /*4850*/  HMMA.16816.F32 R76, R4, R14, R76 ;  /* 0x0000000e044c723c */ /* 0x000fe2000000184c */
[----:B------:R-:W1:Y:S01]  /*4860*/  LDSM.16.MT88.4 R12, [R158+0xd400] ;  /* 0x00d400009e0c783b */ /* 0x000e620000004200 */
[----:B------:R-:W1:Y:S06]  /*4870*/  MUFU.EX2 R54, R54 ;  /* 0x0000003600367308 */ /* 0x000e6c0000000800 */
[C---:B---3--:R-:W-:Y:S02]  /*4880*/  HMMA.16816.F32 R104, R100.reuse, R8, RZ ;  /* 0x000000086468723c */ /* 0x048fe400000018ff */
[----:B------:R-:W-:Y:S06]  /*4890*/  MUFU.EX2 R61, R61 ;  /* 0x0000003d003d7308 */ /* 0x000fec0000000800 */
[----:B------:R-:W-:Y:S01]  /*48a0*/  HMMA.16816.F32 R100, R100, R10, RZ ;  /* 0x0000000a6464723c */ /* 0x000fe200000018ff */
[----:B------:R-:W3:Y:S01]  /*48b0*/  LDSM.16.MT88.4 R8, [R156+0xd400] ;  /* 0x00d400009c08783b */ /* 0x000ee20000004200 */
[----:B------:R-:W1:Y:S06]  /*48c0*/  MUFU.EX2 R50, R50 ;  /* 0x0000003200327308 */ /* 0x000e6c0000000800 */
[C---:B------:R-:W-:Y:S02]  /*48d0*/  HMMA.16816.F32 R112, R4.reuse, R16, R112 ;  /* 0x000000100470723c */ /* 0x040fe40000001870 */
[----:B------:R-:W-:Y:S06]  /*48e0*/  MUFU.EX2 R63, R63 ;  /* 0x0000003f003f7308 */ /* 0x000fec0000000800 */
[C---:B------:R-:W-:Y:S01]  /*48f0*/  HMMA.16816.F32 R68, R4.reuse, R18, R68 ;  /* 0x000000120444723c */ /* 0x040fe20000001844 */
[----:B------:R-:W2:Y:S01]  /*4900*/  LDSM.16.MT88.4 R16, [R156+0xb400] ;  /* 0x00b400009c10783b */ /* 0x000ea20000004200 */
[----:B------:R-:W2:Y:S06]  /*4910*/  MUFU.EX2 R52, R52 ;  /* 0x0000003400347308 */ /* 0x000eac0000000800 */
[C---:B-1----:R-:W-:Y:S02]  /*4920*/  HMMA.16816.F32 R92, R4.reuse, R12, R92 ;  /* 0x0000000c045c723c */ /* 0x042fe4000000185c */
[----:B------:R-:W-:Y:S06]  /*4930*/  MUFU.EX2 R59, R59 ;  /* 0x0000003b003b7308 */ /* 0x000fec0000000800 */
[C---:B------:R-:W-:Y:S01]  /*4940*/  HMMA.16816.F32 R96, R4.reuse, R14, R96 ;  /* 0x0000000e0460723c */ /* 0x040fe20000001860 */
[----:B------:R-:W1:Y:S01]  /*4950*/  LDSM.16.MT88.4 R12, [R158+0x9800] ;  /* 0x009800009e0c783b */ /* 0x000e620000004200 */
        /* <DEDUP_REMOVED lines=8> */
[----:B------:R-:W-:Y:S01]  /*49e0*/  HMMA.16816.F32 R108, R4, R18, R108 ;  /* 0x00000012046c723c */ /* 0x000fe2000000186c */
[----:B------:R-:W-:Y:S01]  /*49f0*/  LDSM.16.MT88.4 R16, [R158+0xa400] ;  /* 0x00a400009e10783b */ /* 0x000fe20000004200 */
[----:B------:R-:W2:Y:S05]  /*4a00*/  MUFU.EX2 R66, R66 ;  /* 0x0000004200427308 */ /* 0x000eaa0000000800 */
[----:B------:R-:W-:-:S02]  /*4a10*/  F2FP.PACK_AB R4, R33, R38 ;  /* 0x000000262104723e */ /* 0x000fc400000000ff */
[----:B------:R-:W-:Y:S01]  /*4a20*/  F2FP.PACK_AB R6, R28, R29 ;  /* 0x0000001d1c06723e */ /* 0x000fe200000000ff */
[----:B------:R-:W-:Y:S01]  /*4a30*/  MUFU.EX2 R165, R165 ;  /* 0x000000a500a57308 */ /* 0x000fe20000000800 */
[----:B----4-:R-:W-:Y:S02]  /*4a40*/  F2FP.PACK_AB R5, R31, R32 ;  /* 0x000000201f05723e */ /* 0x010fe400000000ff */
[----:B-----5:R-:W-:-:S05]  /*4a50*/  F2FP.PACK_AB R7, R3, R30 ;  /* 0x0000001e0307723e */ /* 0x020fca00000000ff */
[----:B------:R-:W4:Y:S02]  /*4a60*/  MUFU.EX2 R118, R118 ;  /* 0x0000007600767308 */ /* 0x000f240000000800 */
[C---:B-1----:R-:W-:Y:S06]  /*4a70*/  HMMA.16816.F32 R112, R4.reuse, R12, R112 ;  /* 0x0000000c0470723c */ /* 0x042fec0000001870 */
[----:B------:R-:W-:Y:S02]  /*4a80*/  MUFU.EX2 R151, R151 ;  /* 0x0000009700977308 */ /* 0x000fe40000000800 */
[C---:B---3--:R-:W-:Y:S06]  /*4a90*/  HMMA.16816.F32 R72, R4.reuse, R8, R72 ;  /* 0x000000080448723c */ /* 0x048fec0000001848 */
[----:B------:R-:W1:Y:S02]  /*4aa0*/  MUFU.EX2 R64, R64 ;  /* 0x0000004000407308 */ /* 0x000e640000000800 */
[C---:B------:R-:W-:Y:S01]  /*4ab0*/  HMMA.16816.F32 R76, R4.reuse, R10, R76 ;  /* 0x0000000a044c723c */ /* 0x040fe2000000184c */
[----:B------:R-:W3:Y:S05]  /*4ac0*/  LDSM.16.MT88.4 R8, [R156+0xb800] ;  /* 0x00b800009c08783b */ /* 0x000eea0000004200 */
[----:B------:R-:W-:Y:S02]  /*4ad0*/  MUFU.EX2 R126, R126 ;  /* 0x0000007e007e7308 */ /* 0x000fe40000000800 */
[C---:B------:R-:W-:Y:S01]  /*4ae0*/  HMMA.16816.F32 R68, R4.reuse, R14, R68 ;  /* 0x0000000e0444723c */ /* 0x040fe20000001844 */
[----:B------:R-:W5:Y:S05]  /*4af0*/  LDSM.16.MT88.4 R12, [R158+0xb800] ;  /* 0x00b800009e0c783b */ /* 0x000f6a0000004200 */
[----:B------:R-:W-:Y:S08]  /*4b00*/  MUFU.EX2 R117, R117 ;  /* 0x0000007500757308 */ /* 0x000ff00000000800 */
[----:B------:R-:W-:Y:S08]  /*4b10*/  MUFU.EX2 R124, R124 ;  /* 0x0000007c007c7308 */ /* 0x000ff00000000800 */
[----:B------:R-:W1:Y:S08]  /*4b20*/  MUFU.EX2 R67, R67 ;  /* 0x0000004300437308 */ /* 0x000e700000000800 */
[----:B------:R-:W-:Y:S01]  /*4b30*/  MUFU.EX2 R128, R128 ;  /* 0x0000008000807308 */ /* 0x000fe20000000800 */
[C---:B---3--:R-:W-:Y:S07]  /*4b40*/  HMMA.16816.F32 R88, R4.reuse, R8, R88 ;  /* 0x000000080458723c */ /* 0x048fee0000001858 */
[----:B------:R-:W3:Y:S01]  /*4b50*/  MUFU.EX2 R119, R119 ;  /* 0x0000007700777308 */ /* 0x000ee20000000800 */
[C---:B------:R-:W-:Y:S01]  /*4b60*/  HMMA.16816.F32 R108, R4.reuse, R10, R108 ;  /* 0x0000000a046c723c */ /* 0x040fe2000000186c */
[----:B------:R-:W1:Y:S06]  /*4b70*/  LDSM.16.MT88.4 R8, [R156+0xd800] ;  /* 0x00d800009c08783b */ /* 0x000e6c0000004200 */
[----:B------:R-:W-:Y:S01]  /*4b80*/  MUFU.EX2 R125, R125 ;  /* 0x0000007d007d7308 */ /* 0x000fe20000000800 */
[C---:B-----5:R-:W-:Y:S07]  /*4b90*/  HMMA.16816.F32 R80, R4.reuse, R12, R80 ;  /* 0x0000000c0450723c */ /* 0x060fee0000001850 */
[----:B------:R-:W-:Y:S01]  /*4ba0*/  MUFU.EX2 R58, R58 ;  /* 0x0000003a003a7308 */ /* 0x000fe20000000800 */
[C---:B------:R-:W-:Y:S01]  /*4bb0*/  HMMA.16816.F32 R84, R4.reuse, R14, R84 ;  /* 0x0000000e0454723c */ /* 0x040fe20000001854 */
[----:B------:R-:W5:Y:S06]  /*4bc0*/  LDSM.16.MT88.4 R12, [R158+0xd800] ;  /* 0x00d800009e0c783b */ /* 0x000f6c0000004200 */
[----:B------:R-:W-:Y:S08]  /*4bd0*/  MUFU.EX2 R62, R62 ;  /* 0x0000003e003e7308 */ /* 0x000ff00000000800 */
[----:B------:R-:W-:Y:S08]  /*4be0*/  MUFU.EX2 R45, R45 ;  /* 0x0000002d002d7308 */ /* 0x000ff00000000800 */
[----:B------:R-:W-:Y:S01]  /*4bf0*/  MUFU.EX2 R39, R39 ;  /* 0x0000002700277308 */ /* 0x000fe20000000800 */
[C---:B-1----:R-:W-:Y:S07]  /*4c00*/  HMMA.16816.F32 R104, R4.reuse, R8, R104 ;  /* 0x000000080468723c */ /* 0x042fee0000001868 */
[----:B------:R-:W-:Y:S01]  /*4c10*/  MUFU.EX2 R35, R35 ;  /* 0x0000002300237308 */ /* 0x000fe20000000800 */
[C---:B------:R-:W-:Y:S01]  /*4c20*/  HMMA.16816.F32 R100, R4.reuse, R10, R100 ;  /* 0x0000000a0464723c */ /* 0x040fe20000001864 */
[----:B------:R-:W1:Y:S07]  /*4c30*/  LDSM.16.MT88.4 R8, [R156+0x9c00] ;  /* 0x009c00009c08783b */ /* 0x000e6e0000004200 */
[C---:B-----5:R-:W-:Y:S08]  /*4c40*/  HMMA.16816.F32 R92, R4.reuse, R12, R92 ;  /* 0x0000000c045c723c */ /* 0x060ff0000000185c */
[----:B------:R-:W-:Y:S01]  /*4c50*/  HMMA.16816.F32 R96, R4, R14, R96 ;  /* 0x0000000e0460723c */ /* 0x000fe20000001860 */
[----:B------:R-:W5:Y:S06]  /*4c60*/  LDSM.16.MT88.4 R12, [R158+0x9c00] ;  /* 0x009c00009e0c783b */ /* 0x000f6c0000004200 */
[----:B------:R-:W-:-:S02]  /*4c70*/  F2FP.PACK_AB R4, R54, R65 ;  /* 0x000000413604723e */ /* 0x000fc400000000ff */
[----:B------:R-:W-:Y:S02]  /*4c80*/  F2FP.PACK_AB R6, R50, R61 ;  /* 0x0000003d3206723e */ /* 0x000fe400000000ff */
[----:B------:R-:W-:Y:S02]  /*4c90*/  F2FP.PACK_AB R5, R52, R63 ;  /* 0x0000003f3405723e */ /* 0x000fe400000000ff */
[----:B------:R-:W-:-:S07]  /*4ca0*/  F2FP.PACK_AB R7, R46, R59 ;  /* 0x0000003b2e07723e */ /* 0x000fce00000000ff */
[C---:B-1----:R-:W-:Y:S08]  /*4cb0*/  HMMA.16816.F32 R72, R4.reuse, R8, R72 ;  /* 0x000000080448723c */ /* 0x042ff00000001848 */
[C---:B------:R-:W-:Y:S01]  /*4cc0*/  HMMA.16816.F32 R76, R4.reuse, R10, R76 ;  /* 0x0000000a044c723c */ /* 0x040fe2000000184c */
[----:B------:R-:W1:Y:S07]  /*4cd0*/  LDSM.16.MT88.4 R8, [R156+0xbc00] ;  /* 0x00bc00009c08783b */ /* 0x000e6e0000004200 */
[C---:B-----5:R-:W-:Y:S08]  /*4ce0*/  HMMA.16816.F32 R112, R4.reuse, R12, R112 ;  /* 0x0000000c0470723c */ /* 0x060ff00000001870 */
[C---:B------:R-:W-:Y:S01]  /*4cf0*/  HMMA.16816.F32 R68, R4.reuse, R14, R68 ;  /* 0x0000000e0444723c */ /* 0x040fe20000001844 */
[----:B------:R-:W5:Y:S07]  /*4d00*/  LDSM.16.MT88.4 R12, [R158+0xbc00] ;  /* 0x00bc00009e0c783b */ /* 0x000f6e0000004200 */
        /* <DEDUP_REMOVED lines=10> */
[----:B------:R-:W-:Y:S01]  /*4db0*/  HMMA.16816.F32 R96, R4, R14, R96 ;  /* 0x0000000e0460723c */ /* 0x000fe20000001860 */
[----:B------:R-:W5:Y:S06]  /*4dc0*/  LDSM.16.MT88.4 R12, [R158+0xa000] ;  /* 0x00a000009e0c783b */ /* 0x000f6c0000004200 */
[----:B------:R-:W-:-:S02]  /*4dd0*/  F2FP.PACK_AB R4, R116, R183 ;  /* 0x000000b77404723e */ /* 0x000fc400000000ff */
[----:B--2---:R-:W-:Y:S02]  /*4de0*/  F2FP.PACK_AB R6, R66, R153 ;  /* 0x000000994206723e */ /* 0x004fe400000000ff */
[----:B----4-:R-:W-:Y:S02]  /*4df0*/  F2FP.PACK_AB R5, R118, R165 ;  /* 0x000000a57605723e */ /* 0x010fe400000000ff */
[----:B------:R-:W-:-:S07]  /*4e00*/  F2FP.PACK_AB R7, R64, R151 ;  /* 0x000000974007723e */ /* 0x000fce00000000ff */
[C---:B-1----:R-:W-:Y:S08]  /*4e10*/  HMMA.16816.F32 R72, R4.reuse, R8, R72 ;  /* 0x000000080448723c */ /* 0x042ff00000001848 */
[C---:B------:R-:W-:Y:S01]  /*4e20*/  HMMA.16816.F32 R76, R4.reuse, R10, R76 ;  /* 0x0000000a044c723c */ /* 0x040fe2000000184c */
[----:B------:R-:W1:Y:S07]  /*4e30*/  LDSM.16.MT88.4 R8, [R156+0xc000] ;  /* 0x00c000009c08783b */ /* 0x000e6e0000004200 */
[C---:B-----5:R-:W-:Y:S08]  /*4e40*/  HMMA.16816.F32 R112, R4.reuse, R12, R112 ;  /* 0x0000000c0470723c */ /* 0x060ff00000001870 */
        /* <DEDUP_REMOVED lines=16> */
[----:B------:R-:W-:Y:S01]  /*4f50*/  FFMA.FTZ R60, R127, c[0x0][0x23c], -R34 ;  /* 0x00008f007f3c7a23 */ /* 0x000fe20000010822 */
[----:B---3--:R-:W-:Y:S01]  /*4f60*/  F2FP.PACK_AB R5, R119, R128 ;  /* 0x000000807705723e */ /* 0x008fe200000000ff */
[----:B------:R-:W-:Y:S01]  /*4f70*/  FADD.FTZ R129, R129, R4 ;  /* 0x0000000481817221 */ /* 0x000fe20000010000 */
[----:B------:R-:W-:Y:S01]  /*4f80*/  F2FP.PACK_AB R4, R117, R126 ;  /* 0x0000007e7504723e */ /* 0x000fe200000000ff */
[----:B------:R-:W-:-:S02]  /*4f90*/  FFMA.FTZ R127, R25, c[0x0][0x23c], -R44 ;  /* 0x00008f00197f7a23 */ /* 0x000fc4000001082c */
[----:B------:R-:W3:Y:S01]  /*4fa0*/  MUFU.EX2 R60, R60 ;  /* 0x0000003c003c7308 */ /* 0x000ee20000000800 */
[----:B------:R-:W-:Y:S02]  /*4fb0*/  FADD.FTZ R140, R56, R129 ;  /* 0x00000081388c7221 */ /* 0x000fe40000010000 */
[--C-:B------:R-:W-:Y:S02]  /*4fc0*/  FFMA.FTZ R129, R21, c[0x0][0x23c], -R44.reuse ;  /* 0x00008f0015817a23 */ /* 0x100fe4000001082c */
[----:B------:R-:W-:-:S03]  /*4fd0*/  FFMA.FTZ R56, R27, c[0x0][0x23c], -R44 ;  /* 0x00008f001b387a23 */ /* 0x000fc6000001082c */
[----:B------:R-:W-:Y:S01]  /*4fe0*/  MUFU.EX2 R127, R127 ;  /* 0x0000007f007f7308 */ /* 0x000fe20000000800 */
[----:B---3--:R-:W-:-:S07]  /*4ff0*/  F2FP.PACK_AB R7, R60, R125 ;  /* 0x0000007d3c07723e */ /* 0x008fce00000000ff */
[----:B------:R-:W3:Y:S01]  /*5000*/  MUFU.EX2 R129, R129 ;  /* 0x0000008100817308 */ /* 0x000ee20000000800 */
[C---:B-1----:R-:W-:Y:S07]  /*5010*/  HMMA.16816.F32 R80, R4.reuse, R8, R80 ;  /* 0x000000080450723c */ /* 0x042fee0000001850 */
[----:B------:R-:W1:Y:S01]  /*5020*/  MUFU.EX2 R56, R56 ;  /* 0x0000003800387308 */ /* 0x000e620000000800 */
[C---:B------:R-:W-:Y:S01]  /*5030*/  HMMA.16816.F32 R84, R4.reuse, R10, R84 ;  /* 0x0000000a0454723c */ /* 0x040fe20000001854 */
[----:B------:R-:W4:Y:S07]  /*5040*/  LDSM.16.MT88.4 R8, [R158+0xe400] ;  /* 0x00e400009e08783b */ /* 0x000f2e0000004200 */
[C---:B--2---:R-:W-:Y:S08]  /*5050*/  HMMA.16816.F32 R72, R4.reuse, R12, R72 ;  /* 0x0000000c0448723c */ /* 0x044ff00000001848 */
[C---:B------:R-:W-:Y:S01]  /*5060*/  HMMA.16816.F32 R76, R4.reuse, R14, R76 ;  /* 0x0000000e044c723c */ /* 0x040fe2000000184c */
[----:B------:R-:W2:Y:S07]  /*5070*/  LDSM.16.MT88.4 R12, [R156+0xe400] ;  /* 0x00e400009c0c783b */ /* 0x000eae0000004200 */
[C---:B------:R-:W-:Y:S08]  /*5080*/  HMMA.16816.F32 R112, R4.reuse, R16, R112 ;  /* 0x000000100470723c */ /* 0x040ff00000001870 */
[C---:B------:R-:W-:Y:S01]  /*5090*/  HMMA.16816.F32 R68, R4.reuse, R18, R68 ;  /* 0x000000120444723c */ /* 0x040fe20000001844 */
[----:B------:R-:W5:Y:S07]  /*50a0*/  LDSM.16.MT88.4 R16, [R156+0xc400] ;  /* 0x00c400009c10783b */ /* 0x000f6e0000004200 */
[C---:B----4-:R-:W-:Y:S08]  /*50b0*/  HMMA.16816.F32 R92, R4.reuse, R8, R92 ;  /* 0x00000008045c723c */ /* 0x050ff0000000185c */
[C---:B------:R-:W-:Y:S01]  /*50c0*/  HMMA.16816.F32 R96, R4.reuse, R10, R96 ;  /* 0x0000000a0460723c */ /* 0x040fe20000001860 */
[----:B------:R-:W4:Y:S07]  /*50d0*/  LDSM.16.MT88.4 R8, [R158+0xa800] ;  /* 0x00a800009e08783b */ /* 0x000f2e0000004200 */
[C---:B--2---:R-:W-:Y:S07]  /*50e0*/  HMMA.16816.F32 R104, R4.reuse, R12, R104 ;  /* 0x0000000c0468723c */ /* 0x044fee0000001868 */
[----:B------:R-:W-:Y:S01]  /*50f0*/  FADD.FTZ R13, R49, R140 ;  /* 0x0000008c310d7221 */ /* 0x000fe20000010000 */
[----:B------:R-:W-:Y:S01]  /*5100*/  HMMA.16816.F32 R100, R4, R14, R100 ;  /* 0x0000000e0464723c */ /* 0x000fe20000001864 */
[----:B------:R-:W-:Y:S01]  /*5110*/  MUFU.EX2 R49, R53 ;  /* 0x0000003500317308 */ /* 0x000fe20000000800 */
[----:B------:R-:W-:-:S02]  /*5120*/  FADD.FTZ R12, R48, R57 ;  /* 0x00000039300c7221 */ /* 0x000fc40000010000 */
[----:B------:R-:W-:Y:S02]  /*5130*/  FFMA.FTZ R48, R22, c[0x0][0x23c], -R44 ;  /* 0x00008f0016307a23 */ /* 0x000fe4000001082c */
[----:B------:R-:W-:Y:S01]  /*5140*/  FADD.FTZ R55, R55, R12 ;  /* 0x0000000c37377221 */ /* 0x000fe20000010000 */
[----:B------:R-:W2:Y:S01]  /*5150*/  LDSM.16.MT88.4 R20, [R158+0xc800] ;  /* 0x00c800009e14783b */ /* 0x000ea20000004200 */
[----:B-----5:R-:W-:Y:S02]  /*5160*/  HMMA.16816.F32 R88, R4, R16, R88 ;  /* 0x000000100458723c */ /* 0x020fe40000001858 */
[----:B------:R-:W-:-:S04]  /*5170*/  FADD.FTZ R55, R36, R55 ;  /* 0x0000003724377221 */ /* 0x000fc80000010000 */
[----:B------:R-:W-:Y:S02]  /*5180*/  FADD.FTZ R32, R32, R55 ;  /* 0x0000003720207221 */ /* 0x000fe40000010000 */
[----:B------:R-:W-:Y:S01]  /*5190*/  FFMA.FTZ R17, R43, c[0x0][0x23c], -R34 ;  /* 0x00008f002b117a23 */ /* 0x000fe20000010822 */
[----:B------:R-:W-:Y:S01]  /*51a0*/  HMMA.16816.F32 R108, R4, R18, R108 ;  /* 0x00000012046c723c */ /* 0x000fe2000000186c */
[----:B------:R-:W-:Y:S02]  /*51b0*/  FADD.FTZ R16, R42, R13 ;  /* 0x0000000d2a107221 */ /* 0x000fe40000010000 */
[----:B------:R-:W5:Y:S01]  /*51c0*/  MUFU.EX2 R42, R17 ;  /* 0x00000011002a7308 */ /* 0x000f620000000800 */
[----:B------:R-:W2:Y:S01]  /*51d0*/  LDSM.16.MT88.4 R12, [R156+0xc800] ;  /* 0x00c800009c0c783b */ /* 0x000ea20000004200 */
[----:B------:R-:W-:Y:S02]  /*51e0*/  FADD.FTZ R43, R47, R16 ;  /* 0x000000102f2b7221 */ /* 0x000fe40000010000 */
[----:B---3--:R-:W-:Y:S01]  /*51f0*/  F2FP.PACK_AB R4, R58, R129 ;  /* 0x000000813a04723e */ /* 0x008fe200000000ff */
[--C-:B------:R-:W-:Y:S01]  /*5200*/  FFMA.FTZ R47, R24, c[0x0][0x23c], -R44.reuse ;  /* 0x00008f00182f7a23 */ /* 0x100fe2000001082c */
[----:B-1----:R-:W-:Y:S01]  /*5210*/  F2FP.PACK_AB R6, R56, R127 ;  /* 0x0000007f3806723e */ /* 0x002fe200000000ff */
[----:B------:R-:W-:Y:S01]  /*5220*/  FFMA.FTZ R44, R26, c[0x0][0x23c], -R44 ;  /* 0x00008f001a2c7a23 */ /* 0x000fe2000001082c */
[----:B------:R-:W-:Y:S01]  /*5230*/  F2FP.PACK_AB R5, R45, R62 ;  /* 0x0000003e2d05723e */ /* 0x000fe200000000ff */
[----:B------:R-:W-:Y:S01]  /*5240*/  LDSM.16.MT88.4 R24, [R156+0xa800] ;  /* 0x00a800009c18783b */ /* 0x000fe20000004200 */
[----:B------:R-:W-:-:S02]  /*5250*/  FADD.FTZ R43, R40, R43 ;  /* 0x0000002b282b7221 */ /* 0x000fc40000010000 */
[----:B------:R-:W-:Y:S02]  /*5260*/  FADD.FTZ R31, R31, R32 ;  /* 0x000000201f1f7221 */ /* 0x000fe40000010000 */
[----:B------:R-:W-:Y:S01]  /*5270*/  FFMA.FTZ R40, R41, c[0x0][0x23c], -R34 ;  /* 0x00008f0029287a23 */ /* 0x000fe20000010822 */
[----:B-----5:R-:W-:Y:S01]  /*5280*/  F2FP.PACK_AB R7, R42, R49 ;  /* 0x000000312a07723e */ /* 0x020fe200000000ff */
[----:B------:R-:W1:Y:S01]  /*5290*/  LDSM.16.MT88.4 R16, [R156+0xe800] ;  /* 0x00e800009c10783b */ /* 0x000e620000004200 */
[----:B------:R-:W-:Y:S01]  /*52a0*/  FADD.FTZ R30, R30, R31 ;  /* 0x0000001f1e1e7221 */ /* 0x000fe20000010000 */
[----:B------:R-:W-:Y:S03]  /*52b0*/  MUFU.EX2 R34, R37 ;  /* 0x0000002500227308 */ /* 0x000fe60000000800 */
[----:B------:R-:W-:Y:S01]  /*52c0*/  FADD.FTZ R30, R3, R30 ;  /* 0x0000001e031e7221 */ /* 0x000fe20000010000 */
[C---:B----4-:R-:W-:Y:S03]  /*52d0*/  HMMA.16816.F32 R112, R4.reuse, R8, R112 ;  /* 0x000000080470723c */ /* 0x050fe60000001870 */
[----:B------:R-:W-:Y:S01]  /*52e0*/  FADD.FTZ R63, R63, R30 ;  /* 0x0000001e3f3f7221 */ /* 0x000fe20000010000 */
[----:B------:R-:W-:Y:S03]  /*52f0*/  MUFU.EX2 R40, R40 ;  /* 0x0000002800287308 */ /* 0x000fe60000000800 */
[----:B------:R-:W-:Y:S01]  /*5300*/  FADD.FTZ R52, R52, R63 ;  /* 0x0000003f34347221 */ /* 0x000fe20000010000 */
[----:B------:R-:W-:Y:S01]  /*5310*/  HMMA.16816.F32 R68, R4, R10, R68 ;  /* 0x0000000a0444723c */ /* 0x000fe20000001844 */
[----:B------:R-:W3:Y:S02]  /*5320*/  LDSM.16.MT88.4 R8, [R158+0xe800] ;  /* 0x00e800009e08783b */ /* 0x000ee40000004200 */
[----:B------:R-:W-:-:S04]  /*5330*/  FADD.FTZ R59, R59, R52 ;  /* 0x000000343b3b7221 */ /* 0x000fc80000010000 */
[----:B------:R-:W-:Y:S01]  /*5340*/  FADD.FTZ R46, R46, R59 ;  /* 0x0000003b2e2e7221 */ /* 0x000fe20000010000 */
[----:B--2---:R-:W-:Y:S03]  /*5350*/  HMMA.16816.F32 R80, R4, R20, R80 ;  /* 0x000000140450723c */ /* 0x004fe60000001850 */
[----:B------:R-:W-:-:S04]  /*5360*/  FADD.FTZ R165, R165, R46 ;  /* 0x0000002ea5a57221 */ /* 0x000fc80000010000 */
[----:B------:R-:W-:Y:S01]  /*5370*/  FADD.FTZ R118, R118, R165 ;  /* 0x000000a576767221 */ /* 0x000fe20000010000 */
[----:B------:R-:W-:Y:S03]  /*5380*/  HMMA.16816.F32 R88, R4, R12, R88 ;  /* 0x0000000c0458723c */ /* 0x000fe60000001858 */
        /* <DEDUP_REMOVED lines=9> */
[C---:B------:R-:W-:Y:S01]  /*5420*/  HMMA.16816.F32 R72, R4.reuse, R24, R72 ;  /* 0x000000180448723c */ /* 0x040fe20000001848 */
[----:B------:R-:W-:Y:S01]  /*5430*/  MUFU.EX2 R24, R51 ;  /* 0x0000003300187308 */ /* 0x000fe20000000800 */
[----:B------:R-:W-:Y:S02]  /*5440*/  FADD.FTZ R125, R60, R125 ;  /* 0x0000007d3c7d7221 */ /* 0x000fe40000010000 */
[----:B------:R-:W-:Y:S02]  /*5450*/  FADD.FTZ R16, R33, R16 ;  /* 0x0000001021107221 */ /* 0x000fe40000010000 */
[----:B------:R-:W-:Y:S02]  /*5460*/  FADD.FTZ R62, R62, R125 ;  /* 0x0000007d3e3e7221 */ /* 0x000fe40000010000 */
[----:B---3--:R-:W-:Y:S01]  /*5470*/  HMMA.16816.F32 R92, R4, R8, R92 ;  /* 0x00000008045c723c */ /* 0x008fe2000000185c */
[----:B------:R-:W-:Y:S01]  /*5480*/  FADD.FTZ R29, R29, R16 ;  /* 0x000000101d1d7221 */ /* 0x000fe20000010000 */
[----:B------:R-:W-:Y:S01]  /*5490*/  MUFU.EX2 R25, R47 ;  /* 0x0000002f00197308 */ /* 0x000fe20000000800 */
[----:B------:R-:W-:-:S02]  /*54a0*/  FADD.FTZ R62, R45, R62 ;  /* 0x0000003e2d3e7221 */ /* 0x000fc40000010000 */
[----:B------:R-:W-:Y:S02]  /*54b0*/  FADD.FTZ R28, R28, R29 ;  /* 0x0000001d1c1c7221 */ /* 0x000fe40000010000 */
[----:B------:R-:W-:Y:S01]  /*54c0*/  FADD.FTZ R49, R49, R62 ;  /* 0x0000003e31317221 */ /* 0x000fe20000010000 */
[C---:B------:R-:W-:Y:S01]  /*54d0*/  HMMA.16816.F32 R96, R4.reuse, R10, R96 ;  /* 0x0000000a0460723c */ /* 0x040fe20000001860 */
[----:B------:R-:W1:Y:S01]  /*54e0*/  LDSM.16.MT88.4 R8, [R158+0xcc00] ;  /* 0x00cc00009e08783b */ /* 0x000e620000004200 */
[----:B------:R-:W-:Y:S02]  /*54f0*/  FADD.FTZ R65, R65, R28 ;  /* 0x0000001c41417221 */ /* 0x000fe40000010000 */
[----:B------:R-:W-:Y:S02]  /*5500*/  FADD.FTZ R42, R42, R49 ;  /* 0x000000312a2a7221 */ /* 0x000fe40000010000 */
[----:B------:R-:W-:Y:S02]  /*5510*/  FADD.FTZ R54, R54, R65 ;  /* 0x0000004136367221 */ /* 0x000fe40000010000 */
[----:B------:R-:W-:Y:S01]  /*5520*/  HMMA.16816.F32 R76, R4, R26, R76 ;  /* 0x0000001a044c723c */ /* 0x000fe2000000184c */
[----:B------:R-:W3:Y:S01]  /*5530*/  MUFU.EX2 R27, R48 ;  /* 0x00000030001b7308 */ /* 0x000ee20000000800 */
[----:B------:R-:W-:-:S04]  /*5540*/  FADD.FTZ R61, R61, R54 ;  /* 0x000000363d3d7221 */ /* 0x000fc80000010000 */
[----:B------:R-:W-:Y:S02]  /*5550*/  FADD.FTZ R50, R50, R61 ;  /* 0x0000003d32327221 */ /* 0x000fe40000010000 */
[C---:B------:R-:W-:Y:S01]  /*5560*/  HMMA.16816.F32 R84, R4.reuse, R22, R84 ;  /* 0x000000160454723c */ /* 0x040fe20000001854 */
[----:B------:R-:W4:Y:S01]  /*5570*/  MUFU.EX2 R26, R44 ;  /* 0x0000002c001a7308 */ /* 0x000f220000000800 */
[----:B------:R-:W-:Y:S01]  /*5580*/  FADD.FTZ R183, R183, R50 ;  /* 0x00000032b7b77221 */ /* 0x000fe20000010000 */
[----:B------:R-:W5:Y:S03]  /*5590*/  LDSM.16.MT88.4 R20, [R158+0xac00] ;  /* 0x00ac00009e14783b */ /* 0x000f660000004200 */
[----:B------:R-:W-:Y:S02]  /*55a0*/  FADD.FTZ R116, R116, R183 ;  /* 0x000000b774747221 */ /* 0x000fe40000010000 */
[----:B------:R-:W-:Y:S01]  /*55b0*/  HMMA.16816.F32 R100, R4, R18, R100 ;  /* 0x000000120464723c */ /* 0x000fe20000001864 */
[----:B------:R-:W5:Y:S01]  /*55c0*/  LDSM.16.MT88.4 R16, [R156+0xcc00] ;  /* 0x00cc00009c10783b */ /* 0x000f620000004200 */
[----:B------:R-:W-:-:S04]  /*55d0*/  FADD.FTZ R153, R153, R116 ;  /* 0x0000007499997221 */ /* 0x000fc80000010000 */
[----:B------:R-:W-:Y:S01]  /*55e0*/  FADD.FTZ R153, R66, R153 ;  /* 0x0000009942997221 */ /* 0x000fe20000010000 */
[----:B---3--:R-:W-:Y:S02]  /*55f0*/  F2FP.PACK_AB R4, R27, R24 ;  /* 0x000000181b04723e */ /* 0x008fe400000000ff */
[----:B----4-:R-:W-:Y:S01]  /*5600*/  F2FP.PACK_AB R6, R26, R25 ;  /* 0x000000191a06723e */ /* 0x010fe200000000ff */
[----:B------:R-:W-:Y:S01]  /*5610*/  FADD.FTZ R126, R126, R153 ;  /* 0x000000997e7e7221 */ /* 0x000fe20000010000 */
[C---:B------:R-:W-:Y:S01]  /*5620*/  F2FP.PACK_AB R5, R40.reuse, R39 ;  /* 0x000000272805723e */ /* 0x040fe200000000ff */
[----:B------:R-:W-:Y:S01]  /*5630*/  FADD.FTZ R39, R39, R42 ;  /* 0x0000002a27277221 */ /* 0x000fe20000010000 */
[----:B------:R-:W-:Y:S01]  /*5640*/  F2FP.PACK_AB R7, R35, R34 ;  /* 0x000000222307723e */ /* 0x000fe200000000ff */
[----:B------:R-:W-:Y:S02]  /*5650*/  FADD.FTZ R117, R117, R126 ;  /* 0x0000007e75757221 */ /* 0x000fe40000010000 */
[----:B------:R-:W-:-:S02]  /*5660*/  FADD.FTZ R39, R40, R39 ;  /* 0x0000002728277221 */ /* 0x000fc40000010000 */
[----:B------:R-:W-:Y:S02]  /*5670*/  FADD.FTZ R124, R124, R117 ;  /* 0x000000757c7c7221 */ /* 0x000fe40000010000 */
[C---:B--2---:R-:W-:Y:S01]  /*5680*/  HMMA.16816.F32 R72, R4.reuse, R12, R72 ;  /* 0x0000000c0448723c */ /* 0x044fe20000001848 */
[----:B------:R-:W-:Y:S02]  /*5690*/  FADD.FTZ R34, R34, R39 ;  /* 0x0000002722227221 */ /* 0x000fe40000010000 */
[----:B------:R-:W-:Y:S02]  /*56a0*/  FADD.FTZ R124, R67, R124 ;  /* 0x0000007c437c7221 */ /* 0x000fe40000010000 */
[----:B------:R-:W-:Y:S02]  /*56b0*/  FADD.FTZ R182, R35, R34 ;  /* 0x0000002223b67221 */ /* 0x000fe40000010000 */
        /* <DEDUP_REMOVED lines=12> */
[----:B-----5:R-:W-:Y:S03]  /*5780*/  HMMA.16816.F32 R112, R4, R20, R112 ;  /* 0x000000140470723c */ /* 0x020fe60000001870 */
[----:B------:R-:W-:-:S05]  /*5790*/  FADD.FTZ R179, R26, R25 ;  /* 0x000000191ab37221 */ /* 0x000fca0000010000 */
[C---:B------:R-:W-:Y:S08]  /*57a0*/  HMMA.16816.F32 R68, R4.reuse, R22, R68 ;  /* 0x000000160444723c */ /* 0x040ff00000001844 */
[C---:B------:R-:W-:Y:S08]  /*57b0*/  HMMA.16816.F32 R88, R4.reuse, R16, R88 ;  /* 0x000000100458723c */ /* 0x040ff00000001858 */
        /* <DEDUP_REMOVED lines=64> */
[----:B------:R-:W-:Y:S01]  /*5bc0*/  IMAD R4, R5, c[0x0][0x18c], R4 ;  /* 0x0000630005047a24 */ /* 0x000fe200078e0204 */
[----:B------:R-:W-:-:S03]  /*5bd0*/  MOV R5, R8 ;  /* 0x0000000800057202 */ /* 0x000fc60000000f00 */
[----:B------:R-:W-:Y:S01]  /*5be0*/  IMAD.IADD R4, R9, 0x1, R4 ;  /* 0x0000000109047824 */ /* 0x000fe200078e0204 */
[----:B------:R-:W-:Y:S05]  /*5bf0*/  BRA `(.L_x_1777) ;  /* 0x0000002000007947 */ /* 0x000fea0003800000 */
.L_x_1776:
[----:B------:R-:W-:-:S04]  /*5c00*/  LEA R5, -R121, RZ, 0x7 ;  /* 0x000000ff79057211 */ /* 0x000fc800078e39ff */
[----:B------:R-:W-:Y:S02]  /*5c10*/  SHF.R.S32.HI R4, RZ, 0x1f, R5 ;  /* 0x0000001fff047819 */ /* 0x000fe40000011405 */
.L_x_1777:
[----:B------:R-:W-:Y:S01]  /*5c20*/  LEA R7, P1, R121, R5, 0x5 ;  /* 0x0000000579077211 */ /* 0x000fe200078228ff */
[----:B------:R-:W-:Y:S01]  /*5c30*/  IMAD.MOV.U32 R140, RZ, RZ, 0x6 ;  /* 0x00000006ff8c7424 */ /* 0x000fe200078e00ff */
[-C--:B------:R-:W-:Y:S02]  /*5c40*/  IADD3 R3, P2, R5, R122.reuse, RZ ;  /* 0x0000007a05037210 */ /* 0x080fe40007f5e0ff */
[----:B------:R-:W-:Y:S01]  /*5c50*/  IADD3 R122, P0, R7, R122, RZ ;  /* 0x0000007a077a7210 */ /* 0x000fe20007f1e0ff */
[----:B------:R-:W-:Y:S01]  /*5c60*/  IMAD.MOV.U32 R7, RZ, RZ, c[0x0][0x1a4] ;  /* 0x00006900ff077624 */ /* 0x000fe200078e00ff */
[----:B------:R-:W-:Y:S01]  /*5c70*/  LEA R164, P3, R5, R164, 0x1 ;  /* 0x000000a405a47211 */ /* 0x000fe200078608ff */
[----:B------:R-:W-:Y:S01]  /*5c80*/  IMAD.X R6, R4, 0x1, R120, P2 ;  /* 0x0000000104067824 */ /* 0x000fe200010e0678 */
[----:B------:R-:W-:Y:S02]  /*5c90*/  LEA R8, P2, R3, c[0x0][0x170], 0x1 ;  /* 0x00005c0003087a11 */ /* 0x000fe400078408ff */
[----:B------:R-:W-:-:S02]  /*5ca0*/  LEA.HI.X R7, R121, R4, R7, 0x5, P1 ;  /* 0x0000000479077211 */ /* 0x000fc400008f2c07 */
[----:B------:R-:W-:Y:S01]  /*5cb0*/  LEA.HI.X R9, R3, c[0x0][0x174], R6, 0x1, P2 ;  /* 0x00005d0003097a11 */ /* 0x000fe200010f0c06 */
[----:B------:R-:W-:Y:S01]  /*5cc0*/  IMAD.SHL.U32 R3, R121, 0x40, RZ ;  /* 0x0000004079037824 */ /* 0x000fe200078e00ff */
[----:B------:R-:W-:Y:S01]  /*5cd0*/  LEA.HI.X R163, R5, R163, R4, 0x1, P3 ;  /* 0x000000a305a37211 */ /* 0x000fe200018f0c04 */
[----:B------:R-:W-:Y:S01]  /*5ce0*/  IMAD.X R7, R7, 0x1, R120, P0 ;  /* 0x0000000107077824 */ /* 0x000fe200000e0678 */
[C---:B------:R-:W-:Y:S02]  /*5cf0*/  LEA R10, P0, R122.reuse, c[0x0][0x170], 0x1 ;  /* 0x00005c007a0a7a11 */ /* 0x040fe400078008ff */
[----:B------:R-:W-:Y:S01]  /*5d00*/  SHF.L.U64.HI R4, R121, R140, c[0x0][0x1a4] ;  /* 0x0000690079047619 */ /* 0x000fe2000001028c */
[----:B------:R-:W-:Y:S01]  /*5d10*/  IMAD.MOV.U32 R165, RZ, RZ, R163 ;  /* 0x000000ffffa57224 */ /* 0x000fe200078e00a3 */
[----:B------:R-:W-:Y:S02]  /*5d20*/  IADD3 R6, P1, R3, R164, RZ ;  /* 0x000000a403067210 */ /* 0x000fe40007f3e0ff */
[----:B------:R-:W-:-:S02]  /*5d30*/  LEA.HI.X R11, R122, c[0x0][0x174], R7, 0x1, P0 ;  /* 0x00005d007a0b7a11 */ /* 0x000fc400000f0c07 */
[-C--:B------:R-:W-:Y:S01]  /*5d40*/  IADD3 R12, P0, R6, R3.reuse, RZ ;  /* 0x00000003060c7210 */ /* 0x080fe20007f1e0ff */
[----:B------:R-:W-:Y:S01]  /*5d50*/  IMAD.X R7, R4, 0x1, R163, P1 ;  /* 0x0000000104077824 */ /* 0x000fe200008e06a3 */
[-C--:B------:R-:W-:Y:S01]  /*5d60*/  IADD3 R16, P2, R10, R3.reuse, RZ ;  /* 0x000000030a107210 */ /* 0x080fe20007f5e0ff */
[----:B------:R-:W-:Y:S01]  /*5d70*/  @!PT LDS RZ, [RZ] ;  /* 0x00000000fffff984 */ /* 0x000fe20000000800 */
[----:B------:R-:W-:Y:S01]  /*5d80*/  @!PT LDS RZ, [RZ] ;  /* 0x00000000fffff984 */ /* 0x000fe20000000800 */
[----:B------:R-:W-:Y:S01]  /*5d90*/  @!PT LDS RZ, [RZ] ;  /* 0x00000000fffff984 */ /* 0x000fe20000000800 */
[----:B------:R1:W-:Y:S01]  /*5da0*/  LDGSTS.E.BYPASS.LTC128B.128 [R169+0x9000], [R164.64] ;  /* 0x09000000a4a97fae */ /* 0x0003e2000b901d4c */
[-C--:B------:R-:W-:Y:S01]  /*5db0*/  IADD3 R20, P1, R12, R3.reuse, RZ ;  /* 0x000000030c147210 */ /* 0x080fe20007f3e0ff */
[--C-:B------:R-:W-:Y:S01]  /*5dc0*/  IMAD.X R13, R7, 0x1, R4.reuse, P0 ;  /* 0x00000001070d7824 */ /* 0x100fe200000e0604 */
[----:B------:R-:W-:Y:S01]  /*5dd0*/  IADD3 R22, P0, R16, R3, RZ ;  /* 0x0000000310167210 */ /* 0x000fe20007f1e0ff */
[----:B------:R2:W-:Y:S01]  /*5de0*/  LDGSTS.E.BYPASS.LTC128B.128 [R169+0xb000], [R8.64+0x40] ;  /* 0x0b00004008a97fae */ /* 0x0005e2000b901d4c */
[--C-:B------:R-:W-:Y:S02]  /*5df0*/  IMAD.X R17, R11, 0x1, R4.reuse, P2 ;  /* 0x000000010b117824 */ /* 0x100fe400010e0604 */
[--C-:B------:R-:W-:Y:S01]  /*5e00*/  IMAD.X R21, R13, 0x1, R4.reuse, P1 ;  /* 0x000000010d157824 */ /* 0x100fe200008e0604 */
[----:B------:R2:W-:Y:S01]  /*5e10*/  LDGSTS.E.BYPASS.LTC128B.128 [R169+0xd000], [R8.64+0x80] ;  /* 0x0d00008008a97fae */ /* 0x0005e2000b901d4c */
[----:B------:R-:W-:Y:S01]  /*5e20*/  IMAD.X R23, R17, 0x1, R4, P0 ;  /* 0x0000000111177824 */ /* 0x000fe200000e0604 */
[----:B------:R-:W-:-:S02]  /*5e30*/  ISETP.GE.AND P0, PT, R132, 0x3, PT ;  /* 0x000000038400780c */ /* 0x000fc40003f06270 */
        /* <DEDUP_REMOVED lines=9> */
[----:B---3--:R-:W-:Y:S04]  /*5ed0*/  LDSM.16.M88.4 R4, [R161] ;  /* 0x00000000a104783b */ /* 0x008fe80000000200 */
[----:B------:R-:W3:Y:S04]  /*5ee0*/  LDSM.16.M88.4 R60, [R160+0x3000] ;  /* 0x00300000a03c783b */ /* 0x000ee80000000200 */
[----:B------:R-:W3:Y:S04]  /*5ef0*/  LDSM.16.M88.4 R52, [R160+0x3400] ;  /* 0x00340000a034783b */ /* 0x000ee80000000200 */
[----:B------:R-:W-:Y:S04]  /*5f00*/  LDSM.16.M88.4 R116, [R159] ;  /* 0x000000009f74783b */ /* 0x000fe80000000200 */
[----:B----4-:R-:W4:Y:S04]  /*5f10*/  LDSM.16.M88.4 R12, [R157+0x3000] ;  /* 0x003000009d0c783b */ /* 0x010f280000000200 */
[----:B--2---:R-:W2:Y:S04]  /*5f20*/  LDSM.16.M88.4 R8, [R157+0x3400] ;  /* 0x003400009d08783b */ /* 0x004ea80000000200 */
[----:B------:R-:W2:Y:S04]  /*5f30*/  LDSM.16.M88.4 R44, [R160+0x3800] ;  /* 0x00380000a02c783b */ /* 0x000ea80000000200 */
[----:B------:R-:W2:Y:S04]  /*5f40*/  LDSM.16.M88.4 R36, [R160+0x3c00] ;  /* 0x003c0000a024783b */ /* 0x000ea80000000200 */
[----:B-1----:R-:W1:Y:S04]  /*5f50*/  LDSM.16.M88.4 R20, [R160+0x4400] ;  /* 0x00440000a014783b */ /* 0x002e680000000200 */
[----:B-----5:R-:W5:Y:S04]  /*5f60*/  LDSM.16.M88.4 R16, [R157+0x3800] ;  /* 0x003800009d10783b */ /* 0x020f680000000200 */
[----:B------:R-:W1:Y:S01]  /*5f70*/  LDSM.16.M88.4 R28, [R160+0x4000] ;  /* 0x00400000a01c783b */ /* 0x000e620000000200 */
[C---:B---3--:R-:W-:Y:S03]  /*5f80*/  HMMA.16816.F32 R64, R4.reuse, R60, RZ ;  /* 0x0000003c0440723c */ /* 0x048fe600000018ff */
        /* <DEDUP_REMOVED lines=10> */
[C---:B--2---:R-:W-:Y:S08]  /*6030*/  HMMA.16816.F32 R56, R116.reuse, R8, R56 ;  /* 0x000000087438723c */ /* 0x044ff00000001838 */
[----:B------:R-:W-:Y:S01]  /*6040*/  HMMA.16816.F32 R52, R116, R10, R52 ;  /* 0x0000000a7434723c */ /* 0x000fe20000001834 */
[----:B------:R-:W2:Y:S07]  /*6050*/  LDSM.16.M88.4 R8, [R157+0x3c00] ;  /* 0x003c00009d08783b */ /* 0x000eae0000000200 */
[C---:B------:R-:W-:Y:S08]  /*6060*/  HMMA.16816.F32 R48, R4.reuse, R44, RZ ;  /* 0x0000002c0430723c */ /* 0x040ff000000018ff */
[C---:B------:R-:W-:Y:S08]  /*6070*/  HMMA.16816.F32 R44, R4.reuse, R46, RZ ;  /* 0x0000002e042c723c */ /* 0x040ff000000018ff */
[C---:B------:R-:W-:Y:S08]  /*6080*/  HMMA.16816.F32 R40, R4.reuse, R36, RZ ;  /* 0x000000240428723c */ /* 0x040ff000000018ff */
[C---:B------:R-:W-:Y:S08]  /*6090*/  HMMA.16816.F32 R36, R4.reuse, R38, RZ ;  /* 0x000000260424723c */ /* 0x040ff000000018ff */
[C---:B-1----:R-:W-:Y:S08]  /*60a0*/  HMMA.16816.F32 R24, R4.reuse, R20, RZ ;  /* 0x000000140418723c */ /* 0x042ff000000018ff */
[----:B------:R-:W-:Y:S08]  /*60b0*/  HMMA.16816.F32 R20, R4, R22, RZ ;  /* 0x000000160414723c */ /* 0x000ff000000018ff */
[C---:B-----5:R-:W-:Y:S08]  /*60c0*/  HMMA.16816.F32 R48, R116.reuse, R16, R48 ;  /* 0x000000107430723c */ /* 0x060ff00000001830 */
[----:B------:R-:W-:Y:S08]  /*60d0*/  HMMA.16816.F32 R44, R116, R18, R44 ;  /* 0x00000012742c723c */ /* 0x000ff0000000182c */
[----:B------:R-:W-:Y:S08]  /*60e0*/  HMMA.16816.F32 R32, R4, R28, RZ ;  /* 0x0000001c0420723c */ /* 0x000ff000000018ff */
[C---:B--2---:R-:W-:Y:S08]  /*60f0*/  HMMA.16816.F32 R40, R116.reuse, R8, R40 ;  /* 0x000000087428723c */ /* 0x044ff00000001828 */
        /* <DEDUP_REMOVED lines=10> */
[C---:B------:R-:W-:Y:S07]  /*61a0*/  HMMA.16816.F32 R32, R116.reuse, R128, R32 ;  /* 0x000000807420723c */ /* 0x040fee0000001820 */
[----:B------:R-:W-:Y:S01]  /*61b0*/  IMAD.SHL.U32 R128, R167, 0x80, RZ ;  /* 0x00000080a7807824 */ /* 0x000fe200078e00ff */
[----:B------:R-:W-:Y:S04]  /*61c0*/  HMMA.16816.F32 R28, R116, R130, R28 ;  /* 0x00000082741c723c */ /* 0x000fe8000000181c */
[----:B------:R-:W-:-:S04]  /*61d0*/  LOP3.LUT R3, R128, 0x8, R139, 0xfe, !PT ;  /* 0x0000000880037812 */ /* 0x000fc800078efe8b */
[C---:B------:R-:W-:Y:S01]  /*61e0*/  ISETP.GE.AND P5, PT, R3.reuse, R138, PT ;  /* 0x0000008a0300720c */ /* 0x040fe20003fa6270 */
[----:B-1----:R-:W-:Y:S01]  /*61f0*/  HMMA.16816.F32 R16, R116, R124, R16 ;  /* 0x0000007c7410723c */ /* 0x002fe20000001810 */
[----:B------:R-:W-:-:S07]  /*6200*/  ISETP.GE.AND P1, PT, R3, R137, PT ;  /* 0x000000890300720c */ /* 0x000fce0003f26270 */
        /* <DEDUP_REMOVED lines=86> */
[----:B------:R-:W2:Y:S11]  /*6770*/  LDSM.16.M88.4 R120, [R157+0x7800] ;  /* 0x007800009d78783b */ /* 0x000eb60000000200 */
[----:B------:R-:W-:Y:S11]  /*6780*/  @!UPT UIADD3 URZ, URZ, URZ, URZ ;  /* 0x0000003f3f3ff290 */ /* 0x000ff6000fffe03f */
[----:B------:R-:W-:Y:S01]  /*6790*/  @!UPT UIADD3 URZ, URZ, URZ, URZ ;  /* 0x0000003f3f3ff290 */ /* 0x000fe2000fffe03f */
[----:B------:R-:W-:Y:S01]  /*67a0*/  FSEL R151, R62, -INF , !P1 ;  /* 0xff8000003e977808 */ /* 0x000fe20004800000 */
        /* <DEDUP_REMOVED lines=14> */
[----:B------:R-:W-:Y:S01]  /*6890*/  LOP3.LUT R119, R128, R139, RZ, 0xfc, !PT ;  /* 0x0000008b80777212 */ /* 0x000fe200078efcff */
[C---:B------:R-:W-:Y:S03]  /*68a0*/  HMMA.16816.F32 R8, R124.reuse, R116, R8 ;  /* 0x000000747c08723c */ /* 0x040fe60000001808 */
[----:B------:R-:W-:Y:S01]  /*68b0*/  IADD3 R3, R119, 0x1, RZ ;  /* 0x0000000177037810 */ /* 0x000fe20007ffe0ff */
[----:B------:R-:W-:Y:S03]  /*68c0*/  BAR.SYNC.DEFER_BLOCKING 0x0 ;  /* 0x0000000000007b1d */ /* 0x000fe60000010000 */
[C---:B------:R-:W-:Y:S01]  /*68d0*/  ISETP.GE.AND P3, PT, R3.reuse, R138, PT ;  /* 0x0000008a0300720c */ /* 0x040fe20003f66270 */
[----:B--2---:R-:W-:Y:S01]  /*68e0*/  HMMA.16816.F32 R16, R124, R120, R16 ;  /* 0x000000787c10723c */ /* 0x004fe20000001810 */
[----:B------:R-:W-:-:S02]  /*68f0*/  ISETP.GE.AND P2, PT, R3, R137, PT ;  /* 0x000000890300720c */ /* 0x000fc40003f46270 */
[----:B------:R-:W-:Y:S02]  /*6900*/  IADD3 R3, R119, 0x9, RZ ;  /* 0x0000000977037810 */ /* 0x000fe40007ffe0ff */
[----:B------:R-:W-:-:S03]  /*6910*/  LOP3.LUT R116, R128, 0x10, R139, 0xfe, !PT ;  /* 0x0000001080747812 */ /* 0x000fc600078efe8b */
[----:B------:R-:W-:Y:S01]  /*6920*/  HMMA.16816.F32 R12, R124, R122, R12 ;  /* 0x0000007a7c0c723c */ /* 0x000fe2000000180c */
[----:B------:R-:W-:-:S06]  /*6930*/  ISETP.GE.AND P4, PT, R116, R138, PT ;  /* 0x0000008a7400720c */ /* 0x000fcc0003f86270 */
[----:B------:R-:W-:Y:S02]  /*6940*/  FSEL R123, R67, -INF , !P2 ;  /* 0xff800000437b7808 */ /* 0x000fe40005000000 */
[----:B------:R-:W-:Y:S02]  /*6950*/  FSEL R126, R60, -INF , !P5 ;  /* 0xff8000003c7e7808 */ /* 0x000fe40006800000 */
[C---:B------:R-:W-:Y:S02]  /*6960*/  ISETP.GE.AND P2, PT, R3.reuse, R138, PT ;  /* 0x0000008a0300720c */ /* 0x040fe40003f46270 */
[----:B------:R-:W-:Y:S02]  /*6970*/  ISETP.GE.AND P5, PT, R3, R137, PT ;  /* 0x000000890300720c */ /* 0x000fe40003fa6270 */
[----:B------:R-:W-:Y:S02]  /*6980*/  IADD3 R3, R119, 0x11, RZ ;  /* 0x0000001177037810 */ /* 0x000fe40007ffe0ff */
[----:B------:R-:W-:-:S02]  /*6990*/  FSEL R124, R65, -INF , !P3 ;  /* 0xff800000417c7808 */ /* 0x000fc40005800000 */
[--C-:B------:R-:W-:Y:S02]  /*69a0*/  LOP3.LUT R65, R128, 0x18, R139.reuse, 0xfe, !PT ;  /* 0x0000001880417812 */ /* 0x100fe400078efe8b */
        /* <DEDUP_REMOVED lines=9> */
[----:B------:R-:W-:Y:S02]  /*6a40*/  IADD3 R3, R119, 0x19, RZ ;  /* 0x0000001977037810 */ /* 0x000fe40007ffe0ff */
[----:B------:R-:W-:-:S02]  /*6a50*/  FSEL R58, R57, -INF , !P5 ;  /* 0xff800000393a7808 */ /* 0x000fc40006800000 */
[CC--:B------:R-:W-:Y:S02]  /*6a60*/  ISETP.GE.AND P3, PT, R61.reuse, R138.reuse, PT ;  /* 0x0000008a3d00720c */ /* 0x0c0fe40003f66270 */
[-C--:B------:R-:W-:Y:S02]  /*6a70*/  ISETP.GE.AND P5, PT, R61, R137.reuse, PT ;  /* 0x000000893d00720c */ /* 0x080fe40003fa6270 */
[----:B------:R-:W-:Y:S02]  /*6a80*/  FSEL R61, R59, -INF , !P4 ;  /* 0xff8000003b3d7808 */ /* 0x000fe40006000000 */
[----:B------:R-:W-:Y:S02]  /*6a90*/  FSEL R62, R52, -INF , !P1 ;  /* 0xff800000343e7808 */ /* 0x000fe40004800000 */
[----:B------:R-:W-:Y:S02]  /*6aa0*/  ISETP.GE.AND P2, PT, R65, R137, PT ;  /* 0x000000894100720c */ /* 0x000fe40003f46270 */
[----:B------:R-:W-:-:S02]  /*6ab0*/  ISETP.GE.AND P4, PT, R3, R138, PT ;  /* 0x0000008a0300720c */ /* 0x000fc40003f86270 */
[----:B------:R-:W-:Y:S02]  /*6ac0*/  ISETP.GE.AND P1, PT, R3, R137, PT ;  /* 0x000000890300720c */ /* 0x000fe40003f26270 */
[----:B------:R-:W-:Y:S02]  /*6ad0*/  LOP3.LUT R57, R128, 0x28, R139, 0xfe, !PT ;  /* 0x0000002880397812 */ /* 0x000fe400078efe8b */
[----:B------:R-:W-:Y:S02]  /*6ae0*/  IADD3 R3, R119, 0x21, RZ ;  /* 0x0000002177037810 */ /* 0x000fe40007ffe0ff */
[----:B------:R-:W-:Y:S02]  /*6af0*/  FSEL R63, R54, -INF , !P2 ;  /* 0xff800000363f7808 */ /* 0x000fe40005000000 */
[----:B------:R-:W-:Y:S02]  /*6b00*/  FSEL R65, R55, -INF , !P1 ;  /* 0xff80000037417808 */ /* 0x000fe40004800000 */
[----:B------:R-:W-:-:S02]  /*6b10*/  FSEL R196, R48, -INF , !P3 ;  /* 0xff80000030c47808 */ /* 0x000fc40005800000 */
[-C--:B------:R-:W-:Y:S02]  /*6b20*/  ISETP.GE.AND P2, PT, R57, R138.reuse, PT ;  /* 0x0000008a3900720c */ /* 0x080fe40003f46270 */
[C---:B------:R-:W-:Y:S02]  /*6b30*/  ISETP.GE.AND P1, PT, R3.reuse, R138, PT ;  /* 0x0000008a0300720c */ /* 0x040fe40003f26270 */
[----:B------:R-:W-:Y:S02]  /*6b40*/  ISETP.GE.AND P3, PT, R3, R137, PT ;  /* 0x000000890300720c */ /* 0x000fe40003f66270 */
[----:B------:R-:W-:Y:S02]  /*6b50*/  LOP3.LUT R52, R128, 0x30, R139, 0xfe, !PT ;  /* 0x0000003080347812 */ /* 0x000fe400078efe8b */
[----:B------:R-:W-:Y:S02]  /*6b60*/  IADD3 R3, R119, 0x29, RZ ;  /* 0x0000002977037810 */ /* 0x000fe40007ffe0ff */
[----:B------:R-:W-:-:S02]  /*6b70*/  FSEL R56, R53, -INF , !P4 ;  /* 0xff80000035387808 */ /* 0x000fc40006000000 */
[----:B------:R-:W-:Y:S02]  /*6b80*/  FSEL R197, R50, -INF , !P5 ;  /* 0xff80000032c57808 */ /* 0x000fe40006800000 */
[----:B------:R-:W-:Y:S02]  /*6b90*/  FSEL R191, R51, -INF , !P3 ;  /* 0xff80000033bf7808 */ /* 0x000fe40005800000 */
[----:B------:R-:W-:Y:S02]  /*6ba0*/  FSEL R200, R44, -INF , !P2 ;  /* 0xff8000002cc87808 */ /* 0x000fe40005000000 */
[----:B------:R-:W-:Y:S02]  /*6bb0*/  ISETP.GE.AND P4, PT, R57, R137, PT ;  /* 0x000000893900720c */ /* 0x000fe40003f86270 */
[-C--:B------:R-:W-:Y:S02]  /*6bc0*/  ISETP.GE.AND P5, PT, R52, R138.reuse, PT ;  /* 0x0000008a3400720c */ /* 0x080fe40003fa6270 */
[----:B------:R-:W-:-:S02]  /*6bd0*/  ISETP.GE.AND P3, PT, R3, R138, PT ;  /* 0x0000008a0300720c */ /* 0x000fc40003f66270 */
[----:B------:R-:W-:Y:S02]  /*6be0*/  ISETP.GE.AND P2, PT, R3, R137, PT ;  /* 0x000000890300720c */ /* 0x000fe40003f46270 */
[----:B------:R-:W-:Y:S02]  /*6bf0*/  LOP3.LUT R48, R128, 0x38, R139, 0xfe, !PT ;  /* 0x0000003880307812 */ /* 0x000fe400078efe8b */
[----:B------:R-:W-:Y:S02]  /*6c00*/  IADD3 R3, R119, 0x31, RZ ;  /* 0x0000003177037810 */ /* 0x000fe40007ffe0ff */
[----:B------:R-:W-:Y:S02]  /*6c10*/  FSEL R198, R49, -INF , !P1 ;  /* 0xff80000031c67808 */ /* 0x000fe40004800000 */
[----:B------:R-:W-:Y:S02]  /*6c20*/  FSEL R193, R46, -INF , !P4 ;  /* 0xff8000002ec17808 */ /* 0x000fe40006000000 */
[----:B------:R-:W-:-:S02]  /*6c30*/  FSEL R195, R47, -INF , !P2 ;  /* 0xff8000002fc37808 */ /* 0x000fc40005000000 */
[----:B------:R-:W-:Y:S02]  /*6c40*/  FSEL R188, R40, -INF , !P5 ;  /* 0xff80000028bc7808 */ /* 0x000fe40006800000 */
[-C--:B------:R-:W-:Y:S02]  /*6c50*/  ISETP.GE.AND P1, PT, R52, R137.reuse, PT ;  /* 0x000000893400720c */ /* 0x080fe40003f26270 */
[-C--:B------:R-:W-:Y:S02]  /*6c60*/  ISETP.GE.AND P4, PT, R48, R138.reuse, PT ;  /* 0x0000008a3000720c */ /* 0x080fe40003f86270 */
[C---:B------:R-:W-:Y:S02]  /*6c70*/  ISETP.GE.AND P2, PT, R3.reuse, R138, PT ;  /* 0x0000008a0300720c */ /* 0x040fe40003f46270 */
[----:B------:R-:W-:Y:S02]  /*6c80*/  ISETP.GE.AND P5, PT, R3, R137, PT ;  /* 0x000000890300720c */ /* 0x000fe40003fa6270 */
[----:B------:R-:W-:-:S02]  /*6c90*/  LOP3.LUT R44, R128, 0x40, R139, 0xfe, !PT ;  /* 0x00000040802c7812 */ /* 0x000fc400078efe8b */
        /* <DEDUP_REMOVED lines=45> */
[-C--:B------:R-:W-:Y:S02]  /*6f70*/  ISETP.GE.AND P4, PT, R28, R138.reuse, PT ;  /* 0x0000008a1c00720c */ /* 0x080fe40003f86270 */
[C---:B------:R-:W-:Y:S02]  /*6f80*/  ISETP.GE.AND P2, PT, R3.reuse, R138, PT ;  /* 0x0000008a0300720c */ /* 0x040fe40003f46270 */
[----:B------:R-:W-:-:S02]  /*6f90*/  ISETP.GE.AND P5, PT, R3, R137, PT ;  /* 0x000000890300720c */ /* 0x000fc40003fa6270 */
[-C--:B------:R-:W-:Y:S02]  /*6fa0*/  ISETP.GE.AND P1, PT, R32, R137.reuse, PT ;  /* 0x000000892000720c */ /* 0x080fe40003f26270 */
[----:B------:R-:W-:Y:S02]  /*6fb0*/  FSEL R150, R25, -INF , !P3 ;  /* 0xff80000019967808 */ /* 0x000fe40005800000 */
[----:B------:R-:W-:Y:S02]  /*6fc0*/  IADD3 R3, R119, 0x61, RZ ;  /* 0x0000006177037810 */ /* 0x000fe40007ffe0ff */
[----:B------:R-:W-:Y:S02]  /*6fd0*/  ISETP.GE.AND P3, PT, R28, R137, PT ;  /* 0x000000891c00720c */ /* 0x000fe40003f66270 */
[----:B------:R-:W-:Y:S02]  /*6fe0*/  LOP3.LUT R24, R128, 0x68, R139, 0xfe, !PT ;  /* 0x0000006880187812 */ /* 0x000fe400078efe8b */
[----:B------:R-:W-:-:S02]  /*6ff0*/  FSEL R143, R23, -INF , !P5 ;  /* 0xff800000178f7808 */ /* 0x000fc40006800000 */
[----:B------:R-:W-:Y:S02]  /*7000*/  FSEL R130, R16, -INF , !P4 ;  /* 0xff80000010827808 */ /* 0x000fe40006000000 */
[----:B------:R-:W-:Y:S02]  /*7010*/  FSEL R141, R22, -INF , !P1 ;  /* 0xff800000168d7808 */ /* 0x000fe40004800000 */
[CC--:B------:R-:W-:Y:S02]  /*7020*/  ISETP.GE.AND P5, PT, R3.reuse, R138.reuse, PT ;  /* 0x0000008a0300720c */ /* 0x0c0fe40003fa6270 */
[----:B------:R-:W-:Y:S02]  /*7030*/  ISETP.GE.AND P4, PT, R3, R137, PT ;  /* 0x000000890300720c */ /* 0x000fe40003f86270 */
[----:B------:R-:W-:Y:S02]  /*7040*/  ISETP.GE.AND P1, PT, R24, R138, PT ;  /* 0x0000008a1800720c */ /* 0x000fe40003f26270 */
[----:B------:R-:W-:-:S02]  /*7050*/  FSEL R3, R18, -INF , !P3 ;  /* 0xff80000012037808 */ /* 0x000fc40005800000 */
[----:B------:R-:W-:Y:S02]  /*7060*/  IADD3 R18, R119, 0x69, RZ ;  /* 0x0000006977127810 */ /* 0x000fe40007ffe0ff */
[----:B------:R-:W-:Y:S02]  /*7070*/  LOP3.LUT R20, R128, 0x70, R139, 0xfe, !PT ;  /* 0x0000007080147812 */ /* 0x000fe400078efe8b */
[----:B------:R-:W-:Y:S02]  /*7080*/  FSEL R147, R21, -INF , !P2 ;  /* 0xff80000015937808 */ /* 0x000fe40005000000 */
[----:B------:R-:W-:Y:S02]  /*7090*/  FSEL R116, R19, -INF , !P4 ;  /* 0xff80000013747808 */ /* 0x000fe40006000000 */
[----:B------:R-:W-:Y:S02]  /*70a0*/  FSEL R142, R12, -INF , !P1 ;  /* 0xff8000000c8e7808 */ /* 0x000fe40004800000 */
[----:B------:R-:W-:-:S02]  /*70b0*/  ISETP.GE.AND P2, PT, R24, R137, PT ;  /* 0x000000891800720c */ /* 0x000fc40003f46270 */
[CC--:B------:R-:W-:Y:S02]  /*70c0*/  ISETP.GE.AND P4, PT, R18.reuse, R138.reuse, PT ;  /* 0x0000008a1200720c */ /* 0x0c0fe40003f86270 */
[----:B------:R-:W-:Y:S02]  /*70d0*/  ISETP.GE.AND P1, PT, R18, R137, PT ;  /* 0x000000891200720c */ /* 0x000fe40003f26270 */
[----:B------:R-:W-:Y:S02]  /*70e0*/  ISETP.GE.AND P3, PT, R20, R138, PT ;  /* 0x0000008a1400720c */ /* 0x000fe40003f66270 */
[----:B------:R-:W-:Y:S02]  /*70f0*/  IADD3 R16, R119, 0x71, RZ ;  /* 0x0000007177107810 */ /* 0x000fe40007ffe0ff */
[----:B------:R-:W-:Y:S02]  /*7100*/  FSEL R132, R17, -INF , !P5 ;  /* 0xff80000011847808 */ /* 0x000fe40006800000 */
[----:B------:R-:W-:-:S02]  /*7110*/  FSEL R117, R14, -INF , !P2 ;  /* 0xff8000000e757808 */ /* 0x000fc40005000000 */
[----:B------:R-:W-:Y:S02]  /*7120*/  FSEL R144, R13, -INF , !P4 ;  /* 0xff8000000d907808 */ /* 0x000fe40006000000 */
[----:B------:R-:W-:Y:S02]  /*7130*/  FSEL R118, R15, -INF , !P1 ;  /* 0xff8000000f767808 */ /* 0x000fe40004800000 */
[----:B------:R-:W-:Y:S02]  /*7140*/  LOP3.LUT R12, R128, 0x78, R139, 0xfe, !PT ;  /* 0x00000078800c7812 */ /* 0x000fe400078efe8b */
[-C--:B------:R-:W-:Y:S02]  /*7150*/  ISETP.GE.AND P5, PT, R20, R137.reuse, PT ;  /* 0x000000891400720c */ /* 0x080fe40003fa6270 */
[C---:B------:R-:W-:Y:S02]  /*7160*/  ISETP.GE.AND P2, PT, R16.reuse, R138, PT ;  /* 0x0000008a1000720c */ /* 0x040fe40003f46270 */
[----:B------:R-:W-:-:S02]  /*7170*/  ISETP.GE.AND P4, PT, R16, R137, PT ;  /* 0x000000891000720c */ /* 0x000fc40003f86270 */
[C---:B------:R-:W-:Y:S02]  /*7180*/  ISETP.GE.AND P1, PT, R119.reuse, R138, PT ;  /* 0x0000008a7700720c */ /* 0x040fe40003f26270 */
[----:B------:R-:W-:Y:S02]  /*7190*/  FSEL R139, R8, -INF , !P3 ;  /* 0xff800000088b7808 */ /* 0x000fe40005800000 */
[C---:B------:R-:W-:Y:S02]  /*71a0*/  IADD3 R8, R119.reuse, 0x79, RZ ;  /* 0x0000007977087810 */ /* 0x040fe40007ffe0ff */
[----:B------:R-:W-:Y:S02]  /*71b0*/  ISETP.GE.AND P3, PT, R119, R137, PT ;  /* 0x000000897700720c */ /* 0x000fe40003f66270 */
        /* <DEDUP_REMOVED lines=11> */
[----:B------:R-:W-:Y:S02]  /*7270*/  FSEL R121, R6, -INF , !P2 ;  /* 0xff80000006797808 */ /* 0x000fe40005000000 */
[----:B------:R-:W-:Y:S01]  /*7280*/  FSEL R122, R7, -INF , !P1 ;  /* 0xff800000077a7808 */ /* 0x000fe20004800000 */
        /* <DEDUP_REMOVED lines=8> */
[----:B------:R-:W-:Y:S02]  /*7310*/  ISETP.GE.AND P2, PT, R128, RZ, PT ;  /* 0x000000ff8000720c */ /* 0x000fe40003f46270 */
        /* <DEDUP_REMOVED lines=13> */
[C---:B------:R-:W-:Y:S01]  /*73f0*/  IMAD R5, R134.reuse, R5, R4 ;  /* 0x0000000586057224 */ /* 0x040fe200078e0204 */
[----:B------:R-:W-:Y:S02]  /*7400*/  LOP3.LUT R4, RZ, c[0x0][0x2d0], RZ, 0x33, !PT ;  /* 0x0000b400ff047a12 */ /* 0x000fe400078e33ff */
        /* <DEDUP_REMOVED lines=35> */
.L_x_1779:
[----:B------:R-:W-:-:S04]  /*7640*/  LEA R5, -R133, RZ, 0x7 ;  /* 0x000000ff85057211 */ /* 0x000fc800078e39ff */
[----:B------:R-:W-:Y:S02]  /*7650*/  SHF.R.S32.HI R4, RZ, 0x1f, R5 ;  /* 0x0000001fff047819 */ /* 0x000fe40000011405 */
.L_x_1780:
[----:B------:R-:W-:Y:S01]  /*7660*/  IADD3 R136, P0, R136, R5, RZ ;  /* 0x0000000588887210 */ /* 0x000fe20007f1e0ff */
[C---:B------:R-:W-:Y:S01]  /*7670*/  IMAD.SHL.U32 R5, R133.reuse, 0x40, RZ ;  /* 0x0000004085057824 */ /* 0x040fe200078e00ff */
[----:B------:R-:W-:Y:S02]  /*7680*/  SHF.L.U64.HI R133, R133, R140, c[0x0][0x19c] ;  /* 0x0000670085857619 */ /* 0x000fe4000001028c */
[----:B------:R-:W-:Y:S01]  /*7690*/  LEA R180, P1, R136, c[0x0][0x168], 0x1 ;  /* 0x00005a0088b47a11 */ /* 0x000fe200078208ff */
[----:B------:R-:W-:-:S03]  /*76a0*/  IMAD.X R135, R135, 0x1, R4, P0 ;  /* 0x0000000187877824 */ /* 0x000fc600000e0604 */
[C---:B------:R-:W-:Y:S02]  /*76b0*/  IADD3 R6, P0, R5.reuse, R180, RZ ;  /* 0x000000b405067210 */ /* 0x040fe40007f1e0ff */
[----:B------:R-:W-:Y:S02]  /*76c0*/  LEA.HI.X R181, R136, c[0x0][0x16c], R135, 0x1, P1 ;  /* 0x00005b0088b57a11 */ /* 0x000fe400008f0c87 */
[----:B------:R-:W-:-:S03]  /*76d0*/  IADD3 R4, P1, R5, R6, RZ ;  /* 0x0000000605047210 */ /* 0x000fc60007f3e0ff */
[----:B------:R-:W-:Y:S01]  /*76e0*/  IMAD.X R7, R133, 0x1, R181, P0 ;  /* 0x0000000185077824 */ /* 0x000fe200000e06b5 */
        /* <DEDUP_REMOVED lines=19> */
.L_x_1778:
        /* <DEDUP_REMOVED lines=86> */
[C---:B------:R-:W-:Y:S02]  /*7d80*/  FMUL.FTZ R124, R127.reuse, c[0x0][0x23c] ;  /* 0x00008f007f7c7a20 */ /* 0x040fe40000410000 */
[--C-:B------:R-:W-:Y:S01]  /*7d90*/  FFMA.FTZ R126, R126, c[0x0][0x23c], -R135.reuse ;  /* 0x00008f007e7e7a23 */ /* 0x100fe20000010887 */
[----:B------:R-:W-:Y:S01]  /*7da0*/  FSEL R5, R127, RZ, P0 ;  /* 0x000000ff7f057208 */ /* 0x000fe20000000000 */
[--C-:B------:R-:W-:Y:S01]  /*7db0*/  FFMA.FTZ R125, R202, c[0x0][0x23c], -R135.reuse ;  /* 0x00008f00ca7d7a23 */ /* 0x100fe20000010887 */
[----:B------:R-:W-:Y:S01]  /*7dc0*/  FSEL R124, R124, RZ, P0 ;  /* 0x000000ff7c7c7208 */ /* 0x000fe20000000000 */
[----:B------:R-:W-:Y:S01]  /*7dd0*/  FMUL.FTZ R140, R140, c[0x0][0x23c] ;  /* 0x00008f008c8c7a20 */ /* 0x000fe20000410000 */
[----:B------:R-:W-:Y:S01]  /*7de0*/  MUFU.EX2 R136, R136 ;  /* 0x0000008800887308 */ /* 0x000fe20000000800 */
[----:B------:R-:W-:-:S02]  /*7df0*/  FFMA.FTZ R147, R147, c[0x0][0x23c], -R135 ;  /* 0x00008f0093937a23 */ /* 0x000fc40000010887 */
[--C-:B------:R-:W-:Y:S02]  /*7e00*/  FFMA.FTZ R6, R151, c[0x0][0x23c], -R124.reuse ;  /* 0x00008f0097067a23 */ /* 0x100fe4000001087c */
[----:B------:R-:W-:Y:S02]  /*7e10*/  FADD.FTZ R151, R0, -R5 ;  /* 0x8000000500977221 */ /* 0x000fe40000010000 */
[--C-:B------:R-:W-:Y:S01]  /*7e20*/  FFMA.FTZ R134, R9, c[0x0][0x23c], -R124.reuse ;  /* 0x00008f0009867a23 */ /* 0x100fe2000001087c */
[----:B------:R-:W1:Y:S01]  /*7e30*/  MUFU.EX2 R133, R133 ;  /* 0x0000008500857308 */ /* 0x000e620000000800 */
[--C-:B------:R-:W-:Y:S02]  /*7e40*/  FFMA.FTZ R123, R123, c[0x0][0x23c], -R124.reuse ;  /* 0x00008f007b7b7a23 */ /* 0x100fe4000001087c */
[----:B------:R-:W-:Y:S02]  /*7e50*/  FMUL.FTZ R151, R151, c[0x0][0x23c] ;  /* 0x00008f0097977a20 */ /* 0x000fe40000410000 */
        /* <DEDUP_REMOVED lines=8> */
[----:B-1----:R-:W-:Y:S01]  /*7ee0*/  F2FP.PACK_AB R4, R133, R136 ;  /* 0x000000888504723e */ /* 0x002fe200000000ff */
[----:B------:R-:W-:-:S02]  /*7ef0*/  FFMA.FTZ R139, R139, c[0x0][0x23c], -R135 ;  /* 0x00008f008b8b7a23 */ /* 0x000fc40000010887 */
[--C-:B------:R-:W-:Y:S02]  /*7f00*/  FFMA.FTZ R146, R146, c[0x0][0x23c], -R135.reuse ;  /* 0x00008f0092927a23 */ /* 0x100fe40000010887 */
[--C-:B------:R-:W-:Y:S02]  /*7f10*/  FFMA.FTZ R137, R137, c[0x0][0x23c], -R135.reuse ;  /* 0x00008f0089897a23 */ /* 0x100fe40000010887 */
[----:B------:R-:W-:Y:S01]  /*7f20*/  MUFU.EX2 R134, R134 ;  /* 0x0000008600867308 */ /* 0x000fe20000000800 */
[----:B------:R-:W-:Y:S02]  /*7f30*/  FFMA.FTZ R138, R138, c[0x0][0x23c], -R135 ;  /* 0x00008f008a8a7a23 */ /* 0x000fe40000010887 */
[--C-:B------:R-:W-:Y:S02]  /*7f40*/  FFMA.FTZ R119, R119, c[0x0][0x23c], -R124.reuse ;  /* 0x00008f0077777a23 */ /* 0x100fe4000001087c */
[----:B------:R-:W-:-:S03]  /*7f50*/  FFMA.FTZ R120, R120, c[0x0][0x23c], -R124 ;  /* 0x00008f0078787a23 */ /* 0x000fc6000001087c */
[----:B------:R-:W1:Y:S08]  /*7f60*/  MUFU.EX2 R123, R123 ;  /* 0x0000007b007b7308 */ /* 0x000e700000000800 */
[----:B------:R2:W-:Y:S08]  /*7f70*/  MUFU.EX2 R2, R6 ;  /* 0x0000000600027308 */ /* 0x0005f00000000800 */
[----:B------:R-:W3:Y:S01]  /*7f80*/  MUFU.EX2 R140, R140 ;  /* 0x0000008c008c7308 */ /* 0x000ee20000000800 */
[----:B-1----:R-:W-:-:S07]  /*7f90*/  F2FP.PACK_AB R5, R123, R134 ;  /* 0x000000867b05723e */ /* 0x002fce00000000ff */
[----:B------:R-:W1:Y:S01]  /*7fa0*/  MUFU.EX2 R151, R151 ;  /* 0x0000009700977308 */ /* 0x000e620000000800 */
[----:B--2---:R-:W-:-:S07]  /*7fb0*/  F2FP.PACK_AB R6, R125, R126 ;  /* 0x0000007e7d06723e */ /* 0x004fce00000000ff */
[----:B------:R-:W2:Y:S01]  /*7fc0*/  MUFU.EX2 R129, R129 ;  /* 0x0000008100817308 */ /* 0x000ea20000000800 */
[-C--:B---3--:R-:W-:Y:S02]  /*7fd0*/  FMUL.FTZ R16, R72, R140.reuse ;  /* 0x0000008c48107220 */ /* 0x088fe40000410000 */
[-C--:B------:R-:W-:Y:S02]  /*7fe0*/  FMUL.FTZ R17, R73, R140.reuse ;  /* 0x0000008c49117220 */ /* 0x080fe40000410000 */
[-C--:B------:R-:W-:Y:S02]  /*7ff0*/  FMUL.FTZ R76, R76, R140.reuse ;  /* 0x0000008c4c4c7220 */ /* 0x080fe40000410000 */
[----:B------:R-:W-:Y:S01]  /*8000*/  FMUL.FTZ R77, R77, R140 ;  /* 0x0000008c4d4d7220 */ /* 0x000fe20000410000 */
[----:B------:R-:W-:Y:S01]  /*8010*/  MUFU.EX2 R0, R0 ;  /* 0x0000000000007308 */ /* 0x000fe20000000800 */
[-C--:B-1----:R-:W-:Y:S02]  /*8020*/  FMUL.FTZ R18, R74, R151.reuse ;  /* 0x000000974a127220 */ /* 0x082fe40000410000 */
[----:B------:R-:W-:-:S02]  /*8030*/  FMUL.FTZ R19, R75, R151 ;  /* 0x000000974b137220 */ /* 0x000fc40000410000 */
[-C--:B------:R-:W-:Y:S02]  /*8040*/  FMUL.FTZ R78, R78, R151.reuse ;  /* 0x000000974e4e7220 */ /* 0x080fe40000410000 */
[----:B------:R-:W-:Y:S01]  /*8050*/  FMUL.FTZ R79, R79, R151 ;  /* 0x000000974f4f7220 */ /* 0x000fe20000410000 */
[----:B--2---:R-:W-:Y:S01]  /*8060*/  F2FP.PACK_AB R7, R129, R2 ;  /* 0x000000028107723e */ /* 0x004fe200000000ff */
[--C-:B------:R-:W-:Y:S01]  /*8070*/  FFMA.FTZ R72, R58, c[0x0][0x23c], -R135.reuse ;  /* 0x00008f003a487a23 */ /* 0x100fe20000010887 */
[----:B------:R-:W-:Y:S01]  /*8080*/  MUFU.EX2 R147, R147 ;  /* 0x0000009300937308 */ /* 0x000fe20000000800 */
[----:B------:R-:W1:Y:S01]  /*8090*/  LDSM.16.MT88.4 R56, [R158+0x9400] ;  /* 0x009400009e38783b */ /* 0x000e620000004200 */
[--C-:B------:R-:W-:Y:S02]  /*80a0*/  FFMA.FTZ R75, R60, c[0x0][0x23c], -R135.reuse ;  /* 0x00008f003c4b7a23 */ /* 0x100fe40000010887 */
[----:B------:R-:W-:Y:S01]  /*80b0*/  FFMA.FTZ R73, R62, c[0x0][0x23c], -R135 ;  /* 0x00008f003e497a23 */ /* 0x000fe20000010887 */
[----:B------:R-:W-:Y:S01]  /*80c0*/  HMMA.16816.F32 R16, R4, R20, R16 ;  /* 0x000000140410723c */ /* 0x000fe20000001810 */
[----:B------:R-:W-:-:S02]  /*80d0*/  FMUL.FTZ R8, R112, R140 ;  /* 0x0000008c70087220 */ /* 0x000fc40000410000 */
[-C--:B------:R-:W-:Y:S01]  /*80e0*/  FMUL.FTZ R9, R113, R140.reuse ;  /* 0x0000008c71097220 */ /* 0x080fe20000410000 */
[----:B------:R-:W-:Y:S01]  /*80f0*/  MUFU.EX2 R75, R75 ;  /* 0x0000004b004b7308 */ /* 0x000fe20000000800 */
[-C--:B------:R-:W-:Y:S02]  /*8100*/  FMUL.FTZ R10, R114, R151.reuse ;  /* 0x00000097720a7220 */ /* 0x080fe40000410000 */
[-C--:B------:R-:W-:Y:S01]  /*8110*/  FMUL.FTZ R11, R115, R151.reuse ;  /* 0x00000097730b7220 */ /* 0x080fe20000410000 */
[----:B------:R-:W-:Y:S01]  /*8120*/  HMMA.16816.F32 R20, R4, R22, R76 ;  /* 0x000000160414723c */ /* 0x000fe2000000184c */
[-C--:B------:R-:W-:Y:S02]  /*8130*/  FMUL.FTZ R68, R68, R140.reuse ;  /* 0x0000008c44447220 */ /* 0x080fe40000410000 */
[----:B------:R-:W-:Y:S01]  /*8140*/  FMUL.FTZ R69, R69, R140 ;  /* 0x0000008c45457220 */ /* 0x000fe20000410000 */
[----:B------:R-:W2:Y:S01]  /*8150*/  MUFU.EX2 R72, R72 ;  /* 0x0000004800487308 */ /* 0x000ea20000000800 */
[----:B------:R-:W-:-:S02]  /*8160*/  FMUL.FTZ R70, R70, R151 ;  /* 0x0000009746467220 */ /* 0x000fc40000410000 */
[--C-:B------:R-:W-:Y:S01]  /*8170*/  FFMA.FTZ R76, R61, c[0x0][0x23c], -R124.reuse ;  /* 0x00008f003d4c7a23 */ /* 0x100fe2000001087c */
[C---:B------:R-:W-:Y:S01]  /*8180*/  HMMA.16816.F32 R8, R4.reuse, R12, R8 ;  /* 0x0000000c0408723c */ /* 0x040fe20000001808 */
[--C-:B------:R-:W-:Y:S02]  /*8190*/  FFMA.FTZ R77, R63, c[0x0][0x23c], -R124.reuse ;  /* 0x00008f003f4d7a23 */ /* 0x100fe4000001087c */
[----:B------:R-:W3:Y:S01]  /*81a0*/  LDSM.16.MT88.4 R60, [R156+0x9400] ;  /* 0x009400009c3c783b */ /* 0x000ee20000004200 */
[-C--:B------:R-:W-:Y:S01]  /*81b0*/  FMUL.FTZ R71, R71, R151.reuse ;  /* 0x0000009747477220 */ /* 0x080fe20000410000 */
[----:B------:R-:W-:Y:S01]  /*81c0*/  MUFU.EX2 R73, R73 ;  /* 0x0000004900497308 */ /* 0x000fe20000000800 */
[--C-:B------:R-:W-:Y:S02]  /*81d0*/  FFMA.FTZ R79, R67, c[0x0][0x23c], -R124.reuse ;  /* 0x00008f00434f7a23 */ /* 0x100fe4000001087c */
[----:B------:R-:W-:Y:S02]  /*81e0*/  FFMA.FTZ R74, R65, c[0x0][0x23c], -R124 ;  /* 0x00008f00414a7a23 */ /* 0x000fe4000001087c */
[-C--:B------:R-:W-:Y:S01]  /*81f0*/  FMUL.FTZ R24, R80, R140.reuse ;  /* 0x0000008c50187220 */ /* 0x080fe20000410000 */
[----:B------:R-:W-:Y:S01]  /*8200*/  HMMA.16816.F32 R12, R4, R14, R68 ;  /* 0x0000000e040c723c */ /* 0x000fe20000001844 */
[----:B------:R-:W-:Y:S01]  /*8210*/  FMUL.FTZ R25, R81, R140 ;  /* 0x0000008c51197220 */ /* 0x000fe20000410000 */
[----:B------:R-:W-:Y:S01]  /*8220*/  MUFU.EX2 R79, R79 ;  /* 0x0000004f004f7308 */ /* 0x000fe20000000800 */
[-C--:B------:R-:W-:Y:S01]  /*8230*/  FMUL.FTZ R26, R82, R151.reuse ;  /* 0x00000097521a7220 */ /* 0x080fe20000410000 */
[----:B------:R-:W4:Y:S01]  /*8240*/  LDSM.16.MT88.4 R64, [R156+0xb400] ;  /* 0x00b400009c40783b */ /* 0x000f220000004200 */
[----:B------:R-:W-:-:S02]  /*8250*/  FMUL.FTZ R27, R83, R151 ;  /* 0x00000097531b7220 */ /* 0x000fc40000410000 */
[-C--:B------:R-:W-:Y:S01]  /*8260*/  FMUL.FTZ R32, R88, R140.reuse ;  /* 0x0000008c58207220 */ /* 0x080fe20000410000 */
[----:B------:R-:W5:Y:S01]  /*8270*/  LDSM.16.MT88.4 R68, [R156+0xd400] ;  /* 0x00d400009c44783b */ /* 0x000f620000004200 */
[-C--:B------:R-:W-:Y:S01]  /*8280*/  FMUL.FTZ R33, R89, R140.reuse ;  /* 0x0000008c59217220 */ /* 0x080fe20000410000 */
[----:B------:R-:W1:Y:S01]  /*8290*/  MUFU.EX2 R76, R76 ;  /* 0x0000004c004c7308 */ /* 0x000e620000000800 */
[-C--:B------:R-:W-:Y:S01]  /*82a0*/  FMUL.FTZ R34, R90, R151.reuse ;  /* 0x000000975a227220 */ /* 0x080fe20000410000 */
[C---:B------:R-:W-:Y:S01]  /*82b0*/  HMMA.16816.F32 R24, R4.reuse, R28, R24 ;  /* 0x0000001c0418723c */ /* 0x040fe20000001818 */
[-C--:B------:R-:W-:Y:S02]  /*82c0*/  FMUL.FTZ R35, R91, R151.reuse ;  /* 0x000000975b237220 */ /* 0x080fe40000410000 */
[-C--:B------:R-:W-:Y:S02]  /*82d0*/  FMUL.FTZ R40, R92, R140.reuse ;  /* 0x0000008c5c287220 */ /* 0x080fe40000410000 */
[----:B------:R-:W-:Y:S01]  /*82e0*/  FMUL.FTZ R41, R93, R140 ;  /* 0x0000008c5d297220 */ /* 0x000fe20000410000 */
[----:B------:R-:W-:Y:S01]  /*82f0*/  MUFU.EX2 R77, R77 ;  /* 0x0000004d004d7308 */ /* 0x000fe20000000800 */
[-C--:B------:R-:W-:Y:S01]  /*8300*/  FMUL.FTZ R42, R94, R151.reuse ;  /* 0x000000975e2a7220 */ /* 0x080fe20000410000 */
[----:B------:R-:W-:Y:S01]  /*8310*/  HMMA.16816.F32 R32, R4, R36, R32 ;  /* 0x000000240420723c */ /* 0x000fe20000001820 */
[----:B------:R-:W-:-:S02]  /*8320*/  FMUL.FTZ R43, R95, R151 ;  /* 0x000000975f2b7220 */ /* 0x000fc40000410000 */
[-C--:B------:R-:W-:Y:S02]  /*8330*/  FMUL.FTZ R84, R84, R140.reuse ;  /* 0x0000008c54547220 */ /* 0x080fe40000410000 */
        /* <DEDUP_REMOVED lines=13> */
[----:B------:R-:W-:Y:S01]  /*8410*/  MUFU.EX2 R132, R132 ;  /* 0x0000008400847308 */ /* 0x000fe20000000800 */
[-C--:B------:R-:W-:Y:S01]  /*8420*/  FMUL.FTZ R98, R98, R151.reuse ;  /* 0x0000009762627220 */ /* 0x080fe20000410000 */
[C---:B------:R-:W-:Y:S01]  /*8430*/  HMMA.16816.F32 R36, R4.reuse, R38, R108 ;  /* 0x000000260424723c */ /* 0x040fe2000000186c */
[-C--:B------:R-:W-:Y:S01]  /*8440*/  FMUL.FTZ R99, R99, R151.reuse ;  /* 0x0000009763637220 */ /* 0x080fe20000410000 */
[----:B------:R-:W-:Y:S01]  /*8450*/  LDSM.16.MT88.4 R108, [R156+0xcc00] ;  /* 0x00cc00009c6c783b */ /* 0x000fe20000004200 */
[-C--:B------:R-:W-:Y:S02]  /*8460*/  FMUL.FTZ R48, R104, R140.reuse ;  /* 0x0000008c68307220 */ /* 0x080fe40000410000 */
[----:B------:R-:W-:Y:S01]  /*8470*/  FMUL.FTZ R49, R105, R140 ;  /* 0x0000008c69317220 */ /* 0x000fe20000410000 */
[----:B------:R-:W-:Y:S01]  /*8480*/  MUFU.EX2 R3, R3 ;  /* 0x0000000300037308 */ /* 0x000fe20000000800 */
[-C--:B------:R-:W-:Y:S01]  /*8490*/  FMUL.FTZ R50, R106, R151.reuse ;  /* 0x000000976a327220 */ /* 0x080fe20000410000 */
[----:B------:R-:W-:Y:S01]  /*84a0*/  HMMA.16816.F32 R44, R4, R46, R96 ;  /* 0x0000002e042c723c */ /* 0x000fe20000001860 */
[----:B------:R-:W-:-:S02]  /*84b0*/  FMUL.FTZ R51, R107, R151 ;  /* 0x000000976b337220 */ /* 0x000fc40000410000 */
[-C--:B------:R-:W-:Y:S02]  /*84c0*/  FMUL.FTZ R100, R100, R140.reuse ;  /* 0x0000008c64647220 */ /* 0x080fe40000410000 */
[----:B------:R-:W-:Y:S01]  /*84d0*/  FMUL.FTZ R101, R101, R140 ;  /* 0x0000008c65657220 */ /* 0x000fe20000410000 */
[----:B------:R-:W-:Y:S01]  /*84e0*/  MUFU.EX2 R139, R139 ;  /* 0x0000008b008b7308 */ /* 0x000fe20000000800 */
[-C--:B------:R-:W-:Y:S01]  /*84f0*/  FMUL.FTZ R102, R102, R151.reuse ;  /* 0x0000009766667220 */ /* 0x080fe20000410000 */
[C---:B------:R-:W-:Y:S01]  /*8500*/  HMMA.16816.F32 R48, R4.reuse, R52, R48 ;  /* 0x000000340430723c */ /* 0x040fe20000001830 */
[----:B------:R-:W-:Y:S02]  /*8510*/  FMUL.FTZ R103, R103, R151 ;  /* 0x0000009767677220 */ /* 0x000fe40000410000 */
[--C-:B------:R-:W-:Y:S02]  /*8520*/  FFMA.FTZ R81, R196, c[0x0][0x23c], -R135.reuse ;  /* 0x00008f00c4517a23 */ /* 0x100fe40000010887 */
[--C-:B------:R-:W-:Y:S01]  /*8530*/  FFMA.FTZ R80, R198, c[0x0][0x23c], -R135.reuse ;  /* 0x00008f00c6507a23 */ /* 0x100fe20000010887 */
[----:B------:R-:W3:Y:S01]  /*8540*/  MUFU.EX2 R146, R146 ;  /* 0x0000009200927308 */ /* 0x000ee20000000800 */
[----:B--2---:R-:W-:Y:S01]  /*8550*/  F2FP.PACK_AB R52, R72, R75 ;  /* 0x0000004b4834723e */ /* 0x004fe200000000ff */
[----:B------:R-:W-:Y:S01]  /*8560*/  HMMA.16816.F32 R4, R4, R54, R100 ;  /* 0x000000360404723c */ /* 0x000fe20000001864 */
[----:B-1----:R-:W-:Y:S01]  /*8570*/  F2FP.PACK_AB R53, R76, R79 ;  /* 0x0000004f4c35723e */ /* 0x002fe200000000ff */
[----:B------:R-:W-:-:S02]  /*8580*/  FFMA.FTZ R78, R200, c[0x0][0x23c], -R135 ;  /* 0x00008f00c84e7a23 */ /* 0x000fc40000010887 */
[--C-:B------:R-:W-:Y:S02]  /*8590*/  FFMA.FTZ R83, R194, c[0x0][0x23c], -R135.reuse ;  /* 0x00008f00c2537a23 */ /* 0x100fe40000010887 */
[--C-:B------:R-:W-:Y:S01]  /*85a0*/  FFMA.FTZ R87, R197, c[0x0][0x23c], -R124.reuse ;  /* 0x00008f00c5577a23 */ /* 0x100fe2000001087c */
[----:B------:R-:W-:Y:S01]  /*85b0*/  F2FP.PACK_AB R54, R0, R73 ;  /* 0x000000490036723e */ /* 0x000fe200000000ff */
[--C-:B------:R-:W-:Y:S01]  /*85c0*/  FFMA.FTZ R84, R191, c[0x0][0x23c], -R124.reuse ;  /* 0x00008f00bf547a23 */ /* 0x100fe2000001087c */
[----:B------:R-:W-:Y:S01]  /*85d0*/  F2FP.PACK_AB R55, R74, R77 ;  /* 0x0000004d4a37723e */ /* 0x000fe200000000ff */
[--C-:B------:R-:W-:Y:S01]  /*85e0*/  FFMA.FTZ R85, R193, c[0x0][0x23c], -R124.reuse ;  /* 0x00008f00c1557a23 */ /* 0x100fe2000001087c */
[----:B------:R-:W-:Y:S01]  /*85f0*/  MUFU.EX2 R81, R81 ;  /* 0x0000005100517308 */ /* 0x000fe20000000800 */
[----:B------:R-:W-:Y:S02]  /*8600*/  FFMA.FTZ R82, R195, c[0x0][0x23c], -R124 ;  /* 0x00008f00c3527a23 */ /* 0x000fe4000001087c */
[--C-:B------:R-:W-:Y:S01]  /*8610*/  FFMA.FTZ R89, R188, c[0x0][0x23c], -R135.reuse ;  /* 0x00008f00bc597a23 */ /* 0x100fe20000010887 */
[----:B---3--:R-:W-:Y:S01]  /*8620*/  F2FP.PACK_AB R100, R146, R139 ;  /* 0x0000008b9264723e */ /* 0x008fe200000000ff */
[----:B------:R-:W-:Y:S01]  /*8630*/  HMMA.16816.F32 R8, R52, R56, R8 ;  /* 0x000000383408723c */ /* 0x000fe20000001808 */
[----:B------:R-:W-:-:S02]  /*8640*/  FFMA.FTZ R88, R190, c[0x0][0x23c], -R135 ;  /* 0x00008f00be587a23 */ /* 0x000fc40000010887 */
[----:B------:R-:W1:Y:S01]  /*8650*/  MUFU.EX2 R80, R80 ;  /* 0x0000005000507308 */ /* 0x000e620000000800 */
[--C-:B------:R-:W-:Y:S02]  /*8660*/  FFMA.FTZ R86, R192, c[0x0][0x23c], -R135.reuse ;  /* 0x00008f00c0567a23 */ /* 0x100fe40000010887 */
[----:B------:R-:W-:Y:S02]  /*8670*/  FFMA.FTZ R91, R186, c[0x0][0x23c], -R135 ;  /* 0x00008f00ba5b7a23 */ /* 0x000fe40000010887 */
[----:B------:R-:W-:Y:S01]  /*8680*/  HMMA.16816.F32 R12, R52, R58, R12 ;  /* 0x0000003a340c723c */ /* 0x000fe2000000180c */
[----:B------:R-:W2:Y:S01]  /*8690*/  LDSM.16.MT88.4 R56, [R158+0xb400] ;  /* 0x00b400009e38783b */ /* 0x000ea20000004200 */
[--C-:B------:R-:W-:Y:S01]  /*86a0*/  FFMA.FTZ R95, R189, c[0x0][0x23c], -R124.reuse ;  /* 0x00008f00bd5f7a23 */ /* 0x100fe2000001087c */
[----:B------:R-:W-:Y:S01]  /*86b0*/  MUFU.EX2 R78, R78 ;  /* 0x0000004e004e7308 */ /* 0x000fe20000000800 */
[--C-:B------:R-:W-:Y:S02]  /*86c0*/  FFMA.FTZ R92, R183, c[0x0][0x23c], -R124.reuse ;  /* 0x00008f00b75c7a23 */ /* 0x100fe4000001087c */
[----:B------:R-:W-:-:S02]  /*86d0*/  FFMA.FTZ R93, R185, c[0x0][0x23c], -R124 ;  /* 0x00008f00b95d7a23 */ /* 0x000fc4000001087c */
[C---:B------:R-:W-:Y:S01]  /*86e0*/  HMMA.16816.F32 R16, R52.reuse, R60, R16 ;  /* 0x0000003c3410723c */ /* 0x040fe20000001810 */
[--C-:B------:R-:W-:Y:S02]  /*86f0*/  FFMA.FTZ R90, R187, c[0x0][0x23c], -R124.reuse ;  /* 0x00008f00bb5a7a23 */ /* 0x100fe4000001087c */
[----:B------:R-:W-:Y:S01]  /*8700*/  MUFU.EX2 R83, R83 ;  /* 0x0000005300537308 */ /* 0x000fe20000000800 */
[--C-:B------:R-:W-:Y:S02]  /*8710*/  FFMA.FTZ R104, R152, c[0x0][0x23c], -R135.reuse ;  /* 0x00008f0098687a23 */ /* 0x100fe40000010887 */
[--C-:B------:R-:W-:Y:S02]  /*8720*/  FFMA.FTZ R152, R177, c[0x0][0x23c], -R124.reuse ;  /* 0x00008f00b1987a23 */ /* 0x100fe4000001087c */
[----:B------:R-:W-:Y:S01]  /*8730*/  HMMA.16816.F32 R20, R52, R62, R20 ;  /* 0x0000003e3414723c */ /* 0x000fe20000001814 */
[----:B------:R-:W3:Y:S01]  /*8740*/  LDSM.16.MT88.4 R60, [R158+0xd400] ;  /* 0x00d400009e3c783b */ /* 0x000ee20000004200 */
[----:B------:R-:W-:Y:S01]  /*8750*/  FFMA.FTZ R177, R153, c[0x0][0x23c], -R124 ;  /* 0x00008f0099b17a23 */ /* 0x000fe2000001087c */
[----:B------:R-:W-:Y:S01]  /*8760*/  MUFU.EX2 R87, R87 ;  /* 0x0000005700577308 */ /* 0x000fe20000000800 */
[----:B------:R-:W-:-:S02]  /*8770*/  FFMA.FTZ R105, R178, c[0x0][0x23c], -R135 ;  /* 0x00008f00b2697a23 */ /* 0x000fc40000010887 */
[--C-:B------:R-:W-:Y:S02]  /*8780*/  FFMA.FTZ R94, R184, c[0x0][0x23c], -R135.reuse ;  /* 0x00008f00b85e7a23 */ /* 0x100fe40000010887 */
[C---:B----4-:R-:W-:Y:S01]  /*8790*/  HMMA.16816.F32 R32, R52.reuse, R64, R32 ;  /* 0x000000403420723c */ /* 0x050fe20000001820 */
[--C-:B------:R-:W-:Y:S02]  /*87a0*/  FFMA.FTZ R107, R154, c[0x0][0x23c], -R135.reuse ;  /* 0x00008f009a6b7a23 */ /* 0x100fe40000010887 */
[----:B------:R-:W4:Y:S01]  /*87b0*/  MUFU.EX2 R84, R84 ;  /* 0x0000005400547308 */ /* 0x000f220000000800 */
[--C-:B------:R-:W-:Y:S02]  /*87c0*/  FFMA.FTZ R106, R155, c[0x0][0x23c], -R124.reuse ;  /* 0x00008f009b6a7a23 */ /* 0x100fe4000001087c */
[----:B------:R-:W-:Y:S02]  /*87d0*/  FFMA.FTZ R153, R165, c[0x0][0x23c], -R124 ;  /* 0x00008f00a5997a23 */ /* 0x000fe4000001087c */
[----:B------:R-:W-:Y:S01]  /*87e0*/  HMMA.16816.F32 R36, R52, R66, R36 ;  /* 0x000000423424723c */ /* 0x000fe20000001824 */
[----:B------:R-:W-:Y:S01]  /*87f0*/  LDSM.16.MT88.4 R64, [R156+0xb800] ;  /* 0x00b800009c40783b */ /* 0x000fe20000004200 */
[----:B------:R-:W-:Y:S01]  /*8800*/  FFMA.FTZ R96, R179, R140, R136 ;  /* 0x0000008cb3607223 */ /* 0x000fe20000010088 */
[----:B------:R-:W-:Y:S01]  /*8810*/  MUFU.EX2 R85, R85 ;  /* 0x0000005500557308 */ /* 0x000fe20000000800 */
[----:B------:R-:W-:-:S02]  /*8820*/  FFMA.FTZ R136, R149, c[0x0][0x23c], -R135 ;  /* 0x00008f0095887a23 */ /* 0x000fc40000010887 */
[--C-:B------:R-:W-:Y:S02]  /*8830*/  FFMA.FTZ R149, R150, c[0x0][0x23c], -R135.reuse ;  /* 0x00008f0096957a23 */ /* 0x100fe40000010887 */
[C---:B-----5:R-:W-:Y:S01]  /*8840*/  HMMA.16816.F32 R48, R52.reuse, R68, R48 ;  /* 0x000000443430723c */ /* 0x060fe20000001830 */
[----:B------:R-:W-:Y:S02]  /*8850*/  FFMA.FTZ R140, R148, c[0x0][0x23c], -R135 ;  /* 0x00008f00948c7a23 */ /* 0x000fe40000010887 */
[----:B------:R-:W5:Y:S01]  /*8860*/  MUFU.EX2 R82, R82 ;  /* 0x0000005200527308 */ /* 0x000f620000000800 */
[--C-:B------:R-:W-:Y:S02]  /*8870*/  FFMA.FTZ R150, R131, c[0x0][0x23c], -R124.reuse ;  /* 0x00008f0083967a23 */ /* 0x100fe4000001087c */
[--C-:B------:R-:W-:Y:S02]  /*8880*/  FFMA.FTZ R131, R141, c[0x0][0x23c], -R124.reuse ;  /* 0x00008f008d837a23 */ /* 0x100fe4000001087c */
[----:B--2---:R-:W-:Y:S01]  /*8890*/  HMMA.16816.F32 R24, R52, R56, R24 ;  /* 0x000000383418723c */ /* 0x004fe20000001818 */
[----:B------:R-:W-:-:S02]  /*88a0*/  FFMA.FTZ R148, R143, c[0x0][0x23c], -R124 ;  /* 0x00008f008f947a23 */ /* 0x000fc4000001087c */
[----:B------:R-:W-:Y:S01]  /*88b0*/  MUFU.EX2 R89, R89 ;  /* 0x0000005900597308 */ /* 0x000fe20000000800 */
[----:B------:R-:W-:Y:S02]  /*88c0*/  FFMA.FTZ R182, R182, R151, R134 ;  /* 0x00000097b6b67223 */ /* 0x000fe40000010086 */
[--C-:B------:R-:W-:Y:S02]  /*88d0*/  FFMA.FTZ R134, R116, c[0x0][0x23c], -R124.reuse ;  /* 0x00008f0074867a23 */ /* 0x100fe4000001087c */
[----:B------:R-:W-:Y:S01]  /*88e0*/  HMMA.16816.F32 R28, R52, R58, R28 ;  /* 0x0000003a341c723c */ /* 0x000fe2000000181c */
[----:B------:R-:W2:Y:S01]  /*88f0*/  LDSM.16.MT88.4 R56, [R158+0x9800] ;  /* 0x009800009e38783b */ /* 0x000ea20000004200 */
[--C-:B------:R-:W-:Y:S01]  /*8900*/  FFMA.FTZ R98, R130, c[0x0][0x23c], -R135.reuse ;  /* 0x00008f0082627a23 */ /* 0x100fe20000010887 */
[----:B------:R-:W1:Y:S01]  /*8910*/  MUFU.EX2 R88, R88 ;  /* 0x0000005800587308 */ /* 0x000e620000000800 */
[----:B------:R-:W-:Y:S02]  /*8920*/  FFMA.FTZ R116, R117, c[0x0][0x23c], -R124 ;  /* 0x00008f0075747a23 */ /* 0x000fe4000001087c */
[----:B------:R-:W-:-:S02]  /*8930*/  FFMA.FTZ R130, R142, c[0x0][0x23c], -R135 ;  /* 0x00008f008e827a23 */ /* 0x000fc40000010887 */
[C---:B---3--:R-:W-:Y:S01]  /*8940*/  HMMA.16816.F32 R40, R52.reuse, R60, R40 ;  /* 0x0000003c3428723c */ /* 0x048fe20000001828 */
[----:B------:R-:W-:Y:S02]  /*8950*/  FFMA.FTZ R117, R118, c[0x0][0x23c], -R124 ;  /* 0x00008f0076757a23 */ /* 0x000fe4000001087c */
[----:B------:R-:W-:Y:S01]  /*8960*/  MUFU.EX2 R86, R86 ;  /* 0x0000005600567308 */ /* 0x000fe20000000800 */
[----:B------:R-:W-:Y:S02]  /*8970*/  FADD.FTZ R97, R133, R96 ;  /* 0x0000006085617221 */ /* 0x000fe40000010000 */
[--C-:B------:R-:W-:Y:S02]  /*8980*/  FFMA.FTZ R118, R121, c[0x0][0x23c], -R124.reuse ;  /* 0x00008f0079767a23 */ /* 0x100fe4000001087c */
[----:B------:R-:W-:Y:S01]  /*8990*/  HMMA.16816.F32 R44, R52, R62, R44 ;  /* 0x0000003e342c723c */ /* 0x000fe2000000182c */
[----:B------:R-:W3:Y:S01]  /*89a0*/  LDSM.16.MT88.4 R60, [R156+0x9800] ;  /* 0x009800009c3c783b */ /* 0x000ee20000004200 */
[----:B------:R-:W-:Y:S01]  /*89b0*/  FFMA.FTZ R121, R122, c[0x0][0x23c], -R124 ;  /* 0x00008f007a797a23 */ /* 0x000fe2000001087c */
[----:B------:R-:W-:Y:S01]  /*89c0*/  MUFU.EX2 R91, R91 ;  /* 0x0000005b005b7308 */ /* 0x000fe20000000800 */
[----:B------:R-:W-:-:S02]  /*89d0*/  FADD.FTZ R123, R123, R182 ;  /* 0x000000b67b7b7221 */ /* 0x000fc40000010000 */
[----:B------:R-:W-:Y:S02]  /*89e0*/  FADD.FTZ R126, R126, R97 ;  /* 0x000000617e7e7221 */ /* 0x000fe40000010000 */
[----:B------:R-:W-:Y:S01]  /*89f0*/  HMMA.16816.F32 R4, R52, R70, R4 ;  /* 0x000000463404723c */ /* 0x000fe20000001804 */
[----:B------:R-:W3:Y:S01]  /*8a00*/  LDSM.16.MT88.4 R68, [R156+0xd800] ;  /* 0x00d800009c44783b */ /* 0x000ee20000004200 */
[----:B------:R-:W-:Y:S01]  /*8a10*/  FADD.FTZ R96, R2, R123 ;  /* 0x0000007b02607221 */ /* 0x000fe20000010000 */
[----:B------:R-:W-:Y:S01]  /*8a20*/  MUFU.EX2 R95, R95 ;  /* 0x0000005f005f7308 */ /* 0x000fe20000000800 */
[----:B------:R-:W-:Y:S02]  /*8a30*/  FADD.FTZ R126, R125, R126 ;  /* 0x0000007e7d7e7221 */ /* 0x000fe40000010000 */
[----:B------:R-:W-:Y:S01]  /*8a40*/  FADD.FTZ R96, R129, R96 ;  /* 0x0000006081607221 */ /* 0x000fe20000010000 */
[----:B-1----:R-:W-:Y:S01]  /*8a50*/  F2FP.PACK_AB R52, R80, R81 ;  /* 0x000000515034723e */ /* 0x002fe200000000ff */
[----:B------:R-:W-:Y:S01]  /*8a60*/  FADD.FTZ R75, R75, R126 ;  /* 0x0000007e4b4b7221 */ /* 0x000fe20000010000 */
[----:B----4-:R-:W-:Y:S01]  /*8a70*/  F2FP.PACK_AB R53, R84, R87 ;  /* 0x000000575435723e */ /* 0x010fe200000000ff */
[----:B------:R-:W-:Y:S01]  /*8a80*/  FADD.FTZ R79, R79, R96 ;  /* 0x000000604f4f7221 */ /* 0x000fe20000010000 */
[----:B------:R-:W-:Y:S01]  /*8a90*/  F2FP.PACK_AB R54, R83, R78 ;  /* 0x0000004e5336723e */ /* 0x000fe200000000ff */
[----:B------:R-:W1:Y:S01]  /*8aa0*/  MUFU.EX2 R92, R92 ;  /* 0x0000005c005c7308 */ /* 0x000e620000000800 */
[----:B-----5:R-:W-:Y:S01]  /*8ab0*/  F2FP.PACK_AB R55, R82, R85 ;  /* 0x000000555237723e */ /* 0x020fe200000000ff */
[----:B------:R-:W-:-:S02]  /*8ac0*/  FADD.FTZ R72, R72, R75 ;  /* 0x0000004b48487221 */ /* 0x000fc40000010000 */
[----:B------:R-:W-:Y:S02]  /*8ad0*/  FADD.FTZ R76, R76, R79 ;  /* 0x0000004f4c4c7221 */ /* 0x000fe40000010000 */
[----:B------:R-:W-:Y:S02]  /*8ae0*/  FADD.FTZ R73, R73, R72 ;  /* 0x0000004849497221 */ /* 0x000fe40000010000 */
[----:B--2---:R-:W-:Y:S01]  /*8af0*/  HMMA.16816.F32 R8, R52, R56, R8 ;  /* 0x000000383408723c */ /* 0x004fe20000001808 */
[----:B------:R-:W-:Y:S01]  /*8b00*/  MUFU.EX2 R93, R93 ;  /* 0x0000005d005d7308 */ /* 0x000fe20000000800 */
[----:B------:R-:W-:Y:S02]  /*8b10*/  FADD.FTZ R77, R77, R76 ;  /* 0x0000004c4d4d7221 */ /* 0x000fe40000010000 */
[----:B------:R-:W-:Y:S02]  /*8b20*/  FADD.FTZ R0, R0, R73 ;  /* 0x0000004900007221 */ /* 0x000fe40000010000 */
[----:B------:R-:W-:-:S02]  /*8b30*/  FADD.FTZ R74, R74, R77 ;  /* 0x0000004d4a4a7221 */ /* 0x000fc40000010000 */
[----:B------:R-:W-:Y:S01]  /*8b40*/  HMMA.16816.F32 R12, R52, R58, R12 ;  /* 0x0000003a340c723c */ /* 0x000fe2000000180c */
[----:B------:R-:W2:Y:S01]  /*8b50*/  LDSM.16.MT88.4 R56, [R158+0xb800] ;  /* 0x00b800009e38783b */ /* 0x000ea20000004200 */
[----:B------:R-:W4:Y:S01]  /*8b60*/  MUFU.EX2 R90, R90 ;  /* 0x0000005a005a7308 */ /* 0x000f220000000800 */
[----:B------:R-:W-:-:S04]  /*8b70*/  FADD.FTZ R87, R87, R74 ;  /* 0x0000004a57577221 */ /* 0x000fc80000010000 */
[----:B------:R-:W-:Y:S01]  /*8b80*/  FADD.FTZ R84, R84, R87 ;  /* 0x0000005754547221 */ /* 0x000fe20000010000 */
[----:B---3--:R-:W-:Y:S02]  /*8b90*/  HMMA.16816.F32 R16, R52, R60, R16 ;  /* 0x0000003c3410723c */ /* 0x008fe40000001810 */
[----:B------:R-:W-:Y:S01]  /*8ba0*/  MUFU.EX2 R104, R104 ;  /* 0x0000006800687308 */ /* 0x000fe20000000800 */
[----:B------:R-:W-:-:S04]  /*8bb0*/  FADD.FTZ R85, R85, R84 ;  /* 0x0000005455557221 */ /* 0x000fc80000010000 */
[----:B------:R-:W-:Y:S01]  /*8bc0*/  FADD.FTZ R82, R82, R85 ;  /* 0x0000005552527221 */ /* 0x000fe20000010000 */
[C---:B------:R-:W-:Y:S01]  /*8bd0*/  HMMA.16816.F32 R20, R52.reuse, R62, R20 ;  /* 0x0000003e3414723c */ /* 0x040fe20000001814 */
[----:B------:R-:W3:Y:S01]  /*8be0*/  LDSM.16.MT88.4 R60, [R158+0xd800] ;  /* 0x00d800009e3c783b */ /* 0x000ee20000004200 */
[----:B------:R-:W5:Y:S06]  /*8bf0*/  MUFU.EX2 R105, R105 ;  /* 0x0000006900697308 */ /* 0x000f6c0000000800 */
[C---:B------:R-:W-:Y:S02]  /*8c00*/  HMMA.16816.F32 R32, R52.reuse, R64, R32 ;  /* 0x000000403420723c */ /* 0x040fe40000001820 */
[----:B------:R-:W-:Y:S06]  /*8c10*/  MUFU.EX2 R94, R94 ;  /* 0x0000005e005e7308 */ /* 0x000fec0000000800 */
[C---:B------:R-:W-:Y:S01]  /*8c20*/  HMMA.16816.F32 R36, R52.reuse, R66, R36 ;  /* 0x000000423424723c */ /* 0x040fe20000001824 */
[----:B------:R-:W-:Y:S01]  /*8c30*/  LDSM.16.MT88.4 R64, [R156+0xbc00] ;  /* 0x00bc00009c40783b */ /* 0x000fe20000004200 */
[----:B------:R-:W-:Y:S06]  /*8c40*/  MUFU.EX2 R107, R107 ;  /* 0x0000006b006b7308 */ /* 0x000fec0000000800 */
[C---:B------:R-:W-:Y:S02]  /*8c50*/  HMMA.16816.F32 R48, R52.reuse, R68, R48 ;  /* 0x000000443430723c */ /* 0x040fe40000001830 */
[----:B------:R-:W-:Y:S06]  /*8c60*/  MUFU.EX2 R152, R152 ;  /* 0x0000009800987308 */ /* 0x000fec0000000800 */
[C---:B--2---:R-:W-:Y:S02]  /*8c70*/  HMMA.16816.F32 R24, R52.reuse, R56, R24 ;  /* 0x000000383418723c */ /* 0x044fe40000001818 */
[----:B------:R-:W2:Y:S06]  /*8c80*/  MUFU.EX2 R177, R177 ;  /* 0x000000b100b17308 */ /* 0x000eac0000000800 */
[C---:B------:R-:W-:Y:S01]  /*8c90*/  HMMA.16816.F32 R28, R52.reuse, R58, R28 ;  /* 0x0000003a341c723c */ /* 0x040fe2000000181c */
[----:B------:R-:W2:Y:S01]  /*8ca0*/  LDSM.16.MT88.4 R56, [R158+0x9c00] ;  /* 0x009c00009e38783b */ /* 0x000ea20000004200 */
[----:B------:R-:W-:Y:S06]  /*8cb0*/  MUFU.EX2 R106, R106 ;  /* 0x0000006a006a7308 */ /* 0x000fec0000000800 */
[C---:B---3--:R-:W-:Y:S02]  /*8cc0*/  HMMA.16816.F32 R40, R52.reuse, R60, R40 ;  /* 0x0000003c3428723c */ /* 0x048fe40000001828 */
[----:B------:R-:W3:Y:S06]  /*8cd0*/  MUFU.EX2 R153, R153 ;  /* 0x0000009900997308 */ /* 0x000eec0000000800 */
[C---:B------:R-:W-:Y:S01]  /*8ce0*/  HMMA.16816.F32 R44, R52.reuse, R62, R44 ;  /* 0x0000003e342c723c */ /* 0x040fe2000000182c */
[----:B------:R-:W3:Y:S01]  /*8cf0*/  LDSM.16.MT88.4 R60, [R156+0x9c00] ;  /* 0x009c00009c3c783b */ /* 0x000ee20000004200 */
[----:B------:R-:W-:Y:S06]  /*8d00*/  MUFU.EX2 R136, R136 ;  /* 0x0000008800887308 */ /* 0x000fec0000000800 */
[----:B------:R-:W-:Y:S01]  /*8d10*/  HMMA.16816.F32 R4, R52, R70, R4 ;  /* 0x000000463404723c */ /* 0x000fe20000001804 */
[----:B------:R-:W5:Y:S01]  /*8d20*/  LDSM.16.MT88.4 R68, [R156+0xdc00] ;  /* 0x00dc00009c44783b */ /* 0x000f620000004200 */
[----:B------:R-:W-:Y:S05]  /*8d30*/  MUFU.EX2 R149, R149 ;  /* 0x0000009500957308 */ /* 0x000fea0000000800 */
[----:B------:R-:W-:-:S02]  /*8d40*/  F2FP.PACK_AB R52, R88, R89 ;  /* 0x000000595834723e */ /* 0x000fc400000000ff */
[----:B-1----:R-:W-:Y:S01]  /*8d50*/  F2FP.PACK_AB R53, R92, R95 ;  /* 0x0000005f5c35723e */ /* 0x002fe200000000ff */
[----:B------:R-:W-:Y:S01]  /*8d60*/  MUFU.EX2 R140, R140 ;  /* 0x0000008c008c7308 */ /* 0x000fe20000000800 */
[----:B------:R-:W-:Y:S01]  /*8d70*/  F2FP.PACK_AB R54, R91, R86 ;  /* 0x000000565b36723e */ /* 0x000fe200000000ff */
[----:B------:R-:W-:Y:S01]  /*8d80*/  FADD.FTZ R95, R95, R82 ;  /* 0x000000525f5f7221 */ /* 0x000fe20000010000 */
[----:B----4-:R-:W-:-:S03]  /*8d90*/  F2FP.PACK_AB R55, R90, R93 ;  /* 0x0000005d5a37723e */ /* 0x010fc600000000ff */
[----:B------:R-:W-:Y:S02]  /*8da0*/  FADD.FTZ R92, R92, R95 ;  /* 0x0000005f5c5c7221 */ /* 0x000fe40000010000 */
[----:B------:R-:W-:Y:S02]  /*8db0*/  MUFU.EX2 R150, R150 ;  /* 0x0000009600967308 */ /* 0x000fe40000000800 */
[C---:B--2---:R-:W-:Y:S06]  /*8dc0*/  HMMA.16816.F32 R8, R52.reuse, R56, R8 ;  /* 0x000000383408723c */ /* 0x044fec0000001808 */
[----:B------:R-:W-:Y:S02]  /*8dd0*/  MUFU.EX2 R131, R131 ;  /* 0x0000008300837308 */ /* 0x000fe40000000800 */
[C---:B------:R-:W-:Y:S01]  /*8de0*/  HMMA.16816.F32 R12, R52.reuse, R58, R12 ;  /* 0x0000003a340c723c */ /* 0x040fe2000000180c */
[----:B------:R-:W1:Y:S05]  /*8df0*/  LDSM.16.MT88.4 R56, [R158+0xbc00] ;  /* 0x00bc00009e38783b */ /* 0x000e6a0000004200 */
[----:B------:R-:W-:Y:S02]  /*8e00*/  MUFU.EX2 R148, R148 ;  /* 0x0000009400947308 */ /* 0x000fe40000000800 */
[C---:B---3--:R-:W-:Y:S06]  /*8e10*/  HMMA.16816.F32 R16, R52.reuse, R60, R16 ;  /* 0x0000003c3410723c */ /* 0x048fec0000001810 */
[----:B------:R2:W-:Y:S02]  /*8e20*/  MUFU.EX2 R133, R98 ;  /* 0x0000006200857308 */ /* 0x0005e40000000800 */
[C---:B------:R-:W-:Y:S01]  /*8e30*/  HMMA.16816.F32 R20, R52.reuse, R62, R20 ;  /* 0x0000003e3414723c */ /* 0x040fe20000001814 */
[----:B------:R-:W3:Y:S05]  /*8e40*/  LDSM.16.MT88.4 R60, [R158+0xdc00] ;  /* 0x00dc00009e3c783b */ /* 0x000eea0000004200 */
[----:B------:R-:W-:Y:S02]  /*8e50*/  MUFU.EX2 R130, R130 ;  /* 0x0000008200827308 */ /* 0x000fe40000000800 */
[C---:B------:R-:W-:Y:S06]  /*8e60*/  HMMA.16816.F32 R32, R52.reuse, R64, R32 ;  /* 0x000000403420723c */ /* 0x040fec0000001820 */
[----:B------:R-:W-:Y:S01]  /*8e70*/  MUFU.EX2 R135, R144 ;  /* 0x0000009000877308 */ /* 0x000fe20000000800 */
[----:B--2---:R-:W-:Y:S01]  /*8e80*/  LDSM.16.MT88.4 R96, [R158+0xec00] ;  /* 0x00ec00009e60783b */ /* 0x004fe20000004200 */
[C---:B------:R-:W-:Y:S03]  /*8e90*/  HMMA.16816.F32 R36, R52.reuse, R66, R36 ;  /* 0x000000423424723c */ /* 0x040fe60000001824 */
[----:B------:R-:W2:Y:S03]  /*8ea0*/  LDSM.16.MT88.4 R64, [R156+0xa000] ;  /* 0x00a000009c40783b */ /* 0x000ea60000004200 */
[----:B------:R-:W-:Y:S02]  /*8eb0*/  MUFU.EX2 R134, R134 ;  /* 0x0000008600867308 */ /* 0x000fe40000000800 */
[C---:B-----5:R-:W-:Y:S06]  /*8ec0*/  HMMA.16816.F32 R48, R52.reuse, R68, R48 ;  /* 0x000000443430723c */ /* 0x060fec0000001830 */
[----:B------:R-:W-:Y:S02]  /*8ed0*/  MUFU.EX2 R116, R116 ;  /* 0x0000007400747308 */ /* 0x000fe40000000800 */
[C---:B-1----:R-:W-:Y:S06]  /*8ee0*/  HMMA.16816.F32 R24, R52.reuse, R56, R24 ;  /* 0x000000383418723c */ /* 0x042fec0000001818 */
[----:B------:R-:W-:Y:S02]  /*8ef0*/  MUFU.EX2 R117, R117 ;  /* 0x0000007500757308 */ /* 0x000fe40000000800 */
[C---:B------:R-:W-:Y:S01]  /*8f00*/  HMMA.16816.F32 R28, R52.reuse, R58, R28 ;  /* 0x0000003a341c723c */ /* 0x040fe2000000181c */
[----:B------:R-:W1:Y:S05]  /*8f10*/  LDSM.16.MT88.4 R56, [R158+0xa000] ;  /* 0x00a000009e38783b */ /* 0x000e6a0000004200 */
[----:B------:R-:W-:Y:S02]  /*8f20*/  MUFU.EX2 R137, R137 ;  /* 0x0000008900897308 */ /* 0x000fe40000000800 */
[C---:B---3--:R-:W-:Y:S06]  /*8f30*/  HMMA.16816.F32 R40, R52.reuse, R60, R40 ;  /* 0x0000003c3428723c */ /* 0x048fec0000001828 */
[----:B------:R-:W3:Y:S02]  /*8f40*/  MUFU.EX2 R138, R138 ;  /* 0x0000008a008a7308 */ /* 0x000ee40000000800 */
[C---:B------:R-:W-:Y:S01]  /*8f50*/  HMMA.16816.F32 R44, R52.reuse, R62, R44 ;  /* 0x0000003e342c723c */ /* 0x040fe2000000182c */
[----:B------:R-:W4:Y:S05]  /*8f60*/  LDSM.16.MT88.4 R60, [R156+0xc000] ;  /* 0x00c000009c3c783b */ /* 0x000f2a0000004200 */
[----:B------:R-:W-:Y:S02]  /*8f70*/  MUFU.EX2 R119, R119 ;  /* 0x0000007700777308 */ /* 0x000fe40000000800 */
[----:B------:R-:W-:Y:S01]  /*8f80*/  HMMA.16816.F32 R4, R52, R70, R4 ;  /* 0x000000463404723c */ /* 0x000fe20000001804 */
[----:B------:R-:W5:Y:S05]  /*8f90*/  LDSM.16.MT88.4 R68, [R158+0xc000] ;  /* 0x00c000009e44783b */ /* 0x000f6a0000004200 */
[----:B------:R-:W1:Y:S01]  /*8fa0*/  MUFU.EX2 R2, R120 ;  /* 0x0000007800027308 */ /* 0x000e620000000800 */
[----:B------:R-:W-:-:S02]  /*8fb0*/  F2FP.PACK_AB R52, R105, R104 ;  /* 0x000000686934723e */ /* 0x000fc400000000ff */
[----:B------:R-:W-:Y:S02]  /*8fc0*/  F2FP.PACK_AB R53, R177, R152 ;  /* 0x00000098b135723e */ /* 0x000fe400000000ff */
[----:B------:R-:W-:Y:S02]  /*8fd0*/  F2FP.PACK_AB R54, R107, R94 ;  /* 0x0000005e6b36723e */ /* 0x000fe400000000ff */
[----:B------:R-:W-:Y:S01]  /*8fe0*/  F2FP.PACK_AB R55, R153, R106 ;  /* 0x0000006a9937723e */ /* 0x000fe200000000ff */
[----:B------:R-:W-:Y:S01]  /*8ff0*/  MUFU.EX2 R118, R118 ;  /* 0x0000007600767308 */ /* 0x000fe20000000800 */
[----:B---3--:R-:W-:-:S05]  /*9000*/  F2FP.PACK_AB R102, R138, R137 ;  /* 0x000000898a66723e */ /* 0x008fca00000000ff */
[----:B--2---:R-:W-:Y:S02]  /*9010*/  HMMA.16816.F32 R16, R52, R64, R16 ;  /* 0x000000403410723c */ /* 0x004fe40000001810 */
[----:B------:R-:W2:Y:S01]  /*9020*/  MUFU.EX2 R121, R121 ;  /* 0x0000007900797308 */ /* 0x000ea20000000800 */
[----:B-1----:R-:W-:-:S05]  /*9030*/  F2FP.PACK_AB R101, R2, R119 ;  /* 0x000000770265723e */ /* 0x002fca00000000ff */
[C---:B------:R-:W-:Y:S01]  /*9040*/  HMMA.16816.F32 R20, R52.reuse, R66, R20 ;  /* 0x000000423414723c */ /* 0x040fe20000001814 */
[----:B------:R-:W1:Y:S07]  /*9050*/  LDSM.16.MT88.4 R64, [R156+0xe000] ;  /* 0x00e000009c40783b */ /* 0x000e6e0000004200 */
[----:B------:R-:W-:Y:S01]  /*9060*/  HMMA.16816.F32 R8, R52, R56, R8 ;  /* 0x000000383408723c */ /* 0x000fe20000001808 */
[----:B--2---:R-:W-:-:S07]  /*9070*/  F2FP.PACK_AB R103, R121, R118 ;  /* 0x000000767967723e */ /* 0x004fce00000000ff */
[C---:B------:R-:W-:Y:S01]  /*9080*/  HMMA.16816.F32 R12, R52.reuse, R58, R12 ;  /* 0x0000003a340c723c */ /* 0x040fe2000000180c */
[----:B------:R-:W2:Y:S07]  /*9090*/  LDSM.16.MT88.4 R56, [R158+0xe000] ;  /* 0x00e000009e38783b */ /* 0x000eae0000004200 */
[C---:B----4-:R-:W-:Y:S08]  /*90a0*/  HMMA.16816.F32 R32, R52.reuse, R60, R32 ;  /* 0x0000003c3420723c */ /* 0x050ff00000001820 */
[C---:B------:R-:W-:Y:S01]  /*90b0*/  HMMA.16816.F32 R36, R52.reuse, R62, R36 ;  /* 0x0000003e3424723c */ /* 0x040fe20000001824 */
[----:B------:R-:W3:Y:S07]  /*90c0*/  LDSM.16.MT88.4 R60, [R158+0xa400] ;  /* 0x00a400009e3c783b */ /* 0x000eee0000004200 */
[C---:B-----5:R-:W-:Y:S08]  /*90d0*/  HMMA.16816.F32 R24, R52.reuse, R68, R24 ;  /* 0x000000443418723c */ /* 0x060ff00000001818 */
[C---:B-1----:R-:W-:Y:S08]  /*90e0*/  HMMA.16816.F32 R48, R52.reuse, R64, R48 ;  /* 0x000000403430723c */ /* 0x042ff00000001830 */
[C---:B------:R-:W-:Y:S01]  /*90f0*/  HMMA.16816.F32 R4, R52.reuse, R66, R4 ;  /* 0x000000423404723c */ /* 0x040fe20000001804 */
[----:B------:R-:W1:Y:S07]  /*9100*/  LDSM.16.MT88.4 R64, [R156+0xa400] ;  /* 0x00a400009c40783b */ /* 0x000e6e0000004200 */
[C---:B------:R-:W-:Y:S01]  /*9110*/  HMMA.16816.F32 R28, R52.reuse, R70, R28 ;  /* 0x00000046341c723c */ /* 0x040fe2000000181c */
[----:B------:R-:W4:Y:S07]  /*9120*/  LDSM.16.MT88.4 R68, [R156+0xe400] ;  /* 0x00e400009c44783b */ /* 0x000f2e0000004200 */
[C---:B--2---:R-:W-:Y:S07]  /*9130*/  HMMA.16816.F32 R40, R52.reuse, R56, R40 ;  /* 0x000000383428723c */ /* 0x044fee0000001828 */
[----:B------:R-:W-:Y:S01]  /*9140*/  F2FP.PACK_AB R56, R149, R136 ;  /* 0x000000889538723e */ /* 0x000fe200000000ff */
[----:B------:R-:W-:Y:S01]  /*9150*/  HMMA.16816.F32 R44, R52, R58, R44 ;  /* 0x0000003a342c723c */ /* 0x000fe2000000182c */
[----:B------:R-:W-:Y:S01]  /*9160*/  F2FP.PACK_AB R57, R150, R145 ;  /* 0x000000919639723e */ /* 0x000fe200000000ff */
[----:B------:R-:W2:Y:S05]  /*9170*/  LDSM.16.MT88.4 R52, [R158+0xc400] ;  /* 0x00c400009e34783b */ /* 0x000eaa0000004200 */
[----:B------:R-:W-:-:S02]  /*9180*/  F2FP.PACK_AB R58, R147, R140 ;  /* 0x0000008c933a723e */ /* 0x000fc400000000ff */
[----:B------:R-:W-:-:S07]  /*9190*/  F2FP.PACK_AB R59, R148, R131 ;  /* 0x00000083943b723e */ /* 0x000fce00000000ff */
[C---:B---3--:R-:W-:Y:S08]  /*91a0*/  HMMA.16816.F32 R8, R56.reuse, R60, R8 ;  /* 0x0000003c3808723c */ /* 0x048ff00000001808 */
[C---:B------:R-:W-:Y:S01]  /*91b0*/  HMMA.16816.F32 R12, R56.reuse, R62, R12 ;  /* 0x0000003e380c723c */ /* 0x040fe2000000180c */
[----:B------:R-:W3:Y:S07]  /*91c0*/  LDSM.16.MT88.4 R60, [R156+0xc400] ;  /* 0x00c400009c3c783b */ /* 0x000eee0000004200 */
[C---:B-1----:R-:W-:Y:S08]  /*91d0*/  HMMA.16816.F32 R16, R56.reuse, R64, R16 ;  /* 0x000000403810723c */ /* 0x042ff00000001810 */
[C---:B------:R-:W-:Y:S01]  /*91e0*/  HMMA.16816.F32 R20, R56.reuse, R66, R20 ;  /* 0x000000423814723c */ /* 0x040fe20000001814 */
[----:B------:R-:W1:Y:S07]  /*91f0*/  LDSM.16.MT88.4 R64, [R158+0xe400] ;  /* 0x00e400009e40783b */ /* 0x000e6e0000004200 */
[C---:B----4-:R-:W-:Y:S08]  /*9200*/  HMMA.16816.F32 R48, R56.reuse, R68, R48 ;  /* 0x000000443830723c */ /* 0x050ff00000001830 */
[C---:B------:R-:W-:Y:S01]  /*9210*/  HMMA.16816.F32 R4, R56.reuse, R70, R4 ;  /* 0x000000463804723c */ /* 0x040fe20000001804 */
[----:B------:R-:W4:Y:S07]  /*9220*/  LDSM.16.MT88.4 R68, [R156+0xc800] ;  /* 0x00c800009c44783b */ /* 0x000f2e0000004200 */
        /* <DEDUP_REMOVED lines=22> */
[----:B-1----:R-:W-:Y:S08]  /*9390*/  HMMA.16816.F32 R24, R56, R64, R24 ;  /* 0x000000403818723c */ /* 0x002ff00000001818 */
[C---:B----4-:R-:W-:Y:S07]  /*93a0*/  HMMA.16816.F32 R112, R100.reuse, R68, R8 ;  /* 0x000000446470723c */ /* 0x050fee0000001808 */
[----:B------:R-:W-:Y:S01]  /*93b0*/  FADD.FTZ R9, R81, R0 ;  /* 0x0000000051097221 */ /* 0x000fe20000010000 */
[----:B------:R-:W-:Y:S03]  /*93c0*/  HMMA.16816.F32 R68, R100, R70, R12 ;  /* 0x000000466444723c */ /* 0x000fe6000000180c */
[----:B------:R-:W-:-:S04]  /*93d0*/  FADD.FTZ R9, R80, R9 ;  /* 0x0000000950097221 */ /* 0x000fc80000010000 */
[----:B------:R-:W-:Y:S01]  /*93e0*/  FADD.FTZ R0, R78, R9 ;  /* 0x000000094e007221 */ /* 0x000fe20000010000 */
[C---:B------:R-:W-:Y:S01]  /*93f0*/  HMMA.16816.F32 R28, R56.reuse, R66, R28 ;  /* 0x00000042381c723c */ /* 0x040fe2000000181c */
[----:B------:R-:W-:Y:S01]  /*9400*/  FADD.FTZ R13, R93, R92 ;  /* 0x0000005c5d0d7221 */ /* 0x000fe20000010000 */
[----:B------:R-:W-:Y:S01]  /*9410*/  LDSM.16.MT88.4 R64, [R158+0xcc00] ;  /* 0x00cc00009e40783b */ /* 0x000fe20000004200 */
        /* <DEDUP_REMOVED lines=9> */
[----:B------:R-:W1:Y:S01]  /*94b0*/  LDSM.16.MT88.4 R8, [R156+0xec00] ;  /* 0x00ec00009c08783b */ /* 0x000e620000004200 */
[----:B------:R-:W-:Y:S02]  /*94c0*/  FADD.FTZ R0, R106, R177 ;  /* 0x000000b16a007221 */ /* 0x000fe40000010000 */
[----:B------:R-:W-:Y:S01]  /*94d0*/  FADD.FTZ R91, R91, R86 ;  /* 0x000000565b5b7221 */ /* 0x000fe20000010000 */
[----:B------:R-:W2:Y:S01]  /*94e0*/  LDSM.16.MT88.4 R52, [R156+0xac00] ;  /* 0x00ac00009c34783b */ /* 0x000ea20000004200 */
        /* <DEDUP_REMOVED lines=17> */
[----:B------:R-:W-:Y:S03]  /*9600*/  HMMA.16816.F32 R92, R100, R96, R40 ;  /* 0x00000060645c723c */ /* 0x000fe60000001828 */
[----:B------:R-:W-:-:S04]  /*9610*/  FADD.FTZ R0, R147, R0 ;  /* 0x0000000093007221 */ /* 0x000fc80000010000 */
[----:B------:R-:W-:Y:S01]  /*9620*/  FADD.FTZ R133, R133, R0 ;  /* 0x0000000085857221 */ /* 0x000fe20000010000 */
[----:B-1----:R-:W-:Y:S03]  /*9630*/  HMMA.16816.F32 R104, R100, R8, R48 ;  /* 0x000000086468723c */ /* 0x002fe60000001830 */
[----:B------:R-:W-:-:S04]  /*9640*/  FADD.FTZ R3, R132, R133 ;  /* 0x0000008584037221 */ /* 0x000fc80000010000 */
        /* <DEDUP_REMOVED lines=10> */
[----:B------:R-:W-:Y:S01]  /*96f0*/  FADD.FTZ R119, R2, R119 ;  /* 0x0000007702777221 */ /* 0x000fe20000010000 */
[----:B------:R-:W-:Y:S01]  /*9700*/  MOV R2, R128 ;  /* 0x0000008000027202 */ /* 0x000fe20000000f00 */
[----:B------:R-:W-:Y:S01]  /*9710*/  FADD.FTZ R137, R137, R146 ;  /* 0x0000009289897221 */ /* 0x000fe20000010000 */
[----:B------:R-:W-:Y:S01]  /*9720*/  HMMA.16816.F32 R80, R100, R64, R24 ;  /* 0x000000406450723c */ /* 0x000fe20000001818 */
[----:B------:R-:W-:Y:S02]  /*9730*/  FADD.FTZ R118, R118, R119 ;  /* 0x0000007776767221 */ /* 0x000fe40000010000 */
[----:B------:R-:W-:Y:S02]  /*9740*/  FADD.FTZ R179, R138, R137 ;  /* 0x000000898ab37221 */ /* 0x000fe40000010000 */
[----:B------:R-:W-:-:S03]  /*9750*/  FADD.FTZ R182, R121, R118 ;  /* 0x0000007679b67221 */ /* 0x000fc60000010000 */
[C---:B------:R-:W-:Y:S08]  /*9760*/  HMMA.16816.F32 R84, R100.reuse, R66, R28 ;  /* 0x000000426454723c */ /* 0x040ff0000000181c */
[C---:B------:R-:W-:Y:S08]  /*9770*/  HMMA.16816.F32 R108, R100.reuse, R110, R36 ;  /* 0x0000006e646c723c */ /* 0x040ff00000001824 */
[C---:B------:R-:W-:Y:S08]  /*9780*/  HMMA.16816.F32 R96, R100.reuse, R98, R44 ;  /* 0x000000626460723c */ /* 0x040ff0000000182c */
[----:B------:R-:W-:Y:S08]  /*9790*/  HMMA.16816.F32 R100, R100, R10, R4 ;  /* 0x0000000a6464723c */ /* 0x000ff00000001804 */
.L_x_1775:
[----:B------:R-:W-:-:S13]  /*97a0*/  ISETP.GE.AND P0, PT, R167, 0x1, PT ;  /* 0x00000001a700780c */ /* 0x000fda0003f06270 */
[----:B------:R-:W-:Y:S05]  /*97b0*/  @!P0 BRA `(.L_x_1781) ;  /* 0x0000355000008947 */ /* 0x000fea0003800000 */
[----:B------:R-:W-:Y:S01]  /*97c0*/  ULDC UR8, c[0x0][0x1a0] ;  /* 0x0000680000087ab9 */ /* 0x000fe20000000800 */
[----:B------:R-:W-:Y:S01]  /*97d0*/  IMAD.MOV.U32 R3, RZ, RZ, R0 ;  /* 0x000000ffff037224 */ /* 0x000fe200078e0000 */
[----:B------:R-:W-:Y:S01]  /*97e0*/  ULEA UR5, -UR8, URZ, 0x7 ;  /* 0x0000003f08057291 */ /* 0x000fe2000f8e393f */
[----:B------:R-:W-:Y:S01]  /*97f0*/  IMAD.MOV.U32 R117, RZ, RZ, R2 ;  /* 0x000000ffff757224 */ /* 0x000fe200078e0002 */
[----:B------:R-:W-:Y:S02]  /*9800*/  UMOV UR10, 0x6 ;  /* 0x00000006000a7882 */ /* 0x000fe40000000000 */
[----:B------:R-:W-:Y:S02]  /*9810*/  USHF.R.S32.HI UR4, URZ, 0x1f, UR5 ;  /* 0x0000001f3f047899 */ /* 0x000fe40008011405 */
[----:B------:R-:W-:Y:S01]  /*9820*/  ULDC UR9, c[0x0][0x1a4] ;  /* 0x0000690000097ab9 */ /* 0x000fe20000000800 */
[----:B------:R-:W-:Y:S01]  /*9830*/  MOV R178, UR5 ;  /* 0x0000000500b27c02 */ /* 0x000fe20008000f00 */
[----:B------:R-:W-:-:S02]  /*9840*/  USHF.L.U64.HI UR9, UR8, UR10, UR9 ;  /* 0x0000000a08097299 */ /* 0x000fc40008010209 */
[----:B------:R-:W-:Y:S01]  /*9850*/  MOV R177, UR4 ;  /* 0x0000000400b17c02 */ /* 0x000fe20008000f00 */
[----:B------:R-:W-:Y:S02]  /*9860*/  USHF.L.U32 UR8, UR8, 0x6, URZ ;  /* 0x0000000608087899 */ /* 0x000fe4000800063f */
[----:B------:R-:W-:Y:S02]  /*9870*/  ULDC UR4, c[0x0][0x19c] ;  /* 0x0000670000047ab9 */ /* 0x000fe40000000800 */
.L_x_1785:
        /* <DEDUP_REMOVED lines=64> */
.L_x_1782:
        /* <DEDUP_REMOVED lines=40> */
[----:B------:R-:W2:Y:S07]  /*9f00*/  LDSM.16.M88.4 R128, [R157+0x3000] ;  /* 0x003000009d80783b */ /* 0x000eae0000000200 */
        /* <DEDUP_REMOVED lines=150> */
[----:B------:R-:W-:Y:S04]  /*a870*/  LOP3.LUT R123, R123, c[0x0][0x2d0], RZ, 0x3c, !PT ;  /* 0x0000b4007b7b7a12 */ /* 0x000fe800078e3cff */
[----:B------:R-:W-:Y:S01]  /*a880*/  ISETP.GE.AND P2, PT, R123, RZ, PT ;  /* 0x000000ff7b00720c */ /* 0x000fe20003f46270 */
[----:B-1----:R-:W1:Y:S02]  /*a890*/  MUFU.RCP R2, R122 ;  /* 0x0000007a00027308 */ /* 0x002e640000001000 */
[----:B-1----:R-:W-:Y:S02]  /*a8a0*/  IADD3 R118, R2, 0xffffffe, RZ ;  /* 0x0ffffffe02767810 */ /* 0x002fe40007ffe0ff */
[----:B------:R-:W-:Y:S06]  /*a8b0*/  IABS R2, R120 ;  /* 0x0000007800027213 */ /* 0x000fec0000000000 */
[----:B------:R-:W1:Y:S01]  /*a8c0*/  F2I.FTZ.U32.TRUNC.NTZ R119, R118 ;  /* 0x0000007600777305 */ /* 0x000e62000021f000 */
        /* <DEDUP_REMOVED lines=48> */
.L_x_1784:
[C---:B------:R-:W-:Y:S01]  /*abd0*/  LEA R180, P0, R122.reuse, R180, 0x1 ;  /* 0x000000b47ab47211 */ /* 0x040fe200078008ff */
[----:B------:R-:W-:Y:S02]  /*abe0*/  USHF.L.U32 UR5, UR7, 0x6, URZ ;  /* 0x0000000607057899 */ /* 0x000fe4000800063f */
[----:B------:R-:W-:Y:S01]  /*abf0*/  USHF.L.U64.HI UR7, UR7, UR10, UR4 ;  /* 0x0000000a07077299 */ /* 0x000fe20008010204 */
[----:B------:R-:W-:Y:S03]  /*ac00*/  LEA.HI.X R181, R122, R181, R119, 0x1, P0 ;  /* 0x000000b57ab57211 */ /* 0x000fe600000f0c77 */
        /* <DEDUP_REMOVED lines=10> */
[----:B------:R-:W-:Y:S01]  /*acb0*/  IADD3 R118, P0, R120, UR5, RZ ;  /* 0x0000000578767c10 */ /* 0x000fe2000ff1e0ff */
[----:B------:R1:W-:Y:S03]  /*acc0*/  LDGSTS.E.BYPASS.LTC128B.128 [R169+0x3800], [R122.64] ;  /* 0x038000007aa97fae */ /* 0x0003e6000b901d4c */
[----:B------:R-:W-:Y:S01]  /*acd0*/  IADD3.X R119, R121, UR7, RZ, P0, !PT ;  /* 0x0000000779777c10 */ /* 0x000fe200087fe4ff */
        /* <DEDUP_REMOVED lines=9> */
.L_x_1783:
        /* <DEDUP_REMOVED lines=99> */
[----:B------:R-:W-:Y:S01]  /*b3a0*/  ISETP.GT.AND P0, PT, R167, 0x1, PT ;  /* 0x00000001a700780c */ /* 0x000fe20003f04270 */
        /* <DEDUP_REMOVED lines=34> */
[----:B------:R-:W-:Y:S01]  /*b5d0*/  FMUL.FTZ R87, R3, R87 ;  /* 0x0000005703577220 */ /* 0x000fe20000410000 */
[----:B------:R-:W-:Y:S01]  /*b5e0*/  MUFU.EX2 R119, R119 ;  /* 0x0000007700777308 */ /* 0x000fe20000000800 */
[C---:B------:R-:W-:Y:S02]  /*b5f0*/  FMUL.FTZ R12, R116.reuse, R108 ;  /* 0x0000006c740c7220 */ /* 0x040fe40000410000 */
[--C-:B------:R-:W-:Y:S02]  /*b600*/  FFMA.FTZ R6, R13, c[0x0][0x23c], -R135.reuse ;  /* 0x00008f000d067a23 */ /* 0x100fe40000010887 */
        /* <DEDUP_REMOVED lines=8> */
[----:B------:R-:W-:Y:S02]  /*b690*/  FMUL.FTZ R93, R116, R93 ;  /* 0x0000005d745d7220 */ /* 0x000fe40000410000 */
[C---:B------:R-:W-:Y:S01]  /*b6a0*/  FMUL.FTZ R94, R3.reuse, R94 ;  /* 0x0000005e035e7220 */ /* 0x040fe20000410000 */
[----:B------:R-:W-:Y:S01]  /*b6b0*/  MUFU.EX2 R5, R5 ;  /* 0x0000000500057308 */ /* 0x000fe20000000800 */
[----:B------:R-:W-:Y:S02]  /*b6c0*/  FMUL.FTZ R95, R3, R95 ;  /* 0x0000005f035f7220 */ /* 0x000fe40000410000 */
[--C-:B------:R-:W-:Y:S02]  /*b6d0*/  FFMA.FTZ R142, R31, c[0x0][0x23c], -R118.reuse ;  /* 0x00008f001f8e7a23 */ /* 0x100fe40000010876 */
[--C-:B------:R-:W-:Y:S02]  /*b6e0*/  FFMA.FTZ R144, R33, c[0x0][0x23c], -R135.reuse ;  /* 0x00008f0021907a23 */ /* 0x100fe40000010887 */
[--C-:B------:R-:W-:Y:S02]  /*b6f0*/  FFMA.FTZ R147, R34, c[0x0][0x23c], -R118.reuse ;  /* 0x00008f0022937a23 */ /* 0x100fe40000010876 */
[--C-:B------:R-:W-:Y:S01]  /*b700*/  FFMA.FTZ R148, R35, c[0x0][0x23c], -R118.reuse ;  /* 0x00008f0023947a23 */ /* 0x100fe20000010876 */
[----:B------:R-:W2:Y:S01]  /*b710*/  MUFU.EX2 R6, R6 ;  /* 0x0000000600067308 */ /* 0x000ea20000000800 */
[----:B------:R-:W-:Y:S01]  /*b720*/  LDSM.16.MT88.4 R32, [R156+0xbc00] ;  /* 0x00bc00009c20783b */ /* 0x000fe20000004200 */
[--C-:B------:R-:W-:Y:S01]  /*b730*/  FFMA.FTZ R149, R40, c[0x0][0x23c], -R135.reuse ;  /* 0x00008f0028957a23 */ /* 0x100fe20000010887 */
[----:B---3--:R-:W-:Y:S01]  /*b740*/  F2FP.PACK_AB R115, R132, R119 ;  /* 0x000000778473723e */ /* 0x008fe200000000ff */
        /* <DEDUP_REMOVED lines=9> */
[----:B------:R-:W3:Y:S01]  /*b7e0*/  LDSM.16.MT88.4 R120, [R156+0xb000] ;  /* 0x00b000009c78783b */ /* 0x000ee20000004200 */
        /* <DEDUP_REMOVED lines=20> */
[C---:B---3--:R-:W-:Y:S02]  /*b930*/  HMMA.16816.F32 R88, R112.reuse, R120, R88 ;  /* 0x000000787058723c */ /* 0x048fe40000001858 */
[----:B------:R-:W-:Y:S01]  /*b940*/  MUFU.EX2 R128, R128 ;  /* 0x0000008000807308 */ /* 0x000fe20000000800 */
[C---:B------:R-:W-:Y:S02]  /*b950*/  FMUL.FTZ R15, R3.reuse, R111 ;  /* 0x0000006f030f7220 */ /* 0x040fe40000410000 */
[----:B------:R-:W3:Y:S01]  /*b960*/  LDSM.16.MT88.4 R108, [R156+0xd000] ;  /* 0x00d000009c6c783b */ /* 0x000ee20000004200 */
        /* <DEDUP_REMOVED lines=13> */
[----:B------:R-:W-:Y:S01]  /*ba40*/  FMUL.FTZ R16, R116, R104 ;  /* 0x0000006874107220 */ /* 0x000fe20000410000 */
[----:B--2---:R-:W-:Y:S01]  /*ba50*/  F2FP.PACK_AB R104, R6, R5 ;  /* 0x000000050668723e */ /* 0x004fe200000000ff */
[----:B------:R-:W-:Y:S01]  /*ba60*/  FMUL.FTZ R17, R116, R105 ;  /* 0x0000006974117220 */ /* 0x000fe20000410000 */
[----:B------:R-:W2:Y:S01]  /*ba70*/  MUFU.EX2 R131, R131 ;  /* 0x0000008300837308 */ /* 0x000ea20000000800 */
[C---:B------:R-:W-:Y:S04]  /*ba80*/  FMUL.FTZ R18, R3.reuse, R106 ;  /* 0x0000006a03127220 */ /* 0x040fe80000410000 */
[----:B------:R-:W-:Y:S01]  /*ba90*/  FMUL.FTZ R19, R3, R107 ;  /* 0x0000006b03137220 */ /* 0x000fe20000410000 */
[----:B----4-:R-:W-:Y:S01]  /*baa0*/  F2FP.PACK_AB R105, R129, R128 ;  /* 0x000000808169723e */ /* 0x010fe200000000ff */
[--C-:B------:R-:W-:Y:S02]  /*bab0*/  FFMA.FTZ R3, R44, c[0x0][0x23c], -R135.reuse ;  /* 0x00008f002c037a23 */ /* 0x100fe40000010887 */
[--C-:B------:R-:W-:Y:S01]  /*bac0*/  FFMA.FTZ R116, R45, c[0x0][0x23c], -R135.reuse ;  /* 0x00008f002d747a23 */ /* 0x100fe20000010887 */
[----:B------:R-:W-:Y:S01]  /*bad0*/  MUFU.EX2 R133, R133 ;  /* 0x0000008500857308 */ /* 0x000fe20000000800 */
[----:B------:R-:W-:Y:S01]  /*bae0*/  LDSM.16.MT88.4 R44, [R156+0xe800] ;  /* 0x00e800009c2c783b */ /* 0x000fe20000004200 */
[C---:B---3--:R-:W-:Y:S03]  /*baf0*/  HMMA.16816.F32 R16, R112.reuse, R108, R16 ;  /* 0x0000006c7010723c */ /* 0x048fe60000001810 */
[--C-:B------:R-:W-:Y:S02]  /*bb00*/  FFMA.FTZ R48, R48, c[0x0][0x23c], -R135.reuse ;  /* 0x00008f0030307a23 */ /* 0x100fe40000010887 */
[--C-:B------:R-:W-:Y:S02]  /*bb10*/  FFMA.FTZ R49, R49, c[0x0][0x23c], -R135.reuse ;  /* 0x00008f0031317a23 */ /* 0x100fe40000010887 */
[--C-:B------:R-:W-:Y:S01]  /*bb20*/  FFMA.FTZ R50, R50, c[0x0][0x23c], -R118.reuse ;  /* 0x00008f0032327a23 */ /* 0x100fe20000010876 */
[----:B------:R-:W-:Y:S01]  /*bb30*/  HMMA.16816.F32 R100, R112, R110, R100 ;  /* 0x0000006e7064723c */ /* 0x000fe20000001864 */
[----:B------:R-:W3:Y:S01]  /*bb40*/  MUFU.EX2 R134, R134 ;  /* 0x0000008600867308 */ /* 0x000ee20000000800 */
[----:B------:R-:W4:Y:S02]  /*bb50*/  LDSM.16.MT88.4 R108, [R158+0xb400] ;  /* 0x00b400009e6c783b */ /* 0x000f240000004200 */
[----:B--2---:R-:W-:Y:S01]  /*bb60*/  F2FP.PACK_AB R106, R131, R130 ;  /* 0x00000082836a723e */ /* 0x004fe200000000ff */
[--C-:B------:R-:W-:Y:S02]  /*bb70*/  FFMA.FTZ R51, R51, c[0x0][0x23c], -R118.reuse ;  /* 0x00008f0033337a23 */ /* 0x100fe40000010876 */
[--C-:B------:R-:W-:Y:S02]  /*bb80*/  FFMA.FTZ R52, R52, c[0x0][0x23c], -R135.reuse ;  /* 0x00008f0034347a23 */ /* 0x100fe40000010887 */
[--C-:B------:R-:W-:Y:S01]  /*bb90*/  FFMA.FTZ R53, R53, c[0x0][0x23c], -R135.reuse ;  /* 0x00008f0035357a23 */ /* 0x100fe20000010887 */
[----:B------:R-:W2:Y:S01]  /*bba0*/  LDSM.16.MT88.4 R112, [R156+0xb400] ;  /* 0x00b400009c70783b */ /* 0x000ea20000004200 */
[----:B------:R-:W-:Y:S01]  /*bbb0*/  MUFU.EX2 R144, R144 ;  /* 0x0000009000907308 */ /* 0x000fe20000000800 */
[--C-:B------:R-:W-:Y:S02]  /*bbc0*/  FFMA.FTZ R56, R56, c[0x0][0x23c], -R135.reuse ;  /* 0x00008f0038387a23 */ /* 0x100fe40000010887 */
[--C-:B------:R-:W-:Y:S02]  /*bbd0*/  FFMA.FTZ R57, R57, c[0x0][0x23c], -R135.reuse ;  /* 0x00008f0039397a23 */ /* 0x100fe40000010887 */
[--C-:B------:R-:W-:Y:S02]  /*bbe0*/  FFMA.FTZ R54, R54, c[0x0][0x23c], -R118.reuse ;  /* 0x00008f0036367a23 */ /* 0x100fe40000010876 */
[--C-:B------:R-:W-:Y:S02]  /*bbf0*/  FFMA.FTZ R55, R55, c[0x0][0x23c], -R118.reuse ;  /* 0x00008f0037377a23 */ /* 0x100fe40000010876 */
[--C-:B------:R-:W-:Y:S01]  /*bc00*/  FFMA.FTZ R58, R58, c[0x0][0x23c], -R118.reuse ;  /* 0x00008f003a3a7a23 */ /* 0x100fe20000010876 */
[----:B------:R-:W-:Y:S01]  /*bc10*/  MUFU.EX2 R147, R147 ;  /* 0x0000009300937308 */ /* 0x000fe20000000800 */
[----:B------:R-:W-:Y:S02]  /*bc20*/  FFMA.FTZ R59, R59, c[0x0][0x23c], -R118 ;  /* 0x00008f003b3b7a23 */ /* 0x000fe40000010876 */
[----:B------:R-:W-:Y:S01]  /*bc30*/  FADD.FTZ R137, R137, R146 ;  /* 0x0000009289897221 */ /* 0x000fe20000010000 */
[----:B---3--:R-:W-:Y:S01]  /*bc40*/  F2FP.PACK_AB R107, R134, R133 ;  /* 0x00000085866b723e */ /* 0x008fe200000000ff */
[----:B------:R-:W-:Y:S02]  /*bc50*/  FFMA.FTZ R60, R60, c[0x0][0x23c], -R135 ;  /* 0x00008f003c3c7a23 */ /* 0x000fe40000010887 */
[----:B------:R-:W-:Y:S02]  /*bc60*/  FADD.FTZ R138, R138, R137 ;  /* 0x000000898a8a7221 */ /* 0x000fe40000010000 */
[----:B------:R-:W-:Y:S01]  /*bc70*/  FFMA.FTZ R64, R64, c[0x0][0x23c], -R135 ;  /* 0x00008f0040407a23 */ /* 0x000fe20000010887 */
[----:B------:R-:W-:Y:S01]  /*bc80*/  MUFU.EX2 R148, R148 ;  /* 0x0000009400947308 */ /* 0x000fe20000000800 */
[C---:B-----5:R-:W-:Y:S05]  /*bc90*/  HMMA.16816.F32 R8, R104.reuse, R120, R8 ;  /* 0x000000786808723c */ /* 0x060fea0000001808 */
[----:B------:R-:W-:Y:S02]  /*bca0*/  FADD.FTZ R138, R7, R138 ;  /* 0x0000008a078a7221 */ /* 0x000fe40000010000 */
[----:B------:R-:W-:Y:S01]  /*bcb0*/  FFMA.FTZ R66, R66, c[0x0][0x23c], -R118 ;  /* 0x00008f0042427a23 */ /* 0x000fe20000010876 */
[C---:B------:R-:W-:Y:S01]  /*bcc0*/  HMMA.16816.F32 R68, R104.reuse, R122, R68 ;  /* 0x0000007a6844723c */ /* 0x040fe20000001844 */
[----:B------:R-:W3:Y:S01]  /*bcd0*/  LDSM.16.MT88.4 R120, [R158+0xd400] ;  /* 0x00d400009e78783b */ /* 0x000ee20000004200 */
        /* <DEDUP_REMOVED lines=10> */
[--C-:B------:R-:W-:Y:S01]  /*bd80*/  FFMA.FTZ R126, R23, c[0x0][0x23c], -R118.reuse ;  /* 0x00008f00177e7a23 */ /* 0x100fe20000010876 */
[C---:B----4-:R-:W-:Y:S04]  /*bd90*/  HMMA.16816.F32 R80, R104.reuse, R108, R80 ;  /* 0x0000006c6850723c */ /* 0x050fe80000001850 */
[----:B------:R-:W-:Y:S04]  /*bda0*/  FADD.FTZ R130, R130, R5 ;  /* 0x0000000582827221 */ /* 0x000fe80000010000 */
[C---:B------:R-:W-:Y:S01]  /*bdb0*/  HMMA.16816.F32 R84, R104.reuse, R110, R84 ;  /* 0x0000006e6854723c */ /* 0x040fe20000001854 */
[----:B------:R-:W-:Y:S01]  /*bdc0*/  LDSM.16.MT88.4 R108, [R158+0x9800] ;  /* 0x009800009e6c783b */ /* 0x000fe20000004200 */
[----:B------:R-:W4:Y:S06]  /*bdd0*/  MUFU.EX2 R124, R124 ;  /* 0x0000007c007c7308 */ /* 0x000f2c0000000800 */
[C---:B--2---:R-:W-:Y:S04]  /*bde0*/  HMMA.16816.F32 R88, R104.reuse, R112, R88 ;  /* 0x000000706858723c */ /* 0x044fe80000001858 */
[----:B------:R-:W-:Y:S01]  /*bdf0*/  MUFU.EX2 R125, R125 ;  /* 0x0000007d007d7308 */ /* 0x000fe20000000800 */
[----:B-1----:R-:W1:Y:S02]  /*be00*/  LDSM.16.MT88.4 R20, [R156+0xd400] ;  /* 0x00d400009c14783b */ /* 0x002e640000004200 */
[--C-:B------:R-:W-:Y:S01]  /*be10*/  FFMA.FTZ R112, R26, c[0x0][0x23c], -R118.reuse ;  /* 0x00008f001a707a23 */ /* 0x100fe20000010876 */
[C---:B------:R-:W-:Y:S06]  /*be20*/  HMMA.16816.F32 R12, R104.reuse, R114, R12 ;  /* 0x00000072680c723c */ /* 0x040fec000000180c */
[----:B------:R-:W2:Y:S02]  /*be30*/  MUFU.EX2 R126, R126 ;  /* 0x0000007e007e7308 */ /* 0x000ea40000000800 */
[C---:B---3--:R-:W-:Y:S07]  /*be40*/  HMMA.16816.F32 R92, R104.reuse, R120, R92 ;  /* 0x00000078685c723c */ /* 0x048fee000000185c */
[--C-:B------:R-:W-:Y:S01]  /*be50*/  FFMA.FTZ R121, R27, c[0x0][0x23c], -R118.reuse ;  /* 0x00008f001b797a23 */ /* 0x100fe20000010876 */
[C---:B------:R-:W-:Y:S01]  /*be60*/  HMMA.16816.F32 R96, R104.reuse, R122, R96 ;  /* 0x0000007a6860723c */ /* 0x040fe20000001860 */
[----:B------:R-:W-:Y:S01]  /*be70*/  MUFU.EX2 R120, R112 ;  /* 0x0000007000787308 */ /* 0x000fe20000000800 */
[----:B------:R-:W3:Y:S05]  /*be80*/  LDSM.16.MT88.4 R24, [R156+0x9800] ;  /* 0x009800009c18783b */ /* 0x000eea0000004200 */
[--C-:B------:R-:W-:Y:S02]  /*be90*/  FFMA.FTZ R122, R29, c[0x0][0x23c], -R135.reuse ;  /* 0x00008f001d7a7a23 */ /* 0x100fe40000010887 */
[--C-:B------:R-:W-:Y:S02]  /*bea0*/  FFMA.FTZ R123, R30, c[0x0][0x23c], -R118.reuse ;  /* 0x00008f001e7b7a23 */ /* 0x100fe40000010876 */
[----:B------:R-:W5:Y:S01]  /*beb0*/  MUFU.EX2 R121, R121 ;  /* 0x0000007900797308 */ /* 0x000f620000000800 */
[----:B------:R-:W-:Y:S09]  /*bec0*/  LDSM.16.MT88.4 R28, [R156+0xd800] ;  /* 0x00d800009c1c783b */ /* 0x000ff20000004200 */
[----:B------:R-:W3:Y:S01]  /*bed0*/  MUFU.EX2 R122, R122 ;  /* 0x0000007a007a7308 */ /* 0x000ee20000000800 */
[C---:B-1----:R-:W-:Y:S07]  /*bee0*/  HMMA.16816.F32 R16, R104.reuse, R20, R16 ;  /* 0x000000146810723c */ /* 0x042fee0000001810 */
[----:B----4-:R-:W-:Y:S01]  /*bef0*/  F2FP.PACK_AB R20, R124, R127 ;  /* 0x0000007f7c14723e */ /* 0x010fe200000000ff */
[----:B------:R-:W-:Y:S01]  /*bf00*/  HMMA.16816.F32 R100, R104, R22, R100 ;  /* 0x000000166864723c */ /* 0x000fe20000001864 */
[----:B------:R-:W1:Y:S01]  /*bf10*/  LDSM.16.MT88.4 R104, [R158+0xb800] ;  /* 0x00b800009e68783b */ /* 0x000e620000004200 */
[----:B------:R-:W4:Y:S02]  /*bf20*/  MUFU.EX2 R123, R123 ;  /* 0x0000007b007b7308 */ /* 0x000f240000000800 */
[----:B--2---:R-:W-:Y:S03]  /*bf30*/  F2FP.PACK_AB R21, R126, R125 ;  /* 0x0000007d7e15723e */ /* 0x004fe600000000ff */
[----:B------:R-:W-:Y:S02]  /*bf40*/  F2FP.PACK_AB R22, R140, R139 ;  /* 0x0000008b8c16723e */ /* 0x000fe400000000ff */
[----:B-----5:R-:W-:Y:S03]  /*bf50*/  F2FP.PACK_AB R23, R121, R120 ;  /* 0x000000787917723e */ /* 0x020fe600000000ff */
[----:B------:R-:W-:Y:S04]  /*bf60*/  MUFU.EX2 R151, R151 ;  /* 0x0000009700977308 */ /* 0x000fe80000000800 */
[C---:B------:R-:W-:Y:S06]  /*bf70*/  HMMA.16816.F32 R8, R20.reuse, R108, R8 ;  /* 0x0000006c1408723c */ /* 0x040fec0000001808 */
[----:B------:R-:W-:Y:S02]  /*bf80*/  MUFU.EX2 R152, R152 ;  /* 0x0000009800987308 */ /* 0x000fe40000000800 */
[C---:B------:R-:W-:Y:S01]  /*bf90*/  HMMA.16816.F32 R68, R20.reuse, R110, R68 ;  /* 0x0000006e1444723c */ /* 0x040fe20000001844 */
[----:B------:R-:W2:Y:S07]  /*bfa0*/  LDSM.16.MT88.4 R108, [R156+0xb800] ;  /* 0x00b800009c6c783b */ /* 0x000eae0000004200 */
[C---:B---3--:R-:W-:Y:S01]  /*bfb0*/  HMMA.16816.F32 R72, R20.reuse, R24, R72 ;  /* 0x000000181448723c */ /* 0x048fe20000001848 */
[----:B------:R-:W-:Y:S07]  /*bfc0*/  MUFU.EX2 R3, R3 ;  /* 0x0000000300037308 */ /* 0x000fee0000000800 */
[C---:B------:R-:W-:Y:S01]  /*bfd0*/  HMMA.16816.F32 R76, R20.reuse, R26, R76 ;  /* 0x0000001a144c723c */ /* 0x040fe2000000184c */
[----:B------:R-:W3:Y:S02]  /*bfe0*/  LDSM.16.MT88.4 R24, [R158+0xd800] ;  /* 0x00d800009e18783b */ /* 0x000ee40000004200 */
[----:B------:R-:W-:Y:S05]  /*bff0*/  MUFU.EX2 R116, R116 ;  /* 0x0000007400747308 */ /* 0x000fea0000000800 */
[C---:B-1----:R-:W-:Y:S05]  /*c000*/  HMMA.16816.F32 R80, R20.reuse, R104, R80 ;  /* 0x000000681450723c */ /* 0x042fea0000001850 */
[----:B------:R-:W-:Y:S03]  /*c010*/  MUFU.EX2 R153, R153 ;  /* 0x0000009900997308 */ /* 0x000fe60000000800 */
[C---:B------:R-:W-:Y:S01]  /*c020*/  HMMA.16816.F32 R84, R20.reuse, R106, R84 ;  /* 0x0000006a1454723c */ /* 0x040fe20000001854 */
[----:B------:R-:W1:Y:S06]  /*c030*/  LDSM.16.MT88.4 R104, [R158+0x9c00] ;  /* 0x009c00009e68783b */ /* 0x000e6c0000004200 */
[----:B------:R-:W-:Y:S01]  /*c040*/  MUFU.EX2 R154, R154 ;  /* 0x0000009a009a7308 */ /* 0x000fe20000000800 */
[C---:B--2---:R-:W-:Y:S07]  /*c050*/  HMMA.16816.F32 R88, R20.reuse, R108, R88 ;  /* 0x0000006c1458723c */ /* 0x044fee0000001858 */
[----:B------:R-:W-:Y:S01]  /*c060*/  FFMA.FTZ R108, R61, c[0x0][0x23c], -R135 ;  /* 0x00008f003d6c7a23 */ /* 0x000fe20000010887 */
[C---:B------:R-:W-:Y:S01]  /*c070*/  HMMA.16816.F32 R12, R20.reuse, R110, R12 ;  /* 0x0000006e140c723c */ /* 0x040fe2000000180c */
[----:B------:R-:W-:Y:S03]  /*c080*/  MUFU.EX2 R48, R48 ;  /* 0x0000003000307308 */ /* 0x000fe60000000800 */
[--C-:B------:R-:W-:Y:S02]  /*c090*/  FFMA.FTZ R61, R62, c[0x0][0x23c], -R118.reuse ;  /* 0x00008f003e3d7a23 */ /* 0x100fe40000010876 */
[----:B------:R-:W-:Y:S02]  /*c0a0*/  FFMA.FTZ R62, R63, c[0x0][0x23c], -R118 ;  /* 0x00008f003f3e7a23 */ /* 0x000fe40000010876 */
[C---:B---3--:R-:W-:Y:S03]  /*c0b0*/  HMMA.16816.F32 R92, R20.reuse, R24, R92 ;  /* 0x00000018145c723c */ /* 0x048fe6000000185c */
[----:B------:R2:W-:Y:S01]  /*c0c0*/  MUFU.EX2 R7, R108 ;  /* 0x0000006c00077308 */ /* 0x0005e20000000800 */
[----:B------:R-:W-:Y:S04]  /*c0d0*/  FADD.FTZ R63, R119, R136 ;  /* 0x00000088773f7221 */ /* 0x000fe80000010000 */
[C---:B------:R-:W-:Y:S01]  /*c0e0*/  HMMA.16816.F32 R96, R20.reuse, R26, R96 ;  /* 0x0000001a1460723c */ /* 0x040fe20000001860 */
[----:B------:R-:W3:Y:S03]  /*c0f0*/  LDSM.16.MT88.4 R24, [R156+0x9c00] ;  /* 0x009c00009c18783b */ /* 0x000ee60000004200 */
[----:B------:R-:W-:Y:S01]  /*c100*/  FADD.FTZ R63, R132, R63 ;  /* 0x0000003f843f7221 */ /* 0x000fe20000010000 */
[----:B------:R-:W-:Y:S03]  /*c110*/  MUFU.EX2 R49, R49 ;  /* 0x0000003100317308 */ /* 0x000fe60000000800 */
[C---:B------:R-:W-:Y:S04]  /*c120*/  HMMA.16816.F32 R16, R20.reuse, R28, R16 ;  /* 0x0000001c1410723c */ /* 0x040fe80000001810 */
[----:B------:R-:W-:Y:S03]  /*c130*/  FADD.FTZ R128, R128, R63 ;  /* 0x0000003f80807221 */ /* 0x000fe60000010000 */
[----:B------:R-:W-:Y:S01]  /*c140*/  MUFU.EX2 R50, R50 ;  /* 0x0000003200327308 */ /* 0x000fe20000000800 */
[----:B------:R-:W-:Y:S01]  /*c150*/  HMMA.16816.F32 R100, R20, R30, R100 ;  /* 0x0000001e1464723c */ /* 0x000fe20000001864 */
[----:B------:R-:W5:Y:S03]  /*c160*/  LDSM.16.MT88.4 R28, [R158+0xbc00] ;  /* 0x00bc00009e1c783b */ /* 0x000f660000004200 */
[----:B------:R-:W-:Y:S03]  /*c170*/  FADD.FTZ R6, R129, R128 ;  /* 0x0000008081067221 */ /* 0x000fe60000010000 */
[----:B------:R-:W-:Y:S01]  /*c180*/  F2FP.PACK_AB R20, R122, R141 ;  /* 0x0000008d7a14723e */ /* 0x000fe200000000ff */
[----:B------:R-:W-:Y:S01]  /*c190*/  FADD.FTZ R133, R133, R6 ;  /* 0x0000000685857221 */ /* 0x000fe20000010000 */
[----:B----4-:R-:W-:Y:S01]  /*c1a0*/  F2FP.PACK_AB R21, R142, R123 ;  /* 0x0000007b8e15723e */ /* 0x010fe200000000ff */
[----:B--2---:R-:W-:Y:S01]  /*c1b0*/  LDSM.16.MT88.4 R108, [R156+0xcc00] ;  /* 0x00cc00009c6c783b */ /* 0x004fe20000004200 */
[----:B------:R-:W-:Y:S01]  /*c1c0*/  MUFU.EX2 R51, R51 ;  /* 0x0000003300337308 */ /* 0x000fe20000000800 */
[----:B------:R-:W-:Y:S01]  /*c1d0*/  F2FP.PACK_AB R22, R144, R143 ;  /* 0x0000008f9016723e */ /* 0x000fe200000000ff */
[----:B------:R-:W-:Y:S01]  /*c1e0*/  FADD.FTZ R6, R131, R130 ;  /* 0x0000008283067221 */ /* 0x000fe20000010000 */
[----:B------:R-:W-:Y:S01]  /*c1f0*/  F2FP.PACK_AB R23, R148, R147 ;  /* 0x000000939417723e */ /* 0x000fe200000000ff */
[----:B------:R-:W-:Y:S02]  /*c200*/  FADD.FTZ R134, R134, R133 ;  /* 0x0000008586867221 */ /* 0x000fe40000010000 */
[----:B------:R-:W-:Y:S02]  /*c210*/  FADD.FTZ R127, R127, R6 ;  /* 0x000000067f7f7221 */ /* 0x000fe40000010000 */
[----:B------:R-:W-:Y:S02]  /*c220*/  FADD.FTZ R5, R125, R134 ;  /* 0x000000867d057221 */ /* 0x000fe40000010000 */
[C---:B-1----:R-:W-:Y:S01]  /*c230*/  HMMA.16816.F32 R8, R20.reuse, R104, R8 ;  /* 0x000000681408723c */ /* 0x042fe20000001808 */
[----:B------:R-:W-:Y:S02]  /*c240*/  MUFU.EX2 R52, R52 ;  /* 0x0000003400347308 */ /* 0x000fe40000000800 */
[----:B------:R-:W-:Y:S02]  /*c250*/  FADD.FTZ R124, R124, R127 ;  /* 0x0000007f7c7c7221 */ /* 0x000fe40000010000 */
[----:B------:R-:W-:Y:S02]  /*c260*/  FADD.FTZ R5, R126, R5 ;  /* 0x000000057e057221 */ /* 0x000fe40000010000 */
[--C-:B------:R-:W-:Y:S01]  /*c270*/  FFMA.FTZ R104, R37, c[0x0][0x23c], -R135.reuse ;  /* 0x00008f0025687a23 */ /* 0x100fe20000010887 */
[C---:B------:R-:W-:Y:S03]  /*c280*/  HMMA.16816.F32 R68, R20.reuse, R106, R68 ;  /* 0x0000006a1444723c */ /* 0x040fe60000001844 */
[----:B------:R-:W-:Y:S01]  /*c290*/  MUFU.EX2 R53, R53 ;  /* 0x0000003500357308 */ /* 0x000fe20000000800 */
[----:B------:R-:W-:Y:S02]  /*c2a0*/  FFMA.FTZ R105, R38, c[0x0][0x23c], -R118 ;  /* 0x00008f0026697a23 */ /* 0x000fe40000010876 */
[----:B------:R-:W-:Y:S02]  /*c2b0*/  FADD.FTZ R139, R139, R124 ;  /* 0x0000007c8b8b7221 */ /* 0x000fe40000010000 */
[C---:B---3--:R-:W-:Y:S04]  /*c2c0*/  HMMA.16816.F32 R72, R20.reuse, R24, R72 ;  /* 0x000000181448723c */ /* 0x048fe80000001848 */
[--C-:B------:R-:W-:Y:S01]  /*c2d0*/  FFMA.FTZ R107, R36, c[0x0][0x23c], -R135.reuse ;  /* 0x00008f00246b7a23 */ /* 0x100fe20000010887 */
[----:B------:R-:W-:Y:S01]  /*c2e0*/  MUFU.EX2 R104, R104 ;  /* 0x0000006800687308 */ /* 0x000fe20000000800 */
[--C-:B------:R-:W-:Y:S02]  /*c2f0*/  FFMA.FTZ R106, R39, c[0x0][0x23c], -R118.reuse ;  /* 0x00008f00276a7a23 */ /* 0x100fe40000010876 */
[C---:B------:R-:W-:Y:S01]  /*c300*/  HMMA.16816.F32 R76, R20.reuse, R26, R76 ;  /* 0x0000001a144c723c */ /* 0x040fe2000000184c */
[----:B------:R-:W1:Y:S03]  /*c310*/  LDSM.16.MT88.4 R24, [R158+0xdc00] ;  /* 0x00dc00009e18783b */ /* 0x000e660000004200 */
[----:B------:R-:W-:Y:S02]  /*c320*/  FFMA.FTZ R135, R65, c[0x0][0x23c], -R135 ;  /* 0x00008f0041877a23 */ /* 0x000fe40000010887 */
[----:B------:R-:W-:Y:S01]  /*c330*/  FFMA.FTZ R118, R67, c[0x0][0x23c], -R118 ;  /* 0x00008f0043767a23 */ /* 0x000fe20000010876 */
[----:B------:R-:W2:Y:S01]  /*c340*/  MUFU.EX2 R107, R107 ;  /* 0x0000006b006b7308 */ /* 0x000ea20000000800 */
[C---:B-----5:R-:W-:Y:S01]  /*c350*/  HMMA.16816.F32 R80, R20.reuse, R28, R80 ;  /* 0x0000001c1450723c */ /* 0x060fe20000001850 */
[----:B------:R-:W-:Y:S03]  /*c360*/  LDSM.16.MT88.4 R36, [R158+0xc000] ;  /* 0x00c000009e24783b */ /* 0x000fe60000004200 */
[----:B------:R-:W-:Y:S02]  /*c370*/  FADD.FTZ R6, R120, R5 ;  /* 0x0000000578067221 */ /* 0x000fe40000010000 */
[----:B------:R-:W-:Y:S02]  /*c380*/  FADD.FTZ R140, R140, R139 ;  /* 0x0000008b8c8c7221 */ /* 0x000fe40000010000 */
[C---:B------:R-:W-:Y:S01]  /*c390*/  HMMA.16816.F32 R84, R20.reuse, R30, R84 ;  /* 0x0000001e1454723c */ /* 0x040fe20000001854 */
[----:B------:R-:W3:Y:S01]  /*c3a0*/  LDSM.16.MT88.4 R28, [R156+0xdc00] ;  /* 0x00dc00009c1c783b */ /* 0x000ee20000004200 */
[----:B------:R-:W-:Y:S02]  /*c3b0*/  MUFU.EX2 R105, R105 ;  /* 0x0000006900697308 */ /* 0x000fe40000000800 */
[----:B------:R-:W-:Y:S02]  /*c3c0*/  FADD.FTZ R6, R121, R6 ;  /* 0x0000000679067221 */ /* 0x000fe40000010000 */
[----:B------:R-:W-:Y:S02]  /*c3d0*/  FADD.FTZ R141, R141, R140 ;  /* 0x0000008c8d8d7221 */ /* 0x000fe40000010000 */
[C---:B------:R-:W-:Y:S04]  /*c3e0*/  HMMA.16816.F32 R88, R20.reuse, R32, R88 ;  /* 0x000000201458723c */ /* 0x040fe80000001858 */
[----:B------:R-:W4:Y:S01]  /*c3f0*/  MUFU.EX2 R106, R106 ;  /* 0x0000006a006a7308 */ /* 0x000f220000000800 */
[----:B------:R-:W-:Y:S02]  /*c400*/  FADD.FTZ R123, R123, R6 ;  /* 0x000000067b7b7221 */ /* 0x000fe40000010000 */
[----:B------:R-:W-:Y:S01]  /*c410*/  FADD.FTZ R122, R122, R141 ;  /* 0x0000008d7a7a7221 */ /* 0x000fe20000010000 */
[C---:B------:R-:W-:Y:S01]  /*c420*/  HMMA.16816.F32 R12, R20.reuse, R34, R12 ;  /* 0x00000022140c723c */ /* 0x040fe2000000180c */
[----:B------:R-:W5:Y:S03]  /*c430*/  LDSM.16.MT88.4 R32, [R158+0xa000] ;  /* 0x00a000009e20783b */ /* 0x000f660000004200 */
[----:B------:R-:W-:Y:S02]  /*c440*/  FADD.FTZ R142, R142, R123 ;  /* 0x0000007b8e8e7221 */ /* 0x000fe40000010000 */
[----:B------:R-:W-:Y:S01]  /*c450*/  MUFU.EX2 R54, R54 ;  /* 0x0000003600367308 */ /* 0x000fe20000000800 */
[----:B------:R-:W-:Y:S01]  /*c460*/  FADD.FTZ R143, R143, R122 ;  /* 0x0000007a8f8f7221 */ /* 0x000fe20000010000 */
[C---:B-1----:R-:W-:Y:S04]  /*c470*/  HMMA.16816.F32 R92, R20.reuse, R24, R92 ;  /* 0x00000018145c723c */ /* 0x042fe8000000185c */
[----:B------:R-:W-:Y:S02]  /*c480*/  FADD.FTZ R147, R147, R142 ;  /* 0x0000008e93937221 */ /* 0x000fe40000010000 */
[----:B------:R-:W-:Y:S02]  /*c490*/  FADD.FTZ R144, R144, R143 ;  /* 0x0000008f90907221 */ /* 0x000fe40000010000 */
[----:B------:R-:W1:Y:S01]  /*c4a0*/  MUFU.EX2 R55, R55 ;  /* 0x0000003700377308 */ /* 0x000e620000000800 */
[C---:B------:R-:W-:Y:S01]  /*c4b0*/  HMMA.16816.F32 R96, R20.reuse, R26, R96 ;  /* 0x0000001a1460723c */ /* 0x040fe20000001860 */
[----:B------:R-:W1:Y:S02]  /*c4c0*/  LDSM.16.MT88.4 R24, [R156+0xa000] ;  /* 0x00a000009c18783b */ /* 0x000e640000004200 */
[----:B------:R-:W-:Y:S05]  /*c4d0*/  FADD.FTZ R148, R148, R147 ;  /* 0x0000009394947221 */ /* 0x000fea0000010000 */
[C---:B---3--:R-:W-:Y:S01]  /*c4e0*/  HMMA.16816.F32 R16, R20.reuse, R28, R16 ;  /* 0x0000001c1410723c */ /* 0x048fe20000001810 */
[----:B------:R-:W-:Y:S07]  /*c4f0*/  MUFU.EX2 R56, R56 ;  /* 0x0000003800387308 */ /* 0x000fee0000000800 */
[----:B------:R-:W-:Y:S01]  /*c500*/  HMMA.16816.F32 R100, R20, R30, R100 ;  /* 0x0000001e1464723c */ /* 0x000fe20000001864 */
[----:B------:R-:W3:Y:S02]  /*c510*/  LDSM.16.MT88.4 R28, [R156+0xc000] ;  /* 0x00c000009c1c783b */ /* 0x000ee40000004200 */
[----:B------:R-:W1:Y:S04]  /*c520*/  MUFU.EX2 R57, R57 ;  /* 0x0000003900397308 */ /* 0x000e680000000800 */
[----:B--2---:R-:W-:Y:S01]  /*c530*/  F2FP.PACK_AB R20, R104, R107 ;  /* 0x0000006b6814723e */ /* 0x004fe200000000ff */
[----:B------:R-:W-:Y:S01]  /*c540*/  FADD.FTZ R107, R107, R144 ;  /* 0x000000906b6b7221 */ /* 0x000fe20000010000 */
[----:B----4-:R-:W-:Y:S03]  /*c550*/  F2FP.PACK_AB R21, R106, R105 ;  /* 0x000000696a15723e */ /* 0x010fe600000000ff */
[----:B------:R-:W-:Y:S01]  /*c560*/  F2FP.PACK_AB R22, R150, R149 ;  /* 0x000000959616723e */ /* 0x000fe200000000ff */
[----:B------:R-:W-:Y:S01]  /*c570*/  MUFU.EX2 R58, R58 ;  /* 0x0000003a003a7308 */ /* 0x000fe20000000800 */
[----:B------:R-:W-:Y:S01]  /*c580*/  F2FP.PACK_AB R23, R152, R151 ;  /* 0x000000979817723e */ /* 0x000fe200000000ff */
[----:B------:R-:W-:Y:S02]  /*c590*/  FADD.FTZ R105, R105, R148 ;  /* 0x0000009469697221 */ /* 0x000fe40000010000 */
[----:B------:R-:W-:Y:S02]  /*c5a0*/  FADD.FTZ R104, R104, R107 ;  /* 0x0000006b68687221 */ /* 0x000fe40000010000 */
[----:B------:R-:W-:Y:S02]  /*c5b0*/  FADD.FTZ R106, R106, R105 ;  /* 0x000000696a6a7221 */ /* 0x000fe40000010000 */
[C---:B-----5:R-:W-:Y:S02]  /*c5c0*/  HMMA.16816.F32 R8, R20.reuse, R32, R8 ;  /* 0x000000201408723c */ /* 0x060fe40000001808 */
[----:B------:R-:W2:Y:S01]  /*c5d0*/  MUFU.EX2 R59, R59 ;  /* 0x0000003b003b7308 */ /* 0x000ea20000000800 */
[----:B------:R-:W-:Y:S02]  /*c5e0*/  FADD.FTZ R149, R149, R104 ;  /* 0x0000006895957221 */ /* 0x000fe40000010000 */
[----:B------:R-:W-:Y:S02]  /*c5f0*/  FADD.FTZ R151, R151, R106 ;  /* 0x0000006a97977221 */ /* 0x000fe40000010000 */
[----:B------:R-:W-:Y:S01]  /*c600*/  FADD.FTZ R150, R150, R149 ;  /* 0x0000009596967221 */ /* 0x000fe20000010000 */
[C---:B------:R-:W-:Y:S01]  /*c610*/  HMMA.16816.F32 R68, R20.reuse, R34, R68 ;  /* 0x000000221444723c */ /* 0x040fe20000001844 */
[----:B------:R-:W4:Y:S03]  /*c620*/  LDSM.16.MT88.4 R32, [R158+0xe000] ;  /* 0x00e000009e20783b */ /* 0x000f260000004200 */
[----:B------:R-:W5:Y:S01]  /*c630*/  MUFU.EX2 R60, R60 ;  /* 0x0000003c003c7308 */ /* 0x000f620000000800 */
[----:B------:R-:W-:Y:S03]  /*c640*/  FADD.FTZ R152, R152, R151 ;  /* 0x0000009798987221 */ /* 0x000fe60000010000 */
[C---:B-1----:R-:W-:Y:S06]  /*c650*/  HMMA.16816.F32 R72, R20.reuse, R24, R72 ;  /* 0x000000181448723c */ /* 0x042fec0000001848 */
[----:B------:R-:W-:Y:S02]  /*c660*/  MUFU.EX2 R61, R61 ;  /* 0x0000003d003d7308 */ /* 0x000fe40000000800 */
[C---:B------:R-:W-:Y:S01]  /*c670*/  HMMA.16816.F32 R76, R20.reuse, R26, R76 ;  /* 0x0000001a144c723c */ /* 0x040fe2000000184c */
[----:B------:R-:W1:Y:S07]  /*c680*/  LDSM.16.MT88.4 R24, [R156+0xe000] ;  /* 0x00e000009c18783b */ /* 0x000e6e0000004200 */
[C---:B------:R-:W-:Y:S01]  /*c690*/  HMMA.16816.F32 R80, R20.reuse, R36, R80 ;  /* 0x000000241450723c */ /* 0x040fe20000001850 */
[----:B------:R-:W1:Y:S07]  /*c6a0*/  MUFU.EX2 R62, R62 ;  /* 0x0000003e003e7308 */ /* 0x000e6e0000000800 */
[C---:B------:R-:W-:Y:S01]  /*c6b0*/  HMMA.16816.F32 R84, R20.reuse, R38, R84 ;  /* 0x000000261454723c */ /* 0x040fe20000001854 */
[----:B------:R-:W-:Y:S02]  /*c6c0*/  LDSM.16.MT88.4 R36, [R156+0xc400] ;  /* 0x00c400009c24783b */ /* 0x000fe40000004200 */
[----:B------:R-:W-:Y:S05]  /*c6d0*/  MUFU.EX2 R64, R64 ;  /* 0x0000004000407308 */ /* 0x000fea0000000800 */
[C---:B---3--:R-:W-:Y:S05]  /*c6e0*/  HMMA.16816.F32 R88, R20.reuse, R28, R88 ;  /* 0x0000001c1458723c */ /* 0x048fea0000001858 */
[----:B------:R-:W3:Y:S03]  /*c6f0*/  MUFU.EX2 R135, R135 ;  /* 0x0000008700877308 */ /* 0x000ee60000000800 */
[C---:B------:R-:W-:Y:S01]  /*c700*/  HMMA.16816.F32 R12, R20.reuse, R30, R12 ;  /* 0x0000001e140c723c */ /* 0x040fe2000000180c */
[----:B------:R-:W2:Y:S07]  /*c710*/  LDSM.16.MT88.4 R28, [R158+0xa400] ;  /* 0x00a400009e1c783b */ /* 0x000eae0000004200 */
[C---:B----4-:R-:W-:Y:S08]  /*c720*/  HMMA.16816.F32 R92, R20.reuse, R32, R92 ;  /* 0x00000020145c723c */ /* 0x050ff0000000185c */
[C---:B------:R-:W-:Y:S01]  /*c730*/  HMMA.16816.F32 R96, R20.reuse, R34, R96 ;  /* 0x000000221460723c */ /* 0x040fe20000001860 */
[----:B------:R-:W4:Y:S07]  /*c740*/  LDSM.16.MT88.4 R32, [R156+0xa400] ;  /* 0x00a400009c20783b */ /* 0x000f2e0000004200 */
        /* <DEDUP_REMOVED lines=13> */
[----:B------:R-:W-:Y:S01]  /*c820*/  FADD.FTZ R50, R50, R3 ;  /* 0x0000000332327221 */ /* 0x000fe20000010000 */
[----:B------:R-:W-:Y:S01]  /*c830*/  IADD3 R3, R167, -0x1, RZ ;  /* 0xffffffffa7037810 */ /* 0x000fe20007ffe0ff */
[----:B------:R-:W-:Y:S02]  /*c840*/  FADD.FTZ R49, R49, R48 ;  /* 0x0000003031317221 */ /* 0x000fe40000010000 */
[----:B------:R-:W-:Y:S01]  /*c850*/  FADD.FTZ R51, R51, R50 ;  /* 0x0000003233337221 */ /* 0x000fe20000010000 */
[C---:B------:R-:W-:Y:S01]  /*c860*/  HMMA.16816.F32 R68, R20.reuse, R30, R68 ;  /* 0x0000001e1444723c */ /* 0x040fe20000001844 */
[----:B------:R-:W2:Y:S03]  /*c870*/  LDSM.16.MT88.4 R28, [R156+0xe400] ;  /* 0x00e400009c1c783b */ /* 0x000ea60000004200 */
[----:B------:R-:W-:Y:S02]  /*c880*/  MOV R167, R3 ;  /* 0x0000000300a77202 */ /* 0x000fe40000000f00 */
[----:B------:R-:W-:Y:S02]  /*c890*/  MOV R3, R0 ;  /* 0x0000000000037202 */ /* 0x000fe40000000f00 */
[C---:B----4-:R-:W-:Y:S08]  /*c8a0*/  HMMA.16816.F32 R72, R20.reuse, R32, R72 ;  /* 0x000000201448723c */ /* 0x050ff00000001848 */
[C---:B------:R-:W-:Y:S01]  /*c8b0*/  HMMA.16816.F32 R76, R20.reuse, R34, R76 ;  /* 0x00000022144c723c */ /* 0x040fe2000000184c */
[----:B------:R-:W-:Y:S07]  /*c8c0*/  LDSM.16.MT88.4 R32, [R156+0xa800] ;  /* 0x00a800009c20783b */ /* 0x000fee0000004200 */
[C---:B-1----:R-:W-:Y:S08]  /*c8d0*/  HMMA.16816.F32 R80, R20.reuse, R24, R80 ;  /* 0x000000181450723c */ /* 0x042ff00000001850 */
[C---:B------:R-:W-:Y:S01]  /*c8e0*/  HMMA.16816.F32 R84, R20.reuse, R26, R84 ;  /* 0x0000001a1454723c */ /* 0x040fe20000001854 */
[----:B------:R-:W1:Y:S07]  /*c8f0*/  LDSM.16.MT88.4 R24, [R158+0xa800] ;  /* 0x00a800009e18783b */ /* 0x000e6e0000004200 */
[C---:B------:R-:W-:Y:S08]  /*c900*/  HMMA.16816.F32 R88, R20.reuse, R36, R88 ;  /* 0x000000241458723c */ /* 0x040ff00000001858 */
[C---:B------:R-:W-:Y:S01]  /*c910*/  HMMA.16816.F32 R12, R20.reuse, R38, R12 ;  /* 0x00000026140c723c */ /* 0x040fe2000000180c */
[----:B------:R-:W4:Y:S07]  /*c920*/  LDSM.16.MT88.4 R36, [R158+0xc800] ;  /* 0x00c800009e24783b */ /* 0x000f2e0000004200 */
[C---:B------:R-:W-:Y:S08]  /*c930*/  HMMA.16816.F32 R92, R20.reuse, R40, R92 ;  /* 0x00000028145c723c */ /* 0x040ff0000000185c */
        /* <DEDUP_REMOVED lines=20> */
[C---:B------:R-:W-:Y:S08]  /*ca80*/  HMMA.16816.F32 R72, R20.reuse, R32, R72 ;  /* 0x000000201448723c */ /* 0x040ff00000001848 */
[C---:B------:R-:W-:Y:S01]  /*ca90*/  HMMA.16816.F32 R76, R20.reuse, R34, R76 ;  /* 0x00000022144c723c */ /* 0x040fe2000000184c */
[----:B------:R-:W1:Y:S07]  /*caa0*/  LDSM.16.MT88.4 R32, [R156+0xac00] ;  /* 0x00ac00009c20783b */ /* 0x000e6e0000004200 */
[C---:B----4-:R-:W-:Y:S01]  /*cab0*/  HMMA.16816.F32 R80, R20.reuse, R36, R80 ;  /* 0x000000241450723c */ /* 0x050fe20000001850 */
[----:B------:R-:W-:Y:S07]  /*cac0*/  MUFU.EX2 R36, R66 ;  /* 0x0000004200247308 */ /* 0x000fee0000000800 */
[C---:B------:R-:W-:Y:S03]  /*cad0*/  HMMA.16816.F32 R84, R20.reuse, R38, R84 ;  /* 0x000000261454723c */ /* 0x040fe60000001854 */
[----:B------:R-:W4:Y:S05]  /*cae0*/  MUFU.EX2 R37, R118 ;  /* 0x0000007600257308 */ /* 0x000f2a0000000800 */
[C---:B---3--:R-:W-:Y:S08]  /*caf0*/  HMMA.16816.F32 R88, R20.reuse, R40, R88 ;  /* 0x000000281458723c */ /* 0x048ff00000001858 */
[C---:B------:R-:W-:Y:S08]  /*cb00*/  HMMA.16816.F32 R12, R20.reuse, R42, R12 ;  /* 0x0000002a140c723c */ /* 0x040ff0000000180c */
[C---:B--2---:R-:W-:Y:S08]  /*cb10*/  HMMA.16816.F32 R92, R20.reuse, R28, R92 ;  /* 0x0000001c145c723c */ /* 0x044ff0000000185c */
[C---:B------:R-:W-:Y:S01]  /*cb20*/  HMMA.16816.F32 R96, R20.reuse, R30, R96 ;  /* 0x0000001e1460723c */ /* 0x040fe20000001860 */
[----:B------:R-:W2:Y:S07]  /*cb30*/  LDSM.16.MT88.4 R28, [R158+0xcc00] ;  /* 0x00cc00009e1c783b */ /* 0x000eae0000004200 */
[C---:B------:R-:W-:Y:S08]  /*cb40*/  HMMA.16816.F32 R16, R20.reuse, R44, R16 ;  /* 0x0000002c1410723c */ /* 0x040ff00000001810 */
[----:B------:R-:W-:Y:S07]  /*cb50*/  HMMA.16816.F32 R100, R20, R46, R100 ;  /* 0x0000002e1464723c */ /* 0x000fee0000001864 */
[----:B-----5:R-:W-:Y:S01]  /*cb60*/  F2FP.PACK_AB R20, R7, R60 ;  /* 0x0000003c0714723e */ /* 0x020fe200000000ff */
[----:B------:R-:W-:Y:S01]  /*cb70*/  FADD.FTZ R60, R60, R57 ;  /* 0x000000393c3c7221 */ /* 0x000fe20000010000 */
[C---:B------:R-:W-:Y:S03]  /*cb80*/  F2FP.PACK_AB R21, R62.reuse, R61 ;  /* 0x0000003d3e15723e */ /* 0x040fe600000000ff */
[----:B------:R-:W-:Y:S01]  /*cb90*/  F2FP.PACK_AB R22, R135, R64 ;  /* 0x000000408716723e */ /* 0x000fe200000000ff */
[----:B------:R-:W-:Y:S01]  /*cba0*/  FADD.FTZ R61, R61, R6 ;  /* 0x000000063d3d7221 */ /* 0x000fe20000010000 */
[----:B----4-:R-:W-:Y:S01]  /*cbb0*/  F2FP.PACK_AB R23, R37, R36 ;  /* 0x000000242517723e */ /* 0x010fe200000000ff */
        /* <DEDUP_REMOVED lines=10> */
[C---:B------:R-:W-:Y:S08]  /*cc60*/  HMMA.16816.F32 R72, R20.reuse, R32, R72 ;  /* 0x000000201448723c */ /* 0x040ff00000001848 */
[C---:B------:R-:W-:Y:S08]  /*cc70*/  HMMA.16816.F32 R76, R20.reuse, R34, R76 ;  /* 0x00000022144c723c */ /* 0x040ff0000000184c */
[C---:B--2---:R-:W-:Y:S08]  /*cc80*/  HMMA.16816.F32 R80, R20.reuse, R28, R80 ;  /* 0x0000001c1450723c */ /* 0x044ff00000001850 */
[C---:B------:R-:W-:Y:S08]  /*cc90*/  HMMA.16816.F32 R84, R20.reuse, R30, R84 ;  /* 0x0000001e1454723c */ /* 0x040ff00000001854 */
[C---:B------:R-:W-:Y:S08]  /*cca0*/  HMMA.16816.F32 R88, R20.reuse, R108, R88 ;  /* 0x0000006c1458723c */ /* 0x040ff00000001858 */
[C---:B------:R-:W-:Y:S08]  /*ccb0*/  HMMA.16816.F32 R108, R20.reuse, R110, R12 ;  /* 0x0000006e146c723c */ /* 0x040ff0000000180c */
[C---:B-1----:R-:W-:Y:S08]  /*ccc0*/  HMMA.16816.F32 R92, R20.reuse, R8, R92 ;  /* 0x00000008145c723c */ /* 0x042ff0000000185c */
[C---:B------:R-:W-:Y:S08]  /*ccd0*/  HMMA.16816.F32 R96, R20.reuse, R10, R96 ;  /* 0x0000000a1460723c */ /* 0x040ff00000001860 */
[C---:B---3--:R-:W-:Y:S08]  /*cce0*/  HMMA.16816.F32 R104, R20.reuse, R24, R16 ;  /* 0x000000181468723c */ /* 0x048ff00000001810 */
[----:B------:R-:W-:Y:S01]  /*ccf0*/  HMMA.16816.F32 R100, R20, R26, R100 ;  /* 0x0000001a1464723c */ /* 0x000fe20000001864 */
[----:B------:R-:W-:-:S07]  /*cd00*/  @P0 BRA `(.L_x_1785) ;  /* 0xffffcb7000000947 */ /* 0x000fce000383ffff */
.L_x_1781:
        /* <DEDUP_REMOVED lines=191> */
[CC--:B------:R-:W-:Y:S02]  /*d900*/  ISETP.GE.AND P2, PT, R11.reuse, R5.reuse, PT ;  /* 0x000000050b00720c */ /* 0x0c0fe40003f46270 */
[----:B------:R-:W-:Y:S02]  /*d910*/  ISETP.GE.AND P1, PT, R4, R5, PT ;  /* 0x000000050400720c */ /* 0x000fe40003f26270 */
[----:B------:R-:W-:Y:S02]  /*d920*/  LEA.HI.X.SX32 R11, R11, R2, 0x1, P0 ;  /* 0x000000020b0b7211 */ /* 0x000fe400000f0eff */
[----:B------:R-:W-:-:S04]  /*d930*/  LEA R4, P0, R0, c[0x0][0x200], 0x2 ;  /* 0x0000800000047a11 */ /* 0x000fc800078010ff */
[----:B------:R-:W-:-:S05]  /*d940*/  LEA.HI.X R5, R0, c[0x0][0x204], R11, 0x2, P0 ;  /* 0x0000810000057a11 */ /* 0x000fca00000f140b */
[----:B------:R3:W-:Y:S04]  /*d950*/  @!P2 STG.E [R4.64], R3 ;  /* 0x000000030400a986 */ /* 0x0007e8000c10190c */
[----:B------:R3:W-:Y:S02]  /*d960*/  @!P1 STG.E [R4.64+0x20], R6 ;  /* 0x0000200604009986 */ /* 0x0007e4000c10190c */
.L_x_1787:
[----:B------:R-:W-:Y:S05]  /*d970*/  BSYNC B0 ;  /* 0x0000000000007941 */ /* 0x000fea0003800000 */
.L_x_1786:
[----:B---3--:R-:W3:Y:S01]  /*d980*/  S2R R5, SR_CTAID.X ;  /* 0x0000000000057919 */ /* 0x008ee20000002500 */
[----:B------:R-:W-:Y:S01]  /*d990*/  SHF.R.S32.HI R2, RZ, 0x1f, R10 ;  /* 0x0000001fff027819 */ /* 0x000fe2000001140a */
[----:B------:R-:W-:Y:S01]  /*d9a0*/  BSSY B0, `(.L_x_1788) ;  /* 0x0000018000007945 */ /* 0x000fe20003800000 */
[----:B---3--:R-:W-:-:S04]  /*d9b0*/  SHF.L.U32 R3, R5, 0x6, RZ ;  /* 0x0000000605037819 */ /* 0x008fc800000006ff */
[----:B------:R-:W-:Y:S01]  /*d9c0*/  SHF.R.S32.HI R0, RZ, 0x1f, R3 ;  /* 0x0000001fff007819 */ /* 0x000fe20000011403 */
[----:B------:R-:W-:-:S04]  /*d9d0*/  IMAD.WIDE.U32 R170, R3, c[0x0][0x1e8], R170 ;  /* 0x00007a0003aa7a25 */ /* 0x000fc800078e00aa */
[----:B------:R-:W-:Y:S01]  /*d9e0*/  IMAD R0, R0, c[0x0][0x1e8], RZ ;  /* 0x00007a0000007a24 */ /* 0x000fe200078e02ff */
[----:B------:R-:W-:-:S03]  /*d9f0*/  IADD3 R38, P0, R38, R170, RZ ;  /* 0x000000aa26267210 */ /* 0x000fc60007f1e0ff */
[----:B------:R-:W-:Y:S02]  /*da00*/  IMAD R0, R3, c[0x0][0x1ec], R0 ;  /* 0x00007b0003007a24 */ /* 0x000fe400078e0200 */
[----:B------:R-:W-:-:S03]  /*da10*/  IMAD R3, R2, c[0x0][0x1f0], RZ ;  /* 0x00007c0002037a24 */ /* 0x000fc600078e02ff */
[----:B------:R-:W-:Y:S01]  /*da20*/  IADD3.X R39, R37, R0, R171, P0, !PT ;  /* 0x0000000025277210 */ /* 0x000fe200007fe4ab */
[----:B------:R-:W-:Y:S01]  /*da30*/  IMAD R3, R10, c[0x0][0x1f4], R3 ;  /* 0x00007d000a037a24 */ /* 0x000fe200078e0203 */
[----:B------:R-:W-:-:S03]  /*da40*/  ISETP.GE.AND P0, PT, R172, R162, PT ;  /* 0x000000a2ac00720c */ /* 0x000fc60003f06270 */
[----:B------:R-:W-:-:S05]  /*da50*/  IMAD.WIDE.U32 R38, R10, c[0x0][0x1f0], R38 ;  /* 0x00007c000a267a25 */ /* 0x000fca00078e0026 */
[----:B------:R-:W-:-:S05]  /*da60*/  IADD3 R3, R3, R39, RZ ;  /* 0x0000002703037210 */ /* 0x000fca0007ffe0ff */
        /* <DEDUP_REMOVED lines=8> */
[----:B----4-:R3:W-:Y:S04]  /*daf0*/  STG.E.128 [R10.64], R28 ;  /* 0x0000001c0a007986 */ /* 0x0107e8000c101d0c */
[----:B-1----:R3:W-:Y:S04]  /*db00*/  STG.E.128 [R10.64+0x40], R20 ;  /* 0x000040140a007986 */ /* 0x0027e8000c101d0c */
[----:B------:R3:W-:Y:S02]  /*db10*/  STG.E.128 [R10.64+0x80], R12 ;  /* 0x0000800c0a007986 */ /* 0x0007e4000c101d0c */
.L_x_1789:
[----:B------:R-:W-:Y:S05]  /*db20*/  BSYNC B0 ;  /* 0x0000000000007941 */ /* 0x000fea0003800000 */
.L_x_1788:
[----:B------:R-:W-:Y:S01]  /*db30*/  IMAD R5, R5, -0x40, R168 ;  /* 0xffffffc005057824 */ /* 0x000fe200078e02a8 */
[----:B------:R-:W-:-:S04]  /*db40*/  LEA.HI.SX32 R8, R8, 0x20, 0x1e ;  /* 0x0000002008087811 */ /* 0x000fc800078ff2ff */
[----:B------:R-:W-:-:S13]  /*db50*/  ISETP.GE.AND P0, PT, R8, R5, PT ;  /* 0x000000050800720c */ /* 0x000fda0003f06270 */
[----:B------:R-:W-:Y:S05]  /*db60*/  @P0 EXIT ;  /* 0x000000000000094d */ /* 0x000fea0003800000 */
[----:B------:R-:W-:Y:S02]  /*db70*/  IADD3 R9, P0, R9, 0x20, RZ ;  /* 0x0000002009097810 */ /* 0x000fe40007f1e0ff */
[----:B------:R-:W-:Y:S02]  /*db80*/  MOV R2, R38 ;  /* 0x0000002600027202 */ /* 0x000fe40000000f00 */
[----:B------:R-:W-:-:S03]  /*db90*/  IADD3.X R0, RZ, R173, RZ, P0, !PT ;  /* 0x000000adff007210 */ /* 0x000fc600007fe4ff */
[----:B------:R-:W-:-:S04]  /*dba0*/  IMAD.WIDE.U32 R2, R9, c[0x0][0x1e8], R2 ;  /* 0x00007a0009027a25 */ /* 0x000fc800078e0002 */
[----:B------:R-:W-:Y:S01]  /*dbb0*/  IMAD R0, R0, c[0x0][0x1e8], RZ ;  /* 0x00007a0000007a24 */ /* 0x000fe200078e02ff */
[----:B------:R-:W-:-:S03]  /*dbc0*/  LEA R4, P0, R2, c[0x0][0x1d0], 0x1 ;  /* 0x0000740002047a11 */ /* 0x000fc600078008ff */
[----:B------:R-:W-:-:S05]  /*dbd0*/  IMAD R0, R9, c[0x0][0x1ec], R0 ;  /* 0x00007b0009007a24 */ /* 0x000fca00078e0200 */
[----:B------:R-:W-:-:S04]  /*dbe0*/  IADD3 R0, R0, R3, RZ ;  /* 0x0000000300007210 */ /* 0x000fc80007ffe0ff */
[----:B------:R-:W-:-:S05]  /*dbf0*/  LEA.HI.X R5, R2, c[0x0][0x1d4], R0, 0x1, P0 ;  /* 0x0000750002057a11 */ /* 0x000fca00000f0c00 */
[----:B-1----:R-:W-:Y:S04]  /*dc00*/  STG.E.128 [R4.64], R24 ;  /* 0x0000001804007986 */ /* 0x002fe8000c101d0c */
[----:B------:R-:W-:Y:S04]  /*dc10*/  STG.E.128 [R4.64+0x40], R16 ;  /* 0x0000401004007986 */ /* 0x000fe8000c101d0c */
[----:B------:R-:W-:Y:S01]  /*dc20*/  STG.E.128 [R4.64+0x80], R32 ;  /* 0x0000802004007986 */ /* 0x000fe2000c101d0c */
[----:B------:R-:W-:Y:S05]  /*dc30*/  EXIT ;  /* 0x000000000000794d */ /* 0x000fea0003800000 */
.L_x_1790:
        /* <DEDUP_REMOVED lines=12> */
.L_x_6118:


//--------------------- .text._ZN5flash24flash_fwd_splitkv_kernelI23Flash_fwd_kernel_traitsILi96ELi64ELi128ELi4ELb0ELb0EN7cutlass6half_tE19Flash_kernel_traitsILi96ELi64ELi128ELi4ES3_EELb1ELb0ELb0ELb0ELb1ELb1ELb0ELb0EEEvNS_16Flash_fwd_paramsE --------------------------
	.section	.text._ZN5flash24flash_fwd_splitkv_kernelI23Flash_fwd_kernel_traitsILi96ELi64ELi128ELi4ELb0ELb0EN7cutlass6half_tE19Flash_kernel_traitsILi96ELi64ELi128ELi4ES3_EELb1ELb0ELb0ELb0ELb1ELb1ELb0ELb0EEEvNS_16Flash_fwd_paramsE,"ax",@progbits
	.sectioninfo	@"SHI_REGISTERS=245"
	.align	128
        .global         _ZN5flash24flash_fwd_splitkv_kernelI23Flash_fwd_kernel_traitsILi96ELi64ELi128ELi4ELb0ELb0EN7cutlass6half_tE19Flash_kernel_traitsILi96ELi64ELi128ELi4ES3_EELb1ELb0ELb0ELb0ELb1ELb1ELb0ELb0EEEvNS_16Flash_fwd_paramsE
        .type           _ZN5flash24flash_fwd_splitkv_kernelI23Flash_fwd_kernel_traitsILi96ELi64ELi128ELi4ELb0ELb0EN7cutlass6half_tE19Flash_kernel_traitsILi96ELi64ELi128ELi4ES3_EELb1ELb0ELb0ELb0ELb1ELb1ELb0ELb0EEEvNS_16Flash_fwd_paramsE,@function
        .size           _ZN5flash24flash_fwd_splitkv_kernelI23Flash_fwd_kernel_traitsILi96ELi64ELi128ELi4ELb0ELb0EN7cutlass6half_tE19Flash_kernel_traitsILi96ELi64ELi128ELi4ES3_EELb1ELb0ELb0ELb0ELb1ELb1ELb0ELb0EEEvNS_16Flash_fwd_paramsE,(.L_x_6119 - _ZN5flash24flash_fwd_splitkv_kernelI23Flash_fwd_kernel_traitsILi96ELi64ELi128ELi4ELb0ELb0EN7cutlass6half_tE19Flash_kernel_traitsILi96ELi64ELi128ELi4ES3_EELb1ELb0ELb0ELb0ELb1ELb1ELb0ELb0EEEvNS_16Flash_fwd_paramsE)
        .other          _ZN5flash24flash_fwd_splitkv_kernelI23Flash_fwd_kernel_traitsILi96ELi64ELi128ELi4ELb0ELb0EN7cutlass6half_tE19Flash_kernel_traitsILi96ELi64ELi128ELi4ES3_EELb1ELb0ELb0ELb0ELb1ELb1ELb0ELb0EEEvNS_16Flash_fwd_paramsE,@"STO_CUDA_ENTRY STV_DEFAULT"
_ZN5flash24flash_fwd_splitkv_kernelI23Flash_fwd_kernel_traitsILi96ELi64ELi128ELi4ELb0ELb0EN7cutlass6half_tE19Flash_kernel_traitsILi96ELi64ELi128ELi4ES3_EELb1ELb0ELb0ELb0ELb1ELb1ELb0ELb0EEEvNS_16Flash_fwd_paramsE:
.text._ZN5flash24flash_fwd_splitkv_kernelI23Flash_fwd_kernel_traitsILi96ELi64ELi128ELi4ELb0ELb0EN7cutlass6half_tE19Flash_kernel_traitsILi96ELi64ELi128ELi4ES3_EELb1ELb0ELb0ELb0ELb1ELb1ELb0ELb0EEEvNS_16Flash_fwd_paramsE:
        /* <DEDUP_REMOVED lines=33> */
.L_x_1791:
[----:B-1-34-:R-:W-:Y:S02]  /*0210*/  MOV R0, c[0x0][0x218] ;  /* 0x0000860000007a02 */ /* 0x01afe40000000f00 */
.L_x_1792:
[----:B------:R-:W-:-:S04]  /*0220*/  ISETP.NE.U32.AND P2, PT, RZ, c[0x0][0x258], PT ;  /* 0x00009600ff007a0c */ /* 0x000fc80003f45070 */
[----:B------:R-:W-:-:S13]  /*0230*/  ISETP.NE.AND.EX P2, PT, RZ, c[0x0][0x25c], PT, P2 ;  /* 0x00009700ff007a0c */ /* 0x000fda0003f45320 */
[----:B-1----:R-:W-:-:S06]  /*0240*/  @P2 IMAD.WIDE R6, R3, R4, c[0x0][0x258] ;  /* 0x0000960003062625 */ /* 0x002fcc00078e0204 */
        /* <DEDUP_REMOVED lines=39> */
[----:B------:R-:W-:Y:S01]  /*04c0*/  @!P0 IMAD.WIDE.U32 R10, R3, c[0x0][0x1e0], RZ ;  /* 0x00007800030a8a25 */ /* 0x000fe200078e00ff */
[----:B------:R-:W-:-:S03]  /*04d0*/  @!P0 SHF.R.S32.HI R6, RZ, 0x1f, R3 ;  /* 0x0000001fff068819 */ /* 0x000fc60000011403 */
        /* <DEDUP_REMOVED lines=10> */
[----:B------:R-:W-:Y:S02]  /*0580*/  IMAD R7, R142, c[0x0][0x1ec], R7 ;  /* 0x00007b008e077a24 */ /* 0x000fe400078e0207 */
[----:B------:R-:W-:Y:S01]  /*0590*/  IMAD R9, R0, c[0x0][0x1f0], RZ ;  /* 0x00007c0000097a24 */ /* 0x000fe200078e02ff */
[----:B------:R-:W-:Y:S01]  /*05a0*/  SHF.R.S32.HI R0, RZ, 0x1f, R2 ;  /* 0x0000001fff007819 */ /* 0x000fe20000011402 */
[----:B------:R-:W-:Y:S01]  /*05b0*/  IMAD R3, R3, c[0x0][0x1c0], R24 ;  /* 0x0000700003037a24 */ /* 0x000fe200078e0218 */
[----:B------:R-:W-:Y:S01]  /*05c0*/  IADD3.X R5, R164, R5, R7, P0, !PT ;  /* 0x00000005a4057210 */ /* 0x000fe200007fe407 */
[----:B------:R-:W-:Y:S01]  /*05d0*/  IMAD R9, R24, c[0x0][0x1f4], R9 ;  /* 0x00007d0018097a24 */ /* 0x000fe200078e0209 */
[----:B------:R-:W-:Y:S01]  /*05e0*/  ISETP.GE.AND P0, PT, R2, R167, PT ;  /* 0x000000a70200720c */ /* 0x000fe20003f06270 */
[----:B------:R-:W-:-:S02]  /*05f0*/  IMAD R3, R3, c[0x0][0x214], R142 ;  /* 0x0000850003037a24 */ /* 0x000fc400078e028e */
        /* <DEDUP_REMOVED lines=13> */
.L_x_1795:
[----:B------:R-:W-:Y:S05]  /*06d0*/  BSYNC B0 ;  /* 0x0000000000007941 */ /* 0x000fea0003800000 */
.L_x_1794:
[----:B------:R-:W-:Y:S01]  /*06e0*/  IADD3 R8, R2, 0x20, RZ ;  /* 0x0000002002087810 */ /* 0x000fe20007ffe0ff */
[----:B------:R-:W-:Y:S03]  /*06f0*/  BSSY B0, `(.L_x_1796) ;  /* 0x0000010000007945 */ /* 0x000fe60003800000 */
[----:B------:R-:W-:-:S13]  /*0700*/  ISETP.GE.AND P0, PT, R8, R167, PT ;  /* 0x000000a70800720c */ /* 0x000fda0003f06270 */
[----:B------:R-:W-:Y:S05]  /*0710*/  @P0 BRA `(.L_x_1797) ;  /* 0x000000d000000947 */ /* 0x000fea0003800000 */
[----:B------:R-:W-:Y:S01]  /*0720*/  IADD3 R6, P0, R2, 0x20, RZ ;  /* 0x0000002002067810 */ /* 0x000fe20007f1e0ff */
[----:B------:R-:W-:Y:S01]  /*0730*/  IMAD.MOV.U32 R10, RZ, RZ, R4 ;  /* 0x000000ffff0a7224 */ /* 0x000fe200078e0004 */
[----:B------:R-:W-:-:S03]  /*0740*/  MOV R11, R7 ;  /* 0x00000007000b7202 */ /* 0x000fc60000000f00 */
[----:B------:R-:W-:Y:S02]  /*0750*/  IMAD.X R5, RZ, RZ, R0, P0 ;  /* 0x000000ffff057224 */ /* 0x000fe400000e0600 */
[----:B------:R-:W-:-:S04]  /*0760*/  IMAD.WIDE.U32 R10, R6, c[0x0][0x1e8], R10 ;  /* 0x00007a00060a7a25 */ /* 0x000fc800078e000a */
[----:B------:R-:W-:Y:S01]  /*0770*/  IMAD R5, R5, c[0x0][0x1e8], RZ ;  /* 0x00007a0005057a24 */ /* 0x000fe200078e02ff */
[----:B------:R-:W-:-:S03]  /*0780*/  LEA R4, P0, R10, c[0x0][0x1d0], 0x1 ;  /* 0x000074000a047a11 */ /* 0x000fc600078008ff */
[----:B------:R-:W-:-:S05]  /*0790*/  IMAD R5, R6, c[0x0][0x1ec], R5 ;  /* 0x00007b0006057a24 */ /* 0x000fca00078e0205 */
[----:B------:R-:W-:-:S04]  /*07a0*/  IADD3 R5, R11, R5, RZ ;  /* 0x000000050b057210 */ /* 0x000fc80007ffe0ff */
[----:B------:R-:W-:-:S05]  /*07b0*/  LEA.HI.X R5, R10, c[0x0][0x1d4], R5, 0x1, P0 ;  /* 0x000075000a057a11 */ /* 0x000fca00000f0c05 */
[----:B------:R2:W-:Y:S04]  /*07c0*/  STG.E.128 [R4.64], RZ ;  /* 0x000000ff04007986 */ /* 0x0005e8000c101d0c */
[----:B------:R2:W-:Y:S04]  /*07d0*/  STG.E.128 [R4.64+0x40], RZ ;  /* 0x000040ff04007986 */ /* 0x0005e8000c101d0c */
[----:B------:R2:W-:Y:S02]  /*07e0*/  STG.E.128 [R4.64+0x80], RZ ;  /* 0x000080ff04007986 */ /* 0x0005e4000c101d0c */
.L_x_1797:
[----:B------:R-:W-:Y:S05]  /*07f0*/  BSYNC B0 ;  /* 0x0000000000007941 */ /* 0x000fea0003800000 */
.L_x_1796:
[----:B------:R-:W-:-:S04]  /*0800*/  LOP3.LUT P2, RZ, R132, 0x3, RZ, 0xc0, !PT ;  /* 0x0000000384ff7812 */ /* 0x000fc8000784c0ff */
[-C--:B------:R-:W-:Y:S02]  /*0810*/  ISETP.GE.OR P1, PT, R2, R167.reuse, P2 ;  /* 0x000000a70200720c */ /* 0x080fe40001726670 */
[C---:B------:R-:W-:Y:S02]  /*0820*/  IADD3 R2, P0, R3.reuse, R2, RZ ;  /* 0x0000000203027210 */ /* 0x040fe40007f1e0ff */
        /* <DEDUP_REMOVED lines=10> */
.L_x_1793:
        /* <DEDUP_REMOVED lines=93> */
.L_x_1798:
        /* <DEDUP_REMOVED lines=15> */
.L_x_1800:
        /* <DEDUP_REMOVED lines=52> */
.L_x_1799:
[----:B------:R-:W-:Y:S01]  /*12d0*/  ISETP.NE.AND P0, PT, R164, -0x1, PT ;  /* 0xffffffffa400780c */ /* 0x000fe20003f05270 */
[----:B------:R-:W-:Y:S01]  /*12e0*/  IMAD.MOV.U32 R119, RZ, RZ, c[0x0][0x198] ;  /* 0x00006600ff777624 */ /* 0x000fe200078e00ff */
[----:B------:R-:W-:Y:S01]  /*12f0*/  SHF.R.S32.HI R9, RZ, 0x1f, R132 ;  /* 0x0000001fff097819 */ /* 0x000fe20000011484 */
[----:B------:R-:W-:Y:S01]  /*1300*/  IMAD R5, R5, c[0x0][0x1b8], RZ ;  /* 0x00006e0005057a24 */ /* 0x000fe200078e02ff */
[----:B------:R-:W-:Y:S01]  /*1310*/  IADD3 R160, -R142, R167, RZ ;  /* 0x000000a78ea07210 */ /* 0x000fe20007ffe1ff */
[----:B------:R-:W-:Y:S01]  /*1320*/  IMAD.MOV.U32 R129, RZ, RZ, c[0x0][0x1a0] ;  /* 0x00006800ff817624 */ /* 0x000fe200078e00ff */
[CC--:B------:R-:W-:Y:S01]  /*1330*/  LEA.HI R13, R9.reuse, R132.reuse, RZ, 0x2 ;  /* 0x00000084090d7211 */ /* 0x0c0fe200078f10ff */
[----:B------:R-:W-:Y:S01]  /*1340*/  IMAD R5, R4, c[0x0][0x1bc], R5 ;  /* 0x00006f0004057a24 */ /* 0x000fe200078e0205 */
[----:B------:R-:W-:Y:S01]  /*1350*/  LEA.HI R135, R9, R132, RZ, 0x5 ;  /* 0x0000008409877211 */ /* 0x000fe200078f28ff */
[----:B------:R-:W-:Y:S01]  /*1360*/  IMAD.SHL.U32 R141, R132, 0x2, RZ ;  /* 0x00000002848d7824 */ /* 0x000fe200078e00ff */
[----:B------:R-:W-:-:S02]  /*1370*/  LOP3.LUT R7, R13, 0xfffffffc, RZ, 0xc0, !PT ;  /* 0xfffffffc0d077812 */ /* 0x000fc400078ec0ff */
[----:B------:R-:W-:Y:S01]  /*1380*/  SHF.R.S32.HI R170, RZ, 0x2, R13 ;  /* 0x00000002ffaa7819 */ /* 0x000fe2000001140d */
[----:B------:R-:W-:Y:S01]  /*1390*/  @!P0 IMAD.WIDE.U32 R14, R3, c[0x0][0x178], RZ ;  /* 0x00005e00030e8a25 */ /* 0x000fe200078e00ff */
[----:B-----5:R-:W-:Y:S02]  /*13a0*/  @!P0 SHF.R.S32.HI R0, RZ, 0x1f, R3 ;  /* 0x0000001fff008819 */ /* 0x020fe40000011403 */
[----:B------:R-:W-:Y:S01]  /*13b0*/  IADD3 R6, R170, 0x20, RZ ;  /* 0x00000020aa067810 */ /* 0x000fe20007ffe0ff */
[----:B------:R-:W-:Y:S01]  /*13c0*/  IMAD.IADD R168, R132, 0x1, -R7 ;  /* 0x0000000184a87824 */ /* 0x000fe200078e0a07 */
[----:B------:R-:W-:Y:S01]  /*13d0*/  LEA.HI R13, R13, R170, RZ, 0x1 ;  /* 0x000000aa0d0d7211 */ /* 0x000fe200078f08ff */
[----:B------:R-:W-:Y:S01]  /*13e0*/  @!P0 IMAD R0, R0, c[0x0][0x178], RZ ;  /* 0x00005e0000008a24 */ /* 0x000fe200078e02ff */
[----:B------:R-:W-:Y:S01]  /*13f0*/  ISETP.GE.AND P2, PT, R6, R160, PT ;  /* 0x000000a00600720c */ /* 0x000fe20003f46270 */
[----:B------:R-:W-:Y:S01]  /*1400*/  @P0 IMAD.WIDE.U32 R28, R164, c[0x0][0x190], RZ ;  /* 0x00006400a41c0a25 */ /* 0x000fe200078e00ff */
[----:B------:R-:W-:-:S02]  /*1410*/  SHF.L.U32 R168, R168, 0x3, RZ ;  /* 0x00000003a8a87819 */ /* 0x000fc400000006ff */
[----:B------:R-:W-:Y:S01]  /*1420*/  SHF.R.S32.HI R171, RZ, 0x1f, R170 ;  /* 0x0000001fffab7819 */ /* 0x000fe200000114aa */
[----:B------:R-:W-:Y:S01]  /*1430*/  @!P0 IMAD R0, R3, c[0x0][0x17c], R0 ;  /* 0x00005f0003008a24 */ /* 0x000fe200078e0200 */
[----:B------:R-:W-:Y:S01]  /*1440*/  SHF.R.S32.HI R169, RZ, 0x1f, R168 ;  /* 0x0000001fffa97819 */ /* 0x000fe200000114a8 */
[----:B------:R-:W-:Y:S01]  /*1450*/  @!P0 IMAD.MOV.U32 R28, RZ, RZ, R14 ;  /* 0x000000ffff1c8224 */ /* 0x000fe200078e000e */
[----:B------:R-:W-:Y:S01]  /*1460*/  SHF.R.S32.HI R3, RZ, 0x1f, R24 ;  /* 0x0000001fff037819 */ /* 0x000fe20000011418 */
[----:B------:R-:W-:Y:S01]  /*1470*/  @P0 IMAD R7, R164, c[0x0][0x194], R29 ;  /* 0x00006500a4070a24 */ /* 0x000fe200078e021d */
[----:B------:R-:W-:Y:S01]  /*1480*/  ISETP.GE.AND P1, PT, R170, R160, PT ;  /* 0x000000a0aa00720c */ /* 0x000fe20003f26270 */
[----:B------:R-:W-:Y:S01]  /*1490*/  @!P0 IMAD.IADD R7, R15, 0x1, R0 ;  /* 0x000000010f078824 */ /* 0x000fe200078e0200 */
[----:B------:R-:W-:Y:S01]  /*14a0*/  IADD3 R28, P0, R168, R28, RZ ;  /* 0x0000001ca81c7210 */ /* 0x000fe20007f1e0ff */
[----:B------:R-:W-:Y:S01]  /*14b0*/  IMAD R3, R3, c[0x0][0x1a8], RZ ;  /* 0x00006a0003037a24 */ /* 0x000fe200078e02ff */
[----:B------:R-:W-:Y:S01]  /*14c0*/  LEA.HI R15, R9, R132, RZ, 0x3 ;  /* 0x00000084090f7211 */ /* 0x000fe200078f18ff */
[----:B------:R-:W-:Y:S01]  /*14d0*/  IMAD.WIDE R22, R23, 0x40, R170 ;  /* 0x0000004017167825 */ /* 0x000fe200078e02aa */
[----:B------:R-:W-:-:S02]  /*14e0*/  LOP3.LUT R13, R13, 0x7fffffe, RZ, 0xc0, !PT ;  /* 0x07fffffe0d0d7812 */ /* 0x000fc400078ec0ff */
[----:B------:R-:W-:Y:S01]  /*14f0*/  SHF.R.S32.HI R140, RZ, 0x5, R135 ;  /* 0x00000005ff8c7819 */ /* 0x000fe20000011487 */
[----:B------:R-:W-:Y:S01]  /*1500*/  IMAD.X R29, R169, 0x1, R7, P0 ;  /* 0x00000001a91d7824 */ /* 0x000fe200000e0607 */
[----:B------:R-:W-:Y:S01]  /*1510*/  SHF.R.S32.HI R7, RZ, 0x3, R15 ;  /* 0x00000003ff077819 */ /* 0x000fe2000001140f */
[----:B------:R-:W-:Y:S01]  /*1520*/  IMAD R26, R24, c[0x0][0x1ac], R3 ;  /* 0x00006b00181a7a24 */ /* 0x000fe200078e0203 */
[----:B------:R-:W-:Y:S01]  /*1530*/  IADD3 R165, R117, -0x1, RZ ;  /* 0xffffffff75a57810 */ /* 0x000fe20007ffe0ff */
[----:B------:R-:W-:Y:S01]  /*1540*/  IMAD.IADD R13, R170, 0x1, -R13 ;  /* 0x00000001aa0d7824 */ /* 0x000fe200078e0a0d */
[----:B------:R-:W-:Y:S01]  /*1550*/  @!P2 IADD3 R12, P0, R22, 0x20, RZ ;  /* 0x00000020160ca810 */ /* 0x000fe20007f1e0ff */
[----:B------:R-:W-:Y:S01]  /*1560*/  IMAD.SHL.U32 R3, R7, 0x40, RZ ;  /* 0x0000004007037824 */ /* 0x000fe200078e00ff */
[----:B------:R-:W-:Y:S01]  /*1570*/  IADD3 R138, P3, R168, R138, RZ ;  /* 0x0000008aa88a7210 */ /* 0x000fe20007f7e0ff */
[----:B------:R-:W-:Y:S01]  /*1580*/  IMAD.WIDE.U32 R24, R24, c[0x0][0x1a8], R28 ;  /* 0x00006a0018187a25 */ /* 0x000fe200078e001c */
[----:B------:R-:W-:-:S02]  /*1590*/  LEA R166, R140, R13, 0x3 ;  /* 0x0000000d8ca67211 */ /* 0x000fc400078e18ff */
[----:B------:R-:W-:Y:S01]  /*15a0*/  LOP3.LUT R3, R3, 0xc0, RZ, 0xc0, !PT ;  /* 0x000000c003037812 */ /* 0x000fe200078ec0ff */
[----:B------:R-:W-:Y:S01]  /*15b0*/  IMAD.IADD R27, R25, 0x1, R26 ;  /* 0x00000001191b7824 */ /* 0x000fe200078e021a */
[----:B------:R-:W-:Y:S01]  /*15c0*/  IADD3 R10, R170, 0x40, RZ ;  /* 0x00000040aa0a7810 */ /* 0x000fe20007ffe0ff */
[----:B------:R-:W-:Y:S01]  /*15d0*/  @!P1 IMAD.MOV.U32 R26, RZ, RZ, R24 ;  /* 0x000000ffff1a9224 */ /* 0x000fe200078e0018 */
[----:B------:R-:W-:Y:S01]  /*15e0*/  LOP3.LUT R0, R3, 0x18, R168, 0xf8, !PT ;  /* 0x0000001803007812 */ /* 0x000fe200078ef8a8 */
[----:B------:R-:W-:Y:S01]  /*15f0*/  @!P1 IMAD R13, R23, c[0x0][0x190], RZ ;  /* 0x00006400170d9a24 */ /* 0x000fe200078e02ff */
[----:B------:R-:W-:Y:S01]  /*1600*/  SHF.R.U32.HI R3, RZ, 0x3, R3 ;  /* 0x00000003ff037819 */ /* 0x000fe20000011603 */
[----:B------:R-:W-:Y:S01]  /*1610*/  @!P2 IMAD.X R23, RZ, RZ, R23, P0 ;  /* 0x000000ffff17a224 */ /* 0x000fe200000e0617 */
[----:B------:R-:W-:Y:S01]  /*1620*/  LOP3.LUT R15, R15, 0xfffffff8, RZ, 0xc0, !PT ;  /* 0xfffffff80f0f7812 */ /* 0x000fe200078ec0ff */
[----:B------:R-:W-:Y:S01]  /*1630*/  IMAD.X R139, R169, 0x1, R21, P3 ;  /* 0x00000001a98b7824 */ /* 0x000fe200018e0615 */
[----:B------:R-:W-:Y:S01]  /*1640*/  LOP3.LUT R3, R0, R3, RZ, 0x3c, !PT ;  /* 0x0000000300037212 */ /* 0x000fe200078e3cff */
[----:B------:R-:W-:Y:S01]  /*1650*/  IMAD.SHL.U32 R0, R165, 0x80, RZ ;  /* 0x00000080a5007824 */ /* 0x000fe200078e00ff */
[----:B------:R-:W-:Y:S01]  /*1660*/  LOP3.LUT R135, R135, 0xffffffe0, RZ, 0xc0, !PT ;  /* 0xffffffe087877812 */ /* 0x000fe200078ec0ff */
[----:B------:R-:W-:Y:S01]  /*1670*/  @!P1 IMAD R13, R22, c[0x0][0x194], R13 ;  /* 0x00006500160d9a24 */ /* 0x000fe200078e020d */
[----:B------:R-:W-:Y:S01]  /*1680*/  LEA R166, R166, R3, 0x5 ;  /* 0x00000003a6a67211 */ /* 0x000fe200078e28ff */
[----:B------:R-:W-:Y:S01]  /*1690*/  @!P1 IMAD.WIDE.U32 R20, R22, c[0x0][0x190], R26 ;  /* 0x0000640016149a25 */ /* 0x000fe200078e001a */
[----:B------:R-:W-:-:S02]  /*16a0*/  IADD3 R3, -R0, R116, RZ ;  /* 0x0000007400037210 */ /* 0x000fc40007ffe1ff */
[----:B------:R-:W-:Y:S01]  /*16b0*/  LOP3.LUT R141, R141, 0x6, RZ, 0xc0, !PT ;  /* 0x000000068d8d7812 */ /* 0x000fe200078ec0ff */
[----:B------:R-:W-:Y:S01]  /*16c0*/  @!P2 IMAD R23, R23, c[0x0][0x190], RZ ;  /* 0x000064001717aa24 */ /* 0x000fe200078e02ff */
[----:B------:R-:W-:Y:S01]  /*16d0*/  @!P1 IADD3 R2, R21, R13, RZ ;  /* 0x0000000d15029210 */ /* 0x000fe20007ffe0ff */
[----:B------:R-:W-:Y:S01]  /*16e0*/  @!P2 IMAD.MOV.U32 R25, RZ, RZ, R27 ;  /* 0x000000ffff19a224 */ /* 0x000fe200078e001b */
[-C--:B------:R-:W-:Y:S01]  /*16f0*/  ISETP.GE.AND P4, PT, R6, R3.reuse, PT ;  /* 0x000000030600720c */ /* 0x080fe20003f86270 */
[----:B------:R-:W-:Y:S01]  /*1700*/  @!P2 IMAD R8, R12, c[0x0][0x194], R23 ;  /* 0x000065000c08aa24 */ /* 0x000fe200078e0217 */
[----:B------:R-:W-:Y:S01]  /*1710*/  @!P1 LEA R26, P0, R20, c[0x0][0x160], 0x1 ;  /* 0x00005800141a9a11 */ /* 0x000fe200078008ff */
[----:B------:R-:W-:Y:S01]  /*1720*/  @!P2 IMAD.WIDE.U32 R12, R12, c[0x0][0x190], R24 ;  /* 0x000064000c0caa25 */ /* 0x000fe200078e0018 */
[----:B------:R-:W-:Y:S02]  /*1730*/  ISETP.GE.AND P5, PT, R170, R3, PT ;  /* 0x00000003aa00720c */ /* 0x000fe40003fa6270 */
[----:B------:R-:W-:Y:S01]  /*1740*/  @!P1 LEA.HI.X R27, R20, c[0x0][0x164], R2, 0x1, P0 ;  /* 0x00005900141b9a11 */ /* 0x000fe200000f0c02 */
[----:B------:R-:W-:Y:S01]  /*1750*/  IMAD R137, R171, c[0x0][0x198], RZ ;  /* 0x00006600ab897a24 */ /* 0x000fe200078e02ff */
[----:B------:R-:W-:Y:S01]  /*1760*/  @!P2 IADD3 R8, R13, R8, RZ ;  /* 0x000000080d08a210 */ /* 0x000fe20007ffe0ff */
[----:B------:R-:W-:Y:S01]  /*1770*/  IMAD.WIDE.U32 R138, R170, c[0x0][0x198], R138 ;  /* 0x00006600aa8a7a25 */ /* 0x000fe200078e008a */
[----:B------:R-:W-:-:S03]  /*1780*/  @!P2 LEA R22, P0, R12, c[0x0][0x160], 0x1 ;  /* 0x000058000c16aa11 */ /* 0x000fc600078008ff */
[----:B------:R-:W-:Y:S01]  /*1790*/  IMAD R137, R170, c[0x0][0x19c], R137 ;  /* 0x00006700aa897a24 */ /* 0x000fe200078e0289 */
[----:B------:R-:W-:Y:S01]  /*17a0*/  @!P2 LEA.HI.X R23, R12, c[0x0][0x164], R8, 0x1, P0 ;  /* 0x000059000c17aa11 */ /* 0x000fe200000f0c08 */
[----:B------:R-:W-:Y:S01]  /*17b0*/  IMAD.MOV.U32 R2, RZ, RZ, c[0x0][0x19c] ;  /* 0x00006700ff027624 */ /* 0x000fe200078e00ff */
[----:B------:R-:W-:Y:S01]  /*17c0*/  ISETP.GE.AND P0, PT, R10, R3, PT ;  /* 0x000000030a00720c */ /* 0x000fe20003f06270 */
[----:B------:R-:W-:Y:S01]  /*17d0*/  IMAD.IADD R137, R139, 0x1, R137 ;  /* 0x000000018b897824 */ /* 0x000fe200078e0289 */
[C---:B------:R-:W-:Y:S01]  /*17e0*/  @!P4 LEA R13, P3, R119.reuse, R138, 0x5 ;  /* 0x0000008a770dc211 */ /* 0x040fe200078628ff */
        /* <DEDUP_REMOVED lines=8> */
[----:B------:R-:W-:-:S02]  /*1870*/  IMAD.SHL.U32 R7, R7, 0x8, RZ ;  /* 0x0000000807077824 */ /* 0x000fc400078e00ff */
[----:B------:R-:W-:Y:S01]  /*1880*/  @!P4 LEA.HI.X R21, R13, c[0x0][0x16c], R8, 0x1, P3 ;  /* 0x00005b000d15ca11 */ /* 0x000fe200018f0c08 */
[----:B------:R1:W-:Y:S01]  /*1890*/  @!P1 LDGSTS.E.BYPASS.LTC128B.128 [R166+0x1000], [R26.64+0x40] ;  /* 0x010000401aa69fae */ /* 0x0003e2000b901d4c */
[----:B------:R-:W-:-:S03]  /*18a0*/  SHF.L.U32 R8, R2, 0x6, RZ ;  /* 0x0000000602087819 */ /* 0x000fc600000006ff */
        /* <DEDUP_REMOVED lines=10> */
[----:B------:R-:W-:-:S02]  /*1950*/  LEA.HI R8, R9, R132, RZ, 0x4 ;  /* 0x0000008409087211 */ /* 0x000fc400078f20ff */
[----:B------:R-:W-:Y:S01]  /*1960*/  IADD3 R130, P1, R170, R19, RZ ;  /* 0x00000013aa827210 */ /* 0x000fe20007f3e0ff */
[----:B------:R1:W-:Y:S01]  /*1970*/  @!P5 LDGSTS.E.BYPASS.LTC128B.128 [R166+0x3000], [R24.64] ;  /* 0x0300000018a6dfae */ /* 0x0003e2000b901d4c */
[----:B------:R-:W-:Y:S02]  /*1980*/  LOP3.LUT R19, R8, 0xfffffff0, RZ, 0xc0, !PT ;  /* 0xfffffff008137812 */ /* 0x000fe400078ec0ff */
[----:B------:R-:W-:Y:S01]  /*1990*/  SHF.R.S32.HI R9, RZ, 0x4, R8 ;  /* 0x00000004ff097819 */ /* 0x000fe20000011408 */
[----:B------:R1:W-:Y:S01]  /*19a0*/  @!P5 LDGSTS.E.BYPASS.LTC128B.128 [R166+0x5000], [R24.64+0x40] ;  /* 0x0500004018a6dfae */ /* 0x0003e2000b901d4c */
[-C--:B------:R-:W-:Y:S01]  /*19b0*/  ISETP.GE.AND P3, PT, R6, R3.reuse, PT ;  /* 0x000000030600720c */ /* 0x080fe20003f66270 */
[----:B------:R-:W-:Y:S01]  /*19c0*/  IMAD.X R6, R171, 0x1, R17, P1 ;  /* 0x00000001ab067824 */ /* 0x000fe200008e0611 */
[----:B------:R-:W-:Y:S01]  /*19d0*/  IADD3 R16, P1, R168, R16, RZ ;  /* 0x00000010a8107210 */ /* 0x000fe20007f3e0ff */
[----:B------:R-:W-:Y:S01]  /*19e0*/  IMAD.IADD R19, R132, 0x1, -R19 ;  /* 0x0000000184137824 */ /* 0x000fe200078e0a13 */
[----:B------:R-:W-:Y:S01]  /*19f0*/  ISETP.GE.AND P2, PT, R10, R3, PT ;  /* 0x000000030a00720c */ /* 0x000fe20003f46270 */
[----:B------:R1:W-:Y:S01]  /*1a00*/  @!P5 LDGSTS.E.BYPASS.LTC128B.128 [R166+0x7000], [R24.64+0x80] ;  /* 0x0700008018a6dfae */ /* 0x0003e2000b901d4c */
[----:B------:R-:W-:-:S02]  /*1a10*/  LEA.HI R8, R8, R9, RZ, 0x1 ;  /* 0x0000000908087211 */ /* 0x000fc400078f08ff */
[----:B------:R-:W-:Y:S01]  /*1a20*/  IADD3 R10, R170, 0x60, RZ ;  /* 0x00000060aa0a7810 */ /* 0x000fe20007ffe0ff */
[----:B------:R2:W-:Y:S01]  /*1a30*/  @!P4 LDGSTS.E.BYPASS.LTC128B.128 [R166+0x3800], [R20.64] ;  /* 0x0380000014a6cfae */ /* 0x0005e2000b901d4c */
[----:B------:R-:W-:Y:S01]  /*1a40*/  IADD3.X R17, R169, R11, RZ, P1, !PT ;  /* 0x0000000ba9117210 */ /* 0x000fe20000ffe4ff */
[----:B------:R-:W-:Y:S01]  /*1a50*/  IMAD.IADD R11, R132, 0x1, -R15 ;  /* 0x00000001840b7824 */ /* 0x000fe200078e0a0f */
[----:B------:R-:W-:Y:S01]  /*1a60*/  LOP3.LUT R8, R8, 0xfffffffe, RZ, 0xc0, !PT ;  /* 0xfffffffe08087812 */ /* 0x000fe200078ec0ff */
[----:B------:R2:W-:Y:S01]  /*1a70*/  @!P4 LDGSTS.E.BYPASS.LTC128B.128 [R166+0x5800], [R20.64+0x40] ;  /* 0x0580004014a6cfae */ /* 0x0005e2000b901d4c */
[----:B------:R-:W-:Y:S01]  /*1a80*/  ISETP.GE.AND P5, PT, R10, R3, PT ;  /* 0x000000030a00720c */ /* 0x000fe20003fa6270 */
[----:B------:R-:W-:Y:S01]  /*1a90*/  IMAD.WIDE.U32 R16, R4, c[0x0][0x1b8], R16 ;  /* 0x00006e0004107a25 */ /* 0x000fe200078e0010 */
[----:B------:R-:W-:Y:S01]  /*1aa0*/  LEA.HI R15, R19, R19, RZ, 0x1 ;  /* 0x00000013130f7211 */ /* 0x000fe200078f08ff */
[----:B------:R2:W-:Y:S01]  /*1ab0*/  @!P4 LDGSTS.E.BYPASS.LTC128B.128 [R166+0x7800], [R20.64+0x80] ;  /* 0x0780008014a6cfae */ /* 0x0005e2000b901d4c */
[-C--:B------:R-:W-:Y:S01]  /*1ac0*/  ISETP.GE.AND P4, PT, R170, R3.reuse, PT ;  /* 0x00000003aa00720c */ /* 0x080fe20003f86270 */
[----:B------:R-:W-:Y:S01]  /*1ad0*/  IMAD.IADD R17, R17, 0x1, R5 ;  /* 0x0000000111117824 */ /* 0x000fe200078e0205 */
[----:B------:R-:W-:Y:S01]  /*1ae0*/  ISETP.GE.AND P1, PT, R10, R3, PT ;  /* 0x000000030a00720c */ /* 0x000fe20003f26270 */
[----:B------:R3:W-:Y:S01]  /*1af0*/  @!P0 LDGSTS.E.BYPASS.LTC128B.128 [R166+0x4000], [R12.64] ;  /* 0x040000000ca68fae */ /* 0x0007e2000b901d4c */
[----:B------:R-:W-:-:S02]  /*1b00*/  IADD3 R9, R9, -R8, RZ ;  /* 0x8000000809097210 */ /* 0x000fc40007ffe0ff */
[----:B------:R-:W-:Y:S01]  /*1b10*/  LEA.HI R3, R11, R11, RZ, 0x1 ;  /* 0x0000000b0b037211 */ /* 0x000fe200078f08ff */
[----:B------:R3:W-:Y:S01]  /*1b20*/  @!P0 LDGSTS.E.BYPASS.LTC128B.128 [R166+0x6000], [R12.64+0x40] ;  /* 0x060000400ca68fae */ /* 0x0007e2000b901d4c */
[----:B------:R-:W-:Y:S01]  /*1b30*/  SHF.R.S32.HI R8, RZ, 0x1f, R19 ;  /* 0x0000001fff087819 */ /* 0x000fe20000011413 */
[----:B------:R-:W-:Y:S01]  /*1b40*/  @!P5 IMAD R2, R2, 0x60, RZ ;  /* 0x000000600202d824 */ /* 0x000fe200078e02ff */
[--C-:B------:R-:W-:Y:S01]  /*1b50*/  SHF.R.S32.HI R10, RZ, 0x1, R15.reuse ;  /* 0x00000001ff0a7819 */ /* 0x100fe2000001140f */
[----:B------:R3:W-:Y:S01]  /*1b60*/  @!P0 LDGSTS.E.BYPASS.LTC128B.128 [R166+0x8000], [R12.64+0x80] ;  /* 0x080000800ca68fae */ /* 0x0007e2000b901d4c */
[----:B------:R-:W-:Y:S02]  /*1b70*/  LOP3.LUT R134, R15, 0x7fffffe, RZ, 0xc0, !PT ;  /* 0x07fffffe0f867812 */ /* 0x000fe400078ec0ff */
[----:B------:R-:W-:Y:S02]  /*1b80*/  SHF.R.S32.HI R15, RZ, 0x1f, R15 ;  /* 0x0000001fff0f7819 */ /* 0x000fe4000001140f */
[----:B------:R-:W-:Y:S01]  /*1b90*/  LOP3.LUT R158, R3, 0x7fffffe, RZ, 0xc0, !PT ;  /* 0x07fffffe039e7812 */ /* 0x000fe200078ec0ff */
[----:B------:R-:W-:Y:S01]  /*1ba0*/  IMAD.IADD R134, R19, 0x1, -R134 ;  /* 0x0000000113867824 */ /* 0x000fe200078e0a86 */
[----:B------:R-:W-:-:S02]  /*1bb0*/  LEA.HI R133, R8, R19, RZ, 0x3 ;  /* 0x0000001308857211 */ /* 0x000fc400078f18ff */
[----:B------:R-:W-:Y:S01]  /*1bc0*/  LEA.HI R8, R15, R10, RZ, 0x2 ;  /* 0x0000000a0f087211 */ /* 0x000fe200078f10ff */
[----:B------:R-:W-:Y:S01]  /*1bd0*/  IMAD R15, R6, c[0x0][0x1a0], RZ ;  /* 0x00006800060f7a24 */ /* 0x000fe200078e02ff */
[----:B------:R-:W-:Y:S02]  /*1be0*/  IADD3 R158, R11, -R158, RZ ;  /* 0x8000009e0b9e7210 */ /* 0x000fe40007ffe0ff */
[----:B------:R-:W-:Y:S01]  /*1bf0*/  LOP3.LUT R11, R8, 0xfffffffc, RZ, 0xc0, !PT ;  /* 0xfffffffc080b7812 */ /* 0x000fe200078ec0ff */
[C---:B------:R-:W-:Y:S01]  /*1c00*/  IMAD R15, R130.reuse, c[0x0][0x1a4], R15 ;  /* 0x00006900820f7a24 */ /* 0x040fe200078e020f */
[----:B------:R-:W-:Y:S01]  /*1c10*/  @!P5 MOV R139, R137 ;  /* 0x00000089008bd202 */ /* 0x000fe20000000f00 */
[----:B------:R-:W-:Y:S01]  /*1c20*/  IMAD.WIDE.U32 R130, R130, c[0x0][0x1a0], R16 ;  /* 0x0000680082827a25 */ /* 0x000fe200078e0010 */
[----:B------:R-:W-:Y:S02]  /*1c30*/  IADD3 R4, R10, -R11, RZ ;  /* 0x8000000b0a047210 */ /* 0x000fe40007ffe0ff */
[----:B------:R-:W-:Y:S01]  /*1c40*/  SHF.R.S32.HI R3, RZ, 0x1, R3 ;  /* 0x00000001ff037819 */ /* 0x000fe20000011403 */
[----:B------:R-:W-:Y:S01]  /*1c50*/  @!P5 IMAD.WIDE.U32 R10, R119, 0x60, R138 ;  /* 0x00000060770ad825 */ /* 0x000fe200078e008a */
[----:B------:R-:W-:-:S02]  /*1c60*/  SHF.L.U32 R133, R133, 0x5, RZ ;  /* 0x0000000585857819 */ /* 0x000fc400000006ff */
[----:B------:R-:W-:Y:S01]  /*1c70*/  MOV R6, 0x5 ;  /* 0x0000000500067802 */ /* 0x000fe20000000f00 */
[----:B------:R-:W-:Y:S01]  /*1c80*/  IMAD.SHL.U32 R8, R3, 0x40, RZ ;  /* 0x0000004003087824 */ /* 0x000fe200078e00ff */
[----:B------:R-:W-:Y:S01]  /*1c90*/  @!P5 IADD3 R5, R11, R2, RZ ;  /* 0x000000020b05d210 */ /* 0x000fe20007ffe0ff */
[----:B------:R-:W-:Y:S01]  /*1ca0*/  IMAD.IADD R128, R131, 0x1, R15 ;  /* 0x0000000183807824 */ /* 0x000fe200078e020f */
[----:B------:R-:W-:Y:S01]  /*1cb0*/  @!P5 LEA R18, P0, R10, c[0x0][0x168], 0x1 ;  /* 0x00005a000a12da11 */ /* 0x000fe200078008ff */
[----:B------:R-:W-:Y:S01]  /*1cc0*/  IMAD R158, R9, 0x8, R158 ;  /* 0x00000008099e7824 */ /* 0x000fe200078e029e */
[----:B------:R-:W-:Y:S02]  /*1cd0*/  LOP3.LUT R8, R8, 0xc0, RZ, 0xc0, !PT ;  /* 0x000000c008087812 */ /* 0x000fe400078ec0ff */
[----:B------:R-:W-:Y:S02]  /*1ce0*/  @!P5 LEA.HI.X R19, R10, c[0x0][0x16c], R5, 0x1, P0 ;  /* 0x00005b000a13da11 */ /* 0x000fe400000f0c05 */
[----:B------:R-:W-:-:S02]  /*1cf0*/  LEA R162, P0, R130, c[0x0][0x170], 0x1 ;  /* 0x00005c0082a27a11 */ /* 0x000fc400078008ff */
[----:B------:R-:W-:Y:S01]  /*1d00*/  SHF.L.U32 R2, R4, 0x6, RZ ;  /* 0x0000000604027819 */ /* 0x000fe200000006ff */
[----:B------:R4:W-:Y:S01]  /*1d10*/  @!P5 LDGSTS.E.BYPASS.LTC128B.128 [R166+0x4800], [R18.64] ;  /* 0x0480000012a6dfae */ /* 0x0009e2000b901d4c */
[----:B------:R-:W-:Y:S02]  /*1d20*/  LEA.HI.X R161, R130, c[0x0][0x174], R128, 0x1, P0 ;  /* 0x00005d0082a17a11 */ /* 0x000fe400000f0c80 */
[----:B------:R-:W-:Y:S01]  /*1d30*/  LOP3.LUT R7, R8, 0x8, R7, 0xf8, !PT ;  /* 0x0000000808077812 */ /* 0x000fe200078ef807 */
[----:B------:R4:W-:Y:S01]  /*1d40*/  @!P5 LDGSTS.E.BYPASS.LTC128B.128 [R166+0x6800], [R18.64+0x40] ;  /* 0x0680004012a6dfae */ /* 0x0009e2000b901d4c */
[----:B------:R-:W-:Y:S01]  /*1d50*/  SHF.L.U32 R9, R9, 0x3, RZ ;  /* 0x0000000309097819 */ /* 0x000fe200000006ff */
[----:B------:R-:W-:Y:S01]  /*1d60*/  @!P1 IMAD.MOV.U32 R163, RZ, RZ, R161 ;  /* 0x000000ffffa39224 */ /* 0x000fe200078e00a1 */
[----:B------:R-:W-:Y:S01]  /*1d70*/  LOP3.LUT R2, R2, 0xc0, RZ, 0xc0, !PT ;  /* 0x000000c002027812 */ /* 0x000fe200078ec0ff */
[----:B------:R4:W-:Y:S01]  /*1d80*/  @!P5 LDGSTS.E.BYPASS.LTC128B.128 [R166+0x8800], [R18.64+0x80] ;  /* 0x0880008012a6dfae */ /* 0x0009e2000b901d4c */
[----:B------:R-:W-:Y:S01]  /*1d90*/  SHF.R.U32.HI R8, RZ, 0x3, R8 ;  /* 0x00000003ff087819 */ /* 0x000fe20000011608 */
[C---:B---3--:R-:W-:Y:S01]  /*1da0*/  @!P1 IMAD.WIDE.U32 R12, R129.reuse, 0xc0, R162 ;  /* 0x000000c0810c9825 */ /* 0x048fe200078e00a2 */
[----:B------:R-:W-:Y:S01]  /*1db0*/  SHF.L.U32 R5, R129, 0x5, RZ ;  /* 0x0000000581057819 */ /* 0x000fe200000006ff */
[----:B------:R-:W0:Y:S01]  /*1dc0*/  LDGDEPBAR ;  /* 0x00000000000079af */ /* 0x000e220000000000 */
[----:B------:R-:W-:-:S02]  /*1dd0*/  LOP3.LUT R9, R2, 0x8, R9, 0xf8, !PT ;  /* 0x0000000802097812 */ /* 0x000fc400078ef809 */
[----:B------:R-:W-:Y:S01]  /*1de0*/  LOP3.LUT R11, R7, R8, RZ, 0x3c, !PT ;  /* 0x00000008070b7212 */ /* 0x000fe200078e3cff */
[----:B------:R-:W-:Y:S01]  /*1df0*/  @!P1 IMAD.MOV.U32 R7, RZ, RZ, c[0x0][0x1a4] ;  /* 0x00006900ff079624 */ /* 0x000fe200078e00ff */
[----:B------:R-:W-:Y:S02]  /*1e00*/  SHF.R.U32.HI R2, RZ, 0x3, R2 ;  /* 0x00000003ff027819 */ /* 0x000fe40000011602 */
[----:B------:R-:W-:Y:S01]  /*1e10*/  LOP3.LUT R133, R133, 0xffffff00, RZ, 0xc0, !PT ;  /* 0xffffff0085857812 */ /* 0x000fe200078ec0ff */
[----:B------:R-:W-:Y:S01]  /*1e20*/  @!P1 IMAD R7, R7, 0xc0, RZ ;  /* 0x000000c007079824 */ /* 0x000fe200078e02ff */
[----:B------:R-:W-:Y:S02]  /*1e30*/  SHF.L.U64.HI R6, R129, R6, c[0x0][0x1a4] ;  /* 0x0000690081067619 */ /* 0x000fe40000010206 */
[----:B------:R-:W-:Y:S01]  /*1e40*/  @!P3 LEA R8, P0, R5, R162, 0x1 ;  /* 0x000000a20508b211 */ /* 0x000fe200078008ff */
[----:B------:R-:W-:Y:S01]  /*1e50*/  IMAD R159, R140, 0x200, R133 ;  /* 0x000002008c9f7824 */ /* 0x000fe200078e0285 */
[-C--:B------:R-:W-:Y:S01]  /*1e60*/  @!P4 MOV R163, R161.reuse ;  /* 0x000000a100a3c202 */ /* 0x080fe20000000f00 */
[----:B------:R-:W-:Y:S01]  /*1e70*/  @!P1 IMAD.IADD R7, R13, 0x1, R7 ;  /* 0x000000010d079824 */ /* 0x000fe200078e0207 */
[----:B------:R-:W-:Y:S01]  /*1e80*/  LOP3.LUT R2, R9, R2, RZ, 0x3c, !PT ;  /* 0x0000000209027212 */ /* 0x000fe200078e3cff */
[----:B------:R-:W-:Y:S01]  /*1e90*/  IMAD R159, R134, 0x20, R159 ;  /* 0x00000020869f7824 */ /* 0x000fe200078e029f */
[----:B------:R-:W-:Y:S01]  /*1ea0*/  @!P3 LEA.HI.X R9, R5, R161, R6, 0x1, P0 ;  /* 0x000000a10509b211 */ /* 0x000fe200000f0c06 */
[----:B------:R-:W-:Y:S01]  /*1eb0*/  @!P1 IMAD.MOV.U32 R6, RZ, RZ, R12 ;  /* 0x000000ffff069224 */ /* 0x000fe200078e000c */
[----:B------:R-:W-:Y:S01]  /*1ec0*/  @!P2 MOV R10, c[0x0][0x1a4] ;  /* 0x00006900000aaa02 */ /* 0x000fe20000000f00 */
[----:B------:R-:W-:Y:S01]  /*1ed0*/  IMAD.MOV.U32 R5, RZ, RZ, 0x10 ;  /* 0x00000010ff057424 */ /* 0x000fe200078e00ff */
[----:B------:R-:W-:-:S02]  /*1ee0*/  @!P2 LEA R12, P0, R129, R162, 0x7 ;  /* 0x000000a2810ca211 */ /* 0x000fc400078038ff */
[----:B------:R-:W-:Y:S01]  /*1ef0*/  LEA R158, R158, R11, 0x5 ;  /* 0x0000000b9e9e7211 */ /* 0x000fe200078e28ff */
[----:B------:R-:W-:-:S04]  /*1f00*/  DEPBAR.LE SB0, 0x0 ;  /* 0x000080000000791a */ /* 0x000fc80000000000 */
[----:B------:R-:W-:Y:S01]  /*1f10*/  BAR.SYNC.DEFER_BLOCKING 0x0 ;  /* 0x0000000000007b1d */ /* 0x000fe20000010000 */
[----:B------:R-:W-:Y:S01]  /*1f20*/  @!P2 LEA.HI.X R13, R129, R161, R10, 0x7, P0 ;  /* 0x000000a1810da211 */ /* 0x000fe200000f3c0a */
[----:B------:R-:W-:Y:S01]  /*1f30*/  IMAD.SHL.U32 R158, R158, 0x2, RZ ;  /* 0x000000029e9e7824 */ /* 0x000fe200078e00ff */
[----:B------:R-:W-:Y:S02]  /*1f40*/  IADD3 R159, R2, R159, RZ ;  /* 0x0000009f029f7210 */ /* 0x000fe40007ffe0ff */
[----:B------:R-:W-:Y:S02]  /*1f50*/  LOP3.LUT P0, RZ, R3, 0x2, RZ, 0xc0, !PT ;  /* 0x0000000203ff7812 */ /* 0x000fe4000780c0ff */
[----:B------:R-:W-:Y:S02]  /*1f60*/  SHF.L.U32 R159, R159, 0x1, RZ ;  /* 0x000000019f9f7819 */ /* 0x000fe400000006ff */
[----:B------:R-:W-:-:S04]  /*1f70*/  LEA R133, R134, R133, 0x5 ;  /* 0x0000008586857211 */ /* 0x000fc800078e28ff */
[----:B------:R-:W-:Y:S01]  /*1f80*/  IADD3 R156, R2, R133, RZ ;  /* 0x00000085029c7210 */ /* 0x000fe20007ffe0ff */
        /* <DEDUP_REMOVED lines=43> */
[----:B------:R-:W-:Y:S02]  /*2240*/  LEA R157, R3, R159, 0x1 ;  /* 0x0000009f039d7211 */ /* 0x000fe400078e08ff */
[----:B------:R-:W-:Y:S01]  /*2250*/  ISETP.GT.AND P1, PT, R117, 0x1, PT ;  /* 0x000000017500780c */ /* 0x000fe20003f24270 */
[----:B------:R-:W-:Y:S01]  /*2260*/  IMAD R118, R5, 0x2, R158 ;  /* 0x0000000205767824 */ /* 0x000fe200078e029e */
[----:B------:R-:W4:Y:S04]  /*2270*/  LDSM.16.M88.4 R32, [R158+0x3400] ;  /* 0x003400009e20783b */ /* 0x000f280000000200 */
[----:B------:R-:W-:Y:S04]  /*2280*/  LDSM.16.M88.4 R112, [R157] ;  /* 0x000000009d70783b */ /* 0x000fe80000000200 */
[----:B------:R-:W4:Y:S03]  /*2290*/  LDSM.16.M88.4 R92, [R118+0x3000] ;  /* 0x00300000765c783b */ /* 0x000f260000000200 */
[C---:B------:R-:W-:Y:S01]  /*22a0*/  @!P1 LEA R178, P0, R138.reuse, c[0x0][0x168], 0x1 ;  /* 0x00005a008ab29a11 */ /* 0x040fe200078008ff */
[----:B-1----:R-:W1:Y:S03]  /*22b0*/  LDSM.16.M88.4 R24, [R158+0x3800] ;  /* 0x003800009e18783b */ /* 0x002e660000000200 */
[----:B------:R-:W-:Y:S01]  /*22c0*/  @!P1 LEA.HI.X R179, R138, c[0x0][0x16c], R137, 0x1, P0 ;  /* 0x00005b008ab39a11 */ /* 0x000fe200000f0c89 */
[----:B------:R-:W-:Y:S04]  /*22d0*/  LDSM.16.M88.4 R48, [R159+0x1000] ;  /* 0x001000009f30783b */ /* 0x000fe80000000200 */
[----:B------:R-:W1:Y:S04]  /*22e0*/  LDSM.16.M88.4 R120, [R158+0x5000] ;  /* 0x005000009e78783b */ /* 0x000e680000000200 */
[----:B------:R-:W1:Y:S04]  /*22f0*/  LDSM.16.M88.4 R68, [R158+0x4400] ;  /* 0x004400009e44783b */ /* 0x000e680000000200 */
[----:B------:R-:W1:Y:S04]  /*2300*/  LDSM.16.M88.4 R8, [R118+0x3400] ;  /* 0x003400007608783b */ /* 0x000e680000000200 */
[----:B--2---:R-:W2:Y:S01]  /*2310*/  LDSM.16.M88.4 R4, [R118+0x3800] ;  /* 0x003800007604783b */ /* 0x004ea20000000200 */
[C---:B---3--:R-:W-:Y:S03]  /*2320*/  HMMA.16816.F32 R12, R52.reuse, R40, RZ ;  /* 0x00000028340c723c */ /* 0x048fe600000018ff */
[----:B------:R-:W3:Y:S04]  /*2330*/  LDSM.16.M88.4 R84, [R158+0x3c00] ;  /* 0x003c00009e54783b */ /* 0x000ee80000000200 */
[----:B------:R-:W2:Y:S01]  /*2340*/  LDSM.16.M88.4 R76, [R158+0x4000] ;  /* 0x004000009e4c783b */ /* 0x000ea20000000200 */
[C---:B------:R-:W-:Y:S03]  /*2350*/  HMMA.16816.F32 R40, R52.reuse, R42, RZ ;  /* 0x0000002a3428723c */ /* 0x040fe600000018ff */
[----:B------:R-:W2:Y:S04]  /*2360*/  LDSM.16.M88.4 R60, [R158+0x4800] ;  /* 0x004800009e3c783b */ /* 0x000ea80000000200 */
[----:B------:R-:W2:Y:S01]  /*2370*/  LDSM.16.M88.4 R44, [R158+0x4c00] ;  /* 0x004c00009e2c783b */ /* 0x000ea20000000200 */
[----:B----4-:R-:W-:Y:S03]  /*2380*/  HMMA.16816.F32 R36, R52, R32, RZ ;  /* 0x000000203424723c */ /* 0x010fe600000018ff */
[----:B------:R-:W-:Y:S04]  /*2390*/  LDSM.16.M88.4 R20, [R157+0x1000] ;  /* 0x001000009d14783b */ /* 0x000fe80000000200 */
[----:B------:R-:W4:Y:S01]  /*23a0*/  LDSM.16.M88.4 R16, [R118+0x5000] ;  /* 0x005000007610783b */ /* 0x000f220000000200 */
[----:B------:R-:W-:Y:S03]  /*23b0*/  HMMA.16816.F32 R12, R112, R92, R12 ;  /* 0x0000005c700c723c */ /* 0x000fe6000000180c */
[----:B------:R-:W2:Y:S04]  /*23c0*/  LDSM.16.M88.4 R100, [R118+0x4400] ;  /* 0x004400007664783b */ /* 0x000ea80000000200 */
        /* <DEDUP_REMOVED lines=8> */
[----:B------:R-:W-:Y:S01]  /*2450*/  HMMA.16816.F32 R40, R112, R94, R40 ;  /* 0x0000005e7028723c */ /* 0x000fe20000001828 */
[----:B------:R-:W-:Y:S07]  /*2460*/  LDSM.16.M88.4 R92, [R118+0x4c00] ;  /* 0x004c0000765c783b */ /* 0x000fee0000000200 */
[----:B------:R-:W-:Y:S08]  /*2470*/  HMMA.16816.F32 R12, R48, R120, R12 ;  /* 0x00000078300c723c */ /* 0x000ff0000000180c */
[C---:B------:R-:W-:Y:S08]  /*2480*/  HMMA.16816.F32 R72, R52.reuse, R68, RZ ;  /* 0x000000443448723c */ /* 0x040ff000000018ff */
[----:B------:R-:W-:Y:S08]  /*2490*/  HMMA.16816.F32 R68, R52, R70, RZ ;  /* 0x000000463444723c */ /* 0x000ff000000018ff */
[C---:B------:R-:W-:Y:S08]  /*24a0*/  HMMA.16816.F32 R36, R112.reuse, R8, R36 ;  /* 0x000000087024723c */ /* 0x040ff00000001824 */
[C---:B------:R-:W-:Y:S01]  /*24b0*/  HMMA.16816.F32 R32, R112.reuse, R10, R32 ;  /* 0x0000000a7020723c */ /* 0x040fe20000001820 */
[----:B------:R-:W-:Y:S07]  /*24c0*/  LDSM.16.M88.4 R8, [R159+0x2000] ;  /* 0x002000009f08783b */ /* 0x000fee0000000200 */
[C---:B--2---:R-:W-:Y:S08]  /*24d0*/  HMMA.16816.F32 R28, R112.reuse, R4, R28 ;  /* 0x00000004701c723c */ /* 0x044ff0000000181c */
[----:B------:R-:W-:Y:S01]  /*24e0*/  HMMA.16816.F32 R24, R112, R6, R24 ;  /* 0x000000067018723c */ /* 0x000fe20000001818 */
[----:B------:R-:W2:Y:S07]  /*24f0*/  LDSM.16.M88.4 R4, [R158+0x7000] ;  /* 0x007000009e04783b */ /* 0x000eae0000000200 */
[C---:B---3--:R-:W-:Y:S08]  /*2500*/  HMMA.16816.F32 R88, R52.reuse, R84, RZ ;  /* 0x000000543458723c */ /* 0x048ff000000018ff */
[C---:B------:R-:W-:Y:S08]  /*2510*/  HMMA.16816.F32 R80, R52.reuse, R76, RZ ;  /* 0x0000004c3450723c */ /* 0x040ff000000018ff */
[C---:B------:R-:W-:Y:S08]  /*2520*/  HMMA.16816.F32 R64, R52.reuse, R60, RZ ;  /* 0x0000003c3440723c */ /* 0x040ff000000018ff */
[C---:B------:R-:W-:Y:S08]  /*2530*/  HMMA.16816.F32 R84, R52.reuse, R86, RZ ;  /* 0x000000563454723c */ /* 0x040ff000000018ff */
[C---:B------:R-:W-:Y:S08]  /*2540*/  HMMA.16816.F32 R76, R52.reuse, R78, RZ ;  /* 0x0000004e344c723c */ /* 0x040ff000000018ff */
[C---:B------:R-:W-:Y:S08]  /*2550*/  HMMA.16816.F32 R60, R52.reuse, R62, RZ ;  /* 0x0000003e343c723c */ /* 0x040ff000000018ff */
[C---:B------:R-:W-:Y:S08]  /*2560*/  HMMA.16816.F32 R56, R52.reuse, R44, RZ ;  /* 0x0000002c3438723c */ /* 0x040ff000000018ff */
[----:B------:R-:W-:Y:S01]  /*2570*/  HMMA.16816.F32 R52, R52, R46, RZ ;  /* 0x0000002e3434723c */ /* 0x000fe200000018ff */
[----:B------:R-:W3:Y:S07]  /*2580*/  LDSM.16.M88.4 R44, [R158+0x5400] ;  /* 0x005400009e2c783b */ /* 0x000eee0000000200 */
[----:B------:R-:W-:Y:S01]  /*2590*/  HMMA.16816.F32 R120, R48, R122, R40 ;  /* 0x0000007a3078723c */ /* 0x000fe20000001828 */
[----:B------:R-:W-:Y:S07]  /*25a0*/  LDSM.16.M88.4 R40, [R118+0x7000] ;  /* 0x007000007628783b */ /* 0x000fee0000000200 */
[----:B----4-:R-:W-:Y:S08]  /*25b0*/  HMMA.16816.F32 R12, R20, R16, R12 ;  /* 0x00000010140c723c */ /* 0x010ff0000000180c */
[C---:B------:R-:W-:Y:S08]  /*25c0*/  HMMA.16816.F32 R72, R112.reuse, R100, R72 ;  /* 0x000000647048723c */ /* 0x040ff00000001848 */
[C---:B------:R-:W-:Y:S01]  /*25d0*/  HMMA.16816.F32 R68, R112.reuse, R102, R68 ;  /* 0x000000667044723c */ /* 0x040fe20000001844 */
[----:B------:R-:W4:Y:S07]  /*25e0*/  LDSM.16.M88.4 R100, [R157+0x2000] ;  /* 0x002000009d64783b */ /* 0x000f2e0000000200 */
[C---:B------:R-:W-:Y:S08]  /*25f0*/  HMMA.16816.F32 R80, R112.reuse, R104, R80 ;  /* 0x000000687050723c */ /* 0x040ff00000001850 */
[C---:B------:R-:W-:Y:S01]  /*2600*/  HMMA.16816.F32 R76, R112.reuse, R106, R76 ;  /* 0x0000006a704c723c */ /* 0x040fe2000000184c */
[----:B------:R-:W4:Y:S07]  /*2610*/  LDSM.16.M88.4 R104, [R118+0x5400] ;  /* 0x005400007668783b */ /* 0x000f2e0000000200 */
[C---:B-1----:R-:W-:Y:S08]  /*2620*/  HMMA.16816.F32 R64, R112.reuse, R96, R64 ;  /* 0x000000607040723c */ /* 0x042ff00000001840 */
[----:B------:R-:W-:Y:S01]  /*2630*/  HMMA.16816.F32 R60, R112, R98, R60 ;  /* 0x00000062703c723c */ /* 0x000fe2000000183c */
[----:B------:R-:W1:Y:S07]  /*2640*/  LDSM.16.M88.4 R96, [R158+0x5800] ;  /* 0x005800009e60783b */ /* 0x000e6e0000000200 */
[----:B------:R-:W-:Y:S01]  /*2650*/  HMMA.16816.F32 R120, R20, R18, R120 ;  /* 0x000000121478723c */ /* 0x000fe20000001878 */
[----:B------:R-:W1:Y:S07]  /*2660*/  LDSM.16.M88.4 R16, [R158+0x7400] ;  /* 0x007400009e10783b */ /* 0x000e6e0000000200 */
[----:B--2---:R-:W-:Y:S08]  /*2670*/  HMMA.16816.F32 R12, R8, R4, R12 ;  /* 0x00000004080c723c */ /* 0x004ff0000000180c */
[C---:B---3--:R-:W-:Y:S08]  /*2680*/  HMMA.16816.F32 R36, R48.reuse, R44, R36 ;  /* 0x0000002c3024723c */ /* 0x048ff00000001824 */
[----:B------:R-:W-:Y:S01]  /*2690*/  HMMA.16816.F32 R32, R48, R46, R32 ;  /* 0x0000002e3020723c */ /* 0x000fe20000001820 */
[----:B------:R-:W2:Y:S07]  /*26a0*/  LDSM.16.M88.4 R44, [R118+0x5800] ;  /* 0x00580000762c783b */ /* 0x000eae0000000200 */
[----:B------:R-:W-:Y:S01]  /*26b0*/  HMMA.16816.F32 R120, R8, R6, R120 ;  /* 0x000000060878723c */ /* 0x000fe20000001878 */
[----:B------:R-:W-:Y:S07]  /*26c0*/  LDSM.16.M88.4 R4, [R118+0x7400] ;  /* 0x007400007604783b */ /* 0x000fee0000000200 */
[----:B----4-:R-:W-:Y:S08]  /*26d0*/  HMMA.16816.F32 R12, R100, R40, R12 ;  /* 0x00000028640c723c */ /* 0x010ff0000000180c */
[C---:B------:R-:W-:Y:S08]  /*26e0*/  HMMA.16816.F32 R88, R112.reuse, R108, R88 ;  /* 0x0000006c7058723c */ /* 0x040ff00000001858 */
[----:B------:R-:W-:Y:S01]  /*26f0*/  HMMA.16816.F32 R84, R112, R110, R84 ;  /* 0x0000006e7054723c */ /* 0x000fe20000001854 */
[----:B------:R-:W3:Y:S07]  /*2700*/  LDSM.16.M88.4 R108, [R158+0x5c00] ;  /* 0x005c00009e6c783b */ /* 0x000eee0000000200 */
[----:B------:R-:W-:Y:S01]  /*2710*/  HMMA.16816.F32 R36, R20, R104, R36 ;  /* 0x000000681424723c */ /* 0x000fe20000001824 */
[----:B------:R-:W-:-:S07]  /*2720*/  FMUL.FTZ R12, R12, c[0x0][0x2ec] ;  /* 0x0000bb000c0c7a20 */ /* 0x000fce0000410000 */
[----:B------:R-:W-:Y:S08]  /*2730*/  HMMA.16816.F32 R32, R20, R106, R32 ;  /* 0x0000006a1420723c */ /* 0x000ff00000001820 */
[C---:B-1----:R-:W-:Y:S08]  /*2740*/  HMMA.16816.F32 R28, R48.reuse, R96, R28 ;  /* 0x00000060301c723c */ /* 0x042ff0000000181c */
[----:B------:R-:W-:Y:S08]  /*2750*/  HMMA.16816.F32 R24, R48, R98, R24 ;  /* 0x000000623018723c */ /* 0x000ff00000001818 */
[----:B------:R-:W-:Y:S01]  /*2760*/  HMMA.16816.F32 R120, R100, R42, R120 ;  /* 0x0000002a6478723c */ /* 0x000fe20000001878 */
[----:B------:R-:W1:Y:S07]  /*2770*/  LDSM.16.M88.4 R40, [R158+0x7800] ;  /* 0x007800009e28783b */ /* 0x000e6e0000000200 */
[C---:B------:R-:W-:Y:S01]  /*2780*/  HMMA.16816.F32 R56, R112.reuse, R92, R56 ;  /* 0x0000005c7038723c */ /* 0x040fe20000001838 */
[----:B------:R4:W1:Y:S06]  /*2790*/  MUFU.TANH R92, R12 ;  /* 0x0000000c005c7308 */ /* 0x00086c0000002400 */
[----:B------:R-:W-:Y:S01]  /*27a0*/  FMUL.FTZ R93, R13, c[0x0][0x2ec] ;  /* 0x0000bb000d5d7a20 */ /* 0x000fe20000410000 */
[----:B------:R-:W-:Y:S05]  /*27b0*/  HMMA.16816.F32 R52, R112, R94, R52 ;  /* 0x0000005e7034723c */ /* 0x000fea0000001834 */
[----:B------:R-:W1:Y:S02]  /*27c0*/  MUFU.TANH R93, R93 ;  /* 0x0000005d005d7308 */ /* 0x000e640000002400 */
[----:B------:R-:W-:Y:S01]  /*27d0*/  FMUL.FTZ R94, R14, c[0x0][0x2ec] ;  /* 0x0000bb000e5e7a20 */ /* 0x000fe20000410000 */
[----:B------:R-:W-:Y:S01]  /*27e0*/  HMMA.16816.F32 R36, R8, R16, R36 ;  /* 0x000000100824723c */ /* 0x000fe20000001824 */
[----:B------:R-:W-:-:S02]  /*27f0*/  FMUL.FTZ R95, R15, c[0x0][0x2ec] ;  /* 0x0000bb000f5f7a20 */ /* 0x000fc40000410000 */
[----:B----4-:R-:W4:Y:S01]  /*2800*/  LDSM.16.M88.4 R12, [R118+0x5c00] ;  /* 0x005c0000760c783b */ /* 0x010f220000000200 */
[----:B------:R-:W-:Y:S01]  /*2810*/  FMUL.FTZ R96, R120, c[0x0][0x2ec] ;  /* 0x0000bb0078607a20 */ /* 0x000fe20000410000 */
[----:B------:R-:W1:Y:S01]  /*2820*/  MUFU.TANH R94, R94 ;  /* 0x0000005e005e7308 */ /* 0x000e620000002400 */
[----:B------:R-:W-:Y:S02]  /*2830*/  FMUL.FTZ R97, R121, c[0x0][0x2ec] ;  /* 0x0000bb0079617a20 */ /* 0x000fe40000410000 */
[----:B------:R-:W-:Y:S01]  /*2840*/  HMMA.16816.F32 R32, R8, R18, R32 ;  /* 0x000000120820723c */ /* 0x000fe20000001820 */
[----:B------:R-:W-:Y:S01]  /*2850*/  LDSM.16.M88.4 R16, [R158+0x6400] ;  /* 0x006400009e10783b */ /* 0x000fe20000000200 */
[----:B------:R-:W-:Y:S02]  /*2860*/  FMUL.FTZ R98, R122, c[0x0][0x2ec] ;  /* 0x0000bb007a627a20 */ /* 0x000fe40000410000 */
[----:B------:R-:W-:Y:S01]  /*2870*/  FMUL.FTZ R99, R123, c[0x0][0x2ec] ;  /* 0x0000bb007b637a20 */ /* 0x000fe20000410000 */
[----:B------:R-:W1:Y:S03]  /*2880*/  MUFU.TANH R95, R95 ;  /* 0x0000005f005f7308 */ /* 0x000e660000002400 */
[C---:B--2---:R-:W-:Y:S05]  /*2890*/  HMMA.16816.F32 R28, R20.reuse, R44, R28 ;  /* 0x0000002c141c723c */ /* 0x044fea000000181c */
[----:B------:R-:W2:Y:S03]  /*28a0*/  MUFU.TANH R96, R96 ;  /* 0x0000006000607308 */ /* 0x000ea60000002400 */
[----:B------:R-:W-:Y:S01]  /*28b0*/  HMMA.16816.F32 R44, R20, R46, R24 ;  /* 0x0000002e142c723c */ /* 0x000fe20000001818 */
[----:B------:R-:W2:Y:S04]  /*28c0*/  LDSM.16.M88.4 R24, [R118+0x7800] ;  /* 0x007800007618783b */ /* 0x000ea80000000200 */
[----:B------:R-:W1:Y:S03]  /*28d0*/  MUFU.TANH R97, R97 ;  /* 0x0000006100617308 */ /* 0x000e660000002400 */
[C---:B---3--:R-:W-:Y:S05]  /*28e0*/  HMMA.16816.F32 R88, R48.reuse, R108, R88 ;  /* 0x0000006c3058723c */ /* 0x048fea0000001858 */
[----:B------:R-:W3:Y:S03]  /*28f0*/  MUFU.TANH R98, R98 ;  /* 0x0000006200627308 */ /* 0x000ee60000002400 */
[----:B------:R-:W-:Y:S05]  /*2900*/  HMMA.16816.F32 R84, R48, R110, R84 ;  /* 0x0000006e3054723c */ /* 0x000fea0000001854 */
[----:B------:R-:W1:Y:S03]  /*2910*/  MUFU.TANH R99, R99 ;  /* 0x0000006300637308 */ /* 0x000e660000002400 */
[C---:B------:R-:W-:Y:S08]  /*2920*/  HMMA.16816.F32 R36, R100.reuse, R4, R36 ;  /* 0x000000046424723c */ /* 0x040ff00000001824 */
[----:B------:R-:W-:Y:S01]  /*2930*/  HMMA.16816.F32 R32, R100, R6, R32 ;  /* 0x000000066420723c */ /* 0x000fe20000001820 */
[----:B------:R-:W3:Y:S07]  /*2940*/  LDSM.16.M88.4 R4, [R158+0x7c00] ;  /* 0x007c00009e04783b */ /* 0x000eee0000000200 */
[C---:B-1----:R-:W-:Y:S08]  /*2950*/  HMMA.16816.F32 R28, R8.reuse, R40, R28 ;  /* 0x00000028081c723c */ /* 0x042ff0000000181c */
[----:B------:R-:W-:Y:S01]  /*2960*/  HMMA.16816.F32 R44, R8, R42, R44 ;  /* 0x0000002a082c723c */ /* 0x000fe2000000182c */
[----:B------:R-:W1:Y:S01]  /*2970*/  LDSM.16.M88.4 R40, [R118+0x6000] ;  /* 0x006000007628783b */ /* 0x000e620000000200 */
[----:B------:R-:W-:-:S02]  /*2980*/  FMUL.FTZ R36, R36, c[0x0][0x2ec] ;  /* 0x0000bb0024247a20 */ /* 0x000fc40000410000 */
[----:B------:R-:W-:Y:S02]  /*2990*/  FMUL.FTZ R37, R37, c[0x0][0x2ec] ;  /* 0x0000bb0025257a20 */ /* 0x000fe40000410000 */
[----:B------:R-:W-:Y:S02]  /*29a0*/  FMUL.FTZ R38, R38, c[0x0][0x2ec] ;  /* 0x0000bb0026267a20 */ /* 0x000fe40000410000 */
[C---:B----4-:R-:W-:Y:S01]  /*29b0*/  HMMA.16816.F32 R88, R20.reuse, R12, R88 ;  /* 0x0000000c1458723c */ /* 0x050fe20000001858 */
[----:B------:R-:W-:Y:S01]  /*29c0*/  FMUL.FTZ R39, R39, c[0x0][0x2ec] ;  /* 0x0000bb0027277a20 */ /* 0x000fe20000410000 */
[----:B------:R-:W4:Y:S01]  /*29d0*/  MUFU.TANH R36, R36 ;  /* 0x0000002400247308 */ /* 0x000f220000002400 */
[----:B------:R-:W-:Y:S02]  /*29e0*/  FMUL.FTZ R32, R32, c[0x0][0x2ec] ;  /* 0x0000bb0020207a20 */ /* 0x000fe40000410000 */
[----:B------:R-:W-:Y:S02]  /*29f0*/  FMUL.FTZ R33, R33, c[0x0][0x2ec] ;  /* 0x0000bb0021217a20 */ /* 0x000fe40000410000 */
[----:B------:R-:W-:Y:S01]  /*2a00*/  FMUL.FTZ R34, R34, c[0x0][0x2ec] ;  /* 0x0000bb0022227a20 */ /* 0x000fe20000410000 */
[----:B------:R-:W-:Y:S01]  /*2a10*/  HMMA.16816.F32 R84, R20, R14, R84 ;  /* 0x0000000e1454723c */ /* 0x000fe20000001854 */
[----:B------:R-:W-:Y:S01]  /*2a20*/  LDSM.16.M88.4 R12, [R118+0x7c00] ;  /* 0x007c0000760c783b */ /* 0x000fe20000000200 */
[----:B------:R-:W-:Y:S01]  /*2a30*/  FMUL.FTZ R35, R35, c[0x0][0x2ec] ;  /* 0x0000bb0023237a20 */ /* 0x000fe20000410000 */
[----:B------:R-:W1:Y:S05]  /*2a40*/  MUFU.TANH R37, R37 ;  /* 0x0000002500257308 */ /* 0x000e6a0000002400 */
[----:B--2---:R-:W-:Y:S03]  /*2a50*/  HMMA.16816.F32 R28, R100, R24, R28 ;  /* 0x00000018641c723c */ /* 0x004fe6000000181c */
[----:B------:R-:W2:Y:S05]  /*2a60*/  MUFU.TANH R38, R38 ;  /* 0x0000002600267308 */ /* 0x000eaa0000002400 */
[----:B------:R-:W-:Y:S03]  /*2a70*/  HMMA.16816.F32 R80, R48, R124, R80 ;  /* 0x0000007c3050723c */ /* 0x000fe60000001850 */
[----:B------:R-:W1:Y:S05]  /*2a80*/  MUFU.TANH R39, R39 ;  /* 0x0000002700277308 */ /* 0x000e6a0000002400 */
[C---:B---3--:R-:W-:Y:S03]  /*2a90*/  HMMA.16816.F32 R88, R8.reuse, R4, R88 ;  /* 0x000000040858723c */ /* 0x048fe60000001858 */
[----:B------:R-:W3:Y:S05]  /*2aa0*/  MUFU.TANH R32, R32 ;  /* 0x0000002000207308 */ /* 0x000eea0000002400 */
[----:B------:R-:W-:Y:S01]  /*2ab0*/  HMMA.16816.F32 R84, R8, R6, R84 ;  /* 0x000000060854723c */ /* 0x000fe20000001854 */
[----:B------:R-:W2:Y:S01]  /*2ac0*/  LDSM.16.M88.4 R4, [R158+0x6800] ;  /* 0x006800009e04783b */ /* 0x000ea20000000200 */
[----:B------:R-:W-:Y:S01]  /*2ad0*/  FMUL.FTZ R28, R28, c[0x0][0x2ec] ;  /* 0x0000bb001c1c7a20 */ /* 0x000fe20000410000 */
[----:B------:R-:W2:Y:S01]  /*2ae0*/  MUFU.TANH R33, R33 ;  /* 0x0000002100217308 */ /* 0x000ea20000002400 */
[----:B------:R-:W-:-:S02]  /*2af0*/  FMUL.FTZ R29, R29, c[0x0][0x2ec] ;  /* 0x0000bb001d1d7a20 */ /* 0x000fc40000410000 */
[----:B------:R-:W-:Y:S02]  /*2b00*/  FMUL.FTZ R30, R30, c[0x0][0x2ec] ;  /* 0x0000bb001e1e7a20 */ /* 0x000fe40000410000 */
[----:B------:R-:W-:Y:S01]  /*2b10*/  FMUL.FTZ R31, R31, c[0x0][0x2ec] ;  /* 0x0000bb001f1f7a20 */ /* 0x000fe20000410000 */
[----:B-1----:R-:W-:Y:S02]  /*2b20*/  HMMA.16816.F32 R80, R20, R40, R80 ;  /* 0x000000281450723c */ /* 0x002fe40000001850 */
[----:B------:R-:W1:Y:S06]  /*2b30*/  MUFU.TANH R104, R28 ;  /* 0x0000001c00687308 */ /* 0x000e6c0000002400 */
[----:B------:R-:W-:Y:S01]  /*2b40*/  HMMA.16816.F32 R44, R100, R26, R44 ;  /* 0x0000001a642c723c */ /* 0x000fe2000000182c */
[----:B------:R-:W-:Y:S01]  /*2b50*/  LDSM.16.M88.4 R24, [R118+0x8000] ;  /* 0x008000007618783b */ /* 0x000fe20000000200 */
[----:B------:R-:W1:Y:S06]  /*2b60*/  MUFU.TANH R40, R29 ;  /* 0x0000001d00287308 */ /* 0x000e6c0000002400 */
[C---:B------:R-:W-:Y:S02]  /*2b70*/  HMMA.16816.F32 R76, R48.reuse, R126, R76 ;  /* 0x0000007e304c723c */ /* 0x040fe4000000184c */
[----:B------:R-:W1:Y:S06]  /*2b80*/  MUFU.TANH R41, R30 ;  /* 0x0000001e00297308 */ /* 0x000e6c0000002400 */
[C---:B------:R-:W-:Y:S02]  /*2b90*/  HMMA.16816.F32 R72, R48.reuse, R16, R72 ;  /* 0x000000103048723c */ /* 0x040fe40000001848 */
[----:B------:R1:W1:Y:S06]  /*2ba0*/  MUFU.TANH R105, R31 ;  /* 0x0000001f00697308 */ /* 0x00026c0000002400 */
[C---:B------:R-:W-:Y:S01]  /*2bb0*/  HMMA.16816.F32 R68, R48.reuse, R18, R68 ;  /* 0x000000123044723c */ /* 0x040fe20000001844 */
[----:B------:R-:W3:Y:S01]  /*2bc0*/  LDSM.16.M88.4 R16, [R158+0x8000] ;  /* 0x008000009e10783b */ /* 0x000ee20000000200 */
[----:B------:R-:W-:Y:S01]  /*2bd0*/  FMUL.FTZ R44, R44, c[0x0][0x2ec] ;  /* 0x0000bb002c2c7a20 */ /* 0x000fe20000410000 */
[----:B------:R-:W3:Y:S05]  /*2be0*/  MUFU.TANH R34, R34 ;  /* 0x0000002200227308 */ /* 0x000eea0000002400 */
[C---:B--2---:R-:W-:Y:S01]  /*2bf0*/  HMMA.16816.F32 R64, R48.reuse, R4, R64 ;  /* 0x000000043040723c */ /* 0x044fe20000001840 */
[----:B-1----:R-:W1:Y:S02]  /*2c00*/  LDSM.16.M88.4 R28, [R118+0x6400] ;  /* 0x00640000761c783b */ /* 0x002e640000000200 */
[----:B------:R-:W2:Y:S05]  /*2c10*/  MUFU.TANH R35, R35 ;  /* 0x0000002300237308 */ /* 0x000eaa0000002400 */
[----:B------:R-:W-:Y:S01]  /*2c20*/  HMMA.16816.F32 R60, R48, R6, R60 ;  /* 0x00000006303c723c */ /* 0x000fe2000000183c */
[----:B------:R-:W2:Y:S02]  /*2c30*/  LDSM.16.M88.4 R4, [R158+0x8400] ;  /* 0x008400009e04783b */ /* 0x000ea40000000200 */
[----:B------:R-:W1:Y:S05]  /*2c40*/  MUFU.TANH R44, R44 ;  /* 0x0000002c002c7308 */ /* 0x000e6a0000002400 */
[----:B------:R-:W-:Y:S07]  /*2c50*/  HMMA.16816.F32 R88, R100, R12, R88 ;  /* 0x0000000c6458723c */ /* 0x000fee0000001858 */
[----:B------:R-:W-:Y:S01]  /*2c60*/  FMUL.FTZ R12, R45, c[0x0][0x2ec] ;  /* 0x0000bb002d0c7a20 */ /* 0x000fe20000410000 */
[----:B------:R-:W-:Y:S01]  /*2c70*/  HMMA.16816.F32 R76, R20, R42, R76 ;  /* 0x0000002a144c723c */ /* 0x000fe2000000184c */
[----:B------:R-:W-:-:S02]  /*2c80*/  FMUL.FTZ R45, R47, c[0x0][0x2ec] ;  /* 0x0000bb002f2d7a20 */ /* 0x000fc40000410000 */
[----:B------:R1:W1:Y:S04]  /*2c90*/  MUFU.TANH R42, R12 ;  /* 0x0000000c002a7308 */ /* 0x0002680000002400 */
[----:B------:R-:W-:Y:S01]  /*2ca0*/  FMUL.FTZ R43, R46, c[0x0][0x2ec] ;  /* 0x0000bb002e2b7a20 */ /* 0x000fe20000410000 */
[----:B------:R-:W-:Y:S03]  /*2cb0*/  HMMA.16816.F32 R84, R100, R14, R84 ;  /* 0x0000000e6454723c */ /* 0x000fe60000001854 */
[----:B------:R-:W2:Y:S05]  /*2cc0*/  MUFU.TANH R45, R45 ;  /* 0x0000002d002d7308 */ /* 0x000eaa0000002400 */
[----:B---3--:R-:W-:Y:S01]  /*2cd0*/  HMMA.16816.F32 R80, R8, R16, R80 ;  /* 0x000000100850723c */ /* 0x008fe20000001850 */
[----:B------:R-:W-:Y:S01]  /*2ce0*/  FMUL.FTZ R88, R88, c[0x0][0x2ec] ;  /* 0x0000bb0058587a20 */ /* 0x000fe20000410000 */
[----:B-1----:R-:W1:Y:S01]  /*2cf0*/  LDSM.16.M88.4 R12, [R158+0x6c00] ;  /* 0x006c00009e0c783b */ /* 0x002e620000000200 */
[----:B------:R-:W-:Y:S01]  /*2d00*/  FMUL.FTZ R89, R89, c[0x0][0x2ec] ;  /* 0x0000bb0059597a20 */ /* 0x000fe20000410000 */
[----:B------:R-:W3:Y:S01]  /*2d10*/  MUFU.TANH R43, R43 ;  /* 0x0000002b002b7308 */ /* 0x000ee20000002400 */
[----:B------:R-:W-:-:S03]  /*2d20*/  FMUL.FTZ R90, R90, c[0x0][0x2ec] ;  /* 0x0000bb005a5a7a20 */ /* 0x000fc60000410000 */
[----:B------:R-:W-:Y:S01]  /*2d30*/  HMMA.16816.F32 R72, R20, R28, R72 ;  /* 0x0000001c1448723c */ /* 0x000fe20000001848 */
[----:B------:R-:W-:-:S03]  /*2d40*/  FMUL.FTZ R91, R91, c[0x0][0x2ec] ;  /* 0x0000bb005b5b7a20 */ /* 0x000fc60000410000 */
[----:B------:R1:W1:Y:S04]  /*2d50*/  MUFU.TANH R125, R88 ;  /* 0x00000058007d7308 */ /* 0x0002680000002400 */
[----:B------:R-:W-:Y:S01]  /*2d60*/  HMMA.16816.F32 R68, R20, R30, R68 ;  /* 0x0000001e1444723c */ /* 0x000fe20000001844 */
[----:B------:R-:W3:Y:S01]  /*2d70*/  LDSM.16.M88.4 R28, [R118+0x8400] ;  /* 0x00840000761c783b */ /* 0x000ee20000000200 */
[----:B------:R-:W-:Y:S02]  /*2d80*/  FMUL.FTZ R84, R84, c[0x0][0x2ec] ;  /* 0x0000bb0054547a20 */ /* 0x000fe40000410000 */
[----:B------:R-:W-:Y:S01]  /*2d90*/  FMUL.FTZ R85, R85, c[0x0][0x2ec] ;  /* 0x0000bb0055557a20 */ /* 0x000fe20000410000 */
[----:B------:R1:W1:Y:S01]  /*2da0*/  MUFU.TANH R203, R89 ;  /* 0x0000005900cb7308 */ /* 0x0002620000002400 */
[----:B------:R-:W-:-:S02]  /*2db0*/  FMUL.FTZ R86, R86, c[0x0][0x2ec] ;  /* 0x0000bb0056567a20 */ /* 0x000fc40000410000 */
[----:B------:R-:W-:Y:S01]  /*2dc0*/  HMMA.16816.F32 R76, R8, R18, R76 ;  /* 0x00000012084c723c */ /* 0x000fe2000000184c */
[----:B------:R-:W3:Y:S01]  /*2dd0*/  LDSM.16.M88.4 R16, [R118+0x6800] ;  /* 0x006800007610783b */ /* 0x000ee20000000200 */
[----:B------:R-:W-:-:S03]  /*2de0*/  FMUL.FTZ R87, R87, c[0x0][0x2ec] ;  /* 0x0000bb0057577a20 */ /* 0x000fc60000410000 */
[----:B------:R1:W1:Y:S03]  /*2df0*/  MUFU.TANH R123, R90 ;  /* 0x0000005a007b7308 */ /* 0x0002660000002400 */
[C---:B--2---:R-:W-:Y:S05]  /*2e00*/  HMMA.16816.F32 R72, R8.reuse, R4, R72 ;  /* 0x000000040848723c */ /* 0x044fea0000001848 */
[----:B------:R2:W2:Y:S03]  /*2e10*/  MUFU.TANH R199, R91 ;  /* 0x0000005b00c77308 */ /* 0x0004a60000002400 */
[----:B------:R-:W-:Y:S01]  /*2e20*/  HMMA.16816.F32 R68, R8, R6, R68 ;  /* 0x000000060844723c */ /* 0x000fe20000001844 */
[----:B------:R-:W2:Y:S04]  /*2e30*/  LDSM.16.M88.4 R4, [R118+0x6c00] ;  /* 0x006c00007604783b */ /* 0x000ea80000000200 */
[----:B------:R2:W2:Y:S03]  /*2e40*/  MUFU.TANH R121, R84 ;  /* 0x0000005400797308 */ /* 0x0004a60000002400 */
[C---:B-1----:R-:W-:Y:S05]  /*2e50*/  HMMA.16816.F32 R56, R48.reuse, R12, R56 ;  /* 0x0000000c3038723c */ /* 0x042fea0000001838 */
[----:B------:R1:W1:Y:S03]  /*2e60*/  MUFU.TANH R201, R85 ;  /* 0x0000005500c97308 */ /* 0x0002660000002400 */
[----:B------:R-:W-:Y:S01]  /*2e70*/  HMMA.16816.F32 R52, R48, R14, R52 ;  /* 0x0000000e3034723c */ /* 0x000fe20000001834 */
[----:B------:R-:W-:Y:S04]  /*2e80*/  LDSM.16.M88.4 R12, [R118+0x8c00] ;  /* 0x008c0000760c783b */ /* 0x000fe80000000200 */
[----:B------:R1:W1:Y:S03]  /*2e90*/  MUFU.TANH R197, R86 ;  /* 0x0000005600c57308 */ /* 0x0002660000002400 */
[C---:B------:R-:W-:Y:S05]  /*2ea0*/  HMMA.16816.F32 R80, R100.reuse, R24, R80 ;  /* 0x000000186450723c */ /* 0x040fea0000001850 */
[----:B------:R1:W1:Y:S03]  /*2eb0*/  MUFU.TANH R195, R87 ;  /* 0x0000005700c37308 */ /* 0x0002660000002400 */
[C---:B------:R-:W-:Y:S01]  /*2ec0*/  HMMA.16816.F32 R76, R100.reuse, R26, R76 ;  /* 0x0000001a644c723c */ /* 0x040fe2000000184c */
[----:B------:R-:W1:Y:S07]  /*2ed0*/  LDSM.16.M88.4 R24, [R158+0x8800] ;  /* 0x008800009e18783b */ /* 0x000e6e0000000200 */
[C---:B---3--:R-:W-:Y:S08]  /*2ee0*/  HMMA.16816.F32 R72, R100.reuse, R28, R72 ;  /* 0x0000001c6448723c */ /* 0x048ff00000001848 */
[----:B------:R-:W-:Y:S01]  /*2ef0*/  HMMA.16816.F32 R68, R100, R30, R68 ;  /* 0x0000001e6444723c */ /* 0x000fe20000001844 */
[----:B------:R-:W3:Y:S01]  /*2f00*/  LDSM.16.M88.4 R28, [R158+0x8c00] ;  /* 0x008c00009e1c783b */ /* 0x000ee20000000200 */
[----:B------:R-:W-:-:S02]  /*2f10*/  FMUL.FTZ R80, R80, c[0x0][0x2ec] ;  /* 0x0000bb0050507a20 */ /* 0x000fc40000410000 */
[----:B------:R-:W-:Y:S02]  /*2f20*/  FMUL.FTZ R81, R81, c[0x0][0x2ec] ;  /* 0x0000bb0051517a20 */ /* 0x000fe40000410000 */
[----:B------:R-:W-:Y:S01]  /*2f30*/  FMUL.FTZ R82, R82, c[0x0][0x2ec] ;  /* 0x0000bb0052527a20 */ /* 0x000fe20000410000 */
[----:B------:R1:W1:Y:S01]  /*2f40*/  MUFU.TANH R185, R80 ;  /* 0x0000005000b97308 */ /* 0x0002620000002400 */
[C---:B------:R-:W-:Y:S01]  /*2f50*/  HMMA.16816.F32 R64, R20.reuse, R16, R64 ;  /* 0x000000101440723c */ /* 0x040fe20000001840 */
[----:B------:R-:W-:Y:S02]  /*2f60*/  FMUL.FTZ R83, R83, c[0x0][0x2ec] ;  /* 0x0000bb0053537a20 */ /* 0x000fe40000410000 */
[----:B------:R-:W-:Y:S02]  /*2f70*/  FMUL.FTZ R76, R76, c[0x0][0x2ec] ;  /* 0x0000bb004c4c7a20 */ /* 0x000fe40000410000 */
[----:B------:R-:W-:Y:S02]  /*2f80*/  FMUL.FTZ R77, R77, c[0x0][0x2ec] ;  /* 0x0000bb004d4d7a20 */ /* 0x000fe40000410000 */
[----:B------:R-:W-:Y:S01]  /*2f90*/  FMUL.FTZ R78, R78, c[0x0][0x2ec] ;  /* 0x0000bb004e4e7a20 */ /* 0x000fe20000410000 */
[----:B------:R-:W-:Y:S01]  /*2fa0*/  HMMA.16816.F32 R60, R20, R18, R60 ;  /* 0x00000012143c723c */ /* 0x000fe2000000183c */
[----:B------:R-:W3:Y:S01]  /*2fb0*/  LDSM.16.M88.4 R16, [R118+0x8800] ;  /* 0x008800007610783b */ /* 0x000ee20000000200 */
[----:B------:R-:W-:Y:S01]  /*2fc0*/  FMUL.FTZ R79, R79, c[0x0][0x2ec] ;  /* 0x0000bb004f4f7a20 */ /* 0x000fe20000410000 */
[----:B------:R1:W1:Y:S01]  /*2fd0*/  MUFU.TANH R193, R81 ;  /* 0x0000005100c17308 */ /* 0x0002620000002400 */
[----:B------:R-:W-:Y:S01]  /*2fe0*/  FMUL.FTZ R72, R72, c[0x0][0x2ec] ;  /* 0x0000bb0048487a20 */ /* 0x000fe20000410000 */
[----:B------:R-:W-:-:S04]  /*2ff0*/  DEPBAR.LE SB0, 0x0 ;  /* 0x000080000000791a */ /* 0x000fc80000000000 */
[C---:B--2---:R-:W-:Y:S01]  /*3000*/  HMMA.16816.F32 R56, R20.reuse, R4, R56 ;  /* 0x000000041438723c */ /* 0x044fe20000001838 */
[----:B------:R-:W-:Y:S01]  /*3010*/  FMUL.FTZ R73, R73, c[0x0][0x2ec] ;  /* 0x0000bb0049497a20 */ /* 0x000fe20000410000 */
[----:B------:R2:W2:Y:S01]  /*3020*/  MUFU.TANH R183, R82 ;  /* 0x0000005200b77308 */ /* 0x0004a20000002400 */
[----:B------:R-:W-:Y:S02]  /*3030*/  FMUL.FTZ R74, R74, c[0x0][0x2ec] ;  /* 0x0000bb004a4a7a20 */ /* 0x000fe40000410000 */
[----:B------:R-:W-:Y:S02]  /*3040*/  FMUL.FTZ R75, R75, c[0x0][0x2ec] ;  /* 0x0000bb004b4b7a20 */ /* 0x000fe40000410000 */
[----:B------:R-:W-:Y:S01]  /*3050*/  FMUL.FTZ R4, R71, c[0x0][0x2ec] ;  /* 0x0000bb0047047a20 */ /* 0x000fe20000410000 */
[----:B------:R-:W-:Y:S01]  /*3060*/  HMMA.16816.F32 R52, R20, R6, R52 ;  /* 0x000000061434723c */ /* 0x000fe20000001834 */
[----:B------:R-:W-:Y:S01]  /*3070*/  FMUL.FTZ R68, R68, c[0x0][0x2ec] ;  /* 0x0000bb0044447a20 */ /* 0x000fe20000410000 */
[----:B------:R2:W2:Y:S01]  /*3080*/  MUFU.TANH R189, R83 ;  /* 0x0000005300bd7308 */ /* 0x0004a20000002400 */
[----:B------:R-:W-:-:S02]  /*3090*/  FMUL.FTZ R69, R69, c[0x0][0x2ec] ;  /* 0x0000bb0045457a20 */ /* 0x000fc40000410000 */
[----:B------:R-:W-:-:S03]  /*30a0*/  FMUL.FTZ R70, R70, c[0x0][0x2ec] ;  /* 0x0000bb0046467a20 */ /* 0x000fc60000410000 */
[C---:B-1----:R-:W-:Y:S02]  /*30b0*/  HMMA.16816.F32 R64, R8.reuse, R24, R64 ;  /* 0x000000180840723c */ /* 0x042fe40000001840 */
[----:B------:R1:W1:Y:S06]  /*30c0*/  MUFU.TANH R181, R76 ;  /* 0x0000004c00b57308 */ /* 0x00026c0000002400 */
[C---:B------:R-:W-:Y:S02]  /*30d0*/  HMMA.16816.F32 R60, R8.reuse, R26, R60 ;  /* 0x0000001a083c723c */ /* 0x040fe4000000183c */
[----:B------:R1:W1:Y:S06]  /*30e0*/  MUFU.TANH R191, R77 ;  /* 0x0000004d00bf7308 */ /* 0x00026c0000002400 */
[C---:B---3--:R-:W-:Y:S02]  /*30f0*/  HMMA.16816.F32 R56, R8.reuse, R28, R56 ;  /* 0x0000001c0838723c */ /* 0x048fe40000001838 */
[----:B------:R3:W1:Y:S06]  /*3100*/  MUFU.TANH R177, R78 ;  /* 0x0000004e00b17308 */ /* 0x00066c0000002400 */
[----:B------:R-:W-:Y:S02]  /*3110*/  HMMA.16816.F32 R52, R8, R30, R52 ;  /* 0x0000001e0834723c */ /* 0x000fe40000001834 */
[----:B------:R3:W1:Y:S05]  /*3120*/  MUFU.TANH R187, R79 ;  /* 0x0000004f00bb7308 */ /* 0x00066a0000002400 */
[----:B------:R-:W-:Y:S01]  /*3130*/  IMAD R9, R140, 0x10, R142 ;  /* 0x000000108c097824 */ /* 0x000fe200078e028e */
[C---:B------:R-:W-:Y:S02]  /*3140*/  HMMA.16816.F32 R64, R100.reuse, R16, R64 ;  /* 0x000000106440723c */ /* 0x040fe40000001840 */
[----:B------:R3:W1:Y:S06]  /*3150*/  MUFU.TANH R163, R72 ;  /* 0x0000004800a37308 */ /* 0x00066c0000002400 */
[C---:B------:R-:W-:Y:S02]  /*3160*/  HMMA.16816.F32 R60, R100.reuse, R18, R60 ;  /* 0x00000012643c723c */ /* 0x040fe4000000183c */
[----:B------:R3:W1:Y:S05]  /*3170*/  MUFU.TANH R155, R73 ;  /* 0x00000049009b7308 */ /* 0x00066a0000002400 */
[----:B------:R-:W-:Y:S01]  /*3180*/  IADD3 R18, -R135, R132, RZ ;  /* 0x0000008487127210 */ /* 0x000fe20007ffe1ff */
[----:B------:R-:W-:Y:S02]  /*3190*/  HMMA.16816.F32 R56, R100, R12, R56 ;  /* 0x0000000c6438723c */ /* 0x000fe40000001838 */
[----:B------:R3:W1:Y:S01]  /*31a0*/  MUFU.TANH R149, R74 ;  /* 0x0000004a00957308 */ /* 0x0006620000002400 */
[----:B------:R-:W-:-:S04]  /*31b0*/  SHF.R.S32.HI R7, RZ, 0x1f, R18 ;  /* 0x0000001fff077819 */ /* 0x000fc80000011412 */
[----:B------:R-:W-:Y:S01]  /*31c0*/  LEA.HI R7, R7, R18, RZ, 0x2 ;  /* 0x0000001207077211 */ /* 0x000fe200078f10ff */
[----:B------:R-:W-:Y:S01]  /*31d0*/  HMMA.16816.F32 R52, R100, R14, R52 ;  /* 0x0000000e6434723c */ /* 0x000fe20000001834 */
[----:B------:R-:W-:Y:S01]  /*31e0*/  FMUL.FTZ R16, R64, c[0x0][0x2ec] ;  /* 0x0000bb0040107a20 */ /* 0x000fe20000410000 */
[----:B------:R3:W1:Y:S01]  /*31f0*/  MUFU.TANH R147, R75 ;  /* 0x0000004b00937308 */ /* 0x0006620000002400 */
[----:B------:R-:W-:Y:S01]  /*3200*/  SHF.R.S32.HI R174, RZ, 0x2, R7 ;  /* 0x00000002ffae7819 */ /* 0x000fe20000011407 */
[----:B------:R-:W-:Y:S02]  /*3210*/  FMUL.FTZ R65, R65, c[0x0][0x2ec] ;  /* 0x0000bb0041417a20 */ /* 0x000fe40000410000 */
[----:B------:R-:W-:Y:S01]  /*3220*/  FMUL.FTZ R5, R66, c[0x0][0x2ec] ;  /* 0x0000bb0042057a20 */ /* 0x000fe20000410000 */
[----:B------:R-:W-:Y:S01]  /*3230*/  IADD3 R7, R9, 0x1, R174 ;  /* 0x0000000109077810 */ /* 0x000fe20007ffe0ae */
[----:B------:R-:W-:Y:S02]  /*3240*/  FMUL.FTZ R6, R67, c[0x0][0x2ec] ;  /* 0x0000bb0043067a20 */ /* 0x000fe40000410000 */
[----:B------:R-:W-:Y:S01]  /*3250*/  FMUL.FTZ R12, R60, c[0x0][0x2ec] ;  /* 0x0000bb003c0c7a20 */ /* 0x000fe20000410000 */
[----:B------:R3:W1:Y:S01]  /*3260*/  MUFU.TANH R153, R68 ;  /* 0x0000004400997308 */ /* 0x0006620000002400 */
[----:B------:R-:W-:Y:S01]  /*3270*/  FMUL.FTZ R61, R61, c[0x0][0x2ec] ;  /* 0x0000bb003d3d7a20 */ /* 0x000fe20000410000 */
[----:B------:R-:W-:Y:S01]  /*3280*/  IADD3 R7, R116, R7, -R167 ;  /* 0x0000000774077210 */ /* 0x000fe20007ffe8a7 */
[----:B------:R-:W-:-:S02]  /*3290*/  FMUL.FTZ R8, R62, c[0x0][0x2ec] ;  /* 0x0000bb003e087a20 */ /* 0x000fc40000410000 */
[----:B------:R-:W-:Y:S01]  /*32a0*/  FMUL.FTZ R25, R63, c[0x0][0x2ec] ;  /* 0x0000bb003f197a20 */ /* 0x000fe20000410000 */
[----:B------:R-:W-:Y:S01]  /*32b0*/  IADD3 R7, R7, c[0x0][0x2e8], RZ ;  /* 0x0000ba0007077a10 */ /* 0x000fe20007ffe0ff */
[----:B------:R-:W-:Y:S01]  /*32c0*/  FMUL.FTZ R49, R56, c[0x0][0x2ec] ;  /* 0x0000bb0038317a20 */ /* 0x000fe20000410000 */
[----:B------:R3:W1:Y:S01]  /*32d0*/  MUFU.TANH R151, R69 ;  /* 0x0000004500977308 */ /* 0x0006620000002400 */
[----:B------:R-:W-:Y:S01]  /*32e0*/  FMUL.FTZ R47, R57, c[0x0][0x2ec] ;  /* 0x0000bb00392f7a20 */ /* 0x000fe20000410000 */
[C---:B------:R-:W-:Y:S01]  /*32f0*/  IADD3 R139, R7.reuse, 0x8, RZ ;  /* 0x00000008078b7810 */ /* 0x040fe20007ffe0ff */
[----:B------:R-:W-:Y:S01]  /*3300*/  FMUL.FTZ R10, R58, c[0x0][0x2ec] ;  /* 0x0000bb003a0a7a20 */ /* 0x000fe20000410000 */
[-C--:B------:R-:W-:Y:S01]  /*3310*/  IMNMX R140, R7, R116.reuse, PT ;  /* 0x00000074078c7217 */ /* 0x080fe20003800200 */
[----:B------:R-:W-:Y:S01]  /*3320*/  FMUL.FTZ R14, R59, c[0x0][0x2ec] ;  /* 0x0000bb003b0e7a20 */ /* 0x000fe20000410000 */
[----:B------:R-:W-:Y:S01]  /*3330*/  IMNMX R139, R139, R116, PT ;  /* 0x000000748b8b7217 */ /* 0x000fe20003800200 */
[----:B------:R-:W-:Y:S01]  /*3340*/  FMUL.FTZ R20, R52, c[0x0][0x2ec] ;  /* 0x0000bb0034147a20 */ /* 0x000fe20000410000 */
[----:B------:R3:W1:Y:S01]  /*3350*/  MUFU.TANH R145, R70 ;  /* 0x0000004600917308 */ /* 0x0006620000002400 */
[----:B------:R-:W-:-:S02]  /*3360*/  FMUL.FTZ R27, R53, c[0x0][0x2ec] ;  /* 0x0000bb00351b7a20 */ /* 0x000fc40000410000 */
[----:B------:R-:W-:Y:S02]  /*3370*/  FMUL.FTZ R18, R54, c[0x0][0x2ec] ;  /* 0x0000bb0036127a20 */ /* 0x000fe40000410000 */
[----:B------:R-:W-:-:S03]  /*3380*/  FMUL.FTZ R17, R55, c[0x0][0x2ec] ;  /* 0x0000bb0037117a20 */ /* 0x000fc60000410000 */
[----:B------:R-:W1:Y:S08]  /*3390*/  MUFU.TANH R4, R4 ;  /* 0x0000000400047308 */ /* 0x000e700000002400 */
        /* <DEDUP_REMOVED lines=23> */
[----:B------:R-:W-:-:S04]  /*3510*/  LOP3.LUT R15, R15, c[0x0][0x2d0], RZ, 0x3c, !PT ;  /* 0x0000b4000f0f7a12 */ /* 0x000fc800078e3cff */
[----:B------:R-:W-:Y:S01]  /*3520*/  ISETP.GE.AND P0, PT, R15, RZ, PT ;  /* 0x000000ff0f00720c */ /* 0x000fe20003f06270 */
        /* <DEDUP_REMOVED lines=32> */
[----:B------:R-:W-:Y:S02]  /*3730*/  IMAD.WIDE R30, R2, 0x4, R172 ;  /* 0x00000004021e7825 */ /* 0x000fe400078e02ac */
        /* <DEDUP_REMOVED lines=18> */
.L_x_1802:
[----:B------:R-:W-:-:S04]  /*3860*/  LEA R2, -R119, RZ, 0x7 ;  /* 0x000000ff77027211 */ /* 0x000fc800078e39ff */
[----:B------:R-:W-:Y:S02]  /*3870*/  SHF.R.S32.HI R22, RZ, 0x1f, R2 ;  /* 0x0000001fff167819 */ /* 0x000fe40000011402 */
.L_x_1803:
        /* <DEDUP_REMOVED lines=29> */
.L_x_1801:
[----:B--234-:R-:W-:Y:S02]  /*3a50*/  IMAD.IADD R0, R0, 0x1, R141 ;  /* 0x0000000100007824 */ /* 0x01cfe400078e028d */
[----:B------:R-:W-:-:S03]  /*3a60*/  IMAD.SHL.U32 R156, R156, 0x2, RZ ;  /* 0x000000029c9c7824 */ /* 0x000fc600078e00ff */
[C---:B------:R-:W-:Y:S01]  /*3a70*/  IADD3 R7, R0.reuse, 0x1, RZ ;  /* 0x0000000100077810 */ /* 0x040fe20007ffe0ff */
[----:B------:R-:W-:Y:S01]  /*3a80*/  IMAD R116, R3, 0x2, R156 ;  /* 0x0000000203747824 */ /* 0x000fe200078e029c */
[----:B------:R-:W-:Y:S01]  /*3a90*/  IADD3 R2, R0, 0x8, RZ ;  /* 0x0000000800027810 */ /* 0x000fe20007ffe0ff */
[----:B------:R-:W-:Y:S01]  /*3aa0*/  LDSM.16.MT88.4 R108, [R156+0x9000] ;  /* 0x009000009c6c783b */ /* 0x000fe20000004200 */
[CC--:B------:R-:W-:Y:S02]  /*3ab0*/  ISETP.GE.AND P3, PT, R7.reuse, R140.reuse, PT ;  /* 0x0000008c0700720c */ /* 0x0c0fe40003f66270 */
[-C--:B------:R-:W-:Y:S01]  /*3ac0*/  ISETP.GE.AND P4, PT, R7, R139.reuse, PT ;  /* 0x0000008b0700720c */ /* 0x080fe20003f86270 */
[----:B------:R-:W-:Y:S01]  /*3ad0*/  LDSM.16.MT88.4 R100, [R116+0x9000] ;  /* 0x009000007464783b */ /* 0x000fe20000004200 */
[C---:B------:R-:W-:Y:S02]  /*3ae0*/  ISETP.GE.AND P1, PT, R2.reuse, R140, PT ;  /* 0x0000008c0200720c */ /* 0x040fe40003f26270 */
[----:B------:R-:W-:Y:S01]  /*3af0*/  ISETP.GE.AND P0, PT, R2, R139, PT ;  /* 0x0000008b0200720c */ /* 0x000fe20003f06270 */
[----:B------:R-:W-:Y:S01]  /*3b00*/  LDSM.16.MT88.4 R84, [R116+0xb000] ;  /* 0x00b000007454783b */ /* 0x000fe20000004200 */
[----:B------:R-:W-:-:S02]  /*3b10*/  IADD3 R7, R0, 0x9, RZ ;  /* 0x0000000900077810 */ /* 0x000fc40007ffe0ff */
[----:B------:R-:W-:Y:S01]  /*3b20*/  IADD3 R2, R0, 0x10, RZ ;  /* 0x0000001000027810 */ /* 0x000fe20007ffe0ff */
[----:B-1----:R-:W-:Y:S01]  /*3b30*/  LDSM.16.MT88.4 R76, [R156+0xd000] ;  /* 0x00d000009c4c783b */ /* 0x002fe20000004200 */
        /* <DEDUP_REMOVED lines=21> */
[-C--:B------:R-:W-:Y:S02]  /*3c90*/  ISETP.GE.AND P3, PT, R7, R140.reuse, PT ;  /* 0x0000008c0700720c */ /* 0x080fe40003f66270 */
[----:B------:R-:W-:-:S02]  /*3ca0*/  ISETP.GE.AND P1, PT, R2, R140, PT ;  /* 0x0000008c0200720c */ /* 0x000fc40003f26270 */
[----:B------:R-:W-:Y:S02]  /*3cb0*/  ISETP.GE.AND P0, PT, R2, R139, PT ;  /* 0x0000008b0200720c */ /* 0x000fe40003f06270 */
[----:B------:R-:W-:Y:S02]  /*3cc0*/  IADD3 R2, R0, 0x28, RZ ;  /* 0x0000002800027810 */ /* 0x000fe40007ffe0ff */
[----:B------:R-:W-:Y:S02]  /*3cd0*/  FSEL R69, R33, -INF , !P3 ;  /* 0xff80000021457808 */ /* 0x000fe40005800000 */
[----:B------:R-:W-:Y:S02]  /*3ce0*/  ISETP.GE.AND P3, PT, R2, R140, PT ;  /* 0x0000008c0200720c */ /* 0x000fe40003f66270 */
[----:B------:R-:W-:Y:S02]  /*3cf0*/  IADD3 R22, R0, 0x29, RZ ;  /* 0x0000002900167810 */ /* 0x000fe40007ffe0ff */
[----:B------:R-:W-:-:S02]  /*3d00*/  FSEL R209, R44, -INF , !P3 ;  /* 0xff8000002cd17808 */ /* 0x000fc40005800000 */
[-C--:B------:R-:W-:Y:S02]  /*3d10*/  ISETP.GE.AND P3, PT, R0, R140.reuse, PT ;  /* 0x0000008c0000720c */ /* 0x080fe40003f66270 */
[----:B------:R-:W-:Y:S02]  /*3d20*/  FSEL R11, R38, -INF , !P4 ;  /* 0xff800000260b7808 */ /* 0x000fe40006000000 */
[----:B------:R-:W-:Y:S02]  /*3d30*/  FSEL R31, R104, -INF , !P1 ;  /* 0xff800000681f7808 */ /* 0x000fe40004800000 */
[----:B------:R-:W-:Y:S02]  /*3d40*/  FSEL R33, R41, -INF , !P0 ;  /* 0xff80000029217808 */ /* 0x000fe40004000000 */
        /* <DEDUP_REMOVED lines=13> */
[----:B------:R-:W-:-:S02]  /*3e20*/  FSEL R7, R35, -INF , !P4 ;  /* 0xff80000023077808 */ /* 0x000fc40006000000 */
[----:B------:R-:W-:Y:S02]  /*3e30*/  FMNMX.FTZ R22, R92, R93, !PT ;  /* 0x0000005d5c167209 */ /* 0x000fe40007810000 */
[----:B------:R-:W-:Y:S02]  /*3e40*/  ISETP.GE.AND P4, PT, R2, R139, PT ;  /* 0x0000008b0200720c */ /* 0x000fe40003f86270 */
[----:B------:R-:W-:Y:S02]  /*3e50*/  IADD3 R2, R0, 0x30, RZ ;  /* 0x0000003000027810 */ /* 0x000fe40007ffe0ff */
[----:B------:R-:W-:Y:S02]  /*3e60*/  FMNMX.FTZ R22, R19, R22, !PT ;  /* 0x0000001613167209 */ /* 0x000fe40007810000 */
[----:B------:R-:W-:Y:S02]  /*3e70*/  FSEL R35, R40, -INF , !P5 ;  /* 0xff80000028237808 */ /* 0x000fe40006800000 */
[----:B------:R-:W-:-:S02]  /*3e80*/  FSEL R205, R105, -INF , !P2 ;  /* 0xff80000069cd7808 */ /* 0x000fc40005000000 */
[C---:B------:R-:W-:Y:S02]  /*3e90*/  ISETP.GE.AND P5, PT, R2.reuse, R140, PT ;  /* 0x0000008c0200720c */ /* 0x040fe40003fa6270 */
        /* <DEDUP_REMOVED lines=13> */
[----:B------:R-:W-:Y:S02]  /*3f70*/  FMNMX.FTZ R22, R53, R22, !PT ;  /* 0x0000001635167209 */ /* 0x000fe40007810000 */
[----:B------:R-:W-:Y:S02]  /*3f80*/  IADD3 R2, R0, 0x41, RZ ;  /* 0x0000004100027810 */ /* 0x000fe40007ffe0ff */
[----:B------:R-:W-:Y:S02]  /*3f90*/  FSEL R121, R121, -INF , !P0 ;  /* 0xff80000079797808 */ /* 0x000fe40004000000 */
[----:B------:R-:W-:-:S02]  /*3fa0*/  FMNMX.FTZ R22, R51, R22, !PT ;  /* 0x0000001633167209 */ /* 0x000fc40007810000 */
[----:B------:R-:W-:Y:S02]  /*3fb0*/  ISETP.GE.AND P0, PT, R2, R140, PT ;  /* 0x0000008c0200720c */ /* 0x000fe40003f06270 */
[----:B------:R-:W-:Y:S02]  /*3fc0*/  FMNMX.FTZ R22, R69, R22, !PT ;  /* 0x0000001645167209 */ /* 0x000fe40007810000 */
[----:B------:R-:W-:Y:S02]  /*3fd0*/  FSEL R193, R193, -INF , !P0 ;  /* 0xff800000c1c17808 */ /* 0x000fe40004000000 */
[----:B------:R-:W-:Y:S02]  /*3fe0*/  ISETP.GE.AND P0, PT, R0, R139, PT ;  /* 0x0000008b0000720c */ /* 0x000fe40003f06270 */
[----:B------:R-:W-:Y:S02]  /*3ff0*/  FMNMX.FTZ R22, R31, R22, !PT ;  /* 0x000000161f167209 */ /* 0x000fe40007810000 */
[----:B------:R-:W-:-:S02]  /*4000*/  FSEL R94, R94, -INF , !P0 ;  /* 0xff8000005e5e7808 */ /* 0x000fc40004000000 */
[----:B------:R-:W-:Y:S02]  /*4010*/  FMNMX.FTZ R40, R35, R22, !PT ;  /* 0x0000001623287209 */ /* 0x000fe40007810000 */
[----:B------:R-:W-:Y:S02]  /*4020*/  FMNMX.FTZ R38, R94, R95, !PT ;  /* 0x0000005f5e267209 */ /* 0x000fe40007810000 */
[----:B------:R-:W-:Y:S02]  /*4030*/  FMNMX.FTZ R40, R209, R40, !PT ;  /* 0x00000028d1287209 */ /* 0x000fe40007810000 */
[----:B------:R-:W-:Y:S02]  /*4040*/  FMNMX.FTZ R38, R15, R38, !PT ;  /* 0x000000260f267209 */ /* 0x000fe40007810000 */
[----:B------:R-:W-:Y:S02]  /*4050*/  FMNMX.FTZ R40, R211, R40, !PT ;  /* 0x00000028d3287209 */ /* 0x000fe40007810000 */
[----:B------:R-:W-:-:S02]  /*4060*/  FMNMX.FTZ R38, R99, R38, !PT ;  /* 0x0000002663267209 */ /* 0x000fc40007810000 */
[----:B------:R-:W-:Y:S02]  /*4070*/  FSEL R203, R203, -INF , !P4 ;  /* 0xff800000cbcb7808 */ /* 0x000fe40006000000 */
[----:B------:R-:W-:Y:S02]  /*4080*/  FMNMX.FTZ R40, R125, R40, !PT ;  /* 0x000000287d287209 */ /* 0x000fe40007810000 */
[----:B------:R-:W-:Y:S02]  /*4090*/  FMNMX.FTZ R38, R11, R38, !PT ;  /* 0x000000260b267209 */ /* 0x000fe40007810000 */
[----:B------:R-:W-:Y:S02]  /*40a0*/  IADD3 R23, R0, 0x40, RZ ;  /* 0x0000004000177810 */ /* 0x000fe40007ffe0ff */
[----:B------:R-:W-:Y:S02]  /*40b0*/  FMNMX.FTZ R40, R203, R40, !PT ;  /* 0x00000028cb287209 */ /* 0x000fe40007810000 */
        /* <DEDUP_REMOVED lines=8> */
[----:B------:R-:W-:Y:S02]  /*4140*/  IADD3 R23, R0, 0x48, RZ ;  /* 0x0000004800177810 */ /* 0x000fe40007ffe0ff */
[----:B------:R-:W-:Y:S02]  /*4150*/  FSEL R185, R185, -INF , !P4 ;  /* 0xff800000b9b97808 */ /* 0x000fe40006000000 */
[----:B------:R-:W-:Y:S02]  /*4160*/  FMNMX.FTZ R40, R201, R40, !PT ;  /* 0x00000028c9287209 */ /* 0x000fe40007810000 */
[----:B------:R-:W-:Y:S02]  /*4170*/  ISETP.GE.AND P3, PT, R2, R139, PT ;  /* 0x0000008b0200720c */ /* 0x000fe40003f66270 */
[----:B------:R-:W-:-:S02]  /*4180*/  IADD3 R2, R0, 0x49, RZ ;  /* 0x0000004900027810 */ /* 0x000fc40007ffe0ff */
[----:B------:R-:W-:Y:S02]  /*4190*/  FMNMX.FTZ R38, R7, R38, !PT ;  /* 0x0000002607267209 */ /* 0x000fe40007810000 */
[----:B------:R-:W-:Y:S02]  /*41a0*/  ISETP.GE.AND P5, PT, R23, R140, PT ;  /* 0x0000008c1700720c */ /* 0x000fe40003fa6270 */
[----:B------:R-:W-:Y:S02]  /*41b0*/  FMNMX.FTZ R40, R185, R40, !PT ;  /* 0x00000028b9287209 */ /* 0x000fe40007810000 */
[----:B------:R-:W-:Y:S02]  /*41c0*/  FSEL R183, R183, -INF , !P1 ;  /* 0xff800000b7b77808 */ /* 0x000fe40004800000 */
[C---:B------:R-:W-:Y:S02]  /*41d0*/  ISETP.GE.AND P4, PT, R2.reuse, R140, PT ;  /* 0x0000008c0200720c */ /* 0x040fe40003f86270 */
[----:B------:R-:W-:-:S02]  /*41e0*/  ISETP.GE.AND P1, PT, R2, R139, PT ;  /* 0x0000008b0200720c */ /* 0x000fc40003f26270 */
[----:B------:R-:W-:Y:S02]  /*41f0*/  FMNMX.FTZ R38, R33, R38, !PT ;  /* 0x0000002621267209 */ /* 0x000fe40007810000 */
[----:B------:R-:W-:Y:S02]  /*4200*/  IADD3 R2, R0, 0x50, RZ ;  /* 0x0000005000027810 */ /* 0x000fe40007ffe0ff */
[----:B------:R-:W-:Y:S02]  /*4210*/  FSEL R181, R181, -INF , !P5 ;  /* 0xff800000b5b57808 */ /* 0x000fe40006800000 */
[----:B------:R-:W-:Y:S02]  /*4220*/  FMNMX.FTZ R40, R193, R40, !PT ;  /* 0x00000028c1287209 */ /* 0x000fe40007810000 */
[----:B------:R-:W-:Y:S02]  /*4230*/  FSEL R189, R189, -INF , !P3 ;  /* 0xff800000bdbd7808 */ /* 0x000fe40005800000 */
[----:B------:R-:W-:-:S02]  /*4240*/  FMNMX.FTZ R38, R205, R38, !PT ;  /* 0x00000026cd267209 */ /* 0x000fc40007810000 */
[----:B------:R-:W-:Y:S02]  /*4250*/  ISETP.GE.AND P3, PT, R2, R140, PT ;  /* 0x0000008c0200720c */ /* 0x000fe40003f66270 */
[C---:B------:R-:W-:Y:S02]  /*4260*/  IADD3 R36, R0.reuse, 0x51, RZ ;  /* 0x0000005100247810 */ /* 0x040fe40007ffe0ff */
[----:B------:R-:W-:Y:S02]  /*4270*/  IADD3 R32, R0, 0x59, RZ ;  /* 0x0000005900207810 */ /* 0x000fe40007ffe0ff */
[----:B------:R-:W-:Y:S02]  /*4280*/  FSEL R191, R191, -INF , !P4 ;  /* 0xff800000bfbf7808 */ /* 0x000fe40006000000 */
[----:B------:R-:W-:Y:S02]  /*4290*/  FMNMX.FTZ R40, R181, R40, !PT ;  /* 0x00000028b5287209 */ /* 0x000fe40007810000 */
[----:B------:R-:W-:-:S02]  /*42a0*/  FMNMX.FTZ R38, R207, R38, !PT ;  /* 0x00000026cf267209 */ /* 0x000fc40007810000 */
[----:B------:R-:W-:Y:S02]  /*42b0*/  FSEL R163, R163, -INF , !P3 ;  /* 0xff800000a3a37808 */ /* 0x000fe40005800000 */
[----:B------:R-:W-:Y:S02]  /*42c0*/  IADD3 R34, R0, 0x58, RZ ;  /* 0x0000005800227810 */ /* 0x000fe40007ffe0ff */
[----:B------:R-:W-:Y:S02]  /*42d0*/  ISETP.GE.AND P5, PT, R36, R140, PT ;  /* 0x0000008c2400720c */ /* 0x000fe40003fa6270 */
[----:B------:R-:W-:Y:S02]  /*42e0*/  FMNMX.FTZ R40, R191, R40, !PT ;  /* 0x00000028bf287209 */ /* 0x000fe40007810000 */
[----:B------:R-:W-:Y:S02]  /*42f0*/  ISETP.GE.AND P3, PT, R32, R140, PT ;  /* 0x0000008c2000720c */ /* 0x000fe40003f66270 */
[----:B------:R-:W-:-:S02]  /*4300*/  IADD3 R26, R0, 0x68, RZ ;  /* 0x00000068001a7810 */ /* 0x000fc40007ffe0ff */
[----:B------:R-:W-:Y:S02]  /*4310*/  FMNMX.FTZ R38, R29, R38, !PT ;  /* 0x000000261d267209 */ /* 0x000fe40007810000 */
[----:B------:R-:W-:Y:S02]  /*4320*/  ISETP.GE.AND P4, PT, R34, R140, PT ;  /* 0x0000008c2200720c */ /* 0x000fe40003f86270 */
[----:B------:R-:W-:Y:S02]  /*4330*/  FSEL R155, R155, -INF , !P5 ;  /* 0xff8000009b9b7808 */ /* 0x000fe40006800000 */
[----:B------:R-:W-:Y:S02]  /*4340*/  FMNMX.FTZ R40, R163, R40, !PT ;  /* 0x00000028a3287209 */ /* 0x000fe40007810000 */
[----:B------:R-:W-:Y:S02]  /*4350*/  FSEL R151, R151, -INF , !P3 ;  /* 0xff80000097977808 */ /* 0x000fe40005800000 */
        /* <DEDUP_REMOVED lines=8> */
[----:B------:R-:W-:Y:S02]  /*43e0*/  IADD3 R28, R0, 0x61, RZ ;  /* 0x00000061001c7810 */ /* 0x000fe40007ffe0ff */
[----:B------:R-:W-:Y:S02]  /*43f0*/  FMNMX.FTZ R40, R153, R40, !PT ;  /* 0x0000002899287209 */ /* 0x000fe40007810000 */
[----:B------:R-:W-:Y:S02]  /*4400*/  FSEL R195, R195, -INF , !P2 ;  /* 0xff800000c3c37808 */ /* 0x000fe40005000000 */
[----:B------:R-:W-:Y:S02]  /*4410*/  FMNMX.FTZ R12, R197, R12, !PT ;  /* 0x0000000cc50c7209 */ /* 0x000fe40007810000 */
[----:B------:R-:W-:-:S02]  /*4420*/  FSEL R67, R16, -INF , !P5 ;  /* 0xff80000010437808 */ /* 0x000fc40006800000 */
[----:B------:R-:W-:Y:S02]  /*4430*/  ISETP.GE.AND P4, PT, R28, R140, PT ;  /* 0x0000008c1c00720c */ /* 0x000fe40003f86270 */
[----:B------:R-:W-:Y:S02]  /*4440*/  FMNMX.FTZ R16, R151, R40, !PT ;  /* 0x0000002897107209 */ /* 0x000fe40007810000 */
[----:B------:R-:W-:Y:S02]  /*4450*/  FMNMX.FTZ R12, R195, R12, !PT ;  /* 0x0000000cc30c7209 */ /* 0x000fe40007810000 */
[----:B------:R-:W-:Y:S02]  /*4460*/  IADD3 R24, R0, 0x69, RZ ;  /* 0x0000006900187810 */ /* 0x000fe40007ffe0ff */
[----:B------:R-:W-:Y:S02]  /*4470*/  FSEL R65, R65, -INF , !P4 ;  /* 0xff80000041417808 */ /* 0x000fe40006000000 */
[----:B------:R-:W-:-:S02]  /*4480*/  FMNMX.FTZ R16, R67, R16, !PT ;  /* 0x0000001043107209 */ /* 0x000fc40007810000 */
[-C--:B------:R-:W-:Y:S02]  /*4490*/  ISETP.GE.AND P2, PT, R23, R139.reuse, PT ;  /* 0x0000008b1700720c */ /* 0x080fe40003f46270 */
[----:B------:R-:W-:Y:S02]  /*44a0*/  FMNMX.FTZ R12, R183, R12, !PT ;  /* 0x0000000cb70c7209 */ /* 0x000fe40007810000 */
[----:B------:R-:W-:Y:S02]  /*44b0*/  ISETP.GE.AND P0, PT, R2, R139, PT ;  /* 0x0000008b0200720c */ /* 0x000fe40003f06270 */
[----:B------:R-:W-:Y:S02]  /*44c0*/  IADD3 R23, R0, 0x70, RZ ;  /* 0x0000007000177810 */ /* 0x000fe40007ffe0ff */
[----:B------:R-:W-:Y:S02]  /*44d0*/  ISETP.GE.AND P5, PT, R24, R140, PT ;  /* 0x0000008c1800720c */ /* 0x000fe40003fa6270 */
[----:B------:R-:W-:-:S02]  /*44e0*/  FMNMX.FTZ R16, R65, R16, !PT ;  /* 0x0000001041107209 */ /* 0x000fc40007810000 */
[C---:B------:R-:W-:Y:S02]  /*44f0*/  IADD3 R2, R0.reuse, 0x78, RZ ;  /* 0x0000007800027810 */ /* 0x040fe40007ffe0ff */
[----:B------:R-:W-:Y:S02]  /*4500*/  FSEL R177, R177, -INF , !P2 ;  /* 0xff800000b1b17808 */ /* 0x000fe40005000000 */
[----:B------:R-:W-:Y:S02]  /*4510*/  FMNMX.FTZ R12, R189, R12, !PT ;  /* 0x0000000cbd0c7209 */ /* 0x000fe40007810000 */
[----:B------:R-:W-:Y:S02]  /*4520*/  IADD3 R22, R0, 0x71, RZ ;  /* 0x0000007100167810 */ /* 0x000fe40007ffe0ff */
[----:B------:R-:W-:Y:S02]  /*4530*/  ISETP.GE.AND P4, PT, R23, R140, PT ;  /* 0x0000008c1700720c */ /* 0x000fe40003f86270 */
[----:B------:R-:W-:-:S02]  /*4540*/  FSEL R61, R61, -INF , !P5 ;  /* 0xff8000003d3d7808 */ /* 0x000fc40006800000 */
[----:B------:R-:W-:Y:S02]  /*4550*/  FMNMX.FTZ R16, R63, R16, !PT ;  /* 0x000000103f107209 */ /* 0x000fe40007810000 */
[----:B------:R-:W-:Y:S02]  /*4560*/  ISETP.GE.AND P5, PT, R2, R140, PT ;  /* 0x0000008c0200720c */ /* 0x000fe40003fa6270 */
[----:B------:R-:W-:Y:S02]  /*4570*/  FSEL R187, R187, -INF , !P1 ;  /* 0xff800000bbbb7808 */ /* 0x000fe40004800000 */
[----:B------:R-:W-:Y:S02]  /*4580*/  FMNMX.FTZ R12, R177, R12, !PT ;  /* 0x0000000cb10c7209 */ /* 0x000fe40007810000 */
[----:B------:R-:W-:Y:S02]  /*4590*/  ISETP.GE.AND P3, PT, R22, R140, PT ;  /* 0x0000008c1600720c */ /* 0x000fe40003f66270 */
[----:B------:R-:W-:-:S02]  /*45a0*/  FSEL R49, R49, -INF , !P4 ;  /* 0xff80000031317808 */ /* 0x000fc40006000000 */
[----:B------:R-:W-:Y:S02]  /*45b0*/  FMNMX.FTZ R16, R61, R16, !PT ;  /* 0x000000103d107209 */ /* 0x000fe40007810000 */
[----:B------:R-:W-:Y:S02]  /*45c0*/  FSEL R45, R20, -INF , !P5 ;  /* 0xff800000142d7808 */ /* 0x000fe40006800000 */
[----:B------:R-:W-:Y:S02]  /*45d0*/  ISETP.GE.AND P1, PT, R36, R139, PT ;  /* 0x0000008b2400720c */ /* 0x000fe40003f26270 */
[----:B------:R-:W-:Y:S02]  /*45e0*/  FSEL R149, R149, -INF , !P0 ;  /* 0xff80000095957808 */ /* 0x000fe40004000000 */
[----:B------:R-:W-:Y:S02]  /*45f0*/  FMNMX.FTZ R20, R187, R12, !PT ;  /* 0x0000000cbb147209 */ /* 0x000fe40007810000 */
[----:B------:R-:W-:-:S02]  /*4600*/  IADD3 R0, R0, 0x79, RZ ;  /* 0x0000007900007810 */ /* 0x000fc40007ffe0ff */
[----:B------:R-:W-:Y:S02]  /*4610*/  FSEL R47, R47, -INF , !P3 ;  /* 0xff8000002f2f7808 */ /* 0x000fe40005800000 */
[----:B------:R-:W-:Y:S02]  /*4620*/  FMNMX.FTZ R16, R49, R16, !PT ;  /* 0x0000001031107209 */ /* 0x000fe40007810000 */
[----:B------:R-:W-:Y:S02]  /*4630*/  ISETP.GE.AND P0, PT, R34, R139, PT ;  /* 0x0000008b2200720c */ /* 0x000fe40003f06270 */
[----:B------:R-:W-:Y:S02]  /*4640*/  FSEL R147, R147, -INF , !P1 ;  /* 0xff80000093937808 */ /* 0x000fe40004800000 */
[----:B------:R-:W-:Y:S02]  /*4650*/  FMNMX.FTZ R20, R149, R20, !PT ;  /* 0x0000001495147209 */ /* 0x000fe40007810000 */
[----:B------:R-:W-:-:S02]  /*4660*/  ISETP.GE.AND P4, PT, R0, R140, PT ;  /* 0x0000008c0000720c */ /* 0x000fc40003f86270 */
[----:B------:R-:W-:Y:S02]  /*4670*/  FMNMX.FTZ R16, R47, R16, !PT ;  /* 0x000000102f107209 */ /* 0x000fe40007810000 */
[----:B------:R-:W-:Y:S02]  /*4680*/  ISETP.GE.AND P1, PT, R32, R139, PT ;  /* 0x0000008b2000720c */ /* 0x000fe40003f26270 */
[----:B------:R-:W-:Y:S02]  /*4690*/  FSEL R145, R145, -INF , !P0 ;  /* 0xff80000091917808 */ /* 0x000fe40004000000 */
[----:B------:R-:W-:Y:S02]  /*46a0*/  FMNMX.FTZ R20, R147, R20, !PT ;  /* 0x0000001493147209 */ /* 0x000fe40007810000 */
[----:B------:R-:W-:Y:S02]  /*46b0*/  FSEL R27, R27, -INF , !P4 ;  /* 0xff8000001b1b7808 */ /* 0x000fe40006000000 */
[----:B------:R-:W-:-:S02]  /*46c0*/  FMNMX.FTZ R16, R45, R16, !PT ;  /* 0x000000102d107209 */ /* 0x000fc40007810000 */
[-C--:B------:R-:W-:Y:S02]  /*46d0*/  ISETP.GE.AND P0, PT, R30, R139.reuse, PT ;  /* 0x0000008b1e00720c */ /* 0x080fe40003f06270 */
[----:B------:R-:W-:Y:S02]  /*46e0*/  FSEL R133, R4, -INF , !P1 ;  /* 0xff80000004857808 */ /* 0x000fe40004800000 */
[----:B------:R-:W-:Y:S02]  /*46f0*/  FMNMX.FTZ R20, R145, R20, !PT ;  /* 0x0000001491147209 */ /* 0x000fe40007810000 */
[----:B------:R-:W-:Y:S02]  /*4700*/  FMNMX.FTZ R12, R27, R16, !PT ;  /* 0x000000101b0c7209 */ /* 0x000fe40007810000 */
[----:B------:R-:W-:Y:S02]  /*4710*/  ISETP.GE.AND P1, PT, R28, R139, PT ;  /* 0x0000008b1c00720c */ /* 0x000fe40003f26270 */
[----:B------:R-:W-:Y:S01]  /*4720*/  FSEL R59, R5, -INF , !P0 ;  /* 0xff800000053b7808 */ /* 0x000fe20004000000 */
[----:B------:R-:W1:Y:S01]  /*4730*/  SHFL.BFLY PT, R37, R12, 0x2, 0x1f ;  /* 0x0c401f000c257f89 */ /* 0x000e6200000e0000 */
[----:B------:R-:W-:-:S02]  /*4740*/  FMNMX.FTZ R20, R133, R20, !PT ;  /* 0x0000001485147209 */ /* 0x000fc40007810000 */
[-C--:B------:R-:W-:Y:S02]  /*4750*/  ISETP.GE.AND P0, PT, R26, R139.reuse, PT ;  /* 0x0000008b1a00720c */ /* 0x080fe40003f06270 */
[----:B------:R-:W-:Y:S02]  /*4760*/  FSEL R57, R6, -INF , !P1 ;  /* 0xff80000006397808 */ /* 0x000fe40004800000 */
[----:B------:R-:W-:Y:S02]  /*4770*/  FMNMX.FTZ R20, R59, R20, !PT ;  /* 0x000000143b147209 */ /* 0x000fe40007810000 */
[----:B------:R-:W-:Y:S02]  /*4780*/  ISETP.GE.AND P1, PT, R24, R139, PT ;  /* 0x0000008b1800720c */ /* 0x000fe40003f26270 */
[----:B------:R-:W-:Y:S02]  /*4790*/  FSEL R55, R8, -INF , !P0 ;  /* 0xff80000008377808 */ /* 0x000fe40004000000 */
        /* <DEDUP_REMOVED lines=13> */
[----:B-1----:R-:W-:Y:S02]  /*4870*/  FMNMX.FTZ R12, R12, R37, !PT ;  /* 0x000000250c0c7209 */ /* 0x002fe40007810000 */
[----:B------:R-:W-:Y:S02]  /*4880*/  FSEL R37, R17, -INF , !P1 ;  /* 0xff80000011257808 */ /* 0x000fe40004800000 */
[----:B------:R-:W-:Y:S01]  /*4890*/  FMNMX.FTZ R2, R39, R2, !PT ;  /* 0x0000000227027209 */ /* 0x000fe20007810000 */
[----:B------:R-:W1:Y:S03]  /*48a0*/  SHFL.BFLY PT, R5, R12, 0x1, 0x1f ;  /* 0x0c201f000c057f89 */ /* 0x000e6600000e0000 */
[----:B------:R-:W-:-:S05]  /*48b0*/  FMNMX.FTZ R17, R37, R2, !PT ;  /* 0x0000000225117209 */ /* 0x000fca0007810000 */
[----:B------:R-:W2:Y:S01]  /*48c0*/  SHFL.BFLY PT, R4, R17, 0x2, 0x1f ;  /* 0x0c401f0011047f89 */ /* 0x000ea200000e0000 */
[----:B-1----:R-:W-:-:S04]  /*48d0*/  FMNMX.FTZ R2, R12, R5, !PT ;  /* 0x000000050c027209 */ /* 0x002fc80007810000 */
[C---:B------:R-:W-:Y:S01]  /*48e0*/  FSETP.NEU.FTZ.AND P0, PT, R2.reuse, -INF , PT ;  /* 0xff8000000200780b */ /* 0x040fe20003f1d000 */
[----:B------:R-:W-:Y:S01]  /*48f0*/  FMUL.FTZ R24, R2, c[0x0][0x23c] ;  /* 0x00008f0002187a20 */ /* 0x000fe20000410000 */
[----:B--2---:R-:W-:-:S04]  /*4900*/  FMNMX.FTZ R4, R17, R4, !PT ;  /* 0x0000000411047209 */ /* 0x004fc80007810000 */
[----:B------:R-:W-:Y:S01]  /*4910*/  FSEL R24, R24, RZ, P0 ;  /* 0x000000ff18187208 */ /* 0x000fe20000000000 */
[----:B------:R-:W1:Y:S04]  /*4920*/  SHFL.BFLY PT, R5, R4, 0x1, 0x1f ;  /* 0x0c201f0004057f89 */ /* 0x000e6800000e0000 */
[--C-:B------:R-:W-:Y:S02]  /*4930*/  FFMA.FTZ R143, R92, c[0x0][0x23c], -R24.reuse ;  /* 0x00008f005c8f7a23 */ /* 0x100fe40000010818 */
[--C-:B------:R-:W-:Y:S02]  /*4940*/  FFMA.FTZ R52, R93, c[0x0][0x23c], -R24.reuse ;  /* 0x00008f005d347a23 */ /* 0x100fe40000010818 */
[--C-:B------:R-:W-:Y:S02]  /*4950*/  FFMA.FTZ R127, R19, c[0x0][0x23c], -R24.reuse ;  /* 0x00008f00137f7a23 */ /* 0x100fe40000010818 */
[--C-:B------:R-:W-:Y:S01]  /*4960*/  FFMA.FTZ R48, R97, c[0x0][0x23c], -R24.reuse ;  /* 0x00008f0061307a23 */ /* 0x100fe20000010818 */
[----:B------:R-:W-:Y:S01]  /*4970*/  MUFU.EX2 R143, R143 ;  /* 0x0000008f008f7308 */ /* 0x000fe20000000800 */
[--C-:B------:R-:W-:Y:S01]  /*4980*/  FFMA.FTZ R23, R21, c[0x0][0x23c], -R24.reuse ;  /* 0x00008f0015177a23 */ /* 0x100fe20000010818 */
[----:B------:R-:W-:Y:S01]  /*4990*/  LDSM.16.MT88.4 R16, [R156+0x9400] ;  /* 0x009400009c10783b */ /* 0x000fe20000004200 */
[----:B------:R-:W-:-:S02]  /*49a0*/  FFMA.FTZ R22, R53, c[0x0][0x23c], -R24 ;  /* 0x00008f0035167a23 */ /* 0x000fc40000010818 */
[--C-:B------:R-:W-:Y:S02]  /*49b0*/  FFMA.FTZ R21, R51, c[0x0][0x23c], -R24.reuse ;  /* 0x00008f0033157a23 */ /* 0x100fe40000010818 */
[--C-:B------:R-:W-:Y:S01]  /*49c0*/  FFMA.FTZ R20, R69, c[0x0][0x23c], -R24.reuse ;  /* 0x00008f0045147a23 */ /* 0x100fe20000010818 */
[----:B------:R-:W2:Y:S01]  /*49d0*/  MUFU.EX2 R52, R52 ;  /* 0x0000003400347308 */ /* 0x000ea20000000800 */
[--C-:B------:R-:W-:Y:S02]  /*49e0*/  FFMA.FTZ R40, R31, c[0x0][0x23c], -R24.reuse ;  /* 0x00008f001f287a23 */ /* 0x100fe40000010818 */
[--C-:B------:R-:W-:Y:S02]  /*49f0*/  FFMA.FTZ R35, R35, c[0x0][0x23c], -R24.reuse ;  /* 0x00008f0023237a23 */ /* 0x100fe40000010818 */
[--C-:B------:R-:W-:Y:S01]  /*4a00*/  FFMA.FTZ R31, R209, c[0x0][0x23c], -R24.reuse ;  /* 0x00008f00d11f7a23 */ /* 0x100fe20000010818 */
[----:B-1----:R-:W-:Y:S02]  /*4a10*/  FMNMX.FTZ R0, R4, R5, !PT ;  /* 0x0000000504007209 */ /* 0x002fe40007810000 */
[----:B------:R-:W-:Y:S01]  /*4a20*/  MUFU.EX2 R127, R127 ;  /* 0x0000007f007f7308 */ /* 0x000fe20000000800 */
[----:B------:R-:W-:Y:S01]  /*4a30*/  FFMA.FTZ R30, R211, c[0x0][0x23c], -R24 ;  /* 0x00008f00d31e7a23 */ /* 0x000fe20000010818 */
[C---:B------:R-:W-:Y:S01]  /*4a40*/  FSETP.NEU.FTZ.AND P0, PT, R0.reuse, -INF , PT ;  /* 0xff8000000000780b */ /* 0x040fe20003f1d000 */
[----:B------:R-:W-:-:S02]  /*4a50*/  FMUL.FTZ R36, R0, c[0x0][0x23c] ;  /* 0x00008f0000247a20 */ /* 0x000fc40000410000 */
[----:B------:R-:W-:-:S03]  /*4a60*/  FFMA.FTZ R125, R125, c[0x0][0x23c], -R24 ;  /* 0x00008f007d7d7a23 */ /* 0x000fc60000010818 */
[----:B------:R-:W1:Y:S01]  /*4a70*/  MUFU.EX2 R48, R48 ;  /* 0x0000003000307308 */ /* 0x000e620000000800 */
[----:B------:R-:W-:Y:S01]  /*4a80*/  FSEL R36, R36, RZ, P0 ;  /* 0x000000ff24247208 */ /* 0x000fe20000000000 */
[--C-:B------:R-:W-:Y:S01]  /*4a90*/  FFMA.FTZ R46, R203, c[0x0][0x23c], -R24.reuse ;  /* 0x00008f00cb2e7a23 */ /* 0x100fe20000010818 */
[----:B--2---:R-:W-:Y:S01]  /*4aa0*/  F2FP.PACK_AB R68, R52, R143 ;  /* 0x0000008f3444723e */ /* 0x004fe200000000ff */
[----:B------:R-:W-:Y:S01]  /*4ab0*/  FFMA.FTZ R121, R121, c[0x0][0x23c], -R24 ;  /* 0x00008f0079797a23 */ /* 0x000fe20000010818 */
[----:B------:R-:W-:Y:S01]  /*4ac0*/  ISETP.GE.AND P0, PT, R117, 0x2, PT ;  /* 0x000000027500780c */ /* 0x000fe20003f06270 */
[--C-:B------:R-:W-:Y:S02]  /*4ad0*/  FFMA.FTZ R175, R94, c[0x0][0x23c], -R36.reuse ;  /* 0x00008f005eaf7a23 */ /* 0x100fe40000010824 */
[--C-:B------:R-:W-:Y:S01]  /*4ae0*/  FFMA.FTZ R54, R95, c[0x0][0x23c], -R36.reuse ;  /* 0x00008f005f367a23 */ /* 0x100fe20000010824 */
[----:B------:R-:W-:Y:S01]  /*4af0*/  MUFU.EX2 R23, R23 ;  /* 0x0000001700177308 */ /* 0x000fe20000000800 */
[----:B------:R-:W2:Y:S01]  /*4b00*/  LDSM.16.MT88.4 R92, [R156+0xb000] ;  /* 0x00b000009c5c783b */ /* 0x000ea20000004200 */
[----:B------:R-:W-:-:S02]  /*4b10*/  FFMA.FTZ R135, R15, c[0x0][0x23c], -R36 ;  /* 0x00008f000f877a23 */ /* 0x000fc40000010824 */
[--C-:B------:R-:W-:Y:S02]  /*4b20*/  FFMA.FTZ R50, R99, c[0x0][0x23c], -R36.reuse ;  /* 0x00008f0063327a23 */ /* 0x100fe40000010824 */
[--C-:B------:R-:W-:Y:S01]  /*4b30*/  FFMA.FTZ R53, R11, c[0x0][0x23c], -R36.reuse ;  /* 0x00008f000b357a23 */ /* 0x100fe20000010824 */
[----:B-1----:R-:W-:Y:S01]  /*4b40*/  F2FP.PACK_AB R70, R48, R127 ;  /* 0x0000007f3046723e */ /* 0x002fe200000000ff */
[----:B------:R-:W-:Y:S01]  /*4b50*/  MUFU.EX2 R175, R175 ;  /* 0x000000af00af7308 */ /* 0x000fe20000000800 */
[--C-:B------:R-:W-:Y:S02]  /*4b60*/  FFMA.FTZ R51, R9, c[0x0][0x23c], -R36.reuse ;  /* 0x00008f0009337a23 */ /* 0x100fe40000010824 */
[----:B------:R-:W1:Y:S01]  /*4b70*/  LDSM.16.MT88.4 R8, [R156+0xb400] ;  /* 0x00b400009c08783b */ /* 0x000e620000004200 */
[--C-:B------:R-:W-:Y:S02]  /*4b80*/  FFMA.FTZ R26, R13, c[0x0][0x23c], -R36.reuse ;  /* 0x00008f000d1a7a23 */ /* 0x100fe40000010824 */
[--C-:B------:R-:W-:Y:S01]  /*4b90*/  FFMA.FTZ R38, R7, c[0x0][0x23c], -R36.reuse ;  /* 0x00008f0007267a23 */ /* 0x100fe20000010824 */
[----:B------:R-:W3:Y:S01]  /*4ba0*/  LDSM.16.MT88.4 R12, [R116+0x9400] ;  /* 0x00940000740c783b */ /* 0x000ee20000004200 */
[----:B------:R-:W4:Y:S01]  /*4bb0*/  MUFU.EX2 R54, R54 ;  /* 0x0000003600367308 */ /* 0x000f220000000800 */
[----:B------:R-:W-:-:S02]  /*4bc0*/  FFMA.FTZ R34, R33, c[0x0][0x23c], -R36 ;  /* 0x00008f0021227a23 */ /* 0x000fc40000010824 */
[--C-:B------:R-:W-:Y:S02]  /*4bd0*/  FFMA.FTZ R33, R205, c[0x0][0x23c], -R36.reuse ;  /* 0x00008f00cd217a23 */ /* 0x100fe40000010824 */
[--C-:B------:R-:W-:Y:S02]  /*4be0*/  FFMA.FTZ R32, R207, c[0x0][0x23c], -R36.reuse ;  /* 0x00008f00cf207a23 */ /* 0x100fe40000010824 */
[----:B------:R-:W-:Y:S01]  /*4bf0*/  FFMA.FTZ R29, R29, c[0x0][0x23c], -R36 ;  /* 0x00008f001d1d7a23 */ /* 0x000fe20000010824 */
[----:B------:R-:W-:Y:S01]  /*4c00*/  MUFU.EX2 R135, R135 ;  /* 0x0000008700877308 */ /* 0x000fe20000000800 */
[----:B------:R-:W-:Y:S02]  /*4c10*/  FFMA.FTZ R28, R201, c[0x0][0x23c], -R24 ;  /* 0x00008f00c91c7a23 */ /* 0x000fe40000010818 */
[--C-:B------:R-:W-:Y:S02]  /*4c20*/  FFMA.FTZ R123, R123, c[0x0][0x23c], -R36.reuse ;  /* 0x00008f007b7b7a23 */ /* 0x100fe40000010824 */
[----:B------:R-:W-:-:S02]  /*4c30*/  FFMA.FTZ R44, R199, c[0x0][0x23c], -R36 ;  /* 0x00008f00c72c7a23 */ /* 0x000fc40000010824 */
[--C-:B------:R-:W-:Y:S01]  /*4c40*/  FFMA.FTZ R42, R197, c[0x0][0x23c], -R36.reuse ;  /* 0x00008f00c52a7a23 */ /* 0x100fe20000010824 */
[----:B------:R-:W5:Y:S01]  /*4c50*/  MUFU.EX2 R50, R50 ;  /* 0x0000003200327308 */ /* 0x000f620000000800 */
[----:B----4-:R-:W-:Y:S01]  /*4c60*/  F2FP.PACK_AB R69, R54, R175 ;  /* 0x000000af3645723e */ /* 0x010fe200000000ff */
[----:B------:R-:W-:Y:S02]  /*4c70*/  FFMA.FTZ R3, R195, c[0x0][0x23c], -R36 ;  /* 0x00008f00c3037a23 */ /* 0x000fe40000010824 */
[--C-:B------:R-:W-:Y:S02]  /*4c80*/  FFMA.FTZ R185, R185, c[0x0][0x23c], -R24.reuse ;  /* 0x00008f00b9b97a23 */ /* 0x100fe40000010818 */
[--C-:B------:R-:W-:Y:S02]  /*4c90*/  FFMA.FTZ R62, R193, c[0x0][0x23c], -R24.reuse ;  /* 0x00008f00c13e7a23 */ /* 0x100fe40000010818 */
[----:B------:R-:W4:Y:S01]  /*4ca0*/  MUFU.EX2 R22, R22 ;  /* 0x0000001600167308 */ /* 0x000f220000000800 */
[----:B------:R-:W-:-:S02]  /*4cb0*/  FFMA.FTZ R181, R181, c[0x0][0x23c], -R24 ;  /* 0x00008f00b5b57a23 */ /* 0x000fc40000010818 */
[----:B------:R-:W-:Y:S02]  /*4cc0*/  FFMA.FTZ R58, R191, c[0x0][0x23c], -R24 ;  /* 0x00008f00bf3a7a23 */ /* 0x000fe40000010818 */
[--C-:B------:R-:W-:Y:S02]  /*4cd0*/  FFMA.FTZ R183, R183, c[0x0][0x23c], -R36.reuse ;  /* 0x00008f00b7b77a23 */ /* 0x100fe40000010824 */
[--C-:B------:R-:W-:Y:S01]  /*4ce0*/  FFMA.FTZ R60, R189, c[0x0][0x23c], -R36.reuse ;  /* 0x00008f00bd3c7a23 */ /* 0x100fe20000010824 */
[----:B-----5:R-:W-:Y:S01]  /*4cf0*/  F2FP.PACK_AB R71, R50, R135 ;  /* 0x000000873247723e */ /* 0x020fe200000000ff */
[----:B------:R-:W-:Y:S01]  /*4d00*/  MUFU.EX2 R21, R21 ;  /* 0x0000001500157308 */ /* 0x000fe20000000800 */
[--C-:B------:R-:W-:Y:S02]  /*4d10*/  FFMA.FTZ R177, R177, c[0x0][0x23c], -R36.reuse ;  /* 0x00008f00b1b17a23 */ /* 0x100fe40000010824 */
[----:B------:R-:W-:Y:S02]  /*4d20*/  FFMA.FTZ R56, R187, c[0x0][0x23c], -R36 ;  /* 0x00008f00bb387a23 */ /* 0x000fe40000010824 */
[--C-:B------:R-:W-:Y:S01]  /*4d30*/  FFMA.FTZ R163, R163, c[0x0][0x23c], -R24.reuse ;  /* 0x00008f00a3a37a23 */ /* 0x100fe20000010818 */
[----:B--2---:R-:W-:Y:S01]  /*4d40*/  HMMA.16816.F32 R96, R68, R92, RZ ;  /* 0x0000005c4460723c */ /* 0x004fe200000018ff */
[----:B----4-:R-:W-:Y:S01]  /*4d50*/  F2FP.PACK_AB R4, R22, R23 ;  /* 0x000000171604723e */ /* 0x010fe200000000ff */
[----:B------:R-:W2:Y:S01]  /*4d60*/  MUFU.EX2 R20, R20 ;  /* 0x0000001400147308 */ /* 0x000ea20000000800 */
[----:B------:R-:W-:-:S02]  /*4d70*/  FFMA.FTZ R66, R155, c[0x0][0x23c], -R24 ;  /* 0x00008f009b427a23 */ /* 0x000fc40000010818 */
[--C-:B------:R-:W-:Y:S02]  /*4d80*/  FFMA.FTZ R153, R153, c[0x0][0x23c], -R24.reuse ;  /* 0x00008f0099997a23 */ /* 0x100fe40000010818 */
[----:B------:R-:W-:Y:S01]  /*4d90*/  FFMA.FTZ R64, R151, c[0x0][0x23c], -R24 ;  /* 0x00008f0097407a23 */ /* 0x000fe20000010818 */
[C---:B------:R-:W-:Y:S01]  /*4da0*/  HMMA.16816.F32 R92, R68.reuse, R94, RZ ;  /* 0x0000005e445c723c */ /* 0x040fe200000018ff */
[--C-:B------:R-:W-:Y:S01]  /*4db0*/  FFMA.FTZ R149, R149, c[0x0][0x23c], -R36.reuse ;  /* 0x00008f0095957a23 */ /* 0x100fe20000010824 */
[----:B------:R-:W-:Y:S01]  /*4dc0*/  MUFU.EX2 R53, R53 ;  /* 0x0000003500357308 */ /* 0x000fe20000000800 */
[--C-:B------:R-:W-:Y:S02]  /*4dd0*/  FFMA.FTZ R120, R147, c[0x0][0x23c], -R36.reuse ;  /* 0x00008f0093787a23 */ /* 0x100fe40000010824 */
[----:B------:R-:W-:Y:S02]  /*4de0*/  FFMA.FTZ R145, R145, c[0x0][0x23c], -R36 ;  /* 0x00008f0091917a23 */ /* 0x000fe40000010824 */
[----:B------:R-:W-:Y:S01]  /*4df0*/  FADD.FTZ R54, R175, R54 ;  /* 0x00000036af367221 */ /* 0x000fe20000010000 */
[----:B------:R-:W-:Y:S01]  /*4e00*/  HMMA.16816.F32 R104, R68, R100, RZ ;  /* 0x000000644468723c */ /* 0x000fe200000018ff */
[----:B------:R-:W-:Y:S01]  /*4e10*/  FFMA.FTZ R67, R67, c[0x0][0x23c], -R24 ;  /* 0x00008f0043437a23 */ /* 0x000fe20000010818 */
[----:B------:R-:W4:Y:S01]  /*4e20*/  MUFU.EX2 R26, R26 ;  /* 0x0000001a001a7308 */ /* 0x000f220000000800 */
[----:B--2---:R-:W-:Y:S01]  /*4e30*/  F2FP.PACK_AB R6, R20, R21 ;  /* 0x000000151406723e */ /* 0x004fe200000000ff */
[----:B------:R-:W-:-:S02]  /*4e40*/  FADD.FTZ R135, R135, R54 ;  /* 0x0000003687877221 */ /* 0x000fc40000010000 */
[--C-:B------:R-:W-:Y:S02]  /*4e50*/  FFMA.FTZ R63, R63, c[0x0][0x23c], -R24.reuse ;  /* 0x00008f003f3f7a23 */ /* 0x100fe40000010818 */
[C---:B------:R-:W-:Y:S01]  /*4e60*/  HMMA.16816.F32 R100, R68.reuse, R102, RZ ;  /* 0x000000664464723c */ /* 0x040fe200000018ff */
[----:B------:R-:W-:Y:S01]  /*4e70*/  FADD.FTZ R124, R50, R135 ;  /* 0x00000087327c7221 */ /* 0x000fe20000010000 */
[----:B------:R-:W-:Y:S01]  /*4e80*/  MUFU.EX2 R51, R51 ;  /* 0x0000003300337308 */ /* 0x000fe20000000800 */
[----:B------:R-:W-:Y:S02]  /*4e90*/  FFMA.FTZ R50, R65, c[0x0][0x23c], -R24 ;  /* 0x00008f0041327a23 */ /* 0x000fe40000010818 */
[--C-:B------:R-:W-:Y:S02]  /*4ea0*/  FFMA.FTZ R59, R59, c[0x0][0x23c], -R36.reuse ;  /* 0x00008f003b3b7a23 */ /* 0x100fe40000010824 */
[----:B------:R-:W-:Y:S01]  /*4eb0*/  FFMA.FTZ R54, R57, c[0x0][0x23c], -R36 ;  /* 0x00008f0039367a23 */ /* 0x000fe20000010824 */
[----:B------:R-:W-:Y:S01]  /*4ec0*/  HMMA.16816.F32 R112, R68, R108, RZ ;  /* 0x0000006c4470723c */ /* 0x000fe200000018ff */
[--C-:B------:R-:W-:Y:S01]  /*4ed0*/  FFMA.FTZ R57, R49, c[0x0][0x23c], -R24.reuse ;  /* 0x00008f0031397a23 */ /* 0x100fe20000010818 */
[----:B------:R-:W2:Y:S01]  /*4ee0*/  MUFU.EX2 R38, R38 ;  /* 0x0000002600267308 */ /* 0x000ea20000000800 */
[----:B----4-:R-:W-:Y:S01]  /*4ef0*/  F2FP.PACK_AB R5, R26, R53 ;  /* 0x000000351a05723e */ /* 0x010fe200000000ff */
[----:B------:R-:W-:-:S02]  /*4f00*/  FFMA.FTZ R49, R45, c[0x0][0x23c], -R24 ;  /* 0x00008f002d317a23 */ /* 0x000fc40000010818 */
[--C-:B------:R-:W-:Y:S02]  /*4f10*/  FFMA.FTZ R43, R43, c[0x0][0x23c], -R36.reuse ;  /* 0x00008f002b2b7a23 */ /* 0x100fe40000010824 */
[----:B------:R-:W-:Y:S01]  /*4f20*/  HMMA.16816.F32 R88, R68, R84, RZ ;  /* 0x000000544458723c */ /* 0x000fe200000018ff */
[--C-:B------:R-:W-:Y:S01]  /*4f30*/  FFMA.FTZ R37, R37, c[0x0][0x23c], -R36.reuse ;  /* 0x00008f0025257a23 */ /* 0x100fe20000010824 */
[----:B------:R-:W-:Y:S01]  /*4f40*/  MUFU.EX2 R40, R40 ;  /* 0x0000002800287308 */ /* 0x000fe20000000800 */
[----:B------:R-:W-:-:S05]  /*4f50*/  FFMA.FTZ R39, R39, c[0x0][0x23c], -R36 ;  /* 0x00008f0027277a23 */ /* 0x000fca0000010824 */
[C---:B------:R-:W-:Y:S01]  /*4f60*/  HMMA.16816.F32 R80, R68.reuse, R76, RZ ;  /* 0x0000004c4450723c */ /* 0x040fe200000018ff */
[----:B--2---:R-:W-:Y:S01]  /*4f70*/  F2FP.PACK_AB R7, R38, R51 ;  /* 0x000000332607723e */ /* 0x004fe200000000ff */
[----:B------:R-:W2:Y:S06]  /*4f80*/  MUFU.EX2 R35, R35 ;  /* 0x0000002300237308 */ /* 0x000eac0000000800 */
[----:B------:R-:W-:Y:S02]  /*4f90*/  HMMA.16816.F32 R108, R68, R110, RZ ;  /* 0x0000006e446c723c */ /* 0x000fe400000018ff */
[----:B------:R-:W-:Y:S06]  /*4fa0*/  MUFU.EX2 R31, R31 ;  /* 0x0000001f001f7308 */ /* 0x000fec0000000800 */
[C---:B-1----:R-:W-:Y:S02]  /*4fb0*/  HMMA.16816.F32 R96, R4.reuse, R8, R96 ;  /* 0x000000080460723c */ /* 0x042fe40000001860 */
[----:B------:R-:W1:Y:S06]  /*4fc0*/  MUFU.EX2 R30, R30 ;  /* 0x0000001e001e7308 */ /* 0x000e6c0000000800 */
[----:B------:R-:W-:Y:S01]  /*4fd0*/  HMMA.16816.F32 R92, R4, R10, R92 ;  /* 0x0000000a045c723c */ /* 0x000fe2000000185c */
[----:B------:R-:W4:Y:S01]  /*4fe0*/  LDSM.16.MT88.4 R8, [R116+0xd000] ;  /* 0x00d000007408783b */ /* 0x000f220000004200 */
[----:B------:R-:W-:Y:S06]  /*4ff0*/  MUFU.EX2 R34, R34 ;  /* 0x0000002200227308 */ /* 0x000fec0000000800 */
[C---:B------:R-:W-:Y:S02]  /*5000*/  HMMA.16816.F32 R84, R68.reuse, R86, RZ ;  /* 0x000000564454723c */ /* 0x040fe400000018ff */
[----:B------:R-:W5:Y:S06]  /*5010*/  MUFU.EX2 R33, R33 ;  /* 0x0000002100217308 */ /* 0x000f6c0000000800 */
[----:B------:R-:W-:Y:S02]  /*5020*/  HMMA.16816.F32 R76, R68, R78, RZ ;  /* 0x0000004e444c723c */ /* 0x000fe400000018ff */
[----:B------:R-:W-:Y:S06]  /*5030*/  MUFU.EX2 R32, R32 ;  /* 0x0000002000207308 */ /* 0x000fec0000000800 */
[C---:B---3--:R-:W-:Y:S02]  /*5040*/  HMMA.16816.F32 R104, R4.reuse, R12, R104 ;  /* 0x0000000c0468723c */ /* 0x048fe40000001868 */
[----:B------:R-:W3:Y:S06]  /*5050*/  MUFU.EX2 R29, R29 ;  /* 0x0000001d001d7308 */ /* 0x000eec0000000800 */
[C---:B------:R-:W-:Y:S01]  /*5060*/  HMMA.16816.F32 R100, R4.reuse, R14, R100 ;  /* 0x0000000e0464723c */ /* 0x040fe20000001864 */
[----:B------:R-:W1:Y:S01]  /*5070*/  LDSM.16.MT88.4 R12, [R156+0xd400] ;  /* 0x00d400009c0c783b */ /* 0x000e620000004200 */
[----:B------:R-:W-:Y:S06]  /*5080*/  MUFU.EX2 R125, R125 ;  /* 0x0000007d007d7308 */ /* 0x000fec0000000800 */
[----:B------:R-:W-:Y:S02]  /*5090*/  HMMA.16816.F32 R112, R4, R16, R112 ;  /* 0x000000100470723c */ /* 0x000fe40000001870 */
[----:B------:R-:W1:Y:S06]  /*50a0*/  MUFU.EX2 R46, R46 ;  /* 0x0000002e002e7308 */ /* 0x000e6c0000000800 */
[C---:B----4-:R-:W-:Y:S02]  /*50b0*/  HMMA.16816.F32 R72, R68.reuse, R8, RZ ;  /* 0x000000084448723c */ /* 0x050fe400000018ff */
[----:B------:R-:W-:Y:S06]  /*50c0*/  MUFU.EX2 R121, R121 ;  /* 0x0000007900797308 */ /* 0x000fec0000000800 */
[----:B------:R-:W-:Y:S01]  /*50d0*/  HMMA.16816.F32 R68, R68, R10, RZ ;  /* 0x0000000a4444723c */ /* 0x000fe200000018ff */
[----:B------:R-:W4:Y:S01]  /*50e0*/  LDSM.16.MT88.4 R8, [R116+0xd400] ;  /* 0x00d400007408783b */ /* 0x000f220000004200 */
[----:B------:R-:W2:Y:S06]  /*50f0*/  MUFU.EX2 R28, R28 ;  /* 0x0000001c001c7308 */ /* 0x000eac0000000800 */
[C---:B------:R-:W-:Y:S01]  /*5100*/  HMMA.16816.F32 R108, R4.reuse, R18, R108 ;  /* 0x00000012046c723c */ /* 0x040fe2000000186c */
[----:B------:R-:W2:Y:S01]  /*5110*/  LDSM.16.MT88.4 R16, [R116+0xb400] ;  /* 0x00b400007410783b */ /* 0x000ea20000004200 */
[----:B------:R-:W-:Y:S06]  /*5120*/  MUFU.EX2 R123, R123 ;  /* 0x0000007b007b7308 */ /* 0x000fec0000000800 */
[C---:B-1----:R-:W-:Y:S02]  /*5130*/  HMMA.16816.F32 R80, R4.reuse, R12, R80 ;  /* 0x0000000c0450723c */ /* 0x042fe40000001850 */
[----:B------:R-:W1:Y:S06]  /*5140*/  MUFU.EX2 R44, R44 ;  /* 0x0000002c002c7308 */ /* 0x000e6c0000000800 */
[C---:B------:R-:W-:Y:S01]  /*5150*/  HMMA.16816.F32 R76, R4.reuse, R14, R76 ;  /* 0x0000000e044c723c */ /* 0x040fe2000000184c */
[----:B------:R-:W1:Y:S01]  /*5160*/  LDSM.16.MT88.4 R12, [R156+0x9800] ;  /* 0x009800009c0c783b */ /* 0x000e620000004200 */
[----:B------:R-:W-:Y:S08]  /*5170*/  MUFU.EX2 R42, R42 ;  /* 0x0000002a002a7308 */ /* 0x000ff00000000800 */
[----:B------:R-:W1:Y:S01]  /*5180*/  MUFU.EX2 R3, R3 ;  /* 0x0000000300037308 */ /* 0x000e620000000800 */
[C---:B----4-:R-:W-:Y:S07]  /*5190*/  HMMA.16816.F32 R72, R4.reuse, R8, R72 ;  /* 0x000000080448723c */ /* 0x050fee0000001848 */
[----:B------:R-:W-:Y:S01]  /*51a0*/  MUFU.EX2 R185, R185 ;  /* 0x000000b900b97308 */ /* 0x000fe20000000800 */
[C---:B------:R-:W-:Y:S01]  /*51b0*/  HMMA.16816.F32 R68, R4.reuse, R10, R68 ;  /* 0x0000000a0444723c */ /* 0x040fe20000001844 */
[----:B------:R-:W4:Y:S06]  /*51c0*/  LDSM.16.MT88.4 R8, [R116+0x9800] ;  /* 0x009800007408783b */ /* 0x000f2c0000004200 */
[----:B------:R-:W1:Y:S01]  /*51d0*/  MUFU.EX2 R62, R62 ;  /* 0x0000003e003e7308 */ /* 0x000e620000000800 */
[C---:B--2---:R-:W-:Y:S07]  /*51e0*/  HMMA.16816.F32 R88, R4.reuse, R16, R88 ;  /* 0x000000100458723c */ /* 0x044fee0000001858 */
[----:B------:R-:W-:Y:S01]  /*51f0*/  MUFU.EX2 R181, R181 ;  /* 0x000000b500b57308 */ /* 0x000fe20000000800 */
[----:B------:R-:W-:Y:S01]  /*5200*/  HMMA.16816.F32 R84, R4, R18, R84 ;  /* 0x000000120454723c */ /* 0x000fe20000001854 */
[----:B------:R-:W-:Y:S06]  /*5210*/  LDSM.16.MT88.4 R16, [R156+0xa400] ;  /* 0x00a400009c10783b */ /* 0x000fec0000004200 */
[----:B------:R-:W2:Y:S01]  /*5220*/  MUFU.EX2 R58, R58 ;  /* 0x0000003a003a7308 */ /* 0x000ea20000000800 */
[----:B------:R-:W-:-:S02]  /*5230*/  F2FP.PACK_AB R4, R35, R40 ;  /* 0x000000282304723e */ /* 0x000fc400000000ff */
[----:B------:R-:W-:-:S05]  /*5240*/  F2FP.PACK_AB R6, R30, R31 ;  /* 0x0000001f1e06723e */ /* 0x000fca00000000ff */
[----:B------:R-:W-:Y:S01]  /*5250*/  MUFU.EX2 R183, R183 ;  /* 0x000000b700b77308 */ /* 0x000fe20000000800 */
[----:B-----5:R-:W-:Y:S02]  /*5260*/  F2FP.PACK_AB R5, R33, R34 ;  /* 0x000000222105723e */ /* 0x020fe400000000ff */
[----:B---3--:R-:W-:-:S05]  /*5270*/  F2FP.PACK_AB R7, R29, R32 ;  /* 0x000000201d07723e */ /* 0x008fca00000000ff */
[----:B------:R-:W3:Y:S02]  /*5280*/  MUFU.EX2 R60, R60 ;  /* 0x0000003c003c7308 */ /* 0x000ee40000000800 */
[C---:B-1----:R-:W-:Y:S06]  /*5290*/  HMMA.16816.F32 R112, R4.reuse, R12, R112 ;  /* 0x0000000c0470723c */ /* 0x042fec0000001870 */
[----:B------:R-:W-:Y:S02]  /*52a0*/  MUFU.EX2 R177, R177 ;  /* 0x000000b100b17308 */ /* 0x000fe40000000800 */
[C---:B----4-:R-:W-:Y:S06]  /*52b0*/  HMMA.16816.F32 R104, R4.reuse, R8, R104 ;  /* 0x000000080468723c */ /* 0x050fec0000001868 */
[----:B------:R-:W1:Y:S02]  /*52c0*/  MUFU.EX2 R56, R56 ;  /* 0x0000003800387308 */ /* 0x000e640000000800 */
[C---:B------:R-:W-:Y:S01]  /*52d0*/  HMMA.16816.F32 R100, R4.reuse, R10, R100 ;  /* 0x0000000a0464723c */ /* 0x040fe20000001864 */
[----:B------:R-:W4:Y:S05]  /*52e0*/  LDSM.16.MT88.4 R8, [R116+0xb800] ;  /* 0x00b800007408783b */ /* 0x000f2a0000004200 */
[----:B------:R-:W-:Y:S02]  /*52f0*/  MUFU.EX2 R163, R163 ;  /* 0x000000a300a37308 */ /* 0x000fe40000000800 */
[C---:B------:R-:W-:Y:S01]  /*5300*/  HMMA.16816.F32 R108, R4.reuse, R14, R108 ;  /* 0x0000000e046c723c */ /* 0x040fe2000000186c */
[----:B------:R-:W5:Y:S05]  /*5310*/  LDSM.16.MT88.4 R12, [R156+0xb800] ;  /* 0x00b800009c0c783b */ /* 0x000f6a0000004200 */
[----:B------:R-:W-:Y:S08]  /*5320*/  MUFU.EX2 R66, R66 ;  /* 0x0000004200427308 */ /* 0x000ff00000000800 */
[----:B------:R-:W-:Y:S08]  /*5330*/  MUFU.EX2 R153, R153 ;  /* 0x0000009900997308 */ /* 0x000ff00000000800 */
[----:B------:R-:W1:Y:S08]  /*5340*/  MUFU.EX2 R64, R64 ;  /* 0x0000004000407308 */ /* 0x000e700000000800 */
[----:B------:R-:W-:Y:S01]  /*5350*/  MUFU.EX2 R149, R149 ;  /* 0x0000009500957308 */ /* 0x000fe20000000800 */
[C---:B----4-:R-:W-:Y:S07]  /*5360*/  HMMA.16816.F32 R88, R4.reuse, R8, R88 ;  /* 0x000000080458723c */ /* 0x050fee0000001858 */
[----:B------:R-:W4:Y:S01]  /*5370*/  MUFU.EX2 R120, R120 ;  /* 0x0000007800787308 */ /* 0x000f220000000800 */
        /* <DEDUP_REMOVED lines=13> */
[----:B------:R-:W1:Y:S06]  /*5450*/  LDSM.16.MT88.4 R8, [R116+0x9c00] ;  /* 0x009c00007408783b */ /* 0x000e6c0000004200 */
[----:B------:R-:W-:Y:S01]  /*5460*/  MUFU.EX2 R37, R37 ;  /* 0x0000002500257308 */ /* 0x000fe20000000800 */
        /* <DEDUP_REMOVED lines=27> */
[----:B---3--:R-:W-:Y:S02]  /*5620*/  F2FP.PACK_AB R5, R60, R183 ;  /* 0x000000b73c05723e */ /* 0x008fe400000000ff */
        /* <DEDUP_REMOVED lines=22> */
[----:B------:R-:W-:Y:S01]  /*5790*/  MUFU.EX2 R143, R145 ;  /* 0x00000091008f7308 */ /* 0x000fe20000000800 */
[----:B------:R-:W-:Y:S01]  /*57a0*/  FADD.FTZ R127, R127, R4 ;  /* 0x000000047f7f7221 */ /* 0x000fe20000010000 */
[----:B------:R-:W-:-:S02]  /*57b0*/  F2FP.PACK_AB R4, R66, R163 ;  /* 0x000000a34204723e */ /* 0x000fc400000000ff */
[----:B----4-:R-:W-:Y:S01]  /*57c0*/  F2FP.PACK_AB R5, R120, R149 ;  /* 0x000000957805723e */ /* 0x010fe200000000ff */
[----:B------:R-:W-:Y:S02]  /*57d0*/  FADD.FTZ R122, R48, R127 ;  /* 0x0000007f307a7221 */ /* 0x000fe40000010000 */
[----:B------:R-:W-:Y:S01]  /*57e0*/  FFMA.FTZ R48, R61, c[0x0][0x23c], -R24 ;  /* 0x00008f003d307a23 */ /* 0x000fe20000010818 */
[----:B------:R-:W3:Y:S01]  /*57f0*/  MUFU.EX2 R52, R52 ;  /* 0x0000003400347308 */ /* 0x000ee20000000800 */
[----:B------:R-:W-:-:S04]  /*5800*/  FADD.FTZ R23, R23, R122 ;  /* 0x0000007a17177221 */ /* 0x000fc80000010000 */
[----:B------:R-:W-:-:S03]  /*5810*/  FADD.FTZ R22, R22, R23 ;  /* 0x0000001716167221 */ /* 0x000fc60000010000 */
[----:B------:R-:W4:Y:S01]  /*5820*/  MUFU.EX2 R48, R48 ;  /* 0x0000003000307308 */ /* 0x000f220000000800 */
[----:B------:R-:W-:-:S04]  /*5830*/  FADD.FTZ R21, R21, R22 ;  /* 0x0000001615157221 */ /* 0x000fc80000010000 */
[----:B------:R-:W-:Y:S02]  /*5840*/  FADD.FTZ R45, R20, R21 ;  /* 0x00000015142d7221 */ /* 0x000fe40000010000 */
[----:B------:R-:W-:Y:S01]  /*5850*/  LDSM.16.MT88.4 R20, [R156+0xc800] ;  /* 0x00c800009c14783b */ /* 0x000fe20000004200 */
[----:B---3--:R-:W-:-:S07]  /*5860*/  F2FP.PACK_AB R7, R52, R143 ;  /* 0x0000008f3407723e */ /* 0x008fce00000000ff */
        /* <DEDUP_REMOVED lines=15> */
[----:B------:R-:W-:-:S02]  /*5960*/  FFMA.FTZ R53, R25, c[0x0][0x23c], -R36 ;  /* 0x00008f0019357a23 */ /* 0x000fc40000010824 */
[----:B------:R-:W-:Y:S02]  /*5970*/  FFMA.FTZ R12, R55, c[0x0][0x23c], -R36 ;  /* 0x00008f00370c7a23 */ /* 0x000fe40000010824 */
[----:B------:R-:W-:Y:S02]  /*5980*/  FADD.FTZ R26, R26, R13 ;  /* 0x0000000d1a1a7221 */ /* 0x000fe40000010000 */
[----:B------:R2:W-:Y:S01]  /*5990*/  MUFU.EX2 R122, R12 ;  /* 0x0000000c007a7308 */ /* 0x0005e20000000800 */
[----:B---3--:R-:W-:Y:S01]  /*59a0*/  HMMA.16816.F32 R88, R4, R16, R88 ;  /* 0x000000100458723c */ /* 0x008fe20000001858 */
[--C-:B------:R-:W-:Y:S02]  /*59b0*/  FFMA.FTZ R55, R47, c[0x0][0x23c], -R24.reuse ;  /* 0x00008f002f377a23 */ /* 0x100fe40000010818 */
[----:B------:R-:W-:Y:S02]  /*59c0*/  FFMA.FTZ R47, R27, c[0x0][0x23c], -R24 ;  /* 0x00008f001b2f7a23 */ /* 0x000fe40000010818 */
[----:B------:R-:W-:-:S02]  /*59d0*/  FADD.FTZ R51, R51, R26 ;  /* 0x0000001a33337221 */ /* 0x000fc40000010000 */
[----:B------:R-:W3:Y:S01]  /*59e0*/  MUFU.EX2 R53, R53 ;  /* 0x0000003500357308 */ /* 0x000ee20000000800 */
[----:B------:R-:W-:Y:S01]  /*59f0*/  HMMA.16816.F32 R84, R4, R18, R84 ;  /* 0x000000120454723c */ /* 0x000fe20000001854 */
[----:B------:R-:W5:Y:S01]  /*5a00*/  LDSM.16.MT88.4 R16, [R116+0xe800] ;  /* 0x00e800007410783b */ /* 0x000f620000004200 */
[----:B------:R-:W-:Y:S02]  /*5a10*/  FADD.FTZ R51, R38, R51 ;  /* 0x0000003326337221 */ /* 0x000fe40000010000 */
[----:B------:R-:W-:Y:S01]  /*5a20*/  FFMA.FTZ R124, R41, c[0x0][0x23c], -R36 ;  /* 0x00008f00297c7a23 */ /* 0x000fe20000010824 */
[----:B------:R-:W-:Y:S01]  /*5a30*/  LDSM.16.MT88.4 R24, [R116+0xa800] ;  /* 0x00a800007418783b */ /* 0x000fe20000004200 */
[----:B------:R-:W-:Y:S01]  /*5a40*/  FADD.FTZ R34, R34, R51 ;  /* 0x0000003322227221 */ /* 0x000fe20000010000 */
[----:B------:R-:W-:Y:S01]  /*5a50*/  F2FP.PACK_AB R4, R50, R67 ;  /* 0x000000433204723e */ /* 0x000fe200000000ff */
[----:B------:R-:W-:Y:S01]  /*5a60*/  MUFU.EX2 R36, R39 ;  /* 0x0000002700247308 */ /* 0x000fe20000000800 */
[----:B----4-:R-:W-:Y:S01]  /*5a70*/  F2FP.PACK_AB R6, R48, R63 ;  /* 0x0000003f3006723e */ /* 0x010fe200000000ff */
[----:B--2---:R-:W2:Y:S01]  /*5a80*/  LDSM.16.MT88.4 R12, [R116+0xc800] ;  /* 0x00c80000740c783b */ /* 0x004ea20000004200 */
[----:B------:R-:W-:Y:S01]  /*5a90*/  F2FP.PACK_AB R5, R54, R59 ;  /* 0x0000003b3605723e */ /* 0x000fe200000000ff */
[----:B------:R-:W-:Y:S01]  /*5aa0*/  FADD.FTZ R33, R33, R34 ;  /* 0x0000002221217221 */ /* 0x000fe20000010000 */
[----:B---3--:R-:W-:-:S03]  /*5ab0*/  F2FP.PACK_AB R7, R53, R122 ;  /* 0x0000007a3507723e */ /* 0x008fc600000000ff */
[----:B------:R-:W-:Y:S01]  /*5ac0*/  FADD.FTZ R32, R32, R33 ;  /* 0x0000002120207221 */ /* 0x000fe20000010000 */
[----:B------:R-:W-:Y:S03]  /*5ad0*/  MUFU.EX2 R124, R124 ;  /* 0x0000007c007c7308 */ /* 0x000fe60000000800 */
        /* <DEDUP_REMOVED lines=11> */
[----:B-----5:R-:W-:Y:S03]  /*5b90*/  HMMA.16816.F32 R72, R4, R16, R72 ;  /* 0x000000100448723c */ /* 0x020fe60000001848 */
[----:B------:R-:W-:-:S04]  /*5ba0*/  FADD.FTZ R177, R177, R60 ;  /* 0x0000003cb1b17221 */ /* 0x000fc80000010000 */
        /* <DEDUP_REMOVED lines=22> */
[----:B------:R-:W-:Y:S01]  /*5d10*/  HMMA.16816.F32 R104, R4, R24, R104 ;  /* 0x000000180468723c */ /* 0x000fe20000001868 */
[----:B------:R-:W-:Y:S01]  /*5d20*/  MUFU.EX2 R24, R57 ;  /* 0x0000003900187308 */ /* 0x000fe20000000800 */
[----:B------:R-:W-:Y:S02]  /*5d30*/  FADD.FTZ R185, R185, R28 ;  /* 0x0000001cb9b97221 */ /* 0x000fe40000010000 */
[----:B------:R-:W-:Y:S02]  /*5d40*/  FADD.FTZ R122, R53, R122 ;  /* 0x0000007a357a7221 */ /* 0x000fe40000010000 */
[----:B------:R-:W-:-:S02]  /*5d50*/  FADD.FTZ R62, R62, R185 ;  /* 0x000000b93e3e7221 */ /* 0x000fc40000010000 */
[----:B------:R-:W-:Y:S01]  /*5d60*/  HMMA.16816.F32 R100, R4, R26, R100 ;  /* 0x0000001a0464723c */ /* 0x000fe20000001864 */
[----:B------:R-:W3:Y:S01]  /*5d70*/  MUFU.EX2 R27, R55 ;  /* 0x00000037001b7308 */ /* 0x000ee20000000800 */
[----:B------:R-:W-:-:S04]  /*5d80*/  FADD.FTZ R181, R181, R62 ;  /* 0x0000003eb5b57221 */ /* 0x000fc80000010000 */
[----:B------:R-:W-:Y:S02]  /*5d90*/  FADD.FTZ R58, R58, R181 ;  /* 0x000000b53a3a7221 */ /* 0x000fe40000010000 */
[C---:B------:R-:W-:Y:S01]  /*5da0*/  HMMA.16816.F32 R92, R4.reuse, R22, R92 ;  /* 0x00000016045c723c */ /* 0x040fe2000000185c */
[----:B------:R-:W-:Y:S01]  /*5db0*/  MUFU.EX2 R25, R49 ;  /* 0x0000003100197308 */ /* 0x000fe20000000800 */
[----:B------:R-:W-:Y:S01]  /*5dc0*/  FADD.FTZ R163, R163, R58 ;  /* 0x0000003aa3a37221 */ /* 0x000fe20000010000 */
[----:B------:R-:W4:Y:S03]  /*5dd0*/  LDSM.16.MT88.4 R20, [R156+0xac00] ;  /* 0x00ac00009c14783b */ /* 0x000f260000004200 */
[----:B------:R-:W-:Y:S02]  /*5de0*/  FADD.FTZ R66, R66, R163 ;  /* 0x000000a342427221 */ /* 0x000fe40000010000 */
[----:B------:R-:W-:Y:S01]  /*5df0*/  HMMA.16816.F32 R68, R4, R18, R68 ;  /* 0x000000120444723c */ /* 0x000fe20000001844 */
[----:B------:R-:W5:Y:S01]  /*5e00*/  MUFU.EX2 R26, R47 ;  /* 0x0000002f001a7308 */ /* 0x000f620000000800 */
[----:B------:R-:W4:Y:S01]  /*5e10*/  LDSM.16.MT88.4 R16, [R116+0xcc00] ;  /* 0x00cc00007410783b */ /* 0x000f220000004200 */
[----:B------:R-:W-:-:S04]  /*5e20*/  FADD.FTZ R153, R153, R66 ;  /* 0x0000004299997221 */ /* 0x000fc80000010000 */
[----:B---3--:R-:W-:Y:S01]  /*5e30*/  F2FP.PACK_AB R4, R27, R24 ;  /* 0x000000181b04723e */ /* 0x008fe200000000ff */
[----:B------:R-:W-:Y:S01]  /*5e40*/  FADD.FTZ R64, R64, R153 ;  /* 0x0000009940407221 */ /* 0x000fe20000010000 */
[C---:B------:R-:W-:Y:S01]  /*5e50*/  F2FP.PACK_AB R5, R124.reuse, R43 ;  /* 0x0000002b7c05723e */ /* 0x040fe200000000ff */
[----:B------:R-:W-:Y:S01]  /*5e60*/  FADD.FTZ R43, R43, R122 ;  /* 0x0000007a2b2b7221 */ /* 0x000fe20000010000 */
[----:B------:R-:W-:Y:S01]  /*5e70*/  F2FP.PACK_AB R7, R37, R36 ;  /* 0x000000242507723e */ /* 0x000fe200000000ff */
[----:B------:R-:W-:Y:S02]  /*5e80*/  FADD.FTZ R67, R67, R64 ;  /* 0x0000004043437221 */ /* 0x000fe40000010000 */
[----:B------:R-:W-:Y:S02]  /*5e90*/  FADD.FTZ R43, R124, R43 ;  /* 0x0000002b7c2b7221 */ /* 0x000fe40000010000 */
[----:B------:R-:W-:Y:S01]  /*5ea0*/  FADD.FTZ R50, R50, R67 ;  /* 0x0000004332327221 */ /* 0x000fe20000010000 */
[----:B-----5:R-:W-:Y:S01]  /*5eb0*/  F2FP.PACK_AB R6, R26, R25 ;  /* 0x000000191a06723e */ /* 0x020fe200000000ff */
        /* <DEDUP_REMOVED lines=10> */
[----:B-1----:R-:W-:Y:S02]  /*5f60*/  HMMA.16816.F32 R96, R4, R8, R96 ;  /* 0x000000080460723c */ /* 0x002fe40000001860 */
[----:B------:R-:W-:-:S06]  /*5f70*/  FADD.FTZ R177, R26, R25 ;  /* 0x000000191ab17221 */ /* 0x000fcc0000010000 */
[C---:B------:R-:W-:Y:S01]  /*5f80*/  HMMA.16816.F32 R92, R4.reuse, R10, R92 ;  /* 0x0000000a045c723c */ /* 0x040fe2000000185c */
[----:B------:R-:W1:Y:S07]  /*5f90*/  LDSM.16.MT88.4 R8, [R116+0xec00] ;  /* 0x00ec00007408783b */ /* 0x000e6e0000004200 */
[C---:B----4-:R-:W-:Y:S08]  /*5fa0*/  HMMA.16816.F32 R112, R4.reuse, R20, R112 ;  /* 0x000000140470723c */ /* 0x050ff00000001870 */
        /* <DEDUP_REMOVED lines=70> */
.L_x_1805:
[----:B------:R-:W-:-:S04]  /*6410*/  LEA R5, -R129, RZ, 0x7 ;  /* 0x000000ff81057211 */ /* 0x000fc800078e39ff */
[----:B------:R-:W-:Y:S02]  /*6420*/  SHF.R.S32.HI R4, RZ, 0x1f, R5 ;  /* 0x0000001fff047819 */ /* 0x000fe40000011405 */
.L_x_1806:
        /* <DEDUP_REMOVED lines=180> */
[----:B------:R-:W-:Y:S08]  /*6f70*/  MUFU.TANH R58, R58 ;  /* 0x0000003a003a7308 */ /* 0x000ff00000002400 */
[----:B------:R-:W-:Y:S01]  /*6f80*/  FMUL.FTZ R3, R64, c[0x0][0x2ec] ;  /* 0x0000bb0040037a20 */ /* 0x000fe20000410000 */
[----:B------:R-:W-:Y:S01]  /*6f90*/  MUFU.TANH R196, R59 ;  /* 0x0000003b00c47308 */ /* 0x000fe20000002400 */
[----:B------:R-:W-:-:S02]  /*6fa0*/  FMUL.FTZ R64, R65, c[0x0][0x2ec] ;  /* 0x0000bb0041407a20 */ /* 0x000fc40000410000 */
[----:B------:R-:W-:Y:S02]  /*6fb0*/  FMUL.FTZ R65, R66, c[0x0][0x2ec] ;  /* 0x0000bb0042417a20 */ /* 0x000fe40000410000 */
[----:B------:R-:W-:Y:S02]  /*6fc0*/  FMUL.FTZ R67, R67, c[0x0][0x2ec] ;  /* 0x0000bb0043437a20 */ /* 0x000fe40000410000 */
[----:B------:R-:W-:Y:S01]  /*6fd0*/  FMUL.FTZ R66, R60, c[0x0][0x2ec] ;  /* 0x0000bb003c427a20 */ /* 0x000fe20000410000 */
[----:B-1----:R-:W-:Y:S01]  /*6fe0*/  HMMA.16816.F32 R40, R128, R120, R40 ;  /* 0x000000788028723c */ /* 0x002fe20000001828 */
[----:B------:R-:W1:Y:S01]  /*6ff0*/  MUFU.TANH R64, R64 ;  /* 0x0000004000407308 */ /* 0x000e620000002400 */
[----:B------:R-:W-:Y:S02]  /*7000*/  FMUL.FTZ R60, R61, c[0x0][0x2ec] ;  /* 0x0000bb003d3c7a20 */ /* 0x000fe40000410000 */
[----:B------:R-:W-:Y:S02]  /*7010*/  FMUL.FTZ R61, R53, c[0x0][0x2ec] ;  /* 0x0000bb00353d7a20 */ /* 0x000fe40000410000 */
[----:B------:R-:W-:-:S02]  /*7020*/  FMUL.FTZ R53, R54, c[0x0][0x2ec] ;  /* 0x0000bb0036357a20 */ /* 0x000fc40000410000 */
[C---:B------:R-:W-:Y:S01]  /*7030*/  HMMA.16816.F32 R36, R128.reuse, R122, R36 ;  /* 0x0000007a8024723c */ /* 0x040fe20000001824 */
[----:B------:R-:W3:Y:S01]  /*7040*/  LDSM.16.M88.4 R120, [R118+0x8400] ;  /* 0x008400007678783b */ /* 0x000ee20000000200 */
[----:B------:R-:W4:Y:S06]  /*7050*/  MUFU.TANH R66, R66 ;  /* 0x0000004200427308 */ /* 0x000f2c0000002400 */
[C---:B--2---:R-:W-:Y:S02]  /*7060*/  HMMA.16816.F32 R48, R128.reuse, R124, R48 ;  /* 0x0000007c8030723c */ /* 0x044fe40000001830 */
[----:B------:R-:W-:Y:S06]  /*7070*/  MUFU.TANH R60, R60 ;  /* 0x0000003c003c7308 */ /* 0x000fec0000002400 */
[----:B------:R-:W-:Y:S01]  /*7080*/  HMMA.16816.F32 R44, R128, R126, R44 ;  /* 0x0000007e802c723c */ /* 0x000fe2000000182c */
[----:B------:R-:W2:Y:S01]  /*7090*/  LDSM.16.M88.4 R124, [R118+0x8000] ;  /* 0x00800000767c783b */ /* 0x000ea20000000200 */
[----:B------:R-:W-:Y:S01]  /*70a0*/  MUFU.TANH R67, R67 ;  /* 0x0000004300437308 */ /* 0x000fe20000002400 */
[----:B------:R-:W-:-:S02]  /*70b0*/  FMUL.FTZ R41, R41, c[0x0][0x2ec] ;  /* 0x0000bb0029297a20 */ /* 0x000fc40000410000 */
[----:B------:R-:W-:Y:S02]  /*70c0*/  FMUL.FTZ R42, R42, c[0x0][0x2ec] ;  /* 0x0000bb002a2a7a20 */ /* 0x000fe40000410000 */
[----:B------:R-:W-:Y:S02]  /*70d0*/  FMUL.FTZ R40, R40, c[0x0][0x2ec] ;  /* 0x0000bb0028287a20 */ /* 0x000fe40000410000 */
[----:B------:R-:W-:Y:S01]  /*70e0*/  FMUL.FTZ R36, R36, c[0x0][0x2ec] ;  /* 0x0000bb0024247a20 */ /* 0x000fe20000410000 */
[----:B------:R-:W-:Y:S01]  /*70f0*/  MUFU.TANH R53, R53 ;  /* 0x0000003500357308 */ /* 0x000fe20000002400 */
[----:B------:R-:W-:Y:S02]  /*7100*/  FMUL.FTZ R37, R37, c[0x0][0x2ec] ;  /* 0x0000bb0025257a20 */ /* 0x000fe40000410000 */
[----:B------:R-:W-:Y:S02]  /*7110*/  FMUL.FTZ R43, R43, c[0x0][0x2ec] ;  /* 0x0000bb002b2b7a20 */ /* 0x000fe40000410000 */
[----:B------:R-:W-:-:S02]  /*7120*/  FMUL.FTZ R38, R38, c[0x0][0x2ec] ;  /* 0x0000bb0026267a20 */ /* 0x000fc40000410000 */
[----:B------:R-:W-:Y:S01]  /*7130*/  FMUL.FTZ R50, R50, c[0x0][0x2ec] ;  /* 0x0000bb0032327a20 */ /* 0x000fe20000410000 */
[----:B------:R5:W-:Y:S01]  /*7140*/  MUFU.TANH R183, R36 ;  /* 0x0000002400b77308 */ /* 0x000be20000002400 */
[----:B------:R-:W-:Y:S02]  /*7150*/  FMUL.FTZ R49, R49, c[0x0][0x2ec] ;  /* 0x0000bb0031317a20 */ /* 0x000fe40000410000 */
[----:B------:R-:W-:Y:S02]  /*7160*/  FMUL.FTZ R51, R51, c[0x0][0x2ec] ;  /* 0x0000bb0033337a20 */ /* 0x000fe40000410000 */
[----:B------:R-:W-:Y:S01]  /*7170*/  FMUL.FTZ R48, R48, c[0x0][0x2ec] ;  /* 0x0000bb0030307a20 */ /* 0x000fe20000410000 */
[----:B---3--:R-:W-:Y:S02]  /*7180*/  HMMA.16816.F32 R24, R128, R120, R24 ;  /* 0x000000788018723c */ /* 0x008fe40000001818 */
[----:B------:R-:W-:Y:S01]  /*7190*/  MUFU.TANH R194, R50 ;  /* 0x0000003200c27308 */ /* 0x000fe20000002400 */
[----:B------:R-:W-:-:S02]  /*71a0*/  FMUL.FTZ R44, R44, c[0x0][0x2ec] ;  /* 0x0000bb002c2c7a20 */ /* 0x000fc40000410000 */
[----:B------:R-:W-:Y:S02]  /*71b0*/  FMUL.FTZ R45, R45, c[0x0][0x2ec] ;  /* 0x0000bb002d2d7a20 */ /* 0x000fe40000410000 */
[----:B------:R-:W-:Y:S01]  /*71c0*/  FMUL.FTZ R46, R46, c[0x0][0x2ec] ;  /* 0x0000bb002e2e7a20 */ /* 0x000fe20000410000 */
[----:B------:R-:W-:Y:S01]  /*71d0*/  HMMA.16816.F32 R20, R128, R122, R20 ;  /* 0x0000007a8014723c */ /* 0x000fe20000001814 */
[----:B------:R-:W3:Y:S01]  /*71e0*/  LDSM.16.M88.4 R120, [R118+0x8c00] ;  /* 0x008c00007678783b */ /* 0x000ee20000000200 */
[----:B------:R-:W-:Y:S01]  /*71f0*/  MUFU.TANH R193, R49 ;  /* 0x0000003100c17308 */ /* 0x000fe20000002400 */
[----:B------:R-:W-:Y:S02]  /*7200*/  FMUL.FTZ R47, R47, c[0x0][0x2ec] ;  /* 0x0000bb002f2f7a20 */ /* 0x000fe40000410000 */
[----:B------:R-:W-:-:S03]  /*7210*/  FMUL.FTZ R39, R39, c[0x0][0x2ec] ;  /* 0x0000bb0027277a20 */ /* 0x000fc60000410000 */
[C---:B--2---:R-:W-:Y:S02]  /*7220*/  HMMA.16816.F32 R32, R128.reuse, R124, R32 ;  /* 0x0000007c8020723c */ /* 0x044fe40000001820 */
[----:B------:R-:W-:Y:S06]  /*7230*/  MUFU.TANH R191, R44 ;  /* 0x0000002c00bf7308 */ /* 0x000fec0000002400 */
[----:B------:R-:W-:Y:S01]  /*7240*/  HMMA.16816.F32 R28, R128, R126, R28 ;  /* 0x0000007e801c723c */ /* 0x000fe2000000181c */
[----:B------:R-:W2:Y:S01]  /*7250*/  LDSM.16.M88.4 R124, [R118+0x8800] ;  /* 0x00880000767c783b */ /* 0x000ea20000000200 */
[----:B------:R-:W-:Y:S01]  /*7260*/  FMUL.FTZ R149, R24, c[0x0][0x2ec] ;  /* 0x0000bb0018957a20 */ /* 0x000fe20000410000 */
[----:B------:R1:W-:Y:S01]  /*7270*/  MUFU.TANH R181, R37 ;  /* 0x0000002500b57308 */ /* 0x0003e20000002400 */
[----:B------:R-:W-:Y:S01]  /*7280*/  FMUL.FTZ R151, R25, c[0x0][0x2ec] ;  /* 0x0000bb0019977a20 */ /* 0x000fe20000410000 */
[----:B------:R-:W-:-:S04]  /*7290*/  DEPBAR.LE SB0, 0x0 ;  /* 0x000080000000791a */ /* 0x000fc80000000000 */
[----:B------:R-:W-:Y:S02]  /*72a0*/  FMUL.FTZ R147, R20, c[0x0][0x2ec] ;  /* 0x0000bb0014937a20 */ /* 0x000fe40000410000 */
[----:B------:R-:W-:Y:S01]  /*72b0*/  MUFU.TANH R192, R51 ;  /* 0x0000003300c07308 */ /* 0x000fe20000002400 */
[----:B------:R-:W-:Y:S02]  /*72c0*/  FMUL.FTZ R145, R21, c[0x0][0x2ec] ;  /* 0x0000bb0015917a20 */ /* 0x000fe40000410000 */
[----:B------:R-:W-:Y:S02]  /*72d0*/  FMUL.FTZ R26, R26, c[0x0][0x2ec] ;  /* 0x0000bb001a1a7a20 */ /* 0x000fe40000410000 */
[----:B------:R-:W-:Y:S02]  /*72e0*/  FMUL.FTZ R154, R34, c[0x0][0x2ec] ;  /* 0x0000bb00229a7a20 */ /* 0x000fe40000410000 */
[----:B------:R-:W-:Y:S01]  /*72f0*/  IMAD.SHL.U32 R34, R165, 0x80, RZ ;  /* 0x00000080a5227824 */ /* 0x000fe200078e00ff */
[----:B------:R-:W-:Y:S01]  /*7300*/  MUFU.TANH R189, R45 ;  /* 0x0000002d00bd7308 */ /* 0x000fe20000002400 */
[----:B------:R-:W-:-:S02]  /*7310*/  FMUL.FTZ R155, R32, c[0x0][0x2ec] ;  /* 0x0000bb00209b7a20 */ /* 0x000fc40000410000 */
[----:B------:R-:W-:Y:S01]  /*7320*/  FMUL.FTZ R150, R35, c[0x0][0x2ec] ;  /* 0x0000bb0023967a20 */ /* 0x000fe20000410000 */
[--C-:B------:R-:W-:Y:S01]  /*7330*/  LOP3.LUT R32, R34, 0x8, R141.reuse, 0xfe, !PT ;  /* 0x0000000822207812 */ /* 0x100fe200078efe8d */
[----:B------:R-:W-:Y:S01]  /*7340*/  FMUL.FTZ R175, R28, c[0x0][0x2ec] ;  /* 0x0000bb001caf7a20 */ /* 0x000fe20000410000 */
[C---:B---3--:R-:W-:Y:S01]  /*7350*/  HMMA.16816.F32 R8, R128.reuse, R120, R8 ;  /* 0x000000788008723c */ /* 0x048fe20000001808 */
[----:B-----5:R-:W-:Y:S01]  /*7360*/  LOP3.LUT R36, R34, R141, RZ, 0xfc, !PT ;  /* 0x0000008d22247212 */ /* 0x020fe200078efcff */
[----:B------:R-:W-:Y:S01]  /*7370*/  FMUL.FTZ R33, R33, c[0x0][0x2ec] ;  /* 0x0000bb0021217a20 */ /* 0x000fe20000410000 */
[CC--:B------:R-:W-:Y:S01]  /*7380*/  ISETP.GE.AND P3, PT, R32.reuse, R140.reuse, PT ;  /* 0x0000008c2000720c */ /* 0x0c0fe20003f66270 */
[----:B------:R-:W-:Y:S01]  /*7390*/  FMUL.FTZ R152, R31, c[0x0][0x2ec] ;  /* 0x0000bb001f987a20 */ /* 0x000fe20000410000 */
[-C--:B------:R-:W-:Y:S01]  /*73a0*/  ISETP.GE.AND P2, PT, R32, R139.reuse, PT ;  /* 0x0000008b2000720c */ /* 0x080fe20003f46270 */
[----:B------:R4:W-:Y:S01]  /*73b0*/  MUFU.TANH R163, R33 ;  /* 0x0000002100a37308 */ /* 0x0009e20000002400 */
[----:B------:R-:W-:Y:S01]  /*73c0*/  FMUL.FTZ R120, R62, c[0x0][0x2ec] ;  /* 0x0000bb003e787a20 */ /* 0x000fe20000410000 */
[----:B------:R-:W-:Y:S01]  /*73d0*/  IADD3 R28, R36, 0x1, RZ ;  /* 0x00000001241c7810 */ /* 0x000fe20007ffe0ff */
[----:B------:R-:W-:Y:S01]  /*73e0*/  FMUL.FTZ R62, R63, c[0x0][0x2ec] ;  /* 0x0000bb003f3e7a20 */ /* 0x000fe20000410000 */
[--C-:B------:R-:W-:Y:S01]  /*73f0*/  LOP3.LUT R32, R34, 0x10, R141.reuse, 0xfe, !PT ;  /* 0x0000001022207812 */ /* 0x100fe200078efe8d */
[----:B------:R-:W-:Y:S01]  /*7400*/  FMUL.FTZ R63, R56, c[0x0][0x2ec] ;  /* 0x0000bb00383f7a20 */ /* 0x000fe20000410000 */
[-C--:B------:R-:W-:Y:S01]  /*7410*/  ISETP.GE.AND P4, PT, R28, R140.reuse, PT ;  /* 0x0000008c1c00720c */ /* 0x080fe20003f86270 */
[----:B------:R-:W-:Y:S01]  /*7420*/  FMUL.FTZ R56, R57, c[0x0][0x2ec] ;  /* 0x0000bb0039387a20 */ /* 0x000fe20000410000 */
[----:B------:R-:W-:Y:S01]  /*7430*/  MUFU.TANH R120, R120 ;  /* 0x0000007800787308 */ /* 0x000fe20000002400 */
[-C--:B------:R-:W-:Y:S01]  /*7440*/  ISETP.GE.AND P5, PT, R32, R139.reuse, PT ;  /* 0x0000008b2000720c */ /* 0x080fe20003fa6270 */
[----:B------:R-:W-:Y:S01]  /*7450*/  FMUL.FTZ R57, R52, c[0x0][0x2ec] ;  /* 0x0000bb0034397a20 */ /* 0x000fe20000410000 */
[----:B------:R-:W-:Y:S01]  /*7460*/  IADD3 R24, R36, 0x11, RZ ;  /* 0x0000001124187810 */ /* 0x000fe20007ffe0ff */
[C---:B--2---:R-:W-:Y:S01]  /*7470*/  HMMA.16816.F32 R16, R128.reuse, R124, R16 ;  /* 0x0000007c8010723c */ /* 0x044fe20000001810 */
[----:B-1----:R-:W-:Y:S01]  /*7480*/  FSEL R35, R64, -INF , !P4 ;  /* 0xff80000040237808 */ /* 0x002fe20006000000 */
[----:B------:R-:W-:Y:S01]  /*7490*/  FMUL.FTZ R29, R29, c[0x0][0x2ec] ;  /* 0x0000bb001d1d7a20 */ /* 0x000fe20000410000 */
[----:B------:R-:W-:Y:S01]  /*74a0*/  FSEL R64, R58, -INF , !P5 ;  /* 0xff8000003a407808 */ /* 0x000fe20006800000 */
[----:B------:R-:W1:Y:S01]  /*74b0*/  MUFU.TANH R63, R63 ;  /* 0x0000003f003f7308 */ /* 0x000e620000002400 */
[-C--:B------:R-:W-:Y:S01]  /*74c0*/  ISETP.GE.AND P1, PT, R32, R140.reuse, PT ;  /* 0x0000008c2000720c */ /* 0x080fe20003f26270 */
[----:B------:R-:W-:Y:S01]  /*74d0*/  FMUL.FTZ R52, R55, c[0x0][0x2ec] ;  /* 0x0000bb0037347a20 */ /* 0x000fe20000410000 */
[----:B------:R-:W-:Y:S01]  /*74e0*/  IADD3 R37, R36, 0x9, RZ ;  /* 0x0000000924257810 */ /* 0x000fe20007ffe0ff */
[----:B------:R-:W-:Y:S01]  /*74f0*/  FMUL.FTZ R148, R30, c[0x0][0x2ec] ;  /* 0x0000bb001e947a20 */ /* 0x000fe20000410000 */
[-C--:B------:R-:W-:Y:S01]  /*7500*/  ISETP.GE.AND P5, PT, R24, R140.reuse, PT ;  /* 0x0000008c1800720c */ /* 0x080fe20003fa6270 */
[C---:B------:R-:W-:Y:S01]  /*7510*/  HMMA.16816.F32 R12, R128.reuse, R126, R12 ;  /* 0x0000007e800c723c */ /* 0x040fe2000000180c */
[--C-:B------:R-:W-:Y:S01]  /*7520*/  LOP3.LUT R31, R34, 0x20, R141.reuse, 0xfe, !PT ;  /* 0x00000020221f7812 */ /* 0x100fe200078efe8d */
[----:B------:R-:W2:Y:S01]  /*7530*/  MUFU.TANH R56, R56 ;  /* 0x0000003800387308 */ /* 0x000ea20000002400 */
[----:B----4-:R-:W-:Y:S01]  /*7540*/  FSEL R33, R66, -INF , !P3 ;  /* 0xff80000042217808 */ /* 0x010fe20005800000 */
[----:B------:R-:W-:Y:S01]  /*7550*/  FMUL.FTZ R27, R27, c[0x0][0x2ec] ;  /* 0x0000bb001b1b7a20 */ /* 0x000fe20000410000 */
[-C--:B------:R-:W-:Y:S01]  /*7560*/  ISETP.GE.AND P3, PT, R37, R140.reuse, PT ;  /* 0x0000008c2500720c */ /* 0x080fe20003f66270 */
[----:B------:R-:W-:Y:S01]  /*7570*/  FMUL.FTZ R22, R22, c[0x0][0x2ec] ;  /* 0x0000bb0016167a20 */ /* 0x000fe20000410000 */
[-C--:B------:R-:W-:Y:S01]  /*7580*/  ISETP.GE.AND P4, PT, R28, R139.reuse, PT ;  /* 0x0000008b1c00720c */ /* 0x080fe20003f86270 */
[----:B------:R-:W-:Y:S01]  /*7590*/  HMMA.16816.F32 R4, R128, R122, R4 ;  /* 0x0000007a8004723c */ /* 0x000fe20000001804 */
[--C-:B------:R-:W-:Y:S01]  /*75a0*/  LOP3.LUT R28, R34, 0x18, R141.reuse, 0xfe, !PT ;  /* 0x00000018221c7812 */ /* 0x100fe200078efe8d */
[----:B------:R-:W3:Y:S01]  /*75b0*/  MUFU.TANH R62, R62 ;  /* 0x0000003e003e7308 */ /* 0x000ee20000002400 */
[----:B-1----:R-:W-:Y:S01]  /*75c0*/  FSEL R63, R63, -INF , !P1 ;  /* 0xff8000003f3f7808 */ /* 0x002fe20004800000 */
[----:B------:R-:W-:Y:S01]  /*75d0*/  FMUL.FTZ R23, R23, c[0x0][0x2ec] ;  /* 0x0000bb0017177a20 */ /* 0x000fe20000410000 */
[-C--:B------:R-:W-:Y:S01]  /*75e0*/  ISETP.GE.AND P1, PT, R31, R139.reuse, PT ;  /* 0x0000008b1f00720c */ /* 0x080fe20003f26270 */
[----:B------:R-:W-:Y:S01]  /*75f0*/  FMUL.FTZ R127, R16, c[0x0][0x2ec] ;  /* 0x0000bb00107f7a20 */ /* 0x000fe20000410000 */
[----:B------:R-:W-:Y:S01]  /*7600*/  IADD3 R20, R36, 0x21, RZ ;  /* 0x0000002124147810 */ /* 0x000fe20007ffe0ff */
        /* <DEDUP_REMOVED lines=11> */
[----:B------:R-:W-:Y:S01]  /*76c0*/  FSEL R194, R194, -INF , !P1 ;  /* 0xff800000c2c27808 */ /* 0x000fe20004800000 */
[----:B------:R-:W-:Y:S01]  /*76d0*/  FMUL.FTZ R133, R12, c[0x0][0x2ec] ;  /* 0x0000bb000c857a20 */ /* 0x000fe20000410000 */
[-C--:B------:R-:W-:Y:S01]  /*76e0*/  ISETP.GE.AND P2, PT, R28, R139.reuse, PT ;  /* 0x0000008b1c00720c */ /* 0x080fe20003f46270 */
[----:B------:R-:W-:Y:S01]  /*76f0*/  FMUL.FTZ R18, R18, c[0x0][0x2ec] ;  /* 0x0000bb0012127a20 */ /* 0x000fe20000410000 */
[-C--:B------:R-:W-:Y:S01]  /*7700*/  ISETP.GE.AND P5, PT, R24, R140.reuse, PT ;  /* 0x0000008c1800720c */ /* 0x080fe20003fa6270 */
[----:B------:R-:W-:Y:S01]  /*7710*/  FMUL.FTZ R14, R14, c[0x0][0x2ec] ;  /* 0x0000bb000e0e7a20 */ /* 0x000fe20000410000 */
[-C--:B------:R-:W-:Y:S01]  /*7720*/  ISETP.GE.AND P1, PT, R20, R140.reuse, PT ;  /* 0x0000008c1400720c */ /* 0x080fe20003f26270 */
[----:B------:R4:W-:Y:S01]  /*7730*/  MUFU.TANH R153, R29 ;  /* 0x0000001d00997308 */ /* 0x0009e20000002400 */
[----:B------:R-:W-:Y:S01]  /*7740*/  FSEL R32, R67, -INF , !P4 ;  /* 0xff80000043207808 */ /* 0x000fe20006000000 */
[----:B------:R-:W-:Y:S01]  /*7750*/  FMUL.FTZ R15, R15, c[0x0][0x2ec] ;  /* 0x0000bb000f0f7a20 */ /* 0x000fe20000410000 */
[----:B------:R-:W-:Y:S01]  /*7760*/  IADD3 R21, R36, 0x29, RZ ;  /* 0x0000002924157810 */ /* 0x000fe20007ffe0ff */
[----:B------:R-:W-:Y:S01]  /*7770*/  FMUL.FTZ R129, R9, c[0x0][0x2ec] ;  /* 0x0000bb0009817a20 */ /* 0x000fe20000410000 */
[-C--:B------:R-:W-:Y:S01]  /*7780*/  ISETP.GE.AND P4, PT, R28, R140.reuse, PT ;  /* 0x0000008c1c00720c */ /* 0x080fe20003f86270 */
[----:B------:R-:W-:Y:S01]  /*7790*/  FMUL.FTZ R10, R10, c[0x0][0x2ec] ;  /* 0x0000bb000a0a7a20 */ /* 0x000fe20000410000 */
[----:B------:R-:W-:Y:S01]  /*77a0*/  FSEL R193, R193, -INF , !P1 ;  /* 0xff800000c1c17808 */ /* 0x000fe20004800000 */
[----:B------:R-:W5:Y:S01]  /*77b0*/  MUFU.TANH R61, R61 ;  /* 0x0000003d003d7308 */ /* 0x000f620000002400 */
[----:B------:R-:W-:Y:S01]  /*77c0*/  FSEL R191, R191, -INF , !P5 ;  /* 0xff800000bfbf7808 */ /* 0x000fe20006800000 */
[----:B------:R-:W-:Y:S01]  /*77d0*/  FMUL.FTZ R11, R11, c[0x0][0x2ec] ;  /* 0x0000bb000b0b7a20 */ /* 0x000fe20000410000 */
[-C--:B------:R-:W-:Y:S01]  /*77e0*/  ISETP.GE.AND P1, PT, R20, R139.reuse, PT ;  /* 0x0000008b1400720c */ /* 0x080fe20003f26270 */
[----:B------:R-:W-:Y:S01]  /*77f0*/  FMUL.FTZ R4, R4, c[0x0][0x2ec] ;  /* 0x0000bb0004047a20 */ /* 0x000fe20000410000 */
[----:B------:R-:W-:Y:S01]  /*7800*/  ISETP.GE.AND P5, PT, R21, R140, PT ;  /* 0x0000008c1500720c */ /* 0x000fe20003fa6270 */
[----:B------:R-:W-:Y:S01]  /*7810*/  FMUL.FTZ R135, R5, c[0x0][0x2ec] ;  /* 0x0000bb0005877a20 */ /* 0x000fe20000410000 */
[----:B------:R-:W-:Y:S01]  /*7820*/  IADD3 R25, R36, 0x19, RZ ;  /* 0x0000001924197810 */ /* 0x000fe20007ffe0ff */
[----:B------:R-:W2:Y:S01]  /*7830*/  MUFU.TANH R195, R48 ;  /* 0x0000003000c37308 */ /* 0x000ea20000002400 */
[----:B----4-:R-:W-:Y:S01]  /*7840*/  FSEL R29, R60, -INF , !P3 ;  /* 0xff8000003c1d7808 */ /* 0x010fe20005800000 */
[----:B------:R-:W-:Y:S01]  /*7850*/  FMUL.FTZ R6, R6, c[0x0][0x2ec] ;  /* 0x0000bb0006067a20 */ /* 0x000fe20000410000 */
[----:B------:R-:W-:Y:S01]  /*7860*/  ISETP.GE.AND P3, PT, R37, R139, PT ;  /* 0x0000008b2500720c */ /* 0x000fe20003f66270 */
[----:B------:R-:W-:Y:S01]  /*7870*/  FMUL.FTZ R7, R7, c[0x0][0x2ec] ;  /* 0x0000bb0007077a20 */ /* 0x000fe20000410000 */
[----:B------:R-:W-:-:S02]  /*7880*/  LOP3.LUT R20, R34, 0x38, R141, 0xfe, !PT ;  /* 0x0000003822147812 */ /* 0x000fc400078efe8d */
[----:B---3--:R-:W-:Y:S01]  /*7890*/  FSEL R28, R62, -INF , !P3 ;  /* 0xff8000003e1c7808 */ /* 0x008fe20005800000 */
[----:B------:R-:W3:Y:S01]  /*78a0*/  MUFU.TANH R188, R47 ;  /* 0x0000002f00bc7308 */ /* 0x000ee20000002400 */
[----:B------:R-:W-:Y:S02]  /*78b0*/  FSEL R62, R53, -INF , !P2 ;  /* 0xff800000353e7808 */ /* 0x000fe40005000000 */
[----:B------:R-:W-:Y:S02]  /*78c0*/  ISETP.GE.AND P2, PT, R24, R139, PT ;  /* 0x0000008b1800720c */ /* 0x000fe40003f46270 */
[----:B-1----:R-:W-:Y:S02]  /*78d0*/  FSEL R49, R57, -INF , !P4 ;  /* 0xff80000039317808 */ /* 0x002fe40006000000 */
[----:B------:R-:W-:Y:S01]  /*78e0*/  FSEL R192, R192, -INF , !P1 ;  /* 0xff800000c0c07808 */ /* 0x000fe20004800000 */
[----:B------:R-:W1:Y:S01]  /*78f0*/  MUFU.TANH R52, R52 ;  /* 0x0000003400347308 */ /* 0x000e620000002400 */
[----:B--2---:R-:W-:-:S02]  /*7900*/  FSEL R190, R190, -INF , !P2 ;  /* 0xff800000bebe7808 */ /* 0x004fc40005000000 */
[----:B------:R-:W-:Y:S02]  /*7910*/  FSEL R189, R189, -INF , !P5 ;  /* 0xff800000bdbd7808 */ /* 0x000fe40006800000 */
[-C--:B------:R-:W-:Y:S02]  /*7920*/  ISETP.GE.AND P3, PT, R31, R140.reuse, PT ;  /* 0x0000008c1f00720c */ /* 0x080fe40003f66270 */
[-C--:B------:R-:W-:Y:S01]  /*7930*/  ISETP.GE.AND P4, PT, R25, R140.reuse, PT ;  /* 0x0000008c1900720c */ /* 0x080fe20003f86270 */
[----:B------:R-:W-:Y:S01]  /*7940*/  MUFU.TANH R185, R41 ;  /* 0x0000002900b97308 */ /* 0x000fe20000002400 */
[C---:B------:R-:W-:Y:S02]  /*7950*/  ISETP.GE.AND P1, PT, R20.reuse, R140, PT ;  /* 0x0000008c1400720c */ /* 0x040fe40003f26270 */
[-C--:B------:R-:W-:Y:S02]  /*7960*/  ISETP.GE.AND P2, PT, R20, R139.reuse, PT ;  /* 0x0000008b1400720c */ /* 0x080fe40003f46270 */
[----:B------:R-:W-:-:S02]  /*7970*/  ISETP.GE.AND P5, PT, R21, R139, PT ;  /* 0x0000008b1500720c */ /* 0x000fc40003fa6270 */
[----:B------:R-:W-:Y:S01]  /*7980*/  LOP3.LUT R24, R34, 0x30, R141, 0xfe, !PT ;  /* 0x0000003022187812 */ /* 0x000fe200078efe8d */
[----:B------:R-:W2:Y:S01]  /*7990*/  MUFU.TANH R186, R42 ;  /* 0x0000002a00ba7308 */ /* 0x000ea20000002400 */
[----:B------:R-:W-:Y:S02]  /*79a0*/  IADD3 R20, R36, 0x31, RZ ;  /* 0x0000003124147810 */ /* 0x000fe40007ffe0ff */
[----:B-----5:R-:W-:Y:S02]  /*79b0*/  FSEL R61, R61, -INF , !P4 ;  /* 0xff8000003d3d7808 */ /* 0x020fe40006000000 */
[----:B------:R-:W-:Y:S02]  /*79c0*/  FSEL R195, R195, -INF , !P3 ;  /* 0xff800000c3c37808 */ /* 0x000fe40005800000 */
[----:B---3--:R-:W-:Y:S01]  /*79d0*/  FSEL R188, R188, -INF , !P5 ;  /* 0xff800000bcbc7808 */ /* 0x008fe20006800000 */
[----:B------:R-:W3:Y:S01]  /*79e0*/  MUFU.TANH R187, R40 ;  /* 0x0000002800bb7308 */ /* 0x000ee20000002400 */
[----:B------:R-:W-:-:S02]  /*79f0*/  ISETP.GE.AND P4, PT, R25, R139, PT ;  /* 0x0000008b1900720c */ /* 0x000fc40003f86270 */
[----:B------:R-:W-:Y:S02]  /*7a00*/  ISETP.GE.AND P3, PT, R24, R139, PT ;  /* 0x0000008b1800720c */ /* 0x000fe40003f66270 */
[----:B------:R-:W-:Y:S02]  /*7a10*/  ISETP.GE.AND P5, PT, R20, R140, PT ;  /* 0x0000008c1400720c */ /* 0x000fe40003fa6270 */
[----:B------:R-:W-:Y:S01]  /*7a20*/  LOP3.LUT R16, R34, 0x40, R141, 0xfe, !PT ;  /* 0x0000004022107812 */ /* 0x000fe200078efe8d */
[----:B------:R-:W4:Y:S01]  /*7a30*/  MUFU.TANH R184, R43 ;  /* 0x0000002b00b87308 */ /* 0x000f220000002400 */
[----:B-1----:R-:W-:Y:S02]  /*7a40*/  FSEL R60, R52, -INF , !P4 ;  /* 0xff800000343c7808 */ /* 0x002fe40006000000 */
[----:B--2---:R-:W-:Y:S02]  /*7a50*/  FSEL R186, R186, -INF , !P3 ;  /* 0xff800000baba7808 */ /* 0x004fe40005800000 */
[----:B------:R-:W-:-:S02]  /*7a60*/  FSEL R185, R185, -INF , !P5 ;  /* 0xff800000b9b97808 */ /* 0x000fc40006800000 */
[-C--:B------:R-:W-:Y:S01]  /*7a70*/  ISETP.GE.AND P4, PT, R24, R140.reuse, PT ;  /* 0x0000008c1800720c */ /* 0x080fe20003f86270 */
[----:B------:R-:W1:Y:S01]  /*7a80*/  MUFU.TANH R182, R38 ;  /* 0x0000002600b67308 */ /* 0x000e620000002400 */
[C---:B------:R-:W-:Y:S02]  /*7a90*/  ISETP.GE.AND P3, PT, R16.reuse, R140, PT ;  /* 0x0000008c1000720c */ /* 0x040fe40003f66270 */
[----:B------:R-:W-:Y:S02]  /*7aa0*/  ISETP.GE.AND P5, PT, R16, R139, PT ;  /* 0x0000008b1000720c */ /* 0x000fe40003fa6270 */
[----:B------:R-:W-:Y:S02]  /*7ab0*/  IADD3 R16, R36, 0x39, RZ ;  /* 0x0000003924107810 */ /* 0x000fe40007ffe0ff */
[----:B---3--:R-:W-:Y:S01]  /*7ac0*/  FSEL R187, R187, -INF , !P4 ;  /* 0xff800000bbbb7808 */ /* 0x008fe20006000000 */
[----:B------:R-:W2:Y:S01]  /*7ad0*/  MUFU.TANH R176, R39 ;  /* 0x0000002700b07308 */ /* 0x000ea20000002400 */
[----:B------:R-:W-:-:S02]  /*7ae0*/  FSEL R183, R183, -INF , !P1 ;  /* 0xff800000b7b77808 */ /* 0x000fc40004800000 */
[----:B------:R-:W-:Y:S02]  /*7af0*/  ISETP.GE.AND P4, PT, R20, R139, PT ;  /* 0x0000008b1400720c */ /* 0x000fe40003f86270 */
[-C--:B------:R-:W-:Y:S02]  /*7b00*/  ISETP.GE.AND P1, PT, R16, R140.reuse, PT ;  /* 0x0000008c1000720c */ /* 0x080fe40003f26270 */
[----:B------:R-:W-:Y:S01]  /*7b10*/  LOP3.LUT R17, R34, 0x48, R141, 0xfe, !PT ;  /* 0x0000004822117812 */ /* 0x000fe200078efe8d */
[----:B------:R-:W3:Y:S01]  /*7b20*/  MUFU.TANH R155, R155 ;  /* 0x0000009b009b7308 */ /* 0x000ee20000002400 */
[----:B----4-:R-:W-:Y:S02]  /*7b30*/  FSEL R184, R184, -INF , !P4 ;  /* 0xff800000b8b87808 */ /* 0x010fe40006000000 */
[----:B------:R-:W-:Y:S02]  /*7b40*/  FSEL R181, R181, -INF , !P1 ;  /* 0xff800000b5b57808 */ /* 0x000fe40004800000 */
[----:B------:R-:W-:-:S02]  /*7b50*/  ISETP.GE.AND P4, PT, R17, R140, PT ;  /* 0x0000008c1100720c */ /* 0x000fc40003f86270 */
[----:B------:R-:W-:Y:S01]  /*7b60*/  ISETP.GE.AND P1, PT, R16, R139, PT ;  /* 0x0000008b1000720c */ /* 0x000fe20003f26270 */
[----:B------:R-:W4:Y:S01]  /*7b70*/  MUFU.TANH R175, R175 ;  /* 0x000000af00af7308 */ /* 0x000f220000002400 */
[C---:B------:R-:W-:Y:S02]  /*7b80*/  IADD3 R16, R36.reuse, 0x41, RZ ;  /* 0x0000004124107810 */ /* 0x040fe40007ffe0ff */
[----:B------:R-:W-:Y:S02]  /*7b90*/  IADD3 R13, R36, 0x49, RZ ;  /* 0x00000049240d7810 */ /* 0x000fe40007ffe0ff */
[----:B-1----:R-:W-:Y:S02]  /*7ba0*/  FSEL R182, R182, -INF , !P2 ;  /* 0xff800000b6b67808 */ /* 0x002fe40005000000 */
[----:B--2---:R-:W-:Y:S01]  /*7bb0*/  FSEL R176, R176, -INF , !P1 ;  /* 0xff800000b0b07808 */ /* 0x004fe20004800000 */
[----:B------:R-:W1:Y:S01]  /*7bc0*/  MUFU.TANH R154, R154 ;  /* 0x0000009a009a7308 */ /* 0x000e620000002400 */
[----:B---3--:R-:W-:-:S02]  /*7bd0*/  FSEL R155, R155, -INF , !P3 ;  /* 0xff8000009b9b7808 */ /* 0x008fc40005800000 */
[-C--:B------:R-:W-:Y:S02]  /*7be0*/  ISETP.GE.AND P2, PT, R17, R139.reuse, PT ;  /* 0x0000008b1100720c */ /* 0x080fe40003f46270 */
[CC--:B------:R-:W-:Y:S02]  /*7bf0*/  ISETP.GE.AND P1, PT, R16.reuse, R140.reuse, PT ;  /* 0x0000008c1000720c */ /* 0x0c0fe40003f26270 */
[----:B------:R-:W-:Y:S01]  /*7c00*/  ISETP.GE.AND P3, PT, R16, R139, PT ;  /* 0x0000008b1000720c */ /* 0x000fe20003f66270 */
[----:B------:R-:W2:Y:S01]  /*7c10*/  MUFU.TANH R150, R150 ;  /* 0x0000009600967308 */ /* 0x000ea20000002400 */
[----:B----4-:R-:W-:Y:S02]  /*7c20*/  FSEL R175, R175, -INF , !P4 ;  /* 0xff800000afaf7808 */ /* 0x010fe40006000000 */
[----:B------:R-:W-:Y:S02]  /*7c30*/  ISETP.GE.AND P4, PT, R13, R140, PT ;  /* 0x0000008c0d00720c */ /* 0x000fe40003f86270 */
[----:B------:R-:W-:-:S02]  /*7c40*/  LOP3.LUT R16, R34, 0x50, R141, 0xfe, !PT ;  /* 0x0000005022107812 */ /* 0x000fc400078efe8d */
[----:B------:R-:W-:Y:S01]  /*7c50*/  LOP3.LUT R12, R34, 0x58, R141, 0xfe, !PT ;  /* 0x00000058220c7812 */ /* 0x000fe200078efe8d */
[----:B------:R-:W3:Y:S01]  /*7c60*/  MUFU.TANH R148, R148 ;  /* 0x0000009400947308 */ /* 0x000ee20000002400 */
[----:B-1----:R-:W-:Y:S02]  /*7c70*/  FSEL R154, R154, -INF , !P5 ;  /* 0xff8000009a9a7808 */ /* 0x002fe40006800000 */
[----:B------:R-:W-:Y:S02]  /*7c80*/  FSEL R153, R153, -INF , !P4 ;  /* 0xff80000099997808 */ /* 0x000fe40006000000 */
[----:B------:R-:W-:Y:S02]  /*7c90*/  ISETP.GE.AND P5, PT, R16, R140, PT ;  /* 0x0000008c1000720c */ /* 0x000fe40003fa6270 */
[----:B------:R-:W-:Y:S01]  /*7ca0*/  ISETP.GE.AND P4, PT, R13, R139, PT ;  /* 0x0000008b0d00720c */ /* 0x000fe20003f86270 */
[----:B------:R-:W1:Y:S01]  /*7cb0*/  MUFU.TANH R152, R152 ;  /* 0x0000009800987308 */ /* 0x000e620000002400 */
[----:B--2---:R-:W-:-:S02]  /*7cc0*/  FSEL R150, R150, -INF , !P3 ;  /* 0xff80000096967808 */ /* 0x004fc40005800000 */
[----:B------:R-:W-:Y:S02]  /*7cd0*/  ISETP.GE.AND P3, PT, R12, R140, PT ;  /* 0x0000008c0c00720c */ /* 0x000fe40003f66270 */
[----:B------:R-:W-:Y:S02]  /*7ce0*/  FSEL R163, R163, -INF , !P1 ;  /* 0xff800000a3a37808 */ /* 0x000fe40004800000 */
[-C--:B------:R-:W-:Y:S01]  /*7cf0*/  ISETP.GE.AND P1, PT, R16, R139.reuse, PT ;  /* 0x0000008b1000720c */ /* 0x080fe20003f26270 */
[----:B------:R-:W2:Y:S01]  /*7d00*/  MUFU.TANH R149, R149 ;  /* 0x0000009500957308 */ /* 0x000ea20000002400 */
[----:B---3--:R-:W-:Y:S02]  /*7d10*/  FSEL R148, R148, -INF , !P2 ;  /* 0xff80000094947808 */ /* 0x008fe40005000000 */
[----:B------:R-:W-:Y:S02]  /*7d20*/  ISETP.GE.AND P2, PT, R12, R139, PT ;  /* 0x0000008b0c00720c */ /* 0x000fe40003f46270 */
[----:B------:R-:W-:-:S02]  /*7d30*/  LOP3.LUT R12, R34, 0x60, R141, 0xfe, !PT ;  /* 0x00000060220c7812 */ /* 0x000fc400078efe8d */
[----:B------:R-:W-:Y:S01]  /*7d40*/  LOP3.LUT R8, R34, 0x68, R141, 0xfe, !PT ;  /* 0x0000006822087812 */ /* 0x000fe200078efe8d */
[----:B------:R-:W3:Y:S01]  /*7d50*/  MUFU.TANH R146, R26 ;  /* 0x0000001a00927308 */ /* 0x000ee20000002400 */
[----:B-1----:R-:W-:Y:S02]  /*7d60*/  FSEL R152, R152, -INF , !P4 ;  /* 0xff80000098987808 */ /* 0x002fe40006000000 */
[----:B------:R-:W-:Y:S02]  /*7d70*/  ISETP.GE.AND P4, PT, R12, R140, PT ;  /* 0x0000008c0c00720c */ /* 0x000fe40003f86270 */
[C---:B------:R-:W-:Y:S02]  /*7d80*/  IADD3 R9, R36.reuse, 0x59, RZ ;  /* 0x0000005924097810 */ /* 0x040fe40007ffe0ff */
[----:B------:R-:W-:Y:S01]  /*7d90*/  IADD3 R5, R36, 0x71, RZ ;  /* 0x0000007124057810 */ /* 0x000fe20007ffe0ff */
[----:B------:R-:W1:Y:S01]  /*7da0*/  MUFU.TANH R151, R151 ;  /* 0x0000009700977308 */ /* 0x000e620000002400 */
[----:B--2---:R-:W-:-:S02]  /*7db0*/  FSEL R149, R149, -INF , !P5 ;  /* 0xff80000095957808 */ /* 0x004fc40006800000 */
        /* <DEDUP_REMOVED lines=23> */
[-C--:B------:R-:W-:Y:S02]  /*7f30*/  ISETP.GE.AND P3, PT, R9, R139.reuse, PT ;  /* 0x0000008b0900720c */ /* 0x080fe40003f66270 */
[C-C-:B------:R-:W-:Y:S02]  /*7f40*/  LOP3.LUT R9, R34.reuse, 0x70, R141.reuse, 0xfe, !PT ;  /* 0x0000007022097812 */ /* 0x140fe400078efe8d */
[----:B------:R-:W-:Y:S01]  /*7f50*/  LOP3.LUT R141, R34, 0x78, R141, 0xfe, !PT ;  /* 0x00000078228d7812 */ /* 0x000fe200078efe8d */
[----:B------:R-:W3:Y:S01]  /*7f60*/  MUFU.TANH R128, R19 ;  /* 0x0000001300807308 */ /* 0x000ee20000002400 */
[----:B-1----:R-:W-:Y:S02]  /*7f70*/  FSEL R125, R125, -INF , !P4 ;  /* 0xff8000007d7d7808 */ /* 0x002fe40006000000 */
[----:B------:R-:W-:-:S02]  /*7f80*/  ISETP.GE.AND P4, PT, R8, R139, PT ;  /* 0x0000008b0800720c */ /* 0x000fc40003f86270 */
        /* <DEDUP_REMOVED lines=24> */
[C---:B------:R-:W-:Y:S02]  /*8110*/  ISETP.GE.AND P3, PT, R36.reuse, R139, PT ;  /* 0x0000008b2400720c */ /* 0x040fe40003f66270 */
        /* <DEDUP_REMOVED lines=8> */
[----:B---3--:R-:W-:Y:S01]  /*81a0*/  FSEL R59, R59, -INF , !P5 ;  /* 0xff8000003b3b7808 */ /* 0x008fe20006800000 */
[----:B------:R-:W-:Y:S01]  /*81b0*/  BAR.SYNC.DEFER_BLOCKING 0x0 ;  /* 0x0000000000007b1d */ /* 0x000fe20000010000 */
[----:B------:R-:W-:-:S05]  /*81c0*/  ISETP.GE.AND P5, PT, R141, R140, PT ;  /* 0x0000008c8d00720c */ /* 0x000fca0003fa6270 */
[----:B------:R-:W3:Y:S01]  /*81d0*/  MUFU.TANH R4, R4 ;  /* 0x0000000400047308 */ /* 0x000ee20000002400 */
[----:B-1----:R-:W-:Y:S02]  /*81e0*/  FSEL R58, R58, -INF , !P4 ;  /* 0xff8000003a3a7808 */ /* 0x002fe40006000000 */
[----:B------:R-:W-:-:S05]  /*81f0*/  ISETP.GE.AND P4, PT, R36, R140, PT ;  /* 0x0000008c2400720c */ /* 0x000fca0003f86270 */
[----:B------:R-:W1:Y:S01]  /*8200*/  MUFU.TANH R135, R135 ;  /* 0x0000008700877308 */ /* 0x000e620000002400 */
[----:B--2---:R-:W-:-:S07]  /*8210*/  FSEL R65, R65, -INF , !P3 ;  /* 0xff80000041417808 */ /* 0x004fce0005800000 */
[----:B------:R-:W2:Y:S01]  /*8220*/  MUFU.TANH R120, R6 ;  /* 0x0000000600787308 */ /* 0x000ea20000002400 */
[----:B---3--:R-:W-:-:S07]  /*8230*/  FSEL R139, R4, -INF , !P5 ;  /* 0xff800000048b7808 */ /* 0x008fce0006800000 */
[----:B------:R-:W3:Y:S01]  /*8240*/  MUFU.TANH R117, R7 ;  /* 0x0000000700757308 */ /* 0x000ee20000002400 */
[----:B-1----:R-:W-:Y:S02]  /*8250*/  FSEL R135, R135, -INF , !P4 ;  /* 0xff80000087877808 */ /* 0x002fe40006000000 */
[----:B--2---:R-:W-:Y:S02]  /*8260*/  FSEL R120, R120, -INF , !P2 ;  /* 0xff80000078787808 */ /* 0x004fe40005000000 */
[----:B---3--:R-:W-:Y:S01]  /*8270*/  FSEL R117, R117, -INF , !P1 ;  /* 0xff80000075757808 */ /* 0x008fe20004800000 */
[----:B------:R-:W-:Y:S05]  /*8280*/  @!P0 BRA `(.L_x_1807) ;  /* 0x0000058000008947 */ /* 0x000fea0003800000 */
[----:B------:R-:W-:Y:S05]  /*8290*/  @!P6 BRA `(.L_x_1808) ;  /* 0x000003900000e947 */ /* 0x000fea0003800000 */
[----:B------:R-:W1:Y:S01]  /*82a0*/  I2F.RP R7, R136 ;  /* 0x0000008800077306 */ /* 0x000e620000209400 */
[----:B------:R-:W-:Y:S02]  /*82b0*/  IADD3 R9, R34, -0x80, RZ ;  /* 0xffffff8022097810 */ /* 0x000fe40007ffe0ff */
[----:B------:R-:W-:Y:S02]  /*82c0*/  IABS R6, R34 ;  /* 0x0000002200067213 */ /* 0x000fe40000000000 */
[----:B------:R-:W-:-:S02]  /*82d0*/  IABS R4, R9 ;  /* 0x0000000900047213 */ /* 0x000fc40000000000 */
        /* <DEDUP_REMOVED lines=53> */
.L_x_1808:
[----:B------:R-:W-:-:S04]  /*8630*/  LEA R5, -R119, RZ, 0x7 ;  /* 0x000000ff77057211 */ /* 0x000fc800078e39ff */
[----:B------:R-:W-:Y:S02]  /*8640*/  SHF.R.S32.HI R4, RZ, 0x1f, R5 ;  /* 0x0000001fff047819 */ /* 0x000fe40000011405 */
.L_x_1809:
        /* <DEDUP_REMOVED lines=28> */
.L_x_1807:
        /* <DEDUP_REMOVED lines=77> */
[----:B------:R-:W-:-:S03]  /*8ce0*/  FMUL.FTZ R138, R56, c[0x0][0x23c] ;  /* 0x00008f00388a7a20 */ /* 0x000fc60000410000 */
[----:B------:R-:W-:Y:S02]  /*8cf0*/  FSEL R7, R56, RZ, P1 ;  /* 0x000000ff38077208 */ /* 0x000fe40000800000 */
[----:B------:R-:W-:-:S03]  /*8d00*/  FSEL R138, R138, RZ, P1 ;  /* 0x000000ff8a8a7208 */ /* 0x000fc60000800000 */
[----:B------:R-:W-:Y:S02]  /*8d10*/  FADD.FTZ R142, R2, -R7 ;  /* 0x80000007028e7221 */ /* 0x000fe40000010000 */
[--C-:B------:R-:W-:Y:S01]  /*8d20*/  FFMA.FTZ R141, R3, c[0x0][0x23c], -R138.reuse ;  /* 0x00008f00038d7a23 */ /* 0x100fe2000001088a */
[----:B--2---:R-:W-:Y:S01]  /*8d30*/  FMNMX.FTZ R3, R5, R4, !PT ;  /* 0x0000000405037209 */ /* 0x004fe20007810000 */
[--C-:B------:R-:W-:Y:S02]  /*8d40*/  FFMA.FTZ R136, R35, c[0x0][0x23c], -R138.reuse ;  /* 0x00008f0023887a23 */ /* 0x100fe4000001088a */
[--C-:B------:R-:W-:Y:S01]  /*8d50*/  FFMA.FTZ R122, R33, c[0x0][0x23c], -R138.reuse ;  /* 0x00008f00217a7a23 */ /* 0x100fe2000001088a */
[C---:B------:R-:W-:Y:S01]  /*8d60*/  FSETP.NEU.FTZ.AND P0, PT, R3.reuse, -INF , PT ;  /* 0xff8000000300780b */ /* 0x040fe20003f1d000 */
[----:B------:R-:W-:Y:S01]  /*8d70*/  FMUL.FTZ R119, R3, c[0x0][0x23c] ;  /* 0x00008f0003777a20 */ /* 0x000fe20000410000 */
[----:B------:R-:W-:Y:S01]  /*8d80*/  MUFU.EX2 R141, R141 ;  /* 0x0000008d008d7308 */ /* 0x000fe20000000800 */
[--C-:B------:R-:W-:Y:S01]  /*8d90*/  FFMA.FTZ R57, R29, c[0x0][0x23c], -R138.reuse ;  /* 0x00008f001d397a23 */ /* 0x100fe2000001088a */
[----:B------:R-:W-:Y:S01]  /*8da0*/  FSEL R5, R3, RZ, P0 ;  /* 0x000000ff03057208 */ /* 0x000fe20000000000 */
[----:B------:R-:W-:Y:S01]  /*8db0*/  FMUL.FTZ R142, R142, c[0x0][0x23c] ;  /* 0x00008f008e8e7a20 */ /* 0x000fe20000410000 */
[----:B------:R-:W-:Y:S01]  /*8dc0*/  FSEL R119, R119, RZ, P0 ;  /* 0x000000ff77777208 */ /* 0x000fe20000000000 */
[----:B------:R-:W-:-:S02]  /*8dd0*/  FFMA.FTZ R2, R61, c[0x0][0x23c], -R138 ;  /* 0x00008f003d027a23 */ /* 0x000fc4000001088a */
[----:B------:R-:W-:Y:S01]  /*8de0*/  FADD.FTZ R140, R0, -R5 ;  /* 0x80000005008c7221 */ /* 0x000fe20000010000 */
[----:B------:R-:W1:Y:S01]  /*8df0*/  MUFU.EX2 R136, R136 ;  /* 0x0000008800887308 */ /* 0x000e620000000800 */
[--C-:B------:R-:W-:Y:S02]  /*8e00*/  FFMA.FTZ R137, R65, c[0x0][0x23c], -R119.reuse ;  /* 0x00008f0041897a23 */ /* 0x100fe40000010877 */
[--C-:B------:R-:W-:Y:S02]  /*8e10*/  FFMA.FTZ R123, R32, c[0x0][0x23c], -R119.reuse ;  /* 0x00008f00207b7a23 */ /* 0x100fe40000010877 */
[--C-:B------:R-:W-:Y:S02]  /*8e20*/  FFMA.FTZ R121, R30, c[0x0][0x23c], -R119.reuse ;  /* 0x00008f001e797a23 */ /* 0x100fe40000010877 */
[----:B------:R-:W-:Y:S01]  /*8e30*/  FMUL.FTZ R140, R140, c[0x0][0x23c] ;  /* 0x00008f008c8c7a20 */ /* 0x000fe20000410000 */
[----:B------:R-:W-:Y:S01]  /*8e40*/  MUFU.EX2 R122, R122 ;  /* 0x0000007a007a7308 */ /* 0x000fe20000000800 */
[----:B------:R-:W-:-:S02]  /*8e50*/  FFMA.FTZ R0, R28, c[0x0][0x23c], -R119 ;  /* 0x00008f001c007a23 */ /* 0x000fc40000010877 */
[----:B------:R-:W2:Y:S01]  /*8e60*/  LDSM.16.MT88.4 R28, [R156+0xb000] ;  /* 0x00b000009c1c783b */ /* 0x000ea20000004200 */
[--C-:B------:R-:W-:Y:S02]  /*8e70*/  FFMA.FTZ R181, R181, c[0x0][0x23c], -R138.reuse ;  /* 0x00008f00b5b57a23 */ /* 0x100fe4000001088a */
[--C-:B------:R-:W-:Y:S02]  /*8e80*/  FFMA.FTZ R176, R176, c[0x0][0x23c], -R119.reuse ;  /* 0x00008f00b0b07a23 */ /* 0x100fe40000010877 */
[----:B------:R-:W3:Y:S01]  /*8e90*/  MUFU.EX2 R57, R57 ;  /* 0x0000003900397308 */ /* 0x000ee20000000800 */
[----:B-1----:R-:W-:Y:S01]  /*8ea0*/  F2FP.PACK_AB R4, R136, R141 ;  /* 0x0000008d8804723e */ /* 0x002fe200000000ff */
[----:B------:R-:W-:Y:S02]  /*8eb0*/  FFMA.FTZ R163, R163, c[0x0][0x23c], -R138 ;  /* 0x00008f00a3a37a23 */ /* 0x000fe4000001088a */
[--C-:B------:R-:W-:Y:S02]  /*8ec0*/  FFMA.FTZ R154, R154, c[0x0][0x23c], -R119.reuse ;  /* 0x00008f009a9a7a23 */ /* 0x100fe40000010877 */
[----:B------:R-:W-:-:S02]  /*8ed0*/  FFMA.FTZ R148, R148, c[0x0][0x23c], -R119 ;  /* 0x00008f0094947a23 */ /* 0x000fc40000010877 */
[----:B------:R-:W-:Y:S01]  /*8ee0*/  MUFU.EX2 R137, R137 ;  /* 0x0000008900897308 */ /* 0x000fe20000000800 */
[----:B------:R-:W-:Y:S02]  /*8ef0*/  FFMA.FTZ R145, R145, c[0x0][0x23c], -R138 ;  /* 0x00008f0091917a23 */ /* 0x000fe4000001088a */
[--C-:B------:R-:W-:Y:S02]  /*8f00*/  FFMA.FTZ R146, R146, c[0x0][0x23c], -R119.reuse ;  /* 0x00008f0092927a23 */ /* 0x100fe40000010877 */
[--C-:B------:R-:W-:Y:S02]  /*8f10*/  FFMA.FTZ R132, R132, c[0x0][0x23c], -R119.reuse ;  /* 0x00008f0084847a23 */ /* 0x100fe40000010877 */
[--C-:B------:R-:W-:Y:S01]  /*8f20*/  FFMA.FTZ R128, R128, c[0x0][0x23c], -R119.reuse ;  /* 0x00008f0080807a23 */ /* 0x100fe20000010877 */
[----:B------:R-:W1:Y:S01]  /*8f30*/  MUFU.EX2 R123, R123 ;  /* 0x0000007b007b7308 */ /* 0x000e620000000800 */
[----:B---3--:R-:W-:Y:S01]  /*8f40*/  F2FP.PACK_AB R6, R57, R122 ;  /* 0x0000007a3906723e */ /* 0x008fe200000000ff */
[----:B------:R-:W-:-:S02]  /*8f50*/  FFMA.FTZ R126, R126, c[0x0][0x23c], -R119 ;  /* 0x00008f007e7e7a23 */ /* 0x000fc40000010877 */
[--C-:B------:R-:W-:Y:S02]  /*8f60*/  FFMA.FTZ R143, R143, c[0x0][0x23c], -R138.reuse ;  /* 0x00008f008f8f7a23 */ /* 0x100fe4000001088a */
[--C-:B------:R-:W-:Y:S02]  /*8f70*/  FFMA.FTZ R139, R139, c[0x0][0x23c], -R138.reuse ;  /* 0x00008f008b8b7a23 */ /* 0x100fe4000001088a */
[----:B------:R-:W-:Y:S01]  /*8f80*/  MUFU.EX2 R121, R121 ;  /* 0x0000007900797308 */ /* 0x000fe20000000800 */
[----:B------:R-:W-:Y:S02]  /*8f90*/  FFMA.FTZ R135, R135, c[0x0][0x23c], -R138 ;  /* 0x00008f0087877a23 */ /* 0x000fe4000001088a */
[----:B------:R-:W-:-:S05]  /*8fa0*/  FFMA.FTZ R120, R120, c[0x0][0x23c], -R119 ;  /* 0x00008f0078787a23 */ /* 0x000fca0000010877 */
[----:B------:R-:W3:Y:S01]  /*8fb0*/  MUFU.EX2 R142, R142 ;  /* 0x0000008e008e7308 */ /* 0x000ee20000000800 */
[----:B-1----:R-:W-:-:S07]  /*8fc0*/  F2FP.PACK_AB R5, R123, R137 ;  /* 0x000000897b05723e */ /* 0x002fce00000000ff */
[----:B------:R-:W1:Y:S08]  /*8fd0*/  MUFU.EX2 R140, R140 ;  /* 0x0000008c008c7308 */ /* 0x000e700000000800 */
[----:B------:R-:W4:Y:S01]  /*8fe0*/  MUFU.EX2 R0, R0 ;  /* 0x0000000000007308 */ /* 0x000f220000000800 */
[-C--:B---3--:R-:W-:Y:S02]  /*8ff0*/  FMUL.FTZ R40, R80, R142.reuse ;  /* 0x0000008e50287220 */ /* 0x088fe40000410000 */
[----:B------:R-:W-:-:S02]  /*9000*/  FMUL.FTZ R41, R81, R142 ;  /* 0x0000008e51297220 */ /* 0x000fc40000410000 */
[-C--:B------:R-:W-:Y:S02]  /*9010*/  FMUL.FTZ R76, R76, R142.reuse ;  /* 0x0000008e4c4c7220 */ /* 0x080fe40000410000 */
[----:B------:R-:W-:Y:S01]  /*9020*/  FMUL.FTZ R77, R77, R142 ;  /* 0x0000008e4d4d7220 */ /* 0x000fe20000410000 */
[----:B------:R-:W-:Y:S01]  /*9030*/  MUFU.EX2 R2, R2 ;  /* 0x0000000200027308 */ /* 0x000fe20000000800 */
[-C--:B-1----:R-:W-:Y:S02]  /*9040*/  FMUL.FTZ R42, R82, R140.reuse ;  /* 0x0000008c522a7220 */ /* 0x082fe40000410000 */
[-C--:B------:R-:W-:Y:S02]  /*9050*/  FMUL.FTZ R43, R83, R140.reuse ;  /* 0x0000008c532b7220 */ /* 0x080fe40000410000 */
[-C--:B------:R-:W-:Y:S02]  /*9060*/  FMUL.FTZ R78, R78, R140.reuse ;  /* 0x0000008c4e4e7220 */ /* 0x080fe40000410000 */
[----:B------:R-:W-:Y:S01]  /*9070*/  FMUL.FTZ R79, R79, R140 ;  /* 0x0000008c4f4f7220 */ /* 0x000fe20000410000 */
[----:B----4-:R-:W-:Y:S01]  /*9080*/  F2FP.PACK_AB R7, R0, R121 ;  /* 0x000000790007723e */ /* 0x010fe200000000ff */
[--C-:B------:R-:W-:Y:S01]  /*9090*/  FFMA.FTZ R81, R62, c[0x0][0x23c], -R119.reuse ;  /* 0x00008f003e517a23 */ /* 0x100fe20000010877 */
[----:B------:R-:W-:Y:S01]  /*90a0*/  MUFU.EX2 R181, R181 ;  /* 0x000000b500b57308 */ /* 0x000fe20000000800 */
[----:B------:R-:W-:-:S02]  /*90b0*/  FFMA.FTZ R83, R64, c[0x0][0x23c], -R119 ;  /* 0x00008f0040537a23 */ /* 0x000fc40000010877 */
[-C--:B------:R-:W-:Y:S01]  /*90c0*/  FMUL.FTZ R16, R104, R142.reuse ;  /* 0x0000008e68107220 */ /* 0x080fe20000410000 */
[----:B------:R-:W-:Y:S01]  /*90d0*/  LDSM.16.MT88.4 R64, [R156+0x9400] ;  /* 0x009400009c40783b */ /* 0x000fe20000004200 */
[C---:B------:R-:W-:Y:S01]  /*90e0*/  HMMA.16816.F32 R40, R4.reuse, R44, R40 ;  /* 0x0000002c0428723c */ /* 0x040fe20000001828 */
        /* <DEDUP_REMOVED lines=10> */
[--C-:B------:R-:W-:Y:S01]  /*9190*/  FFMA.FTZ R79, R63, c[0x0][0x23c], -R138.reuse ;  /* 0x00008f003f4f7a23 */ /* 0x100fe2000001088a */
[----:B------:R-:W-:Y:S01]  /*91a0*/  HMMA.16816.F32 R16, R4, R20, R16 ;  /* 0x000000140410723c */ /* 0x000fe20000001810 */
[----:B------:R-:W-:Y:S02]  /*91b0*/  FFMA.FTZ R78, R60, c[0x0][0x23c], -R119 ;  /* 0x00008f003c4e7a23 */ /* 0x000fe40000010877 */
[----:B------:R-:W1:Y:S01]  /*91c0*/  LDSM.16.MT88.4 R60, [R116+0x9400] ;  /* 0x00940000743c783b */ /* 0x000e620000004200 */
[--C-:B------:R-:W-:Y:S01]  /*91d0*/  FFMA.FTZ R76, R51, c[0x0][0x23c], -R138.reuse ;  /* 0x00008f00334c7a23 */ /* 0x100fe2000001088a */
[----:B------:R-:W-:Y:S01]  /*91e0*/  MUFU.EX2 R79, R79 ;  /* 0x0000004f004f7308 */ /* 0x000fe20000000800 */
[----:B------:R-:W-:-:S02]  /*91f0*/  FFMA.FTZ R77, R49, c[0x0][0x23c], -R138 ;  /* 0x00008f00314d7a23 */ /* 0x000fc4000001088a */
[----:B------:R-:W-:Y:S01]  /*9200*/  FFMA.FTZ R80, R196, c[0x0][0x23c], -R119 ;  /* 0x00008f00c4507a23 */ /* 0x000fe20000010877 */
[----:B------:R-:W-:Y:S01]  /*9210*/  HMMA.16816.F32 R20, R4, R22, R100 ;  /* 0x000000160414723c */ /* 0x000fe20000001864 */
[-C--:B------:R-:W-:Y:S01]  /*9220*/  FMUL.FTZ R8, R112, R142.reuse ;  /* 0x0000008e70087220 */ /* 0x080fe20000410000 */
[----:B------:R-:W-:Y:S01]  /*9230*/  LDSM.16.MT88.4 R100, [R116+0xac00] ;  /* 0x00ac00007464783b */ /* 0x000fe20000004200 */
[----:B------:R-:W-:Y:S01]  /*9240*/  FMUL.FTZ R9, R113, R142 ;  /* 0x0000008e71097220 */ /* 0x000fe20000410000 */
[----:B------:R-:W3:Y:S01]  /*9250*/  MUFU.EX2 R76, R76 ;  /* 0x0000004c004c7308 */ /* 0x000ee20000000800 */
[-C--:B------:R-:W-:Y:S02]  /*9260*/  FMUL.FTZ R10, R114, R140.reuse ;  /* 0x0000008c720a7220 */ /* 0x080fe40000410000 */
[----:B------:R-:W-:Y:S02]  /*9270*/  FMUL.FTZ R11, R115, R140 ;  /* 0x0000008c730b7220 */ /* 0x000fe40000410000 */
[----:B------:R-:W-:-:S02]  /*9280*/  FMUL.FTZ R108, R108, R142 ;  /* 0x0000008e6c6c7220 */ /* 0x000fc40000410000 */
[----:B------:R-:W-:Y:S01]  /*9290*/  FMUL.FTZ R109, R109, R142 ;  /* 0x0000008e6d6d7220 */ /* 0x000fe20000410000 */
[----:B------:R-:W-:Y:S01]  /*92a0*/  MUFU.EX2 R77, R77 ;  /* 0x0000004d004d7308 */ /* 0x000fe20000000800 */
[-C--:B------:R-:W-:Y:S01]  /*92b0*/  FMUL.FTZ R110, R110, R140.reuse ;  /* 0x0000008c6e6e7220 */ /* 0x080fe20000410000 */
[C---:B------:R-:W-:Y:S01]  /*92c0*/  HMMA.16816.F32 R8, R4.reuse, R12, R8 ;  /* 0x0000000c0408723c */ /* 0x040fe20000001808 */
[----:B------:R-:W-:Y:S02]  /*92d0*/  FMUL.FTZ R111, R111, R140 ;  /* 0x0000008c6f6f7220 */ /* 0x000fe40000410000 */
[-C--:B------:R-:W-:Y:S02]  /*92e0*/  FMUL.FTZ R24, R96, R142.reuse ;  /* 0x0000008e60187220 */ /* 0x080fe40000410000 */
[----:B------:R-:W-:Y:S01]  /*92f0*/  FMUL.FTZ R25, R97, R142 ;  /* 0x0000008e61197220 */ /* 0x000fe20000410000 */
[----:B------:R-:W4:Y:S01]  /*9300*/  MUFU.EX2 R80, R80 ;  /* 0x0000005000507308 */ /* 0x000f220000000800 */
[-C--:B------:R-:W-:Y:S01]  /*9310*/  FMUL.FTZ R26, R98, R140.reuse ;  /* 0x0000008c621a7220 */ /* 0x080fe20000410000 */
[----:B------:R-:W-:Y:S01]  /*9320*/  HMMA.16816.F32 R12, R4, R14, R108 ;  /* 0x0000000e040c723c */ /* 0x000fe2000000186c */
[----:B------:R-:W-:Y:S01]  /*9330*/  FMUL.FTZ R27, R99, R140 ;  /* 0x0000008c631b7220 */ /* 0x000fe20000410000 */
[----:B------:R-:W-:Y:S01]  /*9340*/  LDSM.16.MT88.4 R108, [R156+0xac00] ;  /* 0x00ac00009c6c783b */ /* 0x000fe20000004200 */
[----:B------:R-:W-:-:S02]  /*9350*/  FMUL.FTZ R32, R88, R142 ;  /* 0x0000008e58207220 */ /* 0x000fc40000410000 */
[----:B------:R-:W-:Y:S01]  /*9360*/  FMUL.FTZ R33, R89, R142 ;  /* 0x0000008e59217220 */ /* 0x000fe20000410000 */
[----:B------:R-:W5:Y:S01]  /*9370*/  MUFU.EX2 R78, R78 ;  /* 0x0000004e004e7308 */ /* 0x000f620000000800 */
[-C--:B------:R-:W-:Y:S01]  /*9380*/  FMUL.FTZ R34, R90, R140.reuse ;  /* 0x0000008c5a227220 */ /* 0x080fe20000410000 */
[C---:B--2---:R-:W-:Y:S01]  /*9390*/  HMMA.16816.F32 R24, R4.reuse, R28, R24 ;  /* 0x0000001c0418723c */ /* 0x044fe20000001818 */
[----:B------:R-:W-:Y:S02]  /*93a0*/  FMUL.FTZ R35, R91, R140 ;  /* 0x0000008c5b237220 */ /* 0x000fe40000410000 */
        /* <DEDUP_REMOVED lines=12> */
[-C--:B------:R-:W-:Y:S02]  /*9470*/  FMUL.FTZ R48, R72, R142.reuse ;  /* 0x0000008e48307220 */ /* 0x080fe40000410000 */
[----:B------:R-:W-:Y:S01]  /*9480*/  FMUL.FTZ R49, R73, R142 ;  /* 0x0000008e49317220 */ /* 0x000fe20000410000 */
[----:B------:R-:W-:Y:S01]  /*9490*/  MUFU.EX2 R154, R154 ;  /* 0x0000009a009a7308 */ /* 0x000fe20000000800 */
[-C--:B------:R-:W-:Y:S01]  /*94a0*/  FMUL.FTZ R50, R74, R140.reuse ;  /* 0x0000008c4a327220 */ /* 0x080fe20000410000 */
[----:B------:R-:W-:Y:S01]  /*94b0*/  HMMA.16816.F32 R36, R4, R38, R84 ;  /* 0x000000260424723c */ /* 0x000fe20000001854 */
[----:B------:R-:W-:-:S02]  /*94c0*/  FMUL.FTZ R51, R75, R140 ;  /* 0x0000008c4b337220 */ /* 0x000fc40000410000 */
[-C--:B------:R-:W-:Y:S01]  /*94d0*/  FMUL.FTZ R68, R68, R142.reuse ;  /* 0x0000008e44447220 */ /* 0x080fe20000410000 */
[----:B------:R-:W2:Y:S01]  /*94e0*/  LDSM.16.MT88.4 R72, [R156+0xb400] ;  /* 0x00b400009c48783b */ /* 0x000ea20000004200 */
[----:B------:R-:W-:Y:S01]  /*94f0*/  FMUL.FTZ R69, R69, R142 ;  /* 0x0000008e45457220 */ /* 0x000fe20000410000 */
[----:B------:R-:W-:Y:S01]  /*9500*/  MUFU.EX2 R148, R148 ;  /* 0x0000009400947308 */ /* 0x000fe20000000800 */
[-C--:B------:R-:W-:Y:S01]  /*9510*/  FMUL.FTZ R70, R70, R140.reuse ;  /* 0x0000008c46467220 */ /* 0x080fe20000410000 */
[C---:B------:R-:W-:Y:S01]  /*9520*/  HMMA.16816.F32 R48, R4.reuse, R52, R48 ;  /* 0x000000340430723c */ /* 0x040fe20000001830 */
[----:B------:R-:W-:Y:S02]  /*9530*/  FMUL.FTZ R71, R71, R140 ;  /* 0x0000008c47477220 */ /* 0x000fe40000410000 */
[--C-:B------:R-:W-:Y:S02]  /*9540*/  FFMA.FTZ R85, R195, c[0x0][0x23c], -R138.reuse ;  /* 0x00008f00c3557a23 */ /* 0x100fe4000001088a */
[--C-:B------:R-:W-:Y:S01]  /*9550*/  FFMA.FTZ R84, R193, c[0x0][0x23c], -R138.reuse ;  /* 0x00008f00c1547a23 */ /* 0x100fe2000001088a */
[----:B------:R-:W-:Y:S01]  /*9560*/  MUFU.EX2 R145, R145 ;  /* 0x0000009100917308 */ /* 0x000fe20000000800 */
[----:B---3--:R-:W-:Y:S01]  /*9570*/  F2FP.PACK_AB R52, R76, R79 ;  /* 0x0000004f4c34723e */ /* 0x008fe200000000ff */
[----:B------:R-:W-:Y:S01]  /*9580*/  HMMA.16816.F32 R4, R4, R54, R68 ;  /* 0x000000360404723c */ /* 0x000fe20000001844 */
[----:B----4-:R-:W-:Y:S01]  /*9590*/  F2FP.PACK_AB R53, R80, R83 ;  /* 0x000000535035723e */ /* 0x010fe200000000ff */
[----:B------:R-:W3:Y:S01]  /*95a0*/  LDSM.16.MT88.4 R68, [R116+0xb400] ;  /* 0x00b400007444783b */ /* 0x000ee20000004200 */
[----:B------:R-:W-:-:S02]  /*95b0*/  FFMA.FTZ R82, R191, c[0x0][0x23c], -R138 ;  /* 0x00008f00bf527a23 */ /* 0x000fc4000001088a */
[--C-:B------:R-:W-:Y:S01]  /*95c0*/  FFMA.FTZ R87, R189, c[0x0][0x23c], -R138.reuse ;  /* 0x00008f00bd577a23 */ /* 0x100fe2000001088a */
[----:B------:R-:W-:Y:S01]  /*95d0*/  MUFU.EX2 R85, R85 ;  /* 0x0000005500557308 */ /* 0x000fe20000000800 */
[----:B------:R-:W-:Y:S01]  /*95e0*/  F2FP.PACK_AB R54, R2, R77 ;  /* 0x0000004d0236723e */ /* 0x000fe200000000ff */
[--C-:B------:R-:W-:Y:S01]  /*95f0*/  FFMA.FTZ R91, R194, c[0x0][0x23c], -R119.reuse ;  /* 0x00008f00c25b7a23 */ /* 0x100fe20000010877 */
[----:B-----5:R-:W-:Y:S01]  /*9600*/  F2FP.PACK_AB R55, R78, R81 ;  /* 0x000000514e37723e */ /* 0x020fe200000000ff */
[--C-:B------:R-:W-:Y:S02]  /*9610*/  FFMA.FTZ R88, R192, c[0x0][0x23c], -R119.reuse ;  /* 0x00008f00c0587a23 */ /* 0x100fe40000010877 */
[--C-:B------:R-:W-:Y:S02]  /*9620*/  FFMA.FTZ R89, R190, c[0x0][0x23c], -R119.reuse ;  /* 0x00008f00be597a23 */ /* 0x100fe40000010877 */
[----:B------:R-:W-:Y:S01]  /*9630*/  FFMA.FTZ R86, R188, c[0x0][0x23c], -R119 ;  /* 0x00008f00bc567a23 */ /* 0x000fe20000010877 */
[----:B------:R-:W4:Y:S01]  /*9640*/  MUFU.EX2 R84, R84 ;  /* 0x0000005400547308 */ /* 0x000f220000000800 */
[----:B-1----:R-:W-:Y:S01]  /*9650*/  HMMA.16816.F32 R16, R52, R60, R16 ;  /* 0x0000003c3410723c */ /* 0x002fe20000001810 */
[----:B------:R-:W-:-:S02]  /*9660*/  FFMA.FTZ R90, R183, c[0x0][0x23c], -R138 ;  /* 0x00008f00b75a7a23 */ /* 0x000fc4000001088a */
[--C-:B------:R-:W-:Y:S02]  /*9670*/  FFMA.FTZ R97, R187, c[0x0][0x23c], -R138.reuse ;  /* 0x00008f00bb617a23 */ /* 0x100fe4000001088a */
[--C-:B------:R-:W-:Y:S02]  /*9680*/  FFMA.FTZ R96, R185, c[0x0][0x23c], -R138.reuse ;  /* 0x00008f00b9607a23 */ /* 0x100fe4000001088a */
[----:B------:R-:W-:Y:S01]  /*9690*/  MUFU.EX2 R82, R82 ;  /* 0x0000005200527308 */ /* 0x000fe20000000800 */
[C---:B------:R-:W-:Y:S01]  /*96a0*/  HMMA.16816.F32 R20, R52.reuse, R62, R20 ;  /* 0x0000003e3414723c */ /* 0x040fe20000001814 */
[----:B------:R-:W1:Y:S01]  /*96b0*/  LDSM.16.MT88.4 R60, [R116+0xd400] ;  /* 0x00d40000743c783b */ /* 0x000e620000004200 */
[--C-:B------:R-:W-:Y:S02]  /*96c0*/  FFMA.FTZ R99, R186, c[0x0][0x23c], -R119.reuse ;  /* 0x00008f00ba637a23 */ /* 0x100fe40000010877 */
[--C-:B------:R-:W-:Y:S02]  /*96d0*/  FFMA.FTZ R98, R184, c[0x0][0x23c], -R119.reuse ;  /* 0x00008f00b8627a23 */ /* 0x100fe40000010877 */
[----:B------:R-:W-:Y:S01]  /*96e0*/  FFMA.FTZ R183, R182, c[0x0][0x23c], -R119 ;  /* 0x00008f00b6b77a23 */ /* 0x000fe20000010877 */
[----:B------:R-:W-:Y:S01]  /*96f0*/  MUFU.EX2 R87, R87 ;  /* 0x0000005700577308 */ /* 0x000fe20000000800 */
[----:B------:R-:W-:Y:S01]  /*9700*/  HMMA.16816.F32 R8, R52, R64, R8 ;  /* 0x000000403408723c */ /* 0x000fe20000001808 */
[----:B------:R-:W-:-:S02]  /*9710*/  FFMA.FTZ R182, R155, c[0x0][0x23c], -R138 ;  /* 0x00008f009bb67a23 */ /* 0x000fc4000001088a */
[--C-:B------:R-:W-:Y:S02]  /*9720*/  FFMA.FTZ R155, R175, c[0x0][0x23c], -R138.reuse ;  /* 0x00008f00af9b7a23 */ /* 0x100fe4000001088a */
[--C-:B------:R-:W-:Y:S02]  /*9730*/  FFMA.FTZ R184, R153, c[0x0][0x23c], -R138.reuse ;  /* 0x00008f0099b87a23 */ /* 0x100fe4000001088a */
[----:B------:R-:W-:Y:S01]  /*9740*/  MUFU.EX2 R91, R91 ;  /* 0x0000005b005b7308 */ /* 0x000fe20000000800 */
[C---:B------:R-:W-:Y:S01]  /*9750*/  HMMA.16816.F32 R12, R52.reuse, R66, R12 ;  /* 0x00000042340c723c */ /* 0x040fe2000000180c */
[----:B------:R-:W5:Y:S01]  /*9760*/  LDSM.16.MT88.4 R64, [R156+0xd400] ;  /* 0x00d400009c40783b */ /* 0x000f620000004200 */
[--C-:B------:R-:W-:Y:S02]  /*9770*/  FFMA.FTZ R175, R150, c[0x0][0x23c], -R119.reuse ;  /* 0x00008f0096af7a23 */ /* 0x100fe40000010877 */
[----:B------:R-:W-:Y:S02]  /*9780*/  FFMA.FTZ R153, R152, c[0x0][0x23c], -R119 ;  /* 0x00008f0098997a23 */ /* 0x000fe40000010877 */
[----:B------:R-:W-:Y:S01]  /*9790*/  FFMA.FTZ R177, R177, R142, R141 ;  /* 0x0000008eb1b17223 */ /* 0x000fe2000001008d */
[----:B------:R-:W1:Y:S01]  /*97a0*/  MUFU.EX2 R88, R88 ;  /* 0x0000005800587308 */ /* 0x000e620000000800 */
[----:B--2---:R-:W-:Y:S01]  /*97b0*/  HMMA.16816.F32 R24, R52, R72, R24 ;  /* 0x000000483418723c */ /* 0x004fe20000001818 */
[----:B------:R-:W-:-:S02]  /*97c0*/  FFMA.FTZ R141, R149, c[0x0][0x23c], -R138 ;  /* 0x00008f00958d7a23 */ /* 0x000fc4000001088a */
[--C-:B------:R-:W-:Y:S02]  /*97d0*/  FFMA.FTZ R142, R147, c[0x0][0x23c], -R138.reuse ;  /* 0x00008f00938e7a23 */ /* 0x100fe4000001088a */
[--C-:B------:R-:W-:Y:S02]  /*97e0*/  FFMA.FTZ R150, R151, c[0x0][0x23c], -R138.reuse ;  /* 0x00008f0097967a23 */ /* 0x100fe4000001088a */
[----:B------:R-:W-:Y:S01]  /*97f0*/  MUFU.EX2 R89, R89 ;  /* 0x0000005900597308 */ /* 0x000fe20000000800 */
[C---:B------:R-:W-:Y:S01]  /*9800*/  HMMA.16816.F32 R28, R52.reuse, R74, R28 ;  /* 0x0000004a341c723c */ /* 0x040fe2000000181c */
[----:B------:R-:W-:Y:S01]  /*9810*/  LDSM.16.MT88.4 R72, [R156+0xb800] ;  /* 0x00b800009c48783b */ /* 0x000fe20000004200 */
[--C-:B------:R-:W-:Y:S02]  /*9820*/  FFMA.FTZ R149, R134, c[0x0][0x23c], -R119.reuse ;  /* 0x00008f0086957a23 */ /* 0x100fe40000010877 */
[----:B------:R-:W-:Y:S02]  /*9830*/  FFMA.FTZ R147, R144, c[0x0][0x23c], -R119 ;  /* 0x00008f0090937a23 */ /* 0x000fe40000010877 */
[--C-:B------:R-:W-:Y:S01]  /*9840*/  FFMA.FTZ R134, R127, c[0x0][0x23c], -R138.reuse ;  /* 0x00008f007f867a23 */ /* 0x100fe2000001088a */
[----:B------:R-:W2:Y:S01]  /*9850*/  MUFU.EX2 R86, R86 ;  /* 0x0000005600567308 */ /* 0x000ea20000000800 */
[----:B---3--:R-:W-:Y:S01]  /*9860*/  HMMA.16816.F32 R32, R52, R68, R32 ;  /* 0x000000443420723c */ /* 0x008fe20000001820 */
[----:B------:R-:W-:-:S02]  /*9870*/  FFMA.FTZ R127, R125, c[0x0][0x23c], -R138 ;  /* 0x00008f007d7f7a23 */ /* 0x000fc4000001088a */
[--C-:B------:R-:W-:Y:S02]  /*9880*/  FFMA.FTZ R92, R131, c[0x0][0x23c], -R138.reuse ;  /* 0x00008f00835c7a23 */ /* 0x100fe4000001088a */
[--C-:B------:R-:W-:Y:S02]  /*9890*/  FFMA.FTZ R93, R129, c[0x0][0x23c], -R138.reuse ;  /* 0x00008f00815d7a23 */ /* 0x100fe4000001088a */
[----:B------:R-:W-:Y:S01]  /*98a0*/  MUFU.EX2 R97, R97 ;  /* 0x0000006100617308 */ /* 0x000fe20000000800 */
[----:B-1----:R-:W-:Y:S01]  /*98b0*/  HMMA.16816.F32 R48, R52, R60, R48 ;  /* 0x0000003c3430723c */ /* 0x002fe20000001830 */
[----:B------:R-:W-:Y:S02]  /*98c0*/  FFMA.FTZ R125, R133, c[0x0][0x23c], -R138 ;  /* 0x00008f00857d7a23 */ /* 0x000fe4000001088a */
[--C-:B------:R-:W-:Y:S02]  /*98d0*/  FFMA.FTZ R129, R130, c[0x0][0x23c], -R119.reuse ;  /* 0x00008f0082817a23 */ /* 0x100fe40000010877 */
[----:B------:R-:W-:-:S02]  /*98e0*/  FFMA.FTZ R131, R124, c[0x0][0x23c], -R119 ;  /* 0x00008f007c837a23 */ /* 0x000fc40000010877 */
[----:B------:R-:W1:Y:S01]  /*98f0*/  MUFU.EX2 R96, R96 ;  /* 0x0000006000607308 */ /* 0x000e620000000800 */
[C---:B------:R-:W-:Y:S01]  /*9900*/  HMMA.16816.F32 R4, R52.reuse, R62, R4 ;  /* 0x0000003e3404723c */ /* 0x040fe20000001804 */
[----:B------:R-:W3:Y:S01]  /*9910*/  LDSM.16.MT88.4 R60, [R116+0x9800] ;  /* 0x00980000743c783b */ /* 0x000ee20000004200 */
[----:B------:R-:W-:Y:S02]  /*9920*/  FADD.FTZ R177, R136, R177 ;  /* 0x000000b188b17221 */ /* 0x000fe40000010000 */
[----:B------:R-:W-:Y:S02]  /*9930*/  FFMA.FTZ R140, R180, R140, R137 ;  /* 0x0000008cb48c7223 */ /* 0x000fe40000010089 */
[--C-:B------:R-:W-:Y:S01]  /*9940*/  FFMA.FTZ R180, R117, c[0x0][0x23c], -R119.reuse ;  /* 0x00008f0075b47a23 */ /* 0x100fe20000010877 */
[----:B------:R-:W-:Y:S01]  /*9950*/  MUFU.EX2 R90, R90 ;  /* 0x0000005a005a7308 */ /* 0x000fe20000000800 */
[----:B-----5:R-:W-:Y:S01]  /*9960*/  HMMA.16816.F32 R40, R52, R64, R40 ;  /* 0x000000403428723c */ /* 0x020fe20000001828 */
[----:B------:R-:W-:-:S02]  /*9970*/  FFMA.FTZ R95, R59, c[0x0][0x23c], -R119 ;  /* 0x00008f003b5f7a23 */ /* 0x000fc40000010877 */
[----:B------:R-:W-:Y:S02]  /*9980*/  FFMA.FTZ R94, R58, c[0x0][0x23c], -R119 ;  /* 0x00008f003a5e7a23 */ /* 0x000fe40000010877 */
[----:B------:R-:W-:Y:S02]  /*9990*/  FADD.FTZ R140, R123, R140 ;  /* 0x0000008c7b8c7221 */ /* 0x000fe40000010000 */
[----:B------:R-:W-:Y:S01]  /*99a0*/  MUFU.EX2 R99, R99 ;  /* 0x0000006300637308 */ /* 0x000fe20000000800 */
[C---:B------:R-:W-:Y:S01]  /*99b0*/  HMMA.16816.F32 R44, R52.reuse, R66, R44 ;  /* 0x00000042342c723c */ /* 0x040fe2000000182c */
[----:B------:R-:W5:Y:S01]  /*99c0*/  LDSM.16.MT88.4 R64, [R156+0x9800] ;  /* 0x009800009c40783b */ /* 0x000f620000004200 */
[----:B------:R-:W-:Y:S02]  /*99d0*/  FADD.FTZ R122, R122, R177 ;  /* 0x000000b17a7a7221 */ /* 0x000fe40000010000 */
[----:B------:R-:W-:Y:S02]  /*99e0*/  FADD.FTZ R121, R121, R140 ;  /* 0x0000008c79797221 */ /* 0x000fe40000010000 */
[----:B------:R-:W-:Y:S01]  /*99f0*/  FADD.FTZ R122, R57, R122 ;  /* 0x0000007a397a7221 */ /* 0x000fe20000010000 */
[----:B------:R-:W1:Y:S01]  /*9a00*/  MUFU.EX2 R98, R98 ;  /* 0x0000006200627308 */ /* 0x000e620000000800 */
[----:B------:R-:W-:Y:S01]  /*9a10*/  HMMA.16816.F32 R36, R52, R70, R36 ;  /* 0x000000463424723c */ /* 0x000fe20000001824 */
[----:B------:R-:W1:Y:S01]  /*9a20*/  LDSM.16.MT88.4 R68, [R116+0xb800] ;  /* 0x00b800007444783b */ /* 0x000e620000004200 */
[----:B------:R-:W-:-:S02]  /*9a30*/  FADD.FTZ R0, R0, R121 ;  /* 0x0000007900007221 */ /* 0x000fc40000010000 */
[----:B------:R-:W-:Y:S02]  /*9a40*/  FADD.FTZ R79, R79, R122 ;  /* 0x0000007a4f4f7221 */ /* 0x000fe40000010000 */
[----:B------:R-:W-:Y:S01]  /*9a50*/  FADD.FTZ R83, R83, R0 ;  /* 0x0000000053537221 */ /* 0x000fe20000010000 */
[----:B----4-:R-:W-:Y:S01]  /*9a60*/  F2FP.PACK_AB R52, R84, R85 ;  /* 0x000000555434723e */ /* 0x010fe200000000ff */
[----:B------:R-:W4:Y:S01]  /*9a70*/  MUFU.EX2 R183, R183 ;  /* 0x000000b700b77308 */ /* 0x000f220000000800 */
[----:B------:R-:W-:Y:S01]  /*9a80*/  F2FP.PACK_AB R53, R88, R91 ;  /* 0x0000005b5835723e */ /* 0x000fe200000000ff */
[----:B------:R-:W-:Y:S01]  /*9a90*/  FADD.FTZ R76, R76, R79 ;  /* 0x0000004f4c4c7221 */ /* 0x000fe20000010000 */
[----:B------:R-:W-:Y:S01]  /*9aa0*/  F2FP.PACK_AB R54, R87, R82 ;  /* 0x000000525736723e */ /* 0x000fe200000000ff */
[----:B------:R-:W-:Y:S01]  /*9ab0*/  FADD.FTZ R80, R80, R83 ;  /* 0x0000005350507221 */ /* 0x000fe20000010000 */
[----:B--2---:R-:W-:Y:S01]  /*9ac0*/  F2FP.PACK_AB R55, R86, R89 ;  /* 0x000000595637723e */ /* 0x004fe200000000ff */
[----:B------:R-:W-:-:S02]  /*9ad0*/  FADD.FTZ R77, R77, R76 ;  /* 0x0000004c4d4d7221 */ /* 0x000fc40000010000 */
[----:B------:R-:W2:Y:S01]  /*9ae0*/  MUFU.EX2 R182, R182 ;  /* 0x000000b600b67308 */ /* 0x000ea20000000800 */
[----:B------:R-:W-:Y:S02]  /*9af0*/  FADD.FTZ R81, R81, R80 ;  /* 0x0000005051517221 */ /* 0x000fe40000010000 */
[----:B------:R-:W-:Y:S01]  /*9b00*/  FADD.FTZ R2, R2, R77 ;  /* 0x0000004d02027221 */ /* 0x000fe20000010000 */
[----:B---3--:R-:W-:Y:S01]  /*9b10*/  HMMA.16816.F32 R16, R52, R60, R16 ;  /* 0x0000003c3410723c */ /* 0x008fe20000001810 */
[----:B------:R-:W-:-:S03]  /*9b20*/  FADD.FTZ R78, R78, R81 ;  /* 0x000000514e4e7221 */ /* 0x000fc60000010000 */
[----:B------:R-:W-:Y:S01]  /*9b30*/  MUFU.EX2 R155, R155 ;  /* 0x0000009b009b7308 */ /* 0x000fe20000000800 */
[----:B------:R-:W-:Y:S02]  /*9b40*/  FADD.FTZ R91, R91, R78 ;  /* 0x0000004e5b5b7221 */ /* 0x000fe40000010000 */
[----:B------:R-:W-:Y:S01]  /*9b50*/  LDSM.16.MT88.4 R76, [R156+0xec00] ;  /* 0x00ec00009c4c783b */ /* 0x000fe20000004200 */
[----:B------:R-:W-:Y:S01]  /*9b60*/  HMMA.16816.F32 R20, R52, R62, R20 ;  /* 0x0000003e3414723c */ /* 0x000fe20000001814 */
[----:B------:R-:W-:Y:S02]  /*9b70*/  FADD.FTZ R88, R88, R91 ;  /* 0x0000005b58587221 */ /* 0x000fe40000010000 */
[----:B------:R-:W3:Y:S01]  /*9b80*/  LDSM.16.MT88.4 R60, [R116+0xd800] ;  /* 0x00d80000743c783b */ /* 0x000ee20000004200 */
[----:B------:R-:W-:Y:S01]  /*9b90*/  MUFU.EX2 R184, R184 ;  /* 0x000000b800b87308 */ /* 0x000fe20000000800 */
[----:B------:R-:W-:-:S03]  /*9ba0*/  FADD.FTZ R89, R89, R88 ;  /* 0x0000005859597221 */ /* 0x000fc60000010000 */
[----:B-----5:R-:W-:Y:S01]  /*9bb0*/  HMMA.16816.F32 R8, R52, R64, R8 ;  /* 0x000000403408723c */ /* 0x020fe20000001808 */
[----:B------:R-:W-:-:S03]  /*9bc0*/  FADD.FTZ R86, R86, R89 ;  /* 0x0000005956567221 */ /* 0x000fc60000010000 */
[----:B------:R-:W5:Y:S04]  /*9bd0*/  MUFU.EX2 R175, R175 ;  /* 0x000000af00af7308 */ /* 0x000f680000000800 */
[C---:B------:R-:W-:Y:S01]  /*9be0*/  HMMA.16816.F32 R12, R52.reuse, R66, R12 ;  /* 0x00000042340c723c */ /* 0x040fe2000000180c */
[----:B------:R-:W2:Y:S03]  /*9bf0*/  LDSM.16.MT88.4 R64, [R156+0xd800] ;  /* 0x00d800009c40783b */ /* 0x000ea60000004200 */
[----:B------:R-:W1:Y:S04]  /*9c00*/  MUFU.EX2 R153, R153 ;  /* 0x0000009900997308 */ /* 0x000e680000000800 */
[C---:B------:R-:W-:Y:S04]  /*9c10*/  HMMA.16816.F32 R24, R52.reuse, R72, R24 ;  /* 0x000000483418723c */ /* 0x040fe80000001818 */
[----:B------:R-:W-:Y:S04]  /*9c20*/  MUFU.EX2 R141, R141 ;  /* 0x0000008d008d7308 */ /* 0x000fe80000000800 */
[C---:B------:R-:W-:Y:S01]  /*9c30*/  HMMA.16816.F32 R28, R52.reuse, R74, R28 ;  /* 0x0000004a341c723c */ /* 0x040fe2000000181c */
[----:B------:R-:W-:Y:S03]  /*9c40*/  LDSM.16.MT88.4 R72, [R156+0xbc00] ;  /* 0x00bc00009c48783b */ /* 0x000fe60000004200 */
[----:B------:R-:W2:Y:S04]  /*9c50*/  MUFU.EX2 R150, R150 ;  /* 0x0000009600967308 */ /* 0x000ea80000000800 */
[C---:B-1----:R-:W-:Y:S04]  /*9c60*/  HMMA.16816.F32 R32, R52.reuse, R68, R32 ;  /* 0x000000443420723c */ /* 0x042fe80000001820 */
[----:B------:R-:W-:Y:S04]  /*9c70*/  MUFU.EX2 R142, R142 ;  /* 0x0000008e008e7308 */ /* 0x000fe80000000800 */
[C---:B---3--:R-:W-:Y:S04]  /*9c80*/  HMMA.16816.F32 R48, R52.reuse, R60, R48 ;  /* 0x0000003c3430723c */ /* 0x048fe80000001830 */
[----:B------:R-:W-:Y:S04]  /*9c90*/  MUFU.EX2 R146, R146 ;  /* 0x0000009200927308 */ /* 0x000fe80000000800 */
[C---:B------:R-:W-:Y:S01]  /*9ca0*/  HMMA.16816.F32 R4, R52.reuse, R62, R4 ;  /* 0x0000003e3404723c */ /* 0x040fe20000001804 */
[----:B------:R-:W1:Y:S03]  /*9cb0*/  LDSM.16.MT88.4 R60, [R116+0x9c00] ;  /* 0x009c0000743c783b */ /* 0x000e660000004200 */
[----:B------:R-:W3:Y:S04]  /*9cc0*/  MUFU.EX2 R149, R149 ;  /* 0x0000009500957308 */ /* 0x000ee80000000800 */
[C---:B--2---:R-:W-:Y:S04]  /*9cd0*/  HMMA.16816.F32 R40, R52.reuse, R64, R40 ;  /* 0x000000403428723c */ /* 0x044fe80000001828 */
[----:B------:R-:W-:Y:S04]  /*9ce0*/  MUFU.EX2 R132, R132 ;  /* 0x0000008400847308 */ /* 0x000fe80000000800 */
[C---:B------:R-:W-:Y:S01]  /*9cf0*/  HMMA.16816.F32 R44, R52.reuse, R66, R44 ;  /* 0x00000042342c723c */ /* 0x040fe2000000182c */
[----:B------:R-:W2:Y:S03]  /*9d00*/  LDSM.16.MT88.4 R64, [R156+0x9c00] ;  /* 0x009c00009c40783b */ /* 0x000ea60000004200 */
[----:B------:R-:W1:Y:S04]  /*9d10*/  MUFU.EX2 R147, R147 ;  /* 0x0000009300937308 */ /* 0x000e680000000800 */
[----:B------:R-:W-:Y:S01]  /*9d20*/  HMMA.16816.F32 R36, R52, R70, R36 ;  /* 0x000000463424723c */ /* 0x000fe20000001824 */
[----:B------:R-:W3:Y:S03]  /*9d30*/  LDSM.16.MT88.4 R68, [R116+0xbc00] ;  /* 0x00bc00007444783b */ /* 0x000ee60000004200 */
[----:B------:R-:W-:Y:S03]  /*9d40*/  MUFU.EX2 R134, R134 ;  /* 0x0000008600867308 */ /* 0x000fe60000000800 */
[----:B------:R-:W-:-:S02]  /*9d50*/  F2FP.PACK_AB R52, R96, R97 ;  /* 0x000000616034723e */ /* 0x000fc400000000ff */
[----:B------:R-:W-:Y:S01]  /*9d60*/  F2FP.PACK_AB R53, R98, R99 ;  /* 0x000000636235723e */ /* 0x000fe200000000ff */
[----:B------:R-:W-:Y:S01]  /*9d70*/  FADD.FTZ R99, R99, R86 ;  /* 0x0000005663637221 */ /* 0x000fe20000010000 */
[----:B------:R-:W-:Y:S01]  /*9d80*/  F2FP.PACK_AB R54, R181, R90 ;  /* 0x0000005ab536723e */ /* 0x000fe200000000ff */
[----:B------:R-:W2:Y:S01]  /*9d90*/  MUFU.EX2 R127, R127 ;  /* 0x0000007f007f7308 */ /* 0x000ea20000000800 */
[----:B----4-:R-:W-:-:S07]  /*9da0*/  F2FP.PACK_AB R55, R176, R183 ;  /* 0x000000b7b037723e */ /* 0x010fce00000000ff */
[C---:B-1----:R-:W-:Y:S01]  /*9db0*/  HMMA.16816.F32 R16, R52.reuse, R60, R16 ;  /* 0x0000003c3410723c */ /* 0x042fe20000001810 */
[----:B------:R-:W-:Y:S07]  /*9dc0*/  MUFU.EX2 R125, R125 ;  /* 0x0000007d007d7308 */ /* 0x000fee0000000800 */
[C---:B------:R-:W-:Y:S01]  /*9dd0*/  HMMA.16816.F32 R20, R52.reuse, R62, R20 ;  /* 0x0000003e3414723c */ /* 0x040fe20000001814 */
[----:B------:R-:W1:Y:S01]  /*9de0*/  LDSM.16.MT88.4 R60, [R116+0xdc00] ;  /* 0x00dc0000743c783b */ /* 0x000e620000004200 */
[----:B------:R-:W-:Y:S06]  /*9df0*/  MUFU.EX2 R136, R143 ;  /* 0x0000008f00887308 */ /* 0x000fec0000000800 */
[C---:B--2---:R-:W-:Y:S02]  /*9e00*/  HMMA.16816.F32 R8, R52.reuse, R64, R8 ;  /* 0x000000403408723c */ /* 0x044fe40000001808 */
[----:B------:R-:W-:Y:S06]  /*9e10*/  MUFU.EX2 R129, R129 ;  /* 0x0000008100817308 */ /* 0x000fec0000000800 */
[C---:B------:R-:W-:Y:S01]  /*9e20*/  HMMA.16816.F32 R12, R52.reuse, R66, R12 ;  /* 0x00000042340c723c */ /* 0x040fe2000000180c */
[----:B------:R-:W2:Y:S01]  /*9e30*/  LDSM.16.MT88.4 R64, [R156+0xdc00] ;  /* 0x00dc00009c40783b */ /* 0x000ea20000004200 */
[----:B------:R-:W4:Y:S06]  /*9e40*/  MUFU.EX2 R128, R128 ;  /* 0x0000008000807308 */ /* 0x000f2c0000000800 */
[C---:B---3--:R-:W-:Y:S02]  /*9e50*/  HMMA.16816.F32 R32, R52.reuse, R68, R32 ;  /* 0x000000443420723c */ /* 0x048fe40000001820 */
[----:B------:R-:W-:Y:S06]  /*9e60*/  MUFU.EX2 R126, R126 ;  /* 0x0000007e007e7308 */ /* 0x000fec0000000800 */
[C---:B------:R-:W-:Y:S01]  /*9e70*/  HMMA.16816.F32 R36, R52.reuse, R70, R36 ;  /* 0x000000463424723c */ /* 0x040fe20000001824 */
[----:B------:R-:W-:Y:S01]  /*9e80*/  LDSM.16.MT88.4 R68, [R116+0xc000] ;  /* 0x00c000007444783b */ /* 0x000fe20000004200 */
[----:B------:R-:W3:Y:S06]  /*9e90*/  MUFU.EX2 R131, R131 ;  /* 0x0000008300837308 */ /* 0x000eec0000000800 */
[C---:B------:R-:W-:Y:S02]  /*9ea0*/  HMMA.16816.F32 R24, R52.reuse, R72, R24 ;  /* 0x000000483418723c */ /* 0x040fe40000001818 */
[----:B------:R-:W-:Y:S06]  /*9eb0*/  MUFU.EX2 R58, R92 ;  /* 0x0000005c003a7308 */ /* 0x000fec0000000800 */
[C---:B-1----:R-:W-:Y:S02]  /*9ec0*/  HMMA.16816.F32 R48, R52.reuse, R60, R48 ;  /* 0x0000003c3430723c */ /* 0x042fe40000001830 */
[----:B------:R-:W1:Y:S06]  /*9ed0*/  MUFU.EX2 R59, R93 ;  /* 0x0000005d003b7308 */ /* 0x000e6c0000000800 */
[C---:B------:R-:W-:Y:S01]  /*9ee0*/  HMMA.16816.F32 R4, R52.reuse, R62, R4 ;  /* 0x0000003e3404723c */ /* 0x040fe20000001804 */
[----:B------:R-:W1:Y:S01]  /*9ef0*/  LDSM.16.MT88.4 R60, [R116+0xa000] ;  /* 0x00a00000743c783b */ /* 0x000e620000004200 */
[----:B------:R-:W-:Y:S06]  /*9f00*/  MUFU.EX2 R139, R139 ;  /* 0x0000008b008b7308 */ /* 0x000fec0000000800 */
[C---:B--2---:R-:W-:Y:S02]  /*9f10*/  HMMA.16816.F32 R40, R52.reuse, R64, R40 ;  /* 0x000000403428723c */ /* 0x044fe40000001828 */
[----:B------:R-:W-:Y:S06]  /*9f20*/  MUFU.EX2 R180, R180 ;  /* 0x000000b400b47308 */ /* 0x000fec0000000800 */
[C---:B------:R-:W-:Y:S01]  /*9f30*/  HMMA.16816.F32 R44, R52.reuse, R66, R44 ;  /* 0x00000042342c723c */ /* 0x040fe2000000182c */
[----:B------:R-:W2:Y:S07]  /*9f40*/  LDSM.16.MT88.4 R64, [R156+0xa000] ;  /* 0x00a000009c40783b */ /* 0x000eae0000004200 */
[----:B------:R-:W-:Y:S01]  /*9f50*/  HMMA.16816.F32 R28, R52, R74, R28 ;  /* 0x0000004a341c723c */ /* 0x000fe2000000181c */
[----:B------:R-:W3:Y:S06]  /*9f60*/  LDSM.16.MT88.4 R72, [R156+0xc000] ;  /* 0x00c000009c48783b */ /* 0x000eec0000004200 */
[----:B------:R-:W-:-:S02]  /*9f70*/  F2FP.PACK_AB R52, R163, R182 ;  /* 0x000000b6a334723e */ /* 0x000fc400000000ff */
[----:B-----5:R-:W-:Y:S02]  /*9f80*/  F2FP.PACK_AB R53, R175, R154 ;  /* 0x0000009aaf35723e */ /* 0x020fe400000000ff */
        /* <DEDUP_REMOVED lines=10> */
[----:B------:R-:W5:Y:S07]  /*a030*/  LDSM.16.MT88.4 R68, [R156+0xa400] ;  /* 0x00a400009c44783b */ /* 0x000f6e0000004200 */
[C---:B---3--:R-:W-:Y:S08]  /*a040*/  HMMA.16816.F32 R24, R52.reuse, R72, R24 ;  /* 0x000000483418723c */ /* 0x048ff00000001818 */
[C---:B-1----:R-:W-:Y:S08]  /*a050*/  HMMA.16816.F32 R48, R52.reuse, R60, R48 ;  /* 0x0000003c3430723c */ /* 0x042ff00000001830 */
[C---:B------:R-:W-:Y:S01]  /*a060*/  HMMA.16816.F32 R4, R52.reuse, R62, R4 ;  /* 0x0000003e3404723c */ /* 0x040fe20000001804 */
[----:B------:R-:W1:Y:S07]  /*a070*/  LDSM.16.MT88.4 R60, [R116+0xa400] ;  /* 0x00a40000743c783b */ /* 0x000e6e0000004200 */
[C---:B------:R-:W-:Y:S01]  /*a080*/  HMMA.16816.F32 R28, R52.reuse, R74, R28 ;  /* 0x0000004a341c723c */ /* 0x040fe2000000181c */
[----:B------:R-:W-:Y:S07]  /*a090*/  LDSM.16.MT88.4 R72, [R116+0xc400] ;  /* 0x00c400007448783b */ /* 0x000fee0000004200 */
[C---:B--2---:R-:W-:Y:S08]  /*a0a0*/  HMMA.16816.F32 R40, R52.reuse, R64, R40 ;  /* 0x000000403428723c */ /* 0x044ff00000001828 */
[----:B------:R-:W-:Y:S01]  /*a0b0*/  HMMA.16816.F32 R44, R52, R66, R44 ;  /* 0x00000042342c723c */ /* 0x000fe2000000182c */
[----:B------:R-:W2:Y:S06]  /*a0c0*/  LDSM.16.MT88.4 R64, [R156+0xc400] ;  /* 0x00c400009c40783b */ /* 0x000eac0000004200 */
[----:B------:R-:W-:-:S02]  /*a0d0*/  F2FP.PACK_AB R52, R150, R141 ;  /* 0x0000008d9634723e */ /* 0x000fc400000000ff */
[----:B------:R-:W-:Y:S02]  /*a0e0*/  F2FP.PACK_AB R53, R149, R146 ;  /* 0x000000929535723e */ /* 0x000fe400000000ff */
[----:B------:R-:W-:Y:S02]  /*a0f0*/  F2FP.PACK_AB R54, R145, R142 ;  /* 0x0000008e9136723e */ /* 0x000fe400000000ff */
[----:B------:R-:W-:-:S07]  /*a100*/  F2FP.PACK_AB R55, R147, R132 ;  /* 0x000000849337723e */ /* 0x000fce00000000ff */
[C---:B-----5:R-:W-:Y:S08]  /*a110*/  HMMA.16816.F32 R8, R52.reuse, R68, R8 ;  /* 0x000000443408723c */ /* 0x060ff00000001808 */
        /* <DEDUP_REMOVED lines=8> */
[C---:B------:R-:W-:Y:S08]  /*a1a0*/  HMMA.16816.F32 R32, R52.reuse, R72, R32 ;  /* 0x000000483420723c */ /* 0x040ff00000001820 */
[C---:B---3--:R-:W-:Y:S08]  /*a1b0*/  HMMA.16816.F32 R40, R52.reuse, R68, R40 ;  /* 0x000000443428723c */ /* 0x048ff00000001828 */
[C---:B------:R-:W-:Y:S01]  /*a1c0*/  HMMA.16816.F32 R44, R52.reuse, R70, R44 ;  /* 0x00000046342c723c */ /* 0x040fe2000000182c */
[----:B------:R-:W2:Y:S07]  /*a1d0*/  LDSM.16.MT88.4 R68, [R116+0xa800] ;  /* 0x00a800007444783b */ /* 0x000eae0000004200 */
[C---:B-1----:R-:W-:Y:S08]  /*a1e0*/  HMMA.16816.F32 R48, R52.reuse, R60, R48 ;  /* 0x0000003c3430723c */ /* 0x042ff00000001830 */
[C---:B------:R-:W-:Y:S01]  /*a1f0*/  HMMA.16816.F32 R4, R52.reuse, R62, R4 ;  /* 0x0000003e3404723c */ /* 0x040fe20000001804 */
[----:B------:R-:W1:Y:S07]  /*a200*/  LDSM.16.MT88.4 R60, [R156+0xc800] ;  /* 0x00c800009c3c783b */ /* 0x000e6e0000004200 */
[----:B------:R-:W-:Y:S01]  /*a210*/  HMMA.16816.F32 R36, R52, R74, R36 ;  /* 0x0000004a3424723c */ /* 0x000fe20000001824 */
[----:B------:R-:W3:Y:S06]  /*a220*/  LDSM.16.MT88.4 R72, [R116+0xc800] ;  /* 0x00c800007448783b */ /* 0x000eec0000004200 */
[----:B------:R-:W-:-:S02]  /*a230*/  F2FP.PACK_AB R52, R127, R134 ;  /* 0x000000867f34723e */ /* 0x000fc400000000ff */
[----:B----4-:R-:W-:Y:S02]  /*a240*/  F2FP.PACK_AB R53, R128, R129 ;  /* 0x000000818035723e */ /* 0x010fe400000000ff */
[----:B------:R-:W-:Y:S02]  /*a250*/  F2FP.PACK_AB R54, R136, R125 ;  /* 0x0000007d8836723e */ /* 0x000fe400000000ff */
[----:B------:R-:W-:-:S07]  /*a260*/  F2FP.PACK_AB R55, R131, R126 ;  /* 0x0000007e8337723e */ /* 0x000fce00000000ff */
[C---:B--2---:R-:W-:Y:S08]  /*a270*/  HMMA.16816.F32 R16, R52.reuse, R68, R16 ;  /* 0x000000443410723c */ /* 0x044ff00000001810 */
[C---:B------:R-:W-:Y:S01]  /*a280*/  HMMA.16816.F32 R20, R52.reuse, R70, R20 ;  /* 0x000000463414723c */ /* 0x040fe20000001814 */
[----:B------:R-:W2:Y:S07]  /*a290*/  LDSM.16.MT88.4 R68, [R116+0xe800] ;  /* 0x00e800007444783b */ /* 0x000eae0000004200 */
[C---:B------:R-:W-:Y:S08]  /*a2a0*/  HMMA.16816.F32 R8, R52.reuse, R64, R8 ;  /* 0x000000403408723c */ /* 0x040ff00000001808 */
[C---:B-1----:R-:W-:Y:S01]  /*a2b0*/  HMMA.16816.F32 R24, R52.reuse, R60, R24 ;  /* 0x0000003c3418723c */ /* 0x042fe20000001818 */
[----:B------:R-:W-:Y:S07]  /*a2c0*/  MUFU.EX2 R61, R95 ;  /* 0x0000005f003d7308 */ /* 0x000fee0000000800 */
[C---:B------:R-:W-:Y:S01]  /*a2d0*/  HMMA.16816.F32 R28, R52.reuse, R62, R28 ;  /* 0x0000003e341c723c */ /* 0x040fe2000000181c */
[----:B------:R-:W-:Y:S07]  /*a2e0*/  MUFU.EX2 R62, R135 ;  /* 0x00000087003e7308 */ /* 0x000fee0000000800 */
[C---:B------:R-:W-:Y:S01]  /*a2f0*/  HMMA.16816.F32 R12, R52.reuse, R66, R12 ;  /* 0x00000042340c723c */ /* 0x040fe2000000180c */
[----:B------:R1:W4:Y:S01]  /*a300*/  MUFU.EX2 R60, R94 ;  /* 0x0000005e003c7308 */ /* 0x0003220000000800 */
[----:B------:R-:W5:Y:S06]  /*a310*/  LDSM.16.MT88.4 R64, [R156+0xe800] ;  /* 0x00e800009c40783b */ /* 0x000f6c0000004200 */
[C---:B---3--:R-:W-:Y:S01]  /*a320*/  HMMA.16816.F32 R32, R52.reuse, R72, R32 ;  /* 0x000000483420723c */ /* 0x048fe20000001820 */
[----:B------:R-:W3:Y:S07]  /*a330*/  MUFU.EX2 R63, R120 ;  /* 0x00000078003f7308 */ /* 0x000eee0000000800 */
[C---:B--2---:R-:W-:Y:S01]  /*a340*/  HMMA.16816.F32 R48, R52.reuse, R68, R48 ;  /* 0x000000443430723c */ /* 0x044fe20000001830 */
[----:B-1----:R-:W1:Y:S06]  /*a350*/  LDSM.16.MT88.4 R92, [R156+0xcc00] ;  /* 0x00cc00009c5c783b */ /* 0x002e6c0000004200 */
[----:B------:R-:W-:Y:S01]  /*a360*/  F2FP.PACK_AB R68, R59, R58 ;  /* 0x0000003a3b44723e */ /* 0x000fe200000000ff */
[----:B------:R-:W-:Y:S01]  /*a370*/  HMMA.16816.F32 R4, R52, R70, R4 ;  /* 0x000000463404723c */ /* 0x000fe20000001804 */
[----:B----4-:R-:W-:-:S06]  /*a380*/  F2FP.PACK_AB R69, R60, R61 ;  /* 0x0000003d3c45723e */ /* 0x010fcc00000000ff */
[----:B------:R-:W-:Y:S01]  /*a390*/  F2FP.PACK_AB R70, R62, R139 ;  /* 0x0000008b3e46723e */ /* 0x000fe200000000ff */
[----:B------:R-:W-:Y:S01]  /*a3a0*/  HMMA.16816.F32 R36, R52, R74, R36 ;  /* 0x0000004a3424723c */ /* 0x000fe20000001824 */
[----:B---3--:R-:W-:-:S07]  /*a3b0*/  F2FP.PACK_AB R71, R180, R63 ;  /* 0x0000003fb447723e */ /* 0x008fce00000000ff */
[C---:B------:R-:W-:Y:S01]  /*a3c0*/  HMMA.16816.F32 R112, R68.reuse, R108, R8 ;  /* 0x0000006c4470723c */ /* 0x040fe20000001808 */
[----:B------:R-:W2:Y:S07]  /*a3d0*/  LDSM.16.MT88.4 R8, [R116+0xcc00] ;  /* 0x00cc00007408783b */ /* 0x000eae0000004200 */
[C---:B------:R-:W-:Y:S07]  /*a3e0*/  HMMA.16816.F32 R108, R68.reuse, R110, R12 ;  /* 0x0000006e446c723c */ /* 0x040fee000000180c */
[----:B------:R-:W-:Y:S01]  /*a3f0*/  FADD.FTZ R13, R85, R2 ;  /* 0x00000002550d7221 */ /* 0x000fe20000010000 */
[----:B------:R-:W-:Y:S01]  /*a400*/  HMMA.16816.F32 R104, R68, R100, R16 ;  /* 0x000000644468723c */ /* 0x000fe20000001810 */
[----:B------:R-:W-:-:S02]  /*a410*/  MOV R2, R56 ;  /* 0x0000003800027202 */ /* 0x000fc40000000f00 */
[----:B------:R-:W-:-:S04]  /*a420*/  FADD.FTZ R13, R84, R13 ;  /* 0x0000000d540d7221 */ /* 0x000fc80000010000 */
[----:B------:R-:W-:Y:S01]  /*a430*/  FADD.FTZ R0, R82, R13 ;  /* 0x0000000d52007221 */ /* 0x000fe20000010000 */
[----:B-----5:R-:W-:Y:S03]  /*a440*/  HMMA.16816.F32 R40, R52, R64, R40 ;  /* 0x000000403428723c */ /* 0x020fe60000001828 */
[----:B------:R-:W-:-:S04]  /*a450*/  FADD.FTZ R0, R87, R0 ;  /* 0x0000000057007221 */ /* 0x000fc80000010000 */
[----:B------:R-:W-:Y:S01]  /*a460*/  FADD.FTZ R13, R97, R0 ;  /* 0x00000000610d7221 */ /* 0x000fe20000010000 */
[----:B------:R-:W-:Y:S01]  /*a470*/  HMMA.16816.F32 R44, R52, R66, R44 ;  /* 0x00000042342c723c */ /* 0x000fe2000000182c */
[----:B------:R-:W-:Y:S02]  /*a480*/  FADD.FTZ R0, R98, R99 ;  /* 0x0000006362007221 */ /* 0x000fe40000010000 */
[----:B------:R-:W-:Y:S02]  /*a490*/  FADD.FTZ R13, R96, R13 ;  /* 0x0000000d600d7221 */ /* 0x000fe40000010000 */
[----:B------:R-:W-:Y:S02]  /*a4a0*/  FADD.FTZ R17, R183, R0 ;  /* 0x00000000b7117221 */ /* 0x000fe40000010000 */
[----:B------:R-:W-:Y:S01]  /*a4b0*/  FADD.FTZ R90, R90, R13 ;  /* 0x0000000d5a5a7221 */ /* 0x000fe20000010000 */
[----:B-1----:R-:W-:Y:S01]  /*a4c0*/  HMMA.16816.F32 R96, R68, R92, R24 ;  /* 0x0000005c4460723c */ /* 0x002fe20000001818 */
[----:B------:R-:W-:Y:S01]  /*a4d0*/  FADD.FTZ R17, R176, R17 ;  /* 0x00000011b0117221 */ /* 0x000fe20000010000 */
[----:B------:R-:W1:Y:S01]  /*a4e0*/  LDSM.16.MT88.4 R12, [R116+0xec00] ;  /* 0x00ec0000740c783b */ /* 0x000e620000004200 */
        /* <DEDUP_REMOVED lines=33> */
[----:B------:R-:W-:Y:S01]  /*a700*/  FADD.FTZ R61, R61, R0 ;  /* 0x000000003d3d7221 */ /* 0x000fe20000010000 */
[----:B------:R-:W-:Y:S01]  /*a710*/  MOV R0, R3 ;  /* 0x0000000300007202 */ /* 0x000fe20000000f00 */
[----:B------:R-:W-:-:S02]  /*a720*/  FADD.FTZ R58, R59, R58 ;  /* 0x0000003a3b3a7221 */ /* 0x000fc40000010000 */
[----:B------:R-:W-:Y:S02]  /*a730*/  FADD.FTZ R60, R60, R61 ;  /* 0x0000003d3c3c7221 */ /* 0x000fe40000010000 */
[----:B------:R-:W-:Y:S01]  /*a740*/  FADD.FTZ R139, R139, R58 ;  /* 0x0000003a8b8b7221 */ /* 0x000fe20000010000 */
[----:B------:R-:W-:Y:S01]  /*a750*/  HMMA.16816.F32 R68, R68, R14, R4 ;  /* 0x0000000e4444723c */ /* 0x000fe20000001804 */
[----:B------:R-:W-:Y:S02]  /*a760*/  FADD.FTZ R63, R63, R60 ;  /* 0x0000003c3f3f7221 */ /* 0x000fe40000010000 */
[----:B------:R-:W-:Y:S02]  /*a770*/  FADD.FTZ R177, R62, R139 ;  /* 0x0000008b3eb17221 */ /* 0x000fe40000010000 */
[----:B------:R-:W-:-:S03]  /*a780*/  FADD.FTZ R180, R180, R63 ;  /* 0x0000003fb4b47221 */ /* 0x000fc60000010000 */
.L_x_1804:
        /* <DEDUP_REMOVED lines=14> */
.L_x_1814:
        /* <DEDUP_REMOVED lines=64> */
.L_x_1811:
        /* <DEDUP_REMOVED lines=26> */
[----:B------:R-:W4:Y:S08]  /*ae10*/  LDSM.16.M88.4 R124, [R158+0x3000] ;  /* 0x003000009e7c783b */ /* 0x000f300000000200 */
        /* <DEDUP_REMOVED lines=15> */
[----:B------:R-:W1:Y:S01]  /*af10*/  LDSM.16.M88.4 R128, [R118+0x3000] ;  /* 0x003000007680783b */ /* 0x000e620000000200 */
        /* <DEDUP_REMOVED lines=276> */
[----:B------:R-:W-:Y:S04]  /*c060*/  LOP3.LUT R10, R10, c[0x0][0x2d0], RZ, 0x3c, !PT ;  /* 0x0000b4000a0a7a12 */ /* 0x000fe800078e3cff */
[----:B------:R-:W-:Y:S01]  /*c070*/  ISETP.GE.AND P2, PT, R10, RZ, PT ;  /* 0x000000ff0a00720c */ /* 0x000fe20003f46270 */
[----:B--2---:R-:W2:Y:S02]  /*c080*/  MUFU.RCP R2, R5 ;  /* 0x0000000500027308 */ /* 0x004ea40000001000 */
[----:B--2---:R-:W-:Y:S02]  /*c090*/  IADD3 R6, R2, 0xffffffe, RZ ;  /* 0x0ffffffe02067810 */ /* 0x004fe40007ffe0ff */
[----:B------:R-:W-:Y:S06]  /*c0a0*/  IABS R2, R8 ;  /* 0x0000000800027213 */ /* 0x000fec0000000000 */
[----:B------:R-:W2:Y:S01]  /*c0b0*/  F2I.FTZ.U32.TRUNC.NTZ R7, R6 ;  /* 0x0000000600077305 */ /* 0x000ea2000021f000 */
        /* <DEDUP_REMOVED lines=48> */
.L_x_1813:
        /* <DEDUP_REMOVED lines=26> */
.L_x_1812:
        /* <DEDUP_REMOVED lines=137> */
[----:B------:R-:W-:Y:S01]  /*cdf0*/  MUFU.EX2 R124, R124 ;  /* 0x0000007c007c7308 */ /* 0x000fe20000000800 */
[C---:B------:R-:W-:Y:S02]  /*ce00*/  FMUL.FTZ R43, R53.reuse, R79 ;  /* 0x0000004f352b7220 */ /* 0x040fe40000410000 */
[----:B------:R-:W-:Y:S01]  /*ce10*/  LDSM.16.MT88.4 R76, [R156+0xe400] ;  /* 0x00e400009c4c783b */ /* 0x000fe20000004200 */
[C---:B------:R-:W-:Y:S02]  /*ce20*/  FMUL.FTZ R48, R54.reuse, R68 ;  /* 0x0000004436307220 */ /* 0x040fe40000410000 */
[----:B------:R-:W-:Y:S02]  /*ce30*/  FMUL.FTZ R49, R54, R69 ;  /* 0x0000004536317220 */ /* 0x000fe40000410000 */
[C---:B------:R-:W-:Y:S02]  /*ce40*/  FMUL.FTZ R50, R53.reuse, R70 ;  /* 0x0000004635327220 */ /* 0x040fe40000410000 */
[----:B------:R-:W1:Y:S01]  /*ce50*/  MUFU.EX2 R117, R117 ;  /* 0x0000007500757308 */ /* 0x000e620000000800 */
        /* <DEDUP_REMOVED lines=15> */
[----:B-1----:R-:W-:Y:S01]  /*cf50*/  F2FP.PACK_AB R58, R117, R124 ;  /* 0x0000007c753a723e */ /* 0x002fe200000000ff */
        /* <DEDUP_REMOVED lines=38> */
[----:B------:R-:W-:Y:S01]  /*d1c0*/  FFMA.FTZ R97, R221, c[0x0][0x23c], -R122 ;  /* 0x00008f00dd617a23 */ /* 0x000fe2000001087a */
[C---:B------:R-:W-:Y:S03]  /*d1d0*/  HMMA.16816.F32 R20, R56.reuse, R28, R20 ;  /* 0x0000001c3814723c */ /* 0x040fe60000001814 */
[----:B------:R-:W-:Y:S02]  /*d1e0*/  FFMA.FTZ R136, R53, R180, R136 ;  /* 0x000000b435887223 */ /* 0x000fe40000010088 */
        /* <DEDUP_REMOVED lines=23> */
[----:B------:R-:W1:Y:S01]  /*d360*/  MUFU.EX2 R81, R81 ;  /* 0x0000005100517308 */ /* 0x000e620000000800 */
[--C-:B------:R-:W-:Y:S02]  /*d370*/  FFMA.FTZ R80, R229, c[0x0][0x23c], -R122.reuse ;  /* 0x00008f00e5507a23 */ /* 0x100fe4000001087a */
[----:B------:R-:W-:Y:S02]  /*d380*/  FFMA.FTZ R82, R222, c[0x0][0x23c], -R123 ;  /* 0x00008f00de527a23 */ /* 0x000fe4000001087b */
        /* <DEDUP_REMOVED lines=8> */
[----:B------:R-:W2:Y:S01]  /*d410*/  MUFU.EX2 R83, R83 ;  /* 0x0000005300537308 */ /* 0x000ea20000000800 */
[C---:B------:R-:W-:Y:S02]  /*d420*/  FMUL.FTZ R46, R53.reuse, R74 ;  /* 0x0000004a352e7220 */ /* 0x040fe40000410000 */
[----:B------:R-:W-:Y:S02]  /*d430*/  FMUL.FTZ R47, R53, R75 ;  /* 0x0000004b352f7220 */ /* 0x000fe40000410000 */
[----:B------:R-:W3:Y:S01]  /*d440*/  LDSM.16.MT88.4 R72, [R116+0x9400] ;  /* 0x009400007448783b */ /* 0x000ee20000004200 */
[----:B------:R-:W-:Y:S02]  /*d450*/  FADD.FTZ R53, R121, R136 ;  /* 0x0000008879357221 */ /* 0x000fe40000010000 */
[----:B------:R-:W-:Y:S02]  /*d460*/  FADD.FTZ R54, R124, R125 ;  /* 0x0000007d7c367221 */ /* 0x000fe40000010000 */
[C---:B------:R-:W-:Y:S01]  /*d470*/  HMMA.16816.F32 R44, R56.reuse, R60, R44 ;  /* 0x0000003c382c723c */ /* 0x040fe2000000182c */
[----:B------:R-:W4:Y:S02]  /*d480*/  MUFU.EX2 R82, R82 ;  /* 0x0000005200527308 */ /* 0x000f240000000800 */
[----:B------:R-:W-:Y:S02]  /*d490*/  FADD.FTZ R120, R120, R53 ;  /* 0x0000003578787221 */ /* 0x000fe40000010000 */
[----:B------:R-:W-:Y:S02]  /*d4a0*/  FADD.FTZ R117, R117, R54 ;  /* 0x0000003675757221 */ /* 0x000fe40000010000 */
[----:B------:R-:W-:Y:S01]  /*d4b0*/  FADD.FTZ R95, R55, R120 ;  /* 0x00000078375f7221 */ /* 0x000fe20000010000 */
[----:B------:R-:W-:Y:S01]  /*d4c0*/  HMMA.16816.F32 R48, R56, R62, R48 ;  /* 0x0000003e3830723c */ /* 0x000fe20000001830 */
[----:B------:R-:W5:Y:S02]  /*d4d0*/  LDSM.16.MT88.4 R60, [R156+0xb400] ;  /* 0x00b400009c3c783b */ /* 0x000f640000004200 */
[----:B------:R-:W-:Y:S01]  /*d4e0*/  MUFU.EX2 R143, R143 ;  /* 0x0000008f008f7308 */ /* 0x000fe20000000800 */
[--C-:B------:R-:W-:Y:S02]  /*d4f0*/  FFMA.FTZ R125, R187, c[0x0][0x23c], -R122.reuse ;  /* 0x00008f00bb7d7a23 */ /* 0x100fe4000001087a */
[----:B------:R-:W-:Y:S01]  /*d500*/  FFMA.FTZ R136, R185, c[0x0][0x23c], -R122 ;  /* 0x00008f00b9887a23 */ /* 0x000fe2000001087a */
[----:B-1----:R-:W-:Y:S01]  /*d510*/  F2FP.PACK_AB R58, R81, R84 ;  /* 0x00000054513a723e */ /* 0x002fe200000000ff */
[----:B------:R-:W-:Y:S01]  /*d520*/  FFMA.FTZ R184, R184, c[0x0][0x23c], -R123 ;  /* 0x00008f00b8b87a23 */ /* 0x000fe2000001087b */
[----:B------:R-:W-:Y:S03]  /*d530*/  F2FP.PACK_AB R56, R93, R96 ;  /* 0x000000605d38723e */ /* 0x000fe600000000ff */
[----:B------:R-:W-:Y:S01]  /*d540*/  F2FP.PACK_AB R57, R85, R88 ;  /* 0x000000585539723e */ /* 0x000fe200000000ff */
[----:B------:R-:W-:Y:S01]  /*d550*/  FADD.FTZ R88, R88, R95 ;  /* 0x0000005f58587221 */ /* 0x000fe20000010000 */
[----:B--2---:R-:W-:Y:S01]  /*d560*/  F2FP.PACK_AB R59, R83, R80 ;  /* 0x00000050533b723e */ /* 0x004fe200000000ff */
[----:B------:R-:W-:Y:S01]  /*d570*/  MUFU.EX2 R150, R150 ;  /* 0x0000009600967308 */ /* 0x000fe20000000800 */
[----:B------:R-:W-:Y:S01]  /*d580*/  FADD.FTZ R96, R96, R117 ;  /* 0x0000007560607221 */ /* 0x000fe20000010000 */
[----:B------:R-:W-:Y:S01]  /*d590*/  MOV R117, R0 ;  /* 0x0000000000757202 */ /* 0x000fe20000000f00 */
[----:B------:R-:W-:Y:S02]  /*d5a0*/  FADD.FTZ R85, R85, R88 ;  /* 0x0000005855557221 */ /* 0x000fe40000010000 */
[----:B------:R-:W-:Y:S01]  /*d5b0*/  FADD.FTZ R93, R93, R96 ;  /* 0x000000605d5d7221 */ /* 0x000fe20000010000 */
[C---:B------:R-:W-:Y:S03]  /*d5c0*/  HMMA.16816.F32 R4, R56.reuse, R64, R4 ;  /* 0x000000403804723c */ /* 0x040fe60000001804 */
[--C-:B------:R-:W-:Y:S01]  /*d5d0*/  FFMA.FTZ R186, R186, c[0x0][0x23c], -R123.reuse ;  /* 0x00008f00baba7a23 */ /* 0x100fe2000001087b */
[----:B------:R-:W-:Y:S01]  /*d5e0*/  MUFU.EX2 R145, R145 ;  /* 0x0000009100917308 */ /* 0x000fe20000000800 */
[--C-:B------:R-:W-:Y:S02]  /*d5f0*/  FFMA.FTZ R153, R190, c[0x0][0x23c], -R123.reuse ;  /* 0x00008f00be997a23 */ /* 0x100fe4000001087b */
[--C-:B------:R-:W-:Y:S01]  /*d600*/  FFMA.FTZ R194, R194, c[0x0][0x23c], -R123.reuse ;  /* 0x00008f00c2c27a23 */ /* 0x100fe2000001087b */
[C---:B------:R-:W-:Y:S01]  /*d610*/  HMMA.16816.F32 R8, R56.reuse, R66, R8 ;  /* 0x000000423808723c */ /* 0x040fe20000001808 */
[----:B------:R-:W1:Y:S03]  /*d620*/  LDSM.16.MT88.4 R64, [R116+0xb400] ;  /* 0x00b400007440783b */ /* 0x000e660000004200 */
[--C-:B------:R-:W-:Y:S02]  /*d630*/  FFMA.FTZ R196, R196, c[0x0][0x23c], -R123.reuse ;  /* 0x00008f00c4c47a23 */ /* 0x100fe4000001087b */
[----:B------:R-:W-:Y:S01]  /*d640*/  MUFU.EX2 R152, R152 ;  /* 0x0000009800987308 */ /* 0x000fe20000000800 */
[----:B------:R-:W-:Y:S01]  /*d650*/  FFMA.FTZ R123, R198, c[0x0][0x23c], -R123 ;  /* 0x00008f00c67b7a23 */ /* 0x000fe2000001087b */
[C---:B---3--:R-:W-:Y:S04]  /*d660*/  HMMA.16816.F32 R12, R56.reuse, R72, R12 ;  /* 0x00000048380c723c */ /* 0x048fe8000000180c */
[--C-:B------:R-:W-:Y:S02]  /*d670*/  FFMA.FTZ R163, R163, c[0x0][0x23c], -R122.reuse ;  /* 0x00008f00a3a37a23 */ /* 0x100fe4000001087a */
[--C-:B------:R-:W-:Y:S02]  /*d680*/  FFMA.FTZ R181, R181, c[0x0][0x23c], -R122.reuse ;  /* 0x00008f00b5b57a23 */ /* 0x100fe4000001087a */
[C---:B------:R-:W-:Y:S01]  /*d690*/  HMMA.16816.F32 R16, R56.reuse, R74, R16 ;  /* 0x0000004a3810723c */ /* 0x040fe20000001810 */
[----:B------:R-:W-:Y:S01]  /*d6a0*/  LDSM.16.MT88.4 R72, [R156+0xc000] ;  /* 0x00c000009c48783b */ /* 0x000fe20000004200 */
[----:B------:R-:W-:Y:S02]  /*d6b0*/  MUFU.EX2 R147, R147 ;  /* 0x0000009300937308 */ /* 0x000fe40000000800 */
[----:B------:R-:W-:Y:S04]  /*d6c0*/  FFMA.FTZ R122, R3, c[0x0][0x23c], -R122 ;  /* 0x00008f00037a7a23 */ /* 0x000fe8000001087a */
[C---:B-----5:R-:W-:Y:S04]  /*d6d0*/  HMMA.16816.F32 R20, R56.reuse, R60, R20 ;  /* 0x0000003c3814723c */ /* 0x060fe80000001814 */
[----:B------:R-:W-:Y:S04]  /*d6e0*/  MUFU.EX2 R154, R154 ;  /* 0x0000009a009a7308 */ /* 0x000fe80000000800 */
[C---:B------:R-:W-:Y:S01]  /*d6f0*/  HMMA.16816.F32 R24, R56.reuse, R62, R24 ;  /* 0x0000003e3818723c */ /* 0x040fe20000001818 */
[----:B------:R-:W2:Y:S05]  /*d700*/  LDSM.16.MT88.4 R60, [R116+0xd400] ;  /* 0x00d40000743c783b */ /* 0x000eaa0000004200 */
[----:B------:R-:W-:Y:S02]  /*d710*/  MUFU.EX2 R89, R89 ;  /* 0x0000005900597308 */ /* 0x000fe40000000800 */
[C---:B-1----:R-:W-:Y:S08]  /*d720*/  HMMA.16816.F32 R28, R56.reuse, R64, R28 ;  /* 0x00000040381c723c */ /* 0x042ff0000000181c */
[----:B------:R-:W1:Y:S01]  /*d730*/  MUFU.EX2 R90, R90 ;  /* 0x0000005a005a7308 */ /* 0x000e620000000800 */
[C---:B------:R-:W-:Y:S01]  /*d740*/  HMMA.16816.F32 R32, R56.reuse, R66, R32 ;  /* 0x000000423820723c */ /* 0x040fe20000001820 */
[----:B------:R-:W3:Y:S07]  /*d750*/  LDSM.16.MT88.4 R64, [R156+0x9800] ;  /* 0x009800009c40783b */ /* 0x000eee0000004200 */
[C---:B------:R-:W-:Y:S01]  /*d760*/  HMMA.16816.F32 R36, R56.reuse, R68, R36 ;  /* 0x000000443824723c */ /* 0x040fe20000001824 */
[----:B------:R-:W-:Y:S07]  /*d770*/  MUFU.EX2 R91, R91 ;  /* 0x0000005b005b7308 */ /* 0x000fee0000000800 */
[C---:B------:R-:W-:Y:S01]  /*d780*/  HMMA.16816.F32 R40, R56.reuse, R70, R40 ;  /* 0x000000463828723c */ /* 0x040fe20000001828 */
[----:B------:R-:W5:Y:S02]  /*d790*/  LDSM.16.MT88.4 R68, [R116+0x9800] ;  /* 0x009800007444783b */ /* 0x000f640000004200 */
[----:B------:R-:W3:Y:S05]  /*d7a0*/  MUFU.EX2 R98, R98 ;  /* 0x0000006200627308 */ /* 0x000eea0000000800 */
[C---:B--2---:R-:W-:Y:S05]  /*d7b0*/  HMMA.16816.F32 R44, R56.reuse, R60, R44 ;  /* 0x0000003c382c723c */ /* 0x044fea000000182c */
[----:B------:R-:W2:Y:S03]  /*d7c0*/  MUFU.EX2 R97, R97 ;  /* 0x0000006100617308 */ /* 0x000ea60000000800 */
[----:B------:R-:W-:Y:S01]  /*d7d0*/  HMMA.16816.F32 R48, R56, R62, R48 ;  /* 0x0000003e3830723c */ /* 0x000fe20000001830 */
[----:B------:R-:W5:Y:S06]  /*d7e0*/  LDSM.16.MT88.4 R60, [R156+0xb800] ;  /* 0x00b800009c3c783b */ /* 0x000f6c0000004200 */
[----:B----4-:R-:W-:Y:S01]  /*d7f0*/  F2FP.PACK_AB R56, R82, R87 ;  /* 0x000000575238723e */ /* 0x010fe200000000ff */
[----:B------:R-:W-:Y:S01]  /*d800*/  MUFU.EX2 R130, R130 ;  /* 0x0000008200827308 */ /* 0x000fe20000000800 */
[----:B-1----:R-:W-:Y:S03]  /*d810*/  F2FP.PACK_AB R57, R90, R89 ;  /* 0x000000595a39723e */ /* 0x002fe600000000ff */
[----:B---3--:R-:W-:Y:S06]  /*d820*/  F2FP.PACK_AB R58, R98, R91 ;  /* 0x0000005b623a723e */ /* 0x008fec00000000ff */
[----:B------:R-:W1:Y:S01]  /*d830*/  MUFU.EX2 R127, R127 ;  /* 0x0000007f007f7308 */ /* 0x000e620000000800 */
[----:B--2---:R-:W-:Y:S07]  /*d840*/  F2FP.PACK_AB R59, R126, R97 ;  /* 0x000000617e3b723e */ /* 0x004fee00000000ff */
[C---:B------:R-:W-:Y:S02]  /*d850*/  HMMA.16816.F32 R4, R56.reuse, R64, R4 ;  /* 0x000000403804723c */ /* 0x040fe40000001804 */
[----:B------:R-:W-:Y:S06]  /*d860*/  MUFU.EX2 R129, R129 ;  /* 0x0000008100817308 */ /* 0x000fec0000000800 */
[C---:B------:R-:W-:Y:S01]  /*d870*/  HMMA.16816.F32 R8, R56.reuse, R66, R8 ;  /* 0x000000423808723c */ /* 0x040fe20000001808 */
[----:B------:R-:W2:Y:S03]  /*d880*/  LDSM.16.MT88.4 R64, [R116+0xb800] ;  /* 0x00b800007440783b */ /* 0x000ea60000004200 */
[----:B------:R-:W3:Y:S04]  /*d890*/  MUFU.EX2 R132, R132 ;  /* 0x0000008400847308 */ /* 0x000ee80000000800 */
[C---:B-----5:R-:W-:Y:S06]  /*d8a0*/  HMMA.16816.F32 R12, R56.reuse, R68, R12 ;  /* 0x00000044380c723c */ /* 0x060fec000000180c */
[----:B------:R-:W4:Y:S02]  /*d8b0*/  MUFU.EX2 R134, R134 ;  /* 0x0000008600867308 */ /* 0x000f240000000800 */
[C---:B------:R-:W-:Y:S01]  /*d8c0*/  HMMA.16816.F32 R16, R56.reuse, R70, R16 ;  /* 0x000000463810723c */ /* 0x040fe20000001810 */
[----:B------:R-:W5:Y:S07]  /*d8d0*/  LDSM.16.MT88.4 R68, [R156+0xd800] ;  /* 0x00d800009c44783b */ /* 0x000f6e0000004200 */
[----:B------:R-:W-:Y:S01]  /*d8e0*/  MUFU.EX2 R140, R140 ;  /* 0x0000008c008c7308 */ /* 0x000fe20000000800 */
        /* <DEDUP_REMOVED lines=67> */
[----:B------:R-:W5:Y:S02]  /*dd20*/  LDSM.16.MT88.4 R68, [R116+0xe000] ;  /* 0x00e000007444783b */ /* 0x000f640000004200 */
[----:B------:R-:W-:Y:S05]  /*dd30*/  MUFU.EX2 R122, R122 ;  /* 0x0000007a007a7308 */ /* 0x000fea0000000800 */
        /* <DEDUP_REMOVED lines=44> */
[----:B--2---:R-:W-:Y:S02]  /*e000*/  F2FP.PACK_AB R69, R64, R3 ;  /* 0x000000034045723e */ /* 0x004fe400000000ff */
[----:B------:R-:W-:Y:S02]  /*e010*/  F2FP.PACK_AB R71, R122, R65 ;  /* 0x000000417a47723e */ /* 0x000fe400000000ff */
[C---:B------:R-:W-:Y:S08]  /*e020*/  HMMA.16816.F32 R24, R52.reuse, R74, R24 ;  /* 0x0000004a3418723c */ /* 0x040ff00000001818 */
[C---:B------:R-:W-:Y:S08]  /*e030*/  HMMA.16816.F32 R28, R52.reuse, R76, R28 ;  /* 0x0000004c341c723c */ /* 0x040ff0000000181c */
[C---:B------:R-:W-:Y:S01]  /*e040*/  HMMA.16816.F32 R32, R52.reuse, R78, R32 ;  /* 0x0000004e3420723c */ /* 0x040fe20000001820 */
[----:B------:R-:W-:Y:S07]  /*e050*/  LDSM.16.MT88.4 R76, [R156+0xec00] ;  /* 0x00ec00009c4c783b */ /* 0x000fee0000004200 */
[C---:B------:R-:W-:Y:S07]  /*e060*/  HMMA.16816.F32 R36, R52.reuse, R56, R36 ;  /* 0x000000383424723c */ /* 0x040fee0000001824 */
[----:B------:R-:W-:Y:S01]  /*e070*/  FADD.FTZ R56, R80, R85 ;  /* 0x0000005550387221 */ /* 0x000fe20000010000 */
[C---:B------:R-:W-:Y:S04]  /*e080*/  HMMA.16816.F32 R40, R52.reuse, R58, R40 ;  /* 0x0000003a3428723c */ /* 0x040fe80000001828 */
[----:B------:R-:W-:Y:S03]  /*e090*/  FADD.FTZ R56, R83, R56 ;  /* 0x0000003853387221 */ /* 0x000fe60000010000 */
[----:B------:R-:W-:Y:S01]  /*e0a0*/  FADD.FTZ R58, R84, R93 ;  /* 0x0000005d543a7221 */ /* 0x000fe20000010000 */
[C---:B----4-:R-:W-:Y:S01]  /*e0b0*/  HMMA.16816.F32 R44, R52.reuse, R60, R44 ;  /* 0x0000003c342c723c */ /* 0x050fe2000000182c */
[----:B------:R-:W1:Y:S03]  /*e0c0*/  LDSM.16.MT88.4 R92, [R156+0xcc00] ;  /* 0x00cc00009c5c783b */ /* 0x000e660000004200 */
[----:B------:R-:W-:Y:S02]  /*e0d0*/  FADD.FTZ R58, R81, R58 ;  /* 0x0000003a513a7221 */ /* 0x000fe40000010000 */
[----:B------:R-:W-:Y:S02]  /*e0e0*/  FADD.FTZ R89, R89, R56 ;  /* 0x0000003859597221 */ /* 0x000fe40000010000 */
[----:B------:R-:W-:Y:S04]  /*e0f0*/  HMMA.16816.F32 R48, R52, R62, R48 ;  /* 0x0000003e3430723c */ /* 0x000fe80000001830 */
[----:B------:R-:W-:Y:S04]  /*e100*/  FADD.FTZ R90, R90, R89 ;  /* 0x000000595a5a7221 */ /* 0x000fe80000010000 */
        /* <DEDUP_REMOVED lines=63> */
.L_x_1810:
        /* <DEDUP_REMOVED lines=198> */
.L_x_1816:
[----:B------:R-:W-:Y:S05]  /*f160*/  BSYNC B0 ;  /* 0x0000000000007941 */ /* 0x000fea0003800000 */
.L_x_1815:
[----:B------:R-:W5:Y:S01]  /*f170*/  S2R R2, SR_CTAID.X ;  /* 0x0000000000027919 */ /* 0x000f620000002500 */
[----:B---3--:R-:W-:Y:S01]  /*f180*/  SHF.R.S32.HI R4, RZ, 0x1f, R10 ;  /* 0x0000001fff047819 */ /* 0x008fe2000001140a */
[----:B------:R-:W-:Y:S01]  /*f190*/  BSSY B0, `(.L_x_1817) ;  /* 0x0000018000007945 */ /* 0x000fe20003800000 */
[----:B-----5:R-:W-:-:S04]  /*f1a0*/  SHF.L.U32 R3, R2, 0x6, RZ ;  /* 0x0000000602037819 */ /* 0x020fc800000006ff */
        /* <DEDUP_REMOVED lines=22> */
.L_x_1818:
[----:B------:R-:W-:Y:S05]  /*f310*/  BSYNC B0 ;  /* 0x0000000000007941 */ /* 0x000fea0003800000 */
.L_x_1817:
[----:B------:R-:W-:Y:S01]  /*f320*/  IMAD R2, R2, -0x40, R167 ;  /* 0xffffffc002027824 */ /* 0x000fe200078e02a7 */
[----:B------:R-:W-:-:S04]  /*f330*/  LEA.HI.SX32 R3, R8, 0x20, 0x1e ;  /* 0x0000002008037811 */ /* 0x000fc800078ff2ff */
[----:B------:R-:W-:-:S13]  /*f340*/  ISETP.GE.AND P0, PT, R3, R2, PT ;  /* 0x000000020300720c */ /* 0x000fda0003f06270 */
[----:B------:R-:W-:Y:S05]  /*f350*/  @P0 EXIT ;  /* 0x000000000000094d */ /* 0x000fea0003800000 */
        /* <DEDUP_REMOVED lines=14> */
.L_x_1819:
        /* <DEDUP_REMOVED lines=12> */
.L_x_6119:


//--------------------- .text._ZN5flash24flash_fwd_splitkv_kernelI23Flash_fwd_kernel_traitsILi96ELi64ELi128ELi4ELb0ELb0EN7cutlass6half_tE19Flash_kernel_traitsILi96ELi64ELi128ELi4ES3_EELb1ELb0ELb1ELb0ELb0ELb0ELb0ELb0EEEvNS_16Flash_fwd_paramsE --------------------------
	.section	.text._ZN5flash24flash_fwd_splitkv_kernelI23Flash_fwd_kernel_traitsILi96ELi64ELi128ELi4ELb0ELb0EN7cutlass6half_tE19Flash_kernel_traitsILi96ELi64ELi128ELi4ES3_EELb1ELb0ELb1ELb0ELb0ELb0ELb0ELb0EEEvNS_16Flash_fwd_paramsE,"ax",@progbits
	.sectioninfo	@"SHI_REGISTERS=220"
	.align	128
        .global         _ZN5flash24flash_fwd_splitkv_kernelI23Flash_fwd_kernel_traitsILi96ELi64ELi128ELi4ELb0ELb0EN7cutlass6half_tE19Flash_kernel_traitsILi96ELi64ELi128ELi4ES3_EELb1ELb0ELb1ELb0ELb0ELb0ELb0ELb0EEEvNS_16Flash_fwd_paramsE
        .type           _ZN5flash24flash_fwd_splitkv_kernelI23Flash_fwd_kernel_traitsILi96ELi64ELi128ELi4ELb0ELb0EN7cutlass6half_tE19Flash_kernel_traitsILi96ELi64ELi128ELi4ES3_EELb1ELb0ELb1ELb0ELb0ELb0ELb0ELb0EEEvNS_16Flash_fwd_paramsE,@function
        .size           _ZN5flash24flash_fwd_splitkv_kernelI23Flash_fwd_kernel_traitsILi96ELi64ELi128ELi4ELb0ELb0EN7cutlass6half_tE19Flash_kernel_traitsILi96ELi64ELi128ELi4ES3_EELb1ELb0ELb1ELb0ELb0ELb0ELb0ELb0EEEvNS_16Flash_fwd_paramsE,(.L_x_6120 - _ZN5flash24flash_fwd_splitkv_kernelI23Flash_fwd_kernel_traitsILi96ELi64ELi128ELi4ELb0ELb0EN7cutlass6half_tE19Flash_kernel_traitsILi96ELi64ELi128ELi4ES3_EELb1ELb0ELb1ELb0ELb0ELb0ELb0ELb0EEEvNS_16Flash_fwd_paramsE)
        .other          _ZN5flash24flash_fwd_splitkv_kernelI23Flash_fwd_kernel_traitsILi96ELi64ELi128ELi4ELb0ELb0EN7cutlass6half_tE19Flash_kernel_traitsILi96ELi64ELi128ELi4ES3_EELb1ELb0ELb1ELb0ELb0ELb0ELb0ELb0EEEvNS_16Flash_fwd_paramsE,@"STO_CUDA_ENTRY STV_DEFAULT"
_ZN5flash24flash_fwd_splitkv_kernelI23Flash_fwd_kernel_traitsILi96ELi64ELi128ELi4ELb0ELb0EN7cutlass6half_tE19Flash_kernel_traitsILi96ELi64ELi128ELi4ES3_EELb1ELb0ELb1ELb0ELb0ELb0ELb0ELb0EEEvNS_16Flash_fwd_paramsE:
.text._ZN5flash24flash_fwd_splitkv_kernelI23Flash_fwd_kernel_traitsILi96ELi64ELi128ELi4ELb0ELb0EN7cutlass6half_tE19Flash_kernel_traitsILi96ELi64ELi128ELi4ES3_EELb1ELb0ELb1ELb0ELb0ELb0ELb0ELb0EEEvNS_16Flash_fwd_paramsE:
        /* <DEDUP_REMOVED lines=33> */
.L_x_1820:
[----:B-1-34-:R-:W-:Y:S02]  /*0210*/  MOV R0, c[0x0][0x218] ;  /* 0x0000860000007a02 */ /* 0x01afe40000000f00 */
.L_x_1821:
        /* <DEDUP_REMOVED lines=35> */
[----:B------:R-:W-:Y:S02]  /*0450*/  IADD3 R182, -R21, R182, RZ ;  /* 0x000000b615b67210 */ /* 0x000fe40007ffe1ff */
[----:B------:R-:W-:-:S05]  /*0460*/  LOP3.LUT R2, R0, 0xfffffffc, RZ, 0xc0, !PT ;  /* 0xfffffffc00027812 */ /* 0x000fca00078ec0ff */
        /* <DEDUP_REMOVED lines=9> */
[----:B------:R-:W-:Y:S01]  /*0500*/  @!P0 IMAD R3, R15, c[0x0][0x1e4], R6 ;  /* 0x000079000f038a24 */ /* 0x000fe200078e0206 */
[----:B------:R-:W-:Y:S01]  /*0510*/  IADD3 R6, R8, 0x20, RZ ;  /* 0x0000002008067810 */ /* 0x000fe20007ffe0ff */
[----:B------:R-:W-:-:S02]  /*0520*/  IMAD R2, R2, c[0x0][0x1e8], RZ ;  /* 0x00007a0002027a24 */ /* 0x000fc400078e02ff */
[----:B------:R-:W-:-:S04]  /*0530*/  IMAD.WIDE.U32 R10, R21, c[0x0][0x1e8], R8 ;  /* 0x00007a00150a7a25 */ /* 0x000fc800078e0008 */
[----:B------:R-:W-:Y:S02]  /*0540*/  @P0 IMAD R183, R183, c[0x0][0x1ec], R5 ;  /* 0x00007b00b7b70a24 */ /* 0x000fe400078e0205 */
[----:B------:R-:W-:Y:S01]  /*0550*/  @!P0 IMAD.IADD R183, R13, 0x1, R3 ;  /* 0x000000010db78824 */ /* 0x000fe200078e0203 */
[----:B------:R-:W-:Y:S01]  /*0560*/  IADD3 R4, P0, R4, R10, RZ ;  /* 0x0000000a04047210 */ /* 0x000fe20007f1e0ff */
[----:B------:R-:W-:Y:S01]  /*0570*/  IMAD R2, R21, c[0x0][0x1ec], R2 ;  /* 0x00007b0015027a24 */ /* 0x000fe200078e0202 */
[----:B------:R-:W-:-:S04]  /*0580*/  SHF.R.S32.HI R3, RZ, 0x1f, R24 ;  /* 0x0000001fff037819 */ /* 0x000fc80000011418 */
[----:B------:R-:W-:Y:S01]  /*0590*/  IADD3.X R5, R183, R11, R2, P0, !PT ;  /* 0x0000000bb7057210 */ /* 0x000fe200007fe402 */
[----:B------:R-:W-:Y:S01]  /*05a0*/  IMAD R3, R3, c[0x0][0x1f0], RZ ;  /* 0x00007c0003037a24 */ /* 0x000fe200078e02ff */
[----:B------:R-:W-:Y:S01]  /*05b0*/  SHF.R.S32.HI R11, RZ, 0x2, R0 ;  /* 0x00000002ff0b7819 */ /* 0x000fe20000011400 */
[----:B------:R-:W-:Y:S01]  /*05c0*/  IMAD R0, R15, c[0x0][0x1c0], R24 ;  /* 0x000070000f007a24 */ /* 0x000fe200078e0218 */
[----:B------:R-:W-:Y:S01]  /*05d0*/  IADD3 R2, R8, 0x40, RZ ;  /* 0x0000004008027810 */ /* 0x000fe20007ffe0ff */
[C---:B------:R-:W-:Y:S01]  /*05e0*/  IMAD R3, R24.reuse, c[0x0][0x1f4], R3 ;  /* 0x00007d0018037a24 */ /* 0x040fe200078e0203 */
[----:B------:R-:W-:Y:S01]  /*05f0*/  ISETP.GE.AND P0, PT, R11, R182, PT ;  /* 0x000000b60b00720c */ /* 0x000fe20003f06270 */
[----:B------:R-:W-:-:S04]  /*0600*/  IMAD.WIDE.U32 R4, R24, c[0x0][0x1f0], R4 ;  /* 0x00007c0018047a25 */ /* 0x000fc800078e0004 */
[----:B------:R-:W-:Y:S01]  /*0610*/  IMAD R21, R0, c[0x0][0x214], R21 ;  /* 0x0000850000157a24 */ /* 0x000fe200078e0215 */
[----:B------:R-:W-:Y:S01]  /*0620*/  SHF.R.S32.HI R0, RZ, 0x1f, R11 ;  /* 0x0000001fff007819 */ /* 0x000fe2000001140b */
[----:B------:R-:W-:-:S06]  /*0630*/  IMAD.IADD R15, R5, 0x1, R3 ;  /* 0x00000001050f7824 */ /* 0x000fcc00078e0203 */
        /* <DEDUP_REMOVED lines=14> */
.L_x_1824:
[----:B------:R-:W-:Y:S05]  /*0720*/  BSYNC B0 ;  /* 0x0000000000007941 */ /* 0x000fea0003800000 */
.L_x_1823:
        /* <DEDUP_REMOVED lines=19> */
.L_x_1826:
[----:B------:R-:W-:Y:S05]  /*0860*/  BSYNC B0 ;  /* 0x0000000000007941 */ /* 0x000fea0003800000 */
.L_x_1825:
[----:B------:R-:W-:-:S04]  /*0870*/  ISETP.NE.AND P2, PT, R7, RZ, PT ;  /* 0x000000ff0700720c */ /* 0x000fc80003f45270 */
        /* <DEDUP_REMOVED lines=12> */
.L_x_1822:
        /* <DEDUP_REMOVED lines=74> */
[----:B------:R-:W-:-:S04]  /*0de0*/  @!P1 LOP3.LUT R22, RZ, c[0x0][0x1c8], RZ, 0x33, !PT ;  /* 0x00007200ff169a12 */ /* 0x000fc800078e33ff */
[----:B-1----:R-:W-:Y:S02]  /*0df0*/  SHF.R.S32.HI R11, RZ, 0x1f, R22 ;  /* 0x0000001fff0b7819 */ /* 0x002fe40000011416 */
[----:B--2---:R-:W-:Y:S01]  /*0e00*/  SHF.R.S32.HI R17, RZ, 0x1f, R0 ;  /* 0x0000001fff117819 */ /* 0x004fe20000011400 */
[----:B------:R-:W-:-:S04]  /*0e10*/  IMAD.WIDE.U32 R4, R0, c[0x0][0x180], RZ ;  /* 0x0000600000047a25 */ /* 0x000fc800078e00ff */
[C---:B------:R-:W-:Y:S02]  /*0e20*/  IMAD R3, R17.reuse, c[0x0][0x180], RZ ;  /* 0x0000600011037a24 */ /* 0x040fe400078e02ff */
[----:B------:R-:W-:Y:S02]  /*0e30*/  IMAD R17, R17, c[0x0][0x188], RZ ;  /* 0x0000620011117a24 */ /* 0x000fe400078e02ff */
[C---:B------:R-:W-:Y:S02]  /*0e40*/  IMAD R3, R0.reuse, c[0x0][0x184], R3 ;  /* 0x0000610000037a24 */ /* 0x040fe400078e0203 */
[----:B------:R-:W-:-:S03]  /*0e50*/  IMAD.WIDE.U32 R8, R0, c[0x0][0x188], RZ ;  /* 0x0000620000087a25 */ /* 0x000fc600078e00ff */
[----:B------:R-:W-:Y:S01]  /*0e60*/  IADD3 R5, R5, R3, RZ ;  /* 0x0000000305057210 */ /* 0x000fe20007ffe0ff */
[----:B------:R-:W-:Y:S01]  /*0e70*/  IMAD R3, R11, c[0x0][0x1b0], RZ ;  /* 0x00006c000b037a24 */ /* 0x000fe200078e02ff */
[----:B------:R-:W-:Y:S01]  /*0e80*/  MOV R16, R8 ;  /* 0x0000000800107202 */ /* 0x000fe20000000f00 */
[----:B------:R-:W-:Y:S02]  /*0e90*/  IMAD R17, R0, c[0x0][0x18c], R17 ;  /* 0x0000630000117a24 */ /* 0x000fe400078e0211 */
[----:B------:R-:W-:-:S04]  /*0ea0*/  IMAD.WIDE.U32 R4, R13, c[0x0][0x198], R4 ;  /* 0x000066000d047a25 */ /* 0x000fc800078e0004 */
[----:B------:R-:W-:Y:S02]  /*0eb0*/  IMAD.IADD R5, R5, 0x1, R2 ;  /* 0x0000000105057824 */ /* 0x000fe400078e0202 */
[C---:B------:R-:W-:Y:S02]  /*0ec0*/  IMAD R3, R22.reuse, c[0x0][0x1b4], R3 ;  /* 0x00006d0016037a24 */ /* 0x040fe400078e0203 */
[----:B------:R-:W-:-:S04]  /*0ed0*/  IMAD.WIDE.U32 R28, R22, c[0x0][0x1b0], R4 ;  /* 0x00006c00161c7a25 */ /* 0x000fc800078e0004 */
[----:B------:R-:W-:Y:S01]  /*0ee0*/  IMAD.IADD R17, R9, 0x1, R17 ;  /* 0x0000000109117824 */ /* 0x000fe200078e0211 */
[----:B------:R-:W-:Y:S01]  /*0ef0*/  IADD3 R29, R29, R3, RZ ;  /* 0x000000031d1d7210 */ /* 0x000fe20007ffe0ff */
[----:B------:R-:W-:Y:S05]  /*0f00*/  BRA `(.L_x_1828) ;  /* 0x0000043000007947 */ /* 0x000fea0003800000 */
.L_x_1827:
        /* <DEDUP_REMOVED lines=15> */
.L_x_1829:
[----:B------:R-:W-:Y:S01]  /*1000*/  IABS R8, c[0x0][0x1c8] ;  /* 0x0000720000087a13 */ /* 0x000fe20000000000 */
[----:B------:R-:W-:Y:S01]  /*1010*/  @P3 IMAD.IADD R17, R2, 0x1, R17 ;  /* 0x0000000102113824 */ /* 0x000fe200078e0211 */
[----:B------:R-:W-:Y:S02]  /*1020*/  LEA R13, R128, 0xffffff80, 0x7 ;  /* 0xffffff80800d7811 */ /* 0x000fe400078e38ff */
[----:B------:R-:W1:Y:S02]  /*1030*/  I2F.RP R9, R8 ;  /* 0x0000000800097306 */ /* 0x000e640000209400 */
[----:B------:R-:W-:-:S06]  /*1040*/  SHF.R.S32.HI R27, RZ, 0x1f, R13 ;  /* 0x0000001fff1b7819 */ /* 0x000fcc000001140d */
        /* <DEDUP_REMOVED lines=11> */
[----:B------:R-:W-:Y:S02]  /*1100*/  IMAD R5, R8, R5, R6 ;  /* 0x0000000508057224 */ /* 0x000fe400078e0206 */
[----:B------:R-:W-:-:S03]  /*1110*/  IMAD R6, R27, c[0x0][0x198], RZ ;  /* 0x000066001b067a24 */ /* 0x000fc600078e02ff */
[----:B------:R-:W-:-:S13]  /*1120*/  ISETP.GT.U32.AND P0, PT, R8, R5, PT ;  /* 0x000000050800720c */ /* 0x000fda0003f04070 */
[-C--:B------:R-:W-:Y:S02]  /*1130*/  @!P0 IADD3 R5, R5, -R8.reuse, RZ ;  /* 0x8000000805058210 */ /* 0x080fe40007ffe0ff */
[----:B------:R-:W-:Y:S02]  /*1140*/  @!P0 IADD3 R22, R22, 0x1, RZ ;  /* 0x0000000116168810 */ /* 0x000fe40007ffe0ff */
[----:B------:R-:W-:Y:S01]  /*1150*/  ISETP.GE.U32.AND P2, PT, R5, R8, PT ;  /* 0x000000080500720c */ /* 0x000fe20003f46070 */
[C---:B------:R-:W-:Y:S01]  /*1160*/  @P3 IMAD.WIDE.U32 R8, R17.reuse, c[0x0][0x1a0], RZ ;  /* 0x0000680011083a25 */ /* 0x040fe200078e00ff */
[----:B------:R-:W-:Y:S02]  /*1170*/  LOP3.LUT R5, R24, c[0x0][0x1c8], RZ, 0x3c, !PT ;  /* 0x0000720018057a12 */ /* 0x000fe400078e3cff */
[----:B------:R-:W-:Y:S01]  /*1180*/  ISETP.NE.AND P0, PT, RZ, c[0x0][0x1c8], PT ;  /* 0x00007200ff007a0c */ /* 0x000fe20003f05270 */
[----:B------:R-:W-:Y:S01]  /*1190*/  @P3 IMAD R17, R17, c[0x0][0x1a4], R9 ;  /* 0x0000690011113a24 */ /* 0x000fe200078e0209 */
[----:B------:R-:W-:Y:S01]  /*11a0*/  ISETP.GE.AND P1, PT, R5, RZ, PT ;  /* 0x000000ff0500720c */ /* 0x000fe20003f26270 */
[----:B------:R-:W-:Y:S01]  /*11b0*/  @P3 IMAD.MOV.U32 R16, RZ, RZ, R8 ;  /* 0x000000ffff103224 */ /* 0x000fe200078e0008 */
[----:B------:R-:W-:Y:S01]  /*11c0*/  MOV R5, R3 ;  /* 0x0000000300057202 */ /* 0x000fe20000000f00 */
[----:B------:R-:W-:-:S04]  /*11d0*/  IMAD R3, R13, c[0x0][0x19c], R6 ;  /* 0x000067000d037a24 */ /* 0x000fc800078e0206 */
[----:B------:R-:W-:Y:S01]  /*11e0*/  @P2 IADD3 R22, R22, 0x1, RZ ;  /* 0x0000000116162810 */ /* 0x000fe20007ffe0ff */
[----:B------:R-:W-:-:S05]  /*11f0*/  IMAD.WIDE.U32 R4, R13, c[0x0][0x198], R4 ;  /* 0x000066000d047a25 */ /* 0x000fca00078e0004 */
[----:B------:R-:W-:Y:S01]  /*1200*/  @!P1 IMAD.MOV R22, RZ, RZ, -R22 ;  /* 0x000000ffff169224 */ /* 0x000fe200078e0a16 */
[----:B------:R-:W-:Y:S02]  /*1210*/  @!P0 LOP3.LUT R22, RZ, c[0x0][0x1c8], RZ, 0x33, !PT ;  /* 0x00007200ff168a12 */ /* 0x000fe400078e33ff */
[----:B------:R-:W-:Y:S02]  /*1220*/  IADD3 R5, R5, R3, RZ ;  /* 0x0000000305057210 */ /* 0x000fe40007ffe0ff */
[----:B------:R-:W-:-:S03]  /*1230*/  SHF.R.S32.HI R11, RZ, 0x1f, R22 ;  /* 0x0000001fff0b7819 */ /* 0x000fc60000011416 */
[----:B------:R-:W-:-:S04]  /*1240*/  IMAD.WIDE.U32 R4, R22, c[0x0][0x1b0], R4 ;  /* 0x00006c0016047a25 */ /* 0x000fc800078e0004 */
[----:B------:R-:W-:Y:S01]  /*1250*/  IMAD R29, R11, c[0x0][0x1b0], RZ ;  /* 0x00006c000b1d7a24 */ /* 0x000fe200078e02ff */
[----:B------:R-:W-:-:S03]  /*1260*/  MOV R28, R4 ;  /* 0x00000004001c7202 */ /* 0x000fc60000000f00 */
        /* <DEDUP_REMOVED lines=13> */
.L_x_1828:
[----:B------:R-:W-:Y:S01]  /*1340*/  ISETP.NE.AND P0, PT, R183, -0x1, PT ;  /* 0xffffffffb700780c */ /* 0x000fe20003f05270 */
[----:B------:R-:W-:Y:S01]  /*1350*/  IMAD R11, R11, c[0x0][0x1b8], RZ ;  /* 0x00006e000b0b7a24 */ /* 0x000fe200078e02ff */
[----:B-----5:R-:W-:Y:S01]  /*1360*/  SHF.R.S32.HI R0, RZ, 0x1f, R7 ;  /* 0x0000001fff007819 */ /* 0x020fe20000011407 */
[----:B------:R-:W-:Y:S01]  /*1370*/  BSSY B0, `(.L_x_1830) ;  /* 0x000006b000007945 */ /* 0x000fe20003800000 */
[----:B------:R-:W-:Y:S01]  /*1380*/  SHF.R.S32.HI R25, RZ, 0x1f, R24 ;  /* 0x0000001fff197819 */ /* 0x000fe20000011418 */
[----:B------:R-:W-:Y:S01]  /*1390*/  IMAD R6, R22, c[0x0][0x1bc], R11 ;  /* 0x00006f0016067a24 */ /* 0x000fe200078e020b */
[CC--:B------:R-:W-:Y:S02]  /*13a0*/  LEA.HI R9, R0.reuse, R7.reuse, RZ, 0x2 ;  /* 0x0000000700097211 */ /* 0x0c0fe400078f10ff */
[----:B------:R-:W-:Y:S02]  /*13b0*/  LEA.HI R14, R0, R7, RZ, 0x3 ;  /* 0x00000007000e7211 */ /* 0x000fe400078f18ff */
[----:B------:R-:W-:-:S02]  /*13c0*/  LOP3.LUT R184, R9, 0xfffffffc, RZ, 0xc0, !PT ;  /* 0xfffffffc09b87812 */ /* 0x000fc400078ec0ff */
[----:B------:R-:W-:Y:S01]  /*13d0*/  SHF.R.S32.HI R19, RZ, 0x3, R14 ;  /* 0x00000003ff137819 */ /* 0x000fe2000001140e */
[----:B------:R-:W-:Y:S01]  /*13e0*/  @P0 IMAD.WIDE.U32 R2, R183, c[0x0][0x190], RZ ;  /* 0x00006400b7020a25 */ /* 0x000fe200078e00ff */
[----:B------:R-:W-:Y:S02]  /*13f0*/  @!P0 SHF.R.S32.HI R4, RZ, 0x1f, R15 ;  /* 0x0000001fff048819 */ /* 0x000fe4000001140f */
[-C--:B------:R-:W-:Y:S01]  /*1400*/  LEA.HI R5, R0, R7.reuse, RZ, 0x4 ;  /* 0x0000000700057211 */ /* 0x080fe200078f20ff */
[----:B------:R-:W-:Y:S01]  /*1410*/  IMAD.IADD R184, R7, 0x1, -R184 ;  /* 0x0000000107b87824 */ /* 0x000fe200078e0ab8 */
[----:B------:R-:W-:Y:S01]  /*1420*/  SHF.R.S32.HI R188, RZ, 0x2, R9 ;  /* 0x00000002ffbc7819 */ /* 0x000fe20000011409 */
[----:B------:R-:W-:Y:S01]  /*1430*/  @!P0 IMAD R4, R4, c[0x0][0x178], RZ ;  /* 0x00005e0004048a24 */ /* 0x000fe200078e02ff */
[----:B------:R-:W-:Y:S01]  /*1440*/  LEA.HI R0, R0, R7, RZ, 0x5 ;  /* 0x0000000700007211 */ /* 0x000fe200078f28ff */
[----:B------:R-:W-:Y:S01]  /*1450*/  IMAD.SHL.U32 R181, R19, 0x40, RZ ;  /* 0x0000004013b57824 */ /* 0x000fe200078e00ff */
[----:B------:R-:W-:Y:S01]  /*1460*/  SHF.R.S32.HI R189, RZ, 0x1f, R188 ;  /* 0x0000001fffbd7819 */ /* 0x000fe200000114bc */
[----:B------:R-:W-:Y:S01]  /*1470*/  @!P0 IMAD.WIDE.U32 R32, R15, c[0x0][0x178], RZ ;  /* 0x00005e000f208a25 */ /* 0x000fe200078e00ff */
[----:B------:R-:W-:-:S02]  /*1480*/  LEA.HI R9, R9, R188, RZ, 0x1 ;  /* 0x000000bc09097211 */ /* 0x000fc400078f08ff */
[----:B------:R-:W-:Y:S01]  /*1490*/  LOP3.LUT R181, R181, 0xc0, RZ, 0xc0, !PT ;  /* 0x000000c0b5b57812 */ /* 0x000fe200078ec0ff */
[----:B------:R-:W-:Y:S01]  /*14a0*/  @!P0 IMAD R4, R15, c[0x0][0x17c], R4 ;  /* 0x00005f000f048a24 */ /* 0x000fe200078e0204 */
[----:B------:R-:W-:Y:S01]  /*14b0*/  LOP3.LUT R9, R9, 0x7fffffe, RZ, 0xc0, !PT ;  /* 0x07fffffe09097812 */ /* 0x000fe200078ec0ff */
[----:B------:R-:W-:Y:S01]  /*14c0*/  IMAD.SHL.U32 R184, R184, 0x8, RZ ;  /* 0x00000008b8b87824 */ /* 0x000fe200078e00ff */
[----:B------:R-:W-:Y:S01]  /*14d0*/  SHF.R.S32.HI R18, RZ, 0x5, R0 ;  /* 0x00000005ff127819 */ /* 0x000fe20000011400 */
[----:B------:R-:W-:Y:S01]  /*14e0*/  @P0 IMAD R3, R183, c[0x0][0x194], R3 ;  /* 0x00006500b7030a24 */ /* 0x000fe200078e0203 */
[----:B------:R-:W-:Y:S01]  /*14f0*/  IADD3 R9, R188, -R9, RZ ;  /* 0x80000009bc097210 */ /* 0x000fe20007ffe0ff */
[----:B------:R-:W-:Y:S01]  /*1500*/  @!P0 IMAD.IADD R3, R33, 0x1, R4 ;  /* 0x0000000121038824 */ /* 0x000fe200078e0204 */
[----:B------:R-:W-:Y:S01]  /*1510*/  LOP3.LUT R4, R181, 0x18, R184, 0xf8, !PT ;  /* 0x00000018b5047812 */ /* 0x000fe200078ef8b8 */
[----:B------:R-:W-:Y:S01]  /*1520*/  @!P0 IMAD.MOV.U32 R2, RZ, RZ, R32 ;  /* 0x000000ffff028224 */ /* 0x000fe200078e0020 */
[----:B------:R-:W-:Y:S01]  /*1530*/  IADD3 R16, P0, R184, R16, RZ ;  /* 0x00000010b8107210 */ /* 0x000fe20007f1e0ff */
[----:B------:R-:W-:Y:S01]  /*1540*/  IMAD R10, R18, 0x8, R9 ;  /* 0x00000008120a7824 */ /* 0x000fe200078e0209 */
[----:B------:R-:W-:Y:S01]  /*1550*/  SHF.R.S32.HI R185, RZ, 0x1f, R184 ;  /* 0x0000001fffb97819 */ /* 0x000fe200000114b8 */
[----:B------:R-:W-:Y:S01]  /*1560*/  IMAD.IADD R9, R182, 0x1, -R21 ;  /* 0x00000001b6097824 */ /* 0x000fe200078e0a15 */
[----:B------:R-:W-:Y:S01]  /*1570*/  SHF.R.U32.HI R181, RZ, 0x3, R181 ;  /* 0x00000003ffb57819 */ /* 0x000fe200000116b5 */
[----:B------:R-:W-:Y:S01]  /*1580*/  IMAD R131, R189, c[0x0][0x198], RZ ;  /* 0x00006600bd837a24 */ /* 0x000fe200078e02ff */
[----:B------:R-:W-:Y:S01]  /*1590*/  IADD3 R28, P1, R184, R28, RZ ;  /* 0x0000001cb81c7210 */ /* 0x000fe20007f3e0ff */
[----:B------:R-:W-:Y:S01]  /*15a0*/  IMAD.X R17, R185, 0x1, R17, P0 ;  /* 0x00000001b9117824 */ /* 0x000fe200000e0611 */
[----:B------:R-:W-:Y:S01]  /*15b0*/  LOP3.LUT R181, R4, R181, RZ, 0x3c, !PT ;  /* 0x000000b504b57212 */ /* 0x000fe200078e3cff */
[C---:B------:R-:W-:Y:S01]  /*15c0*/  IMAD R131, R188.reuse, c[0x0][0x19c], R131 ;  /* 0x00006700bc837a24 */ /* 0x040fe200078e0283 */
[----:B------:R-:W-:Y:S01]  /*15d0*/  LOP3.LUT R4, R5, 0xfffffff0, RZ, 0xc0, !PT ;  /* 0xfffffff005047812 */ /* 0x000fe200078ec0ff */
[----:B------:R-:W-:Y:S01]  /*15e0*/  IMAD.X R29, R185, 0x1, R29, P1 ;  /* 0x00000001b91d7824 */ /* 0x000fe200008e061d */
[----:B------:R-:W-:Y:S01]  /*15f0*/  IADD3 R120, P0, R188, R13, RZ ;  /* 0x0000000dbc787210 */ /* 0x000fe20007f1e0ff */
[----:B------:R-:W-:Y:S01]  /*1600*/  IMAD.WIDE.U32 R22, R22, c[0x0][0x1b8], R16 ;  /* 0x00006e0016167a25 */ /* 0x000fe200078e0010 */
[----:B------:R-:W-:-:S02]  /*1610*/  LOP3.LUT R178, R0, 0xffffffe0, RZ, 0xc0, !PT ;  /* 0xffffffe000b27812 */ /* 0x000fc400078ec0ff */
[----:B------:R-:W-:Y:S01]  /*1620*/  IADD3 R175, R184, 0x20, RZ ;  /* 0x00000020b8af7810 */ /* 0x000fe20007ffe0ff */
[----:B------:R-:W-:Y:S01]  /*1630*/  IMAD.IADD R11, R7, 0x1, -R4 ;  /* 0x00000001070b7824 */ /* 0x000fe200078e0a04 */
[----:B------:R-:W-:Y:S01]  /*1640*/  IADD3 R178, -R178, R7, RZ ;  /* 0x00000007b2b27210 */ /* 0x000fe20007ffe1ff */
[----:B------:R-:W-:Y:S01]  /*1650*/  IMAD.X R4, R189, 0x1, R27, P0 ;  /* 0x00000001bd047824 */ /* 0x000fe200000e061b */
[----:B------:R-:W-:Y:S01]  /*1660*/  IADD3 R174, R184, 0x40, RZ ;  /* 0x00000040b8ae7810 */ /* 0x000fe20007ffe0ff */
[----:B------:R-:W-:Y:S01]  /*1670*/  IMAD.WIDE.U32 R132, R188, c[0x0][0x198], R28 ;  /* 0x00006600bc847a25 */ /* 0x000fe200078e001c */
[----:B------:R-:W-:-:S03]  /*1680*/  LEA.HI R13, R11, R11, RZ, 0x1 ;  /* 0x0000000b0b0d7211 */ /* 0x000fc600078f08ff */
[----:B------:R-:W-:Y:S01]  /*1690*/  IMAD R29, R4, c[0x0][0x1a0], RZ ;  /* 0x00006800041d7a24 */ /* 0x000fe200078e02ff */
[--C-:B------:R-:W-:Y:S01]  /*16a0*/  SHF.R.S32.HI R17, RZ, 0x1, R13.reuse ;  /* 0x00000001ff117819 */ /* 0x100fe2000001140d */
[----:B------:R-:W-:Y:S01]  /*16b0*/  IMAD.IADD R23, R23, 0x1, R6 ;  /* 0x0000000117177824 */ /* 0x000fe200078e0206 */
[----:B------:R-:W-:Y:S01]  /*16c0*/  SHF.R.S32.HI R8, RZ, 0x1f, R13 ;  /* 0x0000001fff087819 */ /* 0x000fe2000001140d */
[C---:B------:R-:W-:Y:S02]  /*16d0*/  IMAD R29, R120.reuse, c[0x0][0x1a4], R29 ;  /* 0x00006900781d7a24 */ /* 0x040fe400078e021d */
[----:B------:R-:W-:Y:S01]  /*16e0*/  IMAD.WIDE.U32 R120, R120, c[0x0][0x1a0], R22 ;  /* 0x0000680078787a25 */ /* 0x000fe200078e0016 */
[----:B------:R-:W-:Y:S02]  /*16f0*/  IADD3 R22, P0, R184, R2, RZ ;  /* 0x00000002b8167210 */ /* 0x000fe40007f1e0ff */
[----:B------:R-:W-:Y:S01]  /*1700*/  LEA.HI R8, R8, R17, RZ, 0x2 ;  /* 0x0000001108087211 */ /* 0x000fe200078f10ff */
[----:B------:R-:W-:-:S02]  /*1710*/  IMAD R27, R25, c[0x0][0x1a8], RZ ;  /* 0x00006a00191b7a24 */ /* 0x000fc400078e02ff */
[----:B------:R-:W-:Y:S01]  /*1720*/  IMAD.X R23, R185, 0x1, R3, P0 ;  /* 0x00000001b9177824 */ /* 0x000fe200000e0603 */
[----:B------:R-:W-:Y:S01]  /*1730*/  ISETP.GE.AND P0, PT, R188, R9, PT ;  /* 0x00000009bc00720c */ /* 0x000fe20003f06270 */
[----:B------:R-:W-:Y:S01]  /*1740*/  IMAD.MOV.U32 R3, RZ, RZ, 0x10 ;  /* 0x00000010ff037424 */ /* 0x000fe200078e00ff */
[----:B------:R-:W-:Y:S01]  /*1750*/  LOP3.LUT R8, R8, 0xfffffffc, RZ, 0xc0, !PT ;  /* 0xfffffffc08087812 */ /* 0x000fe200078ec0ff */
[----:B------:R-:W-:Y:S02]  /*1760*/  IMAD.U32 R181, R10, 0x20, R181 ;  /* 0x000000200ab57824 */ /* 0x000fe400078e00b5 */
[C---:B------:R-:W-:Y:S01]  /*1770*/  IMAD R27, R24.reuse, c[0x0][0x1ac], R27 ;  /* 0x00006b00181b7a24 */ /* 0x040fe200078e021b */
[----:B------:R-:W-:Y:S01]  /*1780*/  IADD3 R17, R17, -R8, RZ ;  /* 0x8000000811117210 */ /* 0x000fe20007ffe0ff */
[----:B------:R-:W-:-:S03]  /*1790*/  IMAD.WIDE.U32 R22, R24, c[0x0][0x1a8], R22 ;  /* 0x00006a0018167a25 */ /* 0x000fc600078e0016 */
[----:B------:R-:W-:Y:S01]  /*17a0*/  LOP3.LUT P1, RZ, R17, 0x2, RZ, 0xc0, !PT ;  /* 0x0000000211ff7812 */ /* 0x000fe2000782c0ff */
[----:B------:R-:W-:-:S03]  /*17b0*/  IMAD.WIDE R30, R31, 0x40, R188 ;  /* 0x000000401f1e7825 */ /* 0x000fc600078e02bc */
[----:B------:R-:W-:Y:S01]  /*17c0*/  SEL R4, R3, 0xfffffff0, !P1 ;  /* 0xfffffff003047807 */ /* 0x000fe20004800000 */
        /* <DEDUP_REMOVED lines=37> */
.L_x_1831:
[----:B------:R-:W-:Y:S05]  /*1a20*/  BSYNC B0 ;  /* 0x0000000000007941 */ /* 0x000fea0003800000 */
.L_x_1830:
        /* <DEDUP_REMOVED lines=36> */
.L_x_1833:
[----:B------:R-:W-:Y:S05]  /*1c70*/  BSYNC B0 ;  /* 0x0000000000007941 */ /* 0x000fea0003800000 */
.L_x_1832:
[----:B------:R-:W-:Y:S01]  /*1c80*/  IADD3 R180, R128, -0x1, RZ ;  /* 0xffffffff80b47810 */ /* 0x000fe20007ffe0ff */
[----:B------:R-:W-:Y:S04]  /*1c90*/  BSSY B0, `(.L_x_1834) ;  /* 0x0000020000007945 */ /* 0x000fe80003800000 */
[----:B------:R-:W-:-:S04]  /*1ca0*/  IMAD.SHL.U32 R2, R180, 0x80, RZ ;  /* 0x00000080b4027824 */ /* 0x000fc800078e00ff */
[----:B--2---:R-:W-:-:S05]  /*1cb0*/  IMAD.IADD R9, R123, 0x1, -R2 ;  /* 0x000000017b097824 */ /* 0x004fca00078e0a02 */
[----:B------:R-:W-:-:S13]  /*1cc0*/  ISETP.GE.AND P0, PT, R188, R9, PT ;  /* 0x00000009bc00720c */ /* 0x000fda0003f06270 */
[----:B------:R-:W-:Y:S05]  /*1cd0*/  @P0 BRA `(.L_x_1835) ;  /* 0x000001b000000947 */ /* 0x000fea0003800000 */
[----:B------:R-:W-:Y:S02]  /*1ce0*/  ISETP.GE.AND P3, PT, R184, c[0x0][0x220], PT ;  /* 0x00008800b8007a0c */ /* 0x000fe40003f66270 */
[----:B------:R-:W-:Y:S02]  /*1cf0*/  ISETP.GE.AND P2, PT, R175, c[0x0][0x220], PT ;  /* 0x00008800af007a0c */ /* 0x000fe40003f46270 */
[----:B------:R-:W-:-:S09]  /*1d00*/  ISETP.GE.AND P0, PT, R174, c[0x0][0x220], PT ;  /* 0x00008800ae007a0c */ /* 0x000fd20003f06270 */
[C---:B------:R-:W-:Y:S01]  /*1d10*/  @!P3 LEA R26, P4, R132.reuse, c[0x0][0x168], 0x1 ;  /* 0x00005a00841aba11 */ /* 0x040fe200078808ff */
        /* <DEDUP_REMOVED lines=23> */
.L_x_1835:
[----:B------:R-:W-:Y:S05]  /*1e90*/  BSYNC B0 ;  /* 0x0000000000007941 */ /* 0x000fea0003800000 */
.L_x_1834:
        /* <DEDUP_REMOVED lines=9> */
[----:B--2---:R-:W-:Y:S02]  /*1f30*/  IADD3 R23, P1, R177, R132, RZ ;  /* 0x00000084b1177210 */ /* 0x004fe40007f3e0ff */
[----:B------:R-:W-:-:S03]  /*1f40*/  ISETP.GE.AND P0, PT, R174, c[0x0][0x220], PT ;  /* 0x00008800ae007a0c */ /* 0x000fc60003f06270 */
[----:B------:R-:W-:-:S04]  /*1f50*/  IMAD.X R0, R176, 0x1, R131, P1 ;  /* 0x00000001b0007824 */ /* 0x000fc800008e0683 */
        /* <DEDUP_REMOVED lines=22> */
.L_x_1837:
[----:B------:R-:W-:Y:S05]  /*20c0*/  BSYNC B0 ;  /* 0x0000000000007941 */ /* 0x000fea0003800000 */
.L_x_1836:
[----:B------:R-:W-:Y:S01]  /*20d0*/  IADD3 R10, R188, 0x40, RZ ;  /* 0x00000040bc0a7810 */ /* 0x000fe20007ffe0ff */
[----:B------:R-:W-:Y:S03]  /*20e0*/  BSSY B0, `(.L_x_1838) ;  /* 0x000001f000007945 */ /* 0x000fe60003800000 */
[----:B------:R-:W-:-:S13]  /*20f0*/  ISETP.GE.AND P0, PT, R10, R9, PT ;  /* 0x000000090a00720c */ /* 0x000fda0003f06270 */
[----:B------:R-:W-:Y:S05]  /*2100*/  @P0 BRA `(.L_x_1839) ;  /* 0x000001c000000947 */ /* 0x000fea0003800000 */
[----:B------:R-:W-:Y:S01]  /*2110*/  ISETP.GE.AND P3, PT, R184, c[0x0][0x220], PT ;  /* 0x00008800b8007a0c */ /* 0x000fe20003f66270 */
[----:B------:R-:W-:Y:S01]  /*2120*/  IMAD.MOV.U32 R0, RZ, RZ, c[0x0][0x19c] ;  /* 0x00006700ff007624 */ /* 0x000fe200078e00ff */
[----:B------:R-:W-:Y:S02]  /*2130*/  ISETP.GE.AND P2, PT, R175, c[0x0][0x220], PT ;  /* 0x00008800af007a0c */ /* 0x000fe40003f46270 */
[C---:B--23--:R-:W-:Y:S02]  /*2140*/  LEA R23, P1, R129.reuse, R132, 0x6 ;  /* 0x0000008481177211 */ /* 0x04cfe400078230ff */
        /* <DEDUP_REMOVED lines=24> */
.L_x_1839:
[----:B------:R-:W-:Y:S05]  /*22d0*/  BSYNC B0 ;  /* 0x0000000000007941 */ /* 0x000fea0003800000 */
.L_x_1838:
        /* <DEDUP_REMOVED lines=14> */
[C---:B---3--:R-:W-:Y:S02]  /*23c0*/  @!P2 LEA R22, P1, R26.reuse, c[0x0][0x168], 0x1 ;  /* 0x00005a001a16aa11 */ /* 0x048fe400078208ff */
        /* <DEDUP_REMOVED lines=19> */
.L_x_1841:
[----:B------:R-:W-:Y:S05]  /*2500*/  BSYNC B0 ;  /* 0x0000000000007941 */ /* 0x000fea0003800000 */
.L_x_1840:
[----:B------:R-:W-:Y:S01]  /*2510*/  SHF.R.S32.HI R0, RZ, 0x1f, R15 ;  /* 0x0000001fff007819 */ /* 0x000fe2000001140f */
[----:B------:R-:W-:Y:S01]  /*2520*/  IMAD.WIDE.U32 R24, R15, c[0x0][0x320], R24 ;  /* 0x0000c8000f187a25 */ /* 0x000fe200078e0018 */
[----:B------:R-:W0:Y:S03]  /*2530*/  LDGDEPBAR ;  /* 0x00000000000079af */ /* 0x000e260000000000 */
[----:B------:R-:W-:Y:S01]  /*2540*/  IMAD R0, R0, c[0x0][0x320], RZ ;  /* 0x0000c80000007a24 */ /* 0x000fe200078e02ff */
[----:B--2---:R-:W-:-:S03]  /*2550*/  LEA R26, P0, R24, c[0x0][0x318], 0x2 ;  /* 0x0000c600181a7a11 */ /* 0x004fc600078010ff */
[----:B------:R-:W-:-:S04]  /*2560*/  IMAD R0, R15, c[0x0][0x324], R0 ;  /* 0x0000c9000f007a24 */ /* 0x000fc800078e0200 */
[----:B------:R-:W-:-:S05]  /*2570*/  IMAD.IADD R0, R25, 0x1, R0 ;  /* 0x0000000119007824 */ /* 0x000fca00078e0200 */
[----:B------:R-:W-:-:S05]  /*2580*/  LEA.HI.X R27, R24, c[0x0][0x31c], R0, 0x2, P0 ;  /* 0x0000c700181b7a11 */ /* 0x000fca00000f1400 */
[----:B------:R-:W2:Y:S01]  /*2590*/  LDG.E R0, [R26.64] ;  /* 0x000000061a007981 */ /* 0x000ea2000c1e1900 */
[----:B---3--:R-:W-:Y:S01]  /*25a0*/  SHF.R.S32.HI R22, RZ, 0x1f, R11 ;  /* 0x0000001fff167819 */ /* 0x008fe2000001140b */
[----:B------:R-:W-:Y:S01]  /*25b0*/  IMAD.SHL.U32 R179, R7, 0x2, RZ ;  /* 0x0000000207b37824 */ /* 0x000fe200078e00ff */
[----:B------:R-:W-:-:S04]  /*25c0*/  DEPBAR.LE SB0, 0x0 ;  /* 0x000080000000791a */ /* 0x000fc80000000000 */
[----:B------:R-:W-:Y:S01]  /*25d0*/  LOP3.LUT R14, R14, 0xfffffff8, RZ, 0xc0, !PT ;  /* 0xfffffff80e0e7812 */ /* 0x000fe200078ec0ff */
[----:B------:R-:W-:Y:S01]  /*25e0*/  BSSY B0, `(.L_x_1842) ;  /* 0x0000050000007945 */ /* 0x000fe20003800000 */
[----:B------:R-:W-:Y:S02]  /*25f0*/  LOP3.LUT R16, R13, 0x7fffffe, RZ, 0xc0, !PT ;  /* 0x07fffffe0d107812 */ /* 0x000fe400078ec0ff */
[----:B------:R-:W-:Y:S01]  /*2600*/  SHF.R.S32.HI R20, RZ, 0x4, R5 ;  /* 0x00000004ff147819 */ /* 0x000fe20000011405 */
[----:B------:R-:W-:Y:S01]  /*2610*/  IMAD.IADD R14, R7, 0x1, -R14 ;  /* 0x00000001070e7824 */ /* 0x000fe200078e0a0e */
[----:B------:R-:W-:Y:S01]  /*2620*/  LEA.HI R15, R22, R11, RZ, 0x3 ;  /* 0x0000000b160f7211 */ /* 0x000fe200078f18ff */
[----:B------:R-:W-:Y:S01]  /*2630*/  IMAD.IADD R16, R11, 0x1, -R16 ;  /* 0x000000010b107824 */ /* 0x000fe200078e0a10 */
[----:B------:R-:W-:Y:S02]  /*2640*/  LEA.HI R11, R5, R20, RZ, 0x1 ;  /* 0x00000014050b7211 */ /* 0x000fe400078f08ff */
[----:B------:R-:W-:Y:S01]  /*2650*/  SHF.R.S32.HI R5, RZ, 0x1f, R178 ;  /* 0x0000001fff057819 */ /* 0x000fe200000114b2 */
[----:B------:R-:W-:Y:S01]  /*2660*/  IMAD.SHL.U32 R15, R15, 0x20, RZ ;  /* 0x000000200f0f7824 */ /* 0x000fe200078e00ff */
[----:B------:R-:W-:Y:S01]  /*2670*/  BAR.SYNC.DEFER_BLOCKING 0x0 ;  /* 0x0000000000007b1d */ /* 0x000fe20000010000 */
[----:B------:R-:W-:-:S02]  /*2680*/  ISETP.GE.AND P1, PT, R188, R9, PT ;  /* 0x00000009bc00720c */ /* 0x000fc40003f26270 */
[----:B------:R-:W-:Y:S02]  /*2690*/  LEA.HI R13, R14, R14, RZ, 0x1 ;  /* 0x0000000e0e0d7211 */ /* 0x000fe400078f08ff */
[----:B------:R-:W-:Y:S02]  /*26a0*/  LOP3.LUT R11, R11, 0xfffffffe, RZ, 0xc0, !PT ;  /* 0xfffffffe0b0b7812 */ /* 0x000fe400078ec0ff */
[----:B------:R-:W-:Y:S02]  /*26b0*/  LEA.HI R178, R5, R178, RZ, 0x2 ;  /* 0x000000b205b27211 */ /* 0x000fe400078f10ff */
[----:B------:R-:W-:Y:S01]  /*26c0*/  LOP3.LUT R15, R15, 0xffffff00, RZ, 0xc0, !PT ;  /* 0xffffff000f0f7812 */ /* 0x000fe200078ec0ff */
[----:B------:R-:W-:Y:S01]  /*26d0*/  IMAD.IADD R20, R20, 0x1, -R11 ;  /* 0x0000000114147824 */ /* 0x000fe200078e0a0b */
[----:B------:R-:W-:Y:S01]  /*26e0*/  LOP3.LUT R5, R13, 0x7fffffe, RZ, 0xc0, !PT ;  /* 0x07fffffe0d057812 */ /* 0x000fe200078ec0ff */
[C---:B------:R-:W-:Y:S01]  /*26f0*/  IMAD R11, R18.reuse, 0x10, R21 ;  /* 0x00000010120b7824 */ /* 0x040fe200078e0215 */
[----:B------:R-:W-:Y:S01]  /*2700*/  SHF.R.S32.HI R13, RZ, 0x1, R13 ;  /* 0x00000001ff0d7819 */ /* 0x000fe2000001140d */
[----:B------:R-:W-:Y:S01]  /*2710*/  IMAD R21, R18, 0x200, R15 ;  /* 0x0000020012157824 */ /* 0x000fe200078e020f */
[----:B------:R-:W-:Y:S01]  /*2720*/  SHF.R.S32.HI R178, RZ, 0x2, R178 ;  /* 0x00000002ffb27819 */ /* 0x000fe200000114b2 */
[----:B------:R-:W-:Y:S01]  /*2730*/  IMAD.IADD R5, R14, 0x1, -R5 ;  /* 0x000000010e057824 */ /* 0x000fe200078e0a05 */
[----:B------:R-:W-:Y:S01]  /*2740*/  LOP3.LUT P2, RZ, R13, 0x2, RZ, 0xc0, !PT ;  /* 0x000000020dff7812 */ /* 0x000fe2000784c0ff */
[----:B------:R-:W-:Y:S01]  /*2750*/  IMAD.SHL.U32 R14, R17, 0x40, RZ ;  /* 0x00000040110e7824 */ /* 0x000fe200078e00ff */
[----:B------:R-:W-:Y:S01]  /*2760*/  IADD3 R11, R11, 0x1, R178 ;  /* 0x000000010b0b7810 */ /* 0x000fe20007ffe0b2 */
[----:B------:R-:W-:Y:S01]  /*2770*/  IMAD R15, R16, 0x20, R15 ;  /* 0x00000020100f7824 */ /* 0x000fe200078e020f */
[----:B------:R-:W-:Y:S01]  /*2780*/  LEA R198, P0, R120, c[0x0][0x170], 0x1 ;  /* 0x00005c0078c67a11 */ /* 0x000fe200078008ff */
[----:B------:R-:W-:Y:S01]  /*2790*/  IMAD R21, R16, 0x20, R21 ;  /* 0x0000002010157824 */ /* 0x000fe200078e0215 */
[----:B------:R-:W-:Y:S01]  /*27a0*/  LOP3.LUT R14, R14, 0xc0, RZ, 0xc0, !PT ;  /* 0x000000c00e0e7812 */ /* 0x000fe200078ec0ff */
[----:B------:R-:W-:Y:S01]  /*27b0*/  IMAD.SHL.U32 R17, R19, 0x8, RZ ;  /* 0x0000000813117824 */ /* 0x000fe200078e00ff */
[----:B------:R3:W-:Y:S01]  /*27c0*/  @P1 STS [R181+0x9000], RZ ;  /* 0x009000ffb5001388 */ /* 0x0007e20000000800 */
[----:B------:R-:W-:Y:S01]  /*27d0*/  IMAD.SHL.U32 R16, R13, 0x40, RZ ;  /* 0x000000400d107824 */ /* 0x000fe200078e00ff */
[----:B------:R-:W-:Y:S01]  /*27e0*/  IADD3 R122, R123, R11, -R182 ;  /* 0x0000000b7b7a7210 */ /* 0x000fe20007ffe8b6 */
[----:B------:R-:W-:Y:S01]  /*27f0*/  IMAD.SHL.U32 R19, R20, 0x8, RZ ;  /* 0x0000000814137824 */ /* 0x000fe200078e00ff */
[----:B------:R3:W-:Y:S01]  /*2800*/  @P1 STS [R181+0x9004], RZ ;  /* 0x009004ffb5001388 */ /* 0x0007e20000000800 */
[----:B------:R-:W2:Y:S01]  /*2810*/  MUFU.RCP R13, c[0x0][0x238] ;  /* 0x00008e00000d7b08 */ /* 0x000ea20000001000 */
[----:B------:R-:W-:Y:S01]  /*2820*/  LOP3.LUT R16, R16, 0xc0, RZ, 0xc0, !PT ;  /* 0x000000c010107812 */ /* 0x000fe200078ec0ff */
[----:B------:R-:W-:Y:S01]  /*2830*/  IMAD R172, R20, 0x8, R5 ;  /* 0x0000000814ac7824 */ /* 0x000fe200078e0205 */
[----:B------:R3:W-:Y:S01]  /*2840*/  @P1 STS.64 [R181+0x9008], RZ ;  /* 0x009008ffb5001388 */ /* 0x0007e20000000a00 */
[----:B------:R-:W-:-:S02]  /*2850*/  LOP3.LUT R19, R14, 0x8, R19, 0xf8, !PT ;  /* 0x000000080e137812 */ /* 0x000fc400078ef813 */
[----:B------:R-:W-:Y:S01]  /*2860*/  SHF.R.U32.HI R14, RZ, 0x3, R14 ;  /* 0x00000003ff0e7819 */ /* 0x000fe2000001160e */
[----:B------:R3:W-:Y:S01]  /*2870*/  @P1 STS.128 [R181+0xb000], RZ ;  /* 0x00b000ffb5001388 */ /* 0x0007e20000000c00 */
[----:B------:R-:W-:Y:S02]  /*2880*/  LOP3.LUT R17, R16, 0x8, R17, 0xf8, !PT ;  /* 0x0000000810117812 */ /* 0x000fe400078ef811 */
[----:B------:R-:W-:Y:S01]  /*2890*/  SHF.R.U32.HI R16, RZ, 0x3, R16 ;  /* 0x00000003ff107819 */ /* 0x000fe20000011610 */
[----:B------:R3:W-:Y:S01]  /*28a0*/  @P1 STS.128 [R181+0xd000], RZ ;  /* 0x00d000ffb5001388 */ /* 0x0007e20000000c00 */
[----:B------:R-:W-:Y:S02]  /*28b0*/  LOP3.LUT R14, R19, R14, RZ, 0x3c, !PT ;  /* 0x0000000e130e7212 */ /* 0x000fe400078e3cff */
[----:B------:R-:W-:Y:S02]  /*28c0*/  LOP3.LUT R17, R17, R16, RZ, 0x3c, !PT ;  /* 0x0000001011117212 */ /* 0x000fe400078e3cff */
[----:B------:R-:W-:Y:S01]  /*28d0*/  LOP3.LUT R179, R179, 0x6, RZ, 0xc0, !PT ;  /* 0x00000006b3b37812 */ /* 0x000fe200078ec0ff */
[----:B------:R-:W-:Y:S01]  /*28e0*/  IMAD.IADD R173, R14, 0x1, R21 ;  /* 0x000000010ead7824 */ /* 0x000fe200078e0215 */
[----:B------:R-:W-:Y:S01]  /*28f0*/  LEA.HI.X R199, R120, c[0x0][0x174], R6, 0x1, P0 ;  /* 0x00005d0078c77a11 */ /* 0x000fe200000f0c06 */
[----:B------:R-:W-:Y:S01]  /*2900*/  IMAD.IADD R5, R14, 0x1, R15 ;  /* 0x000000010e057824 */ /* 0x000fe200078e020f */
[----:B------:R-:W-:Y:S01]  /*2910*/  SEL R3, R3, 0xfffffff0, !P2 ;  /* 0xfffffff003037807 */ /* 0x000fe20005000000 */
[----:B------:R-:W-:Y:S01]  /*2920*/  IMAD.U32 R172, R172, 0x20, R17 ;  /* 0x00000020acac7824 */ /* 0x000fe200078e0011 */
[----:B------:R-:W-:Y:S01]  /*2930*/  IADD3 R122, R122, c[0x0][0x2e8], RZ ;  /* 0x0000ba007a7a7a10 */ /* 0x000fe20007ffe0ff */
[----:B------:R-:W-:-:S02]  /*2940*/  IMAD.SHL.U32 R173, R173, 0x2, RZ ;  /* 0x00000002adad7824 */ /* 0x000fc400078e00ff */
[----:B--2---:R-:W-:Y:S01]  /*2950*/  FMUL.FTZ R0, R0, R13 ;  /* 0x0000000d00007220 */ /* 0x004fe20000410000 */
[----:B------:R-:W-:Y:S05]  /*2960*/  @P1 BRA `(.L_x_1843) ;  /* 0x0000017000001947 */ /* 0x000fea0003800000 */
[----:B---3--:R-:W-:Y:S02]  /*2970*/  ISETP.GE.AND P2, PT, R184, c[0x0][0x220], PT ;  /* 0x00008800b8007a0c */ /* 0x008fe40003f46270 */
[----:B------:R-:W-:Y:S02]  /*2980*/  ISETP.GE.AND P1, PT, R175, c[0x0][0x220], PT ;  /* 0x00008800af007a0c */ /* 0x000fe40003f26270 */
        /* <DEDUP_REMOVED lines=17> */
[----:B------:R-:W-:Y:S01]  /*2aa0*/  @!PT LDS RZ, [RZ] ;  /* 0x00000000fffff984 */ /* 0x000fe20000000800 */
[----:B------:R-:W-:Y:S01]  /*2ab0*/  @!PT LDS RZ, [RZ] ;  /* 0x00000000fffff984 */ /* 0x000fe20000000800 */
[----:B------:R-:W-:Y:S01]  /*2ac0*/  @!PT LDS RZ, [RZ] ;  /* 0x00000000fffff984 */ /* 0x000fe20000000800 */
[----:B------:R3:W-:Y:S02]  /*2ad0*/  LDGSTS.E.BYPASS.LTC128B.128 [R181+0xd000], [R198.64+0x80] ;  /* 0x0d000080c6b57fae */ /* 0x0007e4000b901d46 */
.L_x_1843:
[----:B---3--:R-:W-:Y:S05]  /*2ae0*/  BSYNC B0 ;  /* 0x0000000000007941 */ /* 0x008fea0003800000 */
.L_x_1842:
        /* <DEDUP_REMOVED lines=34> */
.L_x_1845:
[----:B------:R-:W-:Y:S05]  /*2d10*/  BSYNC B0 ;  /* 0x0000000000007941 */ /* 0x000fea0003800000 */
.L_x_1844:
        /* <DEDUP_REMOVED lines=34> */
.L_x_1847:
[----:B------:R-:W-:Y:S05]  /*2f40*/  BSYNC B0 ;  /* 0x0000000000007941 */ /* 0x000fea0003800000 */
.L_x_1846:
        /* <DEDUP_REMOVED lines=10> */
[--C-:B------:R-:W-:Y:S01]  /*2ff0*/  @!P2 IMAD.MOV.U32 R11, RZ, RZ, R199.reuse ;  /* 0x000000ffff0ba224 */ /* 0x100fe200078e00c7 */
[----:B------:R-:W-:Y:S01]  /*3000*/  @!P2 MOV R10, R198 ;  /* 0x000000c6000aa202 */ /* 0x000fe20000000f00 */
[C---:B--2---:R-:W-:Y:S01]  /*3010*/  @!P1 IMAD.WIDE.U32 R12, R7.reuse, 0xc0, R198 ;  /* 0x000000c0070c9825 */ /* 0x044fe200078e00c6 */
[----:B------:R-:W-:Y:S01]  /*3020*/  @!P1 MOV R8, c[0x0][0x1a4] ;  /* 0x0000690000089a02 */ /* 0x000fe20000000f00 */
[----:B------:R2:W-:Y:S02]  /*3030*/  @P2 STS.128 [R181+0xa800], RZ ;  /* 0x00a800ffb5002388 */ /* 0x0005e40000000c00 */
[----:B------:R-:W-:-:S04]  /*3040*/  @!P2 IMAD.WIDE.U32 R10, R7, 0xc0, R10 ;  /* 0x000000c0070aa825 */ /* 0x000fc800078e000a */
[----:B------:R-:W-:Y:S02]  /*3050*/  @!P2 IMAD R9, R9, 0xc0, RZ ;  /* 0x000000c00909a824 */ /* 0x000fe400078e02ff */
[----:B------:R-:W-:-:S03]  /*3060*/  @!P1 IMAD R8, R8, 0xc0, RZ ;  /* 0x000000c008089824 */ /* 0x000fc600078e02ff */
[----:B------:R-:W-:Y:S01]  /*3070*/  @!P2 IADD3 R11, R11, R9, RZ ;  /* 0x000000090b0ba210 */ /* 0x000fe20007ffe0ff */
[----:B------:R-:W-:-:S04]  /*3080*/  @!P1 IMAD.IADD R13, R13, 0x1, R8 ;  /* 0x000000010d0d9824 */ /* 0x000fc800078e0208 */
        /* <DEDUP_REMOVED lines=11> */
[----:B------:R-:W-:Y:S01]  /*3140*/  ULDC UR4, c[0x0][0x1a4] ;  /* 0x0000690000047ab9 */ /* 0x000fe20000000800 */
[----:B------:R-:W-:Y:S01]  /*3150*/  IMAD.WIDE.U32 R8, R7, 0xc0, R198 ;  /* 0x000000c007087825 */ /* 0x000fe200078e00c6 */
[----:B------:R-:W-:-:S06]  /*3160*/  UIMAD UR4, UR4, 0xc0, URZ ;  /* 0x000000c0040478a4 */ /* 0x000fcc000f8e023f */
[----:B------:R-:W-:-:S05]  /*3170*/  IADD3 R9, R9, UR4, RZ ;  /* 0x0000000409097c10 */ /* 0x000fca000fffe0ff */
[----:B------:R-:W-:Y:S01]  /*3180*/  @!PT LDS RZ, [RZ] ;  /* 0x00000000fffff984 */ /* 0x000fe20000000800 */
[----:B------:R-:W-:Y:S01]  /*3190*/  @!PT LDS RZ, [RZ] ;  /* 0x00000000fffff984 */ /* 0x000fe20000000800 */
[----:B------:R-:W-:Y:S01]  /*31a0*/  @!PT LDS RZ, [RZ] ;  /* 0x00000000fffff984 */ /* 0x000fe20000000800 */
[----:B------:R1:W-:Y:S02]  /*31b0*/  LDGSTS.E.BYPASS.LTC128B.128 [R181+0xe800], [R8.64+0x80] ;  /* 0x0e80008008b57fae */ /* 0x0003e4000b901d46 */
.L_x_1849:
[----:B------:R-:W-:Y:S05]  /*31c0*/  BSYNC B0 ;  /* 0x0000000000007941 */ /* 0x000fea0003800000 */
.L_x_1848:
[----:B------:R-:W-:Y:S01]  /*31d0*/  IMAD.SHL.U32 R172, R172, 0x2, RZ ;  /* 0x00000002acac7824 */ /* 0x000fe200078e00ff */
[----:B------:R-:W-:Y:S01]  /*31e0*/  LDSM.16.M88.4 R60, [R173] ;  /* 0x00000000ad3c783b */ /* 0x000fe20000000200 */
[----:B------:R-:W-:Y:S01]  /*31f0*/  IMAD R171, R4, 0x2, R173 ;  /* 0x0000000204ab7824 */ /* 0x000fe200078e02ad */
[----:B------:R-:W-:Y:S01]  /*3200*/  IMNMX R134, R122, R123, PT ;  /* 0x0000007b7a867217 */ /* 0x000fe20003800200 */
[----:B------:R-:W-:Y:S01]  /*3210*/  IMAD R169, R3, 0x2, R172 ;  /* 0x0000000203a97824 */ /* 0x000fe200078e02ac */
[----:B------:R-:W5:Y:S01]  /*3220*/  LDSM.16.M88.4 R40, [R172+0x3000] ;  /* 0x00300000ac28783b */ /* 0x000f620000000200 */
[----:B------:R-:W-:-:S03]  /*3230*/  IMAD.IADD R3, R2, 0x1, R179 ;  /* 0x0000000102037824 */ /* 0x000fc600078e02b3 */
[----:B-1----:R-:W1:Y:S04]  /*3240*/  LDSM.16.M88.4 R32, [R172+0x3400] ;  /* 0x00340000ac20783b */ /* 0x002e680000000200 */
[----:B------:R-:W2:Y:S04]  /*3250*/  LDSM.16.M88.4 R84, [R172+0x4000] ;  /* 0x00400000ac54783b */ /* 0x000ea80000000200 */
[----:B------:R-:W3:Y:S04]  /*3260*/  LDSM.16.M88.4 R76, [R172+0x4400] ;  /* 0x00440000ac4c783b */ /* 0x000ee80000000200 */
[----:B------:R-:W-:Y:S04]  /*3270*/  LDSM.16.M88.4 R20, [R171] ;  /* 0x00000000ab14783b */ /* 0x000fe80000000200 */
[----:B------:R-:W4:Y:S04]  /*3280*/  LDSM.16.M88.4 R48, [R169+0x3000] ;  /* 0x00300000a930783b */ /* 0x000f280000000200 */
[----:B------:R-:W2:Y:S04]  /*3290*/  LDSM.16.M88.4 R24, [R172+0x3800] ;  /* 0x00380000ac18783b */ /* 0x000ea80000000200 */
[----:B------:R-:W2:Y:S04]  /*32a0*/  LDSM.16.M88.4 R92, [R172+0x3c00] ;  /* 0x003c0000ac5c783b */ /* 0x000ea80000000200 */
[----:B------:R-:W2:Y:S04]  /*32b0*/  LDSM.16.M88.4 R68, [R172+0x4800] ;  /* 0x00480000ac44783b */ /* 0x000ea80000000200 */
[----:B------:R-:W3:Y:S04]  /*32c0*/  LDSM.16.M88.4 R52, [R172+0x4c00] ;  /* 0x004c0000ac34783b */ /* 0x000ee80000000200 */
[----:B--2---:R-:W2:Y:S01]  /*32d0*/  LDSM.16.M88.4 R8, [R169+0x3400] ;  /* 0x00340000a908783b */ /* 0x004ea20000000200 */
[C---:B-----5:R-:W-:Y:S03]  /*32e0*/  HMMA.16816.F32 R44, R60.reuse, R40, RZ ;  /* 0x000000283c2c723c */ /* 0x060fe600000018ff */
[----:B------:R-:W5:Y:S04]  /*32f0*/  LDSM.16.M88.4 R56, [R169+0x4000] ;  /* 0x00400000a938783b */ /* 0x000f680000000200 */
[----:B------:R-:W2:Y:S01]  /*3300*/  LDSM.16.M88.4 R16, [R169+0x4400] ;  /* 0x00440000a910783b */ /* 0x000ea20000000200 */
[C---:B------:R-:W-:Y:S03]  /*3310*/  HMMA.16816.F32 R40, R60.reuse, R42, RZ ;  /* 0x0000002a3c28723c */ /* 0x040fe600000018ff */
[----:B------:R-:W2:Y:S04]  /*3320*/  LDSM.16.M88.4 R104, [R169+0x3800] ;  /* 0x00380000a968783b */ /* 0x000ea80000000200 */
[----:B------:R-:W-:Y:S01]  /*3330*/  LDSM.16.M88.4 R100, [R169+0x3c00] ;  /* 0x003c0000a964783b */ /* 0x000fe20000000200 */
[C---:B-1----:R-:W-:Y:S03]  /*3340*/  HMMA.16816.F32 R36, R60.reuse, R32, RZ ;  /* 0x000000203c24723c */ /* 0x042fe600000018ff */
[----:B------:R-:W-:Y:S04]  /*3350*/  LDSM.16.M88.4 R96, [R169+0x4800] ;  /* 0x00480000a960783b */ /* 0x000fe80000000200 */
[----:B------:R-:W-:Y:S01]  /*3360*/  LDSM.16.M88.4 R108, [R172+0x5800] ;  /* 0x00580000ac6c783b */ /* 0x000fe20000000200 */
[C---:B------:R-:W-:Y:S03]  /*3370*/  HMMA.16816.F32 R32, R60.reuse, R34, RZ ;  /* 0x000000223c20723c */ /* 0x040fe600000018ff */
[----:B------:R-:W-:Y:S04]  /*3380*/  LDSM.16.M88.4 R116, [R172+0x5400] ;  /* 0x00540000ac74783b */ /* 0x000fe80000000200 */
[----:B------:R-:W-:Y:S01]  /*3390*/  LDSM.16.M88.4 R112, [R171+0x1000] ;  /* 0x00100000ab70783b */ /* 0x000fe20000000200 */
[C---:B------:R-:W-:Y:S03]  /*33a0*/  HMMA.16816.F32 R88, R60.reuse, R84, RZ ;  /* 0x000000543c58723c */ /* 0x040fe600000018ff */
[----:B------:R-:W0:Y:S05]  /*33b0*/  LDGDEPBAR ;  /* 0x00000000000079af */ /* 0x000e2a0000000000 */
[C---:B---3--:R-:W-:Y:S08]  /*33c0*/  HMMA.16816.F32 R80, R60.reuse, R76, RZ ;  /* 0x0000004c3c50723c */ /* 0x048ff000000018ff */
[C---:B------:R-:W-:Y:S08]  /*33d0*/  HMMA.16816.F32 R84, R60.reuse, R86, RZ ;  /* 0x000000563c54723c */ /* 0x040ff000000018ff */
[----:B------:R-:W-:Y:S08]  /*33e0*/  HMMA.16816.F32 R76, R60, R78, RZ ;  /* 0x0000004e3c4c723c */ /* 0x000ff000000018ff */
[C---:B----4-:R-:W-:Y:S08]  /*33f0*/  HMMA.16816.F32 R44, R20.reuse, R48, R44 ;  /* 0x00000030142c723c */ /* 0x050ff0000000182c */
[----:B------:R-:W-:Y:S01]  /*3400*/  HMMA.16816.F32 R40, R20, R50, R40 ;  /* 0x000000321428723c */ /* 0x000fe20000001828 */
[----:B------:R-:W1:Y:S07]  /*3410*/  LDSM.16.M88.4 R48, [R169+0x4c00] ;  /* 0x004c0000a930783b */ /* 0x000e6e0000000200 */
        /* <DEDUP_REMOVED lines=8> */
[----:B------:R-:W-:Y:S07]  /*34a0*/  LDSM.16.M88.4 R52, [R173+0x1000] ;  /* 0x00100000ad34783b */ /* 0x000fee0000000200 */
[C---:B--2---:R-:W-:Y:S08]  /*34b0*/  HMMA.16816.F32 R36, R20.reuse, R8, R36 ;  /* 0x000000081424723c */ /* 0x044ff00000001824 */
[C---:B------:R-:W-:Y:S01]  /*34c0*/  HMMA.16816.F32 R32, R20.reuse, R10, R32 ;  /* 0x0000000a1420723c */ /* 0x040fe20000001820 */
[----:B------:R-:W2:Y:S07]  /*34d0*/  LDSM.16.M88.4 R8, [R172+0x5000] ;  /* 0x00500000ac08783b */ /* 0x000eae0000000200 */
[C---:B-----5:R-:W-:Y:S08]  /*34e0*/  HMMA.16816.F32 R88, R20.reuse, R56, R88 ;  /* 0x000000381458723c */ /* 0x060ff00000001858 */
        /* <DEDUP_REMOVED lines=13> */
[----:B------:R-:W5:Y:S07]  /*35c0*/  LDSM.16.M88.4 R100, [R172+0x6800] ;  /* 0x00680000ac64783b */ /* 0x000f6e0000000200 */
[C---:B------:R-:W-:Y:S08]  /*35d0*/  HMMA.16816.F32 R72, R20.reuse, R96, R72 ;  /* 0x000000601448723c */ /* 0x040ff00000001848 */
[----:B------:R-:W-:Y:S01]  /*35e0*/  HMMA.16816.F32 R68, R20, R98, R68 ;  /* 0x000000621444723c */ /* 0x000fe20000001844 */
[----:B------:R-:W1:Y:S04]  /*35f0*/  LDSM.16.M88.4 R96, [R172+0x6c00] ;  /* 0x006c0000ac60783b */ /* 0x000e680000000200 */
[----:B------:R-:W1:Y:S03]  /*3600*/  LDSM.16.M88.4 R20, [R169+0x5400] ;  /* 0x00540000a914783b */ /* 0x000e660000000200 */
[C---:B--2---:R-:W-:Y:S08]  /*3610*/  HMMA.16816.F32 R44, R52.reuse, R8, R44 ;  /* 0x00000008342c723c */ /* 0x044ff0000000182c */
[C---:B------:R-:W-:Y:S01]  /*3620*/  HMMA.16816.F32 R40, R52.reuse, R10, R40 ;  /* 0x0000000a3428723c */ /* 0x040fe20000001828 */
[----:B------:R-:W2:Y:S07]  /*3630*/  LDSM.16.M88.4 R8, [R169+0x5800] ;  /* 0x00580000a908783b */ /* 0x000eae0000000200 */
[C---:B------:R-:W-:Y:S08]  /*3640*/  HMMA.16816.F32 R28, R52.reuse, R108, R28 ;  /* 0x0000006c341c723c */ /* 0x040ff0000000181c */
[C---:B------:R-:W-:Y:S01]  /*3650*/  HMMA.16816.F32 R24, R52.reuse, R110, R24 ;  /* 0x0000006e3418723c */ /* 0x040fe20000001818 */
[----:B------:R-:W1:Y:S07]  /*3660*/  LDSM.16.M88.4 R108, [R169+0x6000] ;  /* 0x00600000a96c783b */ /* 0x000e6e0000000200 */
        /* <DEDUP_REMOVED lines=8> */
[----:B------:R-:W3:Y:S07]  /*36f0*/  LDSM.16.M88.4 R16, [R173+0x2000] ;  /* 0x00200000ad10783b */ /* 0x000eee0000000200 */
[----:B-1----:R-:W-:Y:S08]  /*3700*/  HMMA.16816.F32 R44, R112, R48, R44 ;  /* 0x00000030702c723c */ /* 0x002ff0000000182c */
[C---:B------:R-:W-:Y:S08]  /*3710*/  HMMA.16816.F32 R12, R52.reuse, R104, R12 ;  /* 0x00000068340c723c */ /* 0x040ff0000000180c */
[C---:B------:R-:W-:Y:S01]  /*3720*/  HMMA.16816.F32 R92, R52.reuse, R106, R92 ;  /* 0x0000006a345c723c */ /* 0x040fe2000000185c */
[----:B------:R-:W-:Y:S07]  /*3730*/  LDSM.16.M88.4 R104, [R169+0x6400] ;  /* 0x00640000a968783b */ /* 0x000fee0000000200 */
[C---:B-----5:R-:W-:Y:S08]  /*3740*/  HMMA.16816.F32 R72, R52.reuse, R100, R72 ;  /* 0x000000643448723c */ /* 0x060ff00000001848 */
[C---:B------:R-:W-:Y:S01]  /*3750*/  HMMA.16816.F32 R68, R52.reuse, R102, R68 ;  /* 0x000000663444723c */ /* 0x040fe20000001844 */
[----:B------:R-:W-:Y:S07]  /*3760*/  LDSM.16.M88.4 R100, [R169+0x6800] ;  /* 0x00680000a964783b */ /* 0x000fee0000000200 */
[C---:B------:R-:W-:Y:S08]  /*3770*/  HMMA.16816.F32 R64, R52.reuse, R96, R64 ;  /* 0x000000603440723c */ /* 0x040ff00000001840 */
[----:B------:R-:W-:Y:S01]  /*3780*/  HMMA.16816.F32 R60, R52, R98, R60 ;  /* 0x00000062343c723c */ /* 0x000fe2000000183c */
[----:B------:R-:W1:Y:S04]  /*3790*/  LDSM.16.M88.4 R52, [R172+0x7400] ;  /* 0x00740000ac34783b */ /* 0x000e680000000200 */
[----:B------:R-:W-:Y:S03]  /*37a0*/  LDSM.16.M88.4 R96, [R169+0x6c00] ;  /* 0x006c0000a960783b */ /* 0x000fe60000000200 */
[C---:B------:R-:W-:Y:S08]  /*37b0*/  HMMA.16816.F32 R36, R112.reuse, R20, R36 ;  /* 0x000000147024723c */ /* 0x040ff00000001824 */
[C---:B------:R-:W-:Y:S01]  /*37c0*/  HMMA.16816.F32 R32, R112.reuse, R22, R32 ;  /* 0x000000167020723c */ /* 0x040fe20000001820 */
[----:B------:R-:W-:Y:S07]  /*37d0*/  LDSM.16.M88.4 R20, [R169+0x7000] ;  /* 0x00700000a914783b */ /* 0x000fee0000000200 */
[C---:B--2---:R-:W-:Y:S08]  /*37e0*/  HMMA.16816.F32 R28, R112.reuse, R8, R28 ;  /* 0x00000008701c723c */ /* 0x044ff0000000181c */
[C---:B------:R-:W-:Y:S01]  /*37f0*/  HMMA.16816.F32 R24, R112.reuse, R10, R24 ;  /* 0x0000000a7018723c */ /* 0x040fe20000001818 */
[----:B------:R-:W2:Y:S07]  /*3800*/  LDSM.16.M88.4 R8, [R171+0x2000] ;  /* 0x00200000ab08783b */ /* 0x000eae0000000200 */
[C---:B------:R-:W-:Y:S01]  /*3810*/  HMMA.16816.F32 R40, R112.reuse, R50, R40 ;  /* 0x000000327028723c */ /* 0x040fe20000001828 */
[----:B------:R-:W4:Y:S07]  /*3820*/  LDSM.16.M88.4 R48, [R172+0x7800] ;  /* 0x00780000ac30783b */ /* 0x000f2e0000000200 */
[C---:B------:R-:W-:Y:S08]  /*3830*/  HMMA.16816.F32 R88, R112.reuse, R108, R88 ;  /* 0x0000006c7058723c */ /* 0x040ff00000001858 */
[----:B------:R-:W-:Y:S08]  /*3840*/  HMMA.16816.F32 R84, R112, R110, R84 ;  /* 0x0000006e7054723c */ /* 0x000ff00000001854 */
[C---:B---3--:R-:W-:Y:S01]  /*3850*/  HMMA.16816.F32 R108, R16.reuse, R56, R44 ;  /* 0x00000038106c723c */ /* 0x048fe2000000182c */
[----:B------:R-:W3:Y:S07]  /*3860*/  LDSM.16.M88.4 R44, [R169+0x7400] ;  /* 0x00740000a92c783b */ /* 0x000eee0000000200 */
[C---:B------:R-:W-:Y:S08]  /*3870*/  HMMA.16816.F32 R40, R16.reuse, R58, R40 ;  /* 0x0000003a1028723c */ /* 0x040ff00000001828 */
[----:B-1----:R-:W-:Y:S08]  /*3880*/  HMMA.16816.F32 R36, R16, R52, R36 ;  /* 0x000000341024723c */ /* 0x002ff00000001824 */
[----:B--2---:R-:W-:Y:S07]  /*3890*/  HMMA.16816.F32 R108, R8, R20, R108 ;  /* 0x00000014086c723c */ /* 0x004fee000000186c */
[----:B------:R-:W-:Y:S01]  /*38a0*/  IADD3 R20, R122, 0x8, RZ ;  /* 0x000000087a147810 */ /* 0x000fe20007ffe0ff */
[----:B----4-:R-:W-:Y:S03]  /*38b0*/  HMMA.16816.F32 R28, R16, R48, R28 ;  /* 0x00000030101c723c */ /* 0x010fe6000000181c */
[----:B------:R-:W-:-:S04]  /*38c0*/  IMNMX R133, R20, R123, PT ;  /* 0x0000007b14857217 */ /* 0x000fc80003800200 */
[C---:B------:R-:W-:Y:S01]  /*38d0*/  IADD3 R48, R3.reuse, 0x1, RZ ;  /* 0x0000000103307810 */ /* 0x040fe20007ffe0ff */
[----:B------:R-:W-:Y:S01]  /*38e0*/  HMMA.16816.F32 R40, R8, R22, R40 ;  /* 0x000000160828723c */ /* 0x000fe20000001828 */
[----:B------:R-:W1:Y:S02]  /*38f0*/  LDSM.16.M88.4 R20, [R172+0x8000] ;  /* 0x00800000ac14783b */ /* 0x000e640000000200 */
[----:B------:R-:W2:Y:S01]  /*3900*/  I2F R49, R48 ;  /* 0x0000003000317306 */ /* 0x000ea20000201400 */
[C---:B------:R-:W-:Y:S02]  /*3910*/  ISETP.GE.AND P4, PT, R48.reuse, R134, PT ;  /* 0x000000863000720c */ /* 0x040fe40003f86270 */
[----:B------:R-:W-:Y:S02]  /*3920*/  ISETP.GE.AND P2, PT, R48, R133, PT ;  /* 0x000000853000720c */ /* 0x000fe40003f46270 */
[----:B------:R-:W-:Y:S07]  /*3930*/  HMMA.16816.F32 R24, R16, R50, R24 ;  /* 0x000000321018723c */ /* 0x000fee0000001818 */
[----:B------:R-:W-:Y:S01]  /*3940*/  IADD3 R50, R3, 0x8, RZ ;  /* 0x0000000803327810 */ /* 0x000fe20007ffe0ff */
[----:B------:R-:W-:Y:S01]  /*3950*/  HMMA.16816.F32 R80, R112, R104, R80 ;  /* 0x000000687050723c */ /* 0x000fe20000001850 */
[----:B--2---:R-:W-:-:S02]  /*3960*/  FFMA.FTZ R52, R0, R49, R109 ;  /* 0x0000003100347223 */ /* 0x004fc4000001006d */
[----:B------:R-:W2:Y:S01]  /*3970*/  I2F R53, R50 ;  /* 0x0000003200357306 */ /* 0x000ea20000201400 */
[C---:B------:R-:W-:Y:S02]  /*3980*/  ISETP.GE.AND P3, PT, R50.reuse, R134, PT ;  /* 0x000000863200720c */ /* 0x040fe40003f66270 */
[----:B------:R-:W-:Y:S02]  /*3990*/  ISETP.GE.AND P0, PT, R50, R133, PT ;  /* 0x000000853200720c */ /* 0x000fe40003f06270 */
[----:B------:R-:W-:Y:S01]  /*39a0*/  HMMA.16816.F32 R76, R112, R106, R76 ;  /* 0x0000006a704c723c */ /* 0x000fe2000000184c */
[----:B------:R-:W4:Y:S01]  /*39b0*/  LDSM.16.M88.4 R104, [R172+0x7c00] ;  /* 0x007c0000ac68783b */ /* 0x000f220000000200 */
[----:B------:R-:W-:-:S06]  /*39c0*/  FSEL R52, R52, -INF , !P4 ;  /* 0xff80000034347808 */ /* 0x000fcc0006000000 */
[----:B------:R-:W-:Y:S01]  /*39d0*/  HMMA.16816.F32 R32, R16, R54, R32 ;  /* 0x000000361020723c */ /* 0x000fe20000001820 */
[CC--:B--2---:R-:W-:Y:S02]  /*39e0*/  FFMA.FTZ R40, R0.reuse, R53.reuse, R40 ;  /* 0x0000003500287223 */ /* 0x0c4fe40000010028 */
[----:B------:R-:W-:-:S04]  /*39f0*/  FFMA.FTZ R42, R0, R53, R42 ;  /* 0x00000035002a7223 */ /* 0x000fc8000001002a */
[C---:B------:R-:W-:Y:S01]  /*3a00*/  IADD3 R54, R3.reuse, 0x9, RZ ;  /* 0x0000000903367810 */ /* 0x040fe20007ffe0ff */
[----:B------:R-:W-:Y:S01]  /*3a10*/  HMMA.16816.F32 R64, R112, R96, R64 ;  /* 0x000000607040723c */ /* 0x000fe20000001840 */
[C---:B------:R-:W-:Y:S02]  /*3a20*/  IADD3 R55, R3.reuse, 0x11, RZ ;  /* 0x0000001103377810 */ /* 0x040fe40007ffe0ff */
[C---:B------:R-:W-:Y:S02]  /*3a30*/  ISETP.GE.AND P5, PT, R54.reuse, R134, PT ;  /* 0x000000863600720c */ /* 0x040fe40003fa6270 */
[----:B------:R-:W-:Y:S02]  /*3a40*/  ISETP.GE.AND P1, PT, R54, R133, PT ;  /* 0x000000853600720c */ /* 0x000fe40003f26270 */
[----:B------:R-:W-:Y:S01]  /*3a50*/  FFMA.FTZ R97, R0, R49, R111 ;  /* 0x0000003100617223 */ /* 0x000fe2000001006f */
[----:B---3--:R-:W-:Y:S01]  /*3a60*/  HMMA.16816.F32 R36, R8, R44, R36 ;  /* 0x0000002c0824723c */ /* 0x008fe20000001824 */
[----:B------:R-:W2:Y:S01]  /*3a70*/  LDSM.16.M88.4 R48, [R169+0x7800] ;  /* 0x00780000a930783b */ /* 0x000ea20000000200 */
[----:B------:R-:W3:Y:S01]  /*3a80*/  I2F R44, R54 ;  /* 0x00000036002c7306 */ /* 0x000ee20000201400 */
[----:B------:R-:W-:-:S02]  /*3a90*/  IADD3 R53, R3, 0x18, RZ ;  /* 0x0000001803357810 */ /* 0x000fc40007ffe0ff */
[----:B------:R-:W-:Y:S02]  /*3aa0*/  FSEL R97, R97, -INF , !P2 ;  /* 0xff80000061617808 */ /* 0x000fe40005000000 */
[----:B------:R-:W-:Y:S01]  /*3ab0*/  IADD3 R45, R3, 0x10, RZ ;  /* 0x00000010032d7810 */ /* 0x000fe20007ffe0ff */
[C---:B------:R-:W-:Y:S01]  /*3ac0*/  HMMA.16816.F32 R92, R112.reuse, R118, R92 ;  /* 0x00000076705c723c */ /* 0x040fe2000000185c */
[----:B------:R-:W-:Y:S01]  /*3ad0*/  FSEL R96, R40, -INF , !P3 ;  /* 0xff80000028607808 */ /* 0x000fe20005800000 */
[----:B------:R-:W5:Y:S01]  /*3ae0*/  I2F R54, R55 ;  /* 0x0000003700367306 */ /* 0x000f620000201400 */
[CC--:B------:R-:W-:Y:S02]  /*3af0*/  ISETP.GE.AND P4, PT, R45.reuse, R134.reuse, PT ;  /* 0x000000862d00720c */ /* 0x0c0fe40003f86270 */
[----:B------:R-:W-:Y:S02]  /*3b00*/  ISETP.GE.AND P2, PT, R45, R133, PT ;  /* 0x000000852d00720c */ /* 0x000fe40003f46270 */
[----:B------:R-:W-:Y:S01]  /*3b10*/  ISETP.GE.AND P3, PT, R55, R134, PT ;  /* 0x000000863700720c */ /* 0x000fe20003f66270 */
[----:B------:R-:W-:Y:S02]  /*3b20*/  HMMA.16816.F32 R12, R112, R116, R12 ;  /* 0x00000074700c723c */ /* 0x000fe4000000180c */
[----:B------:R-:W1:Y:S01]  /*3b30*/  I2F R45, R45 ;  /* 0x0000002d002d7306 */ /* 0x000e620000201400 */
[----:B---3--:R-:W-:-:S02]  /*3b40*/  FFMA.FTZ R41, R0, R44, R41 ;  /* 0x0000002c00297223 */ /* 0x008fc40000010029 */
[----:B------:R-:W-:-:S03]  /*3b50*/  FFMA.FTZ R43, R0, R44, R43 ;  /* 0x0000002c002b7223 */ /* 0x000fc6000001002b */
[----:B------:R-:W-:Y:S01]  /*3b60*/  HMMA.16816.F32 R32, R8, R46, R32 ;  /* 0x0000002e0820723c */ /* 0x000fe20000001820 */
[----:B-----5:R-:W-:-:S07]  /*3b70*/  FFMA.FTZ R37, R0, R54, R37 ;  /* 0x0000003600257223 */ /* 0x020fce0000010025 */
[----:B------:R-:W-:Y:S01]  /*3b80*/  HMMA.16816.F32 R72, R112, R100, R72 ;  /* 0x000000647048723c */ /* 0x000fe20000001848 */
[----:B-1----:R-:W-:-:S06]  /*3b90*/  FFMA.FTZ R38, R0, R45, R38 ;  /* 0x0000002d00267223 */ /* 0x002fcc0000010026 */
[----:B------:R-:W-:Y:S01]  /*3ba0*/  FFMA.FTZ R100, R0, R45, R36 ;  /* 0x0000002d00647223 */ /* 0x000fe20000010024 */
[----:B------:R-:W-:Y:S01]  /*3bb0*/  IADD3 R36, R3, 0x19, RZ ;  /* 0x0000001903247810 */ /* 0x000fe20007ffe0ff */
[----:B------:R-:W-:Y:S01]  /*3bc0*/  HMMA.16816.F32 R60, R112, R98, R60 ;  /* 0x00000062703c723c */ /* 0x000fe2000000183c */
[----:B------:R-:W-:Y:S01]  /*3bd0*/  FSEL R101, R43, -INF , !P1 ;  /* 0xff8000002b657808 */ /* 0x000fe20004800000 */
[----:B------:R-:W1:Y:S01]  /*3be0*/  LDSM.16.M88.4 R44, [R169+0x7c00] ;  /* 0x007c0000a92c783b */ /* 0x000e620000000200 */
[----:B------:R-:W-:Y:S02]  /*3bf0*/  ISETP.GE.AND P1, PT, R53, R133, PT ;  /* 0x000000853500720c */ /* 0x000fe40003f26270 */
[----:B------:R-:W-:Y:S02]  /*3c00*/  FSEL R100, R100, -INF , !P4 ;  /* 0xff80000064647808 */ /* 0x000fe40006000000 */
[----:B------:R-:W-:Y:S01]  /*3c10*/  FSEL R98, R41, -INF , !P5 ;  /* 0xff80000029627808 */ /* 0x000fe20006800000 */
[----:B------:R-:W-:Y:S01]  /*3c20*/  HMMA.16816.F32 R88, R16, R20, R88 ;  /* 0x000000141058723c */ /* 0x000fe20000001858 */
[----:B------:R-:W-:Y:S01]  /*3c30*/  ISETP.GE.AND P5, PT, R53, R134, PT ;  /* 0x000000863500720c */ /* 0x000fe20003fa6270 */
[----:B------:R-:W3:Y:S01]  /*3c40*/  I2F R20, R36 ;  /* 0x0000002400147306 */ /* 0x000ee20000201400 */
[----:B------:R-:W-:-:S02]  /*3c50*/  FSEL R99, R42, -INF , !P0 ;  /* 0xff8000002a637808 */ /* 0x000fc40004000000 */
[-C--:B------:R-:W-:Y:S01]  /*3c60*/  ISETP.GE.AND P0, PT, R55, R133.reuse, PT ;  /* 0x000000853700720c */ /* 0x080fe20003f06270 */
[----:B------:R-:W-:Y:S01]  /*3c70*/  LDSM.16.M88.4 R40, [R172+0x8400] ;  /* 0x00840000ac28783b */ /* 0x000fe20000000200 */
[----:B------:R-:W-:Y:S01]  /*3c80*/  IADD3 R21, R3, 0x20, RZ ;  /* 0x0000002003157810 */ /* 0x000fe20007ffe0ff */
[----:B----4-:R-:W-:Y:S01]  /*3c90*/  HMMA.16816.F32 R92, R16, R106, R92 ;  /* 0x0000006a105c723c */ /* 0x010fe2000000185c */
[----:B------:R-:W-:Y:S01]  /*3ca0*/  ISETP.GE.AND P4, PT, R36, R134, PT ;  /* 0x000000862400720c */ /* 0x000fe20003f86270 */
[----:B------:R-:W4:Y:S05]  /*3cb0*/  I2F R53, R53 ;  /* 0x0000003500357306 */ /* 0x000f2a0000201400 */
[C---:B------:R-:W-:Y:S01]  /*3cc0*/  FFMA.FTZ R107, R0.reuse, R54, R39 ;  /* 0x00000036006b7223 */ /* 0x040fe20000010027 */
[----:B--2---:R-:W-:Y:S02]  /*3cd0*/  HMMA.16816.F32 R28, R8, R48, R28 ;  /* 0x00000030081c723c */ /* 0x004fe4000000181c */
[----:B------:R2:W5:Y:S01]  /*3ce0*/  I2F R39, R21 ;  /* 0x0000001500277306 */ /* 0x0005620000201400 */
[CC--:B---3--:R-:W-:Y:S01]  /*3cf0*/  FFMA.FTZ R33, R0.reuse, R20.reuse, R33 ;  /* 0x0000001400217223 */ /* 0x0c8fe20000010021 */
[----:B------:R-:W-:Y:S01]  /*3d00*/  FSEL R107, R107, -INF , !P0 ;  /* 0xff8000006b6b7808 */ /* 0x000fe20004000000 */
[----:B------:R-:W-:Y:S01]  /*3d10*/  FFMA.FTZ R35, R0, R20, R35 ;  /* 0x0000001400237223 */ /* 0x000fe20000010023 */
[----:B------:R-:W-:-:S02]  /*3d20*/  ISETP.GE.AND P0, PT, R21, R133, PT ;  /* 0x000000851500720c */ /* 0x000fc40003f06270 */
[----:B------:R-:W-:Y:S01]  /*3d30*/  FSEL R48, R37, -INF , !P3 ;  /* 0xff80000025307808 */ /* 0x000fe20005800000 */
[----:B------:R-:W-:Y:S01]  /*3d40*/  HMMA.16816.F32 R12, R16, R104, R12 ;  /* 0x00000068100c723c */ /* 0x000fe2000000180c */
[----:B------:R-:W-:Y:S01]  /*3d50*/  ISETP.GE.AND P3, PT, R21, R134, PT ;  /* 0x000000861500720c */ /* 0x000fe20003f66270 */
[CC--:B----4-:R-:W-:Y:S02]  /*3d60*/  FFMA.FTZ R34, R0.reuse, R53.reuse, R34 ;  /* 0x0000003500227223 */ /* 0x0d0fe40000010022 */
[----:B------:R-:W-:-:S03]  /*3d70*/  FFMA.FTZ R32, R0, R53, R32 ;  /* 0x0000003500207223 */ /* 0x000fc60000010020 */
[----:B------:R-:W-:Y:S01]  /*3d80*/  FSEL R105, R38, -INF , !P2 ;  /* 0xff80000026697808 */ /* 0x000fe20005000000 */
[----:B------:R-:W-:Y:S01]  /*3d90*/  HMMA.16816.F32 R84, R16, R22, R84 ;  /* 0x000000161054723c */ /* 0x000fe20000001854 */
[----:B--2---:R-:W2:Y:S01]  /*3da0*/  LDSM.16.M88.4 R20, [R169+0x8000] ;  /* 0x00800000a914783b */ /* 0x004ea20000000200 */
[----:B------:R-:W-:Y:S02]  /*3db0*/  ISETP.GE.AND P2, PT, R36, R133, PT ;  /* 0x000000852400720c */ /* 0x000fe40003f46270 */
[C---:B------:R-:W-:Y:S02]  /*3dc0*/  IADD3 R36, R3.reuse, 0x21, RZ ;  /* 0x0000002103247810 */ /* 0x040fe40007ffe0ff */
[----:B------:R-:W-:Y:S01]  /*3dd0*/  FSEL R37, R34, -INF , !P1 ;  /* 0xff80000022257808 */ /* 0x000fe20004800000 */
[CC--:B-----5:R-:W-:Y:S01]  /*3de0*/  FFMA.FTZ R30, R0.reuse, R39.reuse, R30 ;  /* 0x00000027001e7223 */ /* 0x0e0fe2000001001e */
[----:B------:R-:W-:Y:S01]  /*3df0*/  HMMA.16816.F32 R24, R8, R50, R24 ;  /* 0x000000320818723c */ /* 0x000fe20000001818 */
[----:B------:R-:W-:Y:S01]  /*3e00*/  IADD3 R34, R3, 0x28, RZ ;  /* 0x0000002803227810 */ /* 0x000fe20007ffe0ff */
[----:B------:R-:W-:Y:S01]  /*3e10*/  FFMA.FTZ R28, R0, R39, R28 ;  /* 0x00000027001c7223 */ /* 0x000fe2000001001c */
[----:B------:R-:W-:-:S02]  /*3e20*/  FSEL R104, R33, -INF , !P4 ;  /* 0xff80000021687808 */ /* 0x000fc40006000000 */
[----:B------:R-:W3:Y:S01]  /*3e30*/  I2F R33, R34 ;  /* 0x0000002200217306 */ /* 0x000ee20000201400 */
[----:B------:R-:W-:Y:S02]  /*3e40*/  ISETP.GE.AND P4, PT, R34, R134, PT ;  /* 0x000000862200720c */ /* 0x000fe40003f86270 */
[----:B------:R-:W-:Y:S01]  /*3e50*/  HMMA.16816.F32 R68, R112, R102, R68 ;  /* 0x000000667044723c */ /* 0x000fe20000001844 */
[----:B------:R-:W-:Y:S02]  /*3e60*/  ISETP.GE.AND P1, PT, R36, R133, PT ;  /* 0x000000852400720c */ /* 0x000fe40003f26270 */
[----:B------:R-:W-:-:S04]  /*3e70*/  FSEL R53, R30, -INF , !P0 ;  /* 0xff8000001e357808 */ /* 0x000fc80004000000 */
[----:B------:R-:W-:Y:S01]  /*3e80*/  FSEL R102, R32, -INF , !P5 ;  /* 0xff80000020667808 */ /* 0x000fe20006800000 */
[C---:B-1----:R-:W-:Y:S01]  /*3e90*/  HMMA.16816.F32 R12, R8.reuse, R44, R12 ;  /* 0x0000002c080c723c */ /* 0x042fe2000000180c */
[----:B------:R-:W1:Y:S01]  /*3ea0*/  I2F R32, R36 ;  /* 0x0000002400207306 */ /* 0x000e620000201400 */
[----:B------:R-:W-:Y:S02]  /*3eb0*/  FSEL R103, R35, -INF , !P2 ;  /* 0xff80000023677808 */ /* 0x000fe40005000000 */
[----:B------:R-:W-:Y:S02]  /*3ec0*/  ISETP.GE.AND P5, PT, R36, R134, PT ;  /* 0x000000862400720c */ /* 0x000fe40003fa6270 */
[----:B------:R-:W-:Y:S02]  /*3ed0*/  ISETP.GE.AND P2, PT, R34, R133, PT ;  /* 0x000000852200720c */ /* 0x000fe40003f46270 */
[CC--:B---3--:R-:W-:Y:S01]  /*3ee0*/  FFMA.FTZ R148, R0.reuse, R33.reuse, R24 ;  /* 0x0000002100947223 */ /* 0x0c8fe20000010018 */
[C---:B------:R-:W-:Y:S01]  /*3ef0*/  IADD3 R34, R3.reuse, 0x30, RZ ;  /* 0x0000003003227810 */ /* 0x040fe20007ffe0ff */
[----:B------:R-:W-:Y:S01]  /*3f00*/  HMMA.16816.F32 R92, R8, R46, R92 ;  /* 0x0000002e085c723c */ /* 0x000fe2000000185c */
[C---:B------:R-:W-:Y:S01]  /*3f10*/  IADD3 R24, R3.reuse, 0x31, RZ ;  /* 0x0000003103187810 */ /* 0x040fe20007ffe0ff */
[----:B------:R-:W-:Y:S01]  /*3f20*/  FFMA.FTZ R26, R0, R33, R26 ;  /* 0x00000021001a7223 */ /* 0x000fe2000001001a */
[----:B------:R-:W-:-:S02]  /*3f30*/  IADD3 R35, R3, 0x29, RZ ;  /* 0x0000002903237810 */ /* 0x000fc40007ffe0ff */
[----:B------:R-:W3:Y:S01]  /*3f40*/  I2F R30, R24 ;  /* 0x00000018001e7306 */ /* 0x000ee20000201400 */
[----:B------:R-:W-:Y:S01]  /*3f50*/  FSEL R148, R148, -INF , !P4 ;  /* 0xff80000094947808 */ /* 0x000fe20006000000 */
[-C--:B-1----:R-:W-:Y:S01]  /*3f60*/  FFMA.FTZ R29, R0, R32.reuse, R29 ;  /* 0x00000020001d7223 */ /* 0x082fe2000001001d */
[----:B------:R-:W-:Y:S01]  /*3f70*/  FSEL R36, R28, -INF , !P3 ;  /* 0xff8000001c247808 */ /* 0x000fe20005800000 */
[----:B--2---:R-:W-:Y:S01]  /*3f80*/  HMMA.16816.F32 R88, R8, R20, R88 ;  /* 0x000000140858723c */ /* 0x004fe20000001858 */
[----:B------:R-:W-:Y:S01]  /*3f90*/  FFMA.FTZ R31, R0, R32, R31 ;  /* 0x00000020001f7223 */ /* 0x000fe2000001001f */
[----:B------:R-:W-:Y:S02]  /*3fa0*/  IADD3 R32, R3, 0x38, RZ ;  /* 0x0000003803207810 */ /* 0x000fe40007ffe0ff */
[----:B------:R-:W-:Y:S01]  /*3fb0*/  FSEL R122, R29, -INF , !P5 ;  /* 0xff8000001d7a7808 */ /* 0x000fe20006800000 */
[----:B------:R-:W1:Y:S01]  /*3fc0*/  I2F R28, R35 ;  /* 0x00000023001c7306 */ /* 0x000e620000201400 */
[----:B------:R-:W-:-:S02]  /*3fd0*/  FSEL R57, R31, -INF , !P1 ;  /* 0xff8000001f397808 */ /* 0x000fc40004800000 */
[----:B------:R-:W-:Y:S01]  /*3fe0*/  IADD3 R21, R3, 0x40, RZ ;  /* 0x0000004003157810 */ /* 0x000fe20007ffe0ff */
[C---:B------:R-:W-:Y:S01]  /*3ff0*/  HMMA.16816.F32 R80, R16.reuse, R40, R80 ;  /* 0x000000281050723c */ /* 0x040fe20000001850 */
[C---:B------:R-:W-:Y:S01]  /*4000*/  ISETP.GE.AND P3, PT, R35.reuse, R134, PT ;  /* 0x000000862300720c */ /* 0x040fe20003f66270 */
[CC--:B---3--:R-:W-:Y:S02]  /*4010*/  FFMA.FTZ R54, R0.reuse, R30.reuse, R13 ;  /* 0x0000001e00367223 */ /* 0x0c8fe4000001000d */
[----:B------:R-:W2:Y:S01]  /*4020*/  I2F R29, R34 ;  /* 0x00000022001d7306 */ /* 0x000ea20000201400 */
[----:B------:R-:W-:Y:S01]  /*4030*/  FFMA.FTZ R55, R0, R30, R15 ;  /* 0x0000001e00377223 */ /* 0x000fe2000001000f */
[-C--:B------:R-:W-:Y:S02]  /*4040*/  ISETP.GE.AND P0, PT, R35, R133.reuse, PT ;  /* 0x000000852300720c */ /* 0x080fe40003f06270 */
[----:B------:R-:W-:Y:S01]  /*4050*/  FSEL R143, R26, -INF , !P2 ;  /* 0xff8000001a8f7808 */ /* 0x000fe20005000000 */
[----:B------:R-:W-:Y:S01]  /*4060*/  HMMA.16816.F32 R76, R16, R42, R76 ;  /* 0x0000002a104c723c */ /* 0x000fe2000000184c */
[----:B------:R-:W-:Y:S01]  /*4070*/  ISETP.GE.AND P4, PT, R24, R134, PT ;  /* 0x000000861800720c */ /* 0x000fe20003f86270 */
[CC--:B-1----:R-:W-:Y:S01]  /*4080*/  FFMA.FTZ R25, R0.reuse, R28.reuse, R25 ;  /* 0x0000001c00197223 */ /* 0x0c2fe20000010019 */
[----:B------:R-:W1:Y:S01]  /*4090*/  I2F R31, R32 ;  /* 0x00000020001f7306 */ /* 0x000e620000201400 */
[----:B------:R-:W-:Y:S01]  /*40a0*/  FFMA.FTZ R27, R0, R28, R27 ;  /* 0x0000001c001b7223 */ /* 0x000fe2000001001b */
[----:B------:R-:W-:-:S02]  /*40b0*/  ISETP.GE.AND P2, PT, R24, R133, PT ;  /* 0x000000851800720c */ /* 0x000fc40003f46270 */
[----:B------:R-:W-:Y:S01]  /*40c0*/  FSEL R150, R25, -INF , !P3 ;  /* 0xff80000019967808 */ /* 0x000fe20005800000 */
[----:B------:R-:W-:Y:S01]  /*40d0*/  HMMA.16816.F32 R84, R8, R22, R84 ;  /* 0x000000160854723c */ /* 0x000fe20000001854 */
[----:B------:R-:W-:Y:S01]  /*40e0*/  FSEL R145, R27, -INF , !P0 ;  /* 0xff8000001b917808 */ /* 0x000fe20004000000 */
[CC--:B--2---:R-:W-:Y:S01]  /*40f0*/  FFMA.FTZ R56, R0.reuse, R29.reuse, R12 ;  /* 0x0000001d00387223 */ /* 0x0c4fe2000001000c */
[----:B------:R-:W2:Y:S01]  /*4100*/  LDSM.16.M88.4 R24, [R172+0x8800] ;  /* 0x00880000ac18783b */ /* 0x000ea20000000200 */
[----:B------:R-:W-:Y:S01]  /*4110*/  FFMA.FTZ R59, R0, R29, R14 ;  /* 0x0000001d003b7223 */ /* 0x000fe2000001000e */
[CC--:B------:R-:W-:Y:S01]  /*4120*/  ISETP.GE.AND P5, PT, R34.reuse, R134.reuse, PT ;  /* 0x000000862200720c */ /* 0x0c0fe20003fa6270 */
[----:B------:R-:W3:Y:S01]  /*4130*/  I2F R29, R21 ;  /* 0x00000015001d7306 */ /* 0x000ee20000201400 */
[----:B------:R-:W4:Y:S01]  /*4140*/  LDSM.16.M88.4 R12, [R169+0x8400] ;  /* 0x00840000a90c783b */ /* 0x000f220000000200 */
[----:B------:R-:W-:Y:S02]  /*4150*/  ISETP.GE.AND P1, PT, R34, R133, PT ;  /* 0x000000852200720c */ /* 0x000fe40003f26270 */
[----:B------:R-:W-:Y:S01]  /*4160*/  IADD3 R28, R3, 0x39, RZ ;  /* 0x00000039031c7810 */ /* 0x000fe20007ffe0ff */
[-C--:B-1----:R-:W-:Y:S01]  /*4170*/  FFMA.FTZ R92, R0, R31.reuse, R92 ;  /* 0x0000001f005c7223 */ /* 0x082fe2000001005c */
[----:B------:R-:W-:Y:S01]  /*4180*/  FSEL R56, R56, -INF , !P5 ;  /* 0xff80000038387808 */ /* 0x000fe20006800000 */
[----:B------:R-:W-:Y:S01]  /*4190*/  FFMA.FTZ R94, R0, R31, R94 ;  /* 0x0000001f005e7223 */ /* 0x000fe2000001005e */
[----:B------:R-:W-:Y:S01]  /*41a0*/  FSEL R59, R59, -INF , !P1 ;  /* 0xff8000003b3b7808 */ /* 0x000fe20004800000 */
[----:B------:R1:W5:Y:S01]  /*41b0*/  I2F R20, R28 ;  /* 0x0000001c00147306 */ /* 0x0003620000201400 */
[----:B------:R-:W-:-:S02]  /*41c0*/  ISETP.GE.AND P5, PT, R28, R134, PT ;  /* 0x000000861c00720c */ /* 0x000fc40003fa6270 */
[----:B------:R-:W-:Y:S02]  /*41d0*/  ISETP.GE.AND P1, PT, R28, R133, PT ;  /* 0x000000851c00720c */ /* 0x000fe40003f26270 */
[-C--:B------:R-:W-:Y:S01]  /*41e0*/  ISETP.GE.AND P3, PT, R32, R134.reuse, PT ;  /* 0x000000862000720c */ /* 0x080fe20003f66270 */
[----:B---3--:R-:W-:Y:S01]  /*41f0*/  FFMA.FTZ R88, R0, R29, R88 ;  /* 0x0000001d00587223 */ /* 0x008fe20000010058 */
[----:B------:R-:W-:Y:S01]  /*4200*/  ISETP.GE.AND P0, PT, R32, R133, PT ;  /* 0x000000852000720c */ /* 0x000fe20003f06270 */
[----:B------:R-:W-:Y:S01]  /*4210*/  FFMA.FTZ R90, R0, R29, R90 ;  /* 0x0000001d005a7223 */ /* 0x000fe2000001005a */
[C---:B------:R-:W-:Y:S02]  /*4220*/  IADD3 R32, R3.reuse, 0x41, RZ ;  /* 0x0000004103207810 */ /* 0x040fe40007ffe0ff */
[----:B------:R-:W-:Y:S02]  /*4230*/  IADD3 R22, R3, 0x48, RZ ;  /* 0x0000004803167810 */ /* 0x000fe40007ffe0ff */
[----:B------:R-:W-:Y:S01]  /*4240*/  FSEL R54, R54, -INF , !P4 ;  /* 0xff80000036367808 */ /* 0x000fe20006000000 */
[----:B-1----:R-:W1:Y:S01]  /*4250*/  LDSM.16.M88.4 R28, [R172+0x8c00] ;  /* 0x008c0000ac1c783b */ /* 0x002e620000000200 */
[----:B------:R-:W-:Y:S01]  /*4260*/  FSEL R55, R55, -INF , !P2 ;  /* 0xff80000037377808 */ /* 0x000fe20005000000 */
[----:B------:R-:W3:Y:S01]  /*4270*/  I2F R23, R22 ;  /* 0x0000001600177306 */ /* 0x000ee20000201400 */
[C---:B------:R-:W-:Y:S01]  /*4280*/  ISETP.GE.AND P4, PT, R21.reuse, R134, PT ;  /* 0x000000861500720c */ /* 0x040fe20003f86270 */
[CC--:B-----5:R-:W-:Y:S01]  /*4290*/  FFMA.FTZ R93, R0.reuse, R20.reuse, R93 ;  /* 0x00000014005d7223 */ /* 0x0e0fe2000001005d */
[----:B------:R-:W-:Y:S01]  /*42a0*/  ISETP.GE.AND P2, PT, R21, R133, PT ;  /* 0x000000851500720c */ /* 0x000fe20003f46270 */
[----:B------:R-:W-:Y:S01]  /*42b0*/  FFMA.FTZ R95, R0, R20, R95 ;  /* 0x00000014005f7223 */ /* 0x000fe2000001005f */
[----:B------:R-:W-:-:S02]  /*42c0*/  FSEL R140, R92, -INF , !P3 ;  /* 0xff8000005c8c7808 */ /* 0x000fc40005800000 */
[----:B------:R-:W-:Y:S01]  /*42d0*/  FSEL R127, R94, -INF , !P0 ;  /* 0xff8000005e7f7808 */ /* 0x000fe20004000000 */
[----:B------:R5:W5:Y:S01]  /*42e0*/  I2F R21, R32 ;  /* 0x0000002000157306 */ /* 0x000b620000201400 */
[CC--:B------:R-:W-:Y:S01]  /*42f0*/  ISETP.GE.AND P3, PT, R32.reuse, R134.reuse, PT ;  /* 0x000000862000720c */ /* 0x0c0fe20003f66270 */
[----:B--2---:R-:W-:Y:S01]  /*4300*/  HMMA.16816.F32 R72, R16, R24, R72 ;  /* 0x000000181048723c */ /* 0x004fe20000001848 */
[----:B------:R-:W-:Y:S02]  /*4310*/  ISETP.GE.AND P0, PT, R32, R133, PT ;  /* 0x000000852000720c */ /* 0x000fe40003f06270 */
[C---:B------:R-:W-:Y:S02]  /*4320*/  IADD3 R20, R3.reuse, 0x49, RZ ;  /* 0x0000004903147810 */ /* 0x040fe40007ffe0ff */
[----:B------:R-:W-:Y:S01]  /*4330*/  FSEL R136, R88, -INF , !P4 ;  /* 0xff80000058887808 */ /* 0x000fe20006000000 */
[-C--:B---3--:R-:W-:Y:S01]  /*4340*/  FFMA.FTZ R84, R0, R23.reuse, R84 ;  /* 0x0000001700547223 */ /* 0x088fe20000010054 */
[----:B------:R-:W-:Y:S01]  /*4350*/  FSEL R139, R90, -INF , !P2 ;  /* 0xff8000005a8b7808 */ /* 0x000fe20005000000 */
[----:B----4-:R-:W-:Y:S01]  /*4360*/  HMMA.16816.F32 R80, R8, R12, R80 ;  /* 0x0000000c0850723c */ /* 0x010fe20000001850 */
[----:B------:R-:W-:Y:S01]  /*4370*/  IADD3 R24, R3, 0x50, RZ ;  /* 0x0000005003187810 */ /* 0x000fe20007ffe0ff */
[----:B------:R-:W-:Y:S01]  /*4380*/  FFMA.FTZ R86, R0, R23, R86 ;  /* 0x0000001700567223 */ /* 0x000fe20000010056 */
[----:B------:R-:W-:-:S02]  /*4390*/  ISETP.GE.AND P4, PT, R20, R134, PT ;  /* 0x000000861400720c */ /* 0x000fc40003f86270 */
[----:B------:R-:W-:Y:S01]  /*43a0*/  ISETP.GE.AND P2, PT, R20, R133, PT ;  /* 0x000000851400720c */ /* 0x000fe20003f46270 */
[----:B-----5:R-:W2:Y:S01]  /*43b0*/  LDSM.16.M88.4 R32, [R169+0x8800] ;  /* 0x00880000a920783b */ /* 0x020ea20000000200 */
[----:B------:R-:W3:Y:S01]  /*43c0*/  I2F R20, R20 ;  /* 0x0000001400147306 */ /* 0x000ee20000201400 */
[----:B------:R-:W-:Y:S01]  /*43d0*/  HMMA.16816.F32 R76, R8, R14, R76 ;  /* 0x0000000e084c723c */ /* 0x000fe2000000184c */
[----:B------:R-:W-:Y:S01]  /*43e0*/  FSEL R146, R93, -INF , !P5 ;  /* 0xff8000005d927808 */ /* 0x000fe20006800000 */
[----:B------:R-:W4:Y:S01]  /*43f0*/  LDSM.16.M88.4 R12, [R169+0x8c00] ;  /* 0x008c0000a90c783b */ /* 0x000f220000000200 */
[----:B------:R-:W-:Y:S01]  /*4400*/  FSEL R135, R95, -INF , !P1 ;  /* 0xff8000005f877808 */ /* 0x000fe20004800000 */
[-C--:B------:R-:W-:Y:S01]  /*4410*/  FFMA.FTZ R89, R0, R21.reuse, R89 ;  /* 0x0000001500597223 */ /* 0x080fe20000010059 */
[----:B------:R-:W-:Y:S01]  /*4420*/  ISETP.GE.AND P5, PT, R22, R134, PT ;  /* 0x000000861600720c */ /* 0x000fe20003fa6270 */
[----:B------:R-:W-:Y:S01]  /*4430*/  FFMA.FTZ R91, R0, R21, R91 ;  /* 0x00000015005b7223 */ /* 0x000fe2000001005b */
[----:B------:R-:W-:Y:S01]  /*4440*/  ISETP.GE.AND P1, PT, R22, R133, PT ;  /* 0x000000851600720c */ /* 0x000fe20003f26270 */
[----:B------:R-:W5:Y:S01]  /*4450*/  I2F R21, R24 ;  /* 0x0000001800157306 */ /* 0x000f620000201400 */
[C---:B------:R-:W-:Y:S01]  /*4460*/  IADD3 R25, R3.reuse, 0x51, RZ ;  /* 0x0000005103197810 */ /* 0x040fe20007ffe0ff */
[----:B------:R-:W-:Y:S01]  /*4470*/  HMMA.16816.F32 R68, R16, R26, R68 ;  /* 0x0000001a1044723c */ /* 0x000fe20000001844 */
[----:B------:R-:W-:Y:S01]  /*4480*/  IADD3 R23, R3, 0x58, RZ ;  /* 0x0000005803177810 */ /* 0x000fe20007ffe0ff */
[----:B------:R-:W-:-:S04]  /*4490*/  DEPBAR.LE SB0, 0x0 ;  /* 0x000080000000791a */ /* 0x000fc80000000000 */
[----:B------:R-:W-:Y:S01]  /*44a0*/  FSEL R126, R89, -INF , !P3 ;  /* 0xff800000597e7808 */ /* 0x000fe20005800000 */
[----:B------:R1:W1:Y:S01]  /*44b0*/  I2F R22, R25 ;  /* 0x0000001900167306 */ /* 0x0002620000201400 */
[----:B------:R-:W-:Y:S01]  /*44c0*/  FSEL R125, R91, -INF , !P0 ;  /* 0xff8000005b7d7808 */ /* 0x000fe20004000000 */
[-C--:B---3--:R-:W-:Y:S01]  /*44d0*/  FFMA.FTZ R85, R0, R20.reuse, R85 ;  /* 0x0000001400557223 */ /* 0x088fe20000010055 */
[----:B------:R-:W-:Y:S01]  /*44e0*/  FSEL R142, R84, -INF , !P5 ;  /* 0xff800000548e7808 */ /* 0x000fe20006800000 */
[----:B------:R-:W-:Y:S01]  /*44f0*/  FFMA.FTZ R87, R0, R20, R87 ;  /* 0x0000001400577223 */ /* 0x000fe20000010057 */
[----:B------:R-:W-:Y:S02]  /*4500*/  FSEL R137, R86, -INF , !P1 ;  /* 0xff80000056897808 */ /* 0x000fe40004800000 */
[CC--:B------:R-:W-:Y:S01]  /*4510*/  ISETP.GE.AND P3, PT, R24.reuse, R134.reuse, PT ;  /* 0x000000861800720c */ /* 0x0c0fe20003f66270 */
[----:B------:R3:W2:Y:S01]  /*4520*/  I2F R39, R23 ;  /* 0x0000001700277306 */ /* 0x0006a20000201400 */
[----:B------:R-:W-:Y:S01]  /*4530*/  ISETP.GE.AND P0, PT, R24, R133, PT ;  /* 0x000000851800720c */ /* 0x000fe20003f06270 */
[----:B-----5:R-:W-:Y:S01]  /*4540*/  FFMA.FTZ R58, R0, R21, R80 ;  /* 0x00000015003a7223 */ /* 0x020fe20000010050 */
[----:B------:R-:W-:-:S02]  /*4550*/  ISETP.GE.AND P5, PT, R25, R134, PT ;  /* 0x000000861900720c */ /* 0x000fc40003fa6270 */
[----:B------:R-:W-:Y:S02]  /*4560*/  ISETP.GE.AND P1, PT, R25, R133, PT ;  /* 0x000000851900720c */ /* 0x000fe40003f26270 */
[----:B------:R-:W-:Y:S01]  /*4570*/  IADD3 R20, R3, 0x59, RZ ;  /* 0x0000005903147810 */ /* 0x000fe20007ffe0ff */
[C---:B-1----:R-:W-:Y:S01]  /*4580*/  HMMA.16816.F32 R24, R16.reuse, R28, R64 ;  /* 0x0000001c1018723c */ /* 0x042fe20000001840 */
[----:B------:R-:W-:Y:S01]  /*4590*/  FSEL R138, R85, -INF , !P4 ;  /* 0xff800000558a7808 */ /* 0x000fe20006000000 */
[C---:B------:R-:W-:Y:S01]  /*45a0*/  FFMA.FTZ R81, R0.reuse, R22, R81 ;  /* 0x0000001600517223 */ /* 0x040fe20000010051 */
[----:B------:R-:W-:Y:S01]  /*45b0*/  FSEL R123, R87, -INF , !P2 ;  /* 0xff800000577b7808 */ /* 0x000fe20005000000 */
[----:B------:R1:W5:Y:S01]  /*45c0*/  I2F R28, R20 ;  /* 0x00000014001c7306 */ /* 0x0003620000201400 */
[C---:B------:R-:W-:Y:S02]  /*45d0*/  ISETP.GE.AND P4, PT, R23.reuse, R134, PT ;  /* 0x000000861700720c */ /* 0x040fe40003f86270 */
[C---:B------:R-:W-:Y:S01]  /*45e0*/  FFMA.FTZ R65, R0.reuse, R21, R82 ;  /* 0x0000001500417223 */ /* 0x040fe20000010052 */
[----:B------:R-:W-:Y:S01]  /*45f0*/  HMMA.16816.F32 R16, R16, R30, R60 ;  /* 0x0000001e1010723c */ /* 0x000fe2000000183c */
[----:B------:R-:W-:Y:S01]  /*4600*/  ISETP.GE.AND P2, PT, R23, R133, PT ;  /* 0x000000851700720c */ /* 0x000fe20003f46270 */
[----:B---3--:R-:W-:Y:S01]  /*4610*/  FFMA.FTZ R23, R0, R22, R83 ;  /* 0x0000001600177223 */ /* 0x008fe20000010053 */
[----:B------:R-:W-:Y:S01]  /*4620*/  FSEL R58, R58, -INF , !P3 ;  /* 0xff8000003a3a7808 */ /* 0x000fe20005800000 */
[----:B--2---:R-:W-:Y:S01]  /*4630*/  FFMA.FTZ R78, R0, R39, R78 ;  /* 0x00000027004e7223 */ /* 0x004fe2000001004e */
[----:B------:R-:W-:-:S02]  /*4640*/  FSEL R65, R65, -INF , !P0 ;  /* 0xff80000041417808 */ /* 0x000fc40004000000 */
[C---:B------:R-:W-:Y:S01]  /*4650*/  ISETP.GE.AND P3, PT, R20.reuse, R134, PT ;  /* 0x000000861400720c */ /* 0x040fe20003f66270 */
[C---:B------:R-:W-:Y:S01]  /*4660*/  HMMA.16816.F32 R72, R8.reuse, R32, R72 ;  /* 0x000000200848723c */ /* 0x040fe20000001848 */
[----:B------:R-:W-:Y:S02]  /*4670*/  ISETP.GE.AND P0, PT, R20, R133, PT ;  /* 0x000000851400720c */ /* 0x000fe40003f06270 */
[----:B------:R-:W-:Y:S01]  /*4680*/  IADD3 R21, R3, 0x60, RZ ;  /* 0x0000006003157810 */ /* 0x000fe20007ffe0ff */
[C---:B-1----:R-:W-:Y:S01]  /*4690*/  FFMA.FTZ R20, R0.reuse, R39, R76 ;  /* 0x0000002700147223 */ /* 0x042fe2000001004c */
[----:B------:R-:W-:Y:S01]  /*46a0*/  FSEL R22, R81, -INF , !P5 ;  /* 0xff80000051167808 */ /* 0x000fe20006800000 */
[C---:B-----5:R-:W-:Y:S01]  /*46b0*/  FFMA.FTZ R66, R0.reuse, R28, R77 ;  /* 0x0000001c00427223 */ /* 0x060fe2000001004d */
[----:B------:R-:W-:Y:S01]  /*46c0*/  IADD3 R32, R3, 0x61, RZ ;  /* 0x0000006103207810 */ /* 0x000fe20007ffe0ff */
[----:B------:R1:W2:Y:S01]  /*46d0*/  I2F R29, R21 ;  /* 0x00000015001d7306 */ /* 0x0002a20000201400 */
[----:B------:R-:W-:Y:S01]  /*46e0*/  FSEL R23, R23, -INF , !P1 ;  /* 0xff80000017177808 */ /* 0x000fe20004800000 */
[----:B------:R-:W-:Y:S01]  /*46f0*/  HMMA.16816.F32 R68, R8, R34, R68 ;  /* 0x000000220844723c */ /* 0x000fe20000001844 */
[C---:B------:R-:W-:Y:S01]  /*4700*/  ISETP.GE.AND P5, PT, R21.reuse, R134, PT ;  /* 0x000000861500720c */ /* 0x040fe20003fa6270 */
[----:B------:R-:W-:Y:S01]  /*4710*/  FFMA.FTZ R79, R0, R28, R79 ;  /* 0x0000001c004f7223 */ /* 0x000fe2000001004f */
[----:B------:R-:W-:-:S02]  /*4720*/  ISETP.GE.AND P1, PT, R21, R133, PT ;  /* 0x000000851500720c */ /* 0x000fc40003f26270 */
[----:B------:R-:W-:Y:S01]  /*4730*/  FSEL R20, R20, -INF , !P4 ;  /* 0xff80000014147808 */ /* 0x000fe20006000000 */
[----:B------:R3:W5:Y:S01]  /*4740*/  I2F R38, R32 ;  /* 0x0000002000267306 */ /* 0x0007620000201400 */
[-C--:B------:R-:W-:Y:S01]  /*4750*/  ISETP.GE.AND P4, PT, R32, R134.reuse, PT ;  /* 0x000000862000720c */ /* 0x080fe20003f86270 */
[C---:B----4-:R-:W-:Y:S01]  /*4760*/  HMMA.16816.F32 R16, R8.reuse, R14, R16 ;  /* 0x0000000e0810723c */ /* 0x050fe20000001810 */
[C---:B------:R-:W-:Y:S02]  /*4770*/  IADD3 R39, R3.reuse, 0x68, RZ ;  /* 0x0000006803277810 */ /* 0x040fe40007ffe0ff */
[----:B------:R-:W-:Y:S02]  /*4780*/  IADD3 R28, R3, 0x69, RZ ;  /* 0x00000069031c7810 */ /* 0x000fe40007ffe0ff */
[----:B------:R-:W-:Y:S01]  /*4790*/  FSEL R66, R66, -INF , !P3 ;  /* 0xff80000042427808 */ /* 0x000fe20005800000 */
[----:B------:R4:W4:Y:S01]  /*47a0*/  I2F R31, R39 ;  /* 0x00000027001f7306 */ /* 0x0009220000201400 */
[----:B-1----:R-:W-:Y:S01]  /*47b0*/  FSEL R21, R78, -INF , !P2 ;  /* 0xff8000004e157808 */ /* 0x002fe20005000000 */
[----:B--2---:R-:W-:Y:S01]  /*47c0*/  FFMA.FTZ R40, R0, R29, R72 ;  /* 0x0000001d00287223 */ /* 0x004fe20000010048 */
[----:B------:R-:W-:Y:S01]  /*47d0*/  BAR.SYNC.DEFER_BLOCKING 0x0 ;  /* 0x0000000000007b1d */ /* 0x000fe20000010000 */
[----:B------:R-:W-:Y:S01]  /*47e0*/  ISETP.GE.AND P2, PT, R32, R133, PT ;  /* 0x000000852000720c */ /* 0x000fe20003f46270 */
[C---:B------:R-:W-:Y:S01]  /*47f0*/  FFMA.FTZ R29, R0.reuse, R29, R74 ;  /* 0x0000001d001d7223 */ /* 0x040fe2000001004a */
[----:B------:R-:W-:Y:S01]  /*4800*/  FSEL R61, R79, -INF , !P0 ;  /* 0xff8000004f3d7808 */ /* 0x000fe20004000000 */
[----:B---3--:R-:W-:Y:S02]  /*4810*/  HMMA.16816.F32 R32, R8, R12, R24 ;  /* 0x0000000c0820723c */ /* 0x008fe40000001818 */
[----:B------:R-:W1:Y:S01]  /*4820*/  I2F R12, R28 ;  /* 0x0000001c000c7306 */ /* 0x000e620000201400 */
[C---:B------:R-:W-:Y:S01]  /*4830*/  ISETP.GE.AND P3, PT, R39.reuse, R134, PT ;  /* 0x000000862700720c */ /* 0x040fe20003f66270 */
[----:B-----5:R-:W-:Y:S01]  /*4840*/  FFMA.FTZ R75, R0, R38, R75 ;  /* 0x00000026004b7223 */ /* 0x020fe2000001004b */
[----:B------:R-:W-:-:S02]  /*4850*/  ISETP.GE.AND P0, PT, R39, R133, PT ;  /* 0x000000852700720c */ /* 0x000fc40003f06270 */
[----:B------:R-:W-:Y:S02]  /*4860*/  FSEL R40, R40, -INF , !P5 ;  /* 0xff80000028287808 */ /* 0x000fe40006800000 */
[C---:B------:R-:W-:Y:S01]  /*4870*/  IADD3 R24, R3.reuse, 0x70, RZ ;  /* 0x0000007003187810 */ /* 0x040fe20007ffe0ff */
[C---:B----4-:R-:W-:Y:S01]  /*4880*/  FFMA.FTZ R39, R0.reuse, R38, R73 ;  /* 0x0000002600277223 */ /* 0x050fe20000010049 */
[----:B------:R-:W-:Y:S01]  /*4890*/  IADD3 R8, R3, 0x78, RZ ;  /* 0x0000007803087810 */ /* 0x000fe20007ffe0ff */
[CC--:B------:R-:W-:Y:S01]  /*48a0*/  FFMA.FTZ R38, R0.reuse, R31.reuse, R68 ;  /* 0x0000001f00267223 */ /* 0x0c0fe20000010044 */
[----:B------:R-:W2:Y:S01]  /*48b0*/  I2F R25, R24 ;  /* 0x0000001800197306 */ /* 0x000ea20000201400 */
[----:B------:R-:W-:Y:S01]  /*48c0*/  FSEL R29, R29, -INF , !P1 ;  /* 0xff8000001d1d7808 */ /* 0x000fe20004800000 */
[----:B------:R-:W-:Y:S01]  /*48d0*/  FFMA.FTZ R27, R0, R31, R70 ;  /* 0x0000001f001b7223 */ /* 0x000fe20000010046 */
[----:B------:R-:W-:Y:S02]  /*48e0*/  IADD3 R26, R3, 0x71, RZ ;  /* 0x00000071031a7810 */ /* 0x000fe40007ffe0ff */
[----:B------:R-:W-:Y:S01]  /*48f0*/  ISETP.GE.AND P5, PT, R28, R134, PT ;  /* 0x000000861c00720c */ /* 0x000fe20003fa6270 */
[-C--:B-1----:R-:W-:Y:S01]  /*4900*/  FFMA.FTZ R50, R0, R12.reuse, R69 ;  /* 0x0000000c00327223 */ /* 0x082fe20000010045 */
[----:B------:R-:W-:Y:S01]  /*4910*/  ISETP.GE.AND P1, PT, R28, R133, PT ;  /* 0x000000851c00720c */ /* 0x000fe20003f26270 */
[----:B------:R-:W1:Y:S01]  /*4920*/  I2F R11, R8 ;  /* 0x00000008000b7306 */ /* 0x000e620000201400 */
[----:B------:R-:W-:Y:S01]  /*4930*/  FSEL R39, R39, -INF , !P4 ;  /* 0xff80000027277808 */ /* 0x000fe20006000000 */
[----:B------:R-:W-:Y:S01]  /*4940*/  FFMA.FTZ R71, R0, R12, R71 ;  /* 0x0000000c00477223 */ /* 0x000fe20000010047 */
[----:B------:R-:W-:-:S02]  /*4950*/  FSEL R28, R75, -INF , !P2 ;  /* 0xff8000004b1c7808 */ /* 0x000fc40005000000 */
[CC--:B------:R-:W-:Y:S02]  /*4960*/  ISETP.GE.AND P4, PT, R24.reuse, R134.reuse, PT ;  /* 0x000000861800720c */ /* 0x0c0fe40003f86270 */
[----:B------:R-:W-:Y:S01]  /*4970*/  ISETP.GE.AND P2, PT, R24, R133, PT ;  /* 0x000000851800720c */ /* 0x000fe20003f46270 */
[CC--:B--2---:R-:W-:Y:S01]  /*4980*/  FFMA.FTZ R31, R0.reuse, R25.reuse, R32 ;  /* 0x00000019001f7223 */ /* 0x0c4fe20000010020 */
[----:B------:R-:W2:Y:S01]  /*4990*/  I2F R13, R26 ;  /* 0x0000001a000d7306 */ /* 0x000ea20000201400 */
[C---:B------:R-:W-:Y:S01]  /*49a0*/  FFMA.FTZ R25, R0.reuse, R25, R34 ;  /* 0x0000001900197223 */ /* 0x040fe20000010022 */
[----:B------:R-:W-:Y:S02]  /*49b0*/  IADD3 R10, R3, 0x79, RZ ;  /* 0x00000079030a7810 */ /* 0x000fe40007ffe0ff */
[----:B------:R-:W-:Y:S02]  /*49c0*/  FSEL R31, R31, -INF , !P4 ;  /* 0xff8000001f1f7808 */ /* 0x000fe40006000000 */
[----:B------:R-:W-:Y:S01]  /*49d0*/  FSEL R25, R25, -INF , !P2 ;  /* 0xff80000019197808 */ /* 0x000fe20005000000 */
[CC--:B-1----:R-:W-:Y:S01]  /*49e0*/  FFMA.FTZ R16, R0.reuse, R11.reuse, R16 ;  /* 0x0000000b00107223 */ /* 0x0c2fe20000010010 */
[----:B------:R-:W1:Y:S01]  /*49f0*/  I2F R9, R3 ;  /* 0x0000000300097306 */ /* 0x000e620000201400 */
[C---:B------:R-:W-:Y:S01]  /*4a00*/  ISETP.GE.AND P4, PT, R3.reuse, R134, PT ;  /* 0x000000860300720c */ /* 0x040fe20003f86270 */
[----:B------:R-:W-:Y:S01]  /*4a10*/  FFMA.FTZ R18, R0, R11, R18 ;  /* 0x0000000b00127223 */ /* 0x000fe20000010012 */
[----:B------:R-:W-:-:S02]  /*4a20*/  ISETP.GE.AND P2, PT, R3, R133, PT ;  /* 0x000000850300720c */ /* 0x000fc40003f46270 */
[----:B------:R-:W-:Y:S02]  /*4a30*/  FSEL R50, R50, -INF , !P5 ;  /* 0xff80000032327808 */ /* 0x000fe40006800000 */
[-C--:B------:R-:W-:Y:S01]  /*4a40*/  ISETP.GE.AND P5, PT, R8, R134.reuse, PT ;  /* 0x000000860800720c */ /* 0x080fe20003fa6270 */
[----:B------:R-:W3:Y:S01]  /*4a50*/  I2F R3, R10 ;  /* 0x0000000a00037306 */ /* 0x000ee20000201400 */
[----:B------:R-:W-:Y:S01]  /*4a60*/  FSEL R38, R38, -INF , !P3 ;  /* 0xff80000026267808 */ /* 0x000fe20005800000 */
[-C--:B--2---:R-:W-:Y:S01]  /*4a70*/  FFMA.FTZ R30, R0, R13.reuse, R33 ;  /* 0x0000000d001e7223 */ /* 0x084fe20000010021 */
[----:B------:R-:W-:Y:S01]  /*4a80*/  FSEL R45, R16, -INF , !P5 ;  /* 0xff800000102d7808 */ /* 0x000fe20006800000 */
[----:B------:R-:W-:Y:S01]  /*4a90*/  FFMA.FTZ R24, R0, R13, R35 ;  /* 0x0000000d00187223 */ /* 0x000fe20000010023 */
[----:B------:R-:W-:Y:S02]  /*4aa0*/  ISETP.GE.AND P5, PT, R128, 0x2, PT ;  /* 0x000000028000780c */ /* 0x000fe40003fa6270 */
[----:B------:R-:W-:Y:S01]  /*4ab0*/  FSEL R27, R27, -INF , !P0 ;  /* 0xff8000001b1b7808 */ /* 0x000fe20004000000 */
[----:B-1----:R-:W-:Y:S01]  /*4ac0*/  FFMA.FTZ R108, R0, R9, R108 ;  /* 0x00000009006c7223 */ /* 0x002fe2000001006c */
[----:B------:R-:W-:-:S02]  /*4ad0*/  ISETP.GE.AND P3, PT, R26, R134, PT ;  /* 0x000000861a00720c */ /* 0x000fc40003f66270 */
[-C--:B------:R-:W-:Y:S02]  /*4ae0*/  ISETP.GE.AND P0, PT, R26, R133.reuse, PT ;  /* 0x000000851a00720c */ /* 0x080fe40003f06270 */
[----:B------:R-:W-:Y:S02]  /*4af0*/  FSEL R26, R71, -INF , !P1 ;  /* 0xff800000471a7808 */ /* 0x000fe40004800000 */
[----:B------:R-:W-:Y:S01]  /*4b00*/  ISETP.GE.AND P1, PT, R8, R133, PT ;  /* 0x000000850800720c */ /* 0x000fe20003f26270 */
[----:B------:R-:W-:Y:S01]  /*4b10*/  FFMA.FTZ R8, R0, R9, R110 ;  /* 0x0000000900087223 */ /* 0x000fe2000001006e */
[----:B------:R-:W-:Y:S01]  /*4b20*/  FSEL R30, R30, -INF , !P3 ;  /* 0xff8000001e1e7808 */ /* 0x000fe20005800000 */
[-C--:B---3--:R-:W-:Y:S01]  /*4b30*/  FFMA.FTZ R17, R0, R3.reuse, R17 ;  /* 0x0000000300117223 */ /* 0x088fe20000010011 */
[----:B------:R-:W-:Y:S01]  /*4b40*/  FSEL R24, R24, -INF , !P0 ;  /* 0xff80000018187808 */ /* 0x000fe20004000000 */
[----:B------:R-:W-:Y:S01]  /*4b50*/  FFMA.FTZ R19, R0, R3, R19 ;  /* 0x0000000300137223 */ /* 0x000fe20000010013 */
[----:B------:R-:W-:-:S02]  /*4b60*/  ISETP.GE.AND P3, PT, R10, R134, PT ;  /* 0x000000860a00720c */ /* 0x000fc40003f66270 */
[----:B------:R-:W-:Y:S02]  /*4b70*/  ISETP.GE.AND P0, PT, R10, R133, PT ;  /* 0x000000850a00720c */ /* 0x000fe40003f06270 */
        /* <DEDUP_REMOVED lines=64> */
.L_x_1851:
[----:B------:R-:W-:-:S04]  /*4f80*/  LEA R13, -R129, RZ, 0x7 ;  /* 0x000000ff810d7211 */ /* 0x000fc800078e39ff */
[----:B------:R-:W-:Y:S02]  /*4f90*/  SHF.R.S32.HI R14, RZ, 0x1f, R13 ;  /* 0x0000001fff0e7819 */ /* 0x000fe4000001140d */
.L_x_1852:
        /* <DEDUP_REMOVED lines=121> */
.L_x_1854:
[----:B------:R-:W-:Y:S05]  /*5730*/  BSYNC B0 ;  /* 0x0000000000007941 */ /* 0x000fea0003800000 */
.L_x_1853:
[----:B------:R-:W0:Y:S01]  /*5740*/  LDGDEPBAR ;  /* 0x00000000000079af */ /* 0x000e220000000000 */
[----:B------:R-:W-:-:S04]  /*5750*/  IADD3 R132, P0, R13, R132, RZ ;  /* 0x000000840d847210 */ /* 0x000fc80007f1e0ff */
[----:B------:R-:W-:Y:S02]  /*5760*/  IADD3.X R131, R14, R131, RZ, P0, !PT ;  /* 0x000000830e837210 */ /* 0x000fe400007fe4ff */
.L_x_1850:
[----:B--2---:R-:W-:Y:S02]  /*5770*/  FMNMX.FTZ R3, R9, R52, !PT ;  /* 0x0000003409037209 */ /* 0x004fe40007810000 */
        /* <DEDUP_REMOVED lines=46> */
[----:B------:R-:W-:-:S02]  /*5a60*/  SHF.L.U32 R170, R5, 0x1, RZ ;  /* 0x0000000105aa7819 */ /* 0x000fc400000006ff */
        /* <DEDUP_REMOVED lines=8> */
[----:B-1----:R-:W-:Y:S01]  /*5af0*/  LDSM.16.MT88.4 R72, [R168+0x9000] ;  /* 0x00900000a848783b */ /* 0x002fe20000004200 */
[----:B------:R-:W-:Y:S02]  /*5b00*/  FMNMX.FTZ R10, R30, R3, !PT ;  /* 0x000000031e0a7209 */ /* 0x000fe40007810000 */
[----:B------:R-:W-:Y:S01]  /*5b10*/  FMNMX.FTZ R3, R29, R2, !PT ;  /* 0x000000021d037209 */ /* 0x000fe20007810000 */
[----:B------:R-:W-:Y:S01]  /*5b20*/  LDSM.16.MT88.4 R16, [R168+0x9400] ;  /* 0x00940000a810783b */ /* 0x000fe20000004200 */
[----:B------:R-:W-:Y:S02]  /*5b30*/  FMNMX.FTZ R13, R45, R10, !PT ;  /* 0x0000000a2d0d7209 */ /* 0x000fe40007810000 */
[----:B------:R-:W-:Y:S01]  /*5b40*/  FMNMX.FTZ R2, R28, R3, !PT ;  /* 0x000000031c027209 */ /* 0x000fe20007810000 */
[----:B------:R-:W-:Y:S01]  /*5b50*/  LDSM.16.MT88.4 R32, [R170+0x9400] ;  /* 0x00940000aa20783b */ /* 0x000fe20000004200 */
        /* <DEDUP_REMOVED lines=8> */
[----:B------:R-:W-:Y:S01]  /*5be0*/  SHFL.BFLY PT, R2, R11, 0x2, 0x1f ;  /* 0x0c401f000b027f89 */ /* 0x000fe200000e0000 */
[----:B-1----:R-:W-:-:S03]  /*5bf0*/  FMNMX.FTZ R10, R13, R10, !PT ;  /* 0x0000000a0d0a7209 */ /* 0x002fc60007810000 */
[----:B------:R-:W-:Y:S04]  /*5c00*/  LDSM.16.MT88.4 R12, [R170+0xb400] ;  /* 0x00b40000aa0c783b */ /* 0x000fe80000004200 */
[----:B------:R-:W1:Y:S02]  /*5c10*/  SHFL.BFLY PT, R3, R10, 0x1, 0x1f ;  /* 0x0c201f000a037f89 */ /* 0x000e6400000e0000 */
[----:B-1----:R-:W-:-:S04]  /*5c20*/  FMNMX.FTZ R3, R10, R3, !PT ;  /* 0x000000030a037209 */ /* 0x002fc80007810000 */
[C---:B------:R-:W-:Y:S01]  /*5c30*/  FSETP.NEU.FTZ.AND P0, PT, R3.reuse, -INF , PT ;  /* 0xff8000000300780b */ /* 0x040fe20003f1d000 */
[----:B------:R-:W-:-:S05]  /*5c40*/  FMUL.FTZ R49, R3, c[0x0][0x23c] ;  /* 0x00008f0003317a20 */ /* 0x000fca0000410000 */
[----:B------:R-:W-:-:S05]  /*5c50*/  FSEL R49, R49, RZ, P0 ;  /* 0x000000ff31317208 */ /* 0x000fca0000000000 */
[--C-:B------:R-:W-:Y:S01]  /*5c60*/  FFMA.FTZ R144, R9, c[0x0][0x23c], -R49.reuse ;  /* 0x00008f0009907a23 */ /* 0x100fe20000010831 */
[----:B------:R-:W-:Y:S01]  /*5c70*/  FMNMX.FTZ R9, R11, R2, !PT ;  /* 0x000000020b097209 */ /* 0x000fe20007810000 */
[--C-:B------:R-:W-:Y:S02]  /*5c80*/  FFMA.FTZ R141, R52, c[0x0][0x23c], -R49.reuse ;  /* 0x00008f00348d7a23 */ /* 0x100fe40000010831 */
[--C-:B------:R-:W-:Y:S02]  /*5c90*/  FFMA.FTZ R116, R96, c[0x0][0x23c], -R49.reuse ;  /* 0x00008f0060747a23 */ /* 0x100fe40000010831 */
[----:B------:R-:W1:Y:S01]  /*5ca0*/  SHFL.BFLY PT, R2, R9, 0x1, 0x1f ;  /* 0x0c201f0009027f89 */ /* 0x000e6200000e0000 */
[--C-:B------:R-:W-:Y:S01]  /*5cb0*/  FFMA.FTZ R67, R98, c[0x0][0x23c], -R49.reuse ;  /* 0x00008f0062437a23 */ /* 0x100fe20000010831 */
[----:B------:R-:W-:Y:S01]  /*5cc0*/  MUFU.EX2 R144, R144 ;  /* 0x0000009000907308 */ /* 0x000fe20000000800 */
[--C-:B------:R-:W-:Y:S02]  /*5cd0*/  FFMA.FTZ R47, R104, c[0x0][0x23c], -R49.reuse ;  /* 0x00008f00682f7a23 */ /* 0x100fe40000010831 */
[----:B------:R-:W-:-:S02]  /*5ce0*/  FFMA.FTZ R60, R48, c[0x0][0x23c], -R49 ;  /* 0x00008f00303c7a23 */ /* 0x000fc40000010831 */
[--C-:B------:R-:W-:Y:S02]  /*5cf0*/  FFMA.FTZ R63, R100, c[0x0][0x23c], -R49.reuse ;  /* 0x00008f00643f7a23 */ /* 0x100fe40000010831 */
[--C-:B------:R-:W-:Y:S01]  /*5d00*/  FFMA.FTZ R48, R102, c[0x0][0x23c], -R49.reuse ;  /* 0x00008f0066307a23 */ /* 0x100fe20000010831 */
[----:B------:R-:W2:Y:S01]  /*5d10*/  MUFU.EX2 R141, R141 ;  /* 0x0000008d008d7308 */ /* 0x000ea20000000800 */
[--C-:B------:R-:W-:Y:S02]  /*5d20*/  FFMA.FTZ R124, R36, c[0x0][0x23c], -R49.reuse ;  /* 0x00008f00247c7a23 */ /* 0x100fe40000010831 */
[--C-:B------:R-:W-:Y:S02]  /*5d30*/  FFMA.FTZ R40, R40, c[0x0][0x23c], -R49.reuse ;  /* 0x00008f0028287a23 */ /* 0x100fe40000010831 */
[----:B------:R-:W-:-:S03]  /*5d40*/  FFMA.FTZ R38, R38, c[0x0][0x23c], -R49 ;  /* 0x00008f0026267a23 */ /* 0x000fc60000010831 */
[----:B------:R-:W-:Y:S01]  /*5d50*/  MUFU.EX2 R116, R116 ;  /* 0x0000007400747308 */ /* 0x000fe20000000800 */
[----:B-1----:R-:W-:-:S07]  /*5d60*/  FMNMX.FTZ R2, R9, R2, !PT ;  /* 0x0000000209027209 */ /* 0x002fce0007810000 */
[----:B------:R-:W1:Y:S01]  /*5d70*/  MUFU.EX2 R67, R67 ;  /* 0x0000004300437308 */ /* 0x000e620000000800 */
[----:B--2---:R-:W-:Y:S01]  /*5d80*/  F2FP.PACK_AB R104, R141, R144 ;  /* 0x000000908d68723e */ /* 0x004fe200000000ff */
[----:B------:R-:W-:Y:S01]  /*5d90*/  FADD.FTZ R141, R144, R141 ;  /* 0x0000008d908d7221 */ /* 0x000fe20000010000 */
[C---:B------:R-:W-:Y:S01]  /*5da0*/  FSETP.NEU.FTZ.AND P0, PT, R2.reuse, -INF , PT ;  /* 0xff8000000200780b */ /* 0x040fe20003f1d000 */
[----:B------:R-:W-:-:S04]  /*5db0*/  FMUL.FTZ R46, R2, c[0x0][0x23c] ;  /* 0x00008f00022e7a20 */ /* 0x000fc80000410000 */
[----:B------:R-:W-:Y:S01]  /*5dc0*/  MUFU.EX2 R63, R63 ;  /* 0x0000003f003f7308 */ /* 0x000fe20000000800 */
[----:B------:R-:W-:Y:S02]  /*5dd0*/  FSEL R46, R46, RZ, P0 ;  /* 0x000000ff2e2e7208 */ /* 0x000fe40000000000 */
[----:B------:R-:W-:-:S03]  /*5de0*/  LEA R194, P0, R132, c[0x0][0x168], 0x1 ;  /* 0x00005a0084c27a11 */ /* 0x000fc600078008ff */
[--C-:B------:R-:W-:Y:S01]  /*5df0*/  FFMA.FTZ R119, R8, c[0x0][0x23c], -R46.reuse ;  /* 0x00008f0008777a23 */ /* 0x100fe2000001082e */
[----:B------:R-:W-:Y:S01]  /*5e00*/  LEA.HI.X R195, R132, c[0x0][0x16c], R131, 0x1, P0 ;  /* 0x00005b0084c37a11 */ /* 0x000fe200000f0c83 */
[--C-:B------:R-:W-:Y:S01]  /*5e10*/  FFMA.FTZ R118, R97, c[0x0][0x23c], -R46.reuse ;  /* 0x00008f0061767a23 */ /* 0x100fe2000001082e */
[----:B-1----:R-:W-:Y:S01]  /*5e20*/  F2FP.PACK_AB R106, R67, R116 ;  /* 0x00000074436a723e */ /* 0x002fe200000000ff */
[--C-:B------:R-:W-:Y:S01]  /*5e30*/  FFMA.FTZ R117, R99, c[0x0][0x23c], -R46.reuse ;  /* 0x00008f0063757a23 */ /* 0x100fe2000001082e */
[----:B------:R-:W1:Y:S01]  /*5e40*/  MUFU.EX2 R60, R60 ;  /* 0x0000003c003c7308 */ /* 0x000e620000000800 */
[--C-:B------:R-:W-:Y:S01]  /*5e50*/  FFMA.FTZ R64, R101, c[0x0][0x23c], -R46.reuse ;  /* 0x00008f0065407a23 */ /* 0x100fe2000001082e */
[----:B------:R-:W2:Y:S01]  /*5e60*/  LDSM.16.MT88.4 R96, [R170+0xd000] ;  /* 0x00d00000aa60783b */ /* 0x000ea20000004200 */
[--C-:B------:R-:W-:Y:S02]  /*5e70*/  FFMA.FTZ R62, R105, c[0x0][0x23c], -R46.reuse ;  /* 0x00008f00693e7a23 */ /* 0x100fe4000001082e */
[----:B------:R-:W-:-:S02]  /*5e80*/  FFMA.FTZ R51, R107, c[0x0][0x23c], -R46 ;  /* 0x00008f006b337a23 */ /* 0x000fc4000001082e */
[--C-:B------:R-:W-:Y:S01]  /*5e90*/  FFMA.FTZ R52, R37, c[0x0][0x23c], -R46.reuse ;  /* 0x00008f0025347a23 */ /* 0x100fe2000001082e */
[----:B------:R-:W-:Y:S01]  /*5ea0*/  MUFU.EX2 R119, R119 ;  /* 0x0000007700777308 */ /* 0x000fe20000000800 */
[--C-:B------:R-:W-:Y:S02]  /*5eb0*/  FFMA.FTZ R41, R103, c[0x0][0x23c], -R46.reuse ;  /* 0x00008f0067297a23 */ /* 0x100fe4000001082e */
[--C-:B------:R-:W-:Y:S02]  /*5ec0*/  FFMA.FTZ R37, R122, c[0x0][0x23c], -R49.reuse ;  /* 0x00008f007a257a23 */ /* 0x100fe40000010831 */
[--C-:B------:R-:W-:Y:S02]  /*5ed0*/  FFMA.FTZ R36, R53, c[0x0][0x23c], -R46.reuse ;  /* 0x00008f0035247a23 */ /* 0x100fe4000001082e */
[----:B------:R-:W-:Y:S01]  /*5ee0*/  FFMA.FTZ R5, R145, c[0x0][0x23c], -R46 ;  /* 0x00008f0091057a23 */ /* 0x000fe2000001082e */
[----:B------:R-:W3:Y:S01]  /*5ef0*/  MUFU.EX2 R118, R118 ;  /* 0x0000007600767308 */ /* 0x000ee20000000800 */
[----:B-1----:R-:W-:Y:S01]  /*5f00*/  F2FP.PACK_AB R8, R60, R63 ;  /* 0x0000003f3c08723e */ /* 0x002fe200000000ff */
        /* <DEDUP_REMOVED lines=21> */
[----:B------:R-:W-:Y:S02]  /*6060*/  FFMA.FTZ R61, R61, c[0x0][0x23c], -R46 ;  /* 0x00008f003d3d7a23 */ /* 0x000fe4000001082e */
[----:B------:R-:W-:Y:S01]  /*6070*/  FADD.FTZ R118, R119, R118 ;  /* 0x0000007677767221 */ /* 0x000fe20000010000 */
[C---:B------:R-:W-:Y:S01]  /*6080*/  HMMA.16816.F32 R76, R104.reuse, R80, RZ ;  /* 0x00000050684c723c */ /* 0x040fe200000018ff */
[----:B------:R-:W-:Y:S01]  /*6090*/  FFMA.FTZ R27, R27, c[0x0][0x23c], -R46 ;  /* 0x00008f001b1b7a23 */ /* 0x000fe2000001082e */
[----:B------:R-:W-:Y:S01]  /*60a0*/  MUFU.EX2 R62, R62 ;  /* 0x0000003e003e7308 */ /* 0x000fe20000000800 */
[----:B------:R-:W-:Y:S02]  /*60b0*/  FADD.FTZ R117, R117, R118 ;  /* 0x0000007675757221 */ /* 0x000fe40000010000 */
[--C-:B------:R-:W-:Y:S02]  /*60c0*/  FFMA.FTZ R43, R43, c[0x0][0x23c], -R46.reuse ;  /* 0x00008f002b2b7a23 */ /* 0x100fe4000001082e */
[----:B------:R-:W-:Y:S01]  /*60d0*/  FADD.FTZ R117, R64, R117 ;  /* 0x0000007540757221 */ /* 0x000fe20000010000 */
[----:B------:R-:W-:Y:S01]  /*60e0*/  HMMA.16816.F32 R80, R104, R82, RZ ;  /* 0x000000526850723c */ /* 0x000fe200000018ff */
[----:B------:R-:W-:Y:S01]  /*60f0*/  FFMA.FTZ R64, R31, c[0x0][0x23c], -R49 ;  /* 0x00008f001f407a23 */ /* 0x000fe20000010831 */
[----:B------:R-:W3:Y:S01]  /*6100*/  MUFU.EX2 R51, R51 ;  /* 0x0000003300337308 */ /* 0x000ee20000000800 */
[----:B-1----:R-:W-:Y:S01]  /*6110*/  F2FP.PACK_AB R10, R47, R48 ;  /* 0x000000302f0a723e */ /* 0x002fe200000000ff */
[----:B------:R-:W-:-:S04]  /*6120*/  FFMA.FTZ R42, R42, c[0x0][0x23c], -R46 ;  /* 0x00008f002a2a7a23 */ /* 0x000fc8000001082e */
[C---:B------:R-:W-:Y:S02]  /*6130*/  HMMA.16816.F32 R84, R104.reuse, R88, RZ ;  /* 0x000000586854723c */ /* 0x040fe400000018ff */
[----:B------:R-:W-:Y:S06]  /*6140*/  MUFU.EX2 R52, R52 ;  /* 0x0000003400347308 */ /* 0x000fec0000000800 */
[----:B------:R-:W-:Y:S02]  /*6150*/  HMMA.16816.F32 R88, R104, R90, RZ ;  /* 0x0000005a6858723c */ /* 0x000fe400000018ff */
[----:B------:R-:W1:Y:S01]  /*6160*/  MUFU.EX2 R41, R41 ;  /* 0x0000002900297308 */ /* 0x000e620000000800 */
[----:B---3--:R-:W-:Y:S01]  /*6170*/  F2FP.PACK_AB R9, R51, R62 ;  /* 0x0000003e3309723e */ /* 0x008fe200000000ff */
[----:B------:R-:W-:-:S04]  /*6180*/  FADD.FTZ R62, R62, R117 ;  /* 0x000000753e3e7221 */ /* 0x000fc80000010000 */
[C---:B------:R-:W-:Y:S02]  /*6190*/  HMMA.16816.F32 R112, R104.reuse, R108, RZ ;  /* 0x0000006c6870723c */ /* 0x040fe400000018ff */
[----:B------:R-:W-:Y:S06]  /*61a0*/  MUFU.EX2 R124, R124 ;  /* 0x0000007c007c7308 */ /* 0x000fec0000000800 */
[C---:B------:R-:W-:Y:S01]  /*61b0*/  HMMA.16816.F32 R68, R104.reuse, R72, RZ ;  /* 0x000000486844723c */ /* 0x040fe200000018ff */
[----:B-1----:R-:W-:Y:S01]  /*61c0*/  F2FP.PACK_AB R11, R41, R52 ;  /* 0x00000034290b723e */ /* 0x002fe200000000ff */
[----:B------:R-:W1:Y:S06]  /*61d0*/  MUFU.EX2 R37, R37 ;  /* 0x0000002500257308 */ /* 0x000e6c0000000800 */
[----:B--2---:R-:W-:Y:S02]  /*61e0*/  HMMA.16816.F32 R92, R104, R96, RZ ;  /* 0x00000060685c723c */ /* 0x004fe400000018ff */
        /* <DEDUP_REMOVED lines=10> */
[----:B------:R-:W-:Y:S02]  /*6290*/  HMMA.16816.F32 R96, R104, R98, RZ ;  /* 0x000000626860723c */ /* 0x000fe400000018ff */
        /* <DEDUP_REMOVED lines=15> */
[----:B------:R-:W-:-:S02]  /*6390*/  FFMA.FTZ R32, R143, c[0x0][0x23c], -R46 ;  /* 0x00008f008f207a23 */ /* 0x000fc4000001082e */
[--C-:B------:R-:W-:Y:S01]  /*63a0*/  FFMA.FTZ R57, R54, c[0x0][0x23c], -R49.reuse ;  /* 0x00008f0036397a23 */ /* 0x100fe20000010831 */
[----:B------:R-:W-:Y:S01]  /*63b0*/  MUFU.EX2 R126, R126 ;  /* 0x0000007e007e7308 */ /* 0x000fe20000000800 */
[--C-:B------:R-:W-:Y:S02]  /*63c0*/  FFMA.FTZ R54, R55, c[0x0][0x23c], -R46.reuse ;  /* 0x00008f0037367a23 */ /* 0x100fe4000001082e */
[--C-:B------:R-:W-:Y:S02]  /*63d0*/  FFMA.FTZ R35, R148, c[0x0][0x23c], -R49.reuse ;  /* 0x00008f0094237a23 */ /* 0x100fe40000010831 */
[--C-:B------:R-:W-:Y:S01]  /*63e0*/  FFMA.FTZ R34, R150, c[0x0][0x23c], -R49.reuse ;  /* 0x00008f0096227a23 */ /* 0x100fe20000010831 */
[----:B---3--:R-:W-:Y:S01]  /*63f0*/  HMMA.16816.F32 R92, R8, R16, R92 ;  /* 0x00000010085c723c */ /* 0x008fe2000000185c */
[----:B------:R-:W-:Y:S01]  /*6400*/  FFMA.FTZ R55, R127, c[0x0][0x23c], -R46 ;  /* 0x00008f007f377a23 */ /* 0x000fe2000001082e */
[----:B------:R-:W3:Y:S01]  /*6410*/  MUFU.EX2 R33, R33 ;  /* 0x0000002100217308 */ /* 0x000ee20000000800 */
[----:B------:R-:W-:-:S02]  /*6420*/  FFMA.FTZ R127, R138, c[0x0][0x23c], -R49 ;  /* 0x00008f008a7f7a23 */ /* 0x000fc40000010831 */
[----:B------:R-:W-:Y:S02]  /*6430*/  FFMA.FTZ R138, R139, c[0x0][0x23c], -R46 ;  /* 0x00008f008b8a7a23 */ /* 0x000fe4000001082e */
[--C-:B------:R-:W-:Y:S01]  /*6440*/  FFMA.FTZ R139, R58, c[0x0][0x23c], -R49.reuse ;  /* 0x00008f003a8b7a23 */ /* 0x100fe20000010831 */
[----:B------:R-:W-:Y:S01]  /*6450*/  HMMA.16816.F32 R96, R8, R18, R96 ;  /* 0x000000120860723c */ /* 0x000fe20000001860 */
[----:B------:R-:W-:Y:S01]  /*6460*/  LDSM.16.MT88.4 R16, [R168+0xa400] ;  /* 0x00a40000a810783b */ /* 0x000fe20000004200 */
[----:B------:R-:W-:Y:S01]  /*6470*/  MUFU.EX2 R35, R35 ;  /* 0x0000002300237308 */ /* 0x000fe20000000800 */
[----:B------:R-:W-:-:S05]  /*6480*/  FFMA.FTZ R58, R20, c[0x0][0x23c], -R49 ;  /* 0x00008f00143a7a23 */ /* 0x000fca0000010831 */
[C---:B--2---:R-:W-:Y:S02]  /*6490*/  HMMA.16816.F32 R100, R104.reuse, R12, RZ ;  /* 0x0000000c6864723c */ /* 0x044fe400000018ff */
[----:B------:R-:W2:Y:S06]  /*64a0*/  MUFU.EX2 R34, R34 ;  /* 0x0000002200227308 */ /* 0x000eac0000000800 */
[----:B------:R-:W-:Y:S01]  /*64b0*/  HMMA.16816.F32 R104, R104, R14, RZ ;  /* 0x0000000e6868723c */ /* 0x000fe200000018ff */
[----:B------:R-:W4:Y:S01]  /*64c0*/  LDSM.16.MT88.4 R12, [R168+0xd400] ;  /* 0x00d40000a80c783b */ /* 0x000f220000004200 */
[----:B------:R-:W5:Y:S08]  /*64d0*/  MUFU.EX2 R32, R32 ;  /* 0x0000002000207308 */ /* 0x000f700000000800 */
[----:B------:R-:W1:Y:S08]  /*64e0*/  MUFU.EX2 R57, R57 ;  /* 0x0000003900397308 */ /* 0x000e700000000800 */
[----:B------:R-:W1:Y:S08]  /*64f0*/  MUFU.EX2 R54, R54 ;  /* 0x0000003600367308 */ /* 0x000e700000000800 */
[----:B------:R-:W1:Y:S08]  /*6500*/  MUFU.EX2 R55, R55 ;  /* 0x0000003700377308 */ /* 0x000e700000000800 */
[----:B------:R-:W-:Y:S01]  /*6510*/  MUFU.EX2 R127, R127 ;  /* 0x0000007f007f7308 */ /* 0x000fe20000000800 */
[C---:B----4-:R-:W-:Y:S07]  /*6520*/  HMMA.16816.F32 R100, R8.reuse, R12, R100 ;  /* 0x0000000c0864723c */ /* 0x050fee0000001864 */
[----:B------:R-:W4:Y:S01]  /*6530*/  MUFU.EX2 R138, R138 ;  /* 0x0000008a008a7308 */ /* 0x000f220000000800 */
[----:B------:R-:W-:Y:S01]  /*6540*/  HMMA.16816.F32 R104, R8, R14, R104 ;  /* 0x0000000e0868723c */ /* 0x000fe20000001868 */
[----:B------:R-:W4:Y:S06]  /*6550*/  LDSM.16.MT88.4 R12, [R170+0x9800] ;  /* 0x00980000aa0c783b */ /* 0x000f2c0000004200 */
[----:B------:R-:W4:Y:S01]  /*6560*/  MUFU.EX2 R123, R123 ;  /* 0x0000007b007b7308 */ /* 0x000f220000000800 */
[----:B-1----:R-:W-:-:S02]  /*6570*/  F2FP.PACK_AB R8, R37, R124 ;  /* 0x0000007c2508723e */ /* 0x002fc400000000ff */
[----:B---3--:R-:W-:-:S05]  /*6580*/  F2FP.PACK_AB R9, R33, R36 ;  /* 0x000000242109723e */ /* 0x008fca00000000ff */
[----:B------:R-:W-:Y:S01]  /*6590*/  MUFU.EX2 R139, R139 ;  /* 0x0000008b008b7308 */ /* 0x000fe20000000800 */
[----:B--2---:R-:W-:Y:S02]  /*65a0*/  F2FP.PACK_AB R10, R34, R35 ;  /* 0x00000023220a723e */ /* 0x004fe400000000ff */
[----:B-----5:R-:W-:-:S05]  /*65b0*/  F2FP.PACK_AB R11, R5, R32 ;  /* 0x00000020050b723e */ /* 0x020fca00000000ff */
[----:B------:R-:W-:Y:S08]  /*65c0*/  MUFU.EX2 R142, R142 ;  /* 0x0000008e008e7308 */ /* 0x000ff00000000800 */
[----:B------:R-:W-:Y:S08]  /*65d0*/  MUFU.EX2 R58, R58 ;  /* 0x0000003a003a7308 */ /* 0x000ff00000000800 */
[----:B------:R-:W-:Y:S01]  /*65e0*/  MUFU.EX2 R137, R137 ;  /* 0x0000008900897308 */ /* 0x000fe20000000800 */
[C---:B----4-:R-:W-:Y:S07]  /*65f0*/  HMMA.16816.F32 R112, R8.reuse, R12, R112 ;  /* 0x0000000c0870723c */ /* 0x050fee0000001870 */
[----:B------:R-:W-:Y:S01]  /*6600*/  MUFU.EX2 R66, R66 ;  /* 0x0000004200427308 */ /* 0x000fe20000000800 */
[C---:B------:R-:W-:Y:S01]  /*6610*/  HMMA.16816.F32 R108, R8.reuse, R14, R108 ;  /* 0x0000000e086c723c */ /* 0x040fe2000000186c */
[----:B------:R-:W1:Y:S06]  /*6620*/  LDSM.16.MT88.4 R12, [R168+0x9800] ;  /* 0x00980000a80c783b */ /* 0x000e6c0000004200 */
[----:B------:R-:W2:Y:S08]  /*6630*/  MUFU.EX2 R65, R65 ;  /* 0x0000004100417308 */ /* 0x000eb00000000800 */
[----:B------:R-:W-:Y:S08]  /*6640*/  MUFU.EX2 R61, R61 ;  /* 0x0000003d003d7308 */ /* 0x000ff00000000800 */
[----:B------:R-:W-:Y:S08]  /*6650*/  MUFU.EX2 R40, R40 ;  /* 0x0000002800287308 */ /* 0x000ff00000000800 */
[----:B------:R-:W-:Y:S08]  /*6660*/  MUFU.EX2 R38, R38 ;  /* 0x0000002600267308 */ /* 0x000ff00000000800 */
[----:B------:R-:W-:Y:S01]  /*6670*/  MUFU.EX2 R43, R43 ;  /* 0x0000002b002b7308 */ /* 0x000fe20000000800 */
[C---:B-1----:R-:W-:Y:S07]  /*6680*/  HMMA.16816.F32 R68, R8.reuse, R12, R68 ;  /* 0x0000000c0844723c */ /* 0x042fee0000001844 */
[----:B------:R-:W-:Y:S01]  /*6690*/  MUFU.EX2 R42, R42 ;  /* 0x0000002a002a7308 */ /* 0x000fe20000000800 */
        /* <DEDUP_REMOVED lines=60> */
[----:B------:R-:W-:Y:S01]  /*6a60*/  FFMA.FTZ R116, R21, c[0x0][0x23c], -R46 ;  /* 0x00008f0015747a23 */ /* 0x000fe2000001082e */
[----:B------:R-:W-:Y:S01]  /*6a70*/  F2FP.PACK_AB R10, R137, R58 ;  /* 0x0000003a890a723e */ /* 0x000fe200000000ff */
[----:B------:R-:W-:Y:S01]  /*6a80*/  FADD.FTZ R8, R67, R8 ;  /* 0x0000000843087221 */ /* 0x000fe20000010000 */
[----:B------:R-:W2:Y:S01]  /*6a90*/  LDSM.16.MT88.4 R20, [R170+0xa400] ;  /* 0x00a40000aa14783b */ /* 0x000ea20000004200 */
[----:B------:R-:W-:-:S02]  /*6aa0*/  FFMA.FTZ R67, R29, c[0x0][0x23c], -R46 ;  /* 0x00008f001d437a23 */ /* 0x000fc4000001082e */
[----:B------:R-:W3:Y:S01]  /*6ab0*/  MUFU.EX2 R116, R116 ;  /* 0x0000007400747308 */ /* 0x000ee20000000800 */
[----:B------:R-:W-:Y:S01]  /*6ac0*/  FADD.FTZ R63, R63, R8 ;  /* 0x000000083f3f7221 */ /* 0x000fe20000010000 */
[----:B------:R-:W-:-:S03]  /*6ad0*/  F2FP.PACK_AB R8, R142, R139 ;  /* 0x0000008b8e08723e */ /* 0x000fc600000000ff */
[----:B------:R-:W-:Y:S02]  /*6ae0*/  FADD.FTZ R117, R60, R63 ;  /* 0x0000003f3c757221 */ /* 0x000fe40000010000 */
[--C-:B------:R-:W-:Y:S01]  /*6af0*/  FFMA.FTZ R63, R39, c[0x0][0x23c], -R49.reuse ;  /* 0x00008f00273f7a23 */ /* 0x100fe20000010831 */
[----:B------:R-:W-:Y:S01]  /*6b00*/  MUFU.EX2 R67, R67 ;  /* 0x0000004300437308 */ /* 0x000fe20000000800 */
[--C-:B------:R-:W-:Y:S02]  /*6b10*/  FFMA.FTZ R39, R50, c[0x0][0x23c], -R49.reuse ;  /* 0x00008f0032277a23 */ /* 0x100fe40000010831 */
[--C-:B------:R-:W-:Y:S02]  /*6b20*/  FFMA.FTZ R50, R28, c[0x0][0x23c], -R46.reuse ;  /* 0x00008f001c327a23 */ /* 0x100fe4000001082e */
[----:B------:R-:W-:Y:S02]  /*6b30*/  FFMA.FTZ R60, R45, c[0x0][0x23c], -R49 ;  /* 0x00008f002d3c7a23 */ /* 0x000fe40000010831 */
[--C-:B------:R-:W-:Y:S01]  /*6b40*/  FFMA.FTZ R45, R25, c[0x0][0x23c], -R46.reuse ;  /* 0x00008f00192d7a23 */ /* 0x100fe2000001082e */
[----:B---3--:R-:W-:Y:S01]  /*6b50*/  F2FP.PACK_AB R11, R61, R116 ;  /* 0x000000743d0b723e */ /* 0x008fe200000000ff */
[----:B------:R-:W3:Y:S06]  /*6b60*/  MUFU.EX2 R63, R63 ;  /* 0x0000003f003f7308 */ /* 0x000eec0000000800 */
[C---:B------:R-:W-:Y:S02]  /*6b70*/  HMMA.16816.F32 R68, R8.reuse, R16, R68 ;  /* 0x000000100844723c */ /* 0x040fe40000001844 */
[----:B------:R-:W-:Y:S06]  /*6b80*/  MUFU.EX2 R39, R39 ;  /* 0x0000002700277308 */ /* 0x000fec0000000800 */
[C---:B-1----:R-:W-:Y:S02]  /*6b90*/  HMMA.16816.F32 R76, R8.reuse, R12, R76 ;  /* 0x0000000c084c723c */ /* 0x042fe4000000184c */
[----:B------:R-:W1:Y:S06]  /*6ba0*/  MUFU.EX2 R50, R50 ;  /* 0x0000003200327308 */ /* 0x000e6c0000000800 */
[C---:B------:R-:W-:Y:S01]  /*6bb0*/  HMMA.16816.F32 R80, R8.reuse, R14, R80 ;  /* 0x0000000e0850723c */ /* 0x040fe20000001850 */
[----:B------:R-:W4:Y:S07]  /*6bc0*/  LDSM.16.MT88.4 R12, [R170+0xe400] ;  /* 0x00e40000aa0c783b */ /* 0x000f2e0000004200 */
[C---:B------:R-:W-:Y:S01]  /*6bd0*/  HMMA.16816.F32 R72, R8.reuse, R18, R72 ;  /* 0x000000120848723c */ /* 0x040fe20000001848 */
[----:B------:R-:W5:Y:S07]  /*6be0*/  LDSM.16.MT88.4 R16, [R168+0xe400] ;  /* 0x00e40000a810783b */ /* 0x000f6e0000004200 */
[C---:B--2---:R-:W-:Y:S08]  /*6bf0*/  HMMA.16816.F32 R112, R8.reuse, R20, R112 ;  /* 0x000000140870723c */ /* 0x044ff00000001870 */
[C---:B------:R-:W-:Y:S01]  /*6c00*/  HMMA.16816.F32 R108, R8.reuse, R22, R108 ;  /* 0x00000016086c723c */ /* 0x040fe2000000186c */
[----:B------:R-:W2:Y:S07]  /*6c10*/  LDSM.16.MT88.4 R20, [R168+0xc400] ;  /* 0x00c40000a814783b */ /* 0x000eae0000004200 */
[C---:B----4-:R-:W-:Y:S08]  /*6c20*/  HMMA.16816.F32 R92, R8.reuse, R12, R92 ;  /* 0x0000000c085c723c */ /* 0x050ff0000000185c */
[C---:B------:R-:W-:Y:S01]  /*6c30*/  HMMA.16816.F32 R96, R8.reuse, R14, R96 ;  /* 0x0000000e0860723c */ /* 0x040fe20000001860 */
[----:B------:R-:W4:Y:S07]  /*6c40*/  LDSM.16.MT88.4 R12, [R170+0xa800] ;  /* 0x00a80000aa0c783b */ /* 0x000f2e0000004200 */
[C---:B-----5:R-:W-:Y:S07]  /*6c50*/  HMMA.16816.F32 R100, R8.reuse, R16, R100 ;  /* 0x000000100864723c */ /* 0x060fee0000001864 */
[----:B------:R-:W-:Y:S01]  /*6c60*/  FADD.FTZ R16, R48, R117 ;  /* 0x0000007530107221 */ /* 0x000fe20000010000 */
[----:B--2---:R-:W-:Y:S01]  /*6c70*/  HMMA.16816.F32 R84, R8, R20, R84 ;  /* 0x000000140854723c */ /* 0x004fe20000001854 */
[----:B------:R-:W-:-:S02]  /*6c80*/  FFMA.FTZ R48, R26, c[0x0][0x23c], -R46 ;  /* 0x00008f001a307a23 */ /* 0x000fc4000001082e */
[----:B------:R-:W-:Y:S02]  /*6c90*/  FADD.FTZ R17, R51, R62 ;  /* 0x0000003e33117221 */ /* 0x000fe40000010000 */
[----:B------:R2:W-:Y:S01]  /*6ca0*/  MUFU.EX2 R51, R27 ;  /* 0x0000001b00337308 */ /* 0x0005e20000000800 */
[----:B------:R-:W-:Y:S02]  /*6cb0*/  FFMA.FTZ R62, R30, c[0x0][0x23c], -R49 ;  /* 0x00008f001e3e7a23 */ /* 0x000fe40000010831 */
[C---:B------:R-:W-:Y:S01]  /*6cc0*/  HMMA.16816.F32 R88, R8.reuse, R22, R88 ;  /* 0x000000160858723c */ /* 0x040fe20000001858 */
[----:B------:R-:W-:Y:S01]  /*6cd0*/  FADD.FTZ R52, R52, R17 ;  /* 0x0000001134347221 */ /* 0x000fe20000010000 */
[----:B------:R-:W5:Y:S01]  /*6ce0*/  LDSM.16.MT88.4 R28, [R168+0xa800] ;  /* 0x00a80000a81c783b */ /* 0x000f620000004200 */
[----:B------:R-:W-:Y:S02]  /*6cf0*/  FADD.FTZ R17, R47, R16 ;  /* 0x000000102f117221 */ /* 0x000fe40000010000 */
[----:B------:R-:W4:Y:S01]  /*6d00*/  MUFU.EX2 R48, R48 ;  /* 0x0000003000307308 */ /* 0x000f220000000800 */
[----:B------:R-:W-:Y:S01]  /*6d10*/  FFMA.FTZ R49, R44, c[0x0][0x23c], -R49 ;  /* 0x00008f002c317a23 */ /* 0x000fe20000010831 */
[----:B------:R-:W-:Y:S01]  /*6d20*/  LDSM.16.MT88.4 R20, [R168+0xe800] ;  /* 0x00e80000a814783b */ /* 0x000fe20000004200 */
[----:B------:R-:W-:Y:S01]  /*6d30*/  HMMA.16816.F32 R104, R8, R18, R104 ;  /* 0x000000120868723c */ /* 0x000fe20000001868 */
[----:B------:R-:W-:-:S02]  /*6d40*/  FADD.FTZ R124, R124, R17 ;  /* 0x000000117c7c7221 */ /* 0x000fc40000010000 */
[----:B------:R-:W5:Y:S01]  /*6d50*/  LDSM.16.MT88.4 R16, [R168+0xc800] ;  /* 0x00c80000a810783b */ /* 0x000f620000004200 */
[----:B------:R-:W-:Y:S02]  /*6d60*/  FFMA.FTZ R44, R24, c[0x0][0x23c], -R46 ;  /* 0x00008f00182c7a23 */ /* 0x000fe4000001082e */
[----:B------:R-:W-:Y:S01]  /*6d70*/  FADD.FTZ R47, R41, R52 ;  /* 0x00000034292f7221 */ /* 0x000fe20000010000 */
[----:B---3--:R-:W-:Y:S01]  /*6d80*/  F2FP.PACK_AB R8, R63, R40 ;  /* 0x000000283f08723e */ /* 0x008fe200000000ff */
[----:B--2---:R-:W2:Y:S01]  /*6d90*/  LDSM.16.MT88.4 R24, [R170+0xc800] ;  /* 0x00c80000aa18783b */ /* 0x004ea20000004200 */
[----:B-1----:R-:W-:Y:S01]  /*6da0*/  F2FP.PACK_AB R9, R50, R67 ;  /* 0x000000433209723e */ /* 0x002fe200000000ff */
[----:B------:R-:W-:Y:S01]  /*6db0*/  FADD.FTZ R36, R36, R47 ;  /* 0x0000002f24247221 */ /* 0x000fe20000010000 */
[----:B------:R-:W-:Y:S01]  /*6dc0*/  F2FP.PACK_AB R10, R39, R38 ;  /* 0x00000026270a723e */ /* 0x000fe200000000ff */
[----:B------:R-:W-:Y:S01]  /*6dd0*/  FADD.FTZ R124, R37, R124 ;  /* 0x0000007c257c7221 */ /* 0x000fe20000010000 */
[----:B----4-:R-:W-:Y:S01]  /*6de0*/  F2FP.PACK_AB R11, R48, R51 ;  /* 0x00000033300b723e */ /* 0x010fe200000000ff */
[----:B------:R-:W-:Y:S01]  /*6df0*/  FADD.FTZ R33, R33, R36 ;  /* 0x0000002421217221 */ /* 0x000fe20000010000 */
[----:B------:R-:W-:Y:S01]  /*6e00*/  MUFU.EX2 R41, R45 ;  /* 0x0000002d00297308 */ /* 0x000fe20000000800 */
[----:B------:R-:W-:-:S02]  /*6e10*/  FADD.FTZ R35, R35, R124 ;  /* 0x0000007c23237221 */ /* 0x000fc40000010000 */
[----:B------:R-:W-:Y:S02]  /*6e20*/  FADD.FTZ R32, R32, R33 ;  /* 0x0000002120207221 */ /* 0x000fe40000010000 */
[C---:B------:R-:W-:Y:S01]  /*6e30*/  HMMA.16816.F32 R112, R8.reuse, R12, R112 ;  /* 0x0000000c0870723c */ /* 0x040fe20000001870 */
[----:B------:R-:W-:Y:S02]  /*6e40*/  FADD.FTZ R33, R34, R35 ;  /* 0x0000002322217221 */ /* 0x000fe40000010000 */
[----:B------:R-:W-:Y:S01]  /*6e50*/  FADD.FTZ R32, R5, R32 ;  /* 0x0000002005207221 */ /* 0x000fe20000010000 */
[----:B------:R-:W-:Y:S01]  /*6e60*/  MUFU.EX2 R44, R44 ;  /* 0x0000002c002c7308 */ /* 0x000fe20000000800 */
[----:B------:R-:W-:Y:S02]  /*6e70*/  FADD.FTZ R122, R122, R33 ;  /* 0x000000217a7a7221 */ /* 0x000fe40000010000 */
[----:B------:R-:W-:Y:S01]  /*6e80*/  FADD.FTZ R59, R59, R32 ;  /* 0x000000203b3b7221 */ /* 0x000fe20000010000 */
[----:B------:R-:W-:Y:S01]  /*6e90*/  HMMA.16816.F32 R108, R8, R14, R108 ;  /* 0x0000000e086c723c */ /* 0x000fe2000000186c */
[----:B------:R-:W1:Y:S01]  /*6ea0*/  LDSM.16.MT88.4 R12, [R170+0xe800] ;  /* 0x00e80000aa0c783b */ /* 0x000e620000004200 */
[----:B------:R-:W-:-:S02]  /*6eb0*/  FADD.FTZ R57, R57, R122 ;  /* 0x0000007a39397221 */ /* 0x000fc40000010000 */
[----:B------:R-:W-:Y:S02]  /*6ec0*/  FADD.FTZ R54, R54, R59 ;  /* 0x0000003b36367221 */ /* 0x000fe40000010000 */
[----:B------:R-:W-:Y:S02]  /*6ed0*/  FADD.FTZ R56, R56, R57 ;  /* 0x0000003938387221 */ /* 0x000fe40000010000 */
[C---:B-----5:R-:W-:Y:S01]  /*6ee0*/  HMMA.16816.F32 R68, R8.reuse, R28, R68 ;  /* 0x0000001c0844723c */ /* 0x060fe20000001844 */
[----:B------:R-:W-:Y:S01]  /*6ef0*/  FADD.FTZ R55, R55, R54 ;  /* 0x0000003637377221 */ /* 0x000fe20000010000 */
[----:B------:R-:W-:Y:S01]  /*6f00*/  MUFU.EX2 R28, R64 ;  /* 0x00000040001c7308 */ /* 0x000fe20000000800 */
        /* <DEDUP_REMOVED lines=9> */
[C---:B------:R-:W-:Y:S01]  /*6fa0*/  HMMA.16816.F32 R88, R8.reuse, R18, R88 ;  /* 0x000000120858723c */ /* 0x040fe20000001858 */
[----:B------:R-:W3:Y:S01]  /*6fb0*/  LDSM.16.MT88.4 R16, [R168+0xac00] ;  /* 0x00ac0000a810783b */ /* 0x000ee20000004200 */
[----:B------:R-:W-:Y:S02]  /*6fc0*/  FADD.FTZ R126, R126, R125 ;  /* 0x0000007d7e7e7221 */ /* 0x000fe40000010000 */
[----:B------:R-:W-:Y:S02]  /*6fd0*/  FADD.FTZ R4, R127, R4 ;  /* 0x000000047f047221 */ /* 0x000fe40000010000 */
[----:B------:R-:W-:Y:S02]  /*6fe0*/  FADD.FTZ R123, R123, R126 ;  /* 0x0000007e7b7b7221 */ /* 0x000fe40000010000 */
[----:B------:R-:W-:Y:S01]  /*6ff0*/  HMMA.16816.F32 R72, R8, R30, R72 ;  /* 0x0000001e0848723c */ /* 0x000fe20000001848 */
[----:B------:R-:W4:Y:S01]  /*7000*/  MUFU.EX2 R31, R62 ;  /* 0x0000003e001f7308 */ /* 0x000f220000000800 */
        /* <DEDUP_REMOVED lines=19> */
[----:B------:R-:W5:Y:S01]  /*7140*/  LDSM.16.MT88.4 R24, [R170+0xac00] ;  /* 0x00ac0000aa18783b */ /* 0x000f620000004200 */
[----:B------:R-:W-:Y:S02]  /*7150*/  FADD.FTZ R51, R51, R50 ;  /* 0x0000003233337221 */ /* 0x000fe40000010000 */
[----:B------:R-:W-:Y:S02]  /*7160*/  FADD.FTZ R39, R39, R38 ;  /* 0x0000002627277221 */ /* 0x000fe40000010000 */
[----:B------:R-:W-:-:S02]  /*7170*/  FADD.FTZ R48, R48, R51 ;  /* 0x0000003330307221 */ /* 0x000fc40000010000 */
[C---:B------:R-:W-:Y:S08]  /*7180*/  HMMA.16816.F32 R100, R8.reuse, R20, R100 ;  /* 0x000000140864723c */ /* 0x040ff00000001864 */
[----:B------:R-:W-:Y:S01]  /*7190*/  HMMA.16816.F32 R104, R8, R22, R104 ;  /* 0x000000160868723c */ /* 0x000fe20000001868 */
[----:B------:R-:W5:Y:S06]  /*71a0*/  LDSM.16.MT88.4 R20, [R168+0xcc00] ;  /* 0x00cc0000a814783b */ /* 0x000f6c0000004200 */
[----:B----4-:R-:W-:Y:S01]  /*71b0*/  F2FP.PACK_AB R8, R31, R28 ;  /* 0x0000001c1f08723e */ /* 0x010fe200000000ff */
[----:B------:R-:W-:Y:S01]  /*71c0*/  FADD.FTZ R28, R28, R39 ;  /* 0x000000271c1c7221 */ /* 0x000fe20000010000 */
[----:B------:R-:W-:Y:S01]  /*71d0*/  F2FP.PACK_AB R9, R44, R41 ;  /* 0x000000292c09723e */ /* 0x000fe200000000ff */
[----:B------:R-:W-:Y:S01]  /*71e0*/  FADD.FTZ R41, R41, R48 ;  /* 0x0000003029297221 */ /* 0x000fe20000010000 */
[----:B--2---:R-:W-:Y:S01]  /*71f0*/  F2FP.PACK_AB R10, R30, R29 ;  /* 0x0000001d1e0a723e */ /* 0x004fe200000000ff */
        /* <DEDUP_REMOVED lines=10> */
[C---:B-1----:R-:W-:Y:S08]  /*72a0*/  HMMA.16816.F32 R76, R8.reuse, R12, R76 ;  /* 0x0000000c084c723c */ /* 0x042ff0000000184c */
[C---:B------:R-:W-:Y:S01]  /*72b0*/  HMMA.16816.F32 R80, R8.reuse, R14, R80 ;  /* 0x0000000e0850723c */ /* 0x040fe20000001850 */
[----:B------:R-:W1:Y:S07]  /*72c0*/  LDSM.16.MT88.4 R12, [R168+0xec00] ;  /* 0x00ec0000a80c783b */ /* 0x000e6e0000004200 */
[C---:B-----5:R-:W-:Y:S08]  /*72d0*/  HMMA.16816.F32 R112, R8.reuse, R24, R112 ;  /* 0x000000180870723c */ /* 0x060ff00000001870 */
        /* <DEDUP_REMOVED lines=22> */
[----:B------:R-:W-:Y:S02]  /*7440*/  LOP3.LUT R4, RZ, c[0x0][0x2d0], RZ, 0x33, !PT ;  /* 0x0000b400ff047a12 */ /* 0x000fe400078e33ff */
        /* <DEDUP_REMOVED lines=46> */
.L_x_1856:
[----:B------:R-:W-:-:S04]  /*7730*/  LEA R12, -R7, RZ, 0x7 ;  /* 0x000000ff070c7211 */ /* 0x000fc800078e39ff */
[----:B------:R-:W-:Y:S02]  /*7740*/  SHF.R.S32.HI R7, RZ, 0x1f, R12 ;  /* 0x0000001fff077819 */ /* 0x000fe4000001140c */
.L_x_1857:
        /* <DEDUP_REMOVED lines=20> */
[C---:B------:R-:W-:Y:S01]  /*7890*/  @!P3 LEA R14, P4, R8.reuse, R198, 0x1 ;  /* 0x000000c6080eb211 */ /* 0x040fe200078808ff */
        /* <DEDUP_REMOVED lines=15> */
[----:B------:R-:W-:Y:S01]  /*7990*/  @!P1 IMAD.X R4, R7, 0x1, R6, P0 ;  /* 0x0000000107049824 */ /* 0x000fe200000e0606 */
[C---:B------:R-:W-:Y:S01]  /*79a0*/  @!P1 LEA R20, P0, R5.reuse, c[0x0][0x170], 0x1 ;  /* 0x00005c0005149a11 */ /* 0x040fe200078008ff */
[----:B------:R-:W-:Y:S01]  /*79b0*/  IMAD.X R7, R186, 0x1, R7, P4 ;  /* 0x00000001ba077824 */ /* 0x000fe200020e0607 */
[CC--:B------:R-:W-:Y:S01]  /*79c0*/  @!P2 IADD3 R9, P4, R8.reuse, R120.reuse, RZ ;  /* 0x000000780809a210 */ /* 0x0c0fe20007f9e0ff */
[----:B------:R-:W-:Y:S01]  /*79d0*/  @P1 STS.128 [R181+0xd000], RZ ;  /* 0x00d000ffb5001388 */ /* 0x000fe20000000c00 */
[----:B------:R-:W-:Y:S02]  /*79e0*/  @!P1 LEA.HI.X R21, R5, c[0x0][0x174], R4, 0x1, P0 ;  /* 0x00005d0005159a11 */ /* 0x000fe400000f0c04 */
[----:B------:R-:W-:Y:S01]  /*79f0*/  @!P1 IADD3 R4, P0, R8, R120, RZ ;  /* 0x0000007808049210 */ /* 0x000fe20007f1e0ff */
[--C-:B------:R-:W-:Y:S01]  /*7a00*/  @!P2 IMAD.X R16, R7, 0x1, R6.reuse, P4 ;  /* 0x000000010710a824 */ /* 0x100fe200020e0606 */
[----:B------:R-:W-:Y:S01]  /*7a10*/  @!P2 LEA R22, P4, R9, c[0x0][0x170], 0x1 ;  /* 0x00005c000916aa11 */ /* 0x000fe200078808ff */
        /* <DEDUP_REMOVED lines=35> */
[----:B------:R-:W-:Y:S01]  /*7c50*/  @!P1 LEA R28, P0, R120, c[0x0][0x170], 0x1 ;  /* 0x00005c00781c9a11 */ /* 0x000fe200078008ff */
        /* <DEDUP_REMOVED lines=35> */
[----:B-1----:R-:W1:Y:S04]  /*7e90*/  LDSM.16.M88.4 R24, [R172+0x3c00] ;  /* 0x003c0000ac18783b */ /* 0x002e680000000200 */
[----:B------:R-:W1:Y:S04]  /*7ea0*/  LDSM.16.M88.4 R32, [R172+0x3800] ;  /* 0x00380000ac20783b */ /* 0x000e680000000200 */
[----:B------:R-:W1:Y:S04]  /*7eb0*/  LDSM.16.M88.4 R48, [R172+0x3000] ;  /* 0x00300000ac30783b */ /* 0x000e680000000200 */
[----:B------:R-:W-:Y:S04]  /*7ec0*/  LDSM.16.M88.4 R64, [R171] ;  /* 0x00000000ab40783b */ /* 0x000fe80000000200 */
[----:B------:R-:W1:Y:S04]  /*7ed0*/  LDSM.16.M88.4 R4, [R169+0x3400] ;  /* 0x00340000a904783b */ /* 0x000e680000000200 */
[----:B------:R-:W1:Y:S04]  /*7ee0*/  LDSM.16.M88.4 R120, [R169+0x3c00] ;  /* 0x003c0000a978783b */ /* 0x000e680000000200 */
[----:B----4-:R-:W4:Y:S04]  /*7ef0*/  LDSM.16.M88.4 R12, [R169+0x3800] ;  /* 0x00380000a90c783b */ /* 0x010f280000000200 */
[----:B-----5:R-:W5:Y:S04]  /*7f00*/  LDSM.16.M88.4 R20, [R169+0x3000] ;  /* 0x00300000a914783b */ /* 0x020f680000000200 */
[----:B---3--:R-:W3:Y:S01]  /*7f10*/  LDSM.16.M88.4 R8, [R172+0x4400] ;  /* 0x00440000ac08783b */ /* 0x008ee20000000200 */
[C---:B--2---:R-:W-:Y:S03]  /*7f20*/  HMMA.16816.F32 R44, R116.reuse, R40, RZ ;  /* 0x00000028742c723c */ /* 0x044fe600000018ff */
[----:B------:R-:W2:Y:S04]  /*7f30*/  LDSM.16.M88.4 R16, [R172+0x4000] ;  /* 0x00400000ac10783b */ /* 0x000ea80000000200 */
[----:B------:R-:W-:Y:S01]  /*7f40*/  LDSM.16.M88.4 R56, [R169+0x4000] ;  /* 0x00400000a938783b */ /* 0x000fe20000000200 */
[C---:B------:R-:W-:Y:S03]  /*7f50*/  HMMA.16816.F32 R40, R116.reuse, R42, RZ ;  /* 0x0000002a7428723c */ /* 0x040fe600000018ff */
[----:B------:R-:W-:Y:S04]  /*7f60*/  LDSM.16.M88.4 R60, [R172+0x4800] ;  /* 0x00480000ac3c783b */ /* 0x000fe80000000200 */
[----:B------:R-:W-:Y:S01]  /*7f70*/  LDSM.16.M88.4 R124, [R169+0x4800] ;  /* 0x00480000a97c783b */ /* 0x000fe20000000200 */
[C---:B-1----:R-:W-:Y:S03]  /*7f80*/  HMMA.16816.F32 R28, R116.reuse, R24, RZ ;  /* 0x00000018741c723c */ /* 0x042fe600000018ff */
[----:B------:R-:W0:Y:S05]  /*7f90*/  LDGDEPBAR ;  /* 0x00000000000079af */ /* 0x000e2a0000000000 */
[C---:B------:R-:W-:Y:S08]  /*7fa0*/  HMMA.16816.F32 R24, R116.reuse, R26, RZ ;  /* 0x0000001a7418723c */ /* 0x040ff000000018ff */
[C---:B------:R-:W-:Y:S08]  /*7fb0*/  HMMA.16816.F32 R36, R116.reuse, R32, RZ ;  /* 0x000000207424723c */ /* 0x040ff000000018ff */
[C---:B------:R-:W-:Y:S08]  /*7fc0*/  HMMA.16816.F32 R52, R116.reuse, R48, RZ ;  /* 0x000000307434723c */ /* 0x040ff000000018ff */
[C---:B------:R-:W-:Y:S08]  /*7fd0*/  HMMA.16816.F32 R32, R116.reuse, R34, RZ ;  /* 0x000000227420723c */ /* 0x040ff000000018ff */
[----:B------:R-:W-:Y:S08]  /*7fe0*/  HMMA.16816.F32 R48, R116, R50, RZ ;  /* 0x000000327430723c */ /* 0x000ff000000018ff */
[C---:B------:R-:W-:Y:S08]  /*7ff0*/  HMMA.16816.F32 R44, R64.reuse, R4, R44 ;  /* 0x00000004402c723c */ /* 0x040ff0000000182c */
[C---:B------:R-:W-:Y:S01]  /*8000*/  HMMA.16816.F32 R40, R64.reuse, R6, R40 ;  /* 0x000000064028723c */ /* 0x040fe20000001828 */
[----:B------:R-:W1:Y:S07]  /*8010*/  LDSM.16.M88.4 R4, [R169+0x4400] ;  /* 0x00440000a904783b */ /* 0x000e6e0000000200 */
[C---:B------:R-:W-:Y:S08]  /*8020*/  HMMA.16816.F32 R28, R64.reuse, R120, R28 ;  /* 0x00000078401c723c */ /* 0x040ff0000000181c */
[C---:B------:R-:W-:Y:S01]  /*8030*/  HMMA.16816.F32 R24, R64.reuse, R122, R24 ;  /* 0x0000007a4018723c */ /* 0x040fe20000001818 */
[----:B------:R-:W1:Y:S07]  /*8040*/  LDSM.16.M88.4 R120, [R172+0x4c00] ;  /* 0x004c0000ac78783b */ /* 0x000e6e0000000200 */
[C---:B----4-:R-:W-:Y:S08]  /*8050*/  HMMA.16816.F32 R36, R64.reuse, R12, R36 ;  /* 0x0000000c4024723c */ /* 0x050ff00000001824 */
[C---:B------:R-:W-:Y:S08]  /*8060*/  HMMA.16816.F32 R32, R64.reuse, R14, R32 ;  /* 0x0000000e4020723c */ /* 0x040ff00000001820 */
[C---:B-----5:R-:W-:Y:S08]  /*8070*/  HMMA.16816.F32 R52, R64.reuse, R20, R52 ;  /* 0x000000144034723c */ /* 0x060ff00000001834 */
[----:B------:R-:W-:Y:S08]  /*8080*/  HMMA.16816.F32 R48, R64, R22, R48 ;  /* 0x000000164030723c */ /* 0x000ff00000001830 */
[C---:B---3--:R-:W-:Y:S08]  /*8090*/  HMMA.16816.F32 R12, R116.reuse, R8, RZ ;  /* 0x00000008740c723c */ /* 0x048ff000000018ff */
[C---:B--2---:R-:W-:Y:S08]  /*80a0*/  HMMA.16816.F32 R20, R116.reuse, R16, RZ ;  /* 0x000000107414723c */ /* 0x044ff000000018ff */
        /* <DEDUP_REMOVED lines=9> */
[----:B------:R-:W-:Y:S01]  /*8140*/  HMMA.16816.F32 R116, R116, R122, RZ ;  /* 0x0000007a7474723c */ /* 0x000fe200000018ff */
[----:B------:R-:W1:Y:S07]  /*8150*/  LDSM.16.M88.4 R120, [R169+0x4c00] ;  /* 0x004c0000a978783b */ /* 0x000e6e0000000200 */
[C---:B------:R-:W-:Y:S08]  /*8160*/  HMMA.16816.F32 R4, R64.reuse, R124, R4 ;  /* 0x0000007c4004723c */ /* 0x040ff00000001804 */
[C---:B------:R-:W-:Y:S08]  /*8170*/  HMMA.16816.F32 R60, R64.reuse, R126, R60 ;  /* 0x0000007e403c723c */ /* 0x040ff0000000183c */
[C---:B-1----:R-:W-:Y:S08]  /*8180*/  HMMA.16816.F32 R56, R64.reuse, R120, R56 ;  /* 0x000000784038723c */ /* 0x042ff00000001838 */
[----:B------:R-:W-:Y:S01]  /*8190*/  HMMA.16816.F32 R116, R64, R122, R116 ;  /* 0x0000007a4074723c */ /* 0x000fe20000001874 */
[----:B------:R-:W-:Y:S04]  /*81a0*/  LDSM.16.M88.4 R120, [R173+0x1000] ;  /* 0x00100000ad78783b */ /* 0x000fe80000000200 */
[----:B------:R-:W1:Y:S03]  /*81b0*/  LDSM.16.M88.4 R64, [R172+0x5000] ;  /* 0x00500000ac40783b */ /* 0x000e660000000200 */
[C---:B-1----:R-:W-:Y:S08]  /*81c0*/  HMMA.16816.F32 R52, R120.reuse, R64, R52 ;  /* 0x000000407834723c */ /* 0x042ff00000001834 */
[C---:B------:R-:W-:Y:S01]  /*81d0*/  HMMA.16816.F32 R48, R120.reuse, R66, R48 ;  /* 0x000000427830723c */ /* 0x040fe20000001830 */
[----:B------:R-:W1:Y:S07]  /*81e0*/  LDSM.16.M88.4 R64, [R172+0x5400] ;  /* 0x00540000ac40783b */ /* 0x000e6e0000000200 */
        /* <DEDUP_REMOVED lines=92> */
[----:B------:R-:W1:Y:S01]  /*87b0*/  LDSM.16.M88.4 R64, [R169+0x8c00] ;  /* 0x008c0000a940783b */ /* 0x000e620000000200 */
[----:B------:R-:W-:-:S06]  /*87c0*/  DEPBAR.LE SB0, 0x0 ;  /* 0x000080000000791a */ /* 0x000fcc0000000000 */
[C---:B-1----:R-:W-:Y:S07]  /*87d0*/  HMMA.16816.F32 R56, R120.reuse, R64, R56 ;  /* 0x000000407838723c */ /* 0x042fee0000001838 */
[----:B------:R-:W-:Y:S01]  /*87e0*/  LOP3.LUT R64, R204, R179, RZ, 0xfc, !PT ;  /* 0x000000b3cc407212 */ /* 0x000fe200078efcff */
[----:B------:R-:W-:Y:S07]  /*87f0*/  HMMA.16816.F32 R116, R120, R66, R116 ;  /* 0x000000427874723c */ /* 0x000fee0000001874 */
[----:B------:R-:W-:-:S02]  /*8800*/  IADD3 R66, R64, 0x1, RZ ;  /* 0x0000000140427810 */ /* 0x000fc40007ffe0ff */
[C-C-:B------:R-:W-:Y:S02]  /*8810*/  LOP3.LUT R120, R204.reuse, 0x10, R179.reuse, 0xfe, !PT ;  /* 0x00000010cc787812 */ /* 0x140fe400078efeb3 */
[----:B------:R-:W1:Y:S01]  /*8820*/  I2F R65, R66 ;  /* 0x0000004200417306 */ /* 0x000e620000201400 */
[----:B------:R-:W-:Y:S02]  /*8830*/  LOP3.LUT R122, R204, 0x8, R179, 0xfe, !PT ;  /* 0x00000008cc7a7812 */ /* 0x000fe400078efeb3 */
[----:B------:R-:W-:Y:S01]  /*8840*/  IADD3 R67, R64, 0x9, RZ ;  /* 0x0000000940437810 */ /* 0x000fe20007ffe0ff */
[----:B------:R-:W-:Y:S01]  /*8850*/  BAR.SYNC.DEFER_BLOCKING 0x0 ;  /* 0x0000000000007b1d */ /* 0x000fe20000010000 */
[CC--:B------:R-:W-:Y:S02]  /*8860*/  ISETP.GE.AND P5, PT, R66.reuse, R134.reuse, PT ;  /* 0x000000864200720c */ /* 0x0c0fe40003fa6270 */
[----:B------:R-:W-:Y:S02]  /*8870*/  ISETP.GE.AND P4, PT, R66, R133, PT ;  /* 0x000000854200720c */ /* 0x000fe40003f86270 */
[----:B------:R-:W-:Y:S01]  /*8880*/  ISETP.GE.AND P0, PT, R122, R134, PT ;  /* 0x000000867a00720c */ /* 0x000fe20003f06270 */
[----:B------:R-:W2:Y:S01]  /*8890*/  I2F R121, R122 ;  /* 0x0000007a00797306 */ /* 0x000ea20000201400 */
[----:B-1----:R-:W-:-:S02]  /*88a0*/  FFMA.FTZ R53, R0, R65, R53 ;  /* 0x0000004100357223 */ /* 0x002fc40000010035 */
[----:B------:R-:W-:-:S05]  /*88b0*/  FFMA.FTZ R55, R0, R65, R55 ;  /* 0x0000004100377223 */ /* 0x000fca0000010037 */
[----:B------:R-:W1:Y:S01]  /*88c0*/  I2F R66, R67 ;  /* 0x0000004300427306 */ /* 0x000e620000201400 */
[----:B------:R-:W-:Y:S02]  /*88d0*/  FSEL R53, R53, -INF , !P5 ;  /* 0xff80000035357808 */ /* 0x000fe40006800000 */
[----:B------:R-:W-:Y:S01]  /*88e0*/  ISETP.GE.AND P5, PT, R122, R133, PT ;  /* 0x000000857a00720c */ /* 0x000fe20003fa6270 */
[----:B--2---:R-:W-:-:S04]  /*88f0*/  FFMA.FTZ R48, R0, R121, R48 ;  /* 0x0000007900307223 */ /* 0x004fc80000010030 */
[----:B------:R-:W2:Y:S01]  /*8900*/  I2F R65, R120 ;  /* 0x0000007800417306 */ /* 0x000ea20000201400 */
[----:B------:R-:W-:Y:S01]  /*8910*/  FFMA.FTZ R121, R0, R121, R50 ;  /* 0x0000007900797223 */ /* 0x000fe20000010032 */
[----:B------:R-:W-:Y:S02]  /*8920*/  FSEL R50, R55, -INF , !P4 ;  /* 0xff80000037327808 */ /* 0x000fe40006000000 */
[----:B------:R-:W-:Y:S02]  /*8930*/  ISETP.GE.AND P4, PT, R67, R134, PT ;  /* 0x000000864300720c */ /* 0x000fe40003f86270 */
[----:B------:R-:W-:Y:S01]  /*8940*/  FSEL R55, R48, -INF , !P0 ;  /* 0xff80000030377808 */ /* 0x000fe20004000000 */
[CC--:B-1----:R-:W-:Y:S01]  /*8950*/  FFMA.FTZ R49, R0.reuse, R66.reuse, R49 ;  /* 0x0000004200317223 */ /* 0x0c2fe20000010031 */
[----:B------:R-:W-:Y:S01]  /*8960*/  FSEL R48, R121, -INF , !P5 ;  /* 0xff80000079307808 */ /* 0x000fe20006800000 */
[----:B------:R-:W-:Y:S01]  /*8970*/  FFMA.FTZ R51, R0, R66, R51 ;  /* 0x0000004200337223 */ /* 0x000fe20000010033 */
[----:B------:R-:W-:-:S02]  /*8980*/  ISETP.GE.AND P5, PT, R120, R133, PT ;  /* 0x000000857800720c */ /* 0x000fc40003fa6270 */
[----:B------:R-:W-:Y:S02]  /*8990*/  FSEL R49, R49, -INF , !P4 ;  /* 0xff80000031317808 */ /* 0x000fe40006000000 */
[----:B------:R-:W-:Y:S01]  /*89a0*/  ISETP.GE.AND P4, PT, R67, R133, PT ;  /* 0x000000854300720c */ /* 0x000fe20003f86270 */
[-C--:B--2---:R-:W-:Y:S01]  /*89b0*/  FFMA.FTZ R125, R0, R65.reuse, R44 ;  /* 0x00000041007d7223 */ /* 0x084fe2000001002c */
[----:B------:R-:W-:Y:S01]  /*89c0*/  LOP3.LUT R67, R204, 0x18, R179, 0xfe, !PT ;  /* 0x00000018cc437812 */ /* 0x000fe200078efeb3 */
[----:B------:R-:W-:Y:S01]  /*89d0*/  FFMA.FTZ R208, R0, R65, R46 ;  /* 0x0000004100d07223 */ /* 0x000fe2000001002e */
[C---:B------:R-:W-:Y:S02]  /*89e0*/  IADD3 R65, R64.reuse, 0x11, RZ ;  /* 0x0000001140417810 */ /* 0x040fe40007ffe0ff */
[----:B------:R-:W-:Y:S02]  /*89f0*/  IADD3 R46, R64, 0x19, RZ ;  /* 0x00000019402e7810 */ /* 0x000fe40007ffe0ff */
[----:B------:R-:W1:Y:S01]  /*8a00*/  I2F R66, R65 ;  /* 0x0000004100427306 */ /* 0x000e620000201400 */
[----:B------:R-:W-:-:S02]  /*8a10*/  FSEL R44, R51, -INF , !P4 ;  /* 0xff800000332c7808 */ /* 0x000fc40006000000 */
[----:B------:R-:W-:Y:S02]  /*8a20*/  FSEL R208, R208, -INF , !P5 ;  /* 0xff800000d0d07808 */ /* 0x000fe40006800000 */
[-C--:B------:R-:W-:Y:S02]  /*8a30*/  ISETP.GE.AND P5, PT, R65, R134.reuse, PT ;  /* 0x000000864100720c */ /* 0x080fe40003fa6270 */
[-C--:B------:R-:W-:Y:S01]  /*8a40*/  ISETP.GE.AND P0, PT, R120, R134.reuse, PT ;  /* 0x000000867800720c */ /* 0x080fe20003f06270 */
[----:B------:R-:W2:Y:S01]  /*8a50*/  I2F R51, R67 ;  /* 0x0000004300337306 */ /* 0x000ea20000201400 */
[----:B------:R-:W-:Y:S02]  /*8a60*/  ISETP.GE.AND P4, PT, R67, R134, PT ;  /* 0x000000864300720c */ /* 0x000fe40003f86270 */
[----:B------:R-:W-:Y:S02]  /*8a70*/  FSEL R125, R125, -INF , !P0 ;  /* 0xff8000007d7d7808 */ /* 0x000fe40004000000 */
[----:B------:R-:W-:-:S03]  /*8a80*/  ISETP.GE.AND P0, PT, R67, R133, PT ;  /* 0x000000854300720c */ /* 0x000fc60003f06270 */
[----:B------:R-:W3:Y:S01]  /*8a90*/  I2F R122, R46 ;  /* 0x0000002e007a7306 */ /* 0x000ee20000201400 */
[CC--:B-1----:R-:W-:Y:S02]  /*8aa0*/  FFMA.FTZ R45, R0.reuse, R66.reuse, R45 ;  /* 0x00000042002d7223 */ /* 0x0c2fe4000001002d */
[----:B------:R-:W-:-:S03]  /*8ab0*/  FFMA.FTZ R47, R0, R66, R47 ;  /* 0x00000042002f7223 */ /* 0x000fc6000001002f */
[----:B------:R-:W-:Y:S02]  /*8ac0*/  FSEL R127, R45, -INF , !P5 ;  /* 0xff8000002d7f7808 */ /* 0x000fe40006800000 */
[----:B------:R-:W-:Y:S01]  /*8ad0*/  ISETP.GE.AND P5, PT, R65, R133, PT ;  /* 0x000000854100720c */ /* 0x000fe20003fa6270 */
[-C--:B--2---:R-:W-:Y:S01]  /*8ae0*/  FFMA.FTZ R42, R0, R51.reuse, R42 ;  /* 0x00000033002a7223 */ /* 0x084fe2000001002a */
[----:B------:R-:W-:Y:S01]  /*8af0*/  LOP3.LUT R45, R204, 0x20, R179, 0xfe, !PT ;  /* 0x00000020cc2d7812 */ /* 0x000fe200078efeb3 */
[----:B------:R-:W-:Y:S01]  /*8b00*/  FFMA.FTZ R40, R0, R51, R40 ;  /* 0x0000003300287223 */ /* 0x000fe20000010028 */
[----:B------:R-:W-:Y:S02]  /*8b10*/  FSEL R210, R47, -INF , !P5 ;  /* 0xff8000002fd27808 */ /* 0x000fe40006800000 */
[----:B------:R-:W-:Y:S01]  /*8b20*/  ISETP.GE.AND P5, PT, R46, R134, PT ;  /* 0x000000862e00720c */ /* 0x000fe20003fa6270 */
[-C--:B---3--:R-:W-:Y:S01]  /*8b30*/  FFMA.FTZ R41, R0, R122.reuse, R41 ;  /* 0x0000007a00297223 */ /* 0x088fe20000010029 */
[----:B------:R-:W-:Y:S01]  /*8b40*/  FSEL R212, R42, -INF , !P0 ;  /* 0xff8000002ad47808 */ /* 0x000fe20004000000 */
[----:B------:R-:W-:Y:S01]  /*8b50*/  FFMA.FTZ R122, R0, R122, R43 ;  /* 0x0000007a007a7223 */ /* 0x000fe2000001002b */
[----:B------:R-:W-:-:S02]  /*8b60*/  LOP3.LUT R43, R204, 0x28, R179, 0xfe, !PT ;  /* 0x00000028cc2b7812 */ /* 0x000fc400078efeb3 */
[----:B------:R-:W-:Y:S02]  /*8b70*/  FSEL R209, R41, -INF , !P5 ;  /* 0xff80000029d17808 */ /* 0x000fe40006800000 */
[C---:B------:R-:W-:Y:S01]  /*8b80*/  ISETP.GE.AND P0, PT, R45.reuse, R134, PT ;  /* 0x000000862d00720c */ /* 0x040fe20003f06270 */
[----:B------:R-:W1:Y:S01]  /*8b90*/  I2F R41, R43 ;  /* 0x0000002b00297306 */ /* 0x000e620000201400 */
[-C--:B------:R-:W-:Y:S02]  /*8ba0*/  ISETP.GE.AND P5, PT, R45, R133.reuse, PT ;  /* 0x000000852d00720c */ /* 0x080fe40003fa6270 */
[----:B------:R-:W-:Y:S02]  /*8bb0*/  IADD3 R42, R64, 0x21, RZ ;  /* 0x00000021402a7810 */ /* 0x000fe40007ffe0ff */
[----:B------:R-:W-:Y:S02]  /*8bc0*/  FSEL R207, R40, -INF , !P4 ;  /* 0xff80000028cf7808 */ /* 0x000fe40006000000 */
[----:B------:R-:W-:Y:S01]  /*8bd0*/  ISETP.GE.AND P4, PT, R46, R133, PT ;  /* 0x000000852e00720c */ /* 0x000fe20003f86270 */
[----:B------:R-:W2:Y:S03]  /*8be0*/  I2F R45, R45 ;  /* 0x0000002d002d7306 */ /* 0x000ea60000201400 */
[----:B------:R-:W-:-:S02]  /*8bf0*/  FSEL R122, R122, -INF , !P4 ;  /* 0xff8000007a7a7808 */ /* 0x000fc40006000000 */
[----:B------:R-:W-:-:S03]  /*8c00*/  ISETP.GE.AND P4, PT, R42, R134, PT ;  /* 0x000000862a00720c */ /* 0x000fc60003f86270 */
[----:B------:R-:W3:Y:S01]  /*8c10*/  I2F R40, R42 ;  /* 0x0000002a00287306 */ /* 0x000ee20000201400 */
[-C--:B-1----:R-:W-:Y:S01]  /*8c20*/  FFMA.FTZ R164, R0, R41.reuse, R34 ;  /* 0x0000002900a47223 */ /* 0x082fe20000010022 */
[----:B------:R-:W-:Y:S01]  /*8c30*/  IADD3 R34, R64, 0x29, RZ ;  /* 0x0000002940227810 */ /* 0x000fe20007ffe0ff */
[C---:B------:R-:W-:Y:S02]  /*8c40*/  FFMA.FTZ R32, R0.reuse, R41, R32 ;  /* 0x0000002900207223 */ /* 0x040fe40000010020 */
[CC--:B--2---:R-:W-:Y:S02]  /*8c50*/  FFMA.FTZ R36, R0.reuse, R45.reuse, R36 ;  /* 0x0000002d00247223 */ /* 0x0c4fe40000010024 */
[----:B------:R-:W-:-:S03]  /*8c60*/  FFMA.FTZ R38, R0, R45, R38 ;  /* 0x0000002d00267223 */ /* 0x000fc60000010026 */
[----:B------:R-:W-:Y:S02]  /*8c70*/  FSEL R123, R36, -INF , !P0 ;  /* 0xff800000247b7808 */ /* 0x000fe40004000000 */
[----:B------:R-:W1:Y:S01]  /*8c80*/  I2F R36, R34 ;  /* 0x0000002200247306 */ /* 0x000e620000201400 */
[----:B------:R-:W-:Y:S01]  /*8c90*/  ISETP.GE.AND P0, PT, R43, R134, PT ;  /* 0x000000862b00720c */ /* 0x000fe20003f06270 */
[-C--:B---3--:R-:W-:Y:S01]  /*8ca0*/  FFMA.FTZ R37, R0, R40.reuse, R37 ;  /* 0x0000002800257223 */ /* 0x088fe20000010025 */
[----:B------:R-:W-:Y:S01]  /*8cb0*/  FSEL R124, R38, -INF , !P5 ;  /* 0xff800000267c7808 */ /* 0x000fe20006800000 */
[----:B------:R-:W-:Y:S01]  /*8cc0*/  FFMA.FTZ R39, R0, R40, R39 ;  /* 0x0000002800277223 */ /* 0x000fe20000010027 */
[----:B------:R-:W-:Y:S02]  /*8cd0*/  FSEL R165, R32, -INF , !P0 ;  /* 0xff80000020a57808 */ /* 0x000fe40004000000 */
[----:B------:R-:W-:Y:S02]  /*8ce0*/  LOP3.LUT R38, R204, 0x30, R179, 0xfe, !PT ;  /* 0x00000030cc267812 */ /* 0x000fe400078efeb3 */
[----:B------:R-:W-:-:S02]  /*8cf0*/  IADD3 R32, R64, 0x31, RZ ;  /* 0x0000003140207810 */ /* 0x000fc40007ffe0ff */
[----:B------:R-:W-:Y:S02]  /*8d00*/  FSEL R121, R37, -INF , !P4 ;  /* 0xff80000025797808 */ /* 0x000fe40006000000 */
[----:B------:R-:W2:Y:S01]  /*8d10*/  I2F R37, R38 ;  /* 0x0000002600257306 */ /* 0x000ea20000201400 */
[-C--:B------:R-:W-:Y:S01]  /*8d20*/  ISETP.GE.AND P5, PT, R43, R133.reuse, PT ;  /* 0x000000852b00720c */ /* 0x080fe20003fa6270 */
[-C--:B-1----:R-:W-:Y:S01]  /*8d30*/  FFMA.FTZ R33, R0, R36.reuse, R33 ;  /* 0x0000002400217223 */ /* 0x082fe20000010021 */
[----:B------:R-:W-:Y:S01]  /*8d40*/  ISETP.GE.AND P0, PT, R38, R133, PT ;  /* 0x000000852600720c */ /* 0x000fe20003f06270 */
[----:B------:R-:W-:Y:S01]  /*8d50*/  FFMA.FTZ R35, R0, R36, R35 ;  /* 0x0000002400237223 */ /* 0x000fe20000010023 */
[----:B------:R-:W-:-:S03]  /*8d60*/  FSEL R164, R164, -INF , !P5 ;  /* 0xff800000a4a47808 */ /* 0x000fc60006800000 */
[----:B------:R-:W1:Y:S01]  /*8d70*/  I2F R202, R32 ;  /* 0x0000002000ca7306 */ /* 0x000e620000201400 */
[----:B------:R-:W-:Y:S02]  /*8d80*/  ISETP.GE.AND P5, PT, R34, R134, PT ;  /* 0x000000862200720c */ /* 0x000fe40003fa6270 */
[-C--:B------:R-:W-:Y:S02]  /*8d90*/  ISETP.GE.AND P4, PT, R42, R133.reuse, PT ;  /* 0x000000852a00720c */ /* 0x080fe40003f86270 */
[----:B------:R-:W-:Y:S02]  /*8da0*/  FSEL R205, R33, -INF , !P5 ;  /* 0xff80000021cd7808 */ /* 0x000fe40006800000 */
[----:B------:R-:W-:Y:S01]  /*8db0*/  ISETP.GE.AND P5, PT, R34, R133, PT ;  /* 0x000000852200720c */ /* 0x000fe20003fa6270 */
[-C--:B--2---:R-:W-:Y:S01]  /*8dc0*/  FFMA.FTZ R30, R0, R37.reuse, R30 ;  /* 0x00000025001e7223 */ /* 0x084fe2000001001e */
[----:B------:R-:W-:Y:S01]  /*8dd0*/  LOP3.LUT R33, R204, 0x38, R179, 0xfe, !PT ;  /* 0x00000038cc217812 */ /* 0x000fe200078efeb3 */
[----:B------:R-:W-:Y:S01]  /*8de0*/  FFMA.FTZ R28, R0, R37, R28 ;  /* 0x00000025001c7223 */ /* 0x000fe2000001001c */
[----:B------:R-:W-:-:S02]  /*8df0*/  FSEL R162, R35, -INF , !P5 ;  /* 0xff80000023a27808 */ /* 0x000fc40006800000 */
[----:B------:R-:W-:Y:S02]  /*8e00*/  ISETP.GE.AND P5, PT, R32, R134, PT ;  /* 0x000000862000720c */ /* 0x000fe40003fa6270 */
[----:B------:R-:W-:Y:S01]  /*8e10*/  FSEL R160, R30, -INF , !P0 ;  /* 0xff8000001ea07808 */ /* 0x000fe20004000000 */
[C---:B-1----:R-:W-:Y:S01]  /*8e20*/  FFMA.FTZ R29, R0.reuse, R202, R29 ;  /* 0x000000ca001d7223 */ /* 0x042fe2000001001d */
[----:B------:R-:W-:Y:S01]  /*8e30*/  ISETP.GE.AND P0, PT, R33, R134, PT ;  /* 0x000000862100720c */ /* 0x000fe20003f06270 */
[----:B------:R-:W-:Y:S01]  /*8e40*/  FFMA.FTZ R202, R0, R202, R31 ;  /* 0x000000ca00ca7223 */ /* 0x000fe2000001001f */
[----:B------:R-:W-:Y:S02]  /*8e50*/  LOP3.LUT R31, R204, 0x40, R179, 0xfe, !PT ;  /* 0x00000040cc1f7812 */ /* 0x000fe400078efeb3 */
[----:B------:R-:W-:Y:S02]  /*8e60*/  FSEL R161, R29, -INF , !P5 ;  /* 0xff8000001da17808 */ /* 0x000fe40006800000 */
[----:B------:R-:W-:Y:S01]  /*8e70*/  ISETP.GE.AND P5, PT, R33, R133, PT ;  /* 0x000000852100720c */ /* 0x000fe20003fa6270 */
[----:B------:R-:W1:Y:S01]  /*8e80*/  I2F R29, R31 ;  /* 0x0000001f001d7306 */ /* 0x000e620000201400 */
[----:B------:R-:W-:-:S02]  /*8e90*/  FSEL R166, R39, -INF , !P4 ;  /* 0xff80000027a67808 */ /* 0x000fc40006000000 */
[----:B------:R-:W-:Y:S02]  /*8ea0*/  ISETP.GE.AND P4, PT, R38, R134, PT ;  /* 0x000000862600720c */ /* 0x000fe40003f86270 */
[----:B------:R-:W-:Y:S02]  /*8eb0*/  IADD3 R30, R64, 0x39, RZ ;  /* 0x00000039401e7810 */ /* 0x000fe40007ffe0ff */
[----:B------:R-:W-:Y:S01]  /*8ec0*/  FSEL R159, R28, -INF , !P4 ;  /* 0xff8000001c9f7808 */ /* 0x000fe20006000000 */
[----:B------:R-:W2:Y:S01]  /*8ed0*/  I2F R33, R33 ;  /* 0x0000002100217306 */ /* 0x000ea20000201400 */
[----:B------:R-:W-:-:S04]  /*8ee0*/  ISETP.GE.AND P4, PT, R32, R133, PT ;  /* 0x000000852000720c */ /* 0x000fc80003f86270 */
[----:B------:R-:W-:Y:S02]  /*8ef0*/  FSEL R202, R202, -INF , !P4 ;  /* 0xff800000caca7808 */ /* 0x000fe40006000000 */
[----:B------:R-:W-:Y:S01]  /*8f00*/  ISETP.GE.AND P4, PT, R30, R134, PT ;  /* 0x000000861e00720c */ /* 0x000fe20003f86270 */
        /* <DEDUP_REMOVED lines=84> */
[----:B------:R-:W-:Y:S02]  /*9450*/  FSEL R126, R15, -INF , !P4 ;  /* 0xff8000000f7e7808 */ /* 0x000fe40006000000 */
[----:B------:R-:W-:Y:S02]  /*9460*/  FSEL R152, R5, -INF , !P5 ;  /* 0xff80000005987808 */ /* 0x000fe40006800000 */
[----:B------:R-:W-:-:S02]  /*9470*/  ISETP.GE.AND P5, PT, R9, R133, PT ;  /* 0x000000850900720c */ /* 0x000fc40003fa6270 */
[----:B------:R-:W1:Y:S01]  /*9480*/  I2F R9, R9 ;  /* 0x0000000900097306 */ /* 0x000e620000201400 */
[----:B------:R-:W-:Y:S02]  /*9490*/  ISETP.GE.AND P4, PT, R14, R134, PT ;  /* 0x000000860e00720c */ /* 0x000fe40003f86270 */
[----:B------:R-:W-:Y:S02]  /*94a0*/  IADD3 R6, R64, 0x69, RZ ;  /* 0x0000006940067810 */ /* 0x000fe40007ffe0ff */
[----:B------:R-:W-:Y:S02]  /*94b0*/  LOP3.LUT R7, R204, 0x70, R179, 0xfe, !PT ;  /* 0x00000070cc077812 */ /* 0x000fe400078efeb3 */
[----:B------:R-:W-:Y:S02]  /*94c0*/  FSEL R149, R4, -INF , !P4 ;  /* 0xff80000004957808 */ /* 0x000fe40006000000 */
[----:B------:R-:W2:Y:S01]  /*94d0*/  I2F R4, R6 ;  /* 0x0000000600047306 */ /* 0x000ea20000201400 */
[----:B------:R-:W-:-:S04]  /*94e0*/  ISETP.GE.AND P4, PT, R8, R133, PT ;  /* 0x000000850800720c */ /* 0x000fc80003f86270 */
[----:B------:R-:W-:Y:S01]  /*94f0*/  FSEL R66, R66, -INF , !P4 ;  /* 0xff80000042427808 */ /* 0x000fe20006000000 */
[CC--:B-1----:R-:W-:Y:S02]  /*9500*/  FFMA.FTZ R60, R0.reuse, R9.reuse, R60 ;  /* 0x00000009003c7223 */ /* 0x0c2fe4000001003c */
[----:B------:R1:W3:Y:S01]  /*9510*/  I2F R5, R7 ;  /* 0x0000000700057306 */ /* 0x0002e20000201400 */
[----:B------:R-:W-:Y:S01]  /*9520*/  FFMA.FTZ R62, R0, R9, R62 ;  /* 0x00000009003e7223 */ /* 0x000fe2000001003e */
[-C--:B------:R-:W-:Y:S02]  /*9530*/  ISETP.GE.AND P4, PT, R6, R134.reuse, PT ;  /* 0x000000860600720c */ /* 0x080fe40003f86270 */
[----:B------:R-:W-:Y:S02]  /*9540*/  FSEL R155, R60, -INF , !P0 ;  /* 0xff8000003c9b7808 */ /* 0x000fe40004000000 */
[----:B------:R-:W-:Y:S02]  /*9550*/  FSEL R65, R62, -INF , !P5 ;  /* 0xff8000003e417808 */ /* 0x000fe40006800000 */
[C---:B------:R-:W-:Y:S01]  /*9560*/  ISETP.GE.AND P0, PT, R7.reuse, R134, PT ;  /* 0x000000860700720c */ /* 0x040fe20003f06270 */
[CC--:B--2---:R-:W-:Y:S01]  /*9570*/  FFMA.FTZ R61, R0.reuse, R4.reuse, R61 ;  /* 0x00000004003d7223 */ /* 0x0c4fe2000001003d */
[----:B------:R-:W-:Y:S01]  /*9580*/  ISETP.GE.AND P5, PT, R7, R133, PT ;  /* 0x000000850700720c */ /* 0x000fe20003fa6270 */
[----:B------:R-:W-:-:S03]  /*9590*/  FFMA.FTZ R63, R0, R4, R63 ;  /* 0x00000004003f7223 */ /* 0x000fc6000001003f */
[----:B------:R-:W-:Y:S02]  /*95a0*/  FSEL R154, R61, -INF , !P4 ;  /* 0xff8000003d9a7808 */ /* 0x000fe40006000000 */
[----:B-1----:R-:W-:Y:S01]  /*95b0*/  LOP3.LUT R7, R204, 0x78, R179, 0xfe, !PT ;  /* 0x00000078cc077812 */ /* 0x002fe200078efeb3 */
[----:B---3--:R-:W-:Y:S01]  /*95c0*/  FFMA.FTZ R56, R0, R5, R56 ;  /* 0x0000000500387223 */ /* 0x008fe20000010038 */
[----:B------:R-:W-:Y:S01]  /*95d0*/  ISETP.GE.AND P4, PT, R6, R133, PT ;  /* 0x000000850600720c */ /* 0x000fe20003f86270 */
[----:B------:R-:W-:Y:S01]  /*95e0*/  FFMA.FTZ R58, R0, R5, R58 ;  /* 0x00000005003a7223 */ /* 0x000fe2000001003a */
[----:B------:R-:W-:Y:S01]  /*95f0*/  IADD3 R6, R64, 0x71, RZ ;  /* 0x0000007140067810 */ /* 0x000fe20007ffe0ff */
[----:B------:R-:W1:Y:S01]  /*9600*/  I2F R5, R7 ;  /* 0x0000000700057306 */ /* 0x000e620000201400 */
[----:B------:R-:W-:Y:S02]  /*9610*/  FSEL R63, R63, -INF , !P4 ;  /* 0xff8000003f3f7808 */ /* 0x000fe40006000000 */
[----:B------:R-:W-:-:S02]  /*9620*/  ISETP.GE.AND P4, PT, R6, R134, PT ;  /* 0x000000860600720c */ /* 0x000fc40003f86270 */
[----:B------:R-:W-:Y:S02]  /*9630*/  FSEL R157, R56, -INF , !P0 ;  /* 0xff800000389d7808 */ /* 0x000fe40004000000 */
[----:B------:R-:W-:Y:S01]  /*9640*/  FSEL R58, R58, -INF , !P5 ;  /* 0xff8000003a3a7808 */ /* 0x000fe20006800000 */
[----:B------:R-:W2:Y:S01]  /*9650*/  I2F R4, R6 ;  /* 0x0000000600047306 */ /* 0x000ea20000201400 */
[C---:B------:R-:W-:Y:S02]  /*9660*/  ISETP.GE.AND P0, PT, R7.reuse, R134, PT ;  /* 0x000000860700720c */ /* 0x040fe40003f06270 */
[----:B------:R-:W-:Y:S01]  /*9670*/  ISETP.GE.AND P5, PT, R7, R133, PT ;  /* 0x000000850700720c */ /* 0x000fe20003fa6270 */
[-C--:B-1----:R-:W-:Y:S01]  /*9680*/  FFMA.FTZ R116, R0, R5.reuse, R116 ;  /* 0x0000000500747223 */ /* 0x082fe20000010074 */
[----:B------:R-:W-:Y:S01]  /*9690*/  IADD3 R7, R64, 0x79, RZ ;  /* 0x0000007940077810 */ /* 0x000fe20007ffe0ff */
[----:B------:R-:W-:Y:S02]  /*96a0*/  FFMA.FTZ R60, R0, R5, R118 ;  /* 0x00000005003c7223 */ /* 0x000fe40000010076 */
[----:B------:R-:W1:Y:S01]  /*96b0*/  I2F R5, R64 ;  /* 0x0000004000057306 */ /* 0x000e620000201400 */
[----:B------:R-:W-:-:S02]  /*96c0*/  FSEL R158, R116, -INF , !P0 ;  /* 0xff800000749e7808 */ /* 0x000fc40004000000 */
[-C--:B------:R-:W-:Y:S01]  /*96d0*/  ISETP.GE.AND P0, PT, R64, R133.reuse, PT ;  /* 0x000000854000720c */ /* 0x080fe20003f06270 */
[-C--:B--2---:R-:W-:Y:S01]  /*96e0*/  FFMA.FTZ R57, R0, R4.reuse, R57 ;  /* 0x0000000400397223 */ /* 0x084fe20000010039 */
[----:B------:R-:W-:Y:S01]  /*96f0*/  FSEL R60, R60, -INF , !P5 ;  /* 0xff8000003c3c7808 */ /* 0x000fe20006800000 */
[----:B------:R-:W-:Y:S01]  /*9700*/  FFMA.FTZ R59, R0, R4, R59 ;  /* 0x00000004003b7223 */ /* 0x000fe2000001003b */
[-C--:B------:R-:W-:Y:S02]  /*9710*/  ISETP.GE.AND P5, PT, R7, R134.reuse, PT ;  /* 0x000000860700720c */ /* 0x080fe40003fa6270 */
[----:B------:R-:W-:Y:S02]  /*9720*/  FSEL R156, R57, -INF , !P4 ;  /* 0xff800000399c7808 */ /* 0x000fe40006000000 */
[----:B------:R-:W-:Y:S02]  /*9730*/  ISETP.GE.AND P4, PT, R6, R133, PT ;  /* 0x000000850600720c */ /* 0x000fe40003f86270 */
[----:B------:R-:W2:Y:S02]  /*9740*/  I2F R6, R7 ;  /* 0x0000000700067306 */ /* 0x000ea40000201400 */
[----:B------:R-:W-:Y:S01]  /*9750*/  FSEL R59, R59, -INF , !P4 ;  /* 0xff8000003b3b7808 */ /* 0x000fe20006000000 */
[-C--:B-1----:R-:W-:Y:S01]  /*9760*/  FFMA.FTZ R4, R0, R5.reuse, R54 ;  /* 0x0000000500047223 */ /* 0x082fe20000010036 */
[----:B------:R-:W-:Y:S01]  /*9770*/  ISETP.GE.AND P4, PT, R64, R134, PT ;  /* 0x000000864000720c */ /* 0x000fe20003f86270 */
[----:B------:R-:W-:-:S03]  /*9780*/  FFMA.FTZ R52, R0, R5, R52 ;  /* 0x0000000500347223 */ /* 0x000fc60000010034 */
[----:B------:R-:W-:Y:S02]  /*9790*/  FSEL R4, R4, -INF , !P0 ;  /* 0xff80000004047808 */ /* 0x000fe40004000000 */
[----:B------:R-:W-:Y:S02]  /*97a0*/  ISETP.GE.AND P0, PT, R128, 0x3, PT ;  /* 0x000000038000780c */ /* 0x000fe40003f06270 */
[----:B------:R-:W-:Y:S02]  /*97b0*/  FSEL R5, R52, -INF , !P4 ;  /* 0xff80000034057808 */ /* 0x000fe40006000000 */
[----:B------:R-:W-:Y:S01]  /*97c0*/  ISETP.GE.AND P4, PT, R7, R133, PT ;  /* 0x000000850700720c */ /* 0x000fe20003f86270 */
[CC--:B--2---:R-:W-:Y:S02]  /*97d0*/  FFMA.FTZ R117, R0.reuse, R6.reuse, R117 ;  /* 0x0000000600757223 */ /* 0x0c4fe40000010075 */
[----:B------:R-:W-:-:S03]  /*97e0*/  FFMA.FTZ R64, R0, R6, R119 ;  /* 0x0000000600407223 */ /* 0x000fc60000010077 */
        /* <DEDUP_REMOVED lines=23> */
[----:B------:R-:W-:Y:S01]  /*9960*/  IMAD R7, R130, R6, R7 ;  /* 0x0000000682077224 */ /* 0x000fe200078e0207 */
[----:B------:R-:W-:-:S04]  /*9970*/  LOP3.LUT R6, RZ, c[0x0][0x2d0], RZ, 0x33, !PT ;  /* 0x0000b400ff067a12 */ /* 0x000fc800078e33ff */
[----:B------:R-:W-:-:S03]  /*9980*/  ISETP.GT.U32.AND P4, PT, R130, R7, PT ;  /* 0x000000078200720c */ /* 0x000fc60003f84070 */
[----:B------:R-:W-:Y:S01]  /*9990*/  @!P0 IMAD.IADD R9, R9, 0x1, -R130 ;  /* 0x0000000109098824 */ /* 0x000fe200078e0a82 */
[----:B------:R-:W-:-:S04]  /*99a0*/  @!P0 IADD3 R10, R10, 0x1, RZ ;  /* 0x000000010a0a8810 */ /* 0x000fc80007ffe0ff */
[----:B------:R-:W-:-:S05]  /*99b0*/  ISETP.GE.U32.AND P5, PT, R9, R130, PT ;  /* 0x000000820900720c */ /* 0x000fca0003fa6070 */
[-C--:B------:R-:W-:Y:S02]  /*99c0*/  @!P4 IADD3 R7, R7, -R130.reuse, RZ ;  /* 0x800000820707c210 */ /* 0x080fe40007ffe0ff */
[----:B------:R-:W-:Y:S02]  /*99d0*/  @!P4 IADD3 R11, R11, 0x1, RZ ;  /* 0x000000010b0bc810 */ /* 0x000fe40007ffe0ff */
[----:B------:R-:W-:Y:S02]  /*99e0*/  ISETP.GE.U32.AND P0, PT, R7, R130, PT ;  /* 0x000000820700720c */ /* 0x000fe40003f06070 */
[----:B------:R-:W-:Y:S02]  /*99f0*/  ISETP.GE.AND P4, PT, R8, RZ, PT ;  /* 0x000000ff0800720c */ /* 0x000fe40003f86270 */
[----:B------:R-:W-:Y:S02]  /*9a00*/  @P5 IADD3 R10, R10, 0x1, RZ ;  /* 0x000000010a0a5810 */ /* 0x000fe40007ffe0ff */
[----:B------:R-:W-:-:S07]  /*9a10*/  ISETP.GE.AND P5, PT, R204, RZ, PT ;  /* 0x000000ffcc00720c */ /* 0x000fce0003fa6270 */
[----:B------:R-:W-:Y:S02]  /*9a20*/  @P0 IADD3 R11, R11, 0x1, RZ ;  /* 0x000000010b0b0810 */ /* 0x000fe40007ffe0ff */
[----:B------:R-:W-:-:S03]  /*9a30*/  ISETP.NE.AND P0, PT, RZ, c[0x0][0x2d0], PT ;  /* 0x0000b400ff007a0c */ /* 0x000fc60003f05270 */
[----:B------:R-:W-:Y:S02]  /*9a40*/  @!P4 IMAD.MOV R11, RZ, RZ, -R11 ;  /* 0x000000ffff0bc224 */ /* 0x000fe400078e0a0b */
[----:B------:R-:W-:-:S05]  /*9a50*/  @!P5 IMAD.MOV R10, RZ, RZ, -R10 ;  /* 0x000000ffff0ad224 */ /* 0x000fca00078e0a0a */
        /* <DEDUP_REMOVED lines=22> */
.L_x_1859:
[----:B------:R-:W-:-:S04]  /*9bc0*/  LEA R129, -R129, RZ, 0x7 ;  /* 0x000000ff81817211 */ /* 0x000fc800078e39ff */
[----:B------:R-:W-:Y:S02]  /*9bd0*/  SHF.R.S32.HI R10, RZ, 0x1f, R129 ;  /* 0x0000001fff0a7819 */ /* 0x000fe40000011481 */
.L_x_1860:
[----:B------:R-:W-:Y:S01]  /*9be0*/  @!P2 IADD3 R7, P0, R132, R129, RZ ;  /* 0x000000818407a210 */ /* 0x000fe20007f1e0ff */
[----:B------:R1:W-:Y:S01]  /*9bf0*/  @P3 STS [R181+0x3004], RZ ;  /* 0x003004ffb5003388 */ /* 0x0003e20000000800 */
[----:B------:R-:W-:Y:S03]  /*9c00*/  BSSY B0, `(.L_x_1861) ;  /* 0x000006c000007945 */ /* 0x000fe60003800000 */
[----:B------:R-:W-:Y:S01]  /*9c10*/  @!P2 IMAD.X R6, R131, 0x1, R10, P0 ;  /* 0x000000018306a824 */ /* 0x000fe200000e060a */
[C---:B------:R-:W-:Y:S01]  /*9c20*/  @!P2 LEA R12, P0, R7.reuse, c[0x0][0x168], 0x1 ;  /* 0x00005a00070caa11 */ /* 0x040fe200078008ff */
[----:B------:R1:W-:Y:S03]  /*9c30*/  @P3 STS.64 [R181+0x3008], RZ ;  /* 0x003008ffb5003388 */ /* 0x0003e60000000a00 */
[----:B------:R-:W-:Y:S01]  /*9c40*/  @!P2 LEA.HI.X R13, R7, c[0x0][0x16c], R6, 0x1, P0 ;  /* 0x00005b00070daa11 */ /* 0x000fe200000f0c06 */
[----:B------:R1:W-:Y:S01]  /*9c50*/  @P3 STS [R181+0x3000], RZ ;  /* 0x003000ffb5003388 */ /* 0x0003e20000000800 */
[----:B------:R-:W-:-:S04]  /*9c60*/  @!P3 LEA R14, P0, R129, R194, 0x1 ;  /* 0x000000c2810eb211 */ /* 0x000fc800078008ff */
[----:B------:R-:W-:Y:S02]  /*9c70*/  @!P3 LEA.HI.X R15, R129, R195, R10, 0x1, P0 ;  /* 0x000000c3810fb211 */ /* 0x000fe400000f0c0a */
[----:B------:R-:W-:-:S03]  /*9c80*/  @!P1 IADD3 R7, P0, R132, R129, RZ ;  /* 0x0000008184079210 */ /* 0x000fc60007f1e0ff */
[----:B------:R-:W-:Y:S01]  /*9c90*/  @!PT LDS RZ, [RZ] ;  /* 0x00000000fffff984 */ /* 0x000fe20000000800 */
[----:B------:R-:W-:Y:S01]  /*9ca0*/  @!PT LDS RZ, [RZ] ;  /* 0x00000000fffff984 */ /* 0x000fe20000000800 */
[----:B------:R-:W-:Y:S01]  /*9cb0*/  @!PT LDS RZ, [RZ] ;  /* 0x00000000fffff984 */ /* 0x000fe20000000800 */
[----:B------:R2:W-:Y:S02]  /*9cc0*/  @!P3 LDGSTS.E.BYPASS.LTC128B.128 [R181+0x3000], [R14.64] ;  /* 0x030000000eb5bfae */ /* 0x0005e4000b901d46 */
[----:B------:R-:W-:Y:S01]  /*9cd0*/  @!P1 IMAD.X R6, R131, 0x1, R10, P0 ;  /* 0x0000000183069824 */ /* 0x000fe200000e060a */
[C---:B------:R-:W-:Y:S01]  /*9ce0*/  @!P1 LEA R8, P0, R7.reuse, c[0x0][0x168], 0x1 ;  /* 0x00005a0007089a11 */ /* 0x040fe200078008ff */
[----:B------:R1:W-:Y:S03]  /*9cf0*/  @P2 STS.128 [R181+0x5000], RZ ;  /* 0x005000ffb5002388 */ /* 0x0003e60000000c00 */
[----:B------:R-:W-:Y:S01]  /*9d00*/  @!P1 LEA.HI.X R9, R7, c[0x0][0x16c], R6, 0x1, P0 ;  /* 0x00005b0007099a11 */ /* 0x000fe200000f0c06 */
[----:B------:R-:W-:Y:S01]  /*9d10*/  @!PT LDS RZ, [RZ] ;  /* 0x00000000fffff984 */ /* 0x000fe20000000800 */
[----:B------:R-:W-:Y:S01]  /*9d20*/  @!PT LDS RZ, [RZ] ;  /* 0x00000000fffff984 */ /* 0x000fe20000000800 */
[----:B------:R-:W-:Y:S01]  /*9d30*/  @!PT LDS RZ, [RZ] ;  /* 0x00000000fffff984 */ /* 0x000fe20000000800 */
[----:B------:R3:W-:Y:S01]  /*9d40*/  @!P2 LDGSTS.E.BYPASS.LTC128B.128 [R181+0x5000], [R12.64+0x40] ;  /* 0x050000400cb5afae */ /* 0x0007e2000b901d46 */
[----:B------:R-:W-:-:S03]  /*9d50*/  @!P3 IADD3 R7, P0, R177, R129, RZ ;  /* 0x00000081b107b210 */ /* 0x000fc60007f1e0ff */
[----:B------:R1:W-:Y:S02]  /*9d60*/  @P1 STS.128 [R181+0x7000], RZ ;  /* 0x007000ffb5001388 */ /* 0x0003e40000000c00 */
        /* <DEDUP_REMOVED lines=12> */
[----:B------:R5:W-:Y:S01]  /*9e30*/  @!P3 LDGSTS.E.BYPASS.LTC128B.128 [R181+0x3800], [R16.64] ;  /* 0x0380000010b5bfae */ /* 0x000be2000b901d46 */
[----:B------:R-:W-:-:S03]  /*9e40*/  @!P2 IADD3.X R6, R131, R10, R176, P4, P0 ;  /* 0x0000000a8306a210 */ /* 0x000fc600027e04b0 */
[----:B------:R1:W-:Y:S01]  /*9e50*/  @P2 STS.128 [R181+0x5800], RZ ;  /* 0x005800ffb5002388 */ /* 0x0003e20000000c00 */
[----:B---3--:R-:W-:-:S04]  /*9e60*/  @!P2 LEA R12, P0, R7, c[0x0][0x168], 0x1 ;  /* 0x00005a00070caa11 */ /* 0x008fc800078008ff */
[----:B------:R-:W-:Y:S02]  /*9e70*/  @!P2 LEA.HI.X R13, R7, c[0x0][0x16c], R6, 0x1, P0 ;  /* 0x00005b00070daa11 */ /* 0x000fe400000f0c06 */
[----:B------:R-:W-:-:S03]  /*9e80*/  @!P1 IADD3 R7, P4, P0, R132, R129, R177 ;  /* 0x0000008184079210 */ /* 0x000fc6000789e0b1 */
[----:B------:R-:W-:Y:S01]  /*9e90*/  @!PT LDS RZ, [RZ] ;  /* 0x00000000fffff984 */ /* 0x000fe20000000800 */
[----:B------:R-:W-:Y:S01]  /*9ea0*/  @!PT LDS RZ, [RZ] ;  /* 0x00000000fffff984 */ /* 0x000fe20000000800 */
[----:B------:R-:W-:Y:S01]  /*9eb0*/  @!PT LDS RZ, [RZ] ;  /* 0x00000000fffff984 */ /* 0x000fe20000000800 */
[----:B------:R3:W-:Y:S01]  /*9ec0*/  @!P2 LDGSTS.E.BYPASS.LTC128B.128 [R181+0x5800], [R12.64+0x40] ;  /* 0x058000400cb5afae */ /* 0x0007e2000b901d46 */
[----:B------:R-:W-:Y:S02]  /*9ed0*/  @!P1 IADD3.X R6, R131, R10, R176, P4, P0 ;  /* 0x0000000a83069210 */ /* 0x000fe400027e04b0 */
[C---:B--2---:R-:W-:Y:S01]  /*9ee0*/  @!P1 LEA R14, P0, R7.reuse, c[0x0][0x168], 0x1 ;  /* 0x00005a00070e9a11 */ /* 0x044fe200078008ff */
[----:B------:R1:W-:Y:S03]  /*9ef0*/  @P1 STS.128 [R181+0x7800], RZ ;  /* 0x007800ffb5001388 */ /* 0x0003e60000000c00 */
[----:B------:R-:W-:Y:S02]  /*9f00*/  @!P1 LEA.HI.X R15, R7, c[0x0][0x16c], R6, 0x1, P0 ;  /* 0x00005b00070f9a11 */ /* 0x000fe400000f0c06 */
[----:B----4-:R-:W-:-:S03]  /*9f10*/  IADD3 R9, P4, P0, R177, R129, R177 ;  /* 0x00000081b1097210 */ /* 0x010fc6000789e0b1 */
[----:B------:R-:W-:Y:S01]  /*9f20*/  @!PT LDS RZ, [RZ] ;  /* 0x00000000fffff984 */ /* 0x000fe20000000800 */
[----:B------:R-:W-:Y:S01]  /*9f30*/  @!PT LDS RZ, [RZ] ;  /* 0x00000000fffff984 */ /* 0x000fe20000000800 */
[----:B------:R-:W-:Y:S01]  /*9f40*/  @!PT LDS RZ, [RZ] ;  /* 0x00000000fffff984 */ /* 0x000fe20000000800 */
[----:B------:R2:W-:Y:S01]  /*9f50*/  @!P1 LDGSTS.E.BYPASS.LTC128B.128 [R181+0x7800], [R14.64+0x80] ;  /* 0x078000800eb59fae */ /* 0x0005e2000b901d46 */
[----:B------:R-:W-:Y:S02]  /*9f60*/  IADD3.X R8, R176, R10, R176, P4, P0 ;  /* 0x0000000ab0087210 */ /* 0x000fe400027e04b0 */
        /* <DEDUP_REMOVED lines=8> */
[----:B------:R-:W-:Y:S01]  /*9ff0*/  @!P2 IMAD.X R6, R131, 0x1, R8, P0 ;  /* 0x000000018306a824 */ /* 0x000fe200000e0608 */
[C---:B---3--:R-:W-:Y:S01]  /*a000*/  @!P2 LEA R12, P0, R7.reuse, c[0x0][0x168], 0x1 ;  /* 0x00005a00070caa11 */ /* 0x048fe200078008ff */
[----:B------:R1:W-:Y:S03]  /*a010*/  @P2 STS.128 [R181+0x6000], RZ ;  /* 0x006000ffb5002388 */ /* 0x0003e60000000c00 */
        /* <DEDUP_REMOVED lines=42> */
.L_x_1862:
[----:B------:R-:W-:Y:S05]  /*a2c0*/  BSYNC B0 ;  /* 0x0000000000007941 */ /* 0x000fea0003800000 */
.L_x_1861:
[----:B------:R-:W0:Y:S01]  /*a2d0*/  LDGDEPBAR ;  /* 0x00000000000079af */ /* 0x000e220000000000 */
[----:B------:R-:W-:-:S04]  /*a2e0*/  LEA R194, P0, R129, R194, 0x1 ;  /* 0x000000c281c27211 */ /* 0x000fc800078008ff */
[----:B------:R-:W-:Y:S02]  /*a2f0*/  LEA.HI.X R195, R129, R195, R10, 0x1, P0 ;  /* 0x000000c381c37211 */ /* 0x000fe400000f0c0a */
.L_x_1858:
        /* <DEDUP_REMOVED lines=68> */
[----:B------:R-:W1:Y:S04]  /*a740*/  SHFL.BFLY PT, R6, R9, 0x2, 0x1f ;  /* 0x0c401f0009067f89 */ /* 0x000e6800000e0000 */
[----:B------:R-:W2:Y:S01]  /*a750*/  SHFL.BFLY PT, R7, R8, 0x2, 0x1f ;  /* 0x0c401f0008077f89 */ /* 0x000ea200000e0000 */
[----:B-1----:R-:W-:Y:S02]  /*a760*/  FMNMX.FTZ R6, R9, R6, !PT ;  /* 0x0000000609067209 */ /* 0x002fe40007810000 */
[----:B--2---:R-:W-:-:S03]  /*a770*/  FMNMX.FTZ R7, R8, R7, !PT ;  /* 0x0000000708077209 */ /* 0x004fc60007810000 */
[----:B------:R-:W1:Y:S04]  /*a780*/  SHFL.BFLY PT, R57, R6, 0x1, 0x1f ;  /* 0x0c201f0006397f89 */ /* 0x000e6800000e0000 */
[----:B------:R-:W2:Y:S04]  /*a790*/  SHFL.BFLY PT, R56, R7, 0x1, 0x1f ;  /* 0x0c201f0007387f89 */ /* 0x000ea800000e0000 */
[----:B------:R-:W3:Y:S01]  /*a7a0*/  LDSM.16.MT88.4 R8, [R170+0x9000] ;  /* 0x00900000aa08783b */ /* 0x000ee20000004200 */
[----:B-1----:R-:W-:-:S04]  /*a7b0*/  FMNMX.FTZ R57, R6, R57, !PT ;  /* 0x0000003906397209 */ /* 0x002fc80007810000 */
[C---:B------:R-:W-:Y:S01]  /*a7c0*/  FSETP.NEU.FTZ.AND P1, PT, R57.reuse, -INF , PT ;  /* 0xff8000003900780b */ /* 0x040fe20003f3d000 */
[----:B------:R-:W-:Y:S01]  /*a7d0*/  FMUL.FTZ R136, R57, c[0x0][0x23c] ;  /* 0x00008f0039887a20 */ /* 0x000fe20000410000 */
[----:B--2---:R-:W-:Y:S02]  /*a7e0*/  FMNMX.FTZ R56, R7, R56, !PT ;  /* 0x0000003807387209 */ /* 0x004fe40007810000 */
[----:B------:R-:W-:Y:S02]  /*a7f0*/  FSEL R6, R57, RZ, P1 ;  /* 0x000000ff39067208 */ /* 0x000fe40000800000 */
[C---:B------:R-:W-:Y:S01]  /*a800*/  FSETP.NEU.FTZ.AND P0, PT, R56.reuse, -INF , PT ;  /* 0xff8000003800780b */ /* 0x040fe20003f1d000 */
[----:B------:R-:W-:Y:S01]  /*a810*/  FMUL.FTZ R67, R56, c[0x0][0x23c] ;  /* 0x00008f0038437a20 */ /* 0x000fe20000410000 */
[----:B------:R-:W-:Y:S01]  /*a820*/  FSEL R136, R136, RZ, P1 ;  /* 0x000000ff88887208 */ /* 0x000fe20000800000 */
[----:B------:R-:W-:Y:S01]  /*a830*/  FADD.FTZ R6, R3, -R6 ;  /* 0x8000000603067221 */ /* 0x000fe20000010000 */
[----:B------:R-:W-:-:S02]  /*a840*/  FSEL R3, R56, RZ, P0 ;  /* 0x000000ff38037208 */ /* 0x000fc40000000000 */
[----:B------:R-:W-:Y:S01]  /*a850*/  FSEL R67, R67, RZ, P0 ;  /* 0x000000ff43437208 */ /* 0x000fe20000000000 */
[--C-:B------:R-:W-:Y:S02]  /*a860*/  FFMA.FTZ R201, R5, c[0x0][0x23c], -R136.reuse ;  /* 0x00008f0005c97a23 */ /* 0x100fe40000010888 */
[----:B------:R-:W-:Y:S02]  /*a870*/  FADD.FTZ R3, R2, -R3 ;  /* 0x8000000302037221 */ /* 0x000fe40000010000 */
[--C-:B------:R-:W-:Y:S02]  /*a880*/  FFMA.FTZ R134, R53, c[0x0][0x23c], -R136.reuse ;  /* 0x00008f0035867a23 */ /* 0x100fe40000010888 */
[--C-:B------:R-:W-:Y:S01]  /*a890*/  FFMA.FTZ R131, R55, c[0x0][0x23c], -R136.reuse ;  /* 0x00008f0037837a23 */ /* 0x100fe20000010888 */
[----:B------:R-:W-:Y:S01]  /*a8a0*/  MUFU.EX2 R201, R201 ;  /* 0x000000c900c97308 */ /* 0x000fe20000000800 */
[----:B------:R-:W-:Y:S01]  /*a8b0*/  FFMA.FTZ R130, R49, c[0x0][0x23c], -R136 ;  /* 0x00008f0031827a23 */ /* 0x000fe20000010888 */
[----:B------:R-:W1:Y:S01]  /*a8c0*/  LDSM.16.MT88.4 R52, [R168+0xd000] ;  /* 0x00d00000a834783b */ /* 0x000e620000004200 */
[----:B------:R-:W-:-:S02]  /*a8d0*/  FFMA.FTZ R193, R4, c[0x0][0x23c], -R67 ;  /* 0x00008f0004c17a23 */ /* 0x000fc40000010843 */
[--C-:B------:R-:W-:Y:S02]  /*a8e0*/  FFMA.FTZ R137, R50, c[0x0][0x23c], -R67.reuse ;  /* 0x00008f0032897a23 */ /* 0x100fe40000010843 */
[----:B------:R-:W-:Y:S01]  /*a8f0*/  FMUL.FTZ R206, R6, c[0x0][0x23c] ;  /* 0x00008f0006ce7a20 */ /* 0x000fe20000410000 */
[----:B------:R-:W2:Y:S01]  /*a900*/  MUFU.EX2 R134, R134 ;  /* 0x0000008600867308 */ /* 0x000ea20000000800 */
[--C-:B------:R-:W-:Y:S02]  /*a910*/  FFMA.FTZ R132, R48, c[0x0][0x23c], -R67.reuse ;  /* 0x00008f0030847a23 */ /* 0x100fe40000010843 */
[----:B------:R-:W-:Y:S02]  /*a920*/  FFMA.FTZ R129, R44, c[0x0][0x23c], -R67 ;  /* 0x00008f002c817a23 */ /* 0x000fe40000010843 */
[----:B------:R-:W-:Y:S02]  /*a930*/  FMUL.FTZ R3, R3, c[0x0][0x23c] ;  /* 0x00008f0003037a20 */ /* 0x000fe40000410000 */
[--C-:B------:R-:W-:Y:S01]  /*a940*/  FFMA.FTZ R204, R125, c[0x0][0x23c], -R136.reuse ;  /* 0x00008f007dcc7a23 */ /* 0x100fe20000010888 */
[----:B------:R-:W-:Y:S01]  /*a950*/  MUFU.EX2 R131, R131 ;  /* 0x0000008300837308 */ /* 0x000fe20000000800 */
[----:B------:R-:W-:-:S02]  /*a960*/  FFMA.FTZ R127, R127, c[0x0][0x23c], -R136 ;  /* 0x00008f007f7f7a23 */ /* 0x000fc40000010888 */
[--C-:B------:R-:W-:Y:S02]  /*a970*/  FFMA.FTZ R62, R207, c[0x0][0x23c], -R136.reuse ;  /* 0x00008f00cf3e7a23 */ /* 0x100fe40000010888 */
[--C-:B------:R-:W-:Y:S02]  /*a980*/  FFMA.FTZ R128, R208, c[0x0][0x23c], -R67.reuse ;  /* 0x00008f00d0807a23 */ /* 0x100fe40000010843 */
[--C-:B------:R-:W-:Y:S01]  /*a990*/  FFMA.FTZ R125, R210, c[0x0][0x23c], -R67.reuse ;  /* 0x00008f00d27d7a23 */ /* 0x100fe20000010843 */
[----:B------:R-:W4:Y:S01]  /*a9a0*/  MUFU.EX2 R130, R130 ;  /* 0x0000008200827308 */ /* 0x000f220000000800 */
[----:B--2---:R-:W-:Y:S01]  /*a9b0*/  F2FP.PACK_AB R48, R134, R201 ;  /* 0x000000c98630723e */ /* 0x004fe200000000ff */
[--C-:B------:R-:W-:Y:S02]  /*a9c0*/  FFMA.FTZ R61, R212, c[0x0][0x23c], -R67.reuse ;  /* 0x00008f00d43d7a23 */ /* 0x100fe40000010843 */
[----:B------:R-:W-:Y:S02]  /*a9d0*/  FFMA.FTZ R2, R122, c[0x0][0x23c], -R67 ;  /* 0x00008f007a027a23 */ /* 0x000fe40000010843 */
[----:B------:R-:W-:-:S02]  /*a9e0*/  FFMA.FTZ R122, R121, c[0x0][0x23c], -R136 ;  /* 0x00008f00797a7a23 */ /* 0x000fc40000010888 */
        /* <DEDUP_REMOVED lines=10> */
[----:B------:R-:W4:Y:S01]  /*aa90*/  MUFU.EX2 R206, R206 ;  /* 0x000000ce00ce7308 */ /* 0x000f220000000800 */
[--C-:B------:R-:W-:Y:S02]  /*aaa0*/  FFMA.FTZ R165, R161, c[0x0][0x23c], -R136.reuse ;  /* 0x00008f00a1a57a23 */ /* 0x100fe40000010888 */
[--C-:B------:R-:W-:Y:S02]  /*aab0*/  FFMA.FTZ R166, R159, c[0x0][0x23c], -R136.reuse ;  /* 0x00008f009fa67a23 */ /* 0x100fe40000010888 */
[--C-:B------:R-:W-:Y:S02]  /*aac0*/  FFMA.FTZ R161, R163, c[0x0][0x23c], -R136.reuse ;  /* 0x00008f00a3a17a23 */ /* 0x100fe40000010888 */
[----:B------:R-:W-:Y:S01]  /*aad0*/  FFMA.FTZ R164, R160, c[0x0][0x23c], -R67 ;  /* 0x00008f00a0a47a23 */ /* 0x000fe20000010843 */
[----:B------:R-:W5:Y:S01]  /*aae0*/  MUFU.EX2 R203, R3 ;  /* 0x0000000300cb7308 */ /* 0x000f620000000800 */
[----:B--2---:R-:W-:Y:S01]  /*aaf0*/  F2FP.PACK_AB R49, R137, R193 ;  /* 0x000000c18931723e */ /* 0x004fe200000000ff */
[----:B------:R-:W-:-:S02]  /*ab00*/  FFMA.FTZ R162, R167, c[0x0][0x23c], -R136 ;  /* 0x00008f00a7a27a23 */ /* 0x000fc40000010888 */
[--C-:B------:R-:W-:Y:S02]  /*ab10*/  FFMA.FTZ R163, R202, c[0x0][0x23c], -R67.reuse ;  /* 0x00008f00caa37a23 */ /* 0x100fe40000010843 */
[----:B------:R-:W-:Y:S02]  /*ab20*/  FFMA.FTZ R160, R200, c[0x0][0x23c], -R67 ;  /* 0x00008f00c8a07a23 */ /* 0x000fe40000010843 */
[----:B------:R-:W-:Y:S01]  /*ab30*/  MUFU.EX2 R132, R132 ;  /* 0x0000008400847308 */ /* 0x000fe20000000800 */
[-C--:B----4-:R-:W-:Y:S02]  /*ab40*/  FMUL.FTZ R12, R68, R206.reuse ;  /* 0x000000ce440c7220 */ /* 0x090fe40000410000 */
[-C--:B------:R-:W-:Y:S02]  /*ab50*/  FMUL.FTZ R13, R69, R206.reuse ;  /* 0x000000ce450d7220 */ /* 0x080fe40000410000 */
[-C--:B------:R-:W-:Y:S02]  /*ab60*/  FMUL.FTZ R72, R72, R206.reuse ;  /* 0x000000ce48487220 */ /* 0x080fe40000410000 */
[----:B------:R-:W-:Y:S01]  /*ab70*/  FMUL.FTZ R73, R73, R206 ;  /* 0x000000ce49497220 */ /* 0x000fe20000410000 */
[----:B------:R-:W2:Y:S01]  /*ab80*/  MUFU.EX2 R129, R129 ;  /* 0x0000008100817308 */ /* 0x000ea20000000800 */
[----:B-----5:R-:W-:-:S02]  /*ab90*/  FMUL.FTZ R14, R70, R203 ;  /* 0x000000cb460e7220 */ /* 0x020fc40000410000 */
[-C--:B------:R-:W-:Y:S02]  /*aba0*/  FMUL.FTZ R15, R71, R203.reuse ;  /* 0x000000cb470f7220 */ /* 0x080fe40000410000 */
[-C--:B------:R-:W-:Y:S01]  /*abb0*/  FMUL.FTZ R74, R74, R203.reuse ;  /* 0x000000cb4a4a7220 */ /* 0x080fe20000410000 */
[----:B------:R-:W-:Y:S01]  /*abc0*/  LDSM.16.MT88.4 R68, [R168+0x9400] ;  /* 0x00940000a844783b */ /* 0x000fe20000004200 */
[-C--:B------:R-:W-:Y:S01]  /*abd0*/  FMUL.FTZ R75, R75, R203.reuse ;  /* 0x000000cb4b4b7220 */ /* 0x080fe20000410000 */
[----:B------:R-:W-:Y:S01]  /*abe0*/  MUFU.EX2 R204, R204 ;  /* 0x000000cc00cc7308 */ /* 0x000fe20000000800 */
[-C--:B------:R-:W-:Y:S02]  /*abf0*/  FMUL.FTZ R4, R112, R206.reuse ;  /* 0x000000ce70047220 */ /* 0x080fe40000410000 */
[----:B------:R-:W-:Y:S02]  /*ac00*/  FMUL.FTZ R5, R113, R206 ;  /* 0x000000ce71057220 */ /* 0x000fe40000410000 */
[----:B------:R-:W-:-:S02]  /*ac10*/  FMUL.FTZ R6, R114, R203 ;  /* 0x000000cb72067220 */ /* 0x000fc40000410000 */
[-C--:B------:R-:W-:Y:S01]  /*ac20*/  FMUL.FTZ R7, R115, R203.reuse ;  /* 0x000000cb73077220 */ /* 0x080fe20000410000 */
[----:B--2---:R-:W-:Y:S01]  /*ac30*/  F2FP.PACK_AB R51, R129, R132 ;  /* 0x000000848133723e */ /* 0x004fe200000000ff */
[-C--:B------:R-:W-:Y:S01]  /*ac40*/  FMUL.FTZ R108, R108, R206.reuse ;  /* 0x000000ce6c6c7220 */ /* 0x080fe20000410000 */
[----:B------:R-:W2:Y:S01]  /*ac50*/  MUFU.EX2 R127, R127 ;  /* 0x0000007f007f7308 */ /* 0x000ea20000000800 */
[-C--:B------:R-:W-:Y:S02]  /*ac60*/  FMUL.FTZ R109, R109, R206.reuse ;  /* 0x000000ce6d6d7220 */ /* 0x080fe40000410000 */
[-C--:B------:R-:W-:Y:S02]  /*ac70*/  FMUL.FTZ R110, R110, R203.reuse ;  /* 0x000000cb6e6e7220 */ /* 0x080fe40000410000 */
[----:B------:R-:W-:Y:S01]  /*ac80*/  HMMA.16816.F32 R12, R48, R16, R12 ;  /* 0x00000010300c723c */ /* 0x000fe2000000180c */
[----:B------:R-:W-:Y:S02]  /*ac90*/  FMUL.FTZ R111, R111, R203 ;  /* 0x000000cb6f6f7220 */ /* 0x000fe40000410000 */
[----:B------:R-:W-:Y:S01]  /*aca0*/  FFMA.FTZ R3, R209, c[0x0][0x23c], -R136 ;  /* 0x00008f00d1037a23 */ /* 0x000fe20000010888 */
[----:B------:R-:W-:Y:S01]  /*acb0*/  MUFU.EX2 R62, R62 ;  /* 0x0000003e003e7308 */ /* 0x000fe20000000800 */
[----:B------:R-:W-:-:S02]  /*acc0*/  FMUL.FTZ R20, R76, R206 ;  /* 0x000000ce4c147220 */ /* 0x000fc40000410000 */
[-C--:B------:R-:W-:Y:S01]  /*acd0*/  FMUL.FTZ R21, R77, R206.reuse ;  /* 0x000000ce4d157220 */ /* 0x080fe20000410000 */
[C---:B------:R-:W-:Y:S01]  /*ace0*/  HMMA.16816.F32 R16, R48.reuse, R18, R72 ;  /* 0x000000123010723c */ /* 0x040fe20000001848 */
[----:B------:R-:W4:Y:S01]  /*acf0*/  LDSM.16.MT88.4 R72, [R170+0x9400] ;  /* 0x00940000aa48783b */ /* 0x000f220000004200 */
[-C--:B------:R-:W-:Y:S02]  /*ad00*/  FMUL.FTZ R22, R78, R203.reuse ;  /* 0x000000cb4e167220 */ /* 0x080fe40000410000 */
[----:B------:R-:W-:Y:S01]  /*ad10*/  MUFU.EX2 R3, R3 ;  /* 0x0000000300037308 */ /* 0x000fe20000000800 */
[----:B------:R-:W-:Y:S02]  /*ad20*/  FMUL.FTZ R23, R79, R203 ;  /* 0x000000cb4f177220 */ /* 0x000fe40000410000 */
[-C--:B------:R-:W-:Y:S01]  /*ad30*/  FMUL.FTZ R28, R84, R206.reuse ;  /* 0x000000ce541c7220 */ /* 0x080fe20000410000 */
[----:B---3--:R-:W-:Y:S01]  /*ad40*/  HMMA.16816.F32 R4, R48, R8, R4 ;  /* 0x000000083004723c */ /* 0x008fe20000001804 */
[----:B------:R-:W-:-:S02]  /*ad50*/  FMUL.FTZ R29, R85, R206 ;  /* 0x000000ce551d7220 */ /* 0x000fc40000410000 */
        /* <DEDUP_REMOVED lines=8> */
[----:B------:R-:W3:Y:S01]  /*ade0*/  MUFU.EX2 R125, R125 ;  /* 0x0000007d007d7308 */ /* 0x000ee20000000800 */
        /* <DEDUP_REMOVED lines=15> */
[----:B------:R-:W-:Y:S02]  /*aee0*/  FMUL.FTZ R97, R97, R206 ;  /* 0x000000ce61617220 */ /* 0x000fe40000410000 */
[-C--:B------:R-:W-:Y:S01]  /*aef0*/  FMUL.FTZ R98, R98, R203.reuse ;  /* 0x000000cb62627220 */ /* 0x080fe20000410000 */
[----:B------:R-:W-:Y:S01]  /*af00*/  MUFU.EX2 R123, R123 ;  /* 0x0000007b007b7308 */ /* 0x000fe20000000800 */
        /* <DEDUP_REMOVED lines=15> */
[--C-:B------:R-:W-:Y:S01]  /*b000*/  FFMA.FTZ R159, R192, c[0x0][0x23c], -R67.reuse ;  /* 0x00008f00c09f7a23 */ /* 0x100fe20000010843 */
[C---:B------:R-:W-:Y:S01]  /*b010*/  HMMA.16816.F32 R40, R48.reuse, R42, R96 ;  /* 0x0000002a3028723c */ /* 0x040fe20000001860 */
[----:B------:R-:W-:Y:S01]  /*b020*/  FFMA.FTZ R150, R150, c[0x0][0x23c], -R67 ;  /* 0x00008f0096967a23 */ /* 0x000fe20000010843 */
[----:B------:R-:W-:Y:S01]  /*b030*/  LDSM.16.MT88.4 R96, [R170+0xe000] ;  /* 0x00e00000aa60783b */ /* 0x000fe20000004200 */
[--C-:B------:R-:W-:Y:S01]  /*b040*/  FFMA.FTZ R139, R139, c[0x0][0x23c], -R136.reuse ;  /* 0x00008f008b8b7a23 */ /* 0x100fe20000010888 */
[----:B------:R-:W-:Y:S01]  /*b050*/  MUFU.EX2 R118, R118 ;  /* 0x0000007600767308 */ /* 0x000fe20000000800 */
[--C-:B------:R-:W-:Y:S02]  /*b060*/  FFMA.FTZ R135, R135, c[0x0][0x23c], -R136.reuse ;  /* 0x00008f0087877a23 */ /* 0x100fe40000010888 */
[--C-:B------:R-:W-:Y:S01]  /*b070*/  FFMA.FTZ R141, R141, c[0x0][0x23c], -R136.reuse ;  /* 0x00008f008d8d7a23 */ /* 0x100fe20000010888 */
[----:B-1----:R-:W-:Y:S01]  /*b080*/  HMMA.16816.F32 R44, R48, R52, R44 ;  /* 0x00000034302c723c */ /* 0x002fe2000000182c */
[----:B------:R-:W-:-:S02]  /*b090*/  FFMA.FTZ R145, R145, c[0x0][0x23c], -R136 ;  /* 0x00008f0091917a23 */ /* 0x000fc40000010888 */
[--C-:B------:R-:W-:Y:S01]  /*b0a0*/  FFMA.FTZ R149, R149, c[0x0][0x23c], -R136.reuse ;  /* 0x00008f0095957a23 */ /* 0x100fe20000010888 */
[----:B------:R-:W-:Y:S01]  /*b0b0*/  MUFU.EX2 R124, R124 ;  /* 0x0000007c007c7308 */ /* 0x000fe20000000800 */
[--C-:B------:R-:W-:Y:S02]  /*b0c0*/  FFMA.FTZ R152, R152, c[0x0][0x23c], -R136.reuse ;  /* 0x00008f0098987a23 */ /* 0x100fe40000010888 */
[----:B--2---:R-:W-:Y:S01]  /*b0d0*/  F2FP.PACK_AB R52, R127, R204 ;  /* 0x000000cc7f34723e */ /* 0x004fe200000000ff */
[----:B------:R-:W-:Y:S01]  /*b0e0*/  HMMA.16816.F32 R48, R48, R54, R104 ;  /* 0x000000363030723c */ /* 0x000fe20000001868 */
[----:B---3--:R-:W-:Y:S01]  /*b0f0*/  F2FP.PACK_AB R53, R125, R128 ;  /* 0x000000807d35723e */ /* 0x008fe200000000ff */
[--C-:B------:R-:W-:Y:S02]  /*b100*/  FFMA.FTZ R155, R155, c[0x0][0x23c], -R136.reuse ;  /* 0x00008f009b9b7a23 */ /* 0x100fe40000010888 */
[----:B------:R-:W-:Y:S01]  /*b110*/  MUFU.EX2 R121, R121 ;  /* 0x0000007900797308 */ /* 0x000fe20000000800 */
[----:B------:R-:W-:-:S02]  /*b120*/  FFMA.FTZ R154, R154, c[0x0][0x23c], -R136 ;  /* 0x00008f009a9a7a23 */ /* 0x000fc40000010888 */
[----:B------:R-:W-:Y:S01]  /*b130*/  F2FP.PACK_AB R54, R3, R62 ;  /* 0x0000003e0336723e */ /* 0x000fe200000000ff */
[----:B------:R-:W-:Y:S01]  /*b140*/  FFMA.FTZ R197, R197, R206, R201 ;  /* 0x000000cec5c57223 */ /* 0x000fe200000100c9 */
[----:B-----5:R-:W-:Y:S01]  /*b150*/  F2FP.PACK_AB R55, R2, R61 ;  /* 0x0000003d0237723e */ /* 0x020fe200000000ff */
[----:B------:R-:W-:Y:S02]  /*b160*/  FFMA.FTZ R196, R196, R203, R193 ;  /* 0x000000cbc4c47223 */ /* 0x000fe400000100c1 */
[----:B------:R-:W-:Y:S01]  /*b170*/  MUFU.EX2 R117, R117 ;  /* 0x0000007500757308 */ /* 0x000fe20000000800 */
[----:B------:R-:W-:Y:S02]  /*b180*/  FADD.FTZ R134, R134, R197 ;  /* 0x000000c586867221 */ /* 0x000fe40000010000 */
[----:B------:R-:W-:Y:S01]  /*b190*/  FADD.FTZ R137, R137, R196 ;  /* 0x000000c489897221 */ /* 0x000fe20000010000 */
[----:B----4-:R-:W-:Y:S01]  /*b1a0*/  HMMA.16816.F32 R4, R52, R72, R4 ;  /* 0x000000483404723c */ /* 0x010fe20000001804 */
[----:B------:R-:W-:-:S02]  /*b1b0*/  FADD.FTZ R131, R131, R134 ;  /* 0x0000008683837221 */ /* 0x000fc40000010000 */
[----:B------:R-:W-:Y:S01]  /*b1c0*/  FADD.FTZ R132, R132, R137 ;  /* 0x0000008984847221 */ /* 0x000fe20000010000 */
[----:B------:R-:W-:Y:S01]  /*b1d0*/  MUFU.EX2 R116, R116 ;  /* 0x0000007400747308 */ /* 0x000fe20000000800 */
[--C-:B------:R-:W-:Y:S02]  /*b1e0*/  FFMA.FTZ R157, R157, c[0x0][0x23c], -R136.reuse ;  /* 0x00008f009d9d7a23 */ /* 0x100fe40000010888 */
[--C-:B------:R-:W-:Y:S01]  /*b1f0*/  FFMA.FTZ R156, R156, c[0x0][0x23c], -R136.reuse ;  /* 0x00008f009c9c7a23 */ /* 0x100fe20000010888 */
[----:B------:R-:W-:Y:S01]  /*b200*/  HMMA.16816.F32 R8, R52, R74, R8 ;  /* 0x0000004a3408723c */ /* 0x000fe20000001808 */
[----:B------:R-:W1:Y:S01]  /*b210*/  LDSM.16.MT88.4 R72, [R170+0xb400] ;  /* 0x00b40000aa48783b */ /* 0x000e620000004200 */
[--C-:B------:R-:W-:Y:S02]  /*b220*/  FFMA.FTZ R158, R158, c[0x0][0x23c], -R136.reuse ;  /* 0x00008f009e9e7a23 */ /* 0x100fe40000010888 */
[----:B------:R-:W-:Y:S01]  /*b230*/  MUFU.EX2 R166, R166 ;  /* 0x000000a600a67308 */ /* 0x000fe20000000800 */
[----:B------:R-:W-:-:S02]  /*b240*/  FFMA.FTZ R133, R133, c[0x0][0x23c], -R136 ;  /* 0x00008f0085857a23 */ /* 0x000fc40000010888 */
[----:B------:R-:W-:Y:S01]  /*b250*/  FADD.FTZ R131, R130, R131 ;  /* 0x0000008382837221 */ /* 0x000fe20000010000 */
[C---:B------:R-:W-:Y:S01]  /*b260*/  HMMA.16816.F32 R12, R52.reuse, R68, R12 ;  /* 0x00000044340c723c */ /* 0x040fe2000000180c */
[----:B------:R-:W-:Y:S02]  /*b270*/  FADD.FTZ R129, R129, R132 ;  /* 0x0000008481817221 */ /* 0x000fe40000010000 */
[--C-:B------:R-:W-:Y:S01]  /*b280*/  FFMA.FTZ R58, R58, c[0x0][0x23c], -R67.reuse ;  /* 0x00008f003a3a7a23 */ /* 0x100fe20000010843 */
[----:B------:R-:W2:Y:S01]  /*b290*/  MUFU.EX2 R165, R165 ;  /* 0x000000a500a57308 */ /* 0x000ea20000000800 */
[--C-:B------:R-:W-:Y:S02]  /*b2a0*/  FFMA.FTZ R59, R59, c[0x0][0x23c], -R67.reuse ;  /* 0x00008f003b3b7a23 */ /* 0x100fe40000010843 */
[--C-:B------:R-:W-:Y:S01]  /*b2b0*/  FFMA.FTZ R60, R60, c[0x0][0x23c], -R67.reuse ;  /* 0x00008f003c3c7a23 */ /* 0x100fe20000010843 */
[----:B------:R-:W-:Y:S01]  /*b2c0*/  HMMA.16816.F32 R16, R52, R70, R16 ;  /* 0x000000463410723c */ /* 0x000fe20000001810 */
[----:B------:R-:W3:Y:S01]  /*b2d0*/  LDSM.16.MT88.4 R68, [R168+0xb400] ;  /* 0x00b40000a844783b */ /* 0x000ee20000004200 */
[----:B------:R-:W-:-:S02]  /*b2e0*/  FFMA.FTZ R64, R64, c[0x0][0x23c], -R67 ;  /* 0x00008f0040407a23 */ /* 0x000fc40000010843 */
[----:B------:R-:W-:Y:S01]  /*b2f0*/  MUFU.EX2 R162, R162 ;  /* 0x000000a200a27308 */ /* 0x000fe20000000800 */
[----:B------:R-:W-:-:S04]  /*b300*/  FADD.FTZ R204, R204, R131 ;  /* 0x00000083cccc7221 */ /* 0x000fc80000010000 */
[----:B------:R-:W-:-:S03]  /*b310*/  FADD.FTZ R127, R127, R204 ;  /* 0x000000cc7f7f7221 */ /* 0x000fc60000010000 */
[----:B------:R-:W4:Y:S01]  /*b320*/  MUFU.EX2 R161, R161 ;  /* 0x000000a100a17308 */ /* 0x000f220000000800 */
[----:B--2---:R-:W-:Y:S01]  /*b330*/  F2FP.PACK_AB R104, R165, R166 ;  /* 0x000000a6a568723e */ /* 0x004fe200000000ff */
[----:B------:R-:W-:-:S04]  /*b340*/  FADD.FTZ R62, R62, R127 ;  /* 0x0000007f3e3e7221 */ /* 0x000fc80000010000 */
[----:B------:R-:W-:Y:S02]  /*b350*/  FADD.FTZ R62, R3, R62 ;  /* 0x0000003e033e7221 */ /* 0x000fe40000010000 */
[----:B------:R-:W-:Y:S01]  /*b360*/  MUFU.EX2 R164, R164 ;  /* 0x000000a400a47308 */ /* 0x000fe20000000800 */
[C---:B-1----:R-:W-:Y:S07]  /*b370*/  HMMA.16816.F32 R20, R52.reuse, R72, R20 ;  /* 0x000000483414723c */ /* 0x042fee0000001814 */
[----:B------:R-:W1:Y:S01]  /*b380*/  MUFU.EX2 R163, R163 ;  /* 0x000000a300a37308 */ /* 0x000e620000000800 */
[----:B----4-:R-:W-:Y:S01]  /*b390*/  F2FP.PACK_AB R106, R161, R162 ;  /* 0x000000a2a16a723e */ /* 0x010fe200000000ff */
[C---:B------:R-:W-:Y:S01]  /*b3a0*/  HMMA.16816.F32 R24, R52.reuse, R74, R24 ;  /* 0x0000004a3418723c */ /* 0x040fe20000001818 */
[----:B------:R-:W2:Y:S05]  /*b3b0*/  LDSM.16.MT88.4 R72, [R170+0xd400] ;  /* 0x00d40000aa48783b */ /* 0x000eaa0000004200 */
[----:B------:R-:W-:Y:S02]  /*b3c0*/  MUFU.EX2 R160, R160 ;  /* 0x000000a000a07308 */ /* 0x000fe40000000800 */
[C---:B---3--:R-:W-:Y:S06]  /*b3d0*/  HMMA.16816.F32 R28, R52.reuse, R68, R28 ;  /* 0x00000044341c723c */ /* 0x048fec000000181c */
[----:B------:R-:W3:Y:S01]  /*b3e0*/  MUFU.EX2 R159, R159 ;  /* 0x0000009f009f7308 */ /* 0x000ee20000000800 */
[----:B-1----:R-:W-:Y:S01]  /*b3f0*/  F2FP.PACK_AB R105, R163, R164 ;  /* 0x000000a4a369723e */ /* 0x002fe200000000ff */
[----:B------:R-:W-:Y:S01]  /*b400*/  HMMA.16816.F32 R32, R52, R70, R32 ;  /* 0x000000463420723c */ /* 0x000fe20000001820 */
[----:B------:R-:W1:Y:S05]  /*b410*/  LDSM.16.MT88.4 R68, [R168+0xd400] ;  /* 0x00d40000a844783b */ /* 0x000e6a0000004200 */
[----:B------:R-:W-:Y:S01]  /*b420*/  MUFU.EX2 R157, R157 ;  /* 0x0000009d009d7308 */ /* 0x000fe20000000800 */
[----:B---3--:R-:W-:-:S07]  /*b430*/  F2FP.PACK_AB R107, R159, R160 ;  /* 0x000000a09f6b723e */ /* 0x008fce00000000ff */
[----:B------:R-:W-:Y:S08]  /*b440*/  MUFU.EX2 R156, R156 ;  /* 0x0000009c009c7308 */ /* 0x000ff00000000800 */
[----:B------:R-:W-:Y:S01]  /*b450*/  MUFU.EX2 R158, R158 ;  /* 0x0000009e009e7308 */ /* 0x000fe20000000800 */
[C---:B--2---:R-:W-:Y:S07]  /*b460*/  HMMA.16816.F32 R36, R52.reuse, R72, R36 ;  /* 0x000000483424723c */ /* 0x044fee0000001824 */
[----:B------:R-:W-:Y:S01]  /*b470*/  MUFU.EX2 R133, R133 ;  /* 0x0000008500857308 */ /* 0x000fe20000000800 */
[C---:B------:R-:W-:Y:S01]  /*b480*/  HMMA.16816.F32 R40, R52.reuse, R74, R40 ;  /* 0x0000004a3428723c */ /* 0x040fe20000001828 */
[----:B------:R-:W2:Y:S07]  /*b490*/  LDSM.16.MT88.4 R72, [R170+0x9800] ;  /* 0x00980000aa48783b */ /* 0x000eae0000004200 */
[C---:B-1----:R-:W-:Y:S08]  /*b4a0*/  HMMA.16816.F32 R44, R52.reuse, R68, R44 ;  /* 0x00000044342c723c */ /* 0x042ff0000000182c */
[----:B------:R-:W-:Y:S01]  /*b4b0*/  HMMA.16816.F32 R48, R52, R70, R48 ;  /* 0x000000463430723c */ /* 0x000fe20000001830 */
[----:B------:R-:W1:Y:S06]  /*b4c0*/  LDSM.16.MT88.4 R68, [R168+0x9800] ;  /* 0x00980000a844783b */ /* 0x000e6c0000004200 */
[----:B------:R-:W-:Y:S01]  /*b4d0*/  F2FP.PACK_AB R52, R122, R123 ;  /* 0x0000007b7a34723e */ /* 0x000fe200000000ff */
[----:B------:R-:W-:Y:S01]  /*b4e0*/  FADD.FTZ R123, R123, R62 ;  /* 0x0000003e7b7b7221 */ /* 0x000fe20000010000 */
[----:B------:R-:W-:-:S02]  /*b4f0*/  F2FP.PACK_AB R53, R121, R124 ;  /* 0x0000007c7935723e */ /* 0x000fc400000000ff */
[----:B------:R-:W-:Y:S01]  /*b500*/  F2FP.PACK_AB R54, R118, R119 ;  /* 0x000000777636723e */ /* 0x000fe200000000ff */
[----:B------:R-:W-:Y:S01]  /*b510*/  FADD.FTZ R122, R122, R123 ;  /* 0x0000007b7a7a7221 */ /* 0x000fe20000010000 */
[----:B------:R-:W-:-:S03]  /*b520*/  F2FP.PACK_AB R55, R116, R117 ;  /* 0x000000757437723e */ /* 0x000fc600000000ff */
[----:B------:R-:W-:-:S04]  /*b530*/  FADD.FTZ R3, R119, R122 ;  /* 0x0000007a77037221 */ /* 0x000fc80000010000 */
[----:B------:R-:W-:-:S04]  /*b540*/  FADD.FTZ R3, R118, R3 ;  /* 0x0000000376037221 */ /* 0x000fc80000010000 */
[----:B------:R-:W-:Y:S01]  /*b550*/  FADD.FTZ R166, R166, R3 ;  /* 0x00000003a6a67221 */ /* 0x000fe20000010000 */
[----:B--2---:R-:W-:Y:S03]  /*b560*/  HMMA.16816.F32 R4, R52, R72, R4 ;  /* 0x000000483404723c */ /* 0x004fe60000001804 */
[----:B------:R-:W-:-:S04]  /*b570*/  FADD.FTZ R165, R165, R166 ;  /* 0x000000a6a5a57221 */ /* 0x000fc80000010000 */
[----:B------:R-:W-:Y:S01]  /*b580*/  FADD.FTZ R162, R162, R165 ;  /* 0x000000a5a2a27221 */ /* 0x000fe20000010000 */
[----:B------:R-:W-:Y:S01]  /*b590*/  HMMA.16816.F32 R8, R52, R74, R8 ;  /* 0x0000004a3408723c */ /* 0x000fe20000001808 */
[----:B------:R-:W2:Y:S02]  /*b5a0*/  LDSM.16.MT88.4 R72, [R170+0xb800] ;  /* 0x00b80000aa48783b */ /* 0x000ea40000004200 */
[----:B------:R-:W-:-:S05]  /*b5b0*/  FADD.FTZ R161, R161, R162 ;  /* 0x000000a2a1a17221 */ /* 0x000fca0000010000 */
        /* <DEDUP_REMOVED lines=14> */
[----:B------:R-:W1:Y:S04]  /*b6a0*/  LDSM.16.MT88.4 R68, [R168+0x9c00] ;  /* 0x009c0000a844783b */ /* 0x000e680000004200 */
[----:B------:R-:W3:Y:S03]  /*b6b0*/  LDSM.16.MT88.4 R52, [R170+0xbc00] ;  /* 0x00bc0000aa34783b */ /* 0x000ee60000004200 */
[C---:B--2---:R-:W-:Y:S01]  /*b6c0*/  HMMA.16816.F32 R112, R104.reuse, R72, R4 ;  /* 0x000000486870723c */ /* 0x044fe20000001804 */
[----:B------:R-:W2:Y:S07]  /*b6d0*/  LDSM.16.MT88.4 R4, [R168+0xdc00] ;  /* 0x00dc0000a804783b */ /* 0x000eae0000004200 */
[C---:B------:R-:W-:Y:S01]  /*b6e0*/  HMMA.16816.F32 R8, R104.reuse, R74, R8 ;  /* 0x0000004a6808723c */ /* 0x040fe20000001808 */
[----:B------:R-:W-:Y:S07]  /*b6f0*/  LDSM.16.MT88.4 R72, [R168+0xa000] ;  /* 0x00a00000a848783b */ /* 0x000fee0000004200 */
[C---:B-1----:R-:W-:Y:S08]  /*b700*/  HMMA.16816.F32 R12, R104.reuse, R68, R12 ;  /* 0x00000044680c723c */ /* 0x042ff0000000180c */
[C---:B------:R-:W-:Y:S01]  /*b710*/  HMMA.16816.F32 R16, R104.reuse, R70, R16 ;  /* 0x000000466810723c */ /* 0x040fe20000001810 */
[----:B------:R-:W1:Y:S07]  /*b720*/  LDSM.16.MT88.4 R68, [R168+0xbc00] ;  /* 0x00bc0000a844783b */ /* 0x000e6e0000004200 */
[C---:B---3--:R-:W-:Y:S08]  /*b730*/  HMMA.16816.F32 R20, R104.reuse, R52, R20 ;  /* 0x000000346814723c */ /* 0x048ff00000001814 */
[C---:B------:R-:W-:Y:S01]  /*b740*/  HMMA.16816.F32 R24, R104.reuse, R54, R24 ;  /* 0x000000366818723c */ /* 0x040fe20000001818 */
[----:B------:R-:W3:Y:S07]  /*b750*/  LDSM.16.MT88.4 R52, [R170+0xdc00] ;  /* 0x00dc0000aa34783b */ /* 0x000eee0000004200 */
[C---:B--2---:R-:W-:Y:S08]  /*b760*/  HMMA.16816.F32 R44, R104.reuse, R4, R44 ;  /* 0x00000004682c723c */ /* 0x044ff0000000182c */
[C---:B-1----:R-:W-:Y:S08]  /*b770*/  HMMA.16816.F32 R28, R104.reuse, R68, R28 ;  /* 0x00000044681c723c */ /* 0x042ff0000000181c */
[C---:B------:R-:W-:Y:S08]  /*b780*/  HMMA.16816.F32 R32, R104.reuse, R70, R32 ;  /* 0x000000466820723c */ /* 0x040ff00000001820 */
[C---:B---3--:R-:W-:Y:S07]  /*b790*/  HMMA.16816.F32 R36, R104.reuse, R52, R36 ;  /* 0x000000346824723c */ /* 0x048fee0000001824 */
[--C-:B------:R-:W-:Y:S01]  /*b7a0*/  FFMA.FTZ R52, R151, c[0x0][0x23c], -R136.reuse ;  /* 0x00008f0097347a23 */ /* 0x100fe20000010888 */
[----:B------:R-:W-:Y:S01]  /*b7b0*/  HMMA.16816.F32 R40, R104, R54, R40 ;  /* 0x000000366828723c */ /* 0x000fe20000001828 */
[----:B------:R-:W-:-:S04]  /*b7c0*/  FFMA.FTZ R53, R153, c[0x0][0x23c], -R136 ;  /* 0x00008f0099357a23 */ /* 0x000fc80000010888 */
[----:B------:R-:W-:Y:S02]  /*b7d0*/  MUFU.EX2 R52, R52 ;  /* 0x0000003400347308 */ /* 0x000fe40000000800 */
[--C-:B------:R-:W-:Y:S01]  /*b7e0*/  FFMA.FTZ R54, R143, c[0x0][0x23c], -R136.reuse ;  /* 0x00008f008f367a23 */ /* 0x100fe20000010888 */
[----:B------:R-:W-:Y:S01]  /*b7f0*/  HMMA.16816.F32 R104, R104, R6, R48 ;  /* 0x000000066868723c */ /* 0x000fe20000001830 */
[----:B------:R-:W-:Y:S02]  /*b800*/  FFMA.FTZ R55, R147, c[0x0][0x23c], -R136 ;  /* 0x00008f0093377a23 */ /* 0x000fe40000010888 */
[--C-:B------:R-:W-:Y:S02]  /*b810*/  FFMA.FTZ R143, R148, c[0x0][0x23c], -R67.reuse ;  /* 0x00008f00948f7a23 */ /* 0x100fe40000010843 */
[----:B------:R-:W-:Y:S02]  /*b820*/  MUFU.EX2 R54, R54 ;  /* 0x0000003600367308 */ /* 0x000fe40000000800 */
[----:B------:R-:W-:-:S02]  /*b830*/  FFMA.FTZ R48, R144, c[0x0][0x23c], -R67 ;  /* 0x00008f0090307a23 */ /* 0x000fc40000010843 */
[----:B------:R-:W-:-:S04]  /*b840*/  FFMA.FTZ R49, R146, c[0x0][0x23c], -R67 ;  /* 0x00008f0092317a23 */ /* 0x000fc80000010843 */
[----:B------:R-:W1:Y:S08]  /*b850*/  MUFU.EX2 R55, R55 ;  /* 0x0000003700377308 */ /* 0x000e700000000800 */
[----:B------:R-:W2:Y:S08]  /*b860*/  MUFU.EX2 R53, R53 ;  /* 0x0000003500357308 */ /* 0x000eb00000000800 */
[----:B------:R-:W-:Y:S01]  /*b870*/  MUFU.EX2 R143, R143 ;  /* 0x0000008f008f7308 */ /* 0x000fe20000000800 */
[----:B-1----:R-:W-:Y:S01]  /*b880*/  F2FP.PACK_AB R4, R55, R54 ;  /* 0x000000363704723e */ /* 0x002fe200000000ff */
[----:B------:R-:W-:-:S04]  /*b890*/  FADD.FTZ R54, R54, R161 ;  /* 0x000000a136367221 */ /* 0x000fc80000010000 */
[----:B------:R-:W-:Y:S02]  /*b8a0*/  FADD.FTZ R55, R55, R54 ;  /* 0x0000003637377221 */ /* 0x000fe40000010000 */
[----:B------:R-:W1:Y:S01]  /*b8b0*/  MUFU.EX2 R50, R150 ;  /* 0x0000009600327308 */ /* 0x000e620000000800 */
[----:B--2---:R-:W-:Y:S01]  /*b8c0*/  F2FP.PACK_AB R6, R53, R52 ;  /* 0x000000343506723e */ /* 0x004fe200000000ff */
[----:B------:R-:W-:-:S04]  /*b8d0*/  FADD.FTZ R52, R52, R55 ;  /* 0x0000003734347221 */ /* 0x000fc80000010000 */
[----:B------:R-:W-:Y:S02]  /*b8e0*/  FADD.FTZ R53, R53, R52 ;  /* 0x0000003435357221 */ /* 0x000fe40000010000 */
[----:B------:R-:W-:Y:S08]  /*b8f0*/  MUFU.EX2 R48, R48 ;  /* 0x0000003000307308 */ /* 0x000ff00000000800 */
[----:B------:R-:W2:Y:S01]  /*b900*/  MUFU.EX2 R49, R49 ;  /* 0x0000003100317308 */ /* 0x000ea20000000800 */
[----:B-1----:R-:W-:-:S02]  /*b910*/  F2FP.PACK_AB R5, R50, R143 ;  /* 0x0000008f3205723e */ /* 0x002fc400000000ff */
        /* <DEDUP_REMOVED lines=20> */
[----:B------:R-:W4:Y:S01]  /*ba60*/  LDSM.16.MT88.4 R16, [R168+0xa400] ;  /* 0x00a40000a810783b */ /* 0x000f220000004200 */
[----:B------:R-:W-:Y:S06]  /*ba70*/  MUFU.EX2 R34, R34 ;  /* 0x0000002200227308 */ /* 0x000fec0000000800 */
[C---:B------:R-:W-:Y:S01]  /*ba80*/  HMMA.16816.F32 R80, R4.reuse, R82, R24 ;  /* 0x000000520450723c */ /* 0x040fe20000001818 */
[----:B------:R-:W-:Y:S01]  /*ba90*/  LDSM.16.MT88.4 R24, [R168+0xa800] ;  /* 0x00a80000a818783b */ /* 0x000fe20000004200 */
[----:B------:R-:W5:Y:S06]  /*baa0*/  MUFU.EX2 R35, R35 ;  /* 0x0000002300237308 */ /* 0x000f6c0000000800 */
[C---:B------:R-:W-:Y:S02]  /*bab0*/  HMMA.16816.F32 R96, R4.reuse, R98, R40 ;  /* 0x000000620460723c */ /* 0x040fe40000001828 */
[----:B------:R-:W-:Y:S05]  /*bac0*/  MUFU.EX2 R32, R32 ;  /* 0x0000002000207308 */ /* 0x000fea0000000800 */
[--C-:B------:R-:W-:Y:S01]  /*bad0*/  FFMA.FTZ R40, R120, c[0x0][0x23c], -R67.reuse ;  /* 0x00008f0078287a23 */ /* 0x100fe20000010843 */
[----:B-1----:R-:W-:Y:S01]  /*bae0*/  HMMA.16816.F32 R100, R4, R8, R44 ;  /* 0x000000080464723c */ /* 0x002fe2000000182c */
[--C-:B------:R-:W-:Y:S01]  /*baf0*/  FFMA.FTZ R43, R66, c[0x0][0x23c], -R67.reuse ;  /* 0x00008f00422b7a23 */ /* 0x100fe20000010843 */
[----:B------:R-:W1:Y:S01]  /*bb00*/  MUFU.EX2 R33, R33 ;  /* 0x0000002100217308 */ /* 0x000e620000000800 */
[----:B------:R-:W-:-:S02]  /*bb10*/  FFMA.FTZ R41, R65, c[0x0][0x23c], -R67 ;  /* 0x00008f0041297a23 */ /* 0x000fc40000010843 */
[----:B------:R-:W-:Y:S02]  /*bb20*/  FFMA.FTZ R42, R63, c[0x0][0x23c], -R67 ;  /* 0x00008f003f2a7a23 */ /* 0x000fe40000010843 */
[----:B------:R-:W-:Y:S01]  /*bb30*/  FADD.FTZ R44, R128, R129 ;  /* 0x00000081802c7221 */ /* 0x000fe20000010000 */
[----:B------:R-:W-:Y:S01]  /*bb40*/  HMMA.16816.F32 R104, R4, R10, R104 ;  /* 0x0000000a0468723c */ /* 0x000fe20000001868 */
[----:B------:R-:W4:Y:S01]  /*bb50*/  LDSM.16.MT88.4 R8, [R170+0xc400] ;  /* 0x00c40000aa08783b */ /* 0x000f220000004200 */
[----:B------:R-:W-:Y:S01]  /*bb60*/  MUFU.EX2 R38, R149 ;  /* 0x0000009500267308 */ /* 0x000fe20000000800 */
[----:B------:R-:W-:-:S04]  /*bb70*/  FADD.FTZ R44, R125, R44 ;  /* 0x0000002c7d2c7221 */ /* 0x000fc80000010000 */
[----:B---3--:R-:W-:Y:S01]  /*bb80*/  F2FP.PACK_AB R4, R31, R28 ;  /* 0x0000001c1f04723e */ /* 0x008fe200000000ff */
[----:B------:R-:W-:Y:S01]  /*bb90*/  FADD.FTZ R61, R61, R44 ;  /* 0x0000002c3d3d7221 */ /* 0x000fe20000010000 */
[----:B-----5:R-:W-:Y:S01]  /*bba0*/  F2FP.PACK_AB R5, R35, R34 ;  /* 0x000000222305723e */ /* 0x020fe200000000ff */
[----:B------:R-:W3:Y:S01]  /*bbb0*/  MUFU.EX2 R37, R152 ;  /* 0x0000009800257308 */ /* 0x000ee20000000800 */
[----:B------:R-:W-:Y:S01]  /*bbc0*/  F2FP.PACK_AB R6, R30, R29 ;  /* 0x0000001d1e06723e */ /* 0x000fe200000000ff */
[----:B------:R-:W-:Y:S01]  /*bbd0*/  FADD.FTZ R61, R2, R61 ;  /* 0x0000003d023d7221 */ /* 0x000fe20000010000 */
[----:B-1----:R-:W-:-:S03]  /*bbe0*/  F2FP.PACK_AB R7, R33, R32 ;  /* 0x000000202107723e */ /* 0x002fc600000000ff */
[----:B------:R-:W-:Y:S02]  /*bbf0*/  FADD.FTZ R2, R124, R61 ;  /* 0x0000003d7c027221 */ /* 0x000fe40000010000 */
[----:B------:R-:W-:Y:S02]  /*bc00*/  MUFU.EX2 R36, R155 ;  /* 0x0000009b00247308 */ /* 0x000fe40000000800 */
[----:B--2---:R-:W-:Y:S01]  /*bc10*/  HMMA.16816.F32 R112, R4, R12, R112 ;  /* 0x0000000c0470723c */ /* 0x004fe20000001870 */
[----:B------:R-:W-:-:S05]  /*bc20*/  FADD.FTZ R2, R121, R2 ;  /* 0x0000000279027221 */ /* 0x000fca0000010000 */
[----:B------:R-:W-:Y:S02]  /*bc30*/  MUFU.EX2 R39, R154 ;  /* 0x0000009a00277308 */ /* 0x000fe40000000800 */
[C---:B------:R-:W-:Y:S01]  /*bc40*/  HMMA.16816.F32 R108, R4.reuse, R14, R108 ;  /* 0x0000000e046c723c */ /* 0x040fe2000000186c */
[----:B------:R-:W1:Y:S05]  /*bc50*/  LDSM.16.MT88.4 R12, [R168+0xc400] ;  /* 0x00c40000a80c783b */ /* 0x000e6a0000004200 */
        /* <DEDUP_REMOVED lines=9> */
[----:B------:R-:W2:Y:S07]  /*bcf0*/  LDSM.16.MT88.4 R8, [R168+0xe400] ;  /* 0x00e40000a808783b */ /* 0x000eae0000004200 */
[C---:B-1----:R-:W-:Y:S08]  /*bd00*/  HMMA.16816.F32 R84, R4.reuse, R12, R84 ;  /* 0x0000000c0454723c */ /* 0x042ff00000001854 */
        /* <DEDUP_REMOVED lines=8> */
[----:B---3--:R-:W-:-:S02]  /*bd90*/  F2FP.PACK_AB R4, R37, R38 ;  /* 0x000000262504723e */ /* 0x008fc400000000ff */
[----:B------:R-:W-:Y:S02]  /*bda0*/  F2FP.PACK_AB R5, R43, R40 ;  /* 0x000000282b05723e */ /* 0x000fe400000000ff */
[----:B------:R-:W-:Y:S02]  /*bdb0*/  F2FP.PACK_AB R6, R39, R36 ;  /* 0x000000242706723e */ /* 0x000fe400000000ff */
[----:B-----5:R-:W-:-:S07]  /*bdc0*/  F2FP.PACK_AB R7, R42, R41 ;  /* 0x000000292a07723e */ /* 0x020fce00000000ff */
        /* <DEDUP_REMOVED lines=8> */
[C---:B------:R-:W-:Y:S01]  /*be50*/  HMMA.16816.F32 R72, R4.reuse, R26, R72 ;  /* 0x0000001a0448723c */ /* 0x040fe20000001848 */
[----:B------:R-:W5:Y:S07]  /*be60*/  MUFU.EX2 R24, R59 ;  /* 0x0000003b00187308 */ /* 0x000f6e0000000800 */
[C---:B----4-:R-:W-:Y:S01]  /*be70*/  HMMA.16816.F32 R84, R4.reuse, R16, R84 ;  /* 0x000000100454723c */ /* 0x050fe20000001854 */
[----:B------:R-:W-:Y:S07]  /*be80*/  MUFU.EX2 R26, R60 ;  /* 0x0000003c001a7308 */ /* 0x000fee0000000800 */
[C---:B------:R-:W-:Y:S01]  /*be90*/  HMMA.16816.F32 R88, R4.reuse, R18, R88 ;  /* 0x000000120458723c */ /* 0x040fe20000001858 */
[----:B------:R-:W4:Y:S01]  /*bea0*/  MUFU.EX2 R27, R64 ;  /* 0x00000040001b7308 */ /* 0x000f220000000800 */
[----:B------:R-:W3:Y:S06]  /*beb0*/  LDSM.16.MT88.4 R16, [R168+0xac00] ;  /* 0x00ac0000a810783b */ /* 0x000eec0000004200 */
[C---:B--2---:R-:W-:Y:S08]  /*bec0*/  HMMA.16816.F32 R92, R4.reuse, R8, R92 ;  /* 0x00000008045c723c */ /* 0x044ff0000000185c */
[C---:B------:R-:W-:Y:S01]  /*bed0*/  HMMA.16816.F32 R96, R4.reuse, R10, R96 ;  /* 0x0000000a0460723c */ /* 0x040fe20000001860 */
[----:B------:R-:W2:Y:S07]  /*bee0*/  LDSM.16.MT88.4 R8, [R170+0xcc00] ;  /* 0x00cc0000aa08783b */ /* 0x000eae0000004200 */
[C---:B-1----:R-:W-:Y:S08]  /*bef0*/  HMMA.16816.F32 R100, R4.reuse, R12, R100 ;  /* 0x0000000c0464723c */ /* 0x042ff00000001864 */
[----:B------:R-:W-:Y:S01]  /*bf00*/  HMMA.16816.F32 R104, R4, R14, R104 ;  /* 0x0000000e0468723c */ /* 0x000fe20000001868 */
[----:B------:R-:W1:Y:S06]  /*bf10*/  LDSM.16.MT88.4 R12, [R168+0xcc00] ;  /* 0x00cc0000a80c783b */ /* 0x000e6c0000004200 */
[----:B------:R-:W-:-:S02]  /*bf20*/  F2FP.PACK_AB R4, R156, R157 ;  /* 0x0000009d9c04723e */ /* 0x000fc400000000ff */
[----:B-----5:R-:W-:Y:S02]  /*bf30*/  F2FP.PACK_AB R5, R24, R25 ;  /* 0x000000191805723e */ /* 0x020fe400000000ff */
[----:B------:R-:W-:Y:S02]  /*bf40*/  F2FP.PACK_AB R6, R133, R158 ;  /* 0x0000009e8506723e */ /* 0x000fe400000000ff */
[----:B----4-:R-:W-:-:S07]  /*bf50*/  F2FP.PACK_AB R7, R27, R26 ;  /* 0x0000001a1b07723e */ /* 0x010fce00000000ff */
[C---:B---3--:R-:W-:Y:S07]  /*bf60*/  HMMA.16816.F32 R112, R4.reuse, R20, R112 ;  /* 0x000000140470723c */ /* 0x048fee0000001870 */
        /* <DEDUP_REMOVED lines=11> */
[C---:B------:R-:W-:Y:S01]  /*c020*/  HMMA.16816.F32 R80, R4.reuse, R10, R80 ;  /* 0x0000000a0450723c */ /* 0x040fe20000001850 */
[----:B------:R-:W2:Y:S01]  /*c030*/  LDSM.16.MT88.4 R8, [R168+0xec00] ;  /* 0x00ec0000a808783b */ /* 0x000ea20000004200 */
        /* <DEDUP_REMOVED lines=10> */
[----:B------:R-:W-:Y:S01]  /*c0e0*/  FADD.FTZ R38, R38, R3 ;  /* 0x0000000326267221 */ /* 0x000fe20000010000 */
[----:B------:R-:W-:Y:S01]  /*c0f0*/  MOV R3, R57 ;  /* 0x0000003900037202 */ /* 0x000fe20000000f00 */
[----:B------:R-:W-:Y:S02]  /*c100*/  FADD.FTZ R35, R35, R34 ;  /* 0x0000002223237221 */ /* 0x000fe40000010000 */
[----:B------:R-:W-:-:S02]  /*c110*/  FADD.FTZ R37, R37, R38 ;  /* 0x0000002625257221 */ /* 0x000fc40000010000 */
[----:B------:R-:W-:Y:S01]  /*c120*/  FADD.FTZ R32, R32, R35 ;  /* 0x0000002320207221 */ /* 0x000fe20000010000 */
[----:B------:R-:W-:Y:S01]  /*c130*/  HMMA.16816.F32 R88, R4, R14, R88 ;  /* 0x0000000e0458723c */ /* 0x000fe20000001858 */
[----:B------:R-:W-:Y:S02]  /*c140*/  FADD.FTZ R36, R36, R37 ;  /* 0x0000002524247221 */ /* 0x000fe40000010000 */
[----:B------:R-:W-:-:S04]  /*c150*/  FADD.FTZ R33, R33, R32 ;  /* 0x0000002021217221 */ /* 0x000fc80000010000 */
[----:B------:R-:W-:Y:S01]  /*c160*/  FADD.FTZ R2, R40, R33 ;  /* 0x0000002128027221 */ /* 0x000fe20000010000 */
[----:B---3--:R-:W-:Y:S03]  /*c170*/  HMMA.16816.F32 R92, R4, R16, R92 ;  /* 0x00000010045c723c */ /* 0x008fe6000000185c */
[----:B------:R-:W-:-:S04]  /*c180*/  FADD.FTZ R2, R43, R2 ;  /* 0x000000022b027221 */ /* 0x000fc80000010000 */
[----:B------:R-:W-:Y:S01]  /*c190*/  FADD.FTZ R41, R41, R2 ;  /* 0x0000000229297221 */ /* 0x000fe20000010000 */
[C---:B------:R-:W-:Y:S01]  /*c1a0*/  HMMA.16816.F32 R96, R4.reuse, R18, R96 ;  /* 0x000000120460723c */ /* 0x040fe20000001860 */
[----:B------:R-:W-:Y:S02]  /*c1b0*/  FADD.FTZ R2, R39, R36 ;  /* 0x0000002427027221 */ /* 0x000fe40000010000 */
[----:B------:R-:W-:Y:S02]  /*c1c0*/  FADD.FTZ R42, R42, R41 ;  /* 0x000000292a2a7221 */ /* 0x000fe40000010000 */
[----:B------:R-:W-:Y:S01]  /*c1d0*/  FADD.FTZ R157, R157, R2 ;  /* 0x000000029d9d7221 */ /* 0x000fe20000010000 */
[----:B------:R-:W-:Y:S01]  /*c1e0*/  MOV R2, R56 ;  /* 0x0000003800027202 */ /* 0x000fe20000000f00 */
        /* <DEDUP_REMOVED lines=8> */
[----:B------:R-:W-:-:S05]  /*c270*/  FADD.FTZ R196, R27, R26 ;  /* 0x0000001a1bc47221 */ /* 0x000fca0000010000 */
.L_x_1855:
        /* <DEDUP_REMOVED lines=9> */
.L_x_1867:
        /* <DEDUP_REMOVED lines=64> */
.L_x_1864:
[----:B------:R-:W-:Y:S02]  /*c710*/  ISETP.GE.AND P4, PT, R184, c[0x0][0x220], PT ;  /* 0x00008800b8007a0c */ /* 0x000fe40003f86270 */
[----:B------:R-:W-:Y:S02]  /*c720*/  ISETP.GE.AND P3, PT, R175, c[0x0][0x220], PT ;  /* 0x00008800af007a0c */ /* 0x000fe40003f66270 */
[----:B------:R-:W-:Y:S02]  /*c730*/  LEA R2, P1, R200, R198, 0x1 ;  /* 0x000000c6c8027211 */ /* 0x000fe400078208ff */
        /* <DEDUP_REMOVED lines=53> */
[----:B------:R-:W-:Y:S03]  /*ca90*/  ISETP.GE.AND P0, PT, R180, 0x2, PT ;  /* 0x00000002b400780c */ /* 0x000fe60003f06270 */
        /* <DEDUP_REMOVED lines=42> */
[----:B------:R-:W2:Y:S01]  /*cd40*/  LDSM.16.M88.4 R140, [R172+0x4000] ;  /* 0x00400000ac8c783b */ /* 0x000ea20000000200 */
[----:B------:R-:W-:Y:S03]  /*cd50*/  IMAD.MOV.U32 R199, RZ, RZ, R3 ;  /* 0x000000ffffc77224 */ /* 0x000fe600078e0003 */
        /* <DEDUP_REMOVED lines=71> */
[----:B------:R-:W2:Y:S04]  /*d1d0*/  LDSM.16.M88.4 R120, [R169+0x5400] ;  /* 0x00540000a978783b */ /* 0x000ea80000000200 */
[----:B------:R-:W-:Y:S03]  /*d1e0*/  LDSM.16.M88.4 R132, [R169+0x5c00] ;  /* 0x005c0000a984783b */ /* 0x000fe60000000200 */
        /* <DEDUP_REMOVED lines=64> */
[----:B------:R-:W2:Y:S01]  /*d5f0*/  LDSM.16.M88.4 R120, [R169+0x8800] ;  /* 0x00880000a978783b */ /* 0x000ea20000000200 */
[----:B------:R-:W-:Y:S04]  /*d600*/  DEPBAR.LE SB0, 0x0 ;  /* 0x000080000000791a */ /* 0x000fe80000000000 */
[----:B------:R-:W-:Y:S02]  /*d610*/  BAR.SYNC.DEFER_BLOCKING 0x0 ;  /* 0x0000000000007b1d */ /* 0x000fe40000010000 */
[C---:B-1----:R-:W-:Y:S08]  /*d620*/  HMMA.16816.F32 R44, R124.reuse, R128, R44 ;  /* 0x000000807c2c723c */ /* 0x042ff0000000182c */
[C---:B------:R-:W-:Y:S08]  /*d630*/  HMMA.16816.F32 R48, R124.reuse, R130, R48 ;  /* 0x000000827c30723c */ /* 0x040ff00000001830 */
[C---:B--2---:R-:W-:Y:S08]  /*d640*/  HMMA.16816.F32 R52, R124.reuse, R120, R52 ;  /* 0x000000787c34723c */ /* 0x044ff00000001834 */
        /* <DEDUP_REMOVED lines=32> */
[C---:B------:R-:W-:Y:S05]  /*d850*/  IMAD R120, R3.reuse, R118, R120 ;  /* 0x0000007603787224 */ /* 0x040fea00078e0278 */
[----:B------:R-:W-:Y:S07]  /*d860*/  ISETP.GT.U32.AND P1, PT, R3, R120, PT ;  /* 0x000000780300720c */ /* 0x000fee0003f24070 */
[----:B------:R-:W-:Y:S01]  /*d870*/  @!P0 IADD3 R121, R121, 0x1, RZ ;  /* 0x0000000179798810 */ /* 0x000fe20007ffe0ff */
[--C-:B------:R-:W-:Y:S05]  /*d880*/  @!P0 IMAD.IADD R119, R119, 0x1, -R3.reuse ;  /* 0x0000000177778824 */ /* 0x100fea00078e0a03 */
[-C--:B------:R-:W-:Y:S01]  /*d890*/  ISETP.GE.U32.AND P5, PT, R119, R3.reuse, PT ;  /* 0x000000037700720c */ /* 0x080fe20003fa6070 */
[----:B------:R-:W-:Y:S01]  /*d8a0*/  @!P1 IMAD.IADD R120, R120, 0x1, -R3 ;  /* 0x0000000178789824 */ /* 0x000fe200078e0a03 */
[----:B------:R-:W-:Y:S02]  /*d8b0*/  @!P1 IADD3 R2, R2, 0x1, RZ ;  /* 0x0000000102029810 */ /* 0x000fe40007ffe0ff */
[----:B------:R-:W-:Y:S02]  /*d8c0*/  ISETP.GE.AND P1, PT, R122, RZ, PT ;  /* 0x000000ff7a00720c */ /* 0x000fe40003f26270 */
[----:B------:R-:W-:Y:S02]  /*d8d0*/  ISETP.GE.U32.AND P0, PT, R120, R3, PT ;  /* 0x000000037800720c */ /* 0x000fe40003f06070 */
[----:B------:R-:W-:Y:S05]  /*d8e0*/  LOP3.LUT R3, RZ, c[0x0][0x2d0], RZ, 0x33, !PT ;  /* 0x0000b400ff037a12 */ /* 0x000fea00078e33ff */
        /* <DEDUP_REMOVED lines=12> */
[----:B------:R-:W-:Y:S01]  /*d9b0*/  IMAD.MOV.U32 R119, RZ, RZ, c[0x0][0x2d0] ;  /* 0x0000b400ff777624 */ /* 0x000fe200078e00ff */
[----:B------:R-:W-:Y:S01]  /*d9c0*/  LEA.HI.X.SX32 R123, R3, R191, 0x2, P0 ;  /* 0x000000bf037b7211 */ /* 0x000fe200000f16ff */
        /* <DEDUP_REMOVED lines=14> */
.L_x_1866:
[----:B------:R1:W-:Y:S01]  /*dab0*/  @P4 STS [R181+0x3004], RZ ;  /* 0x003004ffb5004388 */ /* 0x0003e20000000800 */
[C---:B------:R-:W-:Y:S02]  /*dac0*/  LEA R122, P1, R2.reuse, R194, 0x1 ;  /* 0x000000c2027a7211 */ /* 0x040fe400078208ff */
[----:B------:R-:W-:Y:S01]  /*dad0*/  IADD3 R119, P0, R177, R2, RZ ;  /* 0x00000002b1777210 */ /* 0x000fe20007f1e0ff */
[----:B------:R1:W-:Y:S01]  /*dae0*/  @P4 STS.64 [R181+0x3008], RZ ;  /* 0x003008ffb5004388 */ /* 0x0003e20000000a00 */
[--C-:B------:R-:W-:Y:S02]  /*daf0*/  LEA.HI.X R123, R2, R195, R118.reuse, 0x1, P1 ;  /* 0x000000c3027b7211 */ /* 0x100fe400008f0c76 */
[CC--:B------:R-:W-:Y:S01]  /*db00*/  @!P3 LEA R136, P1, R119.reuse, R194.reuse, 0x1 ;  /* 0x000000c27788b211 */ /* 0x0c0fe200078208ff */
[----:B------:R1:W-:Y:S01]  /*db10*/  @P4 STS [R181+0x3000], RZ ;  /* 0x003000ffb5004388 */ /* 0x0003e20000000800 */
[C---:B------:R-:W-:Y:S01]  /*db20*/  IMAD.X R118, R176.reuse, 0x1, R118, P0 ;  /* 0x00000001b0767824 */ /* 0x040fe200000e0676 */
[-C--:B------:R-:W-:Y:S02]  /*db30*/  @!P4 LEA R130, P0, R119, R194.reuse, 0x1 ;  /* 0x000000c27782c211 */ /* 0x080fe400078008ff */
[----:B------:R-:W-:Y:S01]  /*db40*/  @!PT LDS RZ, [RZ] ;  /* 0x00000000fffff984 */ /* 0x000fe20000000800 */
[----:B------:R-:W-:Y:S01]  /*db50*/  @!PT LDS RZ, [RZ] ;  /* 0x00000000fffff984 */ /* 0x000fe20000000800 */
[----:B------:R-:W-:Y:S01]  /*db60*/  @!PT LDS RZ, [RZ] ;  /* 0x00000000fffff984 */ /* 0x000fe20000000800 */
[----:B------:R1:W-:Y:S01]  /*db70*/  @!P4 LDGSTS.E.BYPASS.LTC128B.128 [R181+0x3000], [R122.64] ;  /* 0x030000007ab5cfae */ /* 0x0003e2000b901d46 */
[----:B------:R-:W-:Y:S02]  /*db80*/  IADD3 R3, P5, R177, R119, RZ ;  /* 0x00000077b1037210 */ /* 0x000fe40007fbe0ff */
[CCC-:B------:R-:W-:Y:S01]  /*db90*/  @!P4 LEA.HI.X R131, R119.reuse, R195.reuse, R118.reuse, 0x1, P0 ;  /* 0x000000c37783c211 */ /* 0x1c0fe200000f0c76 */
[----:B------:R1:W-:Y:S01]  /*dba0*/  @P3 STS.128 [R181+0x5000], RZ ;  /* 0x005000ffb5003388 */ /* 0x0003e20000000c00 */
[CCC-:B------:R-:W-:Y:S02]  /*dbb0*/  @!P3 LEA.HI.X R137, R119.reuse, R195.reuse, R118.reuse, 0x1, P1 ;  /* 0x000000c37789b211 */ /* 0x1c0fe400008f0c76 */
[-C--:B------:R-:W-:Y:S01]  /*dbc0*/  @!P2 LEA R120, P0, R119, R194.reuse, 0x1 ;  /* 0x000000c27778a211 */ /* 0x080fe200078008ff */
[----:B------:R-:W-:Y:S01]  /*dbd0*/  @!PT LDS RZ, [RZ] ;  /* 0x00000000fffff984 */ /* 0x000fe20000000800 */
[----:B------:R-:W-:Y:S01]  /*dbe0*/  @!PT LDS RZ, [RZ] ;  /* 0x00000000fffff984 */ /* 0x000fe20000000800 */
[----:B------:R-:W-:Y:S01]  /*dbf0*/  @!PT LDS RZ, [RZ] ;  /* 0x00000000fffff984 */ /* 0x000fe20000000800 */
[----:B------:R1:W-:Y:S01]  /*dc00*/  @!P3 LDGSTS.E.BYPASS.LTC128B.128 [R181+0x5000], [R122.64+0x40] ;  /* 0x050000407ab5bfae */ /* 0x0003e2000b901d46 */
[-C--:B------:R-:W-:Y:S02]  /*dc10*/  @!P3 LEA R126, P1, R3, R194.reuse, 0x1 ;  /* 0x000000c2037eb211 */ /* 0x080fe400078208ff */
[-CC-:B------:R-:W-:Y:S01]  /*dc20*/  @!P2 LEA.HI.X R121, R119, R195.reuse, R118.reuse, 0x1, P0 ;  /* 0x000000c37779a211 */ /* 0x180fe200000f0c76 */
        /* <DEDUP_REMOVED lines=11> */
[--C-:B------:R-:W-:Y:S01]  /*dce0*/  @!P2 LEA.HI.X R125, R3, R195, R118.reuse, 0x1, P0 ;  /* 0x000000c3037da211 */ /* 0x100fe200000f0c76 */
[----:B------:R-:W-:Y:S01]  /*dcf0*/  @!PT LDS RZ, [RZ] ;  /* 0x00000000fffff984 */ /* 0x000fe20000000800 */
[----:B------:R-:W-:Y:S01]  /*dd00*/  @!PT LDS RZ, [RZ] ;  /* 0x00000000fffff984 */ /* 0x000fe20000000800 */
[----:B------:R-:W-:Y:S01]  /*dd10*/  @!PT LDS RZ, [RZ] ;  /* 0x00000000fffff984 */ /* 0x000fe20000000800 */
[----:B------:R2:W-:Y:S01]  /*dd20*/  @!P4 LDGSTS.E.BYPASS.LTC128B.128 [R181+0x3800], [R130.64] ;  /* 0x0380000082b5cfae */ /* 0x0005e2000b901d46 */
[----:B------:R-:W-:Y:S03]  /*dd30*/  IADD3 R2, P5, R177, R3, RZ ;  /* 0x00000003b1027210 */ /* 0x000fe60007fbe0ff */
[----:B------:R1:W-:Y:S01]  /*dd40*/  @P3 STS.128 [R181+0x5800], RZ ;  /* 0x005800ffb5003388 */ /* 0x0003e20000000c00 */
[-C--:B------:R-:W-:Y:S01]  /*dd50*/  @!P2 LEA R134, P0, R2, R194.reuse, 0x1 ;  /* 0x000000c20286a211 */ /* 0x080fe200078008ff */
        /* <DEDUP_REMOVED lines=8> */
[CC--:B------:R-:W-:Y:S03]  /*dde0*/  @!P2 LEA.HI.X R135, R2.reuse, R195.reuse, R118, 0x1, P0 ;  /* 0x000000c30287a211 */ /* 0x0c0fe600000f0c76 */
        /* <DEDUP_REMOVED lines=8> */
[----:B------:R1:W-:Y:S01]  /*de70*/  @!P4 LDGSTS.E.BYPASS.LTC128B.128 [R181+0x4000], [R128.64] ;  /* 0x0400000080b5cfae */ /* 0x0003e2000b901d46 */
[C---:B--2---:R-:W-:Y:S03]  /*de80*/  @!P3 LEA R130, P1, R2.reuse, R194, 0x1 ;  /* 0x000000c20282b211 */ /* 0x044fe600078208ff */
[----:B------:R1:W-:Y:S01]  /*de90*/  @P3 STS.128 [R181+0x6000], RZ ;  /* 0x006000ffb5003388 */ /* 0x0003e20000000c00 */
[----:B------:R-:W-:Y:S01]  /*dea0*/  IMAD.MOV.U32 R194, RZ, RZ, R122 ;  /* 0x000000ffffc27224 */ /* 0x000fe200078e007a */
[----:B------:R-:W-:Y:S02]  /*deb0*/  @!P3 LEA.HI.X R131, R2, R195, R118, 0x1, P1 ;  /* 0x000000c30283b211 */ /* 0x000fe400008f0c76 */
        /* <DEDUP_REMOVED lines=26> */
.L_x_1865:
[----:B-1----:R-:W-:Y:S04]  /*e060*/  IADD3 R124, R180, -0x1, RZ ;  /* 0xffffffffb47c7810 */ /* 0x002fe80007ffe0ff */
[----:B------:R-:W-:Y:S04]  /*e070*/  LEA R2, R124, R179, 0x7 ;  /* 0x000000b37c027211 */ /* 0x000fe800078e38ff */
[----:B------:R-:W-:Y:S01]  /*e080*/  I2F R129, R2 ;  /* 0x0000000200817306 */ /* 0x000fe20000201400 */
[C---:B------:R-:W-:Y:S02]  /*e090*/  IADD3 R126, R2.reuse, 0x1, RZ ;  /* 0x00000001027e7810 */ /* 0x040fe40007ffe0ff */
[C---:B------:R-:W-:Y:S02]  /*e0a0*/  IADD3 R119, R2.reuse, 0x20, RZ ;  /* 0x0000002002777810 */ /* 0x040fe40007ffe0ff */
[C---:B------:R-:W-:Y:S02]  /*e0b0*/  IADD3 R118, R2.reuse, 0x21, RZ ;  /* 0x0000002102767810 */ /* 0x040fe40007ffe0ff */
[C---:B------:R-:W-:Y:S02]  /*e0c0*/  IADD3 R3, R2.reuse, 0x28, RZ ;  /* 0x0000002802037810 */ /* 0x040fe40007ffe0ff */
[C---:B------:R-:W-:Y:S01]  /*e0d0*/  IADD3 R128, R2.reuse, 0x29, RZ ;  /* 0x0000002902807810 */ /* 0x040fe20007ffe0ff */
[----:B------:R-:W-:Y:S01]  /*e0e0*/  I2F R126, R126 ;  /* 0x0000007e007e7306 */ /* 0x000fe20000201400 */
[C---:B------:R-:W-:Y:S02]  /*e0f0*/  IADD3 R127, R2.reuse, 0x8, RZ ;  /* 0x00000008027f7810 */ /* 0x040fe40007ffe0ff */
[C---:B------:R-:W-:Y:S02]  /*e100*/  IADD3 R125, R2.reuse, 0x9, RZ ;  /* 0x00000009027d7810 */ /* 0x040fe40007ffe0ff */
[C---:B------:R-:W-:Y:S02]  /*e110*/  IADD3 R123, R2.reuse, 0x10, RZ ;  /* 0x00000010027b7810 */ /* 0x040fe40007ffe0ff */
[C---:B------:R-:W-:Y:S02]  /*e120*/  IADD3 R122, R2.reuse, 0x11, RZ ;  /* 0x00000011027a7810 */ /* 0x040fe40007ffe0ff */
[C---:B------:R-:W-:Y:S01]  /*e130*/  IADD3 R121, R2.reuse, 0x18, RZ ;  /* 0x0000001802797810 */ /* 0x040fe20007ffe0ff */
[----:B------:R-:W-:Y:S01]  /*e140*/  I2F R127, R127 ;  /* 0x0000007f007f7306 */ /* 0x000fe20000201400 */
[----:B------:R-:W-:Y:S09]  /*e150*/  IADD3 R120, R2, 0x19, RZ ;  /* 0x0000001902787810 */ /* 0x000ff20007ffe0ff */
[----:B------:R-:W-:Y:S10]  /*e160*/  I2F R125, R125 ;  /* 0x0000007d007d7306 */ /* 0x000ff40000201400 */
[----:B------:R-:W-:Y:S10]  /*e170*/  I2F R123, R123 ;  /* 0x0000007b007b7306 */ /* 0x000ff40000201400 */
[----:B------:R-:W-:Y:S10]  /*e180*/  I2F R122, R122 ;  /* 0x0000007a007a7306 */ /* 0x000ff40000201400 */
[----:B------:R-:W-:Y:S10]  /*e190*/  I2F R121, R121 ;  /* 0x0000007900797306 */ /* 0x000ff40000201400 */
[----:B------:R-:W-:Y:S10]  /*e1a0*/  I2F R120, R120 ;  /* 0x0000007800787306 */ /* 0x000ff40000201400 */
[----:B------:R-:W-:Y:S10]  /*e1b0*/  I2F R119, R119 ;  /* 0x0000007700777306 */ /* 0x000ff40000201400 */
[----:B------:R-:W-:Y:S10]  /*e1c0*/  I2F R118, R118 ;  /* 0x0000007600767306 */ /* 0x000ff40000201400 */
[----:B------:R-:W-:Y:S10]  /*e1d0*/  I2F R3, R3 ;  /* 0x0000000300037306 */ /* 0x000ff40000201400 */
[----:B------:R-:W1:Y:S02]  /*e1e0*/  I2F R128, R128 ;  /* 0x0000008000807306 */ /* 0x000e640000201400 */
[C---:B-1----:R-:W-:Y:S02]  /*e1f0*/  FFMA.FTZ R27, R0.reuse, R128, R27 ;  /* 0x00000080001b7223 */ /* 0x042fe4000001001b */
[CC--:B------:R-:W-:Y:S02]  /*e200*/  FFMA.FTZ R6, R0.reuse, R129.reuse, R6 ;  /* 0x0000008100067223 */ /* 0x0c0fe40000010006 */
[----:B------:R-:W-:Y:S01]  /*e210*/  FFMA.FTZ R4, R0, R129, R4 ;  /* 0x0000008100047223 */ /* 0x000fe20000010004 */
[----:B------:R-:W-:Y:S01]  /*e220*/  IADD3 R129, R2, 0x30, RZ ;  /* 0x0000003002817810 */ /* 0x000fe20007ffe0ff */
[-C--:B------:R-:W-:Y:S01]  /*e230*/  FFMA.FTZ R7, R0, R126.reuse, R7 ;  /* 0x0000007e00077223 */ /* 0x080fe20000010007 */
[----:B------:R-:W-:Y:S01]  /*e240*/  FMNMX.FTZ R130, R6, R117, !PT ;  /* 0x0000007506827209 */ /* 0x000fe20007810000 */
[----:B------:R-:W-:Y:S01]  /*e250*/  FFMA.FTZ R5, R0, R126, R5 ;  /* 0x0000007e00057223 */ /* 0x000fe20000010005 */
[----:B------:R-:W-:Y:S01]  /*e260*/  IADD3 R126, R2, 0x31, RZ ;  /* 0x00000031027e7810 */ /* 0x000fe20007ffe0ff */
[CC--:B------:R-:W-:Y:S01]  /*e270*/  FFMA.FTZ R22, R0.reuse, R119.reuse, R22 ;  /* 0x0000007700167223 */ /* 0x0c0fe20000010016 */
[----:B------:R-:W1:Y:S01]  /*e280*/  I2F R129, R129 ;  /* 0x0000008100817306 */ /* 0x000e620000201400 */
[----:B------:R-:W-:Y:S01]  /*e290*/  FFMA.FTZ R20, R0, R119, R20 ;  /* 0x0000007700147223 */ /* 0x000fe20000010014 */
[----:B------:R-:W-:Y:S01]  /*e2a0*/  IADD3 R119, R2, 0x50, RZ ;  /* 0x0000005002777810 */ /* 0x000fe20007ffe0ff */
[CC--:B------:R-:W-:Y:S02]  /*e2b0*/  FFMA.FTZ R23, R0.reuse, R118.reuse, R23 ;  /* 0x0000007600177223 */ /* 0x0c0fe40000010017 */
[----:B------:R-:W-:Y:S01]  /*e2c0*/  FFMA.FTZ R21, R0, R118, R21 ;  /* 0x0000007600157223 */ /* 0x000fe20000010015 */
[----:B------:R-:W-:Y:S01]  /*e2d0*/  IADD3 R118, R2, 0x51, RZ ;  /* 0x0000005102767810 */ /* 0x000fe20007ffe0ff */
[CC--:B------:R-:W-:Y:S02]  /*e2e0*/  FFMA.FTZ R26, R0.reuse, R3.reuse, R26 ;  /* 0x00000003001a7223 */ /* 0x0c0fe4000001001a */
[C---:B------:R-:W-:Y:S01]  /*e2f0*/  FFMA.FTZ R24, R0.reuse, R3, R24 ;  /* 0x0000000300187223 */ /* 0x040fe20000010018 */
[----:B------:R-:W2:Y:S01]  /*e300*/  I2F R126, R126 ;  /* 0x0000007e007e7306 */ /* 0x000ea20000201400 */
[-C--:B------:R-:W-:Y:S01]  /*e310*/  FFMA.FTZ R10, R0, R127.reuse, R10 ;  /* 0x0000007f000a7223 */ /* 0x080fe2000001000a */
[----:B------:R-:W-:Y:S01]  /*e320*/  IADD3 R3, R2, 0x58, RZ ;  /* 0x0000005802037810 */ /* 0x000fe20007ffe0ff */
[----:B------:R-:W-:Y:S01]  /*e330*/  FFMA.FTZ R8, R0, R127, R8 ;  /* 0x0000007f00087223 */ /* 0x000fe20000010008 */
[----:B------:R-:W-:Y:S01]  /*e340*/  IADD3 R127, R2, 0x38, RZ ;  /* 0x00000038027f7810 */ /* 0x000fe20007ffe0ff */
[CC--:B------:R-:W-:Y:S02]  /*e350*/  FFMA.FTZ R11, R0.reuse, R125.reuse, R11 ;  /* 0x0000007d000b7223 */ /* 0x0c0fe4000001000b */
[----:B------:R-:W-:Y:S01]  /*e360*/  FFMA.FTZ R9, R0, R125, R9 ;  /* 0x0000007d00097223 */ /* 0x000fe20000010009 */
[----:B------:R-:W-:Y:S01]  /*e370*/  IADD3 R125, R2, 0x39, RZ ;  /* 0x00000039027d7810 */ /* 0x000fe20007ffe0ff */
[CC--:B------:R-:W-:Y:S01]  /*e380*/  FFMA.FTZ R14, R0.reuse, R123.reuse, R14 ;  /* 0x0000007b000e7223 */ /* 0x0c0fe2000001000e */
[----:B------:R-:W3:Y:S01]  /*e390*/  I2F R127, R127 ;  /* 0x0000007f007f7306 */ /* 0x000ee20000201400 */
[----:B------:R-:W-:Y:S01]  /*e3a0*/  FFMA.FTZ R12, R0, R123, R12 ;  /* 0x0000007b000c7223 */ /* 0x000fe2000001000c */
[----:B------:R-:W-:Y:S01]  /*e3b0*/  IADD3 R123, R2, 0x40, RZ ;  /* 0x00000040027b7810 */ /* 0x000fe20007ffe0ff */
[C---:B------:R-:W-:Y:S02]  /*e3c0*/  FFMA.FTZ R15, R0.reuse, R122, R15 ;  /* 0x0000007a000f7223 */ /* 0x040fe4000001000f */
[CC--:B-1----:R-:W-:Y:S02]  /*e3d0*/  FFMA.FTZ R30, R0.reuse, R129.reuse, R30 ;  /* 0x00000081001e7223 */ /* 0x0c2fe4000001001e */
[C---:B------:R-:W-:Y:S01]  /*e3e0*/  FFMA.FTZ R28, R0.reuse, R129, R28 ;  /* 0x00000081001c7223 */ /* 0x040fe2000001001c */
[----:B------:R-:W-:Y:S01]  /*e3f0*/  FMNMX.FTZ R129, R7, R130, !PT ;  /* 0x0000008207817209 */ /* 0x000fe20007810000 */
[----:B------:R-:W-:Y:S01]  /*e400*/  FFMA.FTZ R13, R0, R122, R13 ;  /* 0x0000007a000d7223 */ /* 0x000fe2000001000d */
[----:B------:R-:W1:Y:S01]  /*e410*/  I2F R125, R125 ;  /* 0x0000007d007d7306 */ /* 0x000e620000201400 */
[----:B------:R-:W-:Y:S01]  /*e420*/  FMNMX.FTZ R130, R4, R116, !PT ;  /* 0x0000007404827209 */ /* 0x000fe20007810000 */
[----:B------:R-:W-:Y:S01]  /*e430*/  FFMA.FTZ R18, R0, R121, R18 ;  /* 0x0000007900127223 */ /* 0x000fe20000010012 */
[----:B------:R-:W-:Y:S01]  /*e440*/  IADD3 R122, R2, 0x41, RZ ;  /* 0x00000041027a7810 */ /* 0x000fe20007ffe0ff */
[C---:B--2---:R-:W-:Y:S01]  /*e450*/  FFMA.FTZ R31, R0.reuse, R126, R31 ;  /* 0x0000007e001f7223 */ /* 0x044fe2000001001f */
[----:B------:R-:W-:Y:S01]  /*e460*/  FMNMX.FTZ R131, R5, R130, !PT ;  /* 0x0000008205837209 */ /* 0x000fe20007810000 */
[----:B------:R-:W-:Y:S01]  /*e470*/  FFMA.FTZ R29, R0, R126, R29 ;  /* 0x0000007e001d7223 */ /* 0x000fe2000001001d */
[----:B------:R-:W-:Y:S01]  /*e480*/  FMNMX.FTZ R126, R10, R129, !PT ;  /* 0x000000810a7e7209 */ /* 0x000fe20007810000 */
[----:B------:R-:W-:Y:S01]  /*e490*/  FFMA.FTZ R16, R0, R121, R16 ;  /* 0x0000007900107223 */ /* 0x000fe20000010010 */
[----:B------:R-:W-:Y:S01]  /*e4a0*/  FMNMX.FTZ R130, R8, R131, !PT ;  /* 0x0000008308827209 */ /* 0x000fe20007810000 */
[----:B------:R-:W2:Y:S01]  /*e4b0*/  I2F R123, R123 ;  /* 0x0000007b007b7306 */ /* 0x000ea20000201400 */
[----:B------:R-:W-:Y:S01]  /*e4c0*/  FMNMX.FTZ R129, R11, R126, !PT ;  /* 0x0000007e0b817209 */ /* 0x000fe20007810000 */
[C---:B------:R-:W-:Y:S01]  /*e4d0*/  FFMA.FTZ R19, R0.reuse, R120, R19 ;  /* 0x0000007800137223 */ /* 0x040fe20000010013 */
[----:B------:R-:W-:Y:S01]  /*e4e0*/  FMNMX.FTZ R131, R9, R130, !PT ;  /* 0x0000008209837209 */ /* 0x000fe20007810000 */
[----:B------:R-:W-:Y:S01]  /*e4f0*/  FFMA.FTZ R17, R0, R120, R17 ;  /* 0x0000007800117223 */ /* 0x000fe20000010011 */
[----:B------:R-:W-:Y:S01]  /*e500*/  FMNMX.FTZ R126, R14, R129, !PT ;  /* 0x000000810e7e7209 */ /* 0x000fe20007810000 */
[----:B------:R-:W-:Y:S01]  /*e510*/  FFMA.FTZ R25, R0, R128, R25 ;  /* 0x0000008000197223 */ /* 0x000fe20000010019 */
[----:B------:R-:W-:Y:S01]  /*e520*/  FMNMX.FTZ R130, R12, R131, !PT ;  /* 0x000000830c827209 */ /* 0x000fe20007810000 */
[CC--:B---3--:R-:W-:Y:S01]  /*e530*/  FFMA.FTZ R34, R0.reuse, R127.reuse, R34 ;  /* 0x0000007f00227223 */ /* 0x0c8fe20000010022 */
[----:B------:R-:W-:Y:S01]  /*e540*/  FMNMX.FTZ R129, R15, R126, !PT ;  /* 0x0000007e0f817209 */ /* 0x000fe20007810000 */
[----:B------:R-:W3:Y:S01]  /*e550*/  I2F R119, R119 ;  /* 0x0000007700777306 */ /* 0x000ee20000201400 */
[----:B------:R-:W-:Y:S01]  /*e560*/  FMNMX.FTZ R131, R13, R130, !PT ;  /* 0x000000820d837209 */ /* 0x000fe20007810000 */
[----:B------:R-:W-:Y:S01]  /*e570*/  FFMA.FTZ R32, R0, R127, R32 ;  /* 0x0000007f00207223 */ /* 0x000fe20000010020 */
[----:B------:R-:W-:Y:S01]  /*e580*/  FMNMX.FTZ R126, R18, R129, !PT ;  /* 0x00000081127e7209 */ /* 0x000fe20007810000 */
[----:B-1----:R-:W-:Y:S01]  /*e590*/  FFMA.FTZ R35, R0, R125, R35 ;  /* 0x0000007d00237223 */ /* 0x002fe20000010023 */
[----:B------:R-:W-:Y:S01]  /*e5a0*/  FMNMX.FTZ R130, R16, R131, !PT ;  /* 0x0000008310827209 */ /* 0x000fe20007810000 */
[----:B------:R-:W-:Y:S01]  /*e5b0*/  FFMA.FTZ R33, R0, R125, R33 ;  /* 0x0000007d00217223 */ /* 0x000fe20000010021 */
[----:B------:R-:W-:Y:S02]  /*e5c0*/  FMNMX.FTZ R129, R19, R126, !PT ;  /* 0x0000007e13817209 */ /* 0x000fe40007810000 */
[----:B------:R-:W-:Y:S01]  /*e5d0*/  IADD3 R120, R2, 0x49, RZ ;  /* 0x0000004902787810 */ /* 0x000fe20007ffe0ff */
[----:B------:R-:W1:Y:S01]  /*e5e0*/  I2F R122, R122 ;  /* 0x0000007a007a7306 */ /* 0x000e620000201400 */
[----:B------:R-:W-:Y:S02]  /*e5f0*/  FMNMX.FTZ R126, R22, R129, !PT ;  /* 0x00000081167e7209 */ /* 0x000fe40007810000 */
[----:B------:R-:W-:Y:S01]  /*e600*/  FMNMX.FTZ R131, R17, R130, !PT ;  /* 0x0000008211837209 */ /* 0x000fe20007810000 */
[CC--:B--2---:R-:W-:Y:S01]  /*e610*/  FFMA.FTZ R38, R0.reuse, R123.reuse, R38 ;  /* 0x0000007b00267223 */ /* 0x0c4fe20000010026 */
[----:B------:R-:W-:Y:S01]  /*e620*/  FMNMX.FTZ R129, R23, R126, !PT ;  /* 0x0000007e17817209 */ /* 0x000fe20007810000 */
[----:B------:R-:W-:Y:S01]  /*e630*/  FFMA.FTZ R36, R0, R123, R36 ;  /* 0x0000007b00247223 */ /* 0x000fe20000010024 */
[----:B------:R-:W-:Y:S02]  /*e640*/  FMNMX.FTZ R130, R20, R131, !PT ;  /* 0x0000008314827209 */ /* 0x000fe40007810000 */
[----:B------:R-:W-:Y:S01]  /*e650*/  FMNMX.FTZ R126, R26, R129, !PT ;  /* 0x000000811a7e7209 */ /* 0x000fe20007810000 */
[----:B------:R-:W2:Y:S01]  /*e660*/  I2F R120, R120 ;  /* 0x0000007800787306 */ /* 0x000ea20000201400 */
[----:B------:R-:W-:Y:S02]  /*e670*/  IADD3 R121, R2, 0x48, RZ ;  /* 0x0000004802797810 */ /* 0x000fe40007ffe0ff */
[----:B------:R-:W-:Y:S01]  /*e680*/  FMNMX.FTZ R131, R21, R130, !PT ;  /* 0x0000008215837209 */ /* 0x000fe20007810000 */
[CC--:B---3--:R-:W-:Y:S01]  /*e690*/  FFMA.FTZ R46, R0.reuse, R119.reuse, R46 ;  /* 0x00000077002e7223 */ /* 0x0c8fe2000001002e */
[----:B------:R-:W-:Y:S01]  /*e6a0*/  FMNMX.FTZ R129, R27, R126, !PT ;  /* 0x0000007e1b817209 */ /* 0x000fe20007810000 */
[----:B------:R-:W-:Y:S01]  /*e6b0*/  FFMA.FTZ R44, R0, R119, R44 ;  /* 0x00000077002c7223 */ /* 0x000fe2000001002c */
[----:B------:R-:W-:Y:S02]  /*e6c0*/  FMNMX.FTZ R130, R24, R131, !PT ;  /* 0x0000008318827209 */ /* 0x000fe40007810000 */
[----:B------:R-:W-:Y:S01]  /*e6d0*/  FMNMX.FTZ R126, R30, R129, !PT ;  /* 0x000000811e7e7209 */ /* 0x000fe20007810000 */
[----:B------:R-:W3:Y:S01]  /*e6e0*/  I2F R121, R121 ;  /* 0x0000007900797306 */ /* 0x000ee20000201400 */
[----:B------:R-:W-:Y:S02]  /*e6f0*/  FMNMX.FTZ R131, R25, R130, !PT ;  /* 0x0000008219837209 */ /* 0x000fe40007810000 */
[----:B------:R-:W-:Y:S01]  /*e700*/  FMNMX.FTZ R129, R31, R126, !PT ;  /* 0x0000007e1f817209 */ /* 0x000fe20007810000 */
[-C--:B-1----:R-:W-:Y:S01]  /*e710*/  FFMA.FTZ R39, R0, R122.reuse, R39 ;  /* 0x0000007a00277223 */ /* 0x082fe20000010027 */
[----:B------:R-:W-:Y:S01]  /*e720*/  FMNMX.FTZ R130, R28, R131, !PT ;  /* 0x000000831c827209 */ /* 0x000fe20007810000 */
[----:B------:R-:W-:Y:S01]  /*e730*/  FFMA.FTZ R37, R0, R122, R37 ;  /* 0x0000007a00257223 */ /* 0x000fe20000010025 */
[----:B------:R-:W-:Y:S02]  /*e740*/  FMNMX.FTZ R126, R34, R129, !PT ;  /* 0x00000081227e7209 */ /* 0x000fe40007810000 */
[----:B------:R-:W-:Y:S01]  /*e750*/  FMNMX.FTZ R131, R29, R130, !PT ;  /* 0x000000821d837209 */ /* 0x000fe20007810000 */
[----:B------:R-:W1:Y:S01]  /*e760*/  I2F R118, R118 ;  /* 0x0000007600767306 */ /* 0x000e620000201400 */
[----:B------:R-:W-:Y:S02]  /*e770*/  IADD3 R128, R2, 0x59, RZ ;  /* 0x0000005902807810 */ /* 0x000fe40007ffe0ff */
[----:B------:R-:W-:Y:S01]  /*e780*/  FMNMX.FTZ R129, R35, R126, !PT ;  /* 0x0000007e23817209 */ /* 0x000fe20007810000 */
[-C--:B--2---:R-:W-:Y:S01]  /*e790*/  FFMA.FTZ R43, R0, R120.reuse, R43 ;  /* 0x00000078002b7223 */ /* 0x084fe2000001002b */
[----:B------:R-:W-:Y:S01]  /*e7a0*/  FMNMX.FTZ R130, R32, R131, !PT ;  /* 0x0000008320827209 */ /* 0x000fe20007810000 */
[----:B------:R-:W-:Y:S01]  /*e7b0*/  FFMA.FTZ R41, R0, R120, R41 ;  /* 0x0000007800297223 */ /* 0x000fe20000010029 */
[C---:B------:R-:W-:Y:S02]  /*e7c0*/  IADD3 R120, R2.reuse, 0x71, RZ ;  /* 0x0000007102787810 */ /* 0x040fe40007ffe0ff */
[----:B------:R-:W-:Y:S01]  /*e7d0*/  IADD3 R127, R2, 0x60, RZ ;  /* 0x00000060027f7810 */ /* 0x000fe20007ffe0ff */
[----:B------:R-:W2:Y:S01]  /*e7e0*/  I2F R3, R3 ;  /* 0x0000000300037306 */ /* 0x000ea20000201400 */
[----:B------:R-:W-:Y:S02]  /*e7f0*/  FMNMX.FTZ R126, R38, R129, !PT ;  /* 0x00000081267e7209 */ /* 0x000fe40007810000 */
[----:B------:R-:W-:Y:S01]  /*e800*/  FMNMX.FTZ R131, R33, R130, !PT ;  /* 0x0000008221837209 */ /* 0x000fe20007810000 */
[-C--:B---3--:R-:W-:Y:S01]  /*e810*/  FFMA.FTZ R42, R0, R121.reuse, R42 ;  /* 0x00000079002a7223 */ /* 0x088fe2000001002a */
[----:B------:R-:W-:Y:S01]  /*e820*/  IADD3 R125, R2, 0x61, RZ ;  /* 0x00000061027d7810 */ /* 0x000fe20007ffe0ff */
[----:B------:R-:W-:Y:S01]  /*e830*/  FFMA.FTZ R40, R0, R121, R40 ;  /* 0x0000007900287223 */ /* 0x000fe20000010028 */
[----:B------:R-:W-:Y:S02]  /*e840*/  FMNMX.FTZ R129, R39, R126, !PT ;  /* 0x0000007e27817209 */ /* 0x000fe40007810000 */
[----:B------:R-:W-:Y:S01]  /*e850*/  FMNMX.FTZ R126, R36, R131, !PT ;  /* 0x00000083247e7209 */ /* 0x000fe20007810000 */
[----:B------:R-:W3:Y:S01]  /*e860*/  I2F R128, R128 ;  /* 0x0000008000807306 */ /* 0x000ee20000201400 */
[----:B------:R-:W-:Y:S02]  /*e870*/  IADD3 R123, R2, 0x68, RZ ;  /* 0x00000068027b7810 */ /* 0x000fe40007ffe0ff */
[----:B------:R-:W-:Y:S01]  /*e880*/  FMNMX.FTZ R130, R42, R129, !PT ;  /* 0x000000812a827209 */ /* 0x000fe20007810000 */
[C---:B-1----:R-:W-:Y:S01]  /*e890*/  FFMA.FTZ R47, R0.reuse, R118, R47 ;  /* 0x00000076002f7223 */ /* 0x042fe2000001002f */
[----:B------:R-:W-:Y:S01]  /*e8a0*/  FMNMX.FTZ R133, R37, R126, !PT ;  /* 0x0000007e25857209 */ /* 0x000fe20007810000 */
[----:B------:R-:W-:Y:S01]  /*e8b0*/  FFMA.FTZ R45, R0, R118, R45 ;  /* 0x00000076002d7223 */ /* 0x000fe2000001002d */
[----:B------:R-:W-:Y:S02]  /*e8c0*/  IADD3 R122, R2, 0x69, RZ ;  /* 0x00000069027a7810 */ /* 0x000fe40007ffe0ff */
[----:B------:R-:W-:Y:S01]  /*e8d0*/  FMNMX.FTZ R131, R43, R130, !PT ;  /* 0x000000822b837209 */ /* 0x000fe20007810000 */
[----:B------:R-:W1:Y:S01]  /*e8e0*/  I2F R119, R120 ;  /* 0x0000007800777306 */ /* 0x000e620000201400 */
[----:B------:R-:W-:Y:S02]  /*e8f0*/  FMNMX.FTZ R126, R40, R133, !PT ;  /* 0x00000085287e7209 */ /* 0x000fe40007810000 */
[----:B------:R-:W-:Y:S01]  /*e900*/  IADD3 R121, R2, 0x70, RZ ;  /* 0x0000007002797810 */ /* 0x000fe20007ffe0ff */
[----:B--2---:R-:W-:Y:S01]  /*e910*/  FFMA.FTZ R50, R0, R3, R50 ;  /* 0x0000000300327223 */ /* 0x004fe20000010032 */
[----:B------:R-:W-:Y:S01]  /*e920*/  FMNMX.FTZ R118, R46, R131, !PT ;  /* 0x000000832e767209 */ /* 0x000fe20007810000 */
[----:B------:R-:W-:Y:S01]  /*e930*/  FFMA.FTZ R48, R0, R3, R48 ;  /* 0x0000000300307223 */ /* 0x000fe20000010030 */
[----:B------:R-:W-:Y:S02]  /*e940*/  FMNMX.FTZ R3, R41, R126, !PT ;  /* 0x0000007e29037209 */ /* 0x000fe40007810000 */
[----:B------:R-:W-:Y:S01]  /*e950*/  FMNMX.FTZ R131, R47, R118, !PT ;  /* 0x000000762f837209 */ /* 0x000fe20007810000 */
[----:B------:R-:W2:Y:S01]  /*e960*/  I2F R127, R127 ;  /* 0x0000007f007f7306 */ /* 0x000ea20000201400 */
[----:B------:R-:W-:Y:S02]  /*e970*/  FMNMX.FTZ R118, R44, R3, !PT ;  /* 0x000000032c767209 */ /* 0x000fe40007810000 */
[----:B------:R-:W-:Y:S01]  /*e980*/  IADD3 R129, R2, 0x78, RZ ;  /* 0x0000007802817810 */ /* 0x000fe20007ffe0ff */
[C---:B---3--:R-:W-:Y:S01]  /*e990*/  FFMA.FTZ R51, R0.reuse, R128, R51 ;  /* 0x0000008000337223 */ /* 0x048fe20000010033 */
[----:B------:R-:W-:Y:S01]  /*e9a0*/  FMNMX.FTZ R3, R45, R118, !PT ;  /* 0x000000762d037209 */ /* 0x000fe20007810000 */
[----:B------:R-:W-:Y:S01]  /*e9b0*/  FFMA.FTZ R49, R0, R128, R49 ;  /* 0x0000008000317223 */ /* 0x000fe20000010031 */
[----:B------:R-:W-:Y:S02]  /*e9c0*/  IADD3 R2, R2, 0x79, RZ ;  /* 0x0000007902027810 */ /* 0x000fe40007ffe0ff */
[----:B------:R-:W-:Y:S01]  /*e9d0*/  FMNMX.FTZ R118, R48, R3, !PT ;  /* 0x0000000330767209 */ /* 0x000fe20007810000 */
[----:B------:R-:W3:Y:S03]  /*e9e0*/  I2F R125, R125 ;  /* 0x0000007d007d7306 */ /* 0x000ee60000201400 */
[----:B------:R-:W-:Y:S01]  /*e9f0*/  FMNMX.FTZ R3, R49, R118, !PT ;  /* 0x0000007631037209 */ /* 0x000fe20007810000 */
[----:B-1----:R-:W-:Y:S01]  /*ea00*/  FFMA.FTZ R63, R0, R119, R63 ;  /* 0x00000077003f7223 */ /* 0x002fe2000001003f */
[----:B------:R-:W-:Y:S01]  /*ea10*/  FMNMX.FTZ R120, R50, R131, !PT ;  /* 0x0000008332787209 */ /* 0x000fe20007810000 */
[C---:B------:R-:W-:Y:S03]  /*ea20*/  FFMA.FTZ R61, R0.reuse, R119, R61 ;  /* 0x00000077003d7223 */ /* 0x040fe6000001003d */
[----:B------:R-:W-:Y:S01]  /*ea30*/  FMNMX.FTZ R131, R51, R120, !PT ;  /* 0x0000007833837209 */ /* 0x000fe20007810000 */
[----:B------:R-:W1:Y:S01]  /*ea40*/  I2F R123, R123 ;  /* 0x0000007b007b7306 */ /* 0x000e620000201400 */
[CC--:B--2---:R-:W-:Y:S02]  /*ea50*/  FFMA.FTZ R54, R0.reuse, R127.reuse, R54 ;  /* 0x0000007f00367223 */ /* 0x0c4fe40000010036 */
[----:B------:R-:W-:Y:S03]  /*ea60*/  FFMA.FTZ R52, R0, R127, R52 ;  /* 0x0000007f00347223 */ /* 0x000fe60000010034 */
[----:B------:R-:W-:Y:S04]  /*ea70*/  FMNMX.FTZ R120, R54, R131, !PT ;  /* 0x0000008336787209 */ /* 0x000fe80007810000 */
[----:B------:R-:W2:Y:S01]  /*ea80*/  I2F R122, R122 ;  /* 0x0000007a007a7306 */ /* 0x000ea20000201400 */
[----:B------:R-:W-:Y:S01]  /*ea90*/  FMNMX.FTZ R118, R52, R3, !PT ;  /* 0x0000000334767209 */ /* 0x000fe20007810000 */
[CC--:B---3--:R-:W-:Y:S02]  /*eaa0*/  FFMA.FTZ R55, R0.reuse, R125.reuse, R55 ;  /* 0x0000007d00377223 */ /* 0x0c8fe40000010037 */
[C---:B------:R-:W-:Y:S03]  /*eab0*/  FFMA.FTZ R53, R0.reuse, R125, R53 ;  /* 0x0000007d00357223 */ /* 0x040fe60000010035 */
[----:B------:R-:W-:Y:S03]  /*eac0*/  FMNMX.FTZ R127, R55, R120, !PT ;  /* 0x00000078377f7209 */ /* 0x000fe60007810000 */
[----:B------:R-:W3:Y:S01]  /*ead0*/  I2F R121, R121 ;  /* 0x0000007900797306 */ /* 0x000ee20000201400 */
[----:B------:R-:W-:Y:S01]  /*eae0*/  FMNMX.FTZ R3, R53, R118, !PT ;  /* 0x0000007635037209 */ /* 0x000fe20007810000 */
[CC--:B-1----:R-:W-:Y:S02]  /*eaf0*/  FFMA.FTZ R58, R0.reuse, R123.reuse, R58 ;  /* 0x0000007b003a7223 */ /* 0x0c2fe4000001003a */
[----:B------:R-:W-:Y:S03]  /*eb00*/  FFMA.FTZ R56, R0, R123, R56 ;  /* 0x0000007b00387223 */ /* 0x000fe60000010038 */
[----:B------:R-:W-:Y:S03]  /*eb10*/  FMNMX.FTZ R120, R58, R127, !PT ;  /* 0x0000007f3a787209 */ /* 0x000fe60007810000 */
[----:B------:R-:W1:Y:S01]  /*eb20*/  I2F R129, R129 ;  /* 0x0000008100817306 */ /* 0x000e620000201400 */
[----:B------:R-:W-:Y:S01]  /*eb30*/  FMNMX.FTZ R118, R56, R3, !PT ;  /* 0x0000000338767209 */ /* 0x000fe20007810000 */
[CC--:B--2---:R-:W-:Y:S02]  /*eb40*/  FFMA.FTZ R59, R0.reuse, R122.reuse, R59 ;  /* 0x0000007a003b7223 */ /* 0x0c4fe4000001003b */
[C---:B------:R-:W-:Y:S03]  /*eb50*/  FFMA.FTZ R57, R0.reuse, R122, R57 ;  /* 0x0000007a00397223 */ /* 0x040fe60000010039 */
[----:B------:R-:W-:Y:S03]  /*eb60*/  FMNMX.FTZ R123, R59, R120, !PT ;  /* 0x000000783b7b7209 */ /* 0x000fe60007810000 */
[----:B------:R-:W2:Y:S01]  /*eb70*/  I2F R2, R2 ;  /* 0x0000000200027306 */ /* 0x000ea20000201400 */
[CC--:B---3--:R-:W-:Y:S02]  /*eb80*/  FFMA.FTZ R62, R0.reuse, R121.reuse, R62 ;  /* 0x00000079003e7223 */ /* 0x0c8fe4000001003e */
[----:B------:R-:W-:Y:S01]  /*eb90*/  FFMA.FTZ R60, R0, R121, R60 ;  /* 0x00000079003c7223 */ /* 0x000fe2000001003c */
[----:B------:R-:W-:Y:S02]  /*eba0*/  FMNMX.FTZ R121, R57, R118, !PT ;  /* 0x0000007639797209 */ /* 0x000fe40007810000 */
[----:B------:R-:W-:Y:S04]  /*ebb0*/  FMNMX.FTZ R120, R62, R123, !PT ;  /* 0x0000007b3e787209 */ /* 0x000fe80007810000 */
[----:B------:R-:W-:Y:S01]  /*ebc0*/  FMNMX.FTZ R3, R63, R120, !PT ;  /* 0x000000783f037209 */ /* 0x000fe20007810000 */
[----:B-1----:R-:W-:Y:S01]  /*ebd0*/  FFMA.FTZ R66, R0, R129, R66 ;  /* 0x0000008100427223 */ /* 0x002fe20000010042 */
[----:B------:R-:W-:Y:S01]  /*ebe0*/  FMNMX.FTZ R120, R60, R121, !PT ;  /* 0x000000793c787209 */ /* 0x000fe20007810000 */
[----:B------:R-:W-:Y:S03]  /*ebf0*/  FFMA.FTZ R64, R0, R129, R64 ;  /* 0x0000008100407223 */ /* 0x000fe60000010040 */
[----:B------:R-:W-:Y:S02]  /*ec00*/  FMNMX.FTZ R118, R66, R3, !PT ;  /* 0x0000000342767209 */ /* 0x000fe40007810000 */
[----:B------:R-:W-:Y:S01]  /*ec10*/  FMNMX.FTZ R3, R61, R120, !PT ;  /* 0x000000783d037209 */ /* 0x000fe20007810000 */
[CC--:B--2---:R-:W-:Y:S02]  /*ec20*/  FFMA.FTZ R67, R0.reuse, R2.reuse, R67 ;  /* 0x0000000200437223 */ /* 0x0c4fe40000010043 */
[----:B------:R-:W-:Y:S03]  /*ec30*/  FFMA.FTZ R65, R0, R2, R65 ;  /* 0x0000000200417223 */ /* 0x000fe60000010041 */
[----:B------:R-:W-:Y:S02]  /*ec40*/  FMNMX.FTZ R121, R67, R118, !PT ;  /* 0x0000007643797209 */ /* 0x000fe40007810000 */
[----:B------:R-:W-:Y:S03]  /*ec50*/  FMNMX.FTZ R118, R64, R3, !PT ;  /* 0x0000000340767209 */ /* 0x000fe60007810000 */
[----:B------:R-:W1:Y:S01]  /*ec60*/  SHFL.BFLY PT, R2, R121, 0x2, 0x1f ;  /* 0x0c401f0079027f89 */ /* 0x000e6200000e0000 */
[----:B------:R-:W-:Y:S07]  /*ec70*/  FMNMX.FTZ R122, R65, R118, !PT ;  /* 0x00000076417a7209 */ /* 0x000fee0007810000 */
[----:B------:R-:W2:Y:S01]  /*ec80*/  SHFL.BFLY PT, R3, R122, 0x2, 0x1f ;  /* 0x0c401f007a037f89 */ /* 0x000ea200000e0000 */
[----:B-1----:R-:W-:Y:S07]  /*ec90*/  FMNMX.FTZ R119, R121, R2, !PT ;  /* 0x0000000279777209 */ /* 0x002fee0007810000 */
[----:B------:R-:W1:Y:S01]  /*eca0*/  SHFL.BFLY PT, R2, R119, 0x1, 0x1f ;  /* 0x0c201f0077027f89 */ /* 0x000e6200000e0000 */
[----:B--2---:R-:W-:Y:S07]  /*ecb0*/  FMNMX.FTZ R120, R122, R3, !PT ;  /* 0x000000037a787209 */ /* 0x004fee0007810000 */
[----:B------:R-:W2:Y:S01]  /*ecc0*/  SHFL.BFLY PT, R3, R120, 0x1, 0x1f ;  /* 0x0c201f0078037f89 */ /* 0x000ea200000e0000 */
[----:B-1----:R-:W-:Y:S04]  /*ecd0*/  FMNMX.FTZ R2, R119, R2, !PT ;  /* 0x0000000277027209 */ /* 0x002fe80007810000 */
[C---:B------:R-:W-:Y:S01]  /*ece0*/  FSETP.NEU.FTZ.AND P0, PT, R2.reuse, -INF , PT ;  /* 0xff8000000200780b */ /* 0x040fe20003f1d000 */
[C---:B------:R-:W-:Y:S02]  /*ecf0*/  FADD.FTZ R118, -R2.reuse, R117 ;  /* 0x0000007502767221 */ /* 0x040fe40000010100 */
[----:B------:R-:W-:Y:S01]  /*ed00*/  FMUL.FTZ R121, R2, c[0x0][0x23c] ;  /* 0x00008f0002797a20 */ /* 0x000fe20000410000 */
[----:B--2---:R-:W-:Y:S01]  /*ed10*/  FMNMX.FTZ R3, R120, R3, !PT ;  /* 0x0000000378037209 */ /* 0x004fe20007810000 */
[----:B------:R-:W-:Y:S03]  /*ed20*/  FMUL.FTZ R117, R118, c[0x0][0x23c] ;  /* 0x00008f0076757a20 */ /* 0x000fe60000410000 */
[----:B------:R-:W-:Y:S01]  /*ed30*/  FSEL R119, R121, RZ, P0 ;  /* 0x000000ff79777208 */ /* 0x000fe20000000000 */
[C---:B------:R-:W-:Y:S01]  /*ed40*/  FADD.FTZ R118, -R3.reuse, R116 ;  /* 0x0000007403767221 */ /* 0x040fe20000010100 */
[C---:B------:R-:W-:Y:S01]  /*ed50*/  FSETP.NEU.FTZ.AND P0, PT, R3.reuse, -INF , PT ;  /* 0xff8000000300780b */ /* 0x040fe20003f1d000 */
[----:B------:R-:W1:Y:S01]  /*ed60*/  MUFU.EX2 R117, R117 ;  /* 0x0000007500757308 */ /* 0x000e620000000800 */
[----:B------:R-:W2:Y:S01]  /*ed70*/  LDSM.16.MT88.4 R120, [R170+0x9000] ;  /* 0x00900000aa78783b */ /* 0x000ea20000004200 */
[----:B------:R-:W-:Y:S02]  /*ed80*/  FMUL.FTZ R116, R118, c[0x0][0x23c] ;  /* 0x00008f0076747a20 */ /* 0x000fe40000410000 */
[----:B------:R-:W-:Y:S02]  /*ed90*/  FMUL.FTZ R118, R3, c[0x0][0x23c] ;  /* 0x00008f0003767a20 */ /* 0x000fe40000410000 */
[--C-:B------:R-:W-:Y:S02]  /*eda0*/  FFMA.FTZ R128, R10, c[0x0][0x23c], -R119.reuse ;  /* 0x00008f000a807a23 */ /* 0x100fe40000010877 */
[--C-:B------:R-:W-:Y:S01]  /*edb0*/  FFMA.FTZ R125, R11, c[0x0][0x23c], -R119.reuse ;  /* 0x00008f000b7d7a23 */ /* 0x100fe20000010877 */
[----:B------:R-:W-:Y:S01]  /*edc0*/  FSEL R118, R118, RZ, P0 ;  /* 0x000000ff76767208 */ /* 0x000fe20000000000 */
[----:B------:R-:W3:Y:S01]  /*edd0*/  MUFU.EX2 R116, R116 ;  /* 0x0000007400747308 */ /* 0x000ee20000000800 */
[--C-:B------:R-:W-:Y:S01]  /*ede0*/  FFMA.FTZ R138, R6, c[0x0][0x23c], -R119.reuse ;  /* 0x00008f00068a7a23 */ /* 0x100fe20000010877 */
[----:B------:R-:W-:Y:S01]  /*edf0*/  ISETP.GT.AND P0, PT, R180, 0x1, PT ;  /* 0x00000001b400780c */ /* 0x000fe20003f04270 */
[--C-:B------:R-:W-:Y:S01]  /*ee00*/  FFMA.FTZ R135, R7, c[0x0][0x23c], -R119.reuse ;  /* 0x00008f0007877a23 */ /* 0x100fe20000010877 */
[----:B------:R-:W-:Y:S01]  /*ee10*/  MOV R180, R124 ;  /* 0x0000007c00b47202 */ /* 0x000fe20000000f00 */
        /* <DEDUP_REMOVED lines=12> */
[C---:B---3--:R-:W-:Y:S02]  /*eee0*/  FMUL.FTZ R8, R116.reuse, R108 ;  /* 0x0000006c74087220 */ /* 0x048fe40000410000 */
[C---:B------:R-:W-:Y:S02]  /*eef0*/  FMUL.FTZ R9, R116.reuse, R109 ;  /* 0x0000006d74097220 */ /* 0x040fe40000410000 */
[----:B------:R-:W3:Y:S01]  /*ef00*/  LDSM.16.MT88.4 R108, [R168+0x9000] ;  /* 0x00900000a86c783b */ /* 0x000ee20000004200 */
[----:B------:R-:W-:Y:S01]  /*ef10*/  MUFU.EX2 R128, R128 ;  /* 0x0000008000807308 */ /* 0x000fe20000000800 */
        /* <DEDUP_REMOVED lines=18> */
[----:B------:R-:W1:Y:S01]  /*f040*/  MUFU.EX2 R129, R129 ;  /* 0x0000008100817308 */ /* 0x000e620000000800 */
[C---:B------:R-:W-:Y:S02]  /*f050*/  FMUL.FTZ R80, R116.reuse, R80 ;  /* 0x0000005074507220 */ /* 0x040fe40000410000 */
[C---:B------:R-:W-:Y:S01]  /*f060*/  FMUL.FTZ R81, R116.reuse, R81 ;  /* 0x0000005174517220 */ /* 0x040fe20000410000 */
[----:B----4-:R-:W-:Y:S01]  /*f070*/  F2FP.PACK_AB R115, R125, R128 ;  /* 0x000000807d73723e */ /* 0x010fe200000000ff */
        /* <DEDUP_REMOVED lines=21> */
[C---:B------:R-:W-:Y:S02]  /*f1d0*/  FMUL.FTZ R103, R117.reuse, R103 ;  /* 0x0000006775677220 */ /* 0x040fe40000410000 */
[C---:B------:R-:W-:Y:S02]  /*f1e0*/  FMUL.FTZ R100, R116.reuse, R100 ;  /* 0x0000006474647220 */ /* 0x040fe40000410000 */
[----:B------:R-:W-:Y:S01]  /*f1f0*/  FMUL.FTZ R101, R116, R101 ;  /* 0x0000006574657220 */ /* 0x000fe20000410000 */
[----:B----4-:R-:W-:Y:S01]  /*f200*/  F2FP.PACK_AB R114, R126, R127 ;  /* 0x0000007f7e72723e */ /* 0x010fe200000000ff */
[----:B------:R-:W-:Y:S02]  /*f210*/  FMUL.FTZ R14, R117, R106 ;  /* 0x0000006a750e7220 */ /* 0x000fe40000410000 */
[--C-:B------:R-:W-:Y:S02]  /*f220*/  FFMA.FTZ R131, R22, c[0x0][0x23c], -R119.reuse ;  /* 0x00008f0016837a23 */ /* 0x100fe40000010877 */
[--C-:B------:R-:W-:Y:S02]  /*f230*/  FFMA.FTZ R130, R23, c[0x0][0x23c], -R119.reuse ;  /* 0x00008f0017827a23 */ /* 0x100fe40000010877 */
[C---:B--2---:R-:W-:Y:S02]  /*f240*/  HMMA.16816.F32 R4, R112.reuse, R120, R4 ;  /* 0x000000787004723c */ /* 0x044fe40000001804 */
[----:B------:R-:W-:Y:S03]  /*f250*/  MUFU.EX2 R131, R131 ;  /* 0x0000008300837308 */ /* 0x000fe60000000800 */
[--C-:B------:R-:W-:Y:S02]  /*f260*/  FFMA.FTZ R132, R20, c[0x0][0x23c], -R118.reuse ;  /* 0x00008f0014847a23 */ /* 0x100fe40000010876 */
[--C-:B------:R-:W-:Y:S01]  /*f270*/  FFMA.FTZ R141, R30, c[0x0][0x23c], -R119.reuse ;  /* 0x00008f001e8d7a23 */ /* 0x100fe20000010877 */
[C---:B------:R-:W-:Y:S04]  /*f280*/  HMMA.16816.F32 R8, R112.reuse, R122, R8 ;  /* 0x0000007a7008723c */ /* 0x040fe80000001808 */
[--C-:B------:R-:W-:Y:S01]  /*f290*/  FFMA.FTZ R136, R31, c[0x0][0x23c], -R119.reuse ;  /* 0x00008f001f887a23 */ /* 0x100fe20000010877 */
[----:B------:R-:W-:Y:S01]  /*f2a0*/  MUFU.EX2 R130, R130 ;  /* 0x0000008200827308 */ /* 0x000fe20000000800 */
[--C-:B------:R-:W-:Y:S02]  /*f2b0*/  FFMA.FTZ R137, R34, c[0x0][0x23c], -R119.reuse ;  /* 0x00008f0022897a23 */ /* 0x100fe40000010877 */
[C---:B---3--:R-:W-:Y:S04]  /*f2c0*/  HMMA.16816.F32 R68, R112.reuse, R108, R68 ;  /* 0x0000006c7044723c */ /* 0x048fe80000001844 */
[--C-:B------:R-:W-:Y:S02]  /*f2d0*/  FFMA.FTZ R122, R25, c[0x0][0x23c], -R118.reuse ;  /* 0x00008f00197a7a23 */ /* 0x100fe40000010876 */
[--C-:B------:R-:W-:Y:S01]  /*f2e0*/  FFMA.FTZ R134, R35, c[0x0][0x23c], -R119.reuse ;  /* 0x00008f0023867a23 */ /* 0x100fe20000010877 */
[----:B------:R-:W-:Y:S01]  /*f2f0*/  MUFU.EX2 R132, R132 ;  /* 0x0000008400847308 */ /* 0x000fe20000000800 */
[C---:B------:R-:W-:Y:S01]  /*f300*/  HMMA.16816.F32 R72, R112.reuse, R110, R72 ;  /* 0x0000006e7048723c */ /* 0x040fe20000001848 */
[----:B------:R-:W1:Y:S03]  /*f310*/  LDSM.16.MT88.4 R108, [R170+0xb000] ;  /* 0x00b00000aa6c783b */ /* 0x000e660000004200 */
[--C-:B------:R-:W-:Y:S02]  /*f320*/  FFMA.FTZ R140, R28, c[0x0][0x23c], -R118.reuse ;  /* 0x00008f001c8c7a23 */ /* 0x100fe40000010876 */
[--C-:B------:R-:W-:Y:S02]  /*f330*/  FFMA.FTZ R139, R29, c[0x0][0x23c], -R118.reuse ;  /* 0x00008f001d8b7a23 */ /* 0x100fe40000010876 */
[--C-:B------:R-:W-:Y:S01]  /*f340*/  FFMA.FTZ R144, R32, c[0x0][0x23c], -R118.reuse ;  /* 0x00008f0020907a23 */ /* 0x100fe20000010876 */
[----:B------:R-:W-:Y:S01]  /*f350*/  LDSM.16.MT88.4 R28, [R170+0xc000] ;  /* 0x00c00000aa1c783b */ /* 0x000fe20000004200 */
[----:B------:R-:W-:Y:S02]  /*f360*/  MUFU.EX2 R122, R122 ;  /* 0x0000007a007a7308 */ /* 0x000fe40000000800 */
[--C-:B------:R-:W-:Y:S02]  /*f370*/  FFMA.FTZ R143, R33, c[0x0][0x23c], -R118.reuse ;  /* 0x00008f00218f7a23 */ /* 0x100fe40000010876 */
[--C-:B------:R-:W-:Y:S02]  /*f380*/  FFMA.FTZ R152, R38, c[0x0][0x23c], -R119.reuse ;  /* 0x00008f0026987a23 */ /* 0x100fe40000010877 */
[--C-:B------:R-:W-:Y:S01]  /*f390*/  FFMA.FTZ R147, R39, c[0x0][0x23c], -R119.reuse ;  /* 0x00008f0027937a23 */ /* 0x100fe20000010877 */
[----:B------:R-:W-:Y:S01]  /*f3a0*/  LDSM.16.MT88.4 R32, [R170+0xc400] ;  /* 0x00c40000aa20783b */ /* 0x000fe20000004200 */
[--C-:B------:R-:W-:Y:S02]  /*f3b0*/  FFMA.FTZ R148, R42, c[0x0][0x23c], -R119.reuse ;  /* 0x00008f002a947a23 */ /* 0x100fe40000010877 */
[--C-:B------:R-:W-:Y:S01]  /*f3c0*/  FFMA.FTZ R145, R43, c[0x0][0x23c], -R119.reuse ;  /* 0x00008f002b917a23 */ /* 0x100fe20000010877 */
[----:B------:R-:W-:Y:S01]  /*f3d0*/  MUFU.EX2 R141, R141 ;  /* 0x0000008d008d7308 */ /* 0x000fe20000000800 */
[--C-:B------:R-:W-:Y:S02]  /*f3e0*/  FFMA.FTZ R149, R36, c[0x0][0x23c], -R118.reuse ;  /* 0x00008f0024957a23 */ /* 0x100fe40000010876 */
[--C-:B------:R-:W-:Y:S02]  /*f3f0*/  FFMA.FTZ R150, R37, c[0x0][0x23c], -R118.reuse ;  /* 0x00008f0025967a23 */ /* 0x100fe40000010876 */
[----:B------:R-:W-:Y:S01]  /*f400*/  LDSM.16.MT88.4 R36, [R168+0xc800] ;  /* 0x00c80000a824783b */ /* 0x000fe20000004200 */
[--C-:B------:R-:W-:Y:S02]  /*f410*/  FFMA.FTZ R151, R40, c[0x0][0x23c], -R118.reuse ;  /* 0x00008f0028977a23 */ /* 0x100fe40000010876 */
[--C-:B------:R-:W-:Y:S02]  /*f420*/  FFMA.FTZ R154, R41, c[0x0][0x23c], -R118.reuse ;  /* 0x00008f00299a7a23 */ /* 0x100fe40000010876 */
[--C-:B------:R-:W-:Y:S01]  /*f430*/  FFMA.FTZ R123, R15, c[0x0][0x23c], -R119.reuse ;  /* 0x00008f000f7b7a23 */ /* 0x100fe20000010877 */
[----:B------:R-:W-:Y:S01]  /*f440*/  MUFU.EX2 R136, R136 ;  /* 0x0000008800887308 */ /* 0x000fe20000000800 */
[----:B------:R-:W-:Y:S01]  /*f450*/  FMUL.FTZ R15, R117, R107 ;  /* 0x0000006b750f7220 */ /* 0x000fe20000410000 */
[----:B------:R-:W-:Y:S01]  /*f460*/  LDSM.16.MT88.4 R40, [R168+0xe800] ;  /* 0x00e80000a828783b */ /* 0x000fe20000004200 */
[--C-:B------:R-:W-:Y:S02]  /*f470*/  FFMA.FTZ R133, R12, c[0x0][0x23c], -R118.reuse ;  /* 0x00008f000c857a23 */ /* 0x100fe40000010876 */
[----:B------:R-:W-:Y:S02]  /*f480*/  FMUL.FTZ R12, R116, R104 ;  /* 0x00000068740c7220 */ /* 0x000fe40000410000 */
[--C-:B------:R-:W-:Y:S01]  /*f490*/  FFMA.FTZ R121, R18, c[0x0][0x23c], -R119.reuse ;  /* 0x00008f0012797a23 */ /* 0x100fe20000010877 */
[C---:B-1----:R-:W-:Y:S02]  /*f4a0*/  HMMA.16816.F32 R76, R112.reuse, R108, R76 ;  /* 0x0000006c704c723c */ /* 0x042fe4000000184c */
[----:B------:R-:W-:Y:S01]  /*f4b0*/  MUFU.EX2 R123, R123 ;  /* 0x0000007b007b7308 */ /* 0x000fe20000000800 */
[--C-:B------:R-:W-:Y:S02]  /*f4c0*/  FFMA.FTZ R18, R13, c[0x0][0x23c], -R118.reuse ;  /* 0x00008f000d127a23 */ /* 0x100fe40000010876 */
[----:B------:R-:W-:Y:S02]  /*f4d0*/  FMUL.FTZ R13, R116, R105 ;  /* 0x00000069740d7220 */ /* 0x000fe40000410000 */
[----:B------:R-:W-:Y:S01]  /*f4e0*/  LDSM.16.MT88.4 R104, [R170+0x9400] ;  /* 0x00940000aa68783b */ /* 0x000fe20000004200 */
[C---:B------:R-:W-:Y:S04]  /*f4f0*/  HMMA.16816.F32 R80, R112.reuse, R110, R80 ;  /* 0x0000006e7050723c */ /* 0x040fe80000001850 */
[----:B------:R-:W-:Y:S01]  /*f500*/  MUFU.EX2 R121, R121 ;  /* 0x0000007900797308 */ /* 0x000fe20000000800 */
[--C-:B------:R-:W-:Y:S02]  /*f510*/  FFMA.FTZ R120, R19, c[0x0][0x23c], -R119.reuse ;  /* 0x00008f0013787a23 */ /* 0x100fe40000010877 */
[--C-:B------:R-:W-:Y:S01]  /*f520*/  FFMA.FTZ R52, R52, c[0x0][0x23c], -R118.reuse ;  /* 0x00008f0034347a23 */ /* 0x100fe20000010876 */
[----:B------:R-:W1:Y:S01]  /*f530*/  LDSM.16.MT88.4 R108, [R168+0xb000] ;  /* 0x00b00000a86c783b */ /* 0x000e620000004200 */
[--C-:B------:R-:W-:Y:S03]  /*f540*/  FFMA.FTZ R53, R53, c[0x0][0x23c], -R118.reuse ;  /* 0x00008f0035357a23 */ /* 0x100fe60000010876 */
        /* <DEDUP_REMOVED lines=9> */
[----:B------:R-:W-:Y:S02]  /*f5e0*/  FFMA.FTZ R64, R64, c[0x0][0x23c], -R118 ;  /* 0x00008f0040407a23 */ /* 0x000fe40000010876 */
[----:B------:R-:W-:Y:S02]  /*f5f0*/  FFMA.FTZ R138, R117, R196, R138 ;  /* 0x000000c4758a7223 */ /* 0x000fe4000001008a */
        /* <DEDUP_REMOVED lines=10> */
[----:B------:R-:W-:Y:S01]  /*f6a0*/  FFMA.FTZ R59, R62, c[0x0][0x23c], -R119 ;  /* 0x00008f003e3b7a23 */ /* 0x000fe20000010877 */
[C---:B-1----:R-:W-:Y:S03]  /*f6b0*/  HMMA.16816.F32 R84, R112.reuse, R108, R84 ;  /* 0x0000006c7054723c */ /* 0x042fe60000001854 */
[----:B------:R-:W-:Y:S02]  /*f6c0*/  FFMA.FTZ R62, R61, c[0x0][0x23c], -R118 ;  /* 0x00008f003d3e7a23 */ /* 0x000fe40000010876 */
[----:B------:R-:W-:Y:S01]  /*f6d0*/  FFMA.FTZ R142, R116, R197, R142 ;  /* 0x000000c5748e7223 */ /* 0x000fe2000001008e */
[----:B------:R-:W-:Y:S01]  /*f6e0*/  MUFU.EX2 R51, R51 ;  /* 0x0000003300337308 */ /* 0x000fe20000000800 */
[----:B------:R-:W-:Y:S01]  /*f6f0*/  FADD.FTZ R135, R135, R138 ;  /* 0x0000008a87877221 */ /* 0x000fe20000010000 */
[C---:B------:R-:W-:Y:S01]  /*f700*/  HMMA.16816.F32 R88, R112.reuse, R110, R88 ;  /* 0x0000006e7058723c */ /* 0x040fe20000001858 */
[----:B------:R-:W1:Y:S03]  /*f710*/  LDSM.16.MT88.4 R108, [R170+0xd000] ;  /* 0x00d00000aa6c783b */ /* 0x000e660000004200 */
[----:B------:R-:W-:Y:S01]  /*f720*/  FADD.FTZ R142, R129, R142 ;  /* 0x0000008e818e7221 */ /* 0x000fe20000010000 */
[----:B------:R-:W-:Y:S01]  /*f730*/  MOV R116, R3 ;  /* 0x0000000300747202 */ /* 0x000fe20000000f00 */
[----:B------:R-:W-:Y:S02]  /*f740*/  FADD.FTZ R128, R128, R135 ;  /* 0x0000008780807221 */ /* 0x000fe40000010000 */
[----:B------:R-:W-:Y:S01]  /*f750*/  MUFU.EX2 R54, R54 ;  /* 0x0000003600367308 */ /* 0x000fe20000000800 */
[----:B------:R-:W-:Y:S03]  /*f760*/  FADD.FTZ R127, R127, R142 ;  /* 0x0000008e7f7f7221 */ /* 0x000fe60000010000 */
[----:B------:R-:W-:Y:S02]  /*f770*/  FADD.FTZ R125, R125, R128 ;  /* 0x000000807d7d7221 */ /* 0x000fe40000010000 */
[----:B------:R-:W-:Y:S04]  /*f780*/  FADD.FTZ R126, R126, R127 ;  /* 0x0000007f7e7e7221 */ /* 0x000fe80000010000 */
[----:B------:R-:W-:Y:S10]  /*f790*/  MUFU.EX2 R55, R55 ;  /* 0x0000003700377308 */ /* 0x000ff40000000800 */
[----:B------:R-:W-:Y:S10]  /*f7a0*/  MUFU.EX2 R58, R58 ;  /* 0x0000003a003a7308 */ /* 0x000ff40000000800 */
[----:B------:R-:W2:Y:S01]  /*f7b0*/  MUFU.EX2 R120, R120 ;  /* 0x0000007800787308 */ /* 0x000ea20000000800 */
[C---:B-1----:R-:W-:Y:S09]  /*f7c0*/  HMMA.16816.F32 R92, R112.reuse, R108, R92 ;  /* 0x0000006c705c723c */ /* 0x042ff2000000185c */
[----:B------:R-:W-:Y:S01]  /*f7d0*/  MUFU.EX2 R133, R133 ;  /* 0x0000008500857308 */ /* 0x000fe20000000800 */
[C---:B------:R-:W-:Y:S01]  /*f7e0*/  HMMA.16816.F32 R96, R112.reuse, R110, R96 ;  /* 0x0000006e7060723c */ /* 0x040fe20000001860 */
[----:B------:R-:W1:Y:S08]  /*f7f0*/  LDSM.16.MT88.4 R108, [R168+0xd000] ;  /* 0x00d00000a86c783b */ /* 0x000e700000004200 */
[----:B------:R-:W-:Y:S03]  /*f800*/  MUFU.EX2 R137, R137 ;  /* 0x0000008900897308 */ /* 0x000fe60000000800 */
[----:B--2---:R-:W-:Y:S07]  /*f810*/  F2FP.PACK_AB R19, R120, R121 ;  /* 0x000000797813723e */ /* 0x004fee00000000ff */
[----:B------:R-:W-:Y:S10]  /*f820*/  MUFU.EX2 R134, R134 ;  /* 0x0000008600867308 */ /* 0x000ff40000000800 */
[----:B------:R-:W-:Y:S10]  /*f830*/  MUFU.EX2 R140, R140 ;  /* 0x0000008c008c7308 */ /* 0x000ff40000000800 */
[----:B------:R-:W-:Y:S01]  /*f840*/  MUFU.EX2 R139, R139 ;  /* 0x0000008b008b7308 */ /* 0x000fe20000000800 */
[C---:B-1----:R-:W-:Y:S07]  /*f850*/  HMMA.16816.F32 R100, R112.reuse, R108, R100 ;  /* 0x0000006c7064723c */ /* 0x042fee0000001864 */
[--C-:B------:R-:W-:Y:S01]  /*f860*/  FFMA.FTZ R109, R16, c[0x0][0x23c], -R118.reuse ;  /* 0x00008f00106d7a23 */ /* 0x100fe20000010876 */
[----:B------:R-:W-:Y:S01]  /*f870*/  HMMA.16816.F32 R12, R112, R110, R12 ;  /* 0x0000006e700c723c */ /* 0x000fe2000000180c */
[----:B------:R-:W1:Y:S06]  /*f880*/  MUFU.EX2 R108, R18 ;  /* 0x00000012006c7308 */ /* 0x000e6c0000000800 */
[--C-:B------:R-:W-:Y:S01]  /*f890*/  FFMA.FTZ R112, R17, c[0x0][0x23c], -R118.reuse ;  /* 0x00008f0011707a23 */ /* 0x100fe20000010876 */
[----:B------:R-:W-:Y:S01]  /*f8a0*/  F2FP.PACK_AB R17, R123, R146 ;  /* 0x000000927b11723e */ /* 0x000fe200000000ff */
[----:B------:R-:W-:Y:S02]  /*f8b0*/  FFMA.FTZ R115, R21, c[0x0][0x23c], -R118 ;  /* 0x00008f0015737a23 */ /* 0x000fe40000010876 */
[----:B------:R-:W2:Y:S01]  /*f8c0*/  MUFU.EX2 R109, R109 ;  /* 0x0000006d006d7308 */ /* 0x000ea20000000800 */
[----:B------:R-:W-:Y:S01]  /*f8d0*/  LDSM.16.MT88.4 R20, [R170+0x9800] ;  /* 0x00980000aa14783b */ /* 0x000fe20000004200 */
[--C-:B------:R-:W-:Y:S02]  /*f8e0*/  FFMA.FTZ R114, R26, c[0x0][0x23c], -R119.reuse ;  /* 0x00008f001a727a23 */ /* 0x100fe40000010877 */
[----:B------:R-:W-:Y:S02]  /*f8f0*/  FFMA.FTZ R113, R27, c[0x0][0x23c], -R119 ;  /* 0x00008f001b717a23 */ /* 0x000fe40000010877 */
[----:B------:R-:W-:Y:S04]  /*f900*/  FADD.FTZ R146, R146, R125 ;  /* 0x0000007d92927221 */ /* 0x000fe80000010000 */
[----:B------:R-:W3:Y:S01]  /*f910*/  MUFU.EX2 R112, R112 ;  /* 0x0000007000707308 */ /* 0x000ee20000000800 */
[----:B------:R-:W-:Y:S01]  /*f920*/  FADD.FTZ R146, R123, R146 ;  /* 0x000000927b927221 */ /* 0x000fe20000010000 */
[C---:B-1----:R-:W-:Y:S01]  /*f930*/  F2FP.PACK_AB R16, R108.reuse, R133 ;  /* 0x000000856c10723e */ /* 0x042fe200000000ff */
[----:B------:R-:W-:Y:S02]  /*f940*/  FADD.FTZ R133, R133, R126 ;  /* 0x0000007e85857221 */ /* 0x000fe40000010000 */
[----:B------:R-:W-:Y:S02]  /*f950*/  FADD.FTZ R121, R121, R146 ;  /* 0x0000009279797221 */ /* 0x000fe40000010000 */
[----:B------:R-:W-:Y:S03]  /*f960*/  FADD.FTZ R108, R108, R133 ;  /* 0x000000856c6c7221 */ /* 0x000fe60000010000 */
[----:B------:R-:W-:Y:S01]  /*f970*/  MUFU.EX2 R114, R114 ;  /* 0x0000007200727308 */ /* 0x000fe20000000800 */
[----:B------:R-:W-:Y:S02]  /*f980*/  FADD.FTZ R120, R120, R121 ;  /* 0x0000007978787221 */ /* 0x000fe40000010000 */
[----:B--2---:R-:W-:Y:S07]  /*f990*/  FADD.FTZ R61, R109, R108 ;  /* 0x0000006c6d3d7221 */ /* 0x004fee0000010000 */
[----:B------:R-:W1:Y:S01]  /*f9a0*/  MUFU.EX2 R113, R113 ;  /* 0x0000007100717308 */ /* 0x000e620000000800 */
[C---:B---3--:R-:W-:Y:S01]  /*f9b0*/  F2FP.PACK_AB R18, R112.reuse, R109 ;  /* 0x0000006d7012723e */ /* 0x048fe200000000ff */
[----:B------:R-:W-:Y:S01]  /*f9c0*/  FADD.FTZ R61, R112, R61 ;  /* 0x0000003d703d7221 */ /* 0x000fe20000010000 */
[----:B------:R-:W-:Y:S07]  /*f9d0*/  LDSM.16.MT88.4 R108, [R170+0xac00] ;  /* 0x00ac0000aa6c783b */ /* 0x000fee0000004200 */
[----:B------:R-:W2:Y:S01]  /*f9e0*/  MUFU.EX2 R115, R115 ;  /* 0x0000007300737308 */ /* 0x000ea20000000800 */
[C---:B------:R-:W-:Y:S08]  /*f9f0*/  HMMA.16816.F32 R4, R16.reuse, R104, R4 ;  /* 0x000000681004723c */ /* 0x040ff00000001804 */
[C---:B------:R-:W-:Y:S01]  /*fa00*/  HMMA.16816.F32 R8, R16.reuse, R106, R8 ;  /* 0x0000006a1008723c */ /* 0x040fe20000001808 */
[----:B------:R-:W3:Y:S01]  /*fa10*/  LDSM.16.MT88.4 R104, [R168+0x9400] ;  /* 0x00940000a868783b */ /* 0x000ee20000004200 */
[----:B------:R-:W-:Y:S10]  /*fa20*/  MUFU.EX2 R144, R144 ;  /* 0x0000009000907308 */ /* 0x000ff40000000800 */
[----:B------:R-:W-:Y:S10]  /*fa30*/  MUFU.EX2 R143, R143 ;  /* 0x0000008f008f7308 */ /* 0x000ff40000000800 */
[----:B------:R-:W-:Y:S10]  /*fa40*/  MUFU.EX2 R152, R152 ;  /* 0x0000009800987308 */ /* 0x000ff40000000800 */
[----:B------:R-:W-:Y:S01]  /*fa50*/  MUFU.EX2 R147, R147 ;  /* 0x0000009300937308 */ /* 0x000fe20000000800 */
[C---:B---3--:R-:W-:Y:S09]  /*fa60*/  HMMA.16816.F32 R68, R16.reuse, R104, R68 ;  /* 0x000000681044723c */ /* 0x048ff20000001844 */
[----:B------:R-:W-:Y:S01]  /*fa70*/  MUFU.EX2 R148, R148 ;  /* 0x0000009400947308 */ /* 0x000fe20000000800 */
[C---:B------:R-:W-:Y:S01]  /*fa80*/  HMMA.16816.F32 R72, R16.reuse, R106, R72 ;  /* 0x0000006a1048723c */ /* 0x040fe20000001848 */
[----:B------:R-:W3:Y:S08]  /*fa90*/  LDSM.16.MT88.4 R104, [R170+0xb400] ;  /* 0x00b40000aa68783b */ /* 0x000ef00000004200 */
        /* <DEDUP_REMOVED lines=20> */
[C---:B---3--:R-:W-:Y:S08]  /*fbe0*/  HMMA.16816.F32 R92, R16.reuse, R104, R92 ;  /* 0x00000068105c723c */ /* 0x048ff0000000185c */
[C---:B------:R-:W-:Y:S01]  /*fbf0*/  HMMA.16816.F32 R96, R16.reuse, R106, R96 ;  /* 0x0000006a1060723c */ /* 0x040fe20000001860 */
[----:B------:R-:W3:Y:S07]  /*fc00*/  LDSM.16.MT88.4 R104, [R168+0xd400] ;  /* 0x00d40000a868783b */ /* 0x000eee0000004200 */
[C---:B---3--:R-:W-:Y:S07]  /*fc10*/  HMMA.16816.F32 R100, R16.reuse, R104, R100 ;  /* 0x000000681064723c */ /* 0x048fee0000001864 */
[--C-:B------:R-:W-:Y:S01]  /*fc20*/  FFMA.FTZ R105, R24, c[0x0][0x23c], -R118.reuse ;  /* 0x00008f0018697a23 */ /* 0x100fe20000010876 */
[----:B------:R-:W-:Y:S01]  /*fc30*/  HMMA.16816.F32 R12, R16, R106, R12 ;  /* 0x0000006a100c723c */ /* 0x000fe2000000180c */
[----:B------:R-:W-:Y:S03]  /*fc40*/  LDSM.16.MT88.4 R24, [R168+0xa000] ;  /* 0x00a00000a818783b */ /* 0x000fe60000004200 */
[--C-:B------:R-:W-:Y:S01]  /*fc50*/  FFMA.FTZ R104, R63, c[0x0][0x23c], -R119.reuse ;  /* 0x00008f003f687a23 */ /* 0x100fe20000010877 */
[----:B------:R-:W3:Y:S01]  /*fc60*/  MUFU.EX2 R105, R105 ;  /* 0x0000006900697308 */ /* 0x000ee20000000800 */
[----:B------:R-:W-:Y:S01]  /*fc70*/  FFMA.FTZ R119, R67, c[0x0][0x23c], -R119 ;  /* 0x00008f0043777a23 */ /* 0x000fe20000010877 */
[----:B------:R-:W-:Y:S01]  /*fc80*/  F2FP.PACK_AB R17, R130, R131 ;  /* 0x000000838211723e */ /* 0x000fe200000000ff */
[--C-:B------:R-:W-:Y:S01]  /*fc90*/  FFMA.FTZ R63, R60, c[0x0][0x23c], -R118.reuse ;  /* 0x00008f003c3f7a23 */ /* 0x100fe20000010876 */
[----:B-1----:R-:W-:Y:S03]  /*fca0*/  F2FP.PACK_AB R19, R113, R114 ;  /* 0x000000727113723e */ /* 0x002fe600000000ff */
[----:B--2---:R-:W-:Y:S01]  /*fcb0*/  F2FP.PACK_AB R16, R115, R132 ;  /* 0x000000847310723e */ /* 0x004fe200000000ff */
[----:B------:R-:W-:Y:S02]  /*fcc0*/  FADD.FTZ R132, R132, R61 ;  /* 0x0000003d84847221 */ /* 0x000fe40000010000 */
[----:B------:R-:W-:Y:S01]  /*fcd0*/  MUFU.EX2 R60, R104 ;  /* 0x00000068003c7308 */ /* 0x000fe20000000800 */
[----:B------:R-:W-:Y:S02]  /*fce0*/  FFMA.FTZ R118, R65, c[0x0][0x23c], -R118 ;  /* 0x00008f0041767a23 */ /* 0x000fe40000010876 */
[----:B------:R-:W-:Y:S07]  /*fcf0*/  FADD.FTZ R132, R115, R132 ;  /* 0x0000008473847221 */ /* 0x000fee0000010000 */
[----:B------:R-:W-:Y:S01]  /*fd00*/  MUFU.EX2 R119, R119 ;  /* 0x0000007700777308 */ /* 0x000fe20000000800 */
[----:B---3--:R-:W-:Y:S09]  /*fd10*/  F2FP.PACK_AB R18, R122, R105 ;  /* 0x000000697a12723e */ /* 0x008ff200000000ff */
[----:B------:R-:W-:Y:S01]  /*fd20*/  MUFU.EX2 R118, R118 ;  /* 0x0000007600767308 */ /* 0x000fe20000000800 */
[C---:B------:R-:W-:Y:S08]  /*fd30*/  HMMA.16816.F32 R4, R16.reuse, R20, R4 ;  /* 0x000000141004723c */ /* 0x040ff00000001804 */
        /* <DEDUP_REMOVED lines=17> */
[----:B------:R-:W-:Y:S02]  /*fe50*/  F2FP.PACK_AB R17, R136, R141 ;  /* 0x0000008d8811723e */ /* 0x000fe400000000ff */
[----:B------:R-:W-:Y:S03]  /*fe60*/  F2FP.PACK_AB R19, R134, R137 ;  /* 0x000000898613723e */ /* 0x000fe600000000ff */
[----:B------:R-:W-:Y:S02]  /*fe70*/  F2FP.PACK_AB R16, R139, R140 ;  /* 0x0000008c8b10723e */ /* 0x000fe400000000ff */
[----:B------:R-:W-:Y:S07]  /*fe80*/  F2FP.PACK_AB R18, R143, R144 ;  /* 0x000000908f12723e */ /* 0x000fee00000000ff */
        /* <DEDUP_REMOVED lines=25> */
[C---:B------:R-:W-:Y:S08]  /*10020*/  HMMA.16816.F32 R68, R16.reuse, R24, R68 ;  /* 0x000000181044723c */ /* 0x040ff00000001844 */
        /* <DEDUP_REMOVED lines=40> */
[C---:B---3--:R-:W-:Y:S01]  /*102b0*/  HMMA.16816.F32 R4, R16.reuse, R28, R4 ;  /* 0x0000001c1004723c */ /* 0x048fe20000001804 */
[----:B------:R-:W3:Y:S07]  /*102c0*/  MUFU.EX2 R28, R66 ;  /* 0x00000042001c7308 */ /* 0x000eee0000000800 */
[C---:B------:R-:W-:Y:S03]  /*102d0*/  HMMA.16816.F32 R8, R16.reuse, R30, R8 ;  /* 0x0000001e1008723c */ /* 0x040fe60000001808 */
[----:B------:R-:W-:Y:S05]  /*102e0*/  MUFU.EX2 R29, R63 ;  /* 0x0000003f001d7308 */ /* 0x000fea0000000800 */
[C---:B-1----:R-:W-:Y:S05]  /*102f0*/  HMMA.16816.F32 R68, R16.reuse, R20, R68 ;  /* 0x000000141044723c */ /* 0x042fea0000001844 */
[----:B------:R-:W1:Y:S03]  /*10300*/  MUFU.EX2 R30, R62 ;  /* 0x0000003e001e7308 */ /* 0x000e660000000800 */
[C---:B------:R-:W-:Y:S01]  /*10310*/  HMMA.16816.F32 R72, R16.reuse, R22, R72 ;  /* 0x000000161048723c */ /* 0x040fe20000001848 */
[----:B------:R-:W4:Y:S03]  /*10320*/  LDSM.16.MT88.4 R20, [R168+0xac00] ;  /* 0x00ac0000a814783b */ /* 0x000f260000004200 */
[----:B---3--:R-:W-:Y:S03]  /*10330*/  F2FP.PACK_AB R107, R119, R28 ;  /* 0x0000001c776b723e */ /* 0x008fe600000000ff */
[----:B------:R-:W3:Y:S01]  /*10340*/  MUFU.EX2 R31, R64 ;  /* 0x00000040001f7308 */ /* 0x000ee20000000800 */
[C---:B------:R-:W-:Y:S07]  /*10350*/  HMMA.16816.F32 R76, R16.reuse, R32, R76 ;  /* 0x00000020104c723c */ /* 0x040fee000000184c */
[----:B------:R-:W-:Y:S01]  /*10360*/  FADD.FTZ R33, R131, R120 ;  /* 0x0000007883217221 */ /* 0x000fe20000010000 */
[C---:B------:R-:W-:Y:S04]  /*10370*/  HMMA.16816.F32 R80, R16.reuse, R34, R80 ;  /* 0x000000221050723c */ /* 0x040fe80000001850 */
[----:B------:R-:W-:Y:S01]  /*10380*/  FADD.FTZ R33, R130, R33 ;  /* 0x0000002182217221 */ /* 0x000fe20000010000 */
[----:B-1----:R-:W-:Y:S03]  /*10390*/  F2FP.PACK_AB R104, R30, R29 ;  /* 0x0000001d1e68723e */ /* 0x002fe600000000ff */
[C---:B------:R-:W-:Y:S04]  /*103a0*/  HMMA.16816.F32 R84, R16.reuse, R36, R84 ;  /* 0x000000241054723c */ /* 0x040fe80000001854 */
[----:B------:R-:W-:Y:S02]  /*103b0*/  FADD.FTZ R32, R114, R33 ;  /* 0x0000002172207221 */ /* 0x000fe40000010000 */
[----:B------:R-:W-:Y:S01]  /*103c0*/  FADD.FTZ R33, R105, R132 ;  /* 0x0000008469217221 */ /* 0x000fe20000010000 */
[----:B------:R-:W-:Y:S01]  /*103d0*/  F2FP.PACK_AB R105, R60, R59 ;  /* 0x0000003b3c69723e */ /* 0x000fe200000000ff */
[C---:B------:R-:W-:Y:S04]  /*103e0*/  HMMA.16816.F32 R88, R16.reuse, R38, R88 ;  /* 0x000000261058723c */ /* 0x040fe80000001858 */
[----:B---3--:R-:W-:Y:S01]  /*103f0*/  F2FP.PACK_AB R106, R118, R31 ;  /* 0x0000001f766a723e */ /* 0x008fe200000000ff */
[----:B------:R-:W-:Y:S02]  /*10400*/  FADD.FTZ R32, R113, R32 ;  /* 0x0000002071207221 */ /* 0x000fe40000010000 */
[----:B------:R-:W-:Y:S01]  /*10410*/  FADD.FTZ R33, R122, R33 ;  /* 0x000000217a217221 */ /* 0x000fe20000010000 */
[C---:B--2---:R-:W-:Y:S04]  /*10420*/  HMMA.16816.F32 R92, R16.reuse, R24, R92 ;  /* 0x00000018105c723c */ /* 0x044fe8000000185c */
[----:B------:R-:W-:Y:S02]  /*10430*/  FADD.FTZ R141, R141, R32 ;  /* 0x000000208d8d7221 */ /* 0x000fe40000010000 */
[----:B------:R-:W-:Y:S02]  /*10440*/  FADD.FTZ R140, R140, R33 ;  /* 0x000000218c8c7221 */ /* 0x000fe40000010000 */
[C---:B------:R-:W-:Y:S01]  /*10450*/  HMMA.16816.F32 R96, R16.reuse, R26, R96 ;  /* 0x0000001a1060723c */ /* 0x040fe20000001860 */
[----:B------:R-:W1:Y:S03]  /*10460*/  LDSM.16.MT88.4 R24, [R170+0xcc00] ;  /* 0x00cc0000aa18783b */ /* 0x000e660000004200 */
[----:B------:R-:W-:Y:S02]  /*10470*/  FADD.FTZ R136, R136, R141 ;  /* 0x0000008d88887221 */ /* 0x000fe40000010000 */
[----:B------:R-:W-:Y:S02]  /*10480*/  FADD.FTZ R139, R139, R140 ;  /* 0x0000008c8b8b7221 */ /* 0x000fe40000010000 */
[C---:B------:R-:W-:Y:S04]  /*10490*/  HMMA.16816.F32 R100, R16.reuse, R40, R100 ;  /* 0x000000281064723c */ /* 0x040fe80000001864 */
[----:B------:R-:W-:Y:S04]  /*104a0*/  FADD.FTZ R137, R137, R136 ;  /* 0x0000008889897221 */ /* 0x000fe80000010000 */
[----:B------:R-:W-:Y:S01]  /*104b0*/  HMMA.16816.F32 R12, R16, R42, R12 ;  /* 0x0000002a100c723c */ /* 0x000fe2000000180c */
[----:B------:R-:W2:Y:S03]  /*104c0*/  LDSM.16.MT88.4 R16, [R168+0xcc00] ;  /* 0x00cc0000a810783b */ /* 0x000ea60000004200 */
[----:B------:R-:W-:Y:S04]  /*104d0*/  FADD.FTZ R137, R134, R137 ;  /* 0x0000008986897221 */ /* 0x000fe80000010000 */
[C---:B------:R-:W-:Y:S01]  /*104e0*/  HMMA.16816.F32 R112, R104.reuse, R108, R4 ;  /* 0x0000006c6870723c */ /* 0x040fe20000001804 */
[----:B------:R-:W3:Y:S04]  /*104f0*/  LDSM.16.MT88.4 R4, [R170+0xec00] ;  /* 0x00ec0000aa04783b */ /* 0x000ee80000004200 */
[----:B------:R-:W-:Y:S03]  /*10500*/  FADD.FTZ R152, R152, R137 ;  /* 0x0000008998987221 */ /* 0x000fe60000010000 */
[C---:B------:R-:W-:Y:S01]  /*10510*/  HMMA.16816.F32 R108, R104.reuse, R110, R8 ;  /* 0x0000006e686c723c */ /* 0x040fe20000001808 */
[----:B------:R-:W5:Y:S03]  /*10520*/  LDSM.16.MT88.4 R8, [R168+0xec00] ;  /* 0x00ec0000a808783b */ /* 0x000f660000004200 */
[----:B------:R-:W-:Y:S04]  /*10530*/  FADD.FTZ R147, R147, R152 ;  /* 0x0000009893937221 */ /* 0x000fe80000010000 */
[C---:B----4-:R-:W-:Y:S04]  /*10540*/  HMMA.16816.F32 R68, R104.reuse, R20, R68 ;  /* 0x000000146844723c */ /* 0x050fe80000001844 */
[----:B------:R-:W-:Y:S03]  /*10550*/  FADD.FTZ R148, R148, R147 ;  /* 0x0000009394947221 */ /* 0x000fe60000010000 */
[----:B------:R-:W-:Y:S01]  /*10560*/  FADD.FTZ R20, R144, R139 ;  /* 0x0000008b90147221 */ /* 0x000fe20000010000 */
[C---:B------:R-:W-:Y:S04]  /*10570*/  HMMA.16816.F32 R72, R104.reuse, R22, R72 ;  /* 0x000000166848723c */ /* 0x040fe80000001848 */
[----:B------:R-:W-:Y:S02]  /*10580*/  FADD.FTZ R20, R143, R20 ;  /* 0x000000148f147221 */ /* 0x000fe40000010000 */
[----:B------:R-:W-:Y:S02]  /*10590*/  FADD.FTZ R148, R145, R148 ;  /* 0x0000009491947221 */ /* 0x000fe40000010000 */
[C---:B-1----:R-:W-:Y:S04]  /*105a0*/  HMMA.16816.F32 R76, R104.reuse, R24, R76 ;  /* 0x00000018684c723c */ /* 0x042fe8000000184c */
[----:B------:R-:W-:Y:S02]  /*105b0*/  FADD.FTZ R149, R149, R20 ;  /* 0x0000001495957221 */ /* 0x000fe40000010000 */
[----:B------:R-:W-:Y:S02]  /*105c0*/  FADD.FTZ R117, R117, R148 ;  /* 0x0000009475757221 */ /* 0x000fe40000010000 */
[C---:B------:R-:W-:Y:S04]  /*105d0*/  HMMA.16816.F32 R80, R104.reuse, R26, R80 ;  /* 0x0000001a6850723c */ /* 0x040fe80000001850 */
[----:B------:R-:W-:Y:S02]  /*105e0*/  FADD.FTZ R150, R150, R149 ;  /* 0x0000009596967221 */ /* 0x000fe40000010000 */
[----:B------:R-:W-:Y:S01]  /*105f0*/  FADD.FTZ R46, R46, R117 ;  /* 0x000000752e2e7221 */ /* 0x000fe20000010000 */
[----:B------:R-:W-:Y:S01]  /*10600*/  MOV R117, R2 ;  /* 0x0000000200757202 */ /* 0x000fe20000000f00 */
[C---:B--2---:R-:W-:Y:S04]  /*10610*/  HMMA.16816.F32 R84, R104.reuse, R16, R84 ;  /* 0x000000106854723c */ /* 0x044fe80000001854 */
[----:B------:R-:W-:Y:S03]  /*10620*/  FADD.FTZ R47, R47, R46 ;  /* 0x0000002e2f2f7221 */ /* 0x000fe60000010000 */
[----:B------:R-:W-:Y:S01]  /*10630*/  FADD.FTZ R17, R151, R150 ;  /* 0x0000009697117221 */ /* 0x000fe20000010000 */
[C---:B------:R-:W-:Y:S04]  /*10640*/  HMMA.16816.F32 R88, R104.reuse, R18, R88 ;  /* 0x000000126858723c */ /* 0x040fe80000001858 */
[----:B------:R-:W-:Y:S02]  /*10650*/  FADD.FTZ R17, R154, R17 ;  /* 0x000000119a117221 */ /* 0x000fe40000010000 */
[----:B------:R-:W-:Y:S02]  /*10660*/  FADD.FTZ R50, R50, R47 ;  /* 0x0000002f32327221 */ /* 0x000fe40000010000 */
[----:B------:R-:W-:Y:S01]  /*10670*/  FADD.FTZ R44, R44, R17 ;  /* 0x000000112c2c7221 */ /* 0x000fe20000010000 */
[C---:B---3--:R-:W-:Y:S03]  /*10680*/  HMMA.16816.F32 R92, R104.reuse, R4, R92 ;  /* 0x00000004685c723c */ /* 0x048fe6000000185c */
[----:B------:R-:W-:Y:S02]  /*10690*/  FADD.FTZ R45, R45, R44 ;  /* 0x0000002c2d2d7221 */ /* 0x000fe40000010000 */
[----:B------:R-:W-:Y:S02]  /*106a0*/  FADD.FTZ R51, R51, R50 ;  /* 0x0000003233337221 */ /* 0x000fe40000010000 */
[----:B------:R-:W-:Y:S01]  /*106b0*/  FADD.FTZ R48, R48, R45 ;  /* 0x0000002d30307221 */ /* 0x000fe20000010000 */
[C---:B------:R-:W-:Y:S04]  /*106c0*/  HMMA.16816.F32 R96, R104.reuse, R6, R96 ;  /* 0x000000066860723c */ /* 0x040fe80000001860 */
[----:B------:R-:W-:Y:S02]  /*106d0*/  FADD.FTZ R49, R49, R48 ;  /* 0x0000003031317221 */ /* 0x000fe40000010000 */
[----:B------:R-:W-:Y:S02]  /*106e0*/  FADD.FTZ R54, R54, R51 ;  /* 0x0000003336367221 */ /* 0x000fe40000010000 */
[----:B------:R-:W-:Y:S01]  /*106f0*/  FADD.FTZ R52, R52, R49 ;  /* 0x0000003134347221 */ /* 0x000fe20000010000 */
[C---:B-----5:R-:W-:Y:S03]  /*10700*/  HMMA.16816.F32 R100, R104.reuse, R8, R100 ;  /* 0x000000086864723c */ /* 0x060fe60000001864 */
        /* <DEDUP_REMOVED lines=15> */
.L_x_1863:
[----:B------:R-:W1:Y:S01]  /*10800*/  SHFL.BFLY PT, R8, R197, 0x2, 0x1f ;  /* 0x0c401f00c5087f89 */ /* 0x000e6200000e0000 */
[----:B------:R-:W-:Y:S01]  /*10810*/  MOV R6, 0x3f800000 ;  /* 0x3f80000000067802 */ /* 0x000fe20000000f00 */
[----:B------:R-:W-:Y:S01]  /*10820*/  ULDC.U8 UR4, c[0x0][0x328] ;  /* 0x0000ca0000047ab9 */ /* 0x000fe20000000000 */
        /* <DEDUP_REMOVED lines=10> */
[----:B---3--:R-:W-:Y:S02]  /*108d0*/  SHF.R.S32.HI R9, RZ, 0x1f, R0 ;  /* 0x0000001fff097819 */ /* 0x008fe40000011400 */
[----:B------:R-:W-:-:S09]  /*108e0*/  FSETP.NE.FTZ.AND P2, PT, R4, RZ, PT ;  /* 0x000000ff0400720b */ /* 0x000fd20003f55000 */
[----:B------:R-:W1:Y:S08]  /*108f0*/  @P3 MUFU.RCP R6, R5 ;  /* 0x0000000500063308 */ /* 0x000e700000001000 */
[----:B------:R-:W2:Y:S01]  /*10900*/  @P2 MUFU.RCP R7, R4 ;  /* 0x0000000400072308 */ /* 0x000ea20000001000 */
[----:B-1----:R-:W-:-:S07]  /*10910*/  FMUL.FTZ R112, R6, R112 ;  /* 0x0000007006707220 */ /* 0x002fce0000410000 */
[----:B------:R-:W-:Y:S01]  /*10920*/  @P2 MUFU.LG2 R4, R4 ;  /* 0x0000000400042308 */ /* 0x000fe20000000c00 */
[C---:B------:R-:W-:Y:S02]  /*10930*/  FMUL.FTZ R113, R6.reuse, R113 ;  /* 0x0000007106717220 */ /* 0x040fe40000410000 */
        /* <DEDUP_REMOVED lines=32> */
[-C--:B------:R-:W-:Y:S01]  /*10b40*/  LEA.HI R6, R9, R0.reuse, RZ, 0x2 ;  /* 0x0000000009067211 */ /* 0x080fe200078f10ff */
[----:B--2---:R-:W-:Y:S01]  /*10b50*/  FMUL.FTZ R115, R7, R115 ;  /* 0x0000007307737220 */ /* 0x004fe20000410000 */
[----:B------:R-:W-:Y:S01]  /*10b60*/  LEA.HI R9, R9, R0, RZ, 0x5 ;  /* 0x0000000009097211 */ /* 0x000fe200078f28ff */
[C---:B------:R-:W-:Y:S01]  /*10b70*/  FMUL.FTZ R114, R7.reuse, R114 ;  /* 0x0000007207727220 */ /* 0x040fe20000410000 */
[----:B------:R-:W-:Y:S01]  /*10b80*/  SHF.R.S32.HI R8, RZ, 0x2, R6 ;  /* 0x00000002ff087819 */ /* 0x000fe20000011406 */
[C---:B------:R-:W-:Y:S01]  /*10b90*/  FMUL.FTZ R111, R7.reuse, R111 ;  /* 0x0000006f076f7220 */ /* 0x040fe20000410000 */
[----:B------:R-:W-:Y:S01]  /*10ba0*/  LOP3.LUT R13, R6, 0xfffffffc, RZ, 0xc0, !PT ;  /* 0xfffffffc060d7812 */ /* 0x000fe200078ec0ff */
[C---:B------:R-:W-:Y:S01]  /*10bb0*/  FMUL.FTZ R110, R7.reuse, R110 ;  /* 0x0000006e076e7220 */ /* 0x040fe20000410000 */
[----:B------:R-:W-:Y:S01]  /*10bc0*/  SHF.R.S32.HI R11, RZ, 0x5, R9 ;  /* 0x00000005ff0b7819 */ /* 0x000fe20000011409 */
[----:B------:R-:W-:Y:S01]  /*10bd0*/  FMUL.FTZ R71, R7, R71 ;  /* 0x0000004707477220 */ /* 0x000fe20000410000 */
[----:B------:R-:W-:Y:S01]  /*10be0*/  IADD3 R14, -R13, R0, RZ ;  /* 0x000000000d0e7210 */ /* 0x000fe20007ffe1ff */
        /* <DEDUP_REMOVED lines=31> */
[----:B------:R-:W-:Y:S02]  /*10de0*/  SHF.R.S32.HI R7, RZ, 0x1f, R8 ;  /* 0x0000001fff077819 */ /* 0x000fe40000011408 */
[----:B------:R-:W-:-:S02]  /*10df0*/  F2FP.PACK_AB R102, R103, R102 ;  /* 0x000000666766723e */ /* 0x000fc400000000ff */
[----:B------:R-:W-:Y:S02]  /*10e00*/  LEA.HI R7, R7, R8, RZ, 0x3 ;  /* 0x0000000807077211 */ /* 0x000fe400078f18ff */
[----:B------:R-:W-:Y:S02]  /*10e10*/  F2FP.PACK_AB R106, R107, R106 ;  /* 0x0000006a6b6a723e */ /* 0x000fe400000000ff */
[----:B------:R-:W-:-:S04]  /*10e20*/  LOP3.LUT R7, R7, 0xfffffff8, RZ, 0xc0, !PT ;  /* 0xfffffff807077812 */ /* 0x000fc800078ec0ff */
[----:B------:R-:W-:-:S04]  /*10e30*/  IADD3 R7, R8, -R7, RZ ;  /* 0x8000000708077210 */ /* 0x000fc80007ffe0ff */
[----:B------:R-:W-:-:S04]  /*10e40*/  LEA.HI R10, R7, R7, RZ, 0x1 ;  /* 0x00000007070a7211 */ /* 0x000fc800078f08ff */
[----:B------:R-:W-:Y:S02]  /*10e50*/  SHF.R.S32.HI R12, RZ, 0x1, R10 ;  /* 0x00000001ff0c7819 */ /* 0x000fe4000001140a */
[----:B------:R-:W-:Y:S02]  /*10e60*/  LOP3.LUT R10, R10, 0x3fffffe, RZ, 0xc0, !PT ;  /* 0x03fffffe0a0a7812 */ /* 0x000fe400078ec0ff */
[C---:B------:R-:W-:Y:S01]  /*10e70*/  LOP3.LUT P0, RZ, R12.reuse, 0x2, RZ, 0xc0, !PT ;  /* 0x000000020cff7812 */ /* 0x040fe2000780c0ff */
[----:B------:R-:W-:Y:S01]  /*10e80*/  IMAD.SHL.U32 R13, R12, 0x40, RZ ;  /* 0x000000400c0d7824 */ /* 0x000fe200078e00ff */
[----:B------:R-:W-:Y:S02]  /*10e90*/  IADD3 R10, R7, -R10, RZ ;  /* 0x8000000a070a7210 */ /* 0x000fe40007ffe0ff */
[----:B------:R-:W-:Y:S02]  /*10ea0*/  LEA R7, R11, R14, 0x8 ;  /* 0x0000000e0b077211 */ /* 0x000fe400078e40ff */
[----:B------:R-:W-:-:S03]  /*10eb0*/  LOP3.LUT R13, R13, 0xc0, RZ, 0xc0, !PT ;  /* 0x000000c00d0d7812 */ /* 0x000fc600078ec0ff */
[----:B------:R-:W-:Y:S01]  /*10ec0*/  IMAD R7, R10, 0x10, R7 ;  /* 0x000000100a077824 */ /* 0x000fe200078e0207 */
[----:B------:R-:W-:Y:S02]  /*10ed0*/  LOP3.LUT R10, R12, 0x1, RZ, 0xc0, !PT ;  /* 0x000000010c0a7812 */ /* 0x000fe400078ec0ff */
[----:B------:R-:W-:Y:S01]  /*10ee0*/  LEA.HI R14, R13, R13, RZ, 0x1d ;  /* 0x0000000d0d0e7211 */ /* 0x000fe200078fe8ff */
[----:B------:R-:W1:Y:S01]  /*10ef0*/  @P3 MUFU.LG2 R12, R5 ;  /* 0x00000005000c3308 */ /* 0x000e620000000c00 */
[----:B------:R-:W-:Y:S02]  /*10f00*/  ISETP.NE.U32.AND P1, PT, R10, 0x1, PT ;  /* 0x000000010a00780c */ /* 0x000fe40003f25070 */
[----:B------:R-:W-:Y:S02]  /*10f10*/  LEA R7, R7, R14, 0x1 ;  /* 0x0000000e07077211 */ /* 0x000fe400078e08ff */
[----:B------:R-:W-:Y:S02]  /*10f20*/  MOV R10, 0x20 ;  /* 0x00000020000a7802 */ /* 0x000fe40000000f00 */
[----:B------:R-:W-:-:S02]  /*10f30*/  SHF.L.U32 R7, R7, 0x1, RZ ;  /* 0x0000000107077819 */ /* 0x000fc400000006ff */
[----:B------:R-:W-:Y:S02]  /*10f40*/  SEL R10, R10, 0xffffffe0, !P0 ;  /* 0xffffffe00a0a7807 */ /* 0x000fe40004000000 */
[C---:B------:R-:W-:Y:S01]  /*10f50*/  IADD3 R13, R7.reuse, -0x10, RZ ;  /* 0xfffffff0070d7810 */ /* 0x040fe20007ffe0ff */
[----:B------:R-:W-:Y:S01]  /*10f60*/  STS [R7], R112 ;  /* 0x0000007007007388 */ /* 0x000fe20000000800 */
[----:B------:R-:W-:Y:S01]  /*10f70*/  ISETP.NE.AND P0, PT, RZ, UR4, PT ;  /* 0x00000004ff007c0c */ /* 0x000fe2000bf05270 */
[C---:B------:R-:W-:Y:S01]  /*10f80*/  IMAD.IADD R15, R7.reuse, 0x1, R10 ;  /* 0x00000001070f7824 */ /* 0x040fe200078e020a */
[----:B------:R-:W-:Y:S01]  /*10f90*/  @P1 IADD3 R13, R7, 0x10, RZ ;  /* 0x00000010070d1810 */ /* 0x000fe20007ffe0ff */
[----:B------:R-:W-:Y:S01]  /*10fa0*/  STS [R7+0x200], R114 ;  /* 0x0002007207007388 */ /* 0x000fe20000000800 */
[----:B-1----:R-:W-:Y:S01]  /*10fb0*/  @P3 FMUL.FTZ R12, R12, 0.69314718246459960938 ;  /* 0x3f3172180c0c3820 */ /* 0x002fe20000410000 */
[----:B------:R-:W-:Y:S02]  /*10fc0*/  MOV R5, 0x7f800000 ;  /* 0x7f80000000057802 */ /* 0x000fe40000000f00 */
[----:B------:R-:W-:Y:S01]  /*10fd0*/  IADD3 R17, R10, R13, RZ ;  /* 0x0000000d0a117210 */ /* 0x000fe20007ffe0ff */
[----:B------:R-:W-:Y:S01]  /*10fe0*/  STS [R13], R108 ;  /* 0x0000006c0d007388 */ /* 0x000fe20000000800 */
[----:B------:R-:W-:Y:S01]  /*10ff0*/  MOV R10, 0x7f800000 ;  /* 0x7f800000000a7802 */ /* 0x000fe20000000f00 */
[----:B------:R-:W-:-:S02]  /*11000*/  @P3 FFMA.FTZ R5, R3, c[0x0][0x238], R12 ;  /* 0x00008e0003053a23 */ /* 0x000fc4000001000c */
[----:B------:R-:W-:Y:S04]  /*11010*/  STS [R13+0x200], R110 ;  /* 0x0002006e0d007388 */ /* 0x000fe80000000800 */
[----:B------:R-:W-:Y:S04]  /*11020*/  STS [R15], R68 ;  /* 0x000000440f007388 */ /* 0x000fe80000000800 */
        /* <DEDUP_REMOVED lines=13> */
[----:B------:R2:W-:Y:S04]  /*11100*/  STS [R13+0x2000], R96 ;  /* 0x002000600d007388 */ /* 0x0005e80000000800 */
[----:B------:R2:W-:Y:S04]  /*11110*/  STS [R13+0x2200], R98 ;  /* 0x002200620d007388 */ /* 0x0005e80000000800 */
[----:B------:R2:W-:Y:S04]  /*11120*/  STS [R15+0x2000], R100 ;  /* 0x002000640f007388 */ /* 0x0005e80000000800 */
[----:B------:R2:W-:Y:S04]  /*11130*/  STS [R15+0x2200], R102 ;  /* 0x002200660f007388 */ /* 0x0005e80000000800 */
[----:B------:R2:W-:Y:S04]  /*11140*/  STS [R17+0x2000], R104 ;  /* 0x0020006811007388 */ /* 0x0005e80000000800 */
[----:B------:R2:W-:Y:S01]  /*11150*/  STS [R17+0x2200], R106 ;  /* 0x0022006a11007388 */ /* 0x0005e20000000800 */
[----:B-1----:R-:W-:-:S04]  /*11160*/  @P2 FMUL.FTZ R7, R4, 0.69314718246459960938 ;  /* 0x3f31721804072820 */ /* 0x002fc80000410000 */
[----:B------:R-:W-:Y:S01]  /*11170*/  @P2 FFMA.FTZ R10, R2, c[0x0][0x238], R7 ;  /* 0x00008e00020a2a23 */ /* 0x000fe20000010007 */
[----:B------:R-:W-:Y:S05]  /*11180*/  @!P0 BRA `(.L_x_1868) ;  /* 0x0000007000008947 */ /* 0x000fea0003800000 */
[----:B------:R-:W1:Y:S01]  /*11190*/  S2R R2, SR_CTAID.Y ;  /* 0x0000000000027919 */ /* 0x000e620000002600 */
[----:B------:R-:W-:-:S03]  /*111a0*/  ISETP.NE.AND P0, PT, R183, -0x1, PT ;  /* 0xffffffffb700780c */ /* 0x000fc60003f05270 */
[----:B------:R-:W3:Y:S01]  /*111b0*/  S2R R3, SR_CTAID.Z ;  /* 0x0000000000037919 */ /* 0x000ee20000002700 */
[----:B-1----:R-:W-:-:S05]  /*111c0*/  IMAD R4, R2, c[0x0][0x214], RZ ;  /* 0x0000850002047a24 */ /* 0x002fca00078e02ff */
[----:B------:R-:W-:-:S05]  /*111d0*/  SEL R4, R4, R183, !P0 ;  /* 0x000000b704047207 */ /* 0x000fca0004000000 */
[----:B---3--:R-:W-:Y:S01]  /*111e0*/  IMAD R4, R3, c[0x0][0x234], R4 ;  /* 0x00008d0003047a24 */ /* 0x008fe200078e0204 */
[----:B------:R-:W-:Y:S05]  /*111f0*/  BRA `(.L_x_1869) ;  /* 0x0000004000007947 */ /* 0x000fea0003800000 */
.L_x_1868:
[----:B------:R-:W1:Y:S04]  /*11200*/  S2R R3, SR_CTAID.Z ;  /* 0x0000000000037919 */ /* 0x000e680000002700 */
[----:B------:R-:W1:Y:S02]  /*11210*/  S2R R2, SR_CTAID.Y ;  /* 0x0000000000027919 */ /* 0x000e640000002600 */
[----:B-1----:R-:W-:-:S04]  /*11220*/  IMAD R4, R2, c[0x0][0x1c0], R3 ;  /* 0x0000700002047a24 */ /* 0x002fc800078e0203 */
[----:B------:R-:W-:Y:S02]  /*11230*/  IMAD R4, R4, c[0x0][0x214], RZ ;  /* 0x0000850004047a24 */ /* 0x000fe400078e02ff */
.L_x_1869:
[----:B------:R-:W-:Y:S01]  /*11240*/  BAR.SYNC.DEFER_BLOCKING 0x0 ;  /* 0x0000000000007b1d */ /* 0x000fe20000010000 */
[----:B------:R-:W-:Y:S01]  /*11250*/  LOP3.LUT R9, R9, 0xffffffe0, RZ, 0xc0, !PT ;  /* 0xffffffe009097812 */ /* 0x000fe200078ec0ff */
[C---:B------:R-:W-:Y:S01]  /*11260*/  IMAD.WIDE.U32 R38, R183.reuse, c[0x0][0x1e8], RZ ;  /* 0x00007a00b7267a25 */ /* 0x040fe200078e00ff */
[----:B------:R-:W-:Y:S02]  /*11270*/  SHF.R.S32.HI R36, RZ, 0x1f, R11 ;  /* 0x0000001fff247819 */ /* 0x000fe4000001140b */
[----:B------:R-:W-:Y:S01]  /*11280*/  SHF.R.S32.HI R7, RZ, 0x1f, R2 ;  /* 0x0000001fff077819 */ /* 0x000fe20000011402 */
[----:B------:R-:W-:Y:S01]  /*11290*/  IMAD.IADD R9, R0, 0x1, -R9 ;  /* 0x0000000100097824 */ /* 0x000fe200078e0a09 */
[----:B------:R-:W-:Y:S01]  /*112a0*/  ISETP.NE.AND P0, PT, R183, -0x1, PT ;  /* 0xffffffffb700780c */ /* 0x000fe20003f05270 */
[----:B------:R-:W-:Y:S01]  /*112b0*/  IMAD.WIDE.U32 R40, R2, c[0x0][0x1e0], RZ ;  /* 0x0000780002287a25 */ /* 0x000fe200078e00ff */
[----:B------:R-:W-:Y:S01]  /*112c0*/  LEA.HI R36, R36, R11, RZ, 0x2 ;  /* 0x0000000b24247211 */ /* 0x000fe200078f10ff */
[----:B------:R-:W-:Y:S01]  /*112d0*/  BSSY B0, `(.L_x_1870) ;  /* 0x000001e000007945 */ /* 0x000fe20003800000 */
[----:B------:R-:W-:Y:S01]  /*112e0*/  LOP3.LUT P1, RZ, R9, 0x3, RZ, 0xc0, !PT ;  /* 0x0000000309ff7812 */ /* 0x000fe2000782c0ff */
[----:B------:R-:W-:Y:S01]  /*112f0*/  IMAD R7, R7, c[0x0][0x1e0], RZ ;  /* 0x0000780007077a24 */ /* 0x000fe200078e02ff */
[----:B------:R-:W-:Y:S01]  /*11300*/  LOP3.LUT R36, R36, 0xffffffc, RZ, 0xc0, !PT ;  /* 0x0ffffffc24247812 */ /* 0x000fe200078ec0ff */
[----:B------:R-:W-:Y:S01]  /*11310*/  IMAD R183, R183, c[0x0][0x1ec], R39 ;  /* 0x00007b00b7b77a24 */ /* 0x000fe200078e0227 */
[----:B------:R-:W-:Y:S01]  /*11320*/  SEL R0, R40, R38, !P0 ;  /* 0x0000002628007207 */ /* 0x000fe20004000000 */
[----:B------:R-:W-:-:S02]  /*11330*/  IMAD R7, R2, c[0x0][0x1e4], R7 ;  /* 0x0000790002077a24 */ /* 0x000fc400078e0207 */
[----:B------:R-:W-:-:S03]  /*11340*/  IMAD.IADD R11, R11, 0x1, -R36 ;  /* 0x000000010b0b7824 */ /* 0x000fc600078e0a24 */
[----:B------:R-:W-:Y:S01]  /*11350*/  @!P0 IADD3 R183, R41, R7, RZ ;  /* 0x0000000729b78210 */ /* 0x000fe20007ffe0ff */
[----:B------:R-:W-:Y:S01]  /*11360*/  IMAD R178, R11, 0x10, R178 ;  /* 0x000000100bb27824 */ /* 0x000fe200078e02b2 */
[----:B------:R1:W3:Y:S04]  /*11370*/  LDS.128 R28, [R181] ;  /* 0x00000000b51c7984 */ /* 0x0002e80000000c00 */
[----:B------:R1:W4:Y:S04]  /*11380*/  LDS.128 R24, [R181+0x800] ;  /* 0x00080000b5187984 */ /* 0x0003280000000c00 */
[----:B------:R1:W2:Y:S04]  /*11390*/  LDS.128 R20, [R181+0x1000] ;  /* 0x00100000b5147984 */ /* 0x0002a80000000c00 */
[----:B--2---:R1:W2:Y:S04]  /*113a0*/  LDS.128 R16, [R181+0x1800] ;  /* 0x00180000b5107984 */ /* 0x0042a80000000c00 */
[----:B------:R1:W1:Y:S04]  /*113b0*/  LDS.128 R12, [R181+0x2000] ;  /* 0x00200000b50c7984 */ /* 0x0002680000000c00 */
[----:B------:R1:W1:Y:S01]  /*113c0*/  LDS.128 R32, [R181+0x2800] ;  /* 0x00280000b5207984 */ /* 0x0002620000000c00 */
[----:B------:R-:W-:Y:S05]  /*113d0*/  @P1 BRA `(.L_x_1871) ;  /* 0x000000d000001947 */ /* 0x000fea0003800000 */
[----:B------:R-:W5:Y:S02]  /*113e0*/  S2R R9, SR_CTAID.X ;  /* 0x0000000000097919 */ /* 0x000f640000002500 */
[C---:B-----5:R-:W-:Y:S01]  /*113f0*/  IMAD R11, R9.reuse, 0x40, R4 ;  /* 0x00000040090b7824 */ /* 0x060fe200078e0204 */
[----:B------:R-:W-:Y:S01]  /*11400*/  IADD3 R4, R178, 0x8, RZ ;  /* 0x00000008b2047810 */ /* 0x000fe20007ffe0ff */
        /* <DEDUP_REMOVED lines=10> */
.L_x_1871:
[----:B------:R-:W-:Y:S05]  /*114b0*/  BSYNC B0 ;  /* 0x0000000000007941 */ /* 0x000fea0003800000 */
.L_x_1870:
[----:B------:R-:W5:Y:S01]  /*114c0*/  S2R R7, SR_CTAID.X ;  /* 0x0000000000077919 */ /* 0x000f620000002500 */
[----:B------:R-:W-:Y:S01]  /*114d0*/  SHF.R.S32.HI R4, RZ, 0x1f, R3 ;  /* 0x0000001fff047819 */ /* 0x000fe20000011403 */
[----:B------:R-:W-:Y:S04]  /*114e0*/  BSSY B0, `(.L_x_1872) ;  /* 0x000001c000007945 */ /* 0x000fe80003800000 */
[----:B------:R-:W-:-:S04]  /*114f0*/  IMAD R4, R4, c[0x0][0x1f0], RZ ;  /* 0x00007c0004047a24 */ /* 0x000fc800078e02ff */
[----:B------:R-:W-:Y:S01]  /*11500*/  IMAD R4, R3, c[0x0][0x1f4], R4 ;  /* 0x00007d0003047a24 */ /* 0x000fe200078e0204 */
[----:B----45:R-:W-:-:S04]  /*11510*/  SHF.L.U32 R5, R7, 0x6, RZ ;  /* 0x0000000607057819 */ /* 0x030fc800000006ff */
[----:B------:R-:W-:Y:S01]  /*11520*/  SHF.R.S32.HI R2, RZ, 0x1f, R5 ;  /* 0x0000001fff027819 */ /* 0x000fe20000011405 */
[----:B------:R-:W-:-:S04]  /*11530*/  IMAD.WIDE.U32 R10, R5, c[0x0][0x1e8], R184 ;  /* 0x00007a00050a7a25 */ /* 0x000fc800078e00b8 */
[----:B------:R-:W-:Y:S01]  /*11540*/  IMAD R2, R2, c[0x0][0x1e8], RZ ;  /* 0x00007a0002027a24 */ /* 0x000fe200078e02ff */
[----:B------:R-:W-:-:S03]  /*11550*/  IADD3 R10, P0, R0, R10, RZ ;  /* 0x0000000a000a7210 */ /* 0x000fc60007f1e0ff */
[C---:B------:R-:W-:Y:S01]  /*11560*/  IMAD R2, R5.reuse, c[0x0][0x1ec], R2 ;  /* 0x00007b0005027a24 */ /* 0x040fe200078e0202 */
[----:B------:R-:W-:-:S04]  /*11570*/  IADD3 R5, -R5, R182, RZ ;  /* 0x000000b605057210 */ /* 0x000fc80007ffe1ff */
        /* <DEDUP_REMOVED lines=9> */
[----:B------:R-:W-:Y:S01]  /*11610*/  IMAD R0, R8, c[0x0][0x1ec], R3 ;  /* 0x00007b0008007a24 */ /* 0x000fe200078e0203 */
[----:B------:R-:W-:Y:S01]  /*11620*/  ISETP.GE.AND P0, PT, R174, c[0x0][0x220], PT ;  /* 0x00008800ae007a0c */ /* 0x000fe20003f06270 */
[----:B------:R-:W-:-:S04]  /*11630*/  IMAD.WIDE.U32 R36, R8, c[0x0][0x1e8], R4 ;  /* 0x00007a0008247a25 */ /* 0x000fc800078e0004 */
[----:B------:R-:W-:Y:S01]  /*11640*/  IMAD.IADD R0, R0, 0x1, R37 ;  /* 0x0000000100007824 */ /* 0x000fe200078e0225 */
[----:B------:R-:W-:-:S04]  /*11650*/  LEA R2, P3, R36, c[0x0][0x1d0], 0x1 ;  /* 0x0000740024027a11 */ /* 0x000fc800078608ff */
[----:B------:R-:W-:-:S05]  /*11660*/  LEA.HI.X R3, R36, c[0x0][0x1d4], R0, 0x1, P3 ;  /* 0x0000750024037a11 */ /* 0x000fca00018f0c00 */
[----:B---3--:R3:W-:Y:S04]  /*11670*/  @!P2 STG.E.128 [R2.64], R28 ;  /* 0x0000001c0200a986 */ /* 0x0087e8000c101d06 */
[----:B------:R3:W-:Y:S04]  /*11680*/  @!P1 STG.E.128 [R2.64+0x40], R20 ;  /* 0x0000401402009986 */ /* 0x0007e8000c101d06 */
[----:B-1----:R3:W-:Y:S02]  /*11690*/  @!P0 STG.E.128 [R2.64+0x80], R12 ;  /* 0x0000800c02008986 */ /* 0x0027e4000c101d06 */
.L_x_1873:
[----:B------:R-:W-:Y:S05]  /*116a0*/  BSYNC B0 ;  /* 0x0000000000007941 */ /* 0x000fea0003800000 */
.L_x_1872:
[----:B------:R-:W-:Y:S01]  /*116b0*/  IMAD R7, R7, -0x40, R182 ;  /* 0xffffffc007077824 */ /* 0x000fe200078e02b6 */
[----:B------:R-:W-:-:S04]  /*116c0*/  LEA.HI.SX32 R6, R6, 0x20, 0x1e ;  /* 0x0000002006067811 */ /* 0x000fc800078ff2ff */
[----:B------:R-:W-:-:S13]  /*116d0*/  ISETP.GE.AND P0, PT, R6, R7, PT ;  /* 0x000000070600720c */ /* 0x000fda0003f06270 */
[----:B------:R-:W-:Y:S05]  /*116e0*/  @P0 EXIT ;  /* 0x000000000000094d */ /* 0x000fea0003800000 */
[----:B------:R-:W-:Y:S01]  /*116f0*/  IADD3 R8, P0, R8, 0x20, RZ ;  /* 0x0000002008087810 */ /* 0x000fe20007f1e0ff */
[----:B------:R-:W-:Y:S01]  /*11700*/  IMAD.MOV.U32 R4, RZ, RZ, R10 ;  /* 0x000000ffff047224 */ /* 0x000fe200078e000a */
[----:B------:R-:W-:-:S03]  /*11710*/  ISETP.GE.AND P1, PT, R184, c[0x0][0x220], PT ;  /* 0x00008800b8007a0c */ /* 0x000fc60003f26270 */
[----:B---3--:R-:W-:Y:S01]  /*11720*/  IMAD.X R3, RZ, RZ, R189, P0 ;  /* 0x000000ffff037224 */ /* 0x008fe200000e06bd */
[----:B------:R-:W-:Y:S01]  /*11730*/  ISETP.GE.AND P0, PT, R175, c[0x0][0x220], PT ;  /* 0x00008800af007a0c */ /* 0x000fe20003f06270 */
[----:B------:R-:W-:-:S04]  /*11740*/  IMAD.WIDE.U32 R4, R8, c[0x0][0x1e8], R4 ;  /* 0x00007a0008047a25 */ /* 0x000fc800078e0004 */
[----:B------:R-:W-:Y:S01]  /*11750*/  IMAD R3, R3, c[0x0][0x1e8], RZ ;  /* 0x00007a0003037a24 */ /* 0x000fe200078e02ff */
[----:B------:R-:W-:-:S03]  /*11760*/  LEA R2, P2, R4, c[0x0][0x1d0], 0x1 ;  /* 0x0000740004027a11 */ /* 0x000fc600078408ff */
[----:B------:R-:W-:-:S04]  /*11770*/  IMAD R3, R8, c[0x0][0x1ec], R3 ;  /* 0x00007b0008037a24 */ /* 0x000fc800078e0203 */
[----:B------:R-:W-:-:S05]  /*11780*/  IMAD.IADD R3, R3, 0x1, R5 ;  /* 0x0000000103037824 */ /* 0x000fca00078e0205 */
[----:B------:R-:W-:-:S05]  /*11790*/  LEA.HI.X R3, R4, c[0x0][0x1d4], R3, 0x1, P2 ;  /* 0x0000750004037a11 */ /* 0x000fca00010f0c03 */
[----:B--2---:R2:W-:Y:S01]  /*117a0*/  @!P0 STG.E.128 [R2.64+0x40], R16 ;  /* 0x0000401002008986 */ /* 0x0045e2000c101d06 */
[----:B------:R-:W-:-:S03]  /*117b0*/  ISETP.GE.AND P0, PT, R174, c[0x0][0x220], PT ;  /* 0x00008800ae007a0c */ /* 0x000fc60003f06270 */
[----:B------:R2:W-:Y:S10]  /*117c0*/  @!P1 STG.E.128 [R2.64], R24 ;  /* 0x0000001802009986 */ /* 0x0005f4000c101d06 */
[----:B------:R-:W-:Y:S05]  /*117d0*/  @P0 EXIT ;  /* 0x000000000000094d */ /* 0x000fea0003800000 */
[----:B-1----:R-:W-:Y:S01]  /*117e0*/  STG.E.128 [R2.64+0x80], R32 ;  /* 0x0000802002007986 */ /* 0x002fe2000c101d06 */
[----:B------:R-:W-:Y:S05]  /*117f0*/  EXIT ;  /* 0x000000000000794d */ /* 0x000fea0003800000 */
.L_x_1874:
        /* <DEDUP_REMOVED lines=16> */
.L_x_6120:


//--------------------- .text._ZN5flash24flash_fwd_splitkv_kernelI23Flash_fwd_kernel_traitsILi96ELi64ELi128ELi4ELb0ELb0EN7cutlass6half_tE19Flash_kernel_traitsILi96ELi64ELi128ELi4ES3_EELb1ELb0ELb1ELb0ELb0ELb1ELb0ELb0EEEvNS_16Flash_fwd_paramsE --------------------------
	.section	.text._ZN5flash24flash_fwd_splitkv_kernelI23Flash_fwd_kernel_traitsILi96ELi64ELi128ELi4ELb0ELb0EN7cutlass6half_tE19Flash_kernel_traitsILi96ELi64ELi128ELi4ES3_EELb1ELb0ELb1ELb0ELb0ELb1ELb0ELb0EEEvNS_16Flash_fwd_paramsE,"ax",@progbits
	.sectioninfo	@"SHI_REGISTERS=242"
	.align	128
        .global         _ZN5flash24flash_fwd_splitkv_kernelI23Flash_fwd_kernel_traitsILi96ELi64ELi128ELi4ELb0ELb0EN7cutlass6half_tE19Flash_kernel_traitsILi96ELi64ELi128ELi4ES3_EELb1ELb0ELb1ELb0ELb0ELb1ELb0ELb0EEEvNS_16Flash_fwd_paramsE
        .type           _ZN5flash24flash_fwd_splitkv_kernelI23Flash_fwd_kernel_traitsILi96ELi64ELi128ELi4ELb0ELb0EN7cutlass6half_tE19Flash_kernel_traitsILi96ELi64ELi128ELi4ES3_EELb1ELb0ELb1ELb0ELb0ELb1ELb0ELb0EEEvNS_16Flash_fwd_paramsE,@function
        .size           _ZN5flash24flash_fwd_splitkv_kernelI23Flash_fwd_kernel_traitsILi96ELi64ELi128ELi4ELb0ELb0EN7cutlass6half_tE19Flash_kernel_traitsILi96ELi64ELi128ELi4ES3_EELb1ELb0ELb1ELb0ELb0ELb1ELb0ELb0EEEvNS_16Flash_fwd_paramsE,(.L_x_6121 - _ZN5flash24flash_fwd_splitkv_kernelI23Flash_fwd_kernel_traitsILi96ELi64ELi128ELi4ELb0ELb0EN7cutlass6half_tE19Flash_kernel_traitsILi96ELi64ELi128ELi4ES3_EELb1ELb0ELb1ELb0ELb0ELb1ELb0ELb0EEEvNS_16Flash_fwd_paramsE)
        .other          _ZN5flash24flash_fwd_splitkv_kernelI23Flash_fwd_kernel_traitsILi96ELi64ELi128ELi4ELb0ELb0EN7cutlass6half_tE19Flash_kernel_traitsILi96ELi64ELi128ELi4ES3_EELb1ELb0ELb1ELb0ELb0ELb1ELb0ELb0EEEvNS_16Flash_fwd_paramsE,@"STO_CUDA_ENTRY STV_DEFAULT"
_ZN5flash24flash_fwd_splitkv_kernelI23Flash_fwd_kernel_traitsILi96ELi64ELi128ELi4ELb0ELb0EN7cutlass6half_tE19Flash_kernel_traitsILi96ELi64ELi128ELi4ES3_EELb1ELb0ELb1ELb0ELb0ELb1ELb0ELb0EEEvNS_16Flash_fwd_paramsE:
.text._ZN5flash24flash_fwd_splitkv_kernelI23Flash_fwd_kernel_traitsILi96ELi64ELi128ELi4ELb0ELb0EN7cutlass6half_tE19Flash_kernel_traitsILi96ELi64ELi128ELi4ES3_EELb1ELb0ELb1ELb0ELb0ELb1ELb0ELb0EEEvNS_16Flash_fwd_paramsE:
        /* <DEDUP_REMOVED lines=33> */
.L_x_1875:
[----:B-1-34-:R-:W-:Y:S02]  /*0210*/  MOV R0, c[0x0][0x218] ;  /* 0x0000860000007a02 */ /* 0x01afe40000000f00 */
.L_x_1876:
        /* <DEDUP_REMOVED lines=80> */
.L_x_1879:
[----:B------:R-:W-:Y:S05]  /*0720*/  BSYNC B0 ;  /* 0x0000000000007941 */ /* 0x000fea0003800000 */
.L_x_1878:
        /* <DEDUP_REMOVED lines=19> */
.L_x_1881:
[----:B------:R-:W-:Y:S05]  /*0860*/  BSYNC B0 ;  /* 0x0000000000007941 */ /* 0x000fea0003800000 */
.L_x_1880:
        /* <DEDUP_REMOVED lines=13> */
.L_x_1877:
        /* <DEDUP_REMOVED lines=93> */
.L_x_1882:
        /* <DEDUP_REMOVED lines=15> */
.L_x_1884:
        /* <DEDUP_REMOVED lines=52> */
.L_x_1883:
        /* <DEDUP_REMOVED lines=110> */
.L_x_1886:
[----:B------:R-:W-:Y:S05]  /*1a20*/  BSYNC B0 ;  /* 0x0000000000007941 */ /* 0x000fea0003800000 */
.L_x_1885:
        /* <DEDUP_REMOVED lines=36> */
.L_x_1888:
[----:B------:R-:W-:Y:S05]  /*1c70*/  BSYNC B0 ;  /* 0x0000000000007941 */ /* 0x000fea0003800000 */
.L_x_1887:
        /* <DEDUP_REMOVED lines=33> */
.L_x_1890:
[----:B------:R-:W-:Y:S05]  /*1e90*/  BSYNC B0 ;  /* 0x0000000000007941 */ /* 0x000fea0003800000 */
.L_x_1889:
        /* <DEDUP_REMOVED lines=34> */
.L_x_1892:
[----:B------:R-:W-:Y:S05]  /*20c0*/  BSYNC B0 ;  /* 0x0000000000007941 */ /* 0x000fea0003800000 */
.L_x_1891:
        /* <DEDUP_REMOVED lines=32> */
.L_x_1894:
[----:B------:R-:W-:Y:S05]  /*22d0*/  BSYNC B0 ;  /* 0x0000000000007941 */ /* 0x000fea0003800000 */
.L_x_1893:
        /* <DEDUP_REMOVED lines=34> */
.L_x_1896:
[----:B------:R-:W-:Y:S05]  /*2500*/  BSYNC B0 ;  /* 0x0000000000007941 */ /* 0x000fea0003800000 */
.L_x_1895:
        /* <DEDUP_REMOVED lines=93> */
.L_x_1898:
[----:B---3--:R-:W-:Y:S05]  /*2ae0*/  BSYNC B0 ;  /* 0x0000000000007941 */ /* 0x008fea0003800000 */
.L_x_1897:
        /* <DEDUP_REMOVED lines=34> */
.L_x_1900:
[----:B------:R-:W-:Y:S05]  /*2d10*/  BSYNC B0 ;  /* 0x0000000000007941 */ /* 0x000fea0003800000 */
.L_x_1899:
        /* <DEDUP_REMOVED lines=34> */
.L_x_1902:
[----:B------:R-:W-:Y:S05]  /*2f40*/  BSYNC B0 ;  /* 0x0000000000007941 */ /* 0x000fea0003800000 */
.L_x_1901:
        /* <DEDUP_REMOVED lines=39> */
.L_x_1904:
[----:B------:R-:W-:Y:S05]  /*31c0*/  BSYNC B0 ;  /* 0x0000000000007941 */ /* 0x000fea0003800000 */
.L_x_1903:
[----:B------:R-:W-:Y:S01]  /*31d0*/  IMAD.SHL.U32 R170, R170, 0x2, RZ ;  /* 0x00000002aaaa7824 */ /* 0x000fe200078e00ff */
[----:B------:R-:W-:Y:S01]  /*31e0*/  LDSM.16.M88.4 R92, [R171] ;  /* 0x00000000ab5c783b */ /* 0x000fe20000000200 */
[----:B------:R-:W-:Y:S01]  /*31f0*/  IMAD R169, R4, 0x2, R171 ;  /* 0x0000000204a97824 */ /* 0x000fe200078e02ab */
[----:B------:R-:W-:Y:S01]  /*3200*/  IMNMX R136, R118, R131, PT ;  /* 0x0000008376887217 */ /* 0x000fe20003800200 */
[----:B------:R-:W-:Y:S01]  /*3210*/  IMAD R119, R3, 0x2, R170 ;  /* 0x0000000203777824 */ /* 0x000fe200078e02aa */
[----:B------:R-:W5:Y:S04]  /*3220*/  LDSM.16.M88.4 R20, [R170+0x3000] ;  /* 0x00300000aa14783b */ /* 0x000f680000000200 */
[----:B------:R-:W1:Y:S04]  /*3230*/  LDSM.16.M88.4 R80, [R170+0x3400] ;  /* 0x00340000aa50783b */ /* 0x000e680000000200 */
[----:B------:R-:W-:Y:S04]  /*3240*/  LDSM.16.M88.4 R108, [R169] ;  /* 0x00000000a96c783b */ /* 0x000fe80000000200 */
[----:B------:R-:W2:Y:S04]  /*3250*/  LDSM.16.M88.4 R84, [R119+0x3000] ;  /* 0x003000007754783b */ /* 0x000ea80000000200 */
[----:B------:R-:W3:Y:S04]  /*3260*/  LDSM.16.M88.4 R72, [R170+0x3800] ;  /* 0x00380000aa48783b */ /* 0x000ee80000000200 */
[----:B------:R-:W4:Y:S04]  /*3270*/  LDSM.16.M88.4 R64, [R170+0x3c00] ;  /* 0x003c0000aa40783b */ /* 0x000f280000000200 */
[----:B------:R-:W2:Y:S04]  /*3280*/  LDSM.16.M88.4 R56, [R170+0x4000] ;  /* 0x00400000aa38783b */ /* 0x000ea80000000200 */
[----:B------:R-:W2:Y:S04]  /*3290*/  LDSM.16.M88.4 R40, [R119+0x3400] ;  /* 0x003400007728783b */ /* 0x000ea80000000200 */
[----:B------:R-:W-:Y:S04]  /*32a0*/  LDSM.16.M88.4 R88, [R171+0x1000] ;  /* 0x00100000ab58783b */ /* 0x000fe80000000200 */
[----:B-12---:R-:W1:Y:S01]  /*32b0*/  LDSM.16.M88.4 R8, [R170+0x5000] ;  /* 0x00500000aa08783b */ /* 0x006e620000000200 */
[C---:B-----5:R-:W-:Y:S03]  /*32c0*/  HMMA.16816.F32 R24, R92.reuse, R20, RZ ;  /* 0x000000145c18723c */ /* 0x060fe600000018ff */
[----:B------:R-:W2:Y:S04]  /*32d0*/  LDSM.16.M88.4 R48, [R170+0x4400] ;  /* 0x00440000aa30783b */ /* 0x000ea80000000200 */
[----:B------:R-:W5:Y:S01]  /*32e0*/  LDSM.16.M88.4 R100, [R170+0x4800] ;  /* 0x00480000aa64783b */ /* 0x000f620000000200 */
[C---:B------:R-:W-:Y:S03]  /*32f0*/  HMMA.16816.F32 R20, R92.reuse, R22, RZ ;  /* 0x000000165c14723c */ /* 0x040fe600000018ff */
[----:B------:R-:W1:Y:S04]  /*3300*/  LDSM.16.M88.4 R36, [R119+0x3800] ;  /* 0x003800007724783b */ /* 0x000e680000000200 */
[----:B------:R-:W1:Y:S01]  /*3310*/  LDSM.16.M88.4 R28, [R119+0x3c00] ;  /* 0x003c0000771c783b */ /* 0x000e620000000200 */
[C---:B------:R-:W-:Y:S03]  /*3320*/  HMMA.16816.F32 R32, R92.reuse, R80, RZ ;  /* 0x000000505c20723c */ /* 0x040fe600000018ff */
[----:B------:R-:W1:Y:S04]  /*3330*/  LDSM.16.M88.4 R12, [R119+0x4000] ;  /* 0x00400000770c783b */ /* 0x000e680000000200 */
[----:B------:R-:W1:Y:S01]  /*3340*/  LDSM.16.M88.4 R104, [R170+0x4c00] ;  /* 0x004c0000aa68783b */ /* 0x000e620000000200 */
[----:B------:R-:W-:Y:S03]  /*3350*/  HMMA.16816.F32 R80, R92, R82, RZ ;  /* 0x000000525c50723c */ /* 0x000fe600000018ff */
[----:B------:R-:W-:Y:S04]  /*3360*/  LDSM.16.M88.4 R124, [R119+0x5000] ;  /* 0x00500000777c783b */ /* 0x000fe80000000200 */
[----:B------:R-:W1:Y:S01]  /*3370*/  LDSM.16.M88.4 R112, [R170+0x5400] ;  /* 0x00540000aa70783b */ /* 0x000e620000000200 */
[C---:B------:R-:W-:Y:S03]  /*3380*/  HMMA.16816.F32 R20, R108.reuse, R86, R20 ;  /* 0x000000566c14723c */ /* 0x040fe60000001814 */
[----:B------:R-:W-:Y:S04]  /*3390*/  LDSM.16.M88.4 R120, [R119+0x4800] ;  /* 0x004800007778783b */ /* 0x000fe80000000200 */
[----:B------:R-:W-:Y:S01]  /*33a0*/  LDSM.16.M88.4 R16, [R119+0x4400] ;  /* 0x004400007710783b */ /* 0x000fe20000000200 */
[----:B------:R-:W-:Y:S03]  /*33b0*/  HMMA.16816.F32 R24, R108, R84, R24 ;  /* 0x000000546c18723c */ /* 0x000fe60000001818 */
[----:B------:R-:W-:Y:S04]  /*33c0*/  LDSM.16.M88.4 R84, [R170+0x5800] ;  /* 0x00580000aa54783b */ /* 0x000fe80000000200 */
[----:B------:R-:W0:Y:S01]  /*33d0*/  LDGDEPBAR ;  /* 0x00000000000079af */ /* 0x000e220000000000 */
[C---:B---3--:R-:W-:Y:S08]  /*33e0*/  HMMA.16816.F32 R76, R92.reuse, R72, RZ ;  /* 0x000000485c4c723c */ /* 0x048ff000000018ff */
[C---:B----4-:R-:W-:Y:S08]  /*33f0*/  HMMA.16816.F32 R68, R92.reuse, R64, RZ ;  /* 0x000000405c44723c */ /* 0x050ff000000018ff */
[C---:B------:R-:W-:Y:S08]  /*3400*/  HMMA.16816.F32 R60, R92.reuse, R56, RZ ;  /* 0x000000385c3c723c */ /* 0x040ff000000018ff */
[C---:B------:R-:W-:Y:S08]  /*3410*/  HMMA.16816.F32 R72, R92.reuse, R74, RZ ;  /* 0x0000004a5c48723c */ /* 0x040ff000000018ff */
[C---:B------:R-:W-:Y:S08]  /*3420*/  HMMA.16816.F32 R64, R92.reuse, R66, RZ ;  /* 0x000000425c40723c */ /* 0x040ff000000018ff */
[----:B------:R-:W-:Y:S08]  /*3430*/  HMMA.16816.F32 R56, R92, R58, RZ ;  /* 0x0000003a5c38723c */ /* 0x000ff000000018ff */
[C---:B------:R-:W-:Y:S08]  /*3440*/  HMMA.16816.F32 R32, R108.reuse, R40, R32 ;  /* 0x000000286c20723c */ /* 0x040ff00000001820 */
[----:B------:R-:W-:Y:S01]  /*3450*/  HMMA.16816.F32 R80, R108, R42, R80 ;  /* 0x0000002a6c50723c */ /* 0x000fe20000001850 */
[----:B------:R-:W3:Y:S07]  /*3460*/  LDSM.16.M88.4 R40, [R169+0x1000] ;  /* 0x00100000a928783b */ /* 0x000eee0000000200 */
[C---:B-1----:R-:W-:Y:S08]  /*3470*/  HMMA.16816.F32 R20, R88.reuse, R10, R20 ;  /* 0x0000000a5814723c */ /* 0x042ff00000001814 */
[----:B------:R-:W-:Y:S01]  /*3480*/  HMMA.16816.F32 R24, R88, R8, R24 ;  /* 0x000000085818723c */ /* 0x000fe20000001818 */
[----:B------:R-:W-:Y:S07]  /*3490*/  LDSM.16.M88.4 R8, [R169+0x2000] ;  /* 0x00200000a908783b */ /* 0x000fee0000000200 */
[C---:B--2---:R-:W-:Y:S08]  /*34a0*/  HMMA.16816.F32 R52, R92.reuse, R48, RZ ;  /* 0x000000305c34723c */ /* 0x044ff000000018ff */
[C---:B-----5:R-:W-:Y:S08]  /*34b0*/  HMMA.16816.F32 R44, R92.reuse, R100, RZ ;  /* 0x000000645c2c723c */ /* 0x060ff000000018ff */
[C---:B------:R-:W-:Y:S08]  /*34c0*/  HMMA.16816.F32 R48, R92.reuse, R50, RZ ;  /* 0x000000325c30723c */ /* 0x040ff000000018ff */
[----:B------:R-:W-:Y:S08]  /*34d0*/  HMMA.16816.F32 R100, R92, R102, RZ ;  /* 0x000000665c64723c */ /* 0x000ff000000018ff */
[C---:B------:R-:W-:Y:S08]  /*34e0*/  HMMA.16816.F32 R76, R108.reuse, R36, R76 ;  /* 0x000000246c4c723c */ /* 0x040ff0000000184c */
[C---:B------:R-:W-:Y:S01]  /*34f0*/  HMMA.16816.F32 R72, R108.reuse, R38, R72 ;  /* 0x000000266c48723c */ /* 0x040fe20000001848 */
[----:B------:R-:W1:Y:S07]  /*3500*/  LDSM.16.M88.4 R36, [R119+0x5400] ;  /* 0x005400007724783b */ /* 0x000e6e0000000200 */
[C---:B------:R-:W-:Y:S08]  /*3510*/  HMMA.16816.F32 R68, R108.reuse, R28, R68 ;  /* 0x0000001c6c44723c */ /* 0x040ff00000001844 */
[C---:B------:R-:W-:Y:S01]  /*3520*/  HMMA.16816.F32 R64, R108.reuse, R30, R64 ;  /* 0x0000001e6c40723c */ /* 0x040fe20000001840 */
[----:B------:R-:W-:Y:S07]  /*3530*/  LDSM.16.M88.4 R28, [R170+0x7000] ;  /* 0x00700000aa1c783b */ /* 0x000fee0000000200 */
[C---:B------:R-:W-:Y:S08]  /*3540*/  HMMA.16816.F32 R60, R108.reuse, R12, R60 ;  /* 0x0000000c6c3c723c */ /* 0x040ff0000000183c */
[----:B------:R-:W-:Y:S01]  /*3550*/  HMMA.16816.F32 R56, R108, R14, R56 ;  /* 0x0000000e6c38723c */ /* 0x000fe20000001838 */
[----:B------:R-:W2:Y:S07]  /*3560*/  LDSM.16.M88.4 R12, [R171+0x2000] ;  /* 0x00200000ab0c783b */ /* 0x000eae0000000200 */
[C---:B------:R-:W-:Y:S08]  /*3570*/  HMMA.16816.F32 R96, R92.reuse, R104, RZ ;  /* 0x000000685c60723c */ /* 0x040ff000000018ff */
[----:B------:R-:W-:Y:S01]  /*3580*/  HMMA.16816.F32 R92, R92, R106, RZ ;  /* 0x0000006a5c5c723c */ /* 0x000fe200000018ff */
[----:B------:R-:W4:Y:S07]  /*3590*/  LDSM.16.M88.4 R104, [R119+0x4c00] ;  /* 0x004c00007768783b */ /* 0x000f2e0000000200 */
[----:B------:R-:W-:Y:S08]  /*35a0*/  HMMA.16816.F32 R32, R88, R112, R32 ;  /* 0x000000705820723c */ /* 0x000ff00000001820 */
[C---:B---3--:R-:W-:Y:S08]  /*35b0*/  HMMA.16816.F32 R20, R40.reuse, R126, R20 ;  /* 0x0000007e2814723c */ /* 0x048ff00000001814 */
[----:B------:R-:W-:Y:S08]  /*35c0*/  HMMA.16816.F32 R24, R40, R124, R24 ;  /* 0x0000007c2818723c */ /* 0x000ff00000001818 */
[C---:B------:R-:W-:Y:S08]  /*35d0*/  HMMA.16816.F32 R44, R108.reuse, R120, R44 ;  /* 0x000000786c2c723c */ /* 0x040ff0000000182c */
[C---:B------:R-:W-:Y:S08]  /*35e0*/  HMMA.16816.F32 R52, R108.reuse, R16, R52 ;  /* 0x000000106c34723c */ /* 0x040ff00000001834 */
[C---:B------:R-:W-:Y:S01]  /*35f0*/  HMMA.16816.F32 R48, R108.reuse, R18, R48 ;  /* 0x000000126c30723c */ /* 0x040fe20000001830 */
[----:B------:R-:W-:Y:S07]  /*3600*/  LDSM.16.M88.4 R16, [R119+0x7000] ;  /* 0x007000007710783b */ /* 0x000fee0000000200 */
[----:B------:R-:W-:Y:S01]  /*3610*/  HMMA.16816.F32 R120, R108, R122, R100 ;  /* 0x0000007a6c78723c */ /* 0x000fe20000001864 */
[----:B------:R-:W3:Y:S07]  /*3620*/  LDSM.16.M88.4 R100, [R170+0x7400] ;  /* 0x00740000aa64783b */ /* 0x000eee0000000200 */
[----:B------:R-:W-:Y:S08]  /*3630*/  HMMA.16816.F32 R80, R88, R114, R80 ;  /* 0x000000725850723c */ /* 0x000ff00000001850 */
[----:B-1----:R-:W-:Y:S08]  /*3640*/  HMMA.16816.F32 R32, R40, R36, R32 ;  /* 0x000000242820723c */ /* 0x002ff00000001820 */
[C---:B--2---:R-:W-:Y:S08]  /*3650*/  HMMA.16816.F32 R20, R12.reuse, R30, R20 ;  /* 0x0000001e0c14723c */ /* 0x044ff00000001814 */
[----:B------:R-:W-:Y:S01]  /*3660*/  HMMA.16816.F32 R24, R12, R28, R24 ;  /* 0x0000001c0c18723c */ /* 0x000fe20000001818 */
[----:B------:R-:W-:Y:S07]  /*3670*/  LDSM.16.M88.4 R28, [R119+0x5800] ;  /* 0x00580000771c783b */ /* 0x000fee0000000200 */
[C---:B----4-:R-:W-:Y:S08]  /*3680*/  HMMA.16816.F32 R96, R108.reuse, R104, R96 ;  /* 0x000000686c60723c */ /* 0x050ff00000001860 */
[----:B------:R-:W-:Y:S07]  /*3690*/  HMMA.16816.F32 R92, R108, R106, R92 ;  /* 0x0000006a6c5c723c */ /* 0x000fee000000185c */
[----:B------:R-:W-:Y:S01]  /*36a0*/  IMAD.IADD R108, R2, 0x1, R177 ;  /* 0x00000001026c7824 */ /* 0x000fe200078e02b1 */
[----:B------:R-:W-:Y:S01]  /*36b0*/  HMMA.16816.F32 R104, R88, R84, R76 ;  /* 0x000000545868723c */ /* 0x000fe2000000184c */
[----:B------:R-:W1:Y:S02]  /*36c0*/  LDSM.16.M88.4 R76, [R119+0x7400] ;  /* 0x00740000774c783b */ /* 0x000e640000000200 */
[----:B------:R-:W-:Y:S01]  /*36d0*/  I2F R3, R108 ;  /* 0x0000006c00037306 */ /* 0x000fe20000201400 */
[----:B------:R-:W-:-:S02]  /*36e0*/  IADD3 R114, R108, 0x9, RZ ;  /* 0x000000096c727810 */ /* 0x000fc40007ffe0ff */
[C---:B------:R-:W-:Y:S02]  /*36f0*/  IADD3 R112, R108.reuse, 0x8, RZ ;  /* 0x000000086c707810 */ /* 0x040fe40007ffe0ff */
[----:B------:R-:W-:Y:S01]  /*3700*/  HMMA.16816.F32 R80, R40, R38, R80 ;  /* 0x000000262850723c */ /* 0x000fe20000001850 */
[----:B------:R-:W2:Y:S01]  /*3710*/  LDSM.16.M88.4 R36, [R170+0x5c00] ;  /* 0x005c0000aa24783b */ /* 0x000ea20000000200 */
[C---:B------:R-:W-:Y:S01]  /*3720*/  IADD3 R110, R108.reuse, 0x1, RZ ;  /* 0x000000016c6e7810 */ /* 0x040fe20007ffe0ff */
[----:B------:R-:W-:Y:S01]  /*3730*/  I2F R113, R114 ;  /* 0x0000007200717306 */ /* 0x000fe20000201400 */
[C---:B------:R-:W-:Y:S02]  /*3740*/  IADD3 R124, R108.reuse, 0x10, RZ ;  /* 0x000000106c7c7810 */ /* 0x040fe40007ffe0ff */
[----:B------:R-:W-:Y:S02]  /*3750*/  IADD3 R138, R108, 0x39, RZ ;  /* 0x000000396c8a7810 */ /* 0x000fe40007ffe0ff */
[----:B---3--:R-:W-:Y:S01]  /*3760*/  HMMA.16816.F32 R32, R12, R100, R32 ;  /* 0x000000640c20723c */ /* 0x008fe20000001820 */
[----:B------:R-:W-:-:S02]  /*3770*/  ISETP.GE.AND P5, PT, R114, R136, PT ;  /* 0x000000887200720c */ /* 0x000fc40003fa6270 */
[----:B------:R-:W-:Y:S01]  /*3780*/  I2F R111, R112 ;  /* 0x00000070006f7306 */ /* 0x000fe20000201400 */
[-C--:B------:R-:W-:Y:S02]  /*3790*/  ISETP.GE.AND P3, PT, R112, R136.reuse, PT ;  /* 0x000000887000720c */ /* 0x080fe40003f66270 */
[----:B------:R-:W-:Y:S02]  /*37a0*/  IADD3 R126, R108, 0x38, RZ ;  /* 0x000000386c7e7810 */ /* 0x000fe40007ffe0ff */
[----:B------:R-:W-:Y:S01]  /*37b0*/  HMMA.16816.F32 R20, R8, R18, R20 ;  /* 0x000000120814723c */ /* 0x000fe20000001814 */
[----:B------:R-:W-:Y:S02]  /*37c0*/  ISETP.GE.AND P4, PT, R110, R136, PT ;  /* 0x000000886e00720c */ /* 0x000fe40003f86270 */
[----:B------:R-:W-:Y:S01]  /*37d0*/  I2F R109, R110 ;  /* 0x0000006e006d7306 */ /* 0x000fe20000201400 */
[----:B------:R-:W-:-:S04]  /*37e0*/  IADD3 R130, R108, 0x40, RZ ;  /* 0x000000406c827810 */ /* 0x000fc80007ffe0ff */
[----:B------:R-:W-:Y:S01]  /*37f0*/  HMMA.16816.F32 R24, R8, R16, R24 ;  /* 0x000000100818723c */ /* 0x000fe20000001818 */
[----:B------:R-:W-:Y:S02]  /*3800*/  LDSM.16.M88.4 R16, [R170+0x7800] ;  /* 0x00780000aa10783b */ /* 0x000fe40000000200 */
[----:B------:R-:W-:Y:S05]  /*3810*/  I2F R115, R124 ;  /* 0x0000007c00737306 */ /* 0x000fea0000201400 */
[----:B------:R-:W-:Y:S08]  /*3820*/  HMMA.16816.F32 R80, R12, R102, R80 ;  /* 0x000000660c50723c */ /* 0x000ff00000001850 */
[----:B-1----:R-:W-:Y:S01]  /*3830*/  HMMA.16816.F32 R32, R8, R76, R32 ;  /* 0x0000004c0820723c */ /* 0x002fe20000001820 */
[----:B------:R-:W-:-:S04]  /*3840*/  FMUL.FTZ R20, R20, c[0x0][0x2ec] ;  /* 0x0000bb0014147a20 */ /* 0x000fc80000410000 */
[----:B------:R1:W-:Y:S02]  /*3850*/  MUFU.TANH R76, R20 ;  /* 0x00000014004c7308 */ /* 0x0003e40000002400 */
[----:B------:R-:W-:Y:S01]  /*3860*/  FMUL.FTZ R77, R21, c[0x0][0x2ec] ;  /* 0x0000bb00154d7a20 */ /* 0x000fe20000410000 */
[C---:B--2---:R-:W-:Y:S01]  /*3870*/  HMMA.16816.F32 R68, R88.reuse, R36, R68 ;  /* 0x000000245844723c */ /* 0x044fe20000001844 */
[----:B------:R-:W-:Y:S02]  /*3880*/  FMUL.FTZ R24, R24, c[0x0][0x2ec] ;  /* 0x0000bb0018187a20 */ /* 0x000fe40000410000 */
[----:B------:R-:W-:Y:S02]  /*3890*/  FMUL.FTZ R125, R25, c[0x0][0x2ec] ;  /* 0x0000bb00197d7a20 */ /* 0x000fe40000410000 */
[----:B------:R2:W3:Y:S01]  /*38a0*/  MUFU.TANH R100, R24 ;  /* 0x0000001800647308 */ /* 0x0004e20000002400 */
[----:B------:R-:W-:Y:S02]  /*38b0*/  FMUL.FTZ R101, R26, c[0x0][0x2ec] ;  /* 0x0000bb001a657a20 */ /* 0x000fe40000410000 */
[----:B------:R-:W-:Y:S01]  /*38c0*/  FMUL.FTZ R36, R22, c[0x0][0x2ec] ;  /* 0x0000bb0016247a20 */ /* 0x000fe20000410000 */
[C---:B------:R-:W-:Y:S01]  /*38d0*/  HMMA.16816.F32 R72, R88.reuse, R86, R72 ;  /* 0x000000565848723c */ /* 0x040fe20000001848 */
[----:B------:R-:W-:Y:S01]  /*38e0*/  FMUL.FTZ R37, R23, c[0x0][0x2ec] ;  /* 0x0000bb0017257a20 */ /* 0x000fe20000410000 */
[----:B------:R-:W-:Y:S01]  /*38f0*/  LDSM.16.M88.4 R84, [R119+0x7800] ;  /* 0x007800007754783b */ /* 0x000fe20000000200 */
[----:B------:R-:W-:Y:S01]  /*3900*/  FMUL.FTZ R102, R27, c[0x0][0x2ec] ;  /* 0x0000bb001b667a20 */ /* 0x000fe20000410000 */
[----:B------:R-:W-:Y:S02]  /*3910*/  MUFU.TANH R77, R77 ;  /* 0x0000004d004d7308 */ /* 0x000fe40000002400 */
[----:B-1----:R-:W1:Y:S01]  /*3920*/  LDSM.16.M88.4 R20, [R119+0x5c00] ;  /* 0x005c00007714783b */ /* 0x002e620000000200 */
[----:B------:R-:W-:Y:S01]  /*3930*/  FMUL.FTZ R32, R32, c[0x0][0x2ec] ;  /* 0x0000bb0020207a20 */ /* 0x000fe20000410000 */
[----:B------:R-:W-:Y:S02]  /*3940*/  HMMA.16816.F32 R64, R88, R38, R64 ;  /* 0x000000265840723c */ /* 0x000fe40000001840 */
[----:B--2---:R-:W2:Y:S02]  /*3950*/  LDSM.16.M88.4 R24, [R170+0x6000] ;  /* 0x00600000aa18783b */ /* 0x004ea40000000200 */
[----:B------:R-:W-:Y:S01]  /*3960*/  MUFU.TANH R37, R37 ;  /* 0x0000002500257308 */ /* 0x000fe20000002400 */
[----:B---3--:R-:W-:-:S03]  /*3970*/  FFMA.FTZ R100, R0, R3, R100 ;  /* 0x0000000300647223 */ /* 0x008fc60000010064 */
[----:B------:R-:W-:Y:S01]  /*3980*/  HMMA.16816.F32 R80, R8, R78, R80 ;  /* 0x0000004e0850723c */ /* 0x000fe20000001850 */
[----:B------:R-:W-:Y:S02]  /*3990*/  FMUL.FTZ R38, R34, c[0x0][0x2ec] ;  /* 0x0000bb0022267a20 */ /* 0x000fe40000410000 */
[----:B------:R-:W-:Y:S01]  /*39a0*/  FMUL.FTZ R39, R35, c[0x0][0x2ec] ;  /* 0x0000bb0023277a20 */ /* 0x000fe20000410000 */
[----:B------:R3:W-:Y:S03]  /*39b0*/  MUFU.TANH R78, R32 ;  /* 0x00000020004e7308 */ /* 0x0007e60000002400 */
[----:B------:R-:W-:Y:S01]  /*39c0*/  FMUL.FTZ R79, R33, c[0x0][0x2ec] ;  /* 0x0000bb00214f7a20 */ /* 0x000fe20000410000 */
[C---:B------:R-:W-:Y:S04]  /*39d0*/  HMMA.16816.F32 R104, R40.reuse, R28, R104 ;  /* 0x0000001c2868723c */ /* 0x040fe80000001868 */
[----:B------:R-:W4:Y:S04]  /*39e0*/  MUFU.TANH R36, R36 ;  /* 0x0000002400247308 */ /* 0x000f280000002400 */
[----:B------:R-:W-:Y:S01]  /*39f0*/  HMMA.16816.F32 R72, R40, R30, R72 ;  /* 0x0000001e2848723c */ /* 0x000fe20000001848 */
[----:B------:R-:W-:Y:S04]  /*3a00*/  LDSM.16.M88.4 R28, [R170+0x6400] ;  /* 0x00640000aa1c783b */ /* 0x000fe80000000200 */
[----:B---3--:R-:W3:Y:S01]  /*3a10*/  LDSM.16.M88.4 R32, [R170+0x7c00] ;  /* 0x007c0000aa20783b */ /* 0x008ee20000000200 */
[----:B------:R-:W-:Y:S02]  /*3a20*/  MUFU.TANH R125, R125 ;  /* 0x0000007d007d7308 */ /* 0x000fe40000002400 */
[----:B------:R-:W-:-:S02]  /*3a30*/  FMUL.FTZ R83, R83, c[0x0][0x2ec] ;  /* 0x0000bb0053537a20 */ /* 0x000fc40000410000 */
[----:B------:R-:W-:Y:S02]  /*3a40*/  FMUL.FTZ R80, R80, c[0x0][0x2ec] ;  /* 0x0000bb0050507a20 */ /* 0x000fe40000410000 */
[----:B------:R-:W-:Y:S01]  /*3a50*/  FMUL.FTZ R103, R82, c[0x0][0x2ec] ;  /* 0x0000bb0052677a20 */ /* 0x000fe20000410000 */
[----:B------:R-:W-:Y:S01]  /*3a60*/  IADD3 R82, R108, 0x11, RZ ;  /* 0x000000116c527810 */ /* 0x000fe20007ffe0ff */
[----:B-1----:R-:W-:Y:S01]  /*3a70*/  HMMA.16816.F32 R68, R40, R20, R68 ;  /* 0x000000142844723c */ /* 0x002fe20000001844 */
[----:B------:R-:W-:Y:S01]  /*3a80*/  MUFU.TANH R83, R83 ;  /* 0x0000005300537308 */ /* 0x000fe20000002400 */
[----:B------:R-:W-:Y:S02]  /*3a90*/  FMUL.FTZ R81, R81, c[0x0][0x2ec] ;  /* 0x0000bb0051517a20 */ /* 0x000fe40000410000 */
[----:B----4-:R-:W-:-:S04]  /*3aa0*/  FFMA.FTZ R36, R0, R111, R36 ;  /* 0x0000006f00247223 */ /* 0x010fc80000010024 */
[----:B------:R-:W-:Y:S01]  /*3ab0*/  HMMA.16816.F32 R64, R40, R22, R64 ;  /* 0x000000162840723c */ /* 0x000fe20000001840 */
[----:B------:R-:W-:Y:S01]  /*3ac0*/  LDSM.16.M88.4 R20, [R119+0x7c00] ;  /* 0x007c00007714783b */ /* 0x000fe20000000200 */
[----:B------:R-:W-:Y:S06]  /*3ad0*/  MUFU.TANH R79, R79 ;  /* 0x0000004f004f7308 */ /* 0x000fec0000002400 */
[C---:B--2---:R-:W-:Y:S02]  /*3ae0*/  HMMA.16816.F32 R60, R88.reuse, R24, R60 ;  /* 0x00000018583c723c */ /* 0x044fe4000000183c */
[----:B------:R-:W-:Y:S06]  /*3af0*/  MUFU.TANH R39, R39 ;  /* 0x0000002700277308 */ /* 0x000fec0000002400 */
[----:B------:R-:W-:Y:S01]  /*3b00*/  HMMA.16816.F32 R56, R88, R26, R56 ;  /* 0x0000001a5838723c */ /* 0x000fe20000001838 */
[----:B------:R-:W1:Y:S01]  /*3b10*/  LDSM.16.M88.4 R24, [R119+0x6000] ;  /* 0x006000007718783b */ /* 0x000e620000000200 */
[----:B------:R-:W-:Y:S06]  /*3b20*/  MUFU.TANH R103, R103 ;  /* 0x0000006700677308 */ /* 0x000fec0000002400 */
[C---:B---3--:R-:W-:Y:S02]  /*3b30*/  HMMA.16816.F32 R68, R12.reuse, R32, R68 ;  /* 0x000000200c44723c */ /* 0x048fe40000001844 */
[----:B------:R-:W-:Y:S06]  /*3b40*/  MUFU.TANH R102, R102 ;  /* 0x0000006600667308 */ /* 0x000fec0000002400 */
[----:B------:R-:W-:Y:S01]  /*3b50*/  HMMA.16816.F32 R64, R12, R34, R64 ;  /* 0x000000220c40723c */ /* 0x000fe20000001840 */
[----:B------:R-:W-:Y:S01]  /*3b60*/  LDSM.16.M88.4 R32, [R119+0x6400] ;  /* 0x006400007720783b */ /* 0x000fe20000000200 */
[----:B------:R-:W-:Y:S06]  /*3b70*/  MUFU.TANH R38, R38 ;  /* 0x0000002600267308 */ /* 0x000fec0000002400 */
[C---:B------:R-:W-:Y:S02]  /*3b80*/  HMMA.16816.F32 R52, R88.reuse, R28, R52 ;  /* 0x0000001c5834723c */ /* 0x040fe40000001834 */
[----:B------:R-:W-:Y:S06]  /*3b90*/  MUFU.TANH R81, R81 ;  /* 0x0000005100517308 */ /* 0x000fec0000002400 */
[----:B------:R-:W-:Y:S01]  /*3ba0*/  HMMA.16816.F32 R48, R88, R30, R48 ;  /* 0x0000001e5830723c */ /* 0x000fe20000001830 */
[----:B------:R-:W2:Y:S01]  /*3bb0*/  LDSM.16.M88.4 R28, [R170+0x8000] ;  /* 0x00800000aa1c783b */ /* 0x000ea20000000200 */
[----:B------:R-:W3:Y:S06]  /*3bc0*/  MUFU.TANH R101, R101 ;  /* 0x0000006500657308 */ /* 0x000eec0000002400 */
[C---:B------:R-:W-:Y:S08]  /*3bd0*/  HMMA.16816.F32 R104, R12.reuse, R16, R104 ;  /* 0x000000100c68723c */ /* 0x040ff00000001868 */
[----:B------:R-:W-:Y:S01]  /*3be0*/  HMMA.16816.F32 R72, R12, R18, R72 ;  /* 0x000000120c48723c */ /* 0x000fe20000001848 */
[----:B------:R-:W4:Y:S01]  /*3bf0*/  LDSM.16.M88.4 R16, [R170+0x6800] ;  /* 0x00680000aa10783b */ /* 0x000f220000000200 */
[----:B---3--:R-:W-:-:S06]  /*3c00*/  FFMA.FTZ R101, R0, R3, R101 ;  /* 0x0000000300657223 */ /* 0x008fcc0000010065 */
[C---:B-1----:R-:W-:Y:S08]  /*3c10*/  HMMA.16816.F32 R60, R40.reuse, R24, R60 ;  /* 0x00000018283c723c */ /* 0x042ff0000000183c */
[----:B------:R-:W-:Y:S01]  /*3c20*/  HMMA.16816.F32 R56, R40, R26, R56 ;  /* 0x0000001a2838723c */ /* 0x000fe20000001838 */
[----:B------:R-:W-:Y:S07]  /*3c30*/  LDSM.16.M88.4 R24, [R119+0x8000] ;  /* 0x008000007718783b */ /* 0x000fee0000000200 */
[C---:B------:R-:W-:Y:S08]  /*3c40*/  HMMA.16816.F32 R68, R8.reuse, R20, R68 ;  /* 0x000000140844723c */ /* 0x040ff00000001844 */
[----:B------:R-:W-:Y:S01]  /*3c50*/  HMMA.16816.F32 R64, R8, R22, R64 ;  /* 0x000000160840723c */ /* 0x000fe20000001840 */
[----:B------:R-:W1:Y:S07]  /*3c60*/  LDSM.16.M88.4 R20, [R170+0x6c00] ;  /* 0x006c0000aa14783b */ /* 0x000e6e0000000200 */
[C---:B--2---:R-:W-:Y:S08]  /*3c70*/  HMMA.16816.F32 R60, R12.reuse, R28, R60 ;  /* 0x0000001c0c3c723c */ /* 0x044ff0000000183c */
[----:B------:R-:W-:Y:S01]  /*3c80*/  HMMA.16816.F32 R56, R12, R30, R56 ;  /* 0x0000001e0c38723c */ /* 0x000fe20000001838 */
[----:B------:R-:W2:Y:S01]  /*3c90*/  LDSM.16.M88.4 R28, [R119+0x6800] ;  /* 0x00680000771c783b */ /* 0x000ea20000000200 */
[----:B------:R-:W-:-:S02]  /*3ca0*/  FMUL.FTZ R68, R68, c[0x0][0x2ec] ;  /* 0x0000bb0044447a20 */ /* 0x000fc40000410000 */
[----:B------:R-:W-:Y:S02]  /*3cb0*/  FMUL.FTZ R70, R70, c[0x0][0x2ec] ;  /* 0x0000bb0046467a20 */ /* 0x000fe40000410000 */
[----:B------:R3:W-:Y:S01]  /*3cc0*/  MUFU.TANH R141, R68 ;  /* 0x00000044008d7308 */ /* 0x0007e20000002400 */
[----:B------:R-:W-:Y:S01]  /*3cd0*/  FMUL.FTZ R69, R69, c[0x0][0x2ec] ;  /* 0x0000bb0045457a20 */ /* 0x000fe20000410000 */
[C---:B----4-:R-:W-:Y:S01]  /*3ce0*/  HMMA.16816.F32 R44, R88.reuse, R16, R44 ;  /* 0x00000010582c723c */ /* 0x050fe2000000182c */
[----:B------:R-:W-:Y:S02]  /*3cf0*/  FMUL.FTZ R66, R66, c[0x0][0x2ec] ;  /* 0x0000bb0042427a20 */ /* 0x000fe40000410000 */
[----:B------:R-:W-:Y:S02]  /*3d00*/  FMUL.FTZ R145, R64, c[0x0][0x2ec] ;  /* 0x0000bb0040917a20 */ /* 0x000fe40000410000 */
[----:B------:R-:W-:Y:S01]  /*3d10*/  FMUL.FTZ R65, R65, c[0x0][0x2ec] ;  /* 0x0000bb0041417a20 */ /* 0x000fe20000410000 */
[----:B------:R-:W-:Y:S01]  /*3d20*/  MUFU.TANH R151, R66 ;  /* 0x0000004200977308 */ /* 0x000fe20000002400 */
[----:B------:R-:W-:Y:S01]  /*3d30*/  FMUL.FTZ R71, R71, c[0x0][0x2ec] ;  /* 0x0000bb0047477a20 */ /* 0x000fe20000410000 */
[----:B------:R-:W-:Y:S01]  /*3d40*/  HMMA.16816.F32 R120, R88, R18, R120 ;  /* 0x000000125878723c */ /* 0x000fe20000001878 */
[----:B------:R-:W4:Y:S01]  /*3d50*/  LDSM.16.M88.4 R16, [R170+0x8400] ;  /* 0x00840000aa10783b */ /* 0x000f220000000200 */
[----:B---3--:R-:W-:-:S04]  /*3d60*/  IADD3 R68, R108, 0x20, RZ ;  /* 0x000000206c447810 */ /* 0x008fc80007ffe0ff */
[----:B------:R-:W-:Y:S02]  /*3d70*/  MUFU.TANH R143, R70 ;  /* 0x00000046008f7308 */ /* 0x000fe40000002400 */
[C---:B------:R-:W-:Y:S07]  /*3d80*/  HMMA.16816.F32 R52, R40.reuse, R32, R52 ;  /* 0x000000202834723c */ /* 0x040fee0000001834 */
[----:B------:R-:W-:Y:S01]  /*3d90*/  FMUL.FTZ R32, R67, c[0x0][0x2ec] ;  /* 0x0000bb0043207a20 */ /* 0x000fe20000410000 */
[----:B------:R-:W-:Y:S01]  /*3da0*/  HMMA.16816.F32 R48, R40, R34, R48 ;  /* 0x000000222830723c */ /* 0x000fe20000001830 */
[----:B------:R-:W-:Y:S07]  /*3db0*/  I2F R64, R68 ;  /* 0x0000004400407306 */ /* 0x000fee0000201400 */
[C---:B-1----:R-:W-:Y:S01]  /*3dc0*/  HMMA.16816.F32 R96, R88.reuse, R20, R96 ;  /* 0x000000145860723c */ /* 0x042fe20000001860 */
[----:B------:R-:W-:Y:S07]  /*3dd0*/  MUFU.TANH R65, R65 ;  /* 0x0000004100417308 */ /* 0x000fee0000002400 */
[----:B------:R-:W-:Y:S01]  /*3de0*/  HMMA.16816.F32 R92, R88, R22, R92 ;  /* 0x00000016585c723c */ /* 0x000fe2000000185c */
[----:B------:R1:W-:Y:S01]  /*3df0*/  MUFU.TANH R89, R32 ;  /* 0x0000002000597308 */ /* 0x0003e20000002400 */
[----:B------:R-:W-:Y:S06]  /*3e00*/  LDSM.16.M88.4 R20, [R119+0x8400] ;  /* 0x008400007714783b */ /* 0x000fec0000000200 */
[C---:B------:R-:W-:Y:S01]  /*3e10*/  HMMA.16816.F32 R60, R8.reuse, R24, R60 ;  /* 0x00000018083c723c */ /* 0x040fe2000000183c */
[----:B------:R-:W-:Y:S07]  /*3e20*/  MUFU.TANH R69, R69 ;  /* 0x0000004500457308 */ /* 0x000fee0000002400 */
[----:B------:R-:W-:Y:S01]  /*3e30*/  HMMA.16816.F32 R56, R8, R26, R56 ;  /* 0x0000001a0838723c */ /* 0x000fe20000001838 */
[----:B-1----:R-:W1:Y:S01]  /*3e40*/  LDSM.16.M88.4 R32, [R170+0x8800] ;  /* 0x00880000aa20783b */ /* 0x002e620000000200 */
[----:B------:R-:W-:Y:S03]  /*3e50*/  MUFU.TANH R71, R71 ;  /* 0x0000004700477308 */ /* 0x000fe60000002400 */
[----:B------:R-:W3:Y:S03]  /*3e60*/  LDSM.16.M88.4 R24, [R119+0x6c00] ;  /* 0x006c00007718783b */ /* 0x000ee60000000200 */
[----:B--2---:R-:W-:Y:S02]  /*3e70*/  HMMA.16816.F32 R44, R40, R28, R44 ;  /* 0x0000001c282c723c */ /* 0x004fe4000000182c */
[----:B------:R-:W-:Y:S05]  /*3e80*/  MUFU.TANH R145, R145 ;  /* 0x0000009100917308 */ /* 0x000fea0000002400 */
[----:B------:R-:W-:Y:S01]  /*3e90*/  IADD3 R28, R108, 0x28, RZ ;  /* 0x000000286c1c7810 */ /* 0x000fe20007ffe0ff */
[----:B----4-:R-:W-:Y:S01]  /*3ea0*/  HMMA.16816.F32 R48, R12, R18, R48 ;  /* 0x000000120c30723c */ /* 0x010fe20000001830 */
[----:B------:R-:W-:Y:S01]  /*3eb0*/  FMUL.FTZ R91, R62, c[0x0][0x2ec] ;  /* 0x0000bb003e5b7a20 */ /* 0x000fe20000410000 */
[----:B------:R-:W-:Y:S01]  /*3ec0*/  IADD3 R62, R108, 0x21, RZ ;  /* 0x000000216c3e7810 */ /* 0x000fe20007ffe0ff */
[----:B------:R-:W-:Y:S01]  /*3ed0*/  FMUL.FTZ R67, R60, c[0x0][0x2ec] ;  /* 0x0000bb003c437a20 */ /* 0x000fe20000410000 */
[----:B------:R-:W-:Y:S01]  /*3ee0*/  I2F R90, R130 ;  /* 0x00000082005a7306 */ /* 0x000fe20000201400 */
[----:B------:R-:W-:-:S02]  /*3ef0*/  FMUL.FTZ R153, R63, c[0x0][0x2ec] ;  /* 0x0000bb003f997a20 */ /* 0x000fc40000410000 */
[----:B------:R-:W-:Y:S01]  /*3f00*/  FMUL.FTZ R61, R61, c[0x0][0x2ec] ;  /* 0x0000bb003d3d7a20 */ /* 0x000fe20000410000 */
[----:B------:R-:W-:Y:S01]  /*3f10*/  HMMA.16816.F32 R120, R40, R30, R120 ;  /* 0x0000001e2878723c */ /* 0x000fe20000001878 */
[----:B------:R-:W-:Y:S02]  /*3f20*/  FMUL.FTZ R56, R56, c[0x0][0x2ec] ;  /* 0x0000bb0038387a20 */ /* 0x000fe40000410000 */
[----:B------:R-:W-:Y:S01]  /*3f30*/  FMUL.FTZ R29, R57, c[0x0][0x2ec] ;  /* 0x0000bb00391d7a20 */ /* 0x000fe20000410000 */
[----:B------:R-:W-:Y:S03]  /*3f40*/  I2F R60, R62 ;  /* 0x0000003e003c7306 */ /* 0x000fe60000201400 */
[----:B------:R-:W-:Y:S01]  /*3f50*/  FMUL.FTZ R31, R59, c[0x0][0x2ec] ;  /* 0x0000bb003b1f7a20 */ /* 0x000fe20000410000 */
[----:B------:R-:W-:Y:S04]  /*3f60*/  HMMA.16816.F32 R104, R8, R84, R104 ;  /* 0x000000540868723c */ /* 0x000fe80000001868 */
[----:B------:R-:W-:Y:S04]  /*3f70*/  MUFU.TANH R85, R80 ;  /* 0x0000005000557308 */ /* 0x000fe80000002400 */
[C---:B------:R-:W-:Y:S01]  /*3f80*/  HMMA.16816.F32 R52, R12.reuse, R16, R52 ;  /* 0x000000100c34723c */ /* 0x040fe20000001834 */
[----:B------:R-:W2:Y:S03]  /*3f90*/  LDSM.16.M88.4 R16, [R119+0x8800] ;  /* 0x008800007710783b */ /* 0x000ea60000000200 */
[----:B------:R-:W-:Y:S04]  /*3fa0*/  I2F R80, R82 ;  /* 0x0000005200507306 */ /* 0x000fe80000201400 */
[----:B-1----:R-:W-:Y:S04]  /*3fb0*/  HMMA.16816.F32 R44, R12, R32, R44 ;  /* 0x000000200c2c723c */ /* 0x002fe8000000182c */
[----:B------:R1:W-:Y:S03]  /*3fc0*/  MUFU.TANH R63, R56 ;  /* 0x00000038003f7308 */ /* 0x0003e60000002400 */
[----:B------:R-:W-:Y:S01]  /*3fd0*/  FFMA.FTZ R32, R0, R113, R77 ;  /* 0x0000007100207223 */ /* 0x000fe2000001004d */
[----:B------:R-:W-:Y:S01]  /*3fe0*/  HMMA.16816.F32 R48, R8, R22, R48 ;  /* 0x000000160830723c */ /* 0x000fe20000001830 */
[----:B------:R-:W-:-:S02]  /*3ff0*/  FMUL.FTZ R104, R104, c[0x0][0x2ec] ;  /* 0x0000bb0068687a20 */ /* 0x000fc40000410000 */
[----:B------:R-:W-:Y:S01]  /*4000*/  FMUL.FTZ R107, R107, c[0x0][0x2ec] ;  /* 0x0000bb006b6b7a20 */ /* 0x000fe20000410000 */
[----:B------:R-:W4:Y:S01]  /*4010*/  I2F R22, R138 ;  /* 0x0000008a00167306 */ /* 0x000f220000201400 */
[----:B------:R-:W-:Y:S01]  /*4020*/  FSEL R32, R32, -INF , !P5 ;  /* 0xff80000020207808 */ /* 0x000fe20006800000 */
[----:B------:R-:W-:Y:S01]  /*4030*/  FFMA.FTZ R33, R0, R109, R102 ;  /* 0x0000006d00217223 */ /* 0x000fe20000010066 */
[C---:B------:R-:W-:Y:S01]  /*4040*/  IADD3 R102, R108.reuse, 0x50, RZ ;  /* 0x000000506c667810 */ /* 0x040fe20007ffe0ff */
[----:B------:R-:W-:Y:S04]  /*4050*/  HMMA.16816.F32 R72, R8, R86, R72 ;  /* 0x000000560848723c */ /* 0x000fe80000001848 */
[----:B------:R-:W-:Y:S01]  /*4060*/  MUFU.TANH R127, R104 ;  /* 0x00000068007f7308 */ /* 0x000fe20000002400 */
[----:B-1----:R-:W-:-:S02]  /*4070*/  IADD3 R56, R108, 0x29, RZ ;  /* 0x000000296c387810 */ /* 0x002fc40007ffe0ff */
[----:B------:R-:W-:Y:S01]  /*4080*/  FMUL.FTZ R87, R105, c[0x0][0x2ec] ;  /* 0x0000bb0069577a20 */ /* 0x000fe20000410000 */
[C---:B---3--:R-:W-:Y:S01]  /*4090*/  HMMA.16816.F32 R96, R40.reuse, R24, R96 ;  /* 0x000000182860723c */ /* 0x048fe20000001860 */
[----:B------:R-:W-:Y:S01]  /*40a0*/  FMUL.FTZ R105, R106, c[0x0][0x2ec] ;  /* 0x0000bb006a697a20 */ /* 0x000fe20000410000 */
[C---:B------:R-:W-:Y:S02]  /*40b0*/  IADD3 R106, R108.reuse, 0x19, RZ ;  /* 0x000000196c6a7810 */ /* 0x040fe40007ffe0ff */
[----:B------:R-:W-:Y:S01]  /*40c0*/  IADD3 R86, R108, 0x18, RZ ;  /* 0x000000186c567810 */ /* 0x000fe20007ffe0ff */
[----:B------:R-:W-:Y:S01]  /*40d0*/  MUFU.TANH R87, R87 ;  /* 0x0000005700577308 */ /* 0x000fe20000002400 */
[----:B----4-:R-:W-:Y:S02]  /*40e0*/  FFMA.FTZ R65, R0, R22, R65 ;  /* 0x0000001600417223 */ /* 0x010fe40000010041 */
[----:B------:R-:W-:Y:S01]  /*40f0*/  HMMA.16816.F32 R92, R40, R26, R92 ;  /* 0x0000001a285c723c */ /* 0x000fe2000000185c */
[----:B------:R-:W1:Y:S01]  /*4100*/  LDSM.16.M88.4 R24, [R170+0x8c00] ;  /* 0x008c0000aa18783b */ /* 0x000e620000000200 */
[----:B------:R-:W-:Y:S01]  /*4110*/  ISETP.GE.AND P5, PT, R86, R136, PT ;  /* 0x000000885600720c */ /* 0x000fe20003fa6270 */
[----:B------:R-:W-:-:S02]  /*4120*/  FMUL.FTZ R51, R51, c[0x0][0x2ec] ;  /* 0x0000bb0033337a20 */ /* 0x000fc40000410000 */
[----:B------:R-:W3:Y:S01]  /*4130*/  I2F R104, R106 ;  /* 0x0000006a00687306 */ /* 0x000ee20000201400 */
[----:B------:R-:W-:Y:S02]  /*4140*/  FFMA.FTZ R89, R0, R22, R89 ;  /* 0x0000001600597223 */ /* 0x000fe40000010059 */
[----:B------:R-:W-:Y:S01]  /*4150*/  HMMA.16816.F32 R120, R12, R34, R120 ;  /* 0x000000220c78723c */ /* 0x000fe20000001878 */
[----:B------:R-:W-:Y:S02]  /*4160*/  FMUL.FTZ R75, R75, c[0x0][0x2ec] ;  /* 0x0000bb004b4b7a20 */ /* 0x000fe40000410000 */
[----:B------:R-:W-:Y:S02]  /*4170*/  FMUL.FTZ R72, R72, c[0x0][0x2ec] ;  /* 0x0000bb0048487a20 */ /* 0x000fe40000410000 */
[----:B------:R-:W4:Y:S01]  /*4180*/  I2F R84, R86 ;  /* 0x0000005600547306 */ /* 0x000f220000201400 */
[----:B------:R-:W-:Y:S02]  /*4190*/  FMUL.FTZ R73, R73, c[0x0][0x2ec] ;  /* 0x0000bb0049497a20 */ /* 0x000fe40000410000 */
[----:B--2---:R-:W-:Y:S01]  /*41a0*/  HMMA.16816.F32 R44, R8, R16, R44 ;  /* 0x00000010082c723c */ /* 0x004fe2000000182c */
[----:B------:R-:W-:-:S02]  /*41b0*/  FFMA.FTZ R35, R0, R113, R37 ;  /* 0x0000007100237223 */ /* 0x000fc40000010025 */
[C---:B------:R-:W-:Y:S02]  /*41c0*/  FFMA.FTZ R34, R0.reuse, R111, R76 ;  /* 0x0000006f00227223 */ /* 0x040fe4000001004c */
[----:B---3--:R-:W-:Y:S01]  /*41d0*/  FFMA.FTZ R37, R0, R104, R83 ;  /* 0x0000006800257223 */ /* 0x008fe20000010053 */
[----:B------:R-:W2:Y:S01]  /*41e0*/  MUFU.TANH R107, R107 ;  /* 0x0000006b006b7308 */ /* 0x000ea20000002400 */
[----:B------:R-:W-:Y:S01]  /*41f0*/  FMUL.FTZ R16, R49, c[0x0][0x2ec] ;  /* 0x0000bb0031107a20 */ /* 0x000fe20000410000 */
[C---:B------:R-:W-:Y:S01]  /*4200*/  HMMA.16816.F32 R52, R8.reuse, R20, R52 ;  /* 0x000000140834723c */ /* 0x040fe20000001834 */
[----:B------:R-:W-:Y:S01]  /*4210*/  FMUL.FTZ R74, R74, c[0x0][0x2ec] ;  /* 0x0000bb004a4a7a20 */ /* 0x000fe20000410000 */
[----:B------:R-:W-:Y:S01]  /*4220*/  FSEL R34, R34, -INF , !P3 ;  /* 0xff80000022227808 */ /* 0x000fe20005800000 */
[----:B------:R-:W-:Y:S01]  /*4230*/  FFMA.FTZ R40, R0, R80, R79 ;  /* 0x0000005000287223 */ /* 0x000fe2000001004f */
[----:B------:R-:W-:Y:S01]  /*4240*/  ISETP.GE.AND P3, PT, R82, R136, PT ;  /* 0x000000885200720c */ /* 0x000fe20003f66270 */
[----:B----4-:R-:W-:Y:S01]  /*4250*/  FFMA.FTZ R70, R0, R84, R85 ;  /* 0x0000005400467223 */ /* 0x010fe20000010055 */
[----:B------:R3:W-:Y:S01]  /*4260*/  MUFU.TANH R83, R16 ;  /* 0x0000001000537308 */ /* 0x0007e20000002400 */
[----:B------:R-:W-:Y:S01]  /*4270*/  FMUL.FTZ R21, R58, c[0x0][0x2ec] ;  /* 0x0000bb003a157a20 */ /* 0x000fe20000410000 */
[----:B------:R-:W-:Y:S01]  /*4280*/  HMMA.16816.F32 R120, R8, R18, R120 ;  /* 0x000000120878723c */ /* 0x000fe20000001878 */
[----:B------:R-:W-:Y:S01]  /*4290*/  FFMA.FTZ R79, R0, R80, R39 ;  /* 0x00000050004f7223 */ /* 0x000fe20000010027 */
[----:B------:R-:W-:Y:S01]  /*42a0*/  FSEL R70, R70, -INF , !P5 ;  /* 0xff80000046467808 */ /* 0x000fe20006800000 */
[----:B------:R-:W-:Y:S01]  /*42b0*/  FFMA.FTZ R77, R0, R84, R103 ;  /* 0x00000054004d7223 */ /* 0x000fe20000010067 */
[----:B------:R-:W-:Y:S01]  /*42c0*/  FSEL R40, R40, -INF , !P3 ;  /* 0xff80000028287808 */ /* 0x000fe20005800000 */
[CC--:B------:R-:W-:Y:S01]  /*42d0*/  FFMA.FTZ R42, R0.reuse, R115.reuse, R78 ;  /* 0x00000073002a7223 */ /* 0x0c0fe2000001004e */
[----:B------:R-:W4:Y:S01]  /*42e0*/  MUFU.TANH R105, R105 ;  /* 0x0000006900697308 */ /* 0x000f220000002400 */
[----:B------:R-:W-:Y:S01]  /*42f0*/  FFMA.FTZ R87, R0, R60, R87 ;  /* 0x0000003c00577223 */ /* 0x000fe20000010057 */
[----:B------:R-:W-:Y:S01]  /*4300*/  ISETP.GE.AND P5, PT, R62, R136, PT ;  /* 0x000000883e00720c */ /* 0x000fe20003fa6270 */
[C---:B-1----:R-:W-:Y:S01]  /*4310*/  HMMA.16816.F32 R96, R12.reuse, R24, R96 ;  /* 0x000000180c60723c */ /* 0x042fe20000001860 */
[----:B--2---:R-:W-:Y:S01]  /*4320*/  FFMA.FTZ R59, R0, R60, R107 ;  /* 0x0000003c003b7223 */ /* 0x004fe2000001006b */
[----:B------:R-:W-:Y:S01]  /*4330*/  ISETP.GE.AND P3, PT, R68, R136, PT ;  /* 0x000000884400720c */ /* 0x000fe20003f66270 */
[----:B------:R-:W-:Y:S01]  /*4340*/  FFMA.FTZ R115, R0, R115, R38 ;  /* 0x0000007300737223 */ /* 0x000fe20000010026 */
[----:B------:R-:W-:Y:S01]  /*4350*/  FSEL R150, R87, -INF , !P5 ;  /* 0xff80000057967808 */ /* 0x000fe20006800000 */
[----:B---3--:R-:W1:Y:S01]  /*4360*/  LDSM.16.M88.4 R16, [R119+0x8c00] ;  /* 0x008c00007710783b */ /* 0x008e620000000200 */
[----:B------:R2:W-:Y:S01]  /*4370*/  MUFU.TANH R137, R72 ;  /* 0x0000004800897308 */ /* 0x0005e20000002400 */
[----:B------:R-:W-:Y:S01]  /*4380*/  FMUL.FTZ R43, R53, c[0x0][0x2ec] ;  /* 0x0000bb00352b7a20 */ /* 0x000fe20000410000 */
[----:B------:R-:W-:Y:S01]  /*4390*/  HMMA.16816.F32 R92, R12, R26, R92 ;  /* 0x0000001a0c5c723c */ /* 0x000fe2000000185c */
[----:B------:R-:W-:Y:S01]  /*43a0*/  IADD3 R24, R118, 0x8, RZ ;  /* 0x0000000876187810 */ /* 0x000fe20007ffe0ff */
[----:B------:R-:W-:Y:S01]  /*43b0*/  FMUL.FTZ R41, R52, c[0x0][0x2ec] ;  /* 0x0000bb0034297a20 */ /* 0x000fe20000410000 */
[----:B------:R-:W-:Y:S01]  /*43c0*/  IADD3 R53, R108, 0x30, RZ ;  /* 0x000000306c357810 */ /* 0x000fe20007ffe0ff */
[----:B------:R-:W-:Y:S01]  /*43d0*/  FMUL.FTZ R54, R54, c[0x0][0x2ec] ;  /* 0x0000bb0036367a20 */ /* 0x000fe20000410000 */
[----:B------:R-:W-:Y:S01]  /*43e0*/  IMNMX R135, R24, R131, PT ;  /* 0x0000008318877217 */ /* 0x000fe20003800200 */
[----:B------:R-:W-:Y:S01]  /*43f0*/  MUFU.TANH R75, R75 ;  /* 0x0000004b004b7308 */ /* 0x000fe20000002400 */
[----:B------:R-:W-:Y:S01]  /*4400*/  FFMA.FTZ R24, R0, R109, R125 ;  /* 0x0000006d00187223 */ /* 0x000fe2000001007d */
[----:B------:R-:W-:Y:S01]  /*4410*/  IADD3 R118, R108, 0x41, RZ ;  /* 0x000000416c767810 */ /* 0x000fe20007ffe0ff */
[----:B------:R-:W-:Y:S01]  /*4420*/  FMUL.FTZ R55, R55, c[0x0][0x2ec] ;  /* 0x0000bb0037377a20 */ /* 0x000fe20000410000 */
[-C--:B------:R-:W-:Y:S01]  /*4430*/  ISETP.GE.AND P0, PT, R112, R135.reuse, PT ;  /* 0x000000877000720c */ /* 0x080fe20003f06270 */
[----:B----4-:R-:W-:Y:S01]  /*4440*/  FFMA.FTZ R105, R0, R64, R105 ;  /* 0x0000004000697223 */ /* 0x010fe20000010069 */
[-C--:B------:R-:W-:Y:S01]  /*4450*/  ISETP.GE.AND P1, PT, R114, R135.reuse, PT ;  /* 0x000000877200720c */ /* 0x080fe20003f26270 */
[----:B------:R-:W-:Y:S01]  /*4460*/  FMUL.FTZ R38, R48, c[0x0][0x2ec] ;  /* 0x0000bb0030267a20 */ /* 0x000fe20000410000 */
[----:B------:R-:W-:Y:S01]  /*4470*/  I2F R66, R53 ;  /* 0x0000003500427306 */ /* 0x000fe20000201400 */
[----:B--2---:R-:W-:Y:S01]  /*4480*/  IADD3 R72, R108, 0x31, RZ ;  /* 0x000000316c487810 */ /* 0x004fe20007ffe0ff */
[----:B------:R-:W-:Y:S01]  /*4490*/  FMUL.FTZ R44, R44, c[0x0][0x2ec] ;  /* 0x0000bb002c2c7a20 */ /* 0x000fe20000410000 */
[-C--:B------:R-:W-:Y:S01]  /*44a0*/  ISETP.GE.AND P2, PT, R110, R135.reuse, PT ;  /* 0x000000876e00720c */ /* 0x080fe20003f46270 */
[----:B------:R-:W-:Y:S01]  /*44b0*/  FMUL.FTZ R46, R46, c[0x0][0x2ec] ;  /* 0x0000bb002e2e7a20 */ /* 0x000fe20000410000 */
[----:B------:R-:W-:Y:S01]  /*44c0*/  IADD3 R110, R108, 0x48, RZ ;  /* 0x000000486c6e7810 */ /* 0x000fe20007ffe0ff */
[----:B------:R-:W-:Y:S01]  /*44d0*/  FMUL.FTZ R121, R121, c[0x0][0x2ec] ;  /* 0x0000bb0079797a20 */ /* 0x000fe20000410000 */
[----:B------:R-:W-:Y:S01]  /*44e0*/  FSEL R113, R36, -INF , !P0 ;  /* 0xff80000024717808 */ /* 0x000fe20004000000 */
[----:B------:R-:W2:Y:S01]  /*44f0*/  I2F R20, R28 ;  /* 0x0000001c00147306 */ /* 0x000ea20000201400 */
[----:B------:R-:W-:Y:S01]  /*4500*/  FSEL R35, R35, -INF , !P1 ;  /* 0xff80000023237808 */ /* 0x000fe20004800000 */
[----:B------:R-:W-:Y:S01]  /*4510*/  FMUL.FTZ R45, R45, c[0x0][0x2ec] ;  /* 0x0000bb002d2d7a20 */ /* 0x000fe20000410000 */
[-C--:B------:R-:W-:Y:S01]  /*4520*/  ISETP.GE.AND P0, PT, R82, R135.reuse, PT ;  /* 0x000000875200720c */ /* 0x080fe20003f06270 */
[----:B------:R-:W-:Y:S01]  /*4530*/  FMUL.FTZ R47, R47, c[0x0][0x2ec] ;  /* 0x0000bb002f2f7a20 */ /* 0x000fe20000410000 */
[----:B------:R-:W-:Y:S01]  /*4540*/  ISETP.GE.AND P1, PT, R86, R135, PT ;  /* 0x000000875600720c */ /* 0x000fe20003f26270 */
[----:B------:R-:W-:Y:S01]  /*4550*/  FMUL.FTZ R13, R122, c[0x0][0x2ec] ;  /* 0x0000bb007a0d7a20 */ /* 0x000fe20000410000 */
[----:B------:R-:W-:Y:S01]  /*4560*/  FSEL R24, R24, -INF , !P4 ;  /* 0xff80000018187808 */ /* 0x000fe20006000000 */
[----:B------:R-:W-:Y:S01]  /*4570*/  I2F R30, R56 ;  /* 0x00000038001e7306 */ /* 0x000fe20000201400 */
[----:B------:R-:W-:Y:S01]  /*4580*/  ISETP.GE.AND P4, PT, R124, R136, PT ;  /* 0x000000887c00720c */ /* 0x000fe20003f86270 */
[----:B------:R-:W-:Y:S01]  /*4590*/  FMUL.FTZ R120, R120, c[0x0][0x2ec] ;  /* 0x0000bb0078787a20 */ /* 0x000fe20000410000 */
[----:B------:R-:W-:Y:S01]  /*45a0*/  IADD3 R114, R108, 0x51, RZ ;  /* 0x000000516c727810 */ /* 0x000fe20007ffe0ff */
[----:B------:R-:W-:Y:S01]  /*45b0*/  FMUL.FTZ R14, R123, c[0x0][0x2ec] ;  /* 0x0000bb007b0e7a20 */ /* 0x000fe20000410000 */
[----:B------:R-:W-:Y:S01]  /*45c0*/  FSEL R79, R79, -INF , !P0 ;  /* 0xff8000004f4f7808 */ /* 0x000fe20004000000 */
[----:B------:R-:W-:-:S04]  /*45d0*/  DEPBAR.LE SB0, 0x0 ;  /* 0x000080000000791a */ /* 0x000fc80000000000 */
[C---:B-1----:R-:W-:Y:S01]  /*45e0*/  HMMA.16816.F32 R96, R8.reuse, R16, R96 ;  /* 0x000000100860723c */ /* 0x042fe20000001860 */
[----:B------:R-:W1:Y:S01]  /*45f0*/  MUFU.TANH R139, R74 ;  /* 0x0000004a008b7308 */ /* 0x000e620000002400 */
[----:B------:R-:W-:Y:S01]  /*4600*/  FSEL R77, R77, -INF , !P1 ;  /* 0xff8000004d4d7808 */ /* 0x000fe20004800000 */
[----:B--2---:R-:W-:Y:S01]  /*4610*/  FFMA.FTZ R137, R0, R20, R137 ;  /* 0x0000001400897223 */ /* 0x004fe20000010089 */
[-C--:B------:R-:W-:Y:S01]  /*4620*/  ISETP.GE.AND P0, PT, R68, R135.reuse, PT ;  /* 0x000000874400720c */ /* 0x080fe20003f06270 */
[----:B------:R-:W-:Y:S01]  /*4630*/  FFMA.FTZ R68, R0, R104, R81 ;  /* 0x0000006800447223 */ /* 0x000fe20000010051 */
[----:B------:R-:W-:Y:S01]  /*4640*/  ISETP.GE.AND P1, PT, R62, R135, PT ;  /* 0x000000873e00720c */ /* 0x000fe20003f26270 */
[----:B------:R-:W-:Y:S01]  /*4650*/  FMUL.FTZ R62, R50, c[0x0][0x2ec] ;  /* 0x0000bb00323e7a20 */ /* 0x000fe20000410000 */
[----:B------:R-:W-:Y:S01]  /*4660*/  HMMA.16816.F32 R8, R8, R18, R92 ;  /* 0x000000120808723c */ /* 0x000fe2000000185c */
[----:B------:R-:W2:Y:S01]  /*4670*/  MUFU.TANH R73, R73 ;  /* 0x0000004900497308 */ /* 0x000ea20000002400 */
[----:B------:R-:W-:-:S02]  /*4680*/  FSEL R42, R42, -INF , !P4 ;  /* 0xff8000002a2a7808 */ /* 0x000fc40006000000 */
[----:B------:R-:W-:Y:S02]  /*4690*/  ISETP.GE.AND P4, PT, R106, R136, PT ;  /* 0x000000886a00720c */ /* 0x000fe40003f86270 */
[----:B------:R-:W-:Y:S02]  /*46a0*/  FSEL R33, R33, -INF , !P2 ;  /* 0xff80000021217808 */ /* 0x000fe40005000000 */
[----:B------:R-:W-:Y:S01]  /*46b0*/  IADD3 R48, R108, 0x60, RZ ;  /* 0x000000606c307810 */ /* 0x000fe20007ffe0ff */
[----:B------:R-:W3:Y:S01]  /*46c0*/  I2F R58, R72 ;  /* 0x00000048003a7306 */ /* 0x000ee20000201400 */
[----:B------:R-:W-:Y:S01]  /*46d0*/  ISETP.GE.AND P2, PT, R124, R135, PT ;  /* 0x000000877c00720c */ /* 0x000fe20003f46270 */
[C---:B------:R-:W-:Y:S01]  /*46e0*/  FFMA.FTZ R124, R0.reuse, R64, R127 ;  /* 0x00000040007c7223 */ /* 0x040fe2000001007f */
[----:B------:R-:W-:Y:S01]  /*46f0*/  ISETP.GE.AND P5, PT, R53, R136, PT ;  /* 0x000000883500720c */ /* 0x000fe20003fa6270 */
[----:B-1----:R-:W-:Y:S01]  /*4700*/  FFMA.FTZ R57, R0, R20, R139 ;  /* 0x0000001400397223 */ /* 0x002fe2000001008b */
[----:B------:R-:W-:-:S02]  /*4710*/  FSEL R59, R59, -INF , !P1 ;  /* 0xff8000003b3b7808 */ /* 0x000fc40004800000 */
[-C--:B------:R-:W-:Y:S01]  /*4720*/  ISETP.GE.AND P1, PT, R53, R135.reuse, PT ;  /* 0x000000873500720c */ /* 0x080fe20003f26270 */
[----:B------:R-:W1:Y:S01]  /*4730*/  I2F R52, R126 ;  /* 0x0000007e00347306 */ /* 0x000e620000201400 */
[----:B------:R-:W-:Y:S01]  /*4740*/  IADD3 R78, R108, 0x59, RZ ;  /* 0x000000596c4e7810 */ /* 0x000fe20007ffe0ff */
[-C--:B------:R-:W-:Y:S01]  /*4750*/  FFMA.FTZ R53, R0, R30.reuse, R75 ;  /* 0x0000001e00357223 */ /* 0x080fe2000001004b */
[----:B------:R-:W-:Y:S01]  /*4760*/  FSEL R68, R68, -INF , !P4 ;  /* 0xff80000044447808 */ /* 0x000fe20006000000 */
[----:B--2---:R-:W-:Y:S01]  /*4770*/  FFMA.FTZ R36, R0, R30, R73 ;  /* 0x0000001e00247223 */ /* 0x004fe20000010049 */
[----:B------:R-:W-:Y:S01]  /*4780*/  FSEL R149, R105, -INF , !P0 ;  /* 0xff80000069957808 */ /* 0x000fe20004000000 */
[----:B------:R-:W-:Y:S01]  /*4790*/  FMUL.FTZ R96, R96, c[0x0][0x2ec] ;  /* 0x0000bb0060607a20 */ /* 0x000fe20000410000 */
[----:B------:R-:W-:Y:S01]  /*47a0*/  ISETP.GE.AND P4, PT, R28, R136, PT ;  /* 0x000000881c00720c */ /* 0x000fe20003f86270 */
[----:B------:R-:W2:Y:S01]  /*47b0*/  I2F R88, R110 ;  /* 0x0000006e00587306 */ /* 0x000ea20000201400 */
[-C--:B------:R-:W-:Y:S01]  /*47c0*/  ISETP.GE.AND P0, PT, R56, R135.reuse, PT ;  /* 0x000000873800720c */ /* 0x080fe20003f06270 */
[-C--:B---3--:R-:W-:Y:S01]  /*47d0*/  FFMA.FTZ R69, R0, R58.reuse, R69 ;  /* 0x0000003a00457223 */ /* 0x088fe20000010045 */
[----:B------:R-:W-:Y:S01]  /*47e0*/  IADD3 R112, R108, 0x49, RZ ;  /* 0x000000496c707810 */ /* 0x000fe20007ffe0ff */
[----:B------:R-:W-:Y:S01]  /*47f0*/  FMUL.FTZ R8, R8, c[0x0][0x2ec] ;  /* 0x0000bb0008087a20 */ /* 0x000fe20000410000 */
[----:B------:R-:W-:Y:S01]  /*4800*/  FSEL R115, R115, -INF , !P2 ;  /* 0xff80000073737808 */ /* 0x000fe20005000000 */
[----:B------:R-:W-:Y:S01]  /*4810*/  FFMA.FTZ R71, R0, R58, R71 ;  /* 0x0000003a00477223 */ /* 0x000fe20000010047 */
[----:B------:R-:W-:Y:S01]  /*4820*/  IADD3 R50, R108, 0x69, RZ ;  /* 0x000000696c327810 */ /* 0x000fe20007ffe0ff */
[----:B------:R-:W-:Y:S01]  /*4830*/  MUFU.TANH R153, R153 ;  /* 0x0000009900997308 */ /* 0x000fe20000002400 */
[-C--:B------:R-:W-:Y:S01]  /*4840*/  ISETP.GE.AND P2, PT, R106, R135.reuse, PT ;  /* 0x000000876a00720c */ /* 0x080fe20003f46270 */
[----:B-1----:R-:W-:Y:S01]  /*4850*/  FFMA.FTZ R139, R0, R52, R151 ;  /* 0x00000034008b7223 */ /* 0x002fe20000010097 */
[----:B------:R-:W-:Y:S01]  /*4860*/  FSEL R124, R124, -INF , !P3 ;  /* 0xff8000007c7c7808 */ /* 0x000fe20005800000 */
[----:B------:R-:W-:Y:S01]  /*4870*/  FMUL.FTZ R15, R97, c[0x0][0x2ec] ;  /* 0x0000bb00610f7a20 */ /* 0x000fe20000410000 */
[----:B------:R-:W-:Y:S01]  /*4880*/  FSEL R148, R137, -INF , !P4 ;  /* 0xff80000089947808 */ /* 0x000fe20006000000 */
[----:B------:R-:W-:Y:S01]  /*4890*/  FMUL.FTZ R17, R98, c[0x0][0x2ec] ;  /* 0x0000bb0062117a20 */ /* 0x000fe20000410000 */
[----:B------:R-:W-:Y:S01]  /*48a0*/  FSEL R53, R53, -INF , !P0 ;  /* 0xff80000035357808 */ /* 0x000fe20004000000 */
[----:B------:R-:W1:Y:S01]  /*48b0*/  MUFU.TANH R21, R21 ;  /* 0x0000001500157308 */ /* 0x000e620000002400 */
[----:B------:R-:W-:Y:S01]  /*48c0*/  ISETP.GE.AND P3, PT, R56, R136, PT ;  /* 0x000000883800720c */ /* 0x000fe20003f66270 */
[----:B--2---:R-:W-:Y:S01]  /*48d0*/  FFMA.FTZ R63, R0, R88, R63 ;  /* 0x00000058003f7223 */ /* 0x004fe2000001003f */
[----:B------:R-:W-:Y:S01]  /*48e0*/  ISETP.GE.AND P4, PT, R72, R136, PT ;  /* 0x000000884800720c */ /* 0x000fe20003f86270 */
[----:B------:R-:W-:Y:S01]  /*48f0*/  FFMA.FTZ R56, R0, R52, R145 ;  /* 0x0000003400387223 */ /* 0x000fe20000010091 */
[-C--:B------:R-:W-:Y:S01]  /*4900*/  ISETP.GE.AND P0, PT, R126, R135.reuse, PT ;  /* 0x000000877e00720c */ /* 0x080fe20003f06270 */
[----:B------:R-:W-:Y:S01]  /*4910*/  FMUL.FTZ R18, R99, c[0x0][0x2ec] ;  /* 0x0000bb0063127a20 */ /* 0x000fe20000410000 */
[C---:B------:R-:W-:Y:S01]  /*4920*/  IADD3 R82, R108.reuse, 0x58, RZ ;  /* 0x000000586c527810 */ /* 0x040fe20007ffe0ff */
[----:B------:R-:W-:Y:S01]  /*4930*/  I2F R142, R118 ;  /* 0x00000076008e7306 */ /* 0x000fe20000201400 */
[----:B------:R-:W-:Y:S01]  /*4940*/  FSEL R37, R37, -INF , !P2 ;  /* 0xff80000025257808 */ /* 0x000fe20005000000 */
[----:B------:R-:W-:Y:S01]  /*4950*/  FMUL.FTZ R9, R9, c[0x0][0x2ec] ;  /* 0x0000bb0009097a20 */ /* 0x000fe20000410000 */
[----:B------:R-:W-:Y:S01]  /*4960*/  IADD3 R58, R108, 0x78, RZ ;  /* 0x000000786c3a7810 */ /* 0x000fe20007ffe0ff */
[----:B------:R-:W-:Y:S01]  /*4970*/  FMUL.FTZ R10, R10, c[0x0][0x2ec] ;  /* 0x0000bb000a0a7a20 */ /* 0x000fe20000410000 */
[----:B------:R-:W-:Y:S01]  /*4980*/  ISETP.GE.AND P2, PT, R28, R135, PT ;  /* 0x000000871c00720c */ /* 0x000fe20003f46270 */
[----:B------:R-:W-:Y:S01]  /*4990*/  FMUL.FTZ R11, R11, c[0x0][0x2ec] ;  /* 0x0000bb000b0b7a20 */ /* 0x000fe20000410000 */
[----:B------:R-:W-:Y:S01]  /*49a0*/  FSEL R36, R36, -INF , !P3 ;  /* 0xff80000024247808 */ /* 0x000fe20005800000 */
[----:B------:R-:W-:Y:S01]  /*49b0*/  MUFU.TANH R43, R43 ;  /* 0x0000002b002b7308 */ /* 0x000fe20000002400 */
[----:B------:R-:W-:Y:S01]  /*49c0*/  FSEL R146, R69, -INF , !P4 ;  /* 0xff80000045927808 */ /* 0x000fe20006000000 */
[----:B-1----:R-:W-:Y:S01]  /*49d0*/  FFMA.FTZ R21, R0, R88, R21 ;  /* 0x0000005800157223 */ /* 0x002fe20000010015 */
[----:B------:R-:W-:-:S02]  /*49e0*/  FSEL R139, R139, -INF , !P0 ;  /* 0xff8000008b8b7808 */ /* 0x000fc40004000000 */
[----:B------:R-:W-:Y:S02]  /*49f0*/  ISETP.GE.AND P3, PT, R126, R136, PT ;  /* 0x000000887e00720c */ /* 0x000fe40003f66270 */
[-C--:B------:R-:W-:Y:S01]  /*4a00*/  ISETP.GE.AND P0, PT, R118, R135.reuse, PT ;  /* 0x000000877600720c */ /* 0x080fe20003f06270 */
[----:B------:R1:W-:Y:S01]  /*4a10*/  MUFU.TANH R23, R54 ;  /* 0x0000003600177308 */ /* 0x0003e20000002400 */
[C---:B------:R-:W-:Y:S02]  /*4a20*/  IADD3 R80, R108.reuse, 0x61, RZ ;  /* 0x000000616c507810 */ /* 0x040fe40007ffe0ff */
[----:B------:R-:W-:Y:S02]  /*4a30*/  FSEL R57, R57, -INF , !P2 ;  /* 0xff80000039397808 */ /* 0x000fe40005000000 */
[----:B------:R-:W-:Y:S02]  /*4a40*/  IADD3 R28, R108, 0x68, RZ ;  /* 0x000000686c1c7810 */ /* 0x000fe40007ffe0ff */
[----:B------:R-:W-:Y:S01]  /*4a50*/  ISETP.GE.AND P2, PT, R72, R135, PT ;  /* 0x000000874800720c */ /* 0x000fe20003f46270 */
[----:B------:R-:W2:Y:S01]  /*4a60*/  I2F R76, R114 ;  /* 0x00000072004c7306 */ /* 0x000ea20000201400 */
[----:B------:R-:W-:-:S02]  /*4a70*/  IADD3 R60, R108, 0x70, RZ ;  /* 0x000000706c3c7810 */ /* 0x000fc40007ffe0ff */
[----:B------:R-:W-:Y:S02]  /*4a80*/  FSEL R147, R71, -INF , !P2 ;  /* 0xff80000047937808 */ /* 0x000fe40005000000 */
[----:B------:R-:W-:Y:S02]  /*4a90*/  IADD3 R30, R108, 0x71, RZ ;  /* 0x000000716c1e7810 */ /* 0x000fe40007ffe0ff */
[----:B------:R-:W-:Y:S01]  /*4aa0*/  ISETP.GE.AND P2, PT, R130, R135, PT ;  /* 0x000000878200720c */ /* 0x000fe20003f46270 */
[----:B-1----:R-:W-:Y:S01]  /*4ab0*/  FFMA.FTZ R54, R0, R66, R141 ;  /* 0x0000004200367223 */ /* 0x002fe2000001008d */
[----:B------:R-:W1:Y:S01]  /*4ac0*/  I2F R74, R102 ;  /* 0x00000066004a7306 */ /* 0x000e620000201400 */
[----:B------:R-:W-:Y:S02]  /*4ad0*/  FSEL R56, R56, -INF , !P3 ;  /* 0xff80000038387808 */ /* 0x000fe40005800000 */
[----:B------:R-:W-:Y:S02]  /*4ae0*/  ISETP.GE.AND P4, PT, R130, R136, PT ;  /* 0x000000888200720c */ /* 0x000fe40003f86270 */
[----:B------:R-:W-:-:S02]  /*4af0*/  FSEL R54, R54, -INF , !P5 ;  /* 0xff80000036367808 */ /* 0x000fc40006800000 */
[----:B------:R-:W-:Y:S01]  /*4b00*/  ISETP.GE.AND P5, PT, R138, R136, PT ;  /* 0x000000888a00720c */ /* 0x000fe20003fa6270 */
[----:B------:R3:W-:Y:S01]  /*4b10*/  MUFU.TANH R111, R55 ;  /* 0x00000037006f7308 */ /* 0x0007e20000002400 */
[----:B--2---:R-:W-:Y:S01]  /*4b20*/  FFMA.FTZ R20, R0, R76, R43 ;  /* 0x0000004c00147223 */ /* 0x004fe2000001002b */
[-C--:B------:R-:W-:Y:S02]  /*4b30*/  ISETP.GE.AND P3, PT, R118, R136.reuse, PT ;  /* 0x000000887600720c */ /* 0x080fe40003f66270 */
[----:B------:R-:W-:Y:S02]  /*4b40*/  FSEL R140, R65, -INF , !P5 ;  /* 0xff800000418c7808 */ /* 0x000fe40006800000 */
[----:B------:R-:W-:Y:S02]  /*4b50*/  ISETP.GE.AND P5, PT, R110, R136, PT ;  /* 0x000000886e00720c */ /* 0x000fe40003fa6270 */
[----:B------:R-:W2:Y:S01]  /*4b60*/  MUFU.TANH R91, R91 ;  /* 0x0000005b005b7308 */ /* 0x000ea20000002400 */
[----:B-1----:R-:W-:Y:S01]  /*4b70*/  FFMA.FTZ R23, R0, R74, R23 ;  /* 0x0000004a00177223 */ /* 0x002fe20000010017 */
[----:B------:R-:W-:-:S02]  /*4b80*/  FSEL R126, R63, -INF , !P5 ;  /* 0xff8000003f7e7808 */ /* 0x000fc40006800000 */
[----:B------:R-:W-:Y:S01]  /*4b90*/  ISETP.GE.AND P5, PT, R114, R136, PT ;  /* 0x000000887200720c */ /* 0x000fe20003fa6270 */
[----:B---3--:R-:W-:-:S03]  /*4ba0*/  FFMA.FTZ R55, R0, R66, R143 ;  /* 0x0000004200377223 */ /* 0x008fc6000001008f */
[----:B------:R-:W-:Y:S01]  /*4bb0*/  I2F R85, R48 ;  /* 0x0000003000557306 */ /* 0x000fe20000201400 */
[----:B------:R-:W-:Y:S01]  /*4bc0*/  FFMA.FTZ R143, R0, R142, R153 ;  /* 0x0000008e008f7223 */ /* 0x000fe20000010099 */
[----:B------:R-:W-:Y:S02]  /*4bd0*/  FSEL R20, R20, -INF , !P5 ;  /* 0xff80000014147808 */ /* 0x000fe40006800000 */
[----:B------:R-:W-:Y:S02]  /*4be0*/  FSEL R55, R55, -INF , !P1 ;  /* 0xff80000037377808 */ /* 0x000fe40004800000 */
[----:B------:R-:W-:Y:S01]  /*4bf0*/  ISETP.GE.AND P1, PT, R138, R135, PT ;  /* 0x000000878a00720c */ /* 0x000fe20003f26270 */
[----:B--2---:R-:W-:Y:S01]  /*4c00*/  FFMA.FTZ R91, R0, R90, R91 ;  /* 0x0000005a005b7223 */ /* 0x004fe2000001005b */
[----:B------:R-:W1:Y:S01]  /*4c10*/  MUFU.TANH R66, R44 ;  /* 0x0000002c00427308 */ /* 0x000e620000002400 */
[----:B------:R-:W-:Y:S02]  /*4c20*/  FSEL R143, R143, -INF , !P0 ;  /* 0xff8000008f8f7808 */ /* 0x000fe40004000000 */
[----:B------:R-:W-:-:S02]  /*4c30*/  FSEL R131, R89, -INF , !P1 ;  /* 0xff80000059837808 */ /* 0x000fc40004800000 */
[-C--:B------:R-:W-:Y:S02]  /*4c40*/  ISETP.GE.AND P1, PT, R110, R135.reuse, PT ;  /* 0x000000876e00720c */ /* 0x080fe40003f26270 */
[-C--:B------:R-:W-:Y:S01]  /*4c50*/  ISETP.GE.AND P0, PT, R102, R135.reuse, PT ;  /* 0x000000876600720c */ /* 0x080fe20003f06270 */
[----:B------:R-:W2:Y:S01]  /*4c60*/  MUFU.TANH R67, R67 ;  /* 0x0000004300437308 */ /* 0x000ea20000002400 */
[----:B------:R-:W-:Y:S01]  /*4c70*/  FSEL R127, R21, -INF , !P1 ;  /* 0xff800000157f7808 */ /* 0x000fe20004800000 */
[----:B------:R-:W-:Y:S01]  /*4c80*/  FFMA.FTZ R21, R0, R76, R111 ;  /* 0x0000004c00157223 */ /* 0x000fe2000001006f */
[----:B------:R-:W-:Y:S02]  /*4c90*/  ISETP.GE.AND P1, PT, R114, R135, PT ;  /* 0x000000877200720c */ /* 0x000fe40003f26270 */
[----:B------:R-:W-:Y:S02]  /*4ca0*/  ISETP.GE.AND P5, PT, R48, R136, PT ;  /* 0x000000883000720c */ /* 0x000fe40003fa6270 */
[----:B------:R-:W-:Y:S01]  /*4cb0*/  FSEL R23, R23, -INF , !P0 ;  /* 0xff80000017177808 */ /* 0x000fe20004000000 */
[----:B------:R-:W3:Y:S01]  /*4cc0*/  MUFU.TANH R61, R61 ;  /* 0x0000003d003d7308 */ /* 0x000ee20000002400 */
[----:B-1----:R-:W-:Y:S01]  /*4cd0*/  FFMA.FTZ R52, R0, R85, R66 ;  /* 0x0000005500347223 */ /* 0x002fe20000010042 */
[----:B------:R-:W-:-:S02]  /*4ce0*/  ISETP.GE.AND P0, PT, R78, R135, PT ;  /* 0x000000874e00720c */ /* 0x000fc40003f06270 */
[----:B------:R-:W-:Y:S02]  /*4cf0*/  FSEL R21, R21, -INF , !P1 ;  /* 0xff80000015157808 */ /* 0x000fe40004800000 */
[----:B------:R-:W-:Y:S02]  /*4d00*/  FSEL R137, R91, -INF , !P2 ;  /* 0xff8000005b897808 */ /* 0x000fe40005000000 */
[----:B------:R-:W1:Y:S01]  /*4d10*/  I2F R39, R78 ;  /* 0x0000004e00277306 */ /* 0x000e620000201400 */
[----:B--2---:R-:W-:Y:S01]  /*4d20*/  FFMA.FTZ R67, R0, R90, R67 ;  /* 0x0000005a00437223 */ /* 0x004fe20000010043 */
[----:B------:R-:W-:Y:S02]  /*4d30*/  ISETP.GE.AND P1, PT, R48, R135, PT ;  /* 0x000000873000720c */ /* 0x000fe40003f26270 */
[----:B------:R-:W-:Y:S02]  /*4d40*/  FSEL R52, R52, -INF , !P5 ;  /* 0xff80000034347808 */ /* 0x000fe40006800000 */
[----:B------:R-:W-:-:S02]  /*4d50*/  IADD3 R44, R108, 0x79, RZ ;  /* 0x000000796c2c7810 */ /* 0x000fc40007ffe0ff */
[----:B------:R-:W2:Y:S01]  /*4d60*/  MUFU.TANH R51, R51 ;  /* 0x0000003300337308 */ /* 0x000ea20000002400 */
[----:B---3--:R-:W-:Y:S01]  /*4d70*/  FFMA.FTZ R61, R0, R142, R61 ;  /* 0x0000008e003d7223 */ /* 0x008fe2000001003d */
[----:B------:R-:W-:Y:S02]  /*4d80*/  FSEL R138, R67, -INF , !P4 ;  /* 0xff800000438a7808 */ /* 0x000fe40006000000 */
[----:B------:R-:W-:Y:S02]  /*4d90*/  ISETP.GE.AND P2, PT, R112, R135, PT ;  /* 0x000000877000720c */ /* 0x000fe40003f46270 */
[----:B------:R-:W-:Y:S02]  /*4da0*/  FSEL R130, R61, -INF , !P3 ;  /* 0xff8000003d827808 */ /* 0x000fe40005800000 */
[----:B------:R-:W3:Y:S01]  /*4db0*/  MUFU.TANH R46, R46 ;  /* 0x0000002e002e7308 */ /* 0x000ee20000002400 */
[-C--:B------:R-:W-:Y:S01]  /*4dc0*/  ISETP.GE.AND P5, PT, R50, R136.reuse, PT ;  /* 0x000000883200720c */ /* 0x080fe20003fa6270 */
[----:B-1----:R-:W-:Y:S01]  /*4dd0*/  FFMA.FTZ R83, R0, R39, R83 ;  /* 0x0000002700537223 */ /* 0x002fe20000010053 */
[----:B------:R-:W-:-:S02]  /*4de0*/  ISETP.GE.AND P4, PT, R112, R136, PT ;  /* 0x000000887000720c */ /* 0x000fc40003f86270 */
[----:B------:R-:W-:-:S03]  /*4df0*/  ISETP.GE.AND P3, PT, R102, R136, PT ;  /* 0x000000886600720c */ /* 0x000fc60003f66270 */
[----:B------:R-:W-:Y:S01]  /*4e00*/  MUFU.TANH R31, R31 ;  /* 0x0000001f001f7308 */ /* 0x000fe20000002400 */
[----:B--2---:R-:W-:-:S05]  /*4e10*/  FFMA.FTZ R51, R0, R39, R51 ;  /* 0x0000002700337223 */ /* 0x004fca0000010033 */
[----:B------:R-:W-:Y:S02]  /*4e20*/  FSEL R61, R51, -INF , !P0 ;  /* 0xff800000333d7808 */ /* 0x000fe40004000000 */
[----:B------:R-:W1:Y:S01]  /*4e30*/  I2F R25, R112 ;  /* 0x0000007000197306 */ /* 0x000e620000201400 */
[----:B---3--:R-:W-:Y:S01]  /*4e40*/  FFMA.FTZ R46, R0, R85, R46 ;  /* 0x00000055002e7223 */ /* 0x008fe2000001002e */
[----:B------:R-:W-:-:S04]  /*4e50*/  ISETP.GE.AND P0, PT, R28, R135, PT ;  /* 0x000000871c00720c */ /* 0x000fc80003f06270 */
[----:B------:R-:W-:Y:S02]  /*4e60*/  FSEL R51, R46, -INF , !P1 ;  /* 0xff8000002e337808 */ /* 0x000fe40004800000 */
[----:B------:R-:W-:Y:S01]  /*4e70*/  I2F R87, R50 ;  /* 0x0000003200577306 */ /* 0x000fe20000201400 */
[----:B------:R-:W-:-:S07]  /*4e80*/  ISETP.GE.AND P1, PT, R50, R135, PT ;  /* 0x000000873200720c */ /* 0x000fce0003f26270 */
[----:B------:R-:W2:Y:S01]  /*4e90*/  MUFU.TANH R12, R121 ;  /* 0x00000079000c7308 */ /* 0x000ea20000002400 */
[----:B-1----:R-:W-:-:S05]  /*4ea0*/  FFMA.FTZ R31, R0, R25, R31 ;  /* 0x00000019001f7223 */ /* 0x002fca000001001f */
[----:B------:R-:W-:Y:S02]  /*4eb0*/  FSEL R141, R31, -INF , !P2 ;  /* 0xff8000001f8d7808 */ /* 0x000fe40005000000 */
[----:B------:R-:W1:Y:S01]  /*4ec0*/  MUFU.TANH R29, R29 ;  /* 0x0000001d001d7308 */ /* 0x000e620000002400 */
[----:B------:R-:W-:-:S07]  /*4ed0*/  ISETP.GE.AND P2, PT, R82, R135, PT ;  /* 0x000000875200720c */ /* 0x000fce0003f46270 */
[----:B------:R-:W3:Y:S01]  /*4ee0*/  MUFU.TANH R41, R41 ;  /* 0x0000002900297308 */ /* 0x000ee20000002400 */
[----:B--2---:R-:W-:-:S05]  /*4ef0*/  FFMA.FTZ R12, R0, R87, R12 ;  /* 0x00000057000c7223 */ /* 0x004fca000001000c */
[----:B------:R-:W-:Y:S02]  /*4f00*/  FSEL R46, R12, -INF , !P5 ;  /* 0xff8000000c2e7808 */ /* 0x000fe40006800000 */
[----:B------:R-:W-:Y:S01]  /*4f10*/  I2F R109, R82 ;  /* 0x00000052006d7306 */ /* 0x000fe20000201400 */
[----:B-1----:R-:W-:Y:S01]  /*4f20*/  FFMA.FTZ R29, R0, R25, R29 ;  /* 0x00000019001d7223 */ /* 0x002fe2000001001d */
[----:B------:R-:W-:-:S04]  /*4f30*/  ISETP.GE.AND P5, PT, R58, R136, PT ;  /* 0x000000883a00720c */ /* 0x000fc80003fa6270 */
[----:B------:R-:W-:Y:S02]  /*4f40*/  FSEL R144, R29, -INF , !P4 ;  /* 0xff8000001d907808 */ /* 0x000fe40006000000 */
[----:B------:R-:W1:Y:S01]  /*4f50*/  MUFU.TANH R62, R62 ;  /* 0x0000003e003e7308 */ /* 0x000e620000002400 */
        /* <DEDUP_REMOVED lines=9> */
[----:B------:R-:W-:Y:S02]  /*4ff0*/  FSEL R62, R83, -INF , !P3 ;  /* 0xff800000533e7808 */ /* 0x000fe40005800000 */
[----:B------:R-:W-:Y:S02]  /*5000*/  ISETP.GE.AND P2, PT, R80, R135, PT ;  /* 0x000000875000720c */ /* 0x000fe40003f46270 */
[----:B------:R-:W-:-:S03]  /*5010*/  ISETP.GE.AND P3, PT, R28, R136, PT ;  /* 0x000000881c00720c */ /* 0x000fc60003f66270 */
[----:B------:R-:W-:Y:S01]  /*5020*/  I2F R49, R80 ;  /* 0x0000005000317306 */ /* 0x000fe20000201400 */
[----:B--2---:R-:W-:-:S05]  /*5030*/  FFMA.FTZ R8, R0, R69, R8 ;  /* 0x0000004500087223 */ /* 0x004fca0000010008 */
[----:B------:R-:W-:Y:S02]  /*5040*/  FSEL R31, R8, -INF , !P5 ;  /* 0xff800000081f7808 */ /* 0x000fe40006800000 */
[----:B------:R-:W2:Y:S01]  /*5050*/  MUFU.TANH R45, R45 ;  /* 0x0000002d002d7308 */ /* 0x000ea20000002400 */
[----:B-1----:R-:W-:Y:S01]  /*5060*/  FFMA.FTZ R38, R0, R109, R38 ;  /* 0x0000006d00267223 */ /* 0x002fe20000010026 */
[----:B------:R-:W-:-:S04]  /*5070*/  ISETP.GE.AND P5, PT, R116, 0x2, PT ;  /* 0x000000027400780c */ /* 0x000fc80003fa6270 */
[----:B------:R-:W-:Y:S02]  /*5080*/  FSEL R64, R38, -INF , !P4 ;  /* 0xff80000026407808 */ /* 0x000fe40006000000 */
[----:B------:R-:W-:Y:S01]  /*5090*/  I2F R81, R28 ;  /* 0x0000001c00517306 */ /* 0x000fe20000201400 */
[----:B------:R-:W-:-:S07]  /*50a0*/  ISETP.GE.AND P4, PT, R80, R136, PT ;  /* 0x000000885000720c */ /* 0x000fce0003f86270 */
[----:B------:R-:W1:Y:S01]  /*50b0*/  MUFU.TANH R47, R47 ;  /* 0x0000002f002f7308 */ /* 0x000e620000002400 */
[----:B--2---:R-:W-:-:S05]  /*50c0*/  FFMA.FTZ R45, R0, R49, R45 ;  /* 0x00000031002d7223 */ /* 0x004fca000001002d */
[----:B------:R-:W-:Y:S02]  /*50d0*/  FSEL R50, R45, -INF , !P4 ;  /* 0xff8000002d327808 */ /* 0x000fe40006000000 */
[----:B------:R-:W2:Y:S01]  /*50e0*/  MUFU.TANH R16, R120 ;  /* 0x0000007800107308 */ /* 0x000ea20000002400 */
[----:B------:R-:W-:-:S07]  /*50f0*/  ISETP.GE.AND P4, PT, R60, R136, PT ;  /* 0x000000883c00720c */ /* 0x000fce0003f86270 */
[----:B------:R-:W3:Y:S01]  /*5100*/  MUFU.TANH R13, R13 ;  /* 0x0000000d000d7308 */ /* 0x000ee20000002400 */
[----:B-1----:R-:W-:-:S05]  /*5110*/  FFMA.FTZ R49, R0, R49, R47 ;  /* 0x0000003100317223 */ /* 0x002fca000001002f */
[----:B------:R-:W-:Y:S02]  /*5120*/  FSEL R49, R49, -INF , !P2 ;  /* 0xff80000031317808 */ /* 0x000fe40005000000 */
[----:B------:R-:W-:Y:S01]  /*5130*/  I2F R103, R60 ;  /* 0x0000003c00677306 */ /* 0x000fe20000201400 */
[----:B--2---:R-:W-:Y:S01]  /*5140*/  FFMA.FTZ R16, R0, R81, R16 ;  /* 0x0000005100107223 */ /* 0x004fe20000010010 */
[----:B------:R-:W-:-:S04]  /*5150*/  ISETP.GE.AND P2, PT, R60, R135, PT ;  /* 0x000000873c00720c */ /* 0x000fc80003f46270 */
[----:B------:R-:W-:Y:S02]  /*5160*/  FSEL R48, R16, -INF , !P3 ;  /* 0xff80000010307808 */ /* 0x000fe40005800000 */
[----:B------:R-:W-:Y:S01]  /*5170*/  I2F R73, R30 ;  /* 0x0000001e00497306 */ /* 0x000fe20000201400 */
[----:B---3--:R-:W-:Y:S01]  /*5180*/  FFMA.FTZ R13, R0, R81, R13 ;  /* 0x00000051000d7223 */ /* 0x008fe2000001000d */
[----:B------:R-:W-:-:S04]  /*5190*/  ISETP.GE.AND P3, PT, R30, R136, PT ;  /* 0x000000881e00720c */ /* 0x000fc80003f66270 */
[----:B------:R-:W-:Y:S02]  /*51a0*/  FSEL R47, R13, -INF , !P0 ;  /* 0xff8000000d2f7808 */ /* 0x000fe40004000000 */
[----:B------:R-:W1:Y:S01]  /*51b0*/  MUFU.TANH R14, R14 ;  /* 0x0000000e000e7308 */ /* 0x000e620000002400 */
[----:B------:R-:W-:-:S07]  /*51c0*/  ISETP.GE.AND P0, PT, R30, R135, PT ;  /* 0x000000871e00720c */ /* 0x000fce0003f06270 */
[----:B------:R-:W2:Y:S08]  /*51d0*/  MUFU.TANH R96, R96 ;  /* 0x0000006000607308 */ /* 0x000eb00000002400 */
[----:B------:R-:W3:Y:S01]  /*51e0*/  MUFU.TANH R15, R15 ;  /* 0x0000000f000f7308 */ /* 0x000ee20000002400 */
[----:B-1----:R-:W-:-:S05]  /*51f0*/  FFMA.FTZ R14, R0, R87, R14 ;  /* 0x00000057000e7223 */ /* 0x002fca000001000e */
[----:B------:R-:W-:Y:S02]  /*5200*/  FSEL R29, R14, -INF , !P1 ;  /* 0xff8000000e1d7808 */ /* 0x000fe40004800000 */
[----:B------:R-:W1:Y:S01]  /*5210*/  MUFU.TANH R17, R17 ;  /* 0x0000001100117308 */ /* 0x000e620000002400 */
[----:B--2---:R-:W-:Y:S01]  /*5220*/  FFMA.FTZ R39, R0, R103, R96 ;  /* 0x0000006700277223 */ /* 0x004fe20000010060 */
[----:B------:R-:W-:-:S04]  /*5230*/  ISETP.GE.AND P1, PT, R58, R135, PT ;  /* 0x000000873a00720c */ /* 0x000fc80003f26270 */
[----:B------:R-:W-:Y:S02]  /*5240*/  FSEL R39, R39, -INF , !P4 ;  /* 0xff80000027277808 */ /* 0x000fe40006000000 */
[----:B------:R-:W2:Y:S01]  /*5250*/  MUFU.TANH R18, R18 ;  /* 0x0000001200127308 */ /* 0x000ea20000002400 */
[----:B---3--:R-:W-:Y:S01]  /*5260*/  FFMA.FTZ R15, R0, R73, R15 ;  /* 0x00000049000f7223 */ /* 0x008fe2000001000f */
[----:B------:R-:W-:-:S04]  /*5270*/  ISETP.GE.AND P4, PT, R108, R136, PT ;  /* 0x000000886c00720c */ /* 0x000fc80003f86270 */
[----:B------:R-:W-:Y:S02]  /*5280*/  FSEL R38, R15, -INF , !P3 ;  /* 0xff8000000f267808 */ /* 0x000fe40005800000 */
[----:B------:R-:W-:Y:S01]  /*5290*/  I2F R71, R44 ;  /* 0x0000002c00477306 */ /* 0x000fe20000201400 */
[----:B-1----:R-:W-:Y:S01]  /*52a0*/  FFMA.FTZ R17, R0, R103, R17 ;  /* 0x0000006700117223 */ /* 0x002fe20000010011 */
[----:B------:R-:W-:Y:S01]  /*52b0*/  BAR.SYNC.DEFER_BLOCKING 0x0 ;  /* 0x0000000000007b1d */ /* 0x000fe20000010000 */
[----:B------:R-:W-:-:S03]  /*52c0*/  ISETP.GE.AND P3, PT, R44, R136, PT ;  /* 0x000000882c00720c */ /* 0x000fc60003f66270 */
[----:B------:R-:W-:Y:S02]  /*52d0*/  FSEL R28, R17, -INF , !P2 ;  /* 0xff800000111c7808 */ /* 0x000fe40005000000 */
[----:B------:R-:W1:Y:S01]  /*52e0*/  MUFU.TANH R9, R9 ;  /* 0x0000000900097308 */ /* 0x000e620000002400 */
[----:B--2---:R-:W-:Y:S01]  /*52f0*/  FFMA.FTZ R18, R0, R73, R18 ;  /* 0x0000004900127223 */ /* 0x004fe20000010012 */
[----:B------:R-:W-:-:S04]  /*5300*/  ISETP.GE.AND P2, PT, R108, R135, PT ;  /* 0x000000876c00720c */ /* 0x000fc80003f46270 */
[----:B------:R-:W-:Y:S02]  /*5310*/  FSEL R27, R18, -INF , !P0 ;  /* 0xff800000121b7808 */ /* 0x000fe40004000000 */
[----:B------:R-:W2:Y:S01]  /*5320*/  MUFU.TANH R10, R10 ;  /* 0x0000000a000a7308 */ /* 0x000ea20000002400 */
[----:B------:R-:W-:Y:S02]  /*5330*/  ISETP.GE.AND P0, PT, R44, R135, PT ;  /* 0x000000872c00720c */ /* 0x000fe40003f06270 */
[----:B------:R-:W-:-:S05]  /*5340*/  FSEL R8, R101, -INF , !P2 ;  /* 0xff80000065087808 */ /* 0x000fca0005000000 */
[----:B------:R-:W3:Y:S01]  /*5350*/  MUFU.TANH R11, R11 ;  /* 0x0000000b000b7308 */ /* 0x000ee20000002400 */
[----:B-1----:R-:W-:Y:S01]  /*5360*/  FFMA.FTZ R30, R0, R71, R9 ;  /* 0x00000047001e7223 */ /* 0x002fe20000010009 */
[----:B------:R-:W-:-:S04]  /*5370*/  FSEL R9, R100, -INF , !P4 ;  /* 0xff80000064097808 */ /* 0x000fc80006000000 */
[----:B------:R-:W-:Y:S01]  /*5380*/  FSEL R30, R30, -INF , !P3 ;  /* 0xff8000001e1e7808 */ /* 0x000fe20005800000 */
[----:B--2---:R-:W-:-:S05]  /*5390*/  FFMA.FTZ R10, R0, R69, R10 ;  /* 0x00000045000a7223 */ /* 0x004fca000001000a */
[----:B------:R-:W-:Y:S01]  /*53a0*/  FSEL R26, R10, -INF , !P1 ;  /* 0xff8000000a1a7808 */ /* 0x000fe20004800000 */
[----:B---3--:R-:W-:-:S05]  /*53b0*/  FFMA.FTZ R11, R0, R71, R11 ;  /* 0x00000047000b7223 */ /* 0x008fca000001000b */
[----:B------:R-:W-:Y:S01]  /*53c0*/  FSEL R25, R11, -INF , !P0 ;  /* 0xff8000000b197808 */ /* 0x000fe20004000000 */
[----:B------:R-:W-:Y:S05]  /*53d0*/  @!P5 BRA `(.L_x_1905) ;  /* 0x00000b900000d947 */ /* 0x000fea0003800000 */
[----:B------:R-:W-:Y:S05]  /*53e0*/  @!P6 BRA `(.L_x_1906) ;  /* 0x000003900000e947 */ /* 0x000fea0003800000 */
        /* <DEDUP_REMOVED lines=57> */
.L_x_1906:
[----:B------:R-:W-:-:S04]  /*5780*/  LEA R13, -R117, RZ, 0x7 ;  /* 0x000000ff750d7211 */ /* 0x000fc800078e39ff */
[----:B------:R-:W-:Y:S02]  /*5790*/  SHF.R.S32.HI R14, RZ, 0x1f, R13 ;  /* 0x0000001fff0e7819 */ /* 0x000fe4000001140d */
.L_x_1907:
        /* <DEDUP_REMOVED lines=121> */
.L_x_1909:
[----:B------:R-:W-:Y:S05]  /*5f30*/  BSYNC B0 ;  /* 0x0000000000007941 */ /* 0x000fea0003800000 */
.L_x_1908:
[----:B------:R-:W0:Y:S01]  /*5f40*/  LDGDEPBAR ;  /* 0x00000000000079af */ /* 0x000e220000000000 */
[----:B------:R-:W-:-:S04]  /*5f50*/  IADD3 R134, P0, R13, R134, RZ ;  /* 0x000000860d867210 */ /* 0x000fc80007f1e0ff */
[----:B------:R-:W-:Y:S02]  /*5f60*/  IADD3.X R133, R14, R133, RZ, P0, !PT ;  /* 0x000000850e857210 */ /* 0x000fe400007fe4ff */
.L_x_1905:
        /* <DEDUP_REMOVED lines=57> */
[----:B------:R-:W-:Y:S02]  /*6300*/  FMNMX.FTZ R10, R38, R3, !PT ;  /* 0x00000003260a7209 */ /* 0x000fe40007810000 */
[----:B------:R-:W-:Y:S01]  /*6310*/  FMNMX.FTZ R3, R29, R2, !PT ;  /* 0x000000021d037209 */ /* 0x000fe20007810000 */
[----:B-1----:R-:W-:Y:S01]  /*6320*/  LDSM.16.MT88.4 R84, [R118+0xb000] ;  /* 0x00b000007654783b */ /* 0x002fe20000004200 */
[----:B------:R-:W-:Y:S02]  /*6330*/  FMNMX.FTZ R13, R31, R10, !PT ;  /* 0x0000000a1f0d7209 */ /* 0x000fe40007810000 */
[----:B------:R-:W-:Y:S01]  /*6340*/  FMNMX.FTZ R2, R28, R3, !PT ;  /* 0x000000031c027209 */ /* 0x000fe20007810000 */
[----:B------:R-:W-:Y:S01]  /*6350*/  LDSM.16.MT88.4 R108, [R168+0x9000] ;  /* 0x00900000a86c783b */ /* 0x000fe20000004200 */
[----:B------:R-:W-:-:S02]  /*6360*/  FMNMX.FTZ R13, R30, R13, !PT ;  /* 0x0000000d1e0d7209 */ /* 0x000fc40007810000 */
[----:B------:R-:W-:Y:S01]  /*6370*/  FMNMX.FTZ R11, R27, R2, !PT ;  /* 0x000000021b0b7209 */ /* 0x000fe20007810000 */
[----:B------:R-:W-:Y:S03]  /*6380*/  LDSM.16.MT88.4 R100, [R118+0x9000] ;  /* 0x009000007664783b */ /* 0x000fe60000004200 */
[----:B------:R-:W-:Y:S01]  /*6390*/  FMNMX.FTZ R2, R26, R11, !PT ;  /* 0x0000000b1a027209 */ /* 0x000fe20007810000 */
[----:B------:R-:W1:Y:S03]  /*63a0*/  SHFL.BFLY PT, R10, R13, 0x2, 0x1f ;  /* 0x0c401f000d0a7f89 */ /* 0x000e6600000e0000 */
[----:B------:R-:W-:Y:S01]  /*63b0*/  FMNMX.FTZ R11, R25, R2, !PT ;  /* 0x00000002190b7209 */ /* 0x000fe20007810000 */
[----:B------:R-:W-:Y:S04]  /*63c0*/  LDSM.16.MT88.4 R16, [R118+0x9400] ;  /* 0x009400007610783b */ /* 0x000fe80000004200 */
        /* <DEDUP_REMOVED lines=22> */
[--C-:B------:R-:W-:Y:S02]  /*6530*/  FFMA.FTZ R56, R56, c[0x0][0x23c], -R43.reuse ;  /* 0x00008f0038387a23 */ /* 0x100fe4000001082b */
[--C-:B------:R-:W-:Y:S01]  /*6540*/  FFMA.FTZ R64, R64, c[0x0][0x23c], -R43.reuse ;  /* 0x00008f0040407a23 */ /* 0x100fe2000001082b */
[----:B------:R-:W-:Y:S01]  /*6550*/  MUFU.EX2 R121, R121 ;  /* 0x0000007900797308 */ /* 0x000fe20000000800 */
[----:B------:R-:W-:-:S02]  /*6560*/  FFMA.FTZ R52, R52, c[0x0][0x23c], -R43 ;  /* 0x00008f0034347a23 */ /* 0x000fc4000001082b */
[--C-:B------:R-:W-:Y:S02]  /*6570*/  FFMA.FTZ R48, R48, c[0x0][0x23c], -R43.reuse ;  /* 0x00008f0030307a23 */ /* 0x100fe4000001082b */
[----:B------:R-:W-:Y:S01]  /*6580*/  FFMA.FTZ R194, R30, c[0x0][0x23c], -R43 ;  /* 0x00008f001ec27a23 */ /* 0x000fe2000001082b */
[----:B-1----:R-:W-:Y:S02]  /*6590*/  FMNMX.FTZ R2, R9, R2, !PT ;  /* 0x0000000209027209 */ /* 0x002fe40007810000 */
[----:B------:R-:W1:Y:S01]  /*65a0*/  MUFU.EX2 R66, R66 ;  /* 0x0000004200427308 */ /* 0x000e620000000800 */
[----:B--2---:R-:W-:Y:S02]  /*65b0*/  F2FP.PACK_AB R68, R142, R145 ;  /* 0x000000918e44723e */ /* 0x004fe400000000ff */
[C---:B------:R-:W-:Y:S01]  /*65c0*/  FMUL.FTZ R40, R2.reuse, c[0x0][0x23c] ;  /* 0x00008f0002287a20 */ /* 0x040fe20000410000 */
[----:B------:R-:W-:-:S04]  /*65d0*/  FSETP.NEU.FTZ.AND P0, PT, R2, -INF , PT ;  /* 0xff8000000200780b */ /* 0x000fc80003f1d000 */
[----:B------:R-:W-:Y:S01]  /*65e0*/  FSEL R40, R40, RZ, P0 ;  /* 0x000000ff28287208 */ /* 0x000fe20000000000 */
[----:B------:R-:W-:Y:S01]  /*65f0*/  MUFU.EX2 R63, R63 ;  /* 0x0000003f003f7308 */ /* 0x000fe20000000800 */
[----:B------:R-:W-:-:S03]  /*6600*/  LEA R192, P0, R134, c[0x0][0x168], 0x1 ;  /* 0x00005a0086c07a11 */ /* 0x000fc600078008ff */
[--C-:B------:R-:W-:Y:S01]  /*6610*/  FFMA.FTZ R125, R8, c[0x0][0x23c], -R40.reuse ;  /* 0x00008f00087d7a23 */ /* 0x100fe20000010828 */
[----:B------:R-:W-:Y:S01]  /*6620*/  LEA.HI.X R193, R134, c[0x0][0x16c], R133, 0x1, P0 ;  /* 0x00005b0086c17a11 */ /* 0x000fe200000f0c85 */
[--C-:B------:R-:W-:Y:S01]  /*6630*/  FFMA.FTZ R120, R33, c[0x0][0x23c], -R40.reuse ;  /* 0x00008f0021787a23 */ /* 0x100fe20000010828 */
[----:B-1----:R-:W-:Y:S01]  /*6640*/  F2FP.PACK_AB R70, R66, R121 ;  /* 0x000000794246723e */ /* 0x002fe200000000ff */
[--C-:B------:R-:W-:Y:S01]  /*6650*/  FFMA.FTZ R123, R113, c[0x0][0x23c], -R40.reuse ;  /* 0x00008f00717b7a23 */ /* 0x100fe20000010828 */
[----:B------:R-:W1:Y:S01]  /*6660*/  MUFU.EX2 R58, R58 ;  /* 0x0000003a003a7308 */ /* 0x000e620000000800 */
[--C-:B------:R-:W-:Y:S02]  /*6670*/  FFMA.FTZ R60, R35, c[0x0][0x23c], -R40.reuse ;  /* 0x00008f00233c7a23 */ /* 0x100fe40000010828 */
[--C-:B------:R-:W-:Y:S01]  /*6680*/  FFMA.FTZ R65, R115, c[0x0][0x23c], -R40.reuse ;  /* 0x00008f0073417a23 */ /* 0x100fe20000010828 */
[----:B------:R-:W-:Y:S01]  /*6690*/  LDSM.16.MT88.4 R32, [R168+0x9400] ;  /* 0x00940000a820783b */ /* 0x000fe20000004200 */
[----:B------:R-:W-:-:S02]  /*66a0*/  FFMA.FTZ R44, R79, c[0x0][0x23c], -R40 ;  /* 0x00008f004f2c7a23 */ /* 0x000fc40000010828 */
[--C-:B------:R-:W-:Y:S01]  /*66b0*/  FFMA.FTZ R45, R77, c[0x0][0x23c], -R40.reuse ;  /* 0x00008f004d2d7a23 */ /* 0x100fe20000010828 */
[----:B------:R-:W-:Y:S01]  /*66c0*/  MUFU.EX2 R125, R125 ;  /* 0x0000007d007d7308 */ /* 0x000fe20000000800 */
[--C-:B------:R-:W-:Y:S01]  /*66d0*/  FFMA.FTZ R24, R37, c[0x0][0x23c], -R40.reuse ;  /* 0x00008f0025187a23 */ /* 0x100fe20000010828 */
[----:B------:R-:W2:Y:S01]  /*66e0*/  LDSM.16.MT88.4 R76, [R168+0xd000] ;  /* 0x00d00000a84c783b */ /* 0x000ea20000004200 */
        /* <DEDUP_REMOVED lines=16> */
[----:B------:R-:W-:Y:S02]  /*67f0*/  FFMA.FTZ R141, R62, c[0x0][0x23c], -R43 ;  /* 0x00008f003e8d7a23 */ /* 0x000fe4000001082b */
[--C-:B------:R-:W-:Y:S02]  /*6800*/  FFMA.FTZ R62, R21, c[0x0][0x23c], -R40.reuse ;  /* 0x00008f00153e7a23 */ /* 0x100fe40000010828 */
[----:B------:R-:W-:Y:S01]  /*6810*/  MUFU.EX2 R42, R42 ;  /* 0x0000002a002a7308 */ /* 0x000fe20000000800 */
[----:B------:R-:W-:Y:S02]  /*6820*/  FFMA.FTZ R61, R61, c[0x0][0x23c], -R40 ;  /* 0x00008f003d3d7a23 */ /* 0x000fe40000010828 */
[----:B------:R-:W-:Y:S02]  /*6830*/  FADD.FTZ R120, R125, R120 ;  /* 0x000000787d787221 */ /* 0x000fe40000010000 */
[--C-:B------:R-:W-:Y:S02]  /*6840*/  FFMA.FTZ R51, R51, c[0x0][0x23c], -R40.reuse ;  /* 0x00008f0033337a23 */ /* 0x100fe40000010828 */
[----:B------:R-:W-:Y:S01]  /*6850*/  FFMA.FTZ R29, R29, c[0x0][0x23c], -R40 ;  /* 0x00008f001d1d7a23 */ /* 0x000fe20000010828 */
[----:B-1----:R-:W-:Y:S01]  /*6860*/  F2FP.PACK_AB R71, R60, R123 ;  /* 0x0000007b3c47723e */ /* 0x002fe200000000ff */
[----:B------:R-:W1:Y:S01]  /*6870*/  MUFU.EX2 R41, R41 ;  /* 0x0000002900297308 */ /* 0x000e620000000800 */
[----:B------:R-:W-:-:S04]  /*6880*/  FADD.FTZ R123, R123, R120 ;  /* 0x000000787b7b7221 */ /* 0x000fc80000010000 */
[----:B------:R-:W-:Y:S01]  /*6890*/  FADD.FTZ R60, R60, R123 ;  /* 0x0000007b3c3c7221 */ /* 0x000fe20000010000 */
[C---:B------:R-:W-:Y:S02]  /*68a0*/  HMMA.16816.F32 R96, R68.reuse, R92, RZ ;  /* 0x0000005c4460723c */ /* 0x040fe400000018ff */
[----:B------:R-:W-:Y:S06]  /*68b0*/  MUFU.EX2 R65, R65 ;  /* 0x0000004100417308 */ /* 0x000fec0000000800 */
[----:B------:R-:W-:Y:S02]  /*68c0*/  HMMA.16816.F32 R92, R68, R94, RZ ;  /* 0x0000005e445c723c */ /* 0x000fe400000018ff */
[----:B------:R-:W3:Y:S01]  /*68d0*/  MUFU.EX2 R44, R44 ;  /* 0x0000002c002c7308 */ /* 0x000ee20000000800 */
[----:B-1----:R-:W-:-:S05]  /*68e0*/  F2FP.PACK_AB R10, R41, R42 ;  /* 0x0000002a290a723e */ /* 0x002fca00000000ff */
[C---:B------:R-:W-:Y:S02]  /*68f0*/  HMMA.16816.F32 R88, R68.reuse, R84, RZ ;  /* 0x000000544458723c */ /* 0x040fe400000018ff */
[----:B------:R-:W-:Y:S06]  /*6900*/  MUFU.EX2 R45, R45 ;  /* 0x0000002d002d7308 */ /* 0x000fec0000000800 */
[----:B------:R-:W-:Y:S02]  /*6910*/  HMMA.16816.F32 R84, R68, R86, RZ ;  /* 0x000000564454723c */ /* 0x000fe400000018ff */
[----:B------:R-:W1:Y:S01]  /*6920*/  MUFU.EX2 R24, R24 ;  /* 0x0000001800187308 */ /* 0x000e620000000800 */
[----:B---3--:R-:W-:-:S05]  /*6930*/  F2FP.PACK_AB R9, R44, R65 ;  /* 0x000000412c09723e */ /* 0x008fca00000000ff */
        /* <DEDUP_REMOVED lines=34> */
[----:B------:R-:W-:Y:S03]  /*6b60*/  MUFU.EX2 R126, R126 ;  /* 0x0000007e007e7308 */ /* 0x000fe60000000800 */
[--C-:B------:R-:W-:Y:S02]  /*6b70*/  FFMA.FTZ R33, R59, c[0x0][0x23c], -R40.reuse ;  /* 0x00008f003b217a23 */ /* 0x100fe40000010828 */
[--C-:B------:R-:W-:Y:S01]  /*6b80*/  FFMA.FTZ R32, R57, c[0x0][0x23c], -R40.reuse ;  /* 0x00008f0039207a23 */ /* 0x100fe20000010828 */
[----:B---3--:R-:W-:Y:S01]  /*6b90*/  HMMA.16816.F32 R80, R8, R16, R80 ;  /* 0x000000100850723c */ /* 0x008fe20000001850 */
[----:B------:R-:W-:Y:S01]  /*6ba0*/  FFMA.FTZ R59, R55, c[0x0][0x23c], -R40 ;  /* 0x00008f00373b7a23 */ /* 0x000fe20000010828 */
[----:B------:R-:W-:Y:S01]  /*6bb0*/  MUFU.EX2 R35, R35 ;  /* 0x0000002300237308 */ /* 0x000fe20000000800 */
[----:B------:R-:W-:-:S02]  /*6bc0*/  FFMA.FTZ R57, R146, c[0x0][0x23c], -R43 ;  /* 0x00008f0092397a23 */ /* 0x000fc4000001082b */
[--C-:B------:R-:W-:Y:S02]  /*6bd0*/  FFMA.FTZ R55, R139, c[0x0][0x23c], -R40.reuse ;  /* 0x00008f008b377a23 */ /* 0x100fe40000010828 */
[--C-:B------:R-:W-:Y:S01]  /*6be0*/  FFMA.FTZ R139, R130, c[0x0][0x23c], -R43.reuse ;  /* 0x00008f00828b7a23 */ /* 0x100fe2000001082b */
[----:B------:R-:W-:Y:S01]  /*6bf0*/  HMMA.16816.F32 R76, R8, R18, R76 ;  /* 0x00000012084c723c */ /* 0x000fe2000000184c */
[----:B------:R-:W-:Y:S01]  /*6c00*/  FFMA.FTZ R130, R143, c[0x0][0x23c], -R40 ;  /* 0x00008f008f827a23 */ /* 0x000fe20000010828 */
[----:B------:R-:W-:Y:S01]  /*6c10*/  MUFU.EX2 R34, R34 ;  /* 0x0000002200227308 */ /* 0x000fe20000000800 */
[----:B------:R-:W-:Y:S02]  /*6c20*/  FADD.FTZ R16, R145, R142 ;  /* 0x0000008e91107221 */ /* 0x000fe40000010000 */
[--C-:B------:R-:W-:Y:S02]  /*6c30*/  FFMA.FTZ R142, R22, c[0x0][0x23c], -R43.reuse ;  /* 0x00008f00168e7a23 */ /* 0x100fe4000001082b */
[----:B------:R-:W-:Y:S01]  /*6c40*/  FFMA.FTZ R143, R20, c[0x0][0x23c], -R43 ;  /* 0x00008f00148f7a23 */ /* 0x000fe2000001082b */
[C---:B--2---:R-:W-:Y:S01]  /*6c50*/  HMMA.16816.F32 R72, R68.reuse, R12, RZ ;  /* 0x0000000c4448723c */ /* 0x044fe200000018ff */
[----:B------:R-:W-:Y:S01]  /*6c60*/  FFMA.FTZ R145, R23, c[0x0][0x23c], -R40 ;  /* 0x00008f0017917a23 */ /* 0x000fe20000010828 */
[----:B------:R-:W-:Y:S01]  /*6c70*/  MUFU.EX2 R36, R36 ;  /* 0x0000002400247308 */ /* 0x000fe20000000800 */
[----:B------:R-:W-:Y:S01]  /*6c80*/  FADD.FTZ R121, R121, R16 ;  /* 0x0000001079797221 */ /* 0x000fe20000010000 */
[----:B------:R-:W-:Y:S04]  /*6c90*/  LDSM.16.MT88.4 R20, [R168+0xa400] ;  /* 0x00a40000a814783b */ /* 0x000fe80000004200 */
[----:B------:R-:W-:Y:S01]  /*6ca0*/  HMMA.16816.F32 R68, R68, R14, RZ ;  /* 0x0000000e4444723c */ /* 0x000fe200000018ff */
[----:B------:R-:W2:Y:S01]  /*6cb0*/  LDSM.16.MT88.4 R12, [R118+0xd400] ;  /* 0x00d40000760c783b */ /* 0x000ea20000004200 */
[----:B------:R-:W3:Y:S03]  /*6cc0*/  MUFU.EX2 R33, R33 ;  /* 0x0000002100217308 */ /* 0x000ee60000000800 */
[----:B------:R-:W-:Y:S05]  /*6cd0*/  LDSM.16.MT88.4 R16, [R118+0xa400] ;  /* 0x00a400007610783b */ /* 0x000fea0000004200 */
[----:B------:R-:W4:Y:S08]  /*6ce0*/  MUFU.EX2 R32, R32 ;  /* 0x0000002000207308 */ /* 0x000f300000000800 */
[----:B------:R-:W5:Y:S08]  /*6cf0*/  MUFU.EX2 R57, R57 ;  /* 0x0000003900397308 */ /* 0x000f700000000800 */
[----:B------:R-:W1:Y:S08]  /*6d00*/  MUFU.EX2 R59, R59 ;  /* 0x0000003b003b7308 */ /* 0x000e700000000800 */
[----:B------:R-:W1:Y:S01]  /*6d10*/  MUFU.EX2 R55, R55 ;  /* 0x0000003700377308 */ /* 0x000e620000000800 */
[C---:B--2---:R-:W-:Y:S07]  /*6d20*/  HMMA.16816.F32 R72, R8.reuse, R12, R72 ;  /* 0x0000000c0848723c */ /* 0x044fee0000001848 */
[----:B------:R-:W2:Y:S01]  /*6d30*/  MUFU.EX2 R139, R139 ;  /* 0x0000008b008b7308 */ /* 0x000ea20000000800 */
[----:B------:R-:W-:Y:S01]  /*6d40*/  HMMA.16816.F32 R68, R8, R14, R68 ;  /* 0x0000000e0844723c */ /* 0x000fe20000001844 */
[----:B------:R-:W2:Y:S06]  /*6d50*/  LDSM.16.MT88.4 R12, [R168+0x9800] ;  /* 0x00980000a80c783b */ /* 0x000eac0000004200 */
[----:B------:R-:W2:Y:S01]  /*6d60*/  MUFU.EX2 R130, R130 ;  /* 0x0000008200827308 */ /* 0x000ea20000000800 */
[----:B-1----:R-:W-:-:S02]  /*6d70*/  F2FP.PACK_AB R8, R37, R124 ;  /* 0x0000007c2508723e */ /* 0x002fc400000000ff */
[----:B---3--:R-:W-:-:S05]  /*6d80*/  F2FP.PACK_AB R9, R33, R36 ;  /* 0x000000242109723e */ /* 0x008fca00000000ff */
[----:B------:R-:W-:Y:S01]  /*6d90*/  MUFU.EX2 R142, R142 ;  /* 0x0000008e008e7308 */ /* 0x000fe20000000800 */
[----:B------:R-:W-:Y:S02]  /*6da0*/  F2FP.PACK_AB R10, R34, R35 ;  /* 0x00000023220a723e */ /* 0x000fe400000000ff */
[----:B----4-:R-:W-:-:S05]  /*6db0*/  F2FP.PACK_AB R11, R5, R32 ;  /* 0x00000020050b723e */ /* 0x010fca00000000ff */
[----:B------:R-:W-:Y:S08]  /*6dc0*/  MUFU.EX2 R143, R143 ;  /* 0x0000008f008f7308 */ /* 0x000ff00000000800 */
[----:B------:R-:W-:Y:S08]  /*6dd0*/  MUFU.EX2 R64, R64 ;  /* 0x0000004000407308 */ /* 0x000ff00000000800 */
[----:B------:R-:W1:Y:S01]  /*6de0*/  MUFU.EX2 R141, R141 ;  /* 0x0000008d008d7308 */ /* 0x000e620000000800 */
[C---:B--2---:R-:W-:Y:S07]  /*6df0*/  HMMA.16816.F32 R112, R8.reuse, R12, R112 ;  /* 0x0000000c0870723c */ /* 0x044fee0000001870 */
[----:B------:R-:W-:Y:S01]  /*6e00*/  MUFU.EX2 R145, R145 ;  /* 0x0000009100917308 */ /* 0x000fe20000000800 */
[C---:B------:R-:W-:Y:S01]  /*6e10*/  HMMA.16816.F32 R108, R8.reuse, R14, R108 ;  /* 0x0000000e086c723c */ /* 0x040fe2000000186c */
[----:B------:R-:W2:Y:S06]  /*6e20*/  LDSM.16.MT88.4 R12, [R118+0x9800] ;  /* 0x00980000760c783b */ /* 0x000eac0000004200 */
[----:B------:R-:W3:Y:S08]  /*6e30*/  MUFU.EX2 R62, R62 ;  /* 0x0000003e003e7308 */ /* 0x000ef00000000800 */
[----:B------:R-:W-:Y:S08]  /*6e40*/  MUFU.EX2 R61, R61 ;  /* 0x0000003d003d7308 */ /* 0x000ff00000000800 */
[----:B------:R-:W-:Y:S08]  /*6e50*/  MUFU.EX2 R52, R52 ;  /* 0x0000003400347308 */ /* 0x000ff00000000800 */
[----:B------:R-:W-:Y:S08]  /*6e60*/  MUFU.EX2 R48, R48 ;  /* 0x0000003000307308 */ /* 0x000ff00000000800 */
[----:B------:R-:W-:Y:S01]  /*6e70*/  MUFU.EX2 R51, R51 ;  /* 0x0000003300337308 */ /* 0x000fe20000000800 */
[C---:B--2---:R-:W-:Y:S07]  /*6e80*/  HMMA.16816.F32 R104, R8.reuse, R12, R104 ;  /* 0x0000000c0868723c */ /* 0x044fee0000001868 */
[----:B------:R-:W-:Y:S01]  /*6e90*/  MUFU.EX2 R194, R194 ;  /* 0x000000c200c27308 */ /* 0x000fe20000000800 */
        /* <DEDUP_REMOVED lines=14> */
[----:B-----5:R-:W-:-:S02]  /*6f80*/  F2FP.PACK_AB R8, R57, R122 ;  /* 0x0000007a3908723e */ /* 0x020fc400000000ff */
[----:B------:R-:W-:Y:S02]  /*6f90*/  F2FP.PACK_AB R9, R54, R59 ;  /* 0x0000003b3609723e */ /* 0x000fe400000000ff */
[----:B------:R-:W-:Y:S02]  /*6fa0*/  F2FP.PACK_AB R10, R53, R56 ;  /* 0x00000038350a723e */ /* 0x000fe400000000ff */
[----:B------:R-:W-:-:S07]  /*6fb0*/  F2FP.PACK_AB R11, R4, R55 ;  /* 0x00000037040b723e */ /* 0x000fce00000000ff */
        /* <DEDUP_REMOVED lines=18> */
[----:B------:R-:W-:-:S02]  /*70e0*/  F2FP.PACK_AB R8, R139, R140 ;  /* 0x0000008c8b08723e */ /* 0x000fc400000000ff */
        /* <DEDUP_REMOVED lines=21> */
[----:B------:R-:W-:Y:S01]  /*7240*/  FFMA.FTZ R9, R67, c[0x0][0x23c], -R40 ;  /* 0x00008f0043097a23 */ /* 0x000fe20000010828 */
[----:B-1----:R-:W-:Y:S01]  /*7250*/  F2FP.PACK_AB R10, R141, R64 ;  /* 0x000000408d0a723e */ /* 0x002fe200000000ff */
[----:B------:R-:W-:-:S02]  /*7260*/  FADD.FTZ R8, R66, R121 ;  /* 0x0000007942087221 */ /* 0x000fc40000010000 */
[----:B------:R3:W1:Y:S01]  /*7270*/  MUFU.EX2 R66, R9 ;  /* 0x0000000900427308 */ /* 0x0006620000000800 */
[----:B------:R-:W-:Y:S02]  /*7280*/  FADD.FTZ R67, R65, R60 ;  /* 0x0000003c41437221 */ /* 0x000fe40000010000 */
[----:B------:R-:W-:Y:S01]  /*7290*/  FADD.FTZ R121, R63, R8 ;  /* 0x000000083f797221 */ /* 0x000fe20000010000 */
[----:B------:R-:W-:Y:S01]  /*72a0*/  F2FP.PACK_AB R8, R143, R142 ;  /* 0x0000008e8f08723e */ /* 0x000fe200000000ff */
[--C-:B------:R-:W-:Y:S02]  /*72b0*/  FFMA.FTZ R63, R46, c[0x0][0x23c], -R43.reuse ;  /* 0x00008f002e3f7a23 */ /* 0x100fe4000001082b */
[--C-:B------:R-:W-:Y:S02]  /*72c0*/  FFMA.FTZ R65, R50, c[0x0][0x23c], -R43.reuse ;  /* 0x00008f0032417a23 */ /* 0x100fe4000001082b */
[----:B------:R-:W-:Y:S02]  /*72d0*/  FFMA.FTZ R46, R49, c[0x0][0x23c], -R40 ;  /* 0x00008f00312e7a23 */ /* 0x000fe40000010828 */
[----:B------:R-:W-:Y:S01]  /*72e0*/  FFMA.FTZ R50, R39, c[0x0][0x23c], -R43 ;  /* 0x00008f0027327a23 */ /* 0x000fe2000001082b */
[----:B------:R-:W-:Y:S01]  /*72f0*/  MUFU.EX2 R63, R63 ;  /* 0x0000003f003f7308 */ /* 0x000fe20000000800 */
[----:B------:R-:W-:-:S02]  /*7300*/  FADD.FTZ R121, R58, R121 ;  /* 0x000000793a797221 */ /* 0x000fc40000010000 */
[----:B------:R-:W-:Y:S01]  /*7310*/  FFMA.FTZ R49, R38, c[0x0][0x23c], -R43 ;  /* 0x00008f0026317a23 */ /* 0x000fe2000001082b */
[----:B---3--:R-:W-:Y:S01]  /*7320*/  F2FP.PACK_AB R9, R62, R145 ;  /* 0x000000913e09723e */ /* 0x008fe200000000ff */
[----:B------:R-:W-:Y:S01]  /*7330*/  FADD.FTZ R42, R42, R121 ;  /* 0x000000792a2a7221 */ /* 0x000fe20000010000 */
[----:B-1----:R-:W-:Y:S01]  /*7340*/  F2FP.PACK_AB R11, R61, R66 ;  /* 0x000000423d0b723e */ /* 0x002fe200000000ff */
[--C-:B------:R-:W-:Y:S01]  /*7350*/  FFMA.FTZ R38, R26, c[0x0][0x23c], -R40.reuse ;  /* 0x00008f001a267a23 */ /* 0x100fe20000010828 */
[----:B------:R-:W1:Y:S05]  /*7360*/  MUFU.EX2 R65, R65 ;  /* 0x0000004100417308 */ /* 0x000e6a0000000800 */
[C---:B------:R-:W-:Y:S03]  /*7370*/  HMMA.16816.F32 R112, R8.reuse, R20, R112 ;  /* 0x000000140870723c */ /* 0x040fe60000001870 */
[----:B------:R-:W3:Y:S05]  /*7380*/  MUFU.EX2 R46, R46 ;  /* 0x0000002e002e7308 */ /* 0x000eea0000000800 */
[C---:B--2---:R-:W-:Y:S03]  /*7390*/  HMMA.16816.F32 R96, R8.reuse, R12, R96 ;  /* 0x0000000c0860723c */ /* 0x044fe60000001860 */
[----:B------:R2:W-:Y:S05]  /*73a0*/  MUFU.EX2 R39, R29 ;  /* 0x0000001d00277308 */ /* 0x0005ea0000000800 */
[C---:B------:R-:W-:Y:S01]  /*73b0*/  HMMA.16816.F32 R92, R8.reuse, R14, R92 ;  /* 0x0000000e085c723c */ /* 0x040fe2000000185c */
[----:B------:R-:W4:Y:S02]  /*73c0*/  LDSM.16.MT88.4 R12, [R168+0xe400] ;  /* 0x00e40000a80c783b */ /* 0x000f240000004200 */
[----:B------:R-:W-:Y:S05]  /*73d0*/  MUFU.EX2 R38, R38 ;  /* 0x0000002600267308 */ /* 0x000fea0000000800 */
[C---:B------:R-:W-:Y:S01]  /*73e0*/  HMMA.16816.F32 R108, R8.reuse, R22, R108 ;  /* 0x00000016086c723c */ /* 0x040fe2000000186c */
[----:B------:R-:W5:Y:S07]  /*73f0*/  LDSM.16.MT88.4 R20, [R118+0xc400] ;  /* 0x00c400007614783b */ /* 0x000f6e0000004200 */
[C---:B------:R-:W-:Y:S08]  /*7400*/  HMMA.16816.F32 R104, R8.reuse, R16, R104 ;  /* 0x000000100868723c */ /* 0x040ff00000001868 */
[C---:B------:R-:W-:Y:S01]  /*7410*/  HMMA.16816.F32 R100, R8.reuse, R18, R100 ;  /* 0x000000120864723c */ /* 0x040fe20000001864 */
[----:B------:R-:W1:Y:S07]  /*7420*/  LDSM.16.MT88.4 R16, [R118+0xe400] ;  /* 0x00e400007610783b */ /* 0x000e6e0000004200 */
[C---:B----4-:R-:W-:Y:S08]  /*7430*/  HMMA.16816.F32 R80, R8.reuse, R12, R80 ;  /* 0x0000000c0850723c */ /* 0x050ff00000001850 */
[C---:B------:R-:W-:Y:S01]  /*7440*/  HMMA.16816.F32 R76, R8.reuse, R14, R76 ;  /* 0x0000000e084c723c */ /* 0x040fe2000000184c */
[----:B------:R-:W4:Y:S07]  /*7450*/  LDSM.16.MT88.4 R12, [R168+0xa800] ;  /* 0x00a80000a80c783b */ /* 0x000f2e0000004200 */
[C---:B-----5:R-:W-:Y:S07]  /*7460*/  HMMA.16816.F32 R88, R8.reuse, R20, R88 ;  /* 0x000000140858723c */ /* 0x060fee0000001858 */
[----:B------:R-:W-:Y:S01]  /*7470*/  FFMA.FTZ R20, R47, c[0x0][0x23c], -R40 ;  /* 0x00008f002f147a23 */ /* 0x000fe20000010828 */
[----:B-1----:R-:W-:Y:S01]  /*7480*/  HMMA.16816.F32 R72, R8, R16, R72 ;  /* 0x000000100848723c */ /* 0x002fe20000001848 */
[----:B------:R-:W-:-:S06]  /*7490*/  FFMA.FTZ R47, R31, c[0x0][0x23c], -R43 ;  /* 0x00008f001f2f7a23 */ /* 0x000fcc000001082b */
[----:B------:R-:W-:Y:S01]  /*74a0*/  FADD.FTZ R16, R44, R67 ;  /* 0x000000432c107221 */ /* 0x000fe20000010000 */
[C---:B------:R-:W-:Y:S01]  /*74b0*/  HMMA.16816.F32 R84, R8.reuse, R22, R84 ;  /* 0x000000160854723c */ /* 0x040fe20000001854 */
[----:B------:R-:W1:Y:S01]  /*74c0*/  MUFU.EX2 R44, R20 ;  /* 0x00000014002c7308 */ /* 0x000e620000000800 */
[----:B------:R-:W-:Y:S02]  /*74d0*/  FADD.FTZ R17, R41, R42 ;  /* 0x0000002a29117221 */ /* 0x000fe40000010000 */
[----:B------:R-:W-:Y:S02]  /*74e0*/  FADD.FTZ R43, R45, R16 ;  /* 0x000000102d2b7221 */ /* 0x000fe40000010000 */
[----:B------:R-:W-:Y:S02]  /*74f0*/  FADD.FTZ R124, R124, R17 ;  /* 0x000000117c7c7221 */ /* 0x000fe40000010000 */
[----:B------:R-:W-:Y:S01]  /*7500*/  HMMA.16816.F32 R68, R8, R18, R68 ;  /* 0x000000120844723c */ /* 0x000fe20000001844 */
[----:B------:R-:W5:Y:S01]  /*7510*/  LDSM.16.MT88.4 R16, [R118+0xc800] ;  /* 0x00c800007610783b */ /* 0x000f620000004200 */
[----:B------:R-:W-:-:S02]  /*7520*/  FFMA.FTZ R42, R28, c[0x0][0x23c], -R40 ;  /* 0x00008f001c2a7a23 */ /* 0x000fc40000010828 */
[--C-:B------:R-:W-:Y:S01]  /*7530*/  FFMA.FTZ R41, R27, c[0x0][0x23c], -R40.reuse ;  /* 0x00008f001b297a23 */ /* 0x100fe20000010828 */
[----:B--2---:R-:W2:Y:S01]  /*7540*/  LDSM.16.MT88.4 R28, [R118+0xa800] ;  /* 0x00a80000761c783b */ /* 0x004ea20000004200 */
[----:B------:R-:W-:Y:S01]  /*7550*/  FFMA.FTZ R40, R25, c[0x0][0x23c], -R40 ;  /* 0x00008f0019287a23 */ /* 0x000fe20000010828 */
[----:B------:R-:W-:Y:S01]  /*7560*/  F2FP.PACK_AB R8, R65, R52 ;  /* 0x000000344108723e */ /* 0x000fe200000000ff */
[----:B------:R-:W-:Y:S01]  /*7570*/  FADD.FTZ R43, R24, R43 ;  /* 0x0000002b182b7221 */ /* 0x000fe20000010000 */
[----:B---3--:R-:W-:Y:S01]  /*7580*/  F2FP.PACK_AB R9, R46, R51 ;  /* 0x000000332e09723e */ /* 0x008fe200000000ff */
[----:B------:R-:W-:Y:S01]  /*7590*/  LDSM.16.MT88.4 R24, [R168+0xc800] ;  /* 0x00c80000a818783b */ /* 0x000fe20000004200 */
[----:B------:R-:W-:Y:S01]  /*75a0*/  F2FP.PACK_AB R10, R63, R48 ;  /* 0x000000303f0a723e */ /* 0x000fe200000000ff */
[----:B------:R-:W-:Y:S01]  /*75b0*/  FADD.FTZ R36, R36, R43 ;  /* 0x0000002b24247221 */ /* 0x000fe20000010000 */
[----:B-1----:R-:W-:Y:S01]  /*75c0*/  F2FP.PACK_AB R11, R39, R44 ;  /* 0x0000002c270b723e */ /* 0x002fe200000000ff */
[----:B------:R-:W-:Y:S01]  /*75d0*/  LDSM.16.MT88.4 R20, [R118+0xe800] ;  /* 0x00e800007614783b */ /* 0x000fe20000004200 */
[----:B------:R-:W-:Y:S01]  /*75e0*/  FADD.FTZ R124, R37, R124 ;  /* 0x0000007c257c7221 */ /* 0x000fe20000010000 */
        /* <DEDUP_REMOVED lines=14> */
[----:B------:R-:W-:Y:S02]  /*76d0*/  FADD.FTZ R56, R56, R57 ;  /* 0x0000003938387221 */ /* 0x000fe40000010000 */
[----:B------:R-:W-:Y:S02]  /*76e0*/  FADD.FTZ R55, R55, R54 ;  /* 0x0000003637377221 */ /* 0x000fe40000010000 */
[----:B------:R-:W-:Y:S01]  /*76f0*/  FADD.FTZ R53, R53, R56 ;  /* 0x0000003835357221 */ /* 0x000fe20000010000 */
        /* <DEDUP_REMOVED lines=10> */
[C---:B--2---:R-:W-:Y:S01]  /*77a0*/  HMMA.16816.F32 R104, R8.reuse, R28, R104 ;  /* 0x0000001c0868723c */ /* 0x044fe20000001868 */
[----:B------:R-:W-:Y:S01]  /*77b0*/  MUFU.EX2 R28, R50 ;  /* 0x00000032001c7308 */ /* 0x000fe20000000800 */
[----:B------:R-:W-:Y:S02]  /*77c0*/  FADD.FTZ R131, R131, R138 ;  /* 0x0000008a83837221 */ /* 0x000fe40000010000 */
[----:B------:R-:W-:Y:S02]  /*77d0*/  FADD.FTZ R126, R126, R127 ;  /* 0x0000007f7e7e7221 */ /* 0x000fe40000010000 */
[----:B------:R-:W-:Y:S02]  /*77e0*/  FADD.FTZ R142, R142, R131 ;  /* 0x000000838e8e7221 */ /* 0x000fe40000010000 */
[----:B------:R-:W-:Y:S01]  /*77f0*/  HMMA.16816.F32 R100, R8, R30, R100 ;  /* 0x0000001e0864723c */ /* 0x000fe20000001864 */
[----:B------:R-:W2:Y:S01]  /*7800*/  MUFU.EX2 R31, R49 ;  /* 0x00000031001f7308 */ /* 0x000ea20000000800 */
[----:B------:R-:W-:-:S02]  /*7810*/  FADD.FTZ R145, R145, R126 ;  /* 0x0000007e91917221 */ /* 0x000fc40000010000 */
[----:B------:R-:W-:Y:S02]  /*7820*/  FADD.FTZ R143, R143, R142 ;  /* 0x0000008e8f8f7221 */ /* 0x000fe40000010000 */
[----:B------:R-:W-:Y:S02]  /*7830*/  FADD.FTZ R145, R62, R145 ;  /* 0x000000913e917221 */ /* 0x000fe40000010000 */
[----:B-1----:R-:W-:Y:S01]  /*7840*/  HMMA.16816.F32 R80, R8, R12, R80 ;  /* 0x0000000c0850723c */ /* 0x002fe20000001850 */
[----:B------:R-:W-:Y:S01]  /*7850*/  MUFU.EX2 R29, R47 ;  /* 0x0000002f001d7308 */ /* 0x000fe20000000800 */
[----:B------:R-:W-:Y:S02]  /*7860*/  FADD.FTZ R64, R64, R143 ;  /* 0x0000008f40407221 */ /* 0x000fe40000010000 */
[----:B------:R-:W-:Y:S02]  /*7870*/  FADD.FTZ R66, R66, R145 ;  /* 0x0000009142427221 */ /* 0x000fe40000010000 */
[----:B------:R-:W-:-:S02]  /*7880*/  FADD.FTZ R141, R141, R64 ;  /* 0x000000408d8d7221 */ /* 0x000fc40000010000 */
[C---:B------:R-:W-:Y:S01]  /*7890*/  HMMA.16816.F32 R76, R8.reuse, R14, R76 ;  /* 0x0000000e084c723c */ /* 0x040fe2000000184c */
[----:B------:R-:W1:Y:S01]  /*78a0*/  LDSM.16.MT88.4 R12, [R168+0xcc00] ;  /* 0x00cc0000a80c783b */ /* 0x000e620000004200 */
[----:B------:R-:W4:Y:S01]  /*78b0*/  MUFU.EX2 R30, R42 ;  /* 0x0000002a001e7308 */ /* 0x000f220000000800 */
[----:B------:R-:W-:Y:S02]  /*78c0*/  FADD.FTZ R66, R61, R66 ;  /* 0x000000423d427221 */ /* 0x000fe40000010000 */
[----:B------:R-:W-:Y:S02]  /*78d0*/  FADD.FTZ R52, R52, R141 ;  /* 0x0000008d34347221 */ /* 0x000fe40000010000 */
[----:B------:R-:W-:Y:S01]  /*78e0*/  FADD.FTZ R51, R51, R66 ;  /* 0x0000004233337221 */ /* 0x000fe20000010000 */
[----:B------:R-:W-:Y:S01]  /*78f0*/  HMMA.16816.F32 R96, R8, R24, R96 ;  /* 0x000000180860723c */ /* 0x000fe20000001860 */
[----:B------:R-:W-:Y:S02]  /*7900*/  FADD.FTZ R65, R65, R52 ;  /* 0x0000003441417221 */ /* 0x000fe40000010000 */
[----:B------:R-:W-:-:S02]  /*7910*/  FADD.FTZ R51, R46, R51 ;  /* 0x000000332e337221 */ /* 0x000fc40000010000 */
[----:B------:R-:W-:Y:S02]  /*7920*/  FADD.FTZ R48, R48, R65 ;  /* 0x0000004130307221 */ /* 0x000fe40000010000 */
[----:B------:R-:W-:Y:S01]  /*7930*/  FADD.FTZ R44, R44, R51 ;  /* 0x000000332c2c7221 */ /* 0x000fe20000010000 */
[----:B------:R-:W-:Y:S01]  /*7940*/  HMMA.16816.F32 R92, R8, R26, R92 ;  /* 0x0000001a085c723c */ /* 0x000fe2000000185c */
[----:B------:R-:W5:Y:S01]  /*7950*/  LDSM.16.MT88.4 R24, [R168+0xac00] ;  /* 0x00ac0000a818783b */ /* 0x000f620000004200 */
[----:B------:R-:W-:Y:S02]  /*7960*/  FADD.FTZ R63, R63, R48 ;  /* 0x000000303f3f7221 */ /* 0x000fe40000010000 */
[----:B------:R-:W-:-:S04]  /*7970*/  FADD.FTZ R39, R39, R44 ;  /* 0x0000002c27277221 */ /* 0x000fc80000010000 */
[C---:B------:R-:W-:Y:S08]  /*7980*/  HMMA.16816.F32 R72, R8.reuse, R20, R72 ;  /* 0x000000140848723c */ /* 0x040ff00000001848 */
[----:B------:R-:W-:Y:S01]  /*7990*/  HMMA.16816.F32 R68, R8, R22, R68 ;  /* 0x000000160844723c */ /* 0x000fe20000001844 */
[----:B------:R-:W5:Y:S06]  /*79a0*/  LDSM.16.MT88.4 R20, [R118+0xcc00] ;  /* 0x00cc00007614783b */ /* 0x000f6c0000004200 */
[----:B--2---:R-:W-:Y:S01]  /*79b0*/  F2FP.PACK_AB R8, R31, R28 ;  /* 0x0000001c1f08723e */ /* 0x004fe200000000ff */
[----:B------:R-:W-:Y:S01]  /*79c0*/  FADD.FTZ R28, R28, R63 ;  /* 0x0000003f1c1c7221 */ /* 0x000fe20000010000 */
[----:B----4-:R-:W-:Y:S01]  /*79d0*/  F2FP.PACK_AB R9, R41, R30 ;  /* 0x0000001e2909723e */ /* 0x010fe200000000ff */
[----:B------:R-:W-:Y:S01]  /*79e0*/  FADD.FTZ R30, R30, R39 ;  /* 0x000000271e1e7221 */ /* 0x000fe20000010000 */
[----:B------:R-:W-:Y:S01]  /*79f0*/  F2FP.PACK_AB R10, R194, R29 ;  /* 0x0000001dc20a723e */ /* 0x000fe200000000ff */
        /* <DEDUP_REMOVED lines=83> */
.L_x_1911:
[----:B------:R-:W-:-:S04]  /*7f30*/  LEA R12, -R7, RZ, 0x7 ;  /* 0x000000ff070c7211 */ /* 0x000fc800078e39ff */
[----:B------:R-:W-:Y:S02]  /*7f40*/  SHF.R.S32.HI R7, RZ, 0x1f, R12 ;  /* 0x0000001fff077819 */ /* 0x000fe4000001140c */
.L_x_1912:
        /* <DEDUP_REMOVED lines=242> */
[----:B------:R-:W-:Y:S01]  /*8e70*/  HMMA.16816.F32 R48, R124, R66, R48 ;  /* 0x000000427c30723c */ /* 0x000fe20000001830 */
[----:B------:R-:W1:Y:S11]  /*8e80*/  LDSM.16.M88.4 R64, [R119+0x7400] ;  /* 0x007400007740783b */ /* 0x000e760000000200 */
[----:B------:R-:W-:Y:S04]  /*8e90*/  @!UPT UIADD3 URZ, URZ, URZ, URZ ;  /* 0x0000003f3f3ff290 */ /* 0x000fe8000fffe03f */
[----:B------:R-:W-:-:S04]  /*8ea0*/  FMUL.FTZ R52, R52, c[0x0][0x2ec] ;  /* 0x0000bb0034347a20 */ /* 0x000fc80000410000 */
[----:B------:R-:W-:Y:S04]  /*8eb0*/  MUFU.TANH R161, R52 ;  /* 0x0000003400a17308 */ /* 0x000fe80000002400 */
[----:B------:R-:W-:Y:S02]  /*8ec0*/  FMUL.FTZ R50, R50, c[0x0][0x2ec] ;  /* 0x0000bb0032327a20 */ /* 0x000fe40000410000 */
[----:B------:R-:W-:Y:S02]  /*8ed0*/  FMUL.FTZ R49, R49, c[0x0][0x2ec] ;  /* 0x0000bb0031317a20 */ /* 0x000fe40000410000 */
[----:B------:R-:W-:Y:S01]  /*8ee0*/  MUFU.TANH R151, R50 ;  /* 0x0000003200977308 */ /* 0x000fe20000002400 */
[----:B------:R-:W-:-:S07]  /*8ef0*/  FMUL.FTZ R48, R48, c[0x0][0x2ec] ;  /* 0x0000bb0030307a20 */ /* 0x000fce0000410000 */
[----:B------:R-:W-:Y:S01]  /*8f00*/  MUFU.TANH R141, R48 ;  /* 0x00000030008d7308 */ /* 0x000fe20000002400 */
[C---:B-1----:R-:W-:Y:S08]  /*8f10*/  HMMA.16816.F32 R44, R124.reuse, R64, R44 ;  /* 0x000000407c2c723c */ /* 0x042ff0000000182c */
[----:B------:R-:W-:Y:S01]  /*8f20*/  HMMA.16816.F32 R40, R124, R66, R40 ;  /* 0x000000427c28723c */ /* 0x000fe20000001828 */
[----:B------:R-:W1:Y:S11]  /*8f30*/  LDSM.16.M88.4 R64, [R119+0x7800] ;  /* 0x007800007740783b */ /* 0x000e760000000200 */
[----:B------:R-:W-:Y:S04]  /*8f40*/  @!UPT UIADD3 URZ, URZ, URZ, URZ ;  /* 0x0000003f3f3ff290 */ /* 0x000fe8000fffe03f */
[----:B------:R-:W-:Y:S02]  /*8f50*/  FMUL.FTZ R45, R45, c[0x0][0x2ec] ;  /* 0x0000bb002d2d7a20 */ /* 0x000fe40000410000 */
[----:B------:R-:W-:Y:S02]  /*8f60*/  FMUL.FTZ R44, R44, c[0x0][0x2ec] ;  /* 0x0000bb002c2c7a20 */ /* 0x000fe40000410000 */
[----:B------:R-:W-:Y:S02]  /*8f70*/  FMUL.FTZ R46, R46, c[0x0][0x2ec] ;  /* 0x0000bb002e2e7a20 */ /* 0x000fe40000410000 */
[----:B------:R-:W-:Y:S02]  /*8f80*/  MUFU.TANH R137, R44 ;  /* 0x0000002c00897308 */ /* 0x000fe40000002400 */
[----:B------:R-:W-:Y:S02]  /*8f90*/  FMUL.FTZ R40, R40, c[0x0][0x2ec] ;  /* 0x0000bb0028287a20 */ /* 0x000fe40000410000 */
[----:B------:R-:W-:-:S02]  /*8fa0*/  FMUL.FTZ R42, R42, c[0x0][0x2ec] ;  /* 0x0000bb002a2a7a20 */ /* 0x000fc40000410000 */
[----:B------:R-:W-:Y:S02]  /*8fb0*/  FMUL.FTZ R41, R41, c[0x0][0x2ec] ;  /* 0x0000bb0029297a20 */ /* 0x000fe40000410000 */
[----:B------:R-:W-:Y:S08]  /*8fc0*/  MUFU.TANH R131, R40 ;  /* 0x0000002800837308 */ /* 0x000ff00000002400 */
[----:B------:R2:W-:Y:S01]  /*8fd0*/  MUFU.TANH R145, R42 ;  /* 0x0000002a00917308 */ /* 0x0005e20000002400 */
[C---:B-1----:R-:W-:Y:S07]  /*8fe0*/  HMMA.16816.F32 R36, R124.reuse, R64, R36 ;  /* 0x000000407c24723c */ /* 0x042fee0000001824 */
[----:B------:R-:W-:Y:S01]  /*8ff0*/  MUFU.TANH R147, R46 ;  /* 0x0000002e00937308 */ /* 0x000fe20000002400 */
[----:B------:R-:W-:Y:S01]  /*9000*/  HMMA.16816.F32 R32, R124, R66, R32 ;  /* 0x000000427c20723c */ /* 0x000fe20000001820 */
[----:B------:R-:W1:Y:S11]  /*9010*/  LDSM.16.M88.4 R64, [R119+0x7c00] ;  /* 0x007c00007740783b */ /* 0x000e760000000200 */
[----:B------:R-:W-:Y:S04]  /*9020*/  @!UPT UIADD3 URZ, URZ, URZ, URZ ;  /* 0x0000003f3f3ff290 */ /* 0x000fe8000fffe03f */
[----:B------:R-:W-:Y:S02]  /*9030*/  FMUL.FTZ R129, R36, c[0x0][0x2ec] ;  /* 0x0000bb0024817a20 */ /* 0x000fe40000410000 */
[----:B------:R-:W-:Y:S02]  /*9040*/  IMAD.SHL.U32 R36, R178, 0x80, RZ ;  /* 0x00000080b2247824 */ /* 0x000fe400078e00ff */
[----:B------:R-:W-:Y:S02]  /*9050*/  FMUL.FTZ R143, R38, c[0x0][0x2ec] ;  /* 0x0000bb00268f7a20 */ /* 0x000fe40000410000 */
[----:B------:R-:W-:Y:S01]  /*9060*/  MUFU.TANH R129, R129 ;  /* 0x0000008100817308 */ /* 0x000fe20000002400 */
[--C-:B--2---:R-:W-:Y:S01]  /*9070*/  LOP3.LUT R42, R36, 0x8, R177.reuse, 0xfe, !PT ;  /* 0x00000008242a7812 */ /* 0x104fe200078efeb1 */
[----:B------:R-:W-:Y:S01]  /*9080*/  FMUL.FTZ R149, R34, c[0x0][0x2ec] ;  /* 0x0000bb0022957a20 */ /* 0x000fe20000410000 */
[----:B------:R-:W-:Y:S01]  /*9090*/  LOP3.LUT R44, R36, 0x10, R177, 0xfe, !PT ;  /* 0x00000010242c7812 */ /* 0x000fe200078efeb1 */
[----:B------:R-:W-:Y:S01]  /*90a0*/  FMUL.FTZ R35, R35, c[0x0][0x2ec] ;  /* 0x0000bb0023237a20 */ /* 0x000fe20000410000 */
[----:B------:R-:W-:-:S02]  /*90b0*/  ISETP.GE.AND P4, PT, R42, R136, PT ;  /* 0x000000882a00720c */ /* 0x000fc40003f86270 */
[----:B------:R-:W-:Y:S01]  /*90c0*/  ISETP.GE.AND P0, PT, R42, R135, PT ;  /* 0x000000872a00720c */ /* 0x000fe20003f06270 */
[----:B------:R-:W-:Y:S08]  /*90d0*/  MUFU.TANH R143, R143 ;  /* 0x0000008f008f7308 */ /* 0x000ff00000002400 */
[----:B------:R-:W-:Y:S01]  /*90e0*/  MUFU.TANH R149, R149 ;  /* 0x0000009500957308 */ /* 0x000fe20000002400 */
[C---:B-1----:R-:W-:Y:S07]  /*90f0*/  HMMA.16816.F32 R28, R124.reuse, R64, R28 ;  /* 0x000000407c1c723c */ /* 0x042fee000000181c */
[----:B------:R-:W-:Y:S01]  /*9100*/  MUFU.TANH R35, R35 ;  /* 0x0000002300237308 */ /* 0x000fe20000002400 */
[----:B------:R-:W-:Y:S01]  /*9110*/  HMMA.16816.F32 R24, R124, R66, R24 ;  /* 0x000000427c18723c */ /* 0x000fe20000001818 */
[----:B------:R-:W1:Y:S11]  /*9120*/  LDSM.16.M88.4 R64, [R119+0x8000] ;  /* 0x008000007740783b */ /* 0x000e760000000200 */
[----:B------:R-:W-:Y:S11]  /*9130*/  @!UPT UIADD3 URZ, URZ, URZ, URZ ;  /* 0x0000003f3f3ff290 */ /* 0x000ff6000fffe03f */
[----:B------:R-:W-:Y:S01]  /*9140*/  @!UPT UIADD3 URZ, URZ, URZ, URZ ;  /* 0x0000003f3f3ff290 */ /* 0x000fe2000fffe03f */
[----:B------:R-:W-:Y:S02]  /*9150*/  FMUL.FTZ R24, R24, c[0x0][0x2ec] ;  /* 0x0000bb0018187a20 */ /* 0x000fe40000410000 */
[----:B------:R-:W-:Y:S02]  /*9160*/  FMUL.FTZ R26, R26, c[0x0][0x2ec] ;  /* 0x0000bb001a1a7a20 */ /* 0x000fe40000410000 */
[----:B------:R-:W-:Y:S02]  /*9170*/  FMUL.FTZ R25, R25, c[0x0][0x2ec] ;  /* 0x0000bb0019197a20 */ /* 0x000fe40000410000 */
[----:B------:R-:W-:-:S04]  /*9180*/  FMUL.FTZ R27, R27, c[0x0][0x2ec] ;  /* 0x0000bb001b1b7a20 */ /* 0x000fc80000410000 */
[----:B------:R-:W-:Y:S01]  /*9190*/  MUFU.TANH R25, R25 ;  /* 0x0000001900197308 */ /* 0x000fe20000002400 */
[C---:B-1----:R-:W-:Y:S07]  /*91a0*/  HMMA.16816.F32 R20, R124.reuse, R64, R20 ;  /* 0x000000407c14723c */ /* 0x042fee0000001814 */
[----:B------:R-:W-:Y:S01]  /*91b0*/  MUFU.TANH R27, R27 ;  /* 0x0000001b001b7308 */ /* 0x000fe20000002400 */
[----:B------:R-:W-:Y:S01]  /*91c0*/  HMMA.16816.F32 R16, R124, R66, R16 ;  /* 0x000000427c10723c */ /* 0x000fe20000001810 */
[----:B------:R-:W1:Y:S11]  /*91d0*/  LDSM.16.M88.4 R64, [R119+0x8400] ;  /* 0x008400007740783b */ /* 0x000e760000000200 */
[----:B------:R-:W-:Y:S04]  /*91e0*/  @!UPT UIADD3 URZ, URZ, URZ, URZ ;  /* 0x0000003f3f3ff290 */ /* 0x000fe8000fffe03f */
[----:B------:R-:W-:Y:S02]  /*91f0*/  FMUL.FTZ R21, R21, c[0x0][0x2ec] ;  /* 0x0000bb0015157a20 */ /* 0x000fe40000410000 */
[----:B------:R-:W-:-:S04]  /*9200*/  FMUL.FTZ R23, R23, c[0x0][0x2ec] ;  /* 0x0000bb0017177a20 */ /* 0x000fc80000410000 */
[----:B------:R-:W-:Y:S02]  /*9210*/  MUFU.TANH R21, R21 ;  /* 0x0000001500157308 */ /* 0x000fe40000002400 */
[----:B------:R-:W-:Y:S02]  /*9220*/  FMUL.FTZ R16, R16, c[0x0][0x2ec] ;  /* 0x0000bb0010107a20 */ /* 0x000fe40000410000 */
[----:B------:R-:W-:Y:S02]  /*9230*/  FMUL.FTZ R17, R17, c[0x0][0x2ec] ;  /* 0x0000bb0011117a20 */ /* 0x000fe40000410000 */
[----:B------:R-:W-:Y:S02]  /*9240*/  FMUL.FTZ R19, R19, c[0x0][0x2ec] ;  /* 0x0000bb0013137a20 */ /* 0x000fe40000410000 */
[----:B------:R-:W-:Y:S08]  /*9250*/  MUFU.TANH R23, R23 ;  /* 0x0000001700177308 */ /* 0x000ff00000002400 */
[----:B------:R-:W-:Y:S01]  /*9260*/  MUFU.TANH R17, R17 ;  /* 0x0000001100117308 */ /* 0x000fe20000002400 */
[C---:B-1----:R-:W-:Y:S07]  /*9270*/  HMMA.16816.F32 R12, R124.reuse, R64, R12 ;  /* 0x000000407c0c723c */ /* 0x042fee000000180c */
[----:B------:R-:W-:Y:S01]  /*9280*/  MUFU.TANH R19, R19 ;  /* 0x0000001300137308 */ /* 0x000fe20000002400 */
[----:B------:R-:W-:Y:S01]  /*9290*/  HMMA.16816.F32 R8, R124, R66, R8 ;  /* 0x000000427c08723c */ /* 0x000fe20000001808 */
[----:B------:R-:W1:Y:S11]  /*92a0*/  LDSM.16.M88.4 R64, [R119+0x8800] ;  /* 0x008800007740783b */ /* 0x000e760000000200 */
[----:B------:R-:W-:Y:S04]  /*92b0*/  @!UPT UIADD3 URZ, URZ, URZ, URZ ;  /* 0x0000003f3f3ff290 */ /* 0x000fe8000fffe03f */
[----:B------:R-:W-:Y:S02]  /*92c0*/  FMUL.FTZ R12, R12, c[0x0][0x2ec] ;  /* 0x0000bb000c0c7a20 */ /* 0x000fe40000410000 */
[----:B------:R-:W-:Y:S02]  /*92d0*/  FMUL.FTZ R14, R14, c[0x0][0x2ec] ;  /* 0x0000bb000e0e7a20 */ /* 0x000fe40000410000 */
[----:B------:R-:W-:Y:S02]  /*92e0*/  FMUL.FTZ R13, R13, c[0x0][0x2ec] ;  /* 0x0000bb000d0d7a20 */ /* 0x000fe40000410000 */
[----:B------:R-:W-:Y:S02]  /*92f0*/  FMUL.FTZ R15, R15, c[0x0][0x2ec] ;  /* 0x0000bb000f0f7a20 */ /* 0x000fe40000410000 */
[----:B------:R-:W-:Y:S02]  /*9300*/  FMUL.FTZ R9, R9, c[0x0][0x2ec] ;  /* 0x0000bb0009097a20 */ /* 0x000fe40000410000 */
[----:B------:R-:W-:Y:S01]  /*9310*/  MUFU.TANH R13, R13 ;  /* 0x0000000d000d7308 */ /* 0x000fe20000002400 */
[----:B------:R-:W-:-:S07]  /*9320*/  FMUL.FTZ R11, R11, c[0x0][0x2ec] ;  /* 0x0000bb000b0b7a20 */ /* 0x000fce0000410000 */
[----:B------:R-:W-:Y:S01]  /*9330*/  MUFU.TANH R15, R15 ;  /* 0x0000000f000f7308 */ /* 0x000fe20000002400 */
[C---:B-1----:R-:W-:Y:S07]  /*9340*/  HMMA.16816.F32 R4, R124.reuse, R64, R4 ;  /* 0x000000407c04723c */ /* 0x042fee0000001804 */
[----:B------:R-:W-:Y:S01]  /*9350*/  MUFU.TANH R9, R9 ;  /* 0x0000000900097308 */ /* 0x000fe20000002400 */
[----:B------:R-:W-:Y:S01]  /*9360*/  HMMA.16816.F32 R60, R124, R66, R60 ;  /* 0x000000427c3c723c */ /* 0x000fe2000000183c */
[----:B------:R-:W1:Y:S06]  /*9370*/  LDSM.16.M88.4 R64, [R119+0x8c00] ;  /* 0x008c00007740783b */ /* 0x000e6c0000000200 */
[----:B------:R-:W-:Y:S01]  /*9380*/  MUFU.TANH R11, R11 ;  /* 0x0000000b000b7308 */ /* 0x000fe20000002400 */
[----:B------:R-:W-:-:S08]  /*9390*/  DEPBAR.LE SB0, 0x0 ;  /* 0x000080000000791a */ /* 0x000fd00000000000 */
[----:B------:R-:W-:Y:S02]  /*93a0*/  FMUL.FTZ R4, R4, c[0x0][0x2ec] ;  /* 0x0000bb0004047a20 */ /* 0x000fe40000410000 */
[----:B------:R-:W-:Y:S02]  /*93b0*/  FMUL.FTZ R5, R5, c[0x0][0x2ec] ;  /* 0x0000bb0005057a20 */ /* 0x000fe40000410000 */
[----:B------:R-:W-:-:S04]  /*93c0*/  FMUL.FTZ R7, R7, c[0x0][0x2ec] ;  /* 0x0000bb0007077a20 */ /* 0x000fc80000410000 */
[----:B------:R-:W-:Y:S01]  /*93d0*/  MUFU.TANH R5, R5 ;  /* 0x0000000500057308 */ /* 0x000fe20000002400 */
[----:B------:R-:W-:Y:S02]  /*93e0*/  FMUL.FTZ R62, R62, c[0x0][0x2ec] ;  /* 0x0000bb003e3e7a20 */ /* 0x000fe40000410000 */
[----:B------:R-:W-:-:S05]  /*93f0*/  FMUL.FTZ R63, R63, c[0x0][0x2ec] ;  /* 0x0000bb003f3f7a20 */ /* 0x000fca0000410000 */
[----:B------:R-:W-:Y:S01]  /*9400*/  MUFU.TANH R7, R7 ;  /* 0x0000000700077308 */ /* 0x000fe20000002400 */
[C---:B-1----:R-:W-:Y:S07]  /*9410*/  HMMA.16816.F32 R56, R124.reuse, R64, R56 ;  /* 0x000000407c38723c */ /* 0x042fee0000001838 */
[----:B------:R-:W-:Y:S01]  /*9420*/  FMUL.FTZ R65, R53, c[0x0][0x2ec] ;  /* 0x0000bb0035417a20 */ /* 0x000fe20000410000 */
[----:B------:R-:W-:Y:S01]  /*9430*/  HMMA.16816.F32 R120, R124, R66, R120 ;  /* 0x000000427c78723c */ /* 0x000fe20000001878 */
[----:B------:R1:W-:Y:S01]  /*9440*/  MUFU.TANH R67, R49 ;  /* 0x0000003100437308 */ /* 0x0003e20000002400 */
[----:B------:R-:W-:-:S05]  /*9450*/  FMUL.FTZ R53, R54, c[0x0][0x2ec] ;  /* 0x0000bb0036357a20 */ /* 0x000fca0000410000 */
[----:B------:R-:W-:Y:S02]  /*9460*/  FMUL.FTZ R125, R55, c[0x0][0x2ec] ;  /* 0x0000bb00377d7a20 */ /* 0x000fe40000410000 */
[----:B------:R-:W-:Y:S01]  /*9470*/  FMUL.FTZ R55, R51, c[0x0][0x2ec] ;  /* 0x0000bb0033377a20 */ /* 0x000fe20000410000 */
[----:B------:R-:W-:Y:S01]  /*9480*/  MUFU.TANH R65, R65 ;  /* 0x0000004100417308 */ /* 0x000fe20000002400 */
[----:B------:R-:W-:-:S05]  /*9490*/  FMUL.FTZ R127, R32, c[0x0][0x2ec] ;  /* 0x0000bb00207f7a20 */ /* 0x000fca0000410000 */
[----:B------:R-:W-:Y:S02]  /*94a0*/  FMUL.FTZ R56, R56, c[0x0][0x2ec] ;  /* 0x0000bb0038387a20 */ /* 0x000fe40000410000 */
[----:B------:R2:W-:Y:S01]  /*94b0*/  MUFU.TANH R51, R45 ;  /* 0x0000002d00337308 */ /* 0x0005e20000002400 */
[----:B-1----:R-:W-:-:S05]  /*94c0*/  FMUL.FTZ R49, R47, c[0x0][0x2ec] ;  /* 0x0000bb002f317a20 */ /* 0x002fca0000410000 */
[----:B------:R-:W-:Y:S02]  /*94d0*/  FMUL.FTZ R120, R120, c[0x0][0x2ec] ;  /* 0x0000bb0078787a20 */ /* 0x000fe40000410000 */
[----:B------:R-:W-:Y:S01]  /*94e0*/  MUFU.TANH R125, R125 ;  /* 0x0000007d007d7308 */ /* 0x000fe20000002400 */
[----:B------:R-:W-:Y:S02]  /*94f0*/  FMUL.FTZ R122, R122, c[0x0][0x2ec] ;  /* 0x0000bb007a7a7a20 */ /* 0x000fe40000410000 */
[----:B------:R-:W-:Y:S02]  /*9500*/  FMUL.FTZ R123, R123, c[0x0][0x2ec] ;  /* 0x0000bb007b7b7a20 */ /* 0x000fe40000410000 */
[----:B--2---:R-:W-:-:S03]  /*9510*/  FMUL.FTZ R45, R43, c[0x0][0x2ec] ;  /* 0x0000bb002b2d7a20 */ /* 0x004fc60000410000 */
[----:B------:R1:W2:Y:S01]  /*9520*/  I2F R32, R42 ;  /* 0x0000002a00207306 */ /* 0x0002a20000201400 */
[----:B------:R-:W-:Y:S01]  /*9530*/  FMUL.FTZ R43, R37, c[0x0][0x2ec] ;  /* 0x0000bb00252b7a20 */ /* 0x000fe20000410000 */
[----:B------:R-:W-:-:S04]  /*9540*/  LOP3.LUT R37, R36, R177, RZ, 0xfc, !PT ;  /* 0x000000b124257212 */ /* 0x000fc800078efcff */
[----:B------:R-:W-:Y:S02]  /*9550*/  IADD3 R40, R37, 0x1, RZ ;  /* 0x0000000125287810 */ /* 0x000fe40007ffe0ff */
[----:B------:R-:W-:Y:S02]  /*9560*/  MUFU.TANH R55, R55 ;  /* 0x0000003700377308 */ /* 0x000fe40000002400 */
[----:B------:R-:W-:-:S06]  /*9570*/  ISETP.GE.AND P5, PT, R40, R136, PT ;  /* 0x000000882800720c */ /* 0x000fcc0003fa6270 */
[----:B------:R-:W3:Y:S01]  /*9580*/  I2F R38, R40 ;  /* 0x0000002800267306 */ /* 0x000ee20000201400 */
[----:B-1----:R-:W-:Y:S01]  /*9590*/  IADD3 R42, R37, 0x9, RZ ;  /* 0x00000009252a7810 */ /* 0x002fe20007ffe0ff */
[CC--:B--2---:R-:W-:Y:S02]  /*95a0*/  FFMA.FTZ R151, R0.reuse, R32.reuse, R151 ;  /* 0x0000002000977223 */ /* 0x0c4fe40000010097 */
[----:B------:R-:W-:-:S04]  /*95b0*/  FFMA.FTZ R141, R0, R32, R141 ;  /* 0x00000020008d7223 */ /* 0x000fc8000001008d */
[----:B------:R1:W-:Y:S01]  /*95c0*/  MUFU.TANH R47, R41 ;  /* 0x00000029002f7308 */ /* 0x0003e20000002400 */
[----:B------:R-:W-:Y:S02]  /*95d0*/  FSEL R32, R141, -INF , !P4 ;  /* 0xff8000008d207808 */ /* 0x000fe40006000000 */
[----:B------:R-:W-:Y:S01]  /*95e0*/  ISETP.GE.AND P4, PT, R44, R135, PT ;  /* 0x000000872c00720c */ /* 0x000fe20003f86270 */
[----:B---3--:R-:W-:-:S04]  /*95f0*/  FFMA.FTZ R34, R0, R38, R65 ;  /* 0x0000002600227223 */ /* 0x008fc80000010041 */
[----:B------:R-:W-:Y:S01]  /*9600*/  MUFU.TANH R49, R49 ;  /* 0x0000003100317308 */ /* 0x000fe20000002400 */
[----:B------:R-:W-:Y:S01]  /*9610*/  FMUL.FTZ R65, R29, c[0x0][0x2ec] ;  /* 0x0000bb001d417a20 */ /* 0x000fe20000410000 */
[----:B------:R-:W-:Y:S02]  /*9620*/  FSEL R29, R151, -INF , !P0 ;  /* 0xff800000971d7808 */ /* 0x000fe40004000000 */
[----:B------:R-:W-:Y:S02]  /*9630*/  FSEL R34, R34, -INF , !P5 ;  /* 0xff80000022227808 */ /* 0x000fe40006800000 */
[----:B------:R-:W-:Y:S01]  /*9640*/  ISETP.GE.AND P5, PT, R40, R135, PT ;  /* 0x000000872800720c */ /* 0x000fe20003fa6270 */
[----:B-1----:R-:W-:Y:S01]  /*9650*/  FMUL.FTZ R41, R39, c[0x0][0x2ec] ;  /* 0x0000bb0027297a20 */ /* 0x002fe20000410000 */
[----:B------:R-:W1:Y:S01]  /*9660*/  I2F R40, R42 ;  /* 0x0000002a00287306 */ /* 0x000e620000201400 */
[----:B------:R-:W-:Y:S01]  /*9670*/  FMUL.FTZ R39, R33, c[0x0][0x2ec] ;  /* 0x0000bb0021277a20 */ /* 0x000fe20000410000 */
[----:B------:R-:W-:Y:S01]  /*9680*/  ISETP.GE.AND P0, PT, R42, R136, PT ;  /* 0x000000882a00720c */ /* 0x000fe20003f06270 */
[----:B------:R-:W-:-:S02]  /*9690*/  FFMA.FTZ R33, R0, R38, R125 ;  /* 0x0000002600217223 */ /* 0x000fc4000001007d */
[----:B------:R-:W-:-:S03]  /*96a0*/  FMUL.FTZ R125, R28, c[0x0][0x2ec] ;  /* 0x0000bb001c7d7a20 */ /* 0x000fc60000410000 */
[----:B------:R-:W2:Y:S01]  /*96b0*/  I2F R38, R44 ;  /* 0x0000002c00267306 */ /* 0x000ea20000201400 */
[----:B------:R-:W-:Y:S02]  /*96c0*/  FSEL R33, R33, -INF , !P5 ;  /* 0xff80000021217808 */ /* 0x000fe40006800000 */
[----:B------:R-:W-:Y:S01]  /*96d0*/  ISETP.GE.AND P5, PT, R44, R136, PT ;  /* 0x000000882c00720c */ /* 0x000fe20003fa6270 */
[----:B-1----:R-:W-:-:S04]  /*96e0*/  FFMA.FTZ R28, R0, R40, R67 ;  /* 0x00000028001c7223 */ /* 0x002fc80000010043 */
[----:B------:R-:W-:Y:S01]  /*96f0*/  MUFU.TANH R43, R43 ;  /* 0x0000002b002b7308 */ /* 0x000fe20000002400 */
[----:B------:R-:W-:Y:S01]  /*9700*/  FFMA.FTZ R55, R0, R40, R55 ;  /* 0x0000002800377223 */ /* 0x000fe20000010037 */
[----:B------:R-:W-:Y:S01]  /*9710*/  IADD3 R40, R37, 0x11, RZ ;  /* 0x0000001125287810 */ /* 0x000fe20007ffe0ff */
[----:B------:R-:W-:Y:S01]  /*9720*/  FMUL.FTZ R67, R30, c[0x0][0x2ec] ;  /* 0x0000bb001e437a20 */ /* 0x000fe20000410000 */
[----:B------:R-:W-:Y:S02]  /*9730*/  FSEL R28, R28, -INF , !P0 ;  /* 0xff8000001c1c7808 */ /* 0x000fe40004000000 */
[----:B------:R-:W-:Y:S01]  /*9740*/  ISETP.GE.AND P0, PT, R42, R135, PT ;  /* 0x000000872a00720c */ /* 0x000fe20003f06270 */
[-C--:B--2---:R-:W-:Y:S01]  /*9750*/  FFMA.FTZ R126, R0, R38.reuse, R137 ;  /* 0x00000026007e7223 */ /* 0x084fe20000010089 */
[----:B------:R-:W-:Y:S01]  /*9760*/  LOP3.LUT R42, R36, 0x18, R177, 0xfe, !PT ;  /* 0x00000018242a7812 */ /* 0x000fe200078efeb1 */
[----:B------:R-:W-:Y:S01]  /*9770*/  FFMA.FTZ R147, R0, R38, R147 ;  /* 0x0000002600937223 */ /* 0x000fe20000010093 */
[----:B------:R-:W-:Y:S01]  /*9780*/  MUFU.TANH R41, R41 ;  /* 0x0000002900297308 */ /* 0x000fe20000002400 */
[----:B------:R-:W-:Y:S01]  /*9790*/  FMUL.FTZ R44, R31, c[0x0][0x2ec] ;  /* 0x0000bb001f2c7a20 */ /* 0x000fe20000410000 */
[----:B------:R-:W-:-:S02]  /*97a0*/  FSEL R126, R126, -INF , !P5 ;  /* 0xff8000007e7e7808 */ /* 0x000fc40006800000 */
[----:B------:R-:W-:Y:S02]  /*97b0*/  FSEL R211, R147, -INF , !P4 ;  /* 0xff80000093d37808 */ /* 0x000fe40006000000 */
[-C--:B------:R-:W-:Y:S02]  /*97c0*/  ISETP.GE.AND P4, PT, R40, R136.reuse, PT ;  /* 0x000000882800720c */ /* 0x080fe40003f86270 */
[----:B------:R-:W1:Y:S01]  /*97d0*/  I2F R38, R40 ;  /* 0x0000002800267306 */ /* 0x000e620000201400 */
[C---:B------:R-:W-:Y:S02]  /*97e0*/  ISETP.GE.AND P5, PT, R42.reuse, R135, PT ;  /* 0x000000872a00720c */ /* 0x040fe40003fa6270 */
[----:B------:R-:W-:Y:S02]  /*97f0*/  FSEL R31, R55, -INF , !P0 ;  /* 0xff800000371f7808 */ /* 0x000fe40004000000 */
[----:B------:R-:W-:-:S03]  /*9800*/  ISETP.GE.AND P0, PT, R42, R136, PT ;  /* 0x000000882a00720c */ /* 0x000fc60003f06270 */
[----:B------:R-:W2:Y:S01]  /*9810*/  I2F R30, R42 ;  /* 0x0000002a001e7306 */ /* 0x000ea20000201400 */
[----:B-1----:R-:W-:-:S07]  /*9820*/  FFMA.FTZ R124, R0, R38, R51 ;  /* 0x00000026007c7223 */ /* 0x002fce0000010033 */
[----:B------:R-:W-:Y:S01]  /*9830*/  MUFU.TANH R45, R45 ;  /* 0x0000002d002d7308 */ /* 0x000fe20000002400 */
[----:B------:R-:W-:Y:S01]  /*9840*/  FFMA.FTZ R49, R0, R38, R49 ;  /* 0x0000002600317223 */ /* 0x000fe20000010031 */
[----:B------:R-:W-:Y:S02]  /*9850*/  IADD3 R38, R37, 0x19, RZ ;  /* 0x0000001925267810 */ /* 0x000fe40007ffe0ff */
[----:B------:R-:W-:Y:S02]  /*9860*/  FSEL R124, R124, -INF , !P4 ;  /* 0xff8000007c7c7808 */ /* 0x000fe40006000000 */
[----:B------:R-:W-:Y:S01]  /*9870*/  ISETP.GE.AND P4, PT, R40, R135, PT ;  /* 0x000000872800720c */ /* 0x000fe20003f86270 */
[-C--:B--2---:R-:W-:Y:S01]  /*9880*/  FFMA.FTZ R131, R0, R30.reuse, R131 ;  /* 0x0000001e00837223 */ /* 0x084fe20000010083 */
[----:B------:R-:W-:Y:S01]  /*9890*/  LOP3.LUT R40, R36, 0x20, R177, 0xfe, !PT ;  /* 0x0000002024287812 */ /* 0x000fe200078efeb1 */
[----:B------:R-:W-:Y:S01]  /*98a0*/  FFMA.FTZ R145, R0, R30, R145 ;  /* 0x0000001e00917223 */ /* 0x000fe20000010091 */
[----:B------:R-:W-:Y:S01]  /*98b0*/  MUFU.TANH R51, R24 ;  /* 0x0000001800337308 */ /* 0x000fe20000002400 */
[----:B------:R-:W-:-:S02]  /*98c0*/  FSEL R215, R49, -INF , !P4 ;  /* 0xff80000031d77808 */ /* 0x000fc40006000000 */
[----:B------:R-:W-:Y:S02]  /*98d0*/  FSEL R212, R131, -INF , !P0 ;  /* 0xff80000083d47808 */ /* 0x000fe40004000000 */
[----:B------:R-:W-:Y:S02]  /*98e0*/  FSEL R213, R145, -INF , !P5 ;  /* 0xff80000091d57808 */ /* 0x000fe40006800000 */
[-C--:B------:R-:W-:Y:S01]  /*98f0*/  ISETP.GE.AND P5, PT, R38, R136.reuse, PT ;  /* 0x000000882600720c */ /* 0x080fe20003fa6270 */
[----:B------:R-:W1:Y:S01]  /*9900*/  I2F R30, R38 ;  /* 0x00000026001e7306 */ /* 0x000e620000201400 */
[C---:B------:R-:W-:Y:S02]  /*9910*/  ISETP.GE.AND P4, PT, R40.reuse, R136, PT ;  /* 0x000000882800720c */ /* 0x040fe40003f86270 */
[----:B------:R-:W-:-:S05]  /*9920*/  ISETP.GE.AND P0, PT, R40, R135, PT ;  /* 0x000000872800720c */ /* 0x000fca0003f06270 */
[----:B------:R-:W2:Y:S01]  /*9930*/  I2F R24, R40 ;  /* 0x0000002800187306 */ /* 0x000ea20000201400 */
[----:B-1----:R-:W-:-:S07]  /*9940*/  FFMA.FTZ R47, R0, R30, R47 ;  /* 0x0000001e002f7223 */ /* 0x002fce000001002f */
[----:B------:R1:W-:Y:S01]  /*9950*/  MUFU.TANH R49, R26 ;  /* 0x0000001a00317308 */ /* 0x0003e20000002400 */
[----:B------:R-:W-:Y:S01]  /*9960*/  FFMA.FTZ R30, R0, R30, R45 ;  /* 0x0000001e001e7223 */ /* 0x000fe2000001002d */
[----:B------:R-:W-:Y:S02]  /*9970*/  FSEL R210, R47, -INF , !P5 ;  /* 0xff8000002fd27808 */ /* 0x000fe40006800000 */
[----:B------:R-:W-:Y:S01]  /*9980*/  ISETP.GE.AND P5, PT, R38, R135, PT ;  /* 0x000000872600720c */ /* 0x000fe20003fa6270 */
[-C--:B--2---:R-:W-:Y:S01]  /*9990*/  FFMA.FTZ R166, R0, R24.reuse, R129 ;  /* 0x0000001800a67223 */ /* 0x084fe20000010081 */
[----:B------:R-:W-:Y:S01]  /*99a0*/  LOP3.LUT R38, R36, 0x28, R177, 0xfe, !PT ;  /* 0x0000002824267812 */ /* 0x000fe200078efeb1 */
[----:B------:R-:W-:Y:S01]  /*99b0*/  FFMA.FTZ R143, R0, R24, R143 ;  /* 0x00000018008f7223 */ /* 0x000fe2000001008f */
[----:B------:R-:W-:Y:S01]  /*99c0*/  MUFU.TANH R127, R127 ;  /* 0x0000007f007f7308 */ /* 0x000fe20000002400 */
[----:B------:R-:W-:Y:S01]  /*99d0*/  FMUL.FTZ R40, R20, c[0x0][0x2ec] ;  /* 0x0000bb0014287a20 */ /* 0x000fe20000410000 */
[----:B------:R-:W-:Y:S01]  /*99e0*/  FSEL R129, R30, -INF , !P5 ;  /* 0xff8000001e817808 */ /* 0x000fe20006800000 */
[----:B------:R-:W-:Y:S01]  /*99f0*/  FMUL.FTZ R30, R22, c[0x0][0x2ec] ;  /* 0x0000bb00161e7a20 */ /* 0x000fe20000410000 */
[----:B------:R-:W-:-:S02]  /*9a00*/  IADD3 R22, R37, 0x29, RZ ;  /* 0x0000002925167810 */ /* 0x000fc40007ffe0ff */
[----:B-1----:R-:W-:Y:S02]  /*9a10*/  IADD3 R26, R37, 0x21, RZ ;  /* 0x00000021251a7810 */ /* 0x002fe40007ffe0ff */
[----:B------:R-:W1:Y:S01]  /*9a20*/  I2F R20, R38 ;  /* 0x0000002600147306 */ /* 0x000e620000201400 */
[----:B------:R-:W-:Y:S02]  /*9a30*/  FSEL R167, R143, -INF , !P0 ;  /* 0xff8000008fa77808 */ /* 0x000fe40004000000 */
[-C--:B------:R-:W-:Y:S02]  /*9a40*/  ISETP.GE.AND P0, PT, R26, R136.reuse, PT ;  /* 0x000000881a00720c */ /* 0x080fe40003f06270 */
[----:B------:R-:W-:Y:S02]  /*9a50*/  ISETP.GE.AND P5, PT, R38, R136, PT ;  /* 0x000000882600720c */ /* 0x000fe40003fa6270 */
[----:B------:R-:W-:Y:S01]  /*9a60*/  FSEL R166, R166, -INF , !P4 ;  /* 0xff800000a6a67808 */ /* 0x000fe20006000000 */
[----:B------:R-:W2:Y:S01]  /*9a70*/  I2F R24, R26 ;  /* 0x0000001a00187306 */ /* 0x000ea20000201400 */
[----:B------:R-:W-:Y:S01]  /*9a80*/  ISETP.GE.AND P4, PT, R38, R135, PT ;  /* 0x000000872600720c */ /* 0x000fe20003f86270 */
[----:B-1----:R-:W-:-:S06]  /*9a90*/  FFMA.FTZ R127, R0, R20, R127 ;  /* 0x00000014007f7223 */ /* 0x002fcc000001007f */
[----:B------:R-:W-:Y:S01]  /*9aa0*/  MUFU.TANH R125, R125 ;  /* 0x0000007d007d7308 */ /* 0x000fe20000002400 */
[----:B------:R-:W-:Y:S01]  /*9ab0*/  FFMA.FTZ R149, R0, R20, R149 ;  /* 0x0000001400957223 */ /* 0x000fe20000010095 */
[----:B------:R-:W-:-:S04]  /*9ac0*/  FSEL R208, R127, -INF , !P5 ;  /* 0xff8000007fd07808 */ /* 0x000fc80006800000 */
[----:B------:R-:W-:Y:S01]  /*9ad0*/  FSEL R191, R149, -INF , !P4 ;  /* 0xff80000095bf7808 */ /* 0x000fe20006000000 */
[CC--:B--2---:R-:W-:Y:S01]  /*9ae0*/  FFMA.FTZ R66, R0.reuse, R24.reuse, R43 ;  /* 0x0000001800427223 */ /* 0x0c4fe2000001002b */
[----:B------:R-:W-:Y:S01]  /*9af0*/  MUFU.TANH R67, R67 ;  /* 0x0000004300437308 */ /* 0x000fe20000002400 */
[----:B------:R-:W-:Y:S01]  /*9b00*/  FFMA.FTZ R41, R0, R24, R41 ;  /* 0x0000001800297223 */ /* 0x000fe20000010029 */
[----:B------:R-:W-:Y:S02]  /*9b10*/  LOP3.LUT R24, R36, 0x30, R177, 0xfe, !PT ;  /* 0x0000003024187812 */ /* 0x000fe400078efeb1 */
[----:B------:R-:W-:Y:S02]  /*9b20*/  FSEL R66, R66, -INF , !P0 ;  /* 0xff80000042427808 */ /* 0x000fe40004000000 */
[-C--:B------:R-:W-:Y:S02]  /*9b30*/  ISETP.GE.AND P0, PT, R26, R135.reuse, PT ;  /* 0x000000871a00720c */ /* 0x080fe40003f06270 */
[----:B------:R-:W1:Y:S01]  /*9b40*/  I2F R20, R24 ;  /* 0x0000001800147306 */ /* 0x000e620000201400 */
[----:B------:R-:W-:-:S02]  /*9b50*/  ISETP.GE.AND P5, PT, R24, R135, PT ;  /* 0x000000871800720c */ /* 0x000fc40003fa6270 */
[----:B------:R-:W-:Y:S02]  /*9b60*/  FSEL R209, R41, -INF , !P0 ;  /* 0xff80000029d17808 */ /* 0x000fe40004000000 */
[-C--:B------:R-:W-:Y:S02]  /*9b70*/  ISETP.GE.AND P0, PT, R24, R136.reuse, PT ;  /* 0x000000881800720c */ /* 0x080fe40003f06270 */
[----:B------:R-:W-:Y:S01]  /*9b80*/  ISETP.GE.AND P4, PT, R22, R136, PT ;  /* 0x000000881600720c */ /* 0x000fe20003f86270 */
[----:B------:R-:W-:Y:S08]  /*9b90*/  MUFU.TANH R39, R39 ;  /* 0x0000002700277308 */ /* 0x000ff00000002400 */
[----:B------:R-:W2:Y:S01]  /*9ba0*/  I2F R165, R22 ;  /* 0x0000001600a57306 */ /* 0x000ea20000201400 */
[----:B-1----:R-:W-:-:S02]  /*9bb0*/  FFMA.FTZ R125, R0, R20, R125 ;  /* 0x00000014007d7223 */ /* 0x002fc4000001007d */
[----:B------:R-:W-:Y:S01]  /*9bc0*/  FFMA.FTZ R67, R0, R20, R67 ;  /* 0x0000001400437223 */ /* 0x000fe20000010043 */
[----:B------:R-:W-:Y:S01]  /*9bd0*/  IADD3 R20, R37, 0x31, RZ ;  /* 0x0000003125147810 */ /* 0x000fe20007ffe0ff */
[----:B------:R-:W-:Y:S01]  /*9be0*/  FMUL.FTZ R24, R18, c[0x0][0x2ec] ;  /* 0x0000bb0012187a20 */ /* 0x000fe20000410000 */
[----:B------:R-:W-:Y:S02]  /*9bf0*/  FSEL R164, R125, -INF , !P0 ;  /* 0xff8000007da47808 */ /* 0x000fe40004000000 */
[----:B------:R-:W-:Y:S01]  /*9c00*/  MUFU.TANH R65, R65 ;  /* 0x0000004100417308 */ /* 0x000fe20000002400 */
[----:B------:R-:W-:Y:S02]  /*9c10*/  FSEL R163, R67, -INF , !P5 ;  /* 0xff80000043a37808 */ /* 0x000fe40006800000 */
[----:B------:R-:W-:-:S05]  /*9c20*/  ISETP.GE.AND P5, PT, R20, R136, PT ;  /* 0x000000881400720c */ /* 0x000fca0003fa6270 */
[----:B------:R-:W1:Y:S01]  /*9c30*/  I2F R18, R20 ;  /* 0x0000001400127306 */ /* 0x000e620000201400 */
[CC--:B--2---:R-:W-:Y:S02]  /*9c40*/  FFMA.FTZ R39, R0.reuse, R165.reuse, R39 ;  /* 0x000000a500277223 */ /* 0x0c4fe40000010027 */
[----:B------:R-:W-:-:S03]  /*9c50*/  FFMA.FTZ R165, R0, R165, R35 ;  /* 0x000000a500a57223 */ /* 0x000fc60000010023 */
[----:B------:R-:W-:Y:S02]  /*9c60*/  FSEL R206, R39, -INF , !P4 ;  /* 0xff80000027ce7808 */ /* 0x000fe40006000000 */
[-C--:B------:R-:W-:Y:S01]  /*9c70*/  ISETP.GE.AND P4, PT, R22, R135.reuse, PT ;  /* 0x000000871600720c */ /* 0x080fe20003f86270 */
[----:B------:R-:W2:Y:S01]  /*9c80*/  MUFU.TANH R55, R44 ;  /* 0x0000002c00377308 */ /* 0x000ea20000002400 */
[----:B------:R-:W-:Y:S02]  /*9c90*/  LOP3.LUT R22, R36, 0x38, R177, 0xfe, !PT ;  /* 0x0000003824167812 */ /* 0x000fe400078efeb1 */
[----:B------:R-:W-:Y:S02]  /*9ca0*/  FSEL R165, R165, -INF , !P4 ;  /* 0xff800000a5a57808 */ /* 0x000fe40006000000 */
[----:B------:R-:W-:Y:S01]  /*9cb0*/  ISETP.GE.AND P0, PT, R22, R135, PT ;  /* 0x000000871600720c */ /* 0x000fe20003f06270 */
[----:B-1----:R-:W-:Y:S02]  /*9cc0*/  FFMA.FTZ R65, R0, R18, R65 ;  /* 0x0000001200417223 */ /* 0x002fe40000010041 */
[----:B------:R-:W-:Y:S01]  /*9cd0*/  MUFU.TANH R41, R16 ;  /* 0x0000001000297308 */ /* 0x000fe20000002400 */
[----:B------:R-:W-:-:S02]  /*9ce0*/  ISETP.GE.AND P4, PT, R22, R136, PT ;  /* 0x000000881600720c */ /* 0x000fc40003f86270 */
[----:B------:R-:W-:Y:S02]  /*9cf0*/  FSEL R162, R65, -INF , !P5 ;  /* 0xff80000041a27808 */ /* 0x000fe40006800000 */
[----:B------:R-:W-:-:S03]  /*9d00*/  ISETP.GE.AND P5, PT, R20, R135, PT ;  /* 0x000000871400720c */ /* 0x000fc60003fa6270 */
[----:B------:R-:W1:Y:S01]  /*9d10*/  I2F R16, R22 ;  /* 0x0000001600107306 */ /* 0x000e620000201400 */
[----:B------:R-:W-:Y:S01]  /*9d20*/  LOP3.LUT R20, R36, 0x40, R177, 0xfe, !PT ;  /* 0x0000004024147812 */ /* 0x000fe200078efeb1 */
[----:B--2---:R-:W-:Y:S01]  /*9d30*/  FFMA.FTZ R55, R0, R18, R55 ;  /* 0x0000001200377223 */ /* 0x004fe20000010037 */
[----:B------:R-:W-:-:S04]  /*9d40*/  IADD3 R18, R37, 0x39, RZ ;  /* 0x0000003925127810 */ /* 0x000fc80007ffe0ff */
[----:B------:R-:W-:Y:S01]  /*9d50*/  FSEL R205, R55, -INF , !P5 ;  /* 0xff80000037cd7808 */ /* 0x000fe20006800000 */
[----:B------:R-:W-:Y:S01]  /*9d60*/  MUFU.TANH R39, R12 ;  /* 0x0000000c00277308 */ /* 0x000fe20000002400 */
[----:B------:R-:W-:-:S07]  /*9d70*/  ISETP.GE.AND P5, PT, R20, R136, PT ;  /* 0x000000881400720c */ /* 0x000fce0003fa6270 */
[----:B------:R-:W-:Y:S01]  /*9d80*/  MUFU.TANH R45, R40 ;  /* 0x00000028002d7308 */ /* 0x000fe20000002400 */
[CC--:B-1----:R-:W-:Y:S02]  /*9d90*/  FFMA.FTZ R51, R0.reuse, R16.reuse, R51 ;  /* 0x0000001000337223 */ /* 0x0c2fe40000010033 */
[----:B------:R-:W-:-:S03]  /*9da0*/  FFMA.FTZ R49, R0, R16, R49 ;  /* 0x0000001000317223 */ /* 0x000fc60000010031 */
[----:B------:R-:W-:Y:S02]  /*9db0*/  FSEL R198, R51, -INF , !P4 ;  /* 0xff80000033c67808 */ /* 0x000fe40006000000 */
[----:B------:R-:W-:Y:S01]  /*9dc0*/  MUFU.TANH R43, R30 ;  /* 0x0000001e002b7308 */ /* 0x000fe20000002400 */
[----:B------:R-:W-:Y:S01]  /*9dd0*/  FSEL R203, R49, -INF , !P0 ;  /* 0xff80000031cb7808 */ /* 0x000fe20004000000 */
[----:B------:R-:W-:Y:S01]  /*9de0*/  BAR.SYNC.DEFER_BLOCKING 0x0 ;  /* 0x0000000000007b1d */ /* 0x000fe20000010000 */
[----:B------:R-:W-:Y:S02]  /*9df0*/  ISETP.GE.AND P0, PT, R18, R136, PT ;  /* 0x000000881200720c */ /* 0x000fe40003f06270 */
[----:B------:R-:W-:-:S03]  /*9e00*/  ISETP.GE.AND P4, PT, R20, R135, PT ;  /* 0x000000871400720c */ /* 0x000fc60003f86270 */
[----:B------:R-:W1:Y:S08]  /*9e10*/  I2F R12, R20 ;  /* 0x00000014000c7306 */ /* 0x000e700000201400 */
[----:B------:R-:W2:Y:S08]  /*9e20*/  I2F R16, R18 ;  /* 0x0000001200107306 */ /* 0x000eb00000201400 */
[----:B------:R3:W-:Y:S01]  /*9e30*/  MUFU.TANH R47, R14 ;  /* 0x0000000e002f7308 */ /* 0x0007e20000002400 */
[----:B-1----:R-:W-:-:S02]  /*9e40*/  FFMA.FTZ R45, R0, R12, R45 ;  /* 0x0000000c002d7223 */ /* 0x002fc4000001002d */
[----:B------:R-:W-:-:S03]  /*9e50*/  FFMA.FTZ R43, R0, R12, R43 ;  /* 0x0000000c002b7223 */ /* 0x000fc6000001002b */
[----:B------:R-:W-:Y:S01]  /*9e60*/  FSEL R149, R45, -INF , !P5 ;  /* 0xff8000002d957808 */ /* 0x000fe20006800000 */
[CC--:B--2---:R-:W-:Y:S01]  /*9e70*/  FFMA.FTZ R25, R0.reuse, R16.reuse, R25 ;  /* 0x0000001000197223 */ /* 0x0c4fe20000010019 */
[----:B------:R-:W-:Y:S01]  /*9e80*/  MUFU.TANH R35, R24 ;  /* 0x0000001800237308 */ /* 0x000fe20000002400 */
[----:B------:R-:W-:Y:S01]  /*9e90*/  FFMA.FTZ R27, R0, R16, R27 ;  /* 0x00000010001b7223 */ /* 0x000fe2000001001b */
[----:B------:R-:W-:Y:S02]  /*9ea0*/  LOP3.LUT R16, R36, 0x48, R177, 0xfe, !PT ;  /* 0x0000004824107812 */ /* 0x000fe400078efeb1 */
[----:B------:R-:W-:Y:S01]  /*9eb0*/  FSEL R190, R25, -INF , !P0 ;  /* 0xff80000019be7808 */ /* 0x000fe20004000000 */
[----:B------:R-:W-:Y:S01]  /*9ec0*/  FMUL.FTZ R25, R8, c[0x0][0x2ec] ;  /* 0x0000bb0008197a20 */ /* 0x000fe20000410000 */
[----:B------:R-:W-:Y:S02]  /*9ed0*/  FSEL R151, R43, -INF , !P4 ;  /* 0xff8000002b977808 */ /* 0x000fe40006000000 */
[----:B---3--:R-:W-:Y:S01]  /*9ee0*/  IADD3 R14, R37, 0x41, RZ ;  /* 0x00000041250e7810 */ /* 0x008fe20007ffe0ff */
[----:B------:R-:W1:Y:S01]  /*9ef0*/  I2F R8, R16 ;  /* 0x0000001000087306 */ /* 0x000e620000201400 */
[----:B------:R-:W-:Y:S01]  /*9f00*/  ISETP.GE.AND P0, PT, R18, R135, PT ;  /* 0x000000871200720c */ /* 0x000fe20003f06270 */
[----:B------:R-:W-:Y:S01]  /*9f10*/  FMUL.FTZ R18, R10, c[0x0][0x2ec] ;  /* 0x0000bb000a127a20 */ /* 0x000fe20000410000 */
[----:B------:R-:W-:-:S02]  /*9f20*/  ISETP.GE.AND P4, PT, R14, R136, PT ;  /* 0x000000880e00720c */ /* 0x000fc40003f86270 */
[C---:B------:R-:W-:Y:S02]  /*9f30*/  ISETP.GE.AND P5, PT, R16.reuse, R135, PT ;  /* 0x000000871000720c */ /* 0x040fe40003fa6270 */
        /* <DEDUP_REMOVED lines=11> */
[----:B------:R-:W-:Y:S02]  /*9ff0*/  IADD3 R12, R37, 0x49, RZ ;  /* 0x00000049250c7810 */ /* 0x000fe40007ffe0ff */
[----:B------:R-:W-:Y:S02]  /*a000*/  FSEL R152, R152, -INF , !P4 ;  /* 0xff80000098987808 */ /* 0x000fe40006000000 */
[----:B------:R-:W-:Y:S02]  /*a010*/  ISETP.GE.AND P4, PT, R14, R135, PT ;  /* 0x000000870e00720c */ /* 0x000fe40003f86270 */
[----:B------:R-:W-:Y:S01]  /*a020*/  LOP3.LUT R14, R36, 0x50, R177, 0xfe, !PT ;  /* 0x00000050240e7812 */ /* 0x000fe200078efeb1 */
[----:B------:R-:W1:Y:S01]  /*a030*/  I2F R10, R12 ;  /* 0x0000000c000a7306 */ /* 0x000e620000201400 */
[----:B------:R-:W-:-:S02]  /*a040*/  ISETP.GE.AND P5, PT, R12, R136, PT ;  /* 0x000000880c00720c */ /* 0x000fc40003fa6270 */
[----:B------:R-:W-:Y:S02]  /*a050*/  FSEL R153, R23, -INF , !P4 ;  /* 0xff80000017997808 */ /* 0x000fe40006000000 */
[C---:B------:R-:W-:Y:S02]  /*a060*/  ISETP.GE.AND P0, PT, R14.reuse, R135, PT ;  /* 0x000000870e00720c */ /* 0x040fe40003f06270 */
[----:B------:R-:W-:Y:S01]  /*a070*/  ISETP.GE.AND P4, PT, R14, R136, PT ;  /* 0x000000880e00720c */ /* 0x000fe20003f86270 */
[----:B------:R-:W2:Y:S01]  /*a080*/  I2F R8, R14 ;  /* 0x0000000e00087306 */ /* 0x000ea20000201400 */
[----:B-1----:R-:W-:-:S07]  /*a090*/  FFMA.FTZ R17, R0, R10, R17 ;  /* 0x0000000a00117223 */ /* 0x002fce0000010011 */
[----:B------:R-:W-:Y:S01]  /*a0a0*/  MUFU.TANH R23, R4 ;  /* 0x0000000400177308 */ /* 0x000fe20000002400 */
[----:B------:R-:W-:Y:S01]  /*a0b0*/  FFMA.FTZ R19, R0, R10, R19 ;  /* 0x0000000a00137223 */ /* 0x000fe20000010013 */
[----:B------:R-:W-:Y:S02]  /*a0c0*/  LOP3.LUT R10, R36, 0x58, R177, 0xfe, !PT ;  /* 0x00000058240a7812 */ /* 0x000fe400078efeb1 */
[----:B------:R-:W-:Y:S01]  /*a0d0*/  FSEL R158, R17, -INF , !P5 ;  /* 0xff800000119e7808 */ /* 0x000fe20006800000 */
[----:B------:R-:W-:Y:S01]  /*a0e0*/  FMUL.FTZ R17, R6, c[0x0][0x2ec] ;  /* 0x0000bb0006117a20 */ /* 0x000fe20000410000 */
[----:B------:R-:W-:Y:S01]  /*a0f0*/  ISETP.GE.AND P5, PT, R12, R135, PT ;  /* 0x000000870c00720c */ /* 0x000fe20003fa6270 */
[CC--:B--2---:R-:W-:Y:S01]  /*a100*/  FFMA.FTZ R39, R0.reuse, R8.reuse, R39 ;  /* 0x0000000800277223 */ /* 0x0c4fe20000010027 */
[----:B------:R-:W-:Y:S01]  /*a110*/  MUFU.TANH R21, R18 ;  /* 0x0000001200157308 */ /* 0x000fe20000002400 */
[----:B------:R-:W-:Y:S01]  /*a120*/  FFMA.FTZ R47, R0, R8, R47 ;  /* 0x00000008002f7223 */ /* 0x000fe2000001002f */
[----:B------:R-:W-:-:S02]  /*a130*/  IADD3 R8, R37, 0x51, RZ ;  /* 0x0000005125087810 */ /* 0x000fc40007ffe0ff */
[----:B------:R-:W-:Y:S02]  /*a140*/  FSEL R140, R39, -INF , !P4 ;  /* 0xff800000278c7808 */ /* 0x000fe40006000000 */
[----:B------:R-:W-:Y:S02]  /*a150*/  FSEL R143, R47, -INF , !P0 ;  /* 0xff8000002f8f7808 */ /* 0x000fe40004000000 */
[----:B------:R-:W1:Y:S01]  /*a160*/  I2F R6, R8 ;  /* 0x0000000800067306 */ /* 0x000e620000201400 */
[-C--:B------:R-:W-:Y:S02]  /*a170*/  ISETP.GE.AND P0, PT, R8, R136.reuse, PT ;  /* 0x000000880800720c */ /* 0x080fe40003f06270 */
[----:B------:R-:W-:Y:S01]  /*a180*/  FSEL R147, R19, -INF , !P5 ;  /* 0xff80000013937808 */ /* 0x000fe20006800000 */
[----:B------:R-:W-:Y:S01]  /*a190*/  FMUL.FTZ R19, R60, c[0x0][0x2ec] ;  /* 0x0000bb003c137a20 */ /* 0x000fe20000410000 */
[C---:B------:R-:W-:Y:S02]  /*a1a0*/  ISETP.GE.AND P4, PT, R10.reuse, R135, PT ;  /* 0x000000870a00720c */ /* 0x040fe40003f86270 */
[----:B------:R-:W-:Y:S01]  /*a1b0*/  ISETP.GE.AND P5, PT, R10, R136, PT ;  /* 0x000000880a00720c */ /* 0x000fe20003fa6270 */
[----:B------:R-:W2:Y:S01]  /*a1c0*/  I2F R4, R10 ;  /* 0x0000000a00047306 */ /* 0x000ea20000201400 */
[----:B-1----:R-:W-:-:S07]  /*a1d0*/  FFMA.FTZ R13, R0, R6, R13 ;  /* 0x00000006000d7223 */ /* 0x002fce000001000d */
[----:B------:R-:W-:Y:S01]  /*a1e0*/  MUFU.TANH R17, R17 ;  /* 0x0000001100117308 */ /* 0x000fe20000002400 */
[----:B------:R-:W-:Y:S01]  /*a1f0*/  FFMA.FTZ R15, R0, R6, R15 ;  /* 0x00000006000f7223 */ /* 0x000fe2000001000f */
[----:B------:R-:W-:Y:S02]  /*a200*/  IADD3 R6, R37, 0x59, RZ ;  /* 0x0000005925067810 */ /* 0x000fe40007ffe0ff */
[----:B------:R-:W-:Y:S01]  /*a210*/  FSEL R142, R13, -INF , !P0 ;  /* 0xff8000000d8e7808 */ /* 0x000fe20004000000 */
[----:B------:R-:W-:Y:S01]  /*a220*/  FMUL.FTZ R13, R61, c[0x0][0x2ec] ;  /* 0x0000bb003d0d7a20 */ /* 0x000fe20000410000 */
[----:B------:R-:W-:Y:S01]  /*a230*/  ISETP.GE.AND P0, PT, R8, R135, PT ;  /* 0x000000870800720c */ /* 0x000fe20003f06270 */
[CC--:B--2---:R-:W-:Y:S01]  /*a240*/  FFMA.FTZ R21, R0.reuse, R4.reuse, R21 ;  /* 0x0000000400157223 */ /* 0x0c4fe20000010015 */
[----:B------:R-:W1:Y:S01]  /*a250*/  I2F R141, R6 ;  /* 0x00000006008d7306 */ /* 0x000e620000201400 */
[----:B------:R-:W-:Y:S01]  /*a260*/  FFMA.FTZ R25, R0, R4, R25 ;  /* 0x0000000400197223 */ /* 0x000fe20000010019 */
[----:B------:R-:W-:-:S02]  /*a270*/  LOP3.LUT R8, R36, 0x60, R177, 0xfe, !PT ;  /* 0x0000006024087812 */ /* 0x000fc400078efeb1 */
[----:B------:R-:W-:Y:S01]  /*a280*/  FSEL R137, R21, -INF , !P4 ;  /* 0xff80000015897808 */ /* 0x000fe20006000000 */
[----:B------:R-:W-:Y:S01]  /*a290*/  FMUL.FTZ R21, R58, c[0x0][0x2ec] ;  /* 0x0000bb003a157a20 */ /* 0x000fe20000410000 */
[----:B------:R-:W-:Y:S02]  /*a2a0*/  FSEL R131, R15, -INF , !P0 ;  /* 0xff8000000f837808 */ /* 0x000fe40004000000 */
[----:B------:R-:W-:Y:S01]  /*a2b0*/  FSEL R144, R25, -INF , !P5 ;  /* 0xff80000019907808 */ /* 0x000fe20006800000 */
[----:B------:R2:W3:Y:S01]  /*a2c0*/  I2F R4, R8 ;  /* 0x0000000800047306 */ /* 0x0004e20000201400 */
[-C--:B------:R-:W-:Y:S02]  /*a2d0*/  ISETP.GE.AND P4, PT, R6, R136.reuse, PT ;  /* 0x000000880600720c */ /* 0x080fe40003f86270 */
[C---:B------:R-:W-:Y:S02]  /*a2e0*/  ISETP.GE.AND P0, PT, R8.reuse, R136, PT ;  /* 0x000000880800720c */ /* 0x040fe40003f06270 */
[----:B------:R-:W-:Y:S01]  /*a2f0*/  ISETP.GE.AND P5, PT, R8, R135, PT ;  /* 0x000000870800720c */ /* 0x000fe20003fa6270 */
[-C--:B-1----:R-:W-:Y:S01]  /*a300*/  FFMA.FTZ R146, R0, R141.reuse, R9 ;  /* 0x0000008d00927223 */ /* 0x082fe20000010009 */
[----:B------:R-:W-:Y:S01]  /*a310*/  LOP3.LUT R10, R36, 0x68, R177, 0xfe, !PT ;  /* 0x00000068240a7812 */ /* 0x000fe200078efeb1 */
[----:B------:R-:W-:Y:S01]  /*a320*/  MUFU.TANH R19, R19 ;  /* 0x0000001300137308 */ /* 0x000fe20000002400 */
[----:B------:R-:W-:-:S02]  /*a330*/  FFMA.FTZ R141, R0, R141, R11 ;  /* 0x0000008d008d7223 */ /* 0x000fc4000001000b */
[----:B------:R-:W-:Y:S02]  /*a340*/  FSEL R146, R146, -INF , !P4 ;  /* 0xff80000092927808 */ /* 0x000fe40006000000 */
[----:B------:R-:W-:Y:S02]  /*a350*/  ISETP.GE.AND P4, PT, R6, R135, PT ;  /* 0x000000870600720c */ /* 0x000fe40003f86270 */
[----:B--2---:R-:W-:Y:S01]  /*a360*/  IADD3 R8, R37, 0x61, RZ ;  /* 0x0000006125087810 */ /* 0x004fe20007ffe0ff */
[CC--:B---3--:R-:W-:Y:S01]  /*a370*/  FFMA.FTZ R127, R0.reuse, R4.reuse, R17 ;  /* 0x00000004007f7223 */ /* 0x0c8fe20000010011 */
[----:B------:R-:W-:Y:S01]  /*a380*/  MUFU.TANH R15, R62 ;  /* 0x0000003e000f7308 */ /* 0x000fe20000002400 */
[----:B------:R-:W-:Y:S01]  /*a390*/  FFMA.FTZ R23, R0, R4, R23 ;  /* 0x0000000400177223 */ /* 0x000fe20000010017 */
[----:B------:R-:W-:Y:S01]  /*a3a0*/  FSEL R141, R141, -INF , !P4 ;  /* 0xff8000008d8d7808 */ /* 0x000fe20006000000 */
[----:B------:R-:W-:Y:S01]  /*a3b0*/  FMUL.FTZ R17, R57, c[0x0][0x2ec] ;  /* 0x0000bb0039117a20 */ /* 0x000fe20000410000 */
[----:B------:R-:W-:-:S02]  /*a3c0*/  FSEL R127, R127, -INF , !P5 ;  /* 0xff8000007f7f7808 */ /* 0x000fc40006800000 */
[-C--:B------:R-:W-:Y:S02]  /*a3d0*/  ISETP.GE.AND P5, PT, R8, R136.reuse, PT ;  /* 0x000000880800720c */ /* 0x080fe40003fa6270 */
[----:B------:R-:W1:Y:S01]  /*a3e0*/  I2F R6, R8 ;  /* 0x0000000800067306 */ /* 0x000e620000201400 */
[----:B------:R-:W-:Y:S02]  /*a3f0*/  FSEL R148, R23, -INF , !P0 ;  /* 0xff80000017947808 */ /* 0x000fe40004000000 */
[C---:B------:R-:W-:Y:S02]  /*a400*/  ISETP.GE.AND P4, PT, R10.reuse, R136, PT ;  /* 0x000000880a00720c */ /* 0x040fe40003f86270 */
[----:B------:R-:W-:-:S03]  /*a410*/  ISETP.GE.AND P0, PT, R10, R135, PT ;  /* 0x000000870a00720c */ /* 0x000fc60003f06270 */
[----:B------:R-:W2:Y:S01]  /*a420*/  I2F R4, R10 ;  /* 0x0000000a00047306 */ /* 0x000ea20000201400 */
[----:B-1----:R-:W-:-:S07]  /*a430*/  FFMA.FTZ R5, R0, R6, R5 ;  /* 0x0000000600057223 */ /* 0x002fce0000010005 */
[----:B------:R-:W-:Y:S01]  /*a440*/  MUFU.TANH R13, R13 ;  /* 0x0000000d000d7308 */ /* 0x000fe20000002400 */
[----:B------:R-:W-:Y:S01]  /*a450*/  FFMA.FTZ R7, R0, R6, R7 ;  /* 0x0000000600077223 */ /* 0x000fe20000010007 */
[----:B------:R-:W-:Y:S01]  /*a460*/  FSEL R150, R5, -INF , !P5 ;  /* 0xff80000005967808 */ /* 0x000fe20006800000 */
[----:B------:R-:W-:Y:S01]  /*a470*/  FMUL.FTZ R5, R59, c[0x0][0x2ec] ;  /* 0x0000bb003b057a20 */ /* 0x000fe20000410000 */
[----:B------:R-:W-:Y:S01]  /*a480*/  ISETP.GE.AND P5, PT, R8, R135, PT ;  /* 0x000000870800720c */ /* 0x000fe20003fa6270 */
[-C--:B--2---:R-:W-:Y:S01]  /*a490*/  FFMA.FTZ R19, R0, R4.reuse, R19 ;  /* 0x0000000400137223 */ /* 0x084fe20000010013 */
[----:B------:R-:W-:Y:S02]  /*a4a0*/  IADD3 R8, R37, 0x69, RZ ;  /* 0x0000006925087810 */ /* 0x000fe40007ffe0ff */
[----:B------:R-:W-:Y:S01]  /*a4b0*/  MUFU.TANH R9, R63 ;  /* 0x0000003f00097308 */ /* 0x000fe20000002400 */
[----:B------:R-:W-:Y:S01]  /*a4c0*/  LOP3.LUT R10, R36, 0x70, R177, 0xfe, !PT ;  /* 0x00000070240a7812 */ /* 0x000fe200078efeb1 */
[----:B------:R-:W-:Y:S01]  /*a4d0*/  FFMA.FTZ R15, R0, R4, R15 ;  /* 0x00000004000f7223 */ /* 0x000fe2000001000f */
[----:B------:R-:W-:-:S02]  /*a4e0*/  FSEL R125, R7, -INF , !P5 ;  /* 0xff800000077d7808 */ /* 0x000fc40006800000 */
[----:B------:R-:W-:Y:S02]  /*a4f0*/  FSEL R154, R19, -INF , !P4 ;  /* 0xff800000139a7808 */ /* 0x000fe40006000000 */
[----:B------:R-:W-:Y:S01]  /*a500*/  FSEL R67, R15, -INF , !P0 ;  /* 0xff8000000f437808 */ /* 0x000fe20004000000 */
[----:B------:R-:W1:Y:S01]  /*a510*/  I2F R6, R8 ;  /* 0x0000000800067306 */ /* 0x000e620000201400 */
[-C--:B------:R-:W-:Y:S02]  /*a520*/  ISETP.GE.AND P0, PT, R8, R136.reuse, PT ;  /* 0x000000880800720c */ /* 0x080fe40003f06270 */
[C---:B------:R-:W-:Y:S02]  /*a530*/  ISETP.GE.AND P5, PT, R10.reuse, R136, PT ;  /* 0x000000880a00720c */ /* 0x040fe40003fa6270 */
[----:B------:R-:W-:-:S03]  /*a540*/  ISETP.GE.AND P4, PT, R10, R135, PT ;  /* 0x000000870a00720c */ /* 0x000fc60003f86270 */
[----:B------:R-:W-:Y:S08]  /*a550*/  MUFU.TANH R11, R56 ;  /* 0x00000038000b7308 */ /* 0x000ff00000002400 */
[----:B------:R-:W2:Y:S01]  /*a560*/  I2F R4, R10 ;  /* 0x0000000a00047306 */ /* 0x000ea20000201400 */
[CC--:B-1----:R-:W-:Y:S02]  /*a570*/  FFMA.FTZ R13, R0.reuse, R6.reuse, R13 ;  /* 0x00000006000d7223 */ /* 0x0c2fe4000001000d */
[----:B------:R-:W-:-:S03]  /*a580*/  FFMA.FTZ R9, R0, R6, R9 ;  /* 0x0000000600097223 */ /* 0x000fc60000010009 */
[----:B------:R-:W-:Y:S02]  /*a590*/  FSEL R157, R13, -INF , !P0 ;  /* 0xff8000000d9d7808 */ /* 0x000fe40004000000 */
[----:B------:R-:W1:Y:S01]  /*a5a0*/  MUFU.TANH R21, R21 ;  /* 0x0000001500157308 */ /* 0x000e620000002400 */
[----:B------:R-:W-:Y:S02]  /*a5b0*/  ISETP.GE.AND P0, PT, R8, R135, PT ;  /* 0x000000870800720c */ /* 0x000fe40003f06270 */
[----:B------:R-:W-:Y:S02]  /*a5c0*/  IADD3 R8, R37, 0x71, RZ ;  /* 0x0000007125087810 */ /* 0x000fe40007ffe0ff */
[----:B------:R-:W-:Y:S01]  /*a5d0*/  FSEL R65, R9, -INF , !P0 ;  /* 0xff80000009417808 */ /* 0x000fe20004000000 */
[----:B------:R-:W-:Y:S02]  /*a5e0*/  FMUL.FTZ R9, R121, c[0x0][0x2ec] ;  /* 0x0000bb0079097a20 */ /* 0x000fe40000410000 */
[----:B------:R-:W-:Y:S01]  /*a5f0*/  MUFU.TANH R17, R17 ;  /* 0x0000001100117308 */ /* 0x000fe20000002400 */
[----:B--2---:R-:W-:Y:S01]  /*a600*/  FFMA.FTZ R156, R0, R4, R11 ;  /* 0x00000004009c7223 */ /* 0x004fe2000001000b */
[----:B------:R-:W-:-:S04]  /*a610*/  LOP3.LUT R11, R36, 0x78, R177, 0xfe, !PT ;  /* 0x00000078240b7812 */ /* 0x000fc800078efeb1 */
[C---:B------:R-:W-:Y:S02]  /*a620*/  ISETP.GE.AND P0, PT, R11.reuse, R136, PT ;  /* 0x000000880b00720c */ /* 0x040fe40003f06270 */
[----:B------:R-:W2:Y:S01]  /*a630*/  I2F R6, R8 ;  /* 0x0000000800067306 */ /* 0x000ea20000201400 */
[----:B-1----:R-:W-:Y:S01]  /*a640*/  FFMA.FTZ R21, R0, R4, R21 ;  /* 0x0000000400157223 */ /* 0x002fe20000010015 */
[----:B------:R-:W-:Y:S02]  /*a650*/  FSEL R156, R156, -INF , !P5 ;  /* 0xff8000009c9c7808 */ /* 0x000fe40006800000 */
[----:B------:R-:W-:Y:S02]  /*a660*/  ISETP.GE.AND P5, PT, R11, R135, PT ;  /* 0x000000870b00720c */ /* 0x000fe40003fa6270 */
[----:B------:R-:W-:Y:S02]  /*a670*/  FSEL R62, R21, -INF , !P4 ;  /* 0xff800000153e7808 */ /* 0x000fe40006000000 */
[----:B------:R-:W1:Y:S01]  /*a680*/  MUFU.TANH R5, R5 ;  /* 0x0000000500057308 */ /* 0x000e620000002400 */
[----:B------:R-:W-:-:S07]  /*a690*/  ISETP.GE.AND P4, PT, R8, R136, PT ;  /* 0x000000880800720c */ /* 0x000fce0003f86270 */
[----:B------:R-:W-:Y:S01]  /*a6a0*/  MUFU.TANH R7, R120 ;  /* 0x0000007800077308 */ /* 0x000fe20000002400 */
[----:B--2---:R-:W-:-:S05]  /*a6b0*/  FFMA.FTZ R17, R0, R6, R17 ;  /* 0x0000000600117223 */ /* 0x004fca0000010011 */
[----:B------:R-:W-:Y:S02]  /*a6c0*/  FSEL R160, R17, -INF , !P4 ;  /* 0xff80000011a07808 */ /* 0x000fe40006000000 */
[----:B------:R-:W2:Y:S01]  /*a6d0*/  I2F R10, R11 ;  /* 0x0000000b000a7306 */ /* 0x000ea20000201400 */
[----:B-1----:R-:W-:Y:S01]  /*a6e0*/  FFMA.FTZ R5, R0, R6, R5 ;  /* 0x0000000600057223 */ /* 0x002fe20000010005 */
[----:B------:R-:W-:-:S04]  /*a6f0*/  ISETP.GE.AND P4, PT, R8, R135, PT ;  /* 0x000000870800720c */ /* 0x000fc80003f86270 */
[----:B------:R-:W-:Y:S02]  /*a700*/  FSEL R61, R5, -INF , !P4 ;  /* 0xff800000053d7808 */ /* 0x000fe40006000000 */
[----:B------:R-:W1:Y:S01]  /*a710*/  I2F R4, R37 ;  /* 0x0000002500047306 */ /* 0x000e620000201400 */
[----:B------:R-:W-:-:S07]  /*a720*/  ISETP.GE.AND P4, PT, R37, R136, PT ;  /* 0x000000882500720c */ /* 0x000fce0003f86270 */
[----:B------:R-:W3:Y:S01]  /*a730*/  MUFU.TANH R13, R122 ;  /* 0x0000007a000d7308 */ /* 0x000ee20000002400 */
[----:B--2---:R-:W-:Y:S01]  /*a740*/  FFMA.FTZ R159, R0, R10, R7 ;  /* 0x0000000a009f7223 */ /* 0x004fe20000010007 */
[----:B------:R-:W-:-:S04]  /*a750*/  IADD3 R7, R37, 0x79, RZ ;  /* 0x0000007925077810 */ /* 0x000fc80007ffe0ff */
[----:B------:R-:W-:Y:S02]  /*a760*/  FSEL R159, R159, -INF , !P0 ;  /* 0xff8000009f9f7808 */ /* 0x000fe40004000000 */
[----:B------:R-:W-:Y:S01]  /*a770*/  MUFU.TANH R9, R9 ;  /* 0x0000000900097308 */ /* 0x000fe20000002400 */
[CC--:B-1----:R-:W-:Y:S01]  /*a780*/  FFMA.FTZ R5, R0.reuse, R4.reuse, R53 ;  /* 0x0000000400057223 */ /* 0x0c2fe20000010035 */
[----:B------:R-:W-:Y:S01]  /*a790*/  ISETP.GE.AND P0, PT, R37, R135, PT ;  /* 0x000000872500720c */ /* 0x000fe20003f06270 */
[----:B------:R-:W-:-:S03]  /*a7a0*/  FFMA.FTZ R161, R0, R4, R161 ;  /* 0x0000000400a17223 */ /* 0x000fc600000100a1 */
[----:B------:R-:W-:Y:S02]  /*a7b0*/  FSEL R5, R5, -INF , !P0 ;  /* 0xff80000005057808 */ /* 0x000fe40004000000 */
[----:B------:R-:W-:Y:S01]  /*a7c0*/  MUFU.TANH R11, R123 ;  /* 0x0000007b000b7308 */ /* 0x000fe20000002400 */
[----:B------:R-:W-:Y:S01]  /*a7d0*/  ISETP.GE.AND P0, PT, R116, 0x3, PT ;  /* 0x000000037400780c */ /* 0x000fe20003f06270 */
[C---:B---3--:R-:W-:Y:S01]  /*a7e0*/  FFMA.FTZ R13, R0.reuse, R10, R13 ;  /* 0x0000000a000d7223 */ /* 0x048fe2000001000d */
[----:B------:R-:W-:Y:S02]  /*a7f0*/  FSEL R4, R161, -INF , !P4 ;  /* 0xff800000a1047808 */ /* 0x000fe40006000000 */
[----:B------:R-:W-:Y:S02]  /*a800*/  ISETP.GE.AND P4, PT, R7, R135, PT ;  /* 0x000000870700720c */ /* 0x000fe40003f86270 */
[----:B------:R-:W-:Y:S01]  /*a810*/  FSEL R60, R13, -INF , !P5 ;  /* 0xff8000000d3c7808 */ /* 0x000fe20006800000 */
[----:B------:R-:W1:Y:S01]  /*a820*/  I2F R6, R7 ;  /* 0x0000000700067306 */ /* 0x000e620000201400 */
[----:B------:R-:W-:Y:S01]  /*a830*/  ISETP.GE.AND P5, PT, R7, R136, PT ;  /* 0x000000880700720c */ /* 0x000fe20003fa6270 */
[----:B-1----:R-:W-:-:S02]  /*a840*/  FFMA.FTZ R9, R0, R6, R9 ;  /* 0x0000000600097223 */ /* 0x002fc40000010009 */
        /* <DEDUP_REMOVED lines=62> */
.L_x_1914:
[----:B------:R-:W-:-:S04]  /*ac30*/  LEA R117, -R117, RZ, 0x7 ;  /* 0x000000ff75757211 */ /* 0x000fc800078e39ff */
[----:B------:R-:W-:Y:S02]  /*ac40*/  SHF.R.S32.HI R10, RZ, 0x1f, R117 ;  /* 0x0000001fff0a7819 */ /* 0x000fe40000011475 */
.L_x_1915:
        /* <DEDUP_REMOVED lines=110> */
.L_x_1917:
[----:B------:R-:W-:Y:S05]  /*b330*/  BSYNC B0 ;  /* 0x0000000000007941 */ /* 0x000fea0003800000 */
.L_x_1916:
[----:B------:R-:W0:Y:S01]  /*b340*/  LDGDEPBAR ;  /* 0x00000000000079af */ /* 0x000e220000000000 */
[----:B------:R-:W-:-:S04]  /*b350*/  LEA R192, P0, R117, R192, 0x1 ;  /* 0x000000c075c07211 */ /* 0x000fc800078008ff */
[----:B------:R-:W-:Y:S02]  /*b360*/  LEA.HI.X R193, R117, R193, R10, 0x1, P0 ;  /* 0x000000c175c17211 */ /* 0x000fe400000f0c0a */
.L_x_1913:
        /* <DEDUP_REMOVED lines=72> */
[----:B--2---:R-:W-:-:S03]  /*b7f0*/  FMNMX.FTZ R7, R8, R7, !PT ;  /* 0x0000000708077209 */ /* 0x004fc60007810000 */
[----:B------:R-:W-:Y:S04]  /*b800*/  LDSM.16.MT88.4 R8, [R168+0x9000] ;  /* 0x00900000a808783b */ /* 0x000fe80000004200 */
        /* <DEDUP_REMOVED lines=8> */
[----:B------:R-:W-:Y:S01]  /*b890*/  FMUL.FTZ R64, R56, c[0x0][0x23c] ;  /* 0x00008f0038407a20 */ /* 0x000fe20000410000 */
[----:B------:R-:W-:Y:S01]  /*b8a0*/  FSEL R4, R57, RZ, P1 ;  /* 0x000000ff39047208 */ /* 0x000fe20000800000 */
[--C-:B------:R-:W-:Y:S02]  /*b8b0*/  FFMA.FTZ R132, R34, c[0x0][0x23c], -R161.reuse ;  /* 0x00008f0022847a23 */ /* 0x100fe400000108a1 */
[--C-:B------:R-:W-:Y:S01]  /*b8c0*/  FFMA.FTZ R139, R32, c[0x0][0x23c], -R161.reuse ;  /* 0x00008f00208b7a23 */ /* 0x100fe200000108a1 */
[----:B------:R-:W-:Y:S01]  /*b8d0*/  FSEL R64, R64, RZ, P0 ;  /* 0x000000ff40407208 */ /* 0x000fe20000000000 */
[----:B------:R-:W-:Y:S01]  /*b8e0*/  FADD.FTZ R4, R3, -R4 ;  /* 0x8000000403047221 */ /* 0x000fe20000010000 */
[----:B------:R-:W-:Y:S01]  /*b8f0*/  FSEL R3, R56, RZ, P0 ;  /* 0x000000ff38037208 */ /* 0x000fe20000000000 */
[----:B------:R-:W-:Y:S01]  /*b900*/  FFMA.FTZ R130, R28, c[0x0][0x23c], -R161 ;  /* 0x00008f001c827a23 */ /* 0x000fe200000108a1 */
[----:B------:R-:W-:Y:S01]  /*b910*/  MUFU.EX2 R207, R207 ;  /* 0x000000cf00cf7308 */ /* 0x000fe20000000800 */
[----:B------:R-:W-:-:S02]  /*b920*/  FFMA.FTZ R134, R33, c[0x0][0x23c], -R64 ;  /* 0x00008f0021867a23 */ /* 0x000fc40000010840 */
[----:B------:R-:W1:Y:S01]  /*b930*/  LDSM.16.MT88.4 R32, [R118+0xb000] ;  /* 0x00b000007620783b */ /* 0x000e620000004200 */
[----:B------:R-:W-:Y:S02]  /*b940*/  FADD.FTZ R3, R2, -R3 ;  /* 0x8000000302037221 */ /* 0x000fe40000010000 */
[--C-:B------:R-:W-:Y:S02]  /*b950*/  FFMA.FTZ R200, R5, c[0x0][0x23c], -R64.reuse ;  /* 0x00008f0005c87a23 */ /* 0x100fe40000010840 */
[----:B------:R-:W-:Y:S01]  /*b960*/  FMUL.FTZ R204, R4, c[0x0][0x23c] ;  /* 0x00008f0004cc7a20 */ /* 0x000fe20000410000 */
[----:B------:R-:W2:Y:S01]  /*b970*/  MUFU.EX2 R132, R132 ;  /* 0x0000008400847308 */ /* 0x000ea20000000800 */
[--C-:B------:R-:W-:Y:S02]  /*b980*/  FFMA.FTZ R135, R29, c[0x0][0x23c], -R64.reuse ;  /* 0x00008f001d877a23 */ /* 0x100fe40000010840 */
[----:B------:R-:W-:Y:S02]  /*b990*/  FFMA.FTZ R128, R31, c[0x0][0x23c], -R64 ;  /* 0x00008f001f807a23 */ /* 0x000fe40000010840 */
[----:B------:R-:W-:-:S02]  /*b9a0*/  FMUL.FTZ R3, R3, c[0x0][0x23c] ;  /* 0x00008f0003037a20 */ /* 0x000fc40000410000 */
        /* <DEDUP_REMOVED lines=66> */
[----:B------:R-:W3:Y:S01]  /*bdd0*/  MUFU.EX2 R124, R124 ;  /* 0x0000007c007c7308 */ /* 0x000ee20000000800 */
[----:B------:R-:W-:-:S02]  /*bde0*/  FMUL.FTZ R101, R101, R204 ;  /* 0x000000cc65657220 */ /* 0x000fc40000410000 */
[-C--:B------:R-:W-:Y:S02]  /*bdf0*/  FMUL.FTZ R102, R102, R202.reuse ;  /* 0x000000ca66667220 */ /* 0x080fe40000410000 */
[----:B------:R-:W-:Y:S01]  /*be00*/  FMUL.FTZ R103, R103, R202 ;  /* 0x000000ca67677220 */ /* 0x000fe20000410000 */
[C---:B-1----:R-:W-:Y:S01]  /*be10*/  HMMA.16816.F32 R28, R48.reuse, R32, R28 ;  /* 0x00000020301c723c */ /* 0x042fe2000000181c */
        /* <DEDUP_REMOVED lines=27> */
[----:B------:R-:W1:Y:S01]  /*bfd0*/  LDSM.16.MT88.4 R72, [R168+0x9400] ;  /* 0x00940000a848783b */ /* 0x000e620000004200 */
[----:B------:R-:W-:Y:S01]  /*bfe0*/  FMUL.FTZ R69, R69, R204 ;  /* 0x000000cc45457220 */ /* 0x000fe20000410000 */
[----:B------:R-:W-:Y:S01]  /*bff0*/  MUFU.EX2 R121, R121 ;  /* 0x0000007900797308 */ /* 0x000fe20000000800 */
[-C--:B------:R-:W-:Y:S01]  /*c000*/  FMUL.FTZ R70, R70, R202.reuse ;  /* 0x000000ca46467220 */ /* 0x080fe20000410000 */
[----:B------:R-:W-:Y:S01]  /*c010*/  LDSM.16.MT88.4 R92, [R168+0xc000] ;  /* 0x00c00000a85c783b */ /* 0x000fe20000004200 */
[----:B------:R-:W-:Y:S01]  /*c020*/  FMUL.FTZ R71, R71, R202 ;  /* 0x000000ca47477220 */ /* 0x000fe20000410000 */
[----:B------:R-:W-:Y:S01]  /*c030*/  HMMA.16816.F32 R32, R48, R34, R84 ;  /* 0x000000223020723c */ /* 0x000fe20000001854 */
[----:B------:R-:W-:Y:S01]  /*c040*/  FFMA.FTZ R3, R210, c[0x0][0x23c], -R161 ;  /* 0x00008f00d2037a23 */ /* 0x000fe200000108a1 */
[----:B------:R-:W-:Y:S01]  /*c050*/  LDSM.16.MT88.4 R84, [R118+0xc000] ;  /* 0x00c000007654783b */ /* 0x000fe20000004200 */
[--C-:B------:R-:W-:Y:S01]  /*c060*/  FFMA.FTZ R138, R199, c[0x0][0x23c], -R64.reuse ;  /* 0x00008f00c78a7a23 */ /* 0x100fe20000010840 */
[----:B------:R-:W-:Y:S01]  /*c070*/  MUFU.EX2 R116, R116 ;  /* 0x0000007400747308 */ /* 0x000fe20000000800 */
[----:B------:R-:W-:-:S02]  /*c080*/  FFMA.FTZ R153, R153, c[0x0][0x23c], -R64 ;  /* 0x00008f0099997a23 */ /* 0x000fc40000010840 */
[--C-:B------:R-:W-:Y:S01]  /*c090*/  FFMA.FTZ R140, R140, c[0x0][0x23c], -R161.reuse ;  /* 0x00008f008c8c7a23 */ /* 0x100fe200000108a1 */
[C---:B------:R-:W-:Y:S01]  /*c0a0*/  HMMA.16816.F32 R40, R48.reuse, R42, R76 ;  /* 0x0000002a3028723c */ /* 0x040fe2000000184c */
[----:B------:R-:W-:Y:S01]  /*c0b0*/  LDSM.16.MT88.4 R76, [R168+0x9c00] ;  /* 0x009c0000a84c783b */ /* 0x000fe20000004200 */
[--C-:B------:R-:W-:Y:S02]  /*c0c0*/  FFMA.FTZ R142, R142, c[0x0][0x23c], -R161.reuse ;  /* 0x00008f008e8e7a23 */ /* 0x100fe400000108a1 */
[----:B------:R-:W4:Y:S01]  /*c0d0*/  MUFU.EX2 R3, R3 ;  /* 0x0000000300037308 */ /* 0x000f220000000800 */
[--C-:B------:R-:W-:Y:S02]  /*c0e0*/  FFMA.FTZ R144, R144, c[0x0][0x23c], -R161.reuse ;  /* 0x00008f0090907a23 */ /* 0x100fe400000108a1 */
[--C-:B------:R-:W-:Y:S01]  /*c0f0*/  FFMA.FTZ R146, R146, c[0x0][0x23c], -R161.reuse ;  /* 0x00008f0092927a23 */ /* 0x100fe200000108a1 */
        /* <DEDUP_REMOVED lines=8> */
[----:B---3--:R-:W-:Y:S01]  /*c180*/  F2FP.PACK_AB R53, R124, R133 ;  /* 0x000000857c35723e */ /* 0x008fe200000000ff */
[----:B------:R-:W-:Y:S01]  /*c190*/  FFMA.FTZ R157, R157, c[0x0][0x23c], -R161 ;  /* 0x00008f009d9d7a23 */ /* 0x000fe200000108a1 */
[----:B------:R-:W3:Y:S01]  /*c1a0*/  MUFU.EX2 R120, R120 ;  /* 0x0000007800787308 */ /* 0x000ee20000000800 */
[----:B------:R-:W-:-:S02]  /*c1b0*/  FFMA.FTZ R207, R194, R204, R207 ;  /* 0x000000ccc2cf7223 */ /* 0x000fc400000100cf */
[----:B----4-:R-:W-:Y:S01]  /*c1c0*/  F2FP.PACK_AB R54, R3, R58 ;  /* 0x0000003a0336723e */ /* 0x010fe200000000ff */
[----:B------:R-:W-:Y:S01]  /*c1d0*/  FFMA.FTZ R195, R195, R202, R200 ;  /* 0x000000cac3c37223 */ /* 0x000fe200000100c8 */
[----:B------:R-:W-:Y:S01]  /*c1e0*/  F2FP.PACK_AB R55, R2, R59 ;  /* 0x0000003b0237723e */ /* 0x000fe200000000ff */
[----:B------:R-:W-:Y:S02]  /*c1f0*/  FADD.FTZ R132, R132, R207 ;  /* 0x000000cf84847221 */ /* 0x000fe40000010000 */
[----:B------:R-:W-:Y:S01]  /*c200*/  MUFU.EX2 R117, R117 ;  /* 0x0000007500757308 */ /* 0x000fe20000000800 */
[----:B------:R-:W-:Y:S02]  /*c210*/  FADD.FTZ R134, R134, R195 ;  /* 0x000000c386867221 */ /* 0x000fe40000010000 */
[----:B------:R-:W-:Y:S01]  /*c220*/  FADD.FTZ R139, R139, R132 ;  /* 0x000000848b8b7221 */ /* 0x000fe20000010000 */
[----:B-1----:R-:W-:Y:S01]  /*c230*/  HMMA.16816.F32 R4, R52, R72, R4 ;  /* 0x000000483404723c */ /* 0x002fe20000001804 */
[----:B------:R-:W-:-:S02]  /*c240*/  FADD.FTZ R135, R135, R134 ;  /* 0x0000008687877221 */ /* 0x000fc40000010000 */
[----:B------:R-:W-:Y:S01]  /*c250*/  FADD.FTZ R130, R130, R139 ;  /* 0x0000008b82827221 */ /* 0x000fe20000010000 */
[----:B------:R-:W1:Y:S01]  /*c260*/  MUFU.EX2 R66, R66 ;  /* 0x0000004200427308 */ /* 0x000e620000000800 */
[----:B------:R-:W-:Y:S02]  /*c270*/  FADD.FTZ R128, R128, R135 ;  /* 0x0000008780807221 */ /* 0x000fe40000010000 */
[----:B------:R-:W-:Y:S01]  /*c280*/  FADD.FTZ R201, R201, R130 ;  /* 0x00000082c9c97221 */ /* 0x000fe20000010000 */
[----:B------:R-:W-:Y:S01]  /*c290*/  HMMA.16816.F32 R8, R52, R74, R8 ;  /* 0x0000004a3408723c */ /* 0x000fe20000001808 */
[----:B------:R-:W4:Y:S01]  /*c2a0*/  LDSM.16.MT88.4 R72, [R168+0xb400] ;  /* 0x00b40000a848783b */ /* 0x000f220000004200 */
[----:B------:R-:W-:Y:S02]  /*c2b0*/  FADD.FTZ R133, R133, R128 ;  /* 0x0000008085857221 */ /* 0x000fe40000010000 */
[----:B------:R-:W-:Y:S01]  /*c2c0*/  MUFU.EX2 R191, R191 ;  /* 0x000000bf00bf7308 */ /* 0x000fe20000000800 */
[----:B------:R-:W-:-:S02]  /*c2d0*/  FADD.FTZ R201, R126, R201 ;  /* 0x000000c97ec97221 */ /* 0x000fc40000010000 */
[----:B------:R-:W-:Y:S02]  /*c2e0*/  FADD.FTZ R124, R124, R133 ;  /* 0x000000857c7c7221 */ /* 0x000fe40000010000 */
[----:B------:R-:W-:Y:S02]  /*c2f0*/  FADD.FTZ R58, R58, R201 ;  /* 0x000000c93a3a7221 */ /* 0x000fe40000010000 */
[----:B------:R-:W-:Y:S01]  /*c300*/  FADD.FTZ R59, R59, R124 ;  /* 0x0000007c3b3b7221 */ /* 0x000fe20000010000 */
[----:B------:R-:W5:Y:S01]  /*c310*/  MUFU.EX2 R166, R166 ;  /* 0x000000a600a67308 */ /* 0x000f620000000800 */
[----:B------:R-:W-:Y:S02]  /*c320*/  FADD.FTZ R58, R3, R58 ;  /* 0x0000003a033a7221 */ /* 0x000fe40000010000 */
[----:B------:R-:W-:Y:S01]  /*c330*/  FADD.FTZ R2, R2, R59 ;  /* 0x0000003b02027221 */ /* 0x000fe20000010000 */
[----:B--2---:R-:W-:Y:S01]  /*c340*/  HMMA.16816.F32 R12, R52, R68, R12 ;  /* 0x00000044340c723c */ /* 0x004fe2000000180c */
[----:B------:R-:W-:-:S03]  /*c350*/  FFMA.FTZ R156, R156, c[0x0][0x23c], -R161 ;  /* 0x00008f009c9c7a23 */ /* 0x000fc600000108a1 */
[----:B------:R-:W-:Y:S01]  /*c360*/  MUFU.EX2 R165, R165 ;  /* 0x000000a500a57308 */ /* 0x000fe20000000800 */
[--C-:B------:R-:W-:Y:S02]  /*c370*/  FFMA.FTZ R159, R159, c[0x0][0x23c], -R161.reuse ;  /* 0x00008f009f9f7a23 */ /* 0x100fe400000108a1 */
[--C-:B------:R-:W-:Y:S01]  /*c380*/  FFMA.FTZ R136, R136, c[0x0][0x23c], -R161.reuse ;  /* 0x00008f0088887a23 */ /* 0x100fe200000108a1 */
[----:B------:R-:W-:Y:S01]  /*c390*/  HMMA.16816.F32 R16, R52, R70, R16 ;  /* 0x000000463410723c */ /* 0x000fe20000001810 */
[----:B------:R-:W2:Y:S01]  /*c3a0*/  LDSM.16.MT88.4 R68, [R118+0xb400] ;  /* 0x00b400007644783b */ /* 0x000ea20000004200 */
[--C-:B------:R-:W-:Y:S02]  /*c3b0*/  FFMA.FTZ R195, R63, c[0x0][0x23c], -R64.reuse ;  /* 0x00008f003fc37a23 */ /* 0x100fe40000010840 */
[----:B------:R-:W-:Y:S01]  /*c3c0*/  MUFU.EX2 R162, R162 ;  /* 0x000000a200a27308 */ /* 0x000fe20000000800 */
[----:B------:R-:W-:Y:S02]  /*c3d0*/  FFMA.FTZ R160, R160, c[0x0][0x23c], -R161 ;  /* 0x00008f00a0a07a23 */ /* 0x000fe400000108a1 */
[----:B------:R-:W-:-:S02]  /*c3e0*/  FFMA.FTZ R62, R62, c[0x0][0x23c], -R64 ;  /* 0x00008f003e3e7a23 */ /* 0x000fc40000010840 */
[--C-:B------:R-:W-:Y:S02]  /*c3f0*/  FFMA.FTZ R61, R61, c[0x0][0x23c], -R64.reuse ;  /* 0x00008f003d3d7a23 */ /* 0x100fe40000010840 */
[----:B------:R-:W-:Y:S01]  /*c400*/  FFMA.FTZ R60, R60, c[0x0][0x23c], -R64 ;  /* 0x00008f003c3c7a23 */ /* 0x000fe20000010840 */
[----:B------:R-:W-:Y:S01]  /*c410*/  MUFU.EX2 R167, R167 ;  /* 0x000000a700a77308 */ /* 0x000fe20000000800 */
[C---:B----4-:R-:W-:Y:S07]  /*c420*/  HMMA.16816.F32 R20, R52.reuse, R72, R20 ;  /* 0x000000483414723c */ /* 0x050fee0000001814 */
[----:B------:R-:W4:Y:S01]  /*c430*/  MUFU.EX2 R164, R164 ;  /* 0x000000a400a47308 */ /* 0x000f220000000800 */
[C---:B------:R-:W-:Y:S01]  /*c440*/  HMMA.16816.F32 R24, R52.reuse, R74, R24 ;  /* 0x0000004a3418723c */ /* 0x040fe20000001818 */
[----:B------:R-:W1:Y:S06]  /*c450*/  LDSM.16.MT88.4 R72, [R168+0xd400] ;  /* 0x00d40000a848783b */ /* 0x000e6c0000004200 */
[----:B------:R-:W-:Y:S08]  /*c460*/  MUFU.EX2 R163, R163 ;  /* 0x000000a300a37308 */ /* 0x000ff00000000800 */
[----:B------:R-:W1:Y:S01]  /*c470*/  MUFU.EX2 R138, R138 ;  /* 0x0000008a008a7308 */ /* 0x000e620000000800 */
[C---:B--2---:R-:W-:Y:S07]  /*c480*/  HMMA.16816.F32 R28, R52.reuse, R68, R28 ;  /* 0x00000044341c723c */ /* 0x044fee000000181c */
[----:B------:R-:W-:Y:S01]  /*c490*/  MUFU.EX2 R156, R156 ;  /* 0x0000009c009c7308 */ /* 0x000fe20000000800 */
[C---:B------:R-:W-:Y:S01]  /*c4a0*/  HMMA.16816.F32 R32, R52.reuse, R70, R32 ;  /* 0x000000463420723c */ /* 0x040fe20000001820 */
[----:B------:R-:W2:Y:S06]  /*c4b0*/  LDSM.16.MT88.4 R68, [R118+0xd400] ;  /* 0x00d400007644783b */ /* 0x000eac0000004200 */
[----:B------:R-:W-:Y:S08]  /*c4c0*/  MUFU.EX2 R159, R159 ;  /* 0x0000009f009f7308 */ /* 0x000ff00000000800 */
[----:B------:R-:W-:Y:S01]  /*c4d0*/  MUFU.EX2 R136, R136 ;  /* 0x0000008800887308 */ /* 0x000fe20000000800 */
[C---:B-1----:R-:W-:Y:S07]  /*c4e0*/  HMMA.16816.F32 R36, R52.reuse, R72, R36 ;  /* 0x000000483424723c */ /* 0x042fee0000001824 */
[----:B------:R-:W-:Y:S01]  /*c4f0*/  MUFU.EX2 R195, R195 ;  /* 0x000000c300c37308 */ /* 0x000fe20000000800 */
[C---:B------:R-:W-:Y:S01]  /*c500*/  HMMA.16816.F32 R40, R52.reuse, R74, R40 ;  /* 0x0000004a3428723c */ /* 0x040fe20000001828 */
[----:B------:R-:W1:Y:S07]  /*c510*/  LDSM.16.MT88.4 R72, [R168+0x9800] ;  /* 0x00980000a848783b */ /* 0x000e6e0000004200 */
[C---:B--2---:R-:W-:Y:S08]  /*c520*/  HMMA.16816.F32 R44, R52.reuse, R68, R44 ;  /* 0x00000044342c723c */ /* 0x044ff0000000182c */
[----:B------:R-:W-:Y:S01]  /*c530*/  HMMA.16816.F32 R48, R52, R70, R48 ;  /* 0x000000463430723c */ /* 0x000fe20000001830 */
[----:B------:R-:W2:Y:S06]  /*c540*/  LDSM.16.MT88.4 R68, [R118+0x9800] ;  /* 0x009800007644783b */ /* 0x000eac0000004200 */
[----:B------:R-:W-:Y:S01]  /*c550*/  F2FP.PACK_AB R52, R122, R129 ;  /* 0x000000817a34723e */ /* 0x000fe200000000ff */
        /* <DEDUP_REMOVED lines=26> */
[C---:B--2---:R-:W-:Y:S07]  /*c700*/  HMMA.16816.F32 R44, R52.reuse, R68, R44 ;  /* 0x00000044342c723c */ /* 0x044fee000000182c */
[----:B-----5:R-:W-:Y:S01]  /*c710*/  F2FP.PACK_AB R68, R166, R191 ;  /* 0x000000bfa644723e */ /* 0x020fe200000000ff */
[----:B------:R-:W-:Y:S01]  /*c720*/  HMMA.16816.F32 R48, R52, R70, R48 ;  /* 0x000000463430723c */ /* 0x000fe20000001830 */
[----:B------:R-:W2:Y:S01]  /*c730*/  LDSM.16.MT88.4 R52, [R168+0xbc00] ;  /* 0x00bc0000a834783b */ /* 0x000ea20000004200 */
[----:B----4-:R-:W-:Y:S01]  /*c740*/  F2FP.PACK_AB R69, R164, R167 ;  /* 0x000000a7a445723e */ /* 0x010fe200000000ff */
[----:B------:R-:W-:-:S02]  /*c750*/  FADD.FTZ R191, R191, R116 ;  /* 0x00000074bfbf7221 */ /* 0x000fc40000010000 */
[----:B------:R-:W-:Y:S02]  /*c760*/  FADD.FTZ R167, R167, R66 ;  /* 0x00000042a7a77221 */ /* 0x000fe40000010000 */
[----:B------:R-:W-:Y:S01]  /*c770*/  F2FP.PACK_AB R70, R162, R165 ;  /* 0x000000a5a246723e */ /* 0x000fe200000000ff */
[----:B------:R-:W-:Y:S01]  /*c780*/  FADD.FTZ R166, R166, R191 ;  /* 0x000000bfa6a67221 */ /* 0x000fe20000010000 */
[----:B------:R-:W-:Y:S01]  /*c790*/  F2FP.PACK_AB R71, R138, R163 ;  /* 0x000000a38a47723e */ /* 0x000fe200000000ff */
[----:B------:R-:W-:Y:S02]  /*c7a0*/  FADD.FTZ R164, R164, R167 ;  /* 0x000000a7a4a47221 */ /* 0x000fe40000010000 */
[----:B------:R-:W-:Y:S02]  /*c7b0*/  FADD.FTZ R3, R165, R166 ;  /* 0x000000a6a5037221 */ /* 0x000fe40000010000 */
[----:B------:R-:W-:Y:S02]  /*c7c0*/  FADD.FTZ R163, R163, R164 ;  /* 0x000000a4a3a37221 */ /* 0x000fe40000010000 */
[----:B------:R-:W-:Y:S01]  /*c7d0*/  HMMA.16816.F32 R112, R68, R76, R4 ;  /* 0x0000004c4470723c */ /* 0x000fe20000001804 */
[----:B------:R-:W3:Y:S01]  /*c7e0*/  LDSM.16.MT88.4 R4, [R118+0xdc00] ;  /* 0x00dc00007604783b */ /* 0x000ee20000004200 */
[----:B------:R-:W-:-:S02]  /*c7f0*/  FADD.FTZ R3, R162, R3 ;  /* 0x00000003a2037221 */ /* 0x000fc40000010000 */
[----:B------:R-:W-:-:S04]  /*c800*/  FADD.FTZ R138, R138, R163 ;  /* 0x000000a38a8a7221 */ /* 0x000fc80000010000 */
[C---:B-1----:R-:W-:Y:S08]  /*c810*/  HMMA.16816.F32 R12, R68.reuse, R72, R12 ;  /* 0x00000048440c723c */ /* 0x042ff0000000180c */
[C---:B------:R-:W-:Y:S01]  /*c820*/  HMMA.16816.F32 R16, R68.reuse, R74, R16 ;  /* 0x0000004a4410723c */ /* 0x040fe20000001810 */
[----:B------:R-:W1:Y:S07]  /*c830*/  LDSM.16.MT88.4 R72, [R118+0xbc00] ;  /* 0x00bc00007648783b */ /* 0x000e6e0000004200 */
[C---:B------:R-:W-:Y:S01]  /*c840*/  HMMA.16816.F32 R8, R68.reuse, R78, R8 ;  /* 0x0000004e4408723c */ /* 0x040fe20000001808 */
[----:B------:R-:W-:Y:S07]  /*c850*/  LDSM.16.MT88.4 R76, [R168+0xe000] ;  /* 0x00e00000a84c783b */ /* 0x000fee0000004200 */
[C---:B--2---:R-:W-:Y:S08]  /*c860*/  HMMA.16816.F32 R20, R68.reuse, R52, R20 ;  /* 0x000000344414723c */ /* 0x044ff00000001814 */
[C---:B------:R-:W-:Y:S01]  /*c870*/  HMMA.16816.F32 R24, R68.reuse, R54, R24 ;  /* 0x000000364418723c */ /* 0x040fe20000001818 */
[----:B------:R-:W2:Y:S07]  /*c880*/  LDSM.16.MT88.4 R52, [R168+0xdc00] ;  /* 0x00dc0000a834783b */ /* 0x000eae0000004200 */
[C---:B---3--:R-:W-:Y:S08]  /*c890*/  HMMA.16816.F32 R44, R68.reuse, R4, R44 ;  /* 0x00000004442c723c */ /* 0x048ff0000000182c */
[C---:B-1----:R-:W-:Y:S08]  /*c8a0*/  HMMA.16816.F32 R28, R68.reuse, R72, R28 ;  /* 0x00000048441c723c */ /* 0x042ff0000000181c */
[C---:B------:R-:W-:Y:S08]  /*c8b0*/  HMMA.16816.F32 R32, R68.reuse, R74, R32 ;  /* 0x0000004a4420723c */ /* 0x040ff00000001820 */
[C---:B--2---:R-:W-:Y:S07]  /*c8c0*/  HMMA.16816.F32 R36, R68.reuse, R52, R36 ;  /* 0x000000344424723c */ /* 0x044fee0000001824 */
        /* <DEDUP_REMOVED lines=13> */
[----:B------:R-:W3:Y:S01]  /*c9a0*/  MUFU.EX2 R149, R149 ;  /* 0x0000009500957308 */ /* 0x000ee20000000800 */
[----:B-1----:R-:W-:Y:S01]  /*c9b0*/  F2FP.PACK_AB R4, R55, R54 ;  /* 0x000000363704723e */ /* 0x002fe200000000ff */
[----:B------:R-:W-:-:S04]  /*c9c0*/  FADD.FTZ R54, R54, R3 ;  /* 0x0000000336367221 */ /* 0x000fc80000010000 */
[----:B------:R-:W-:Y:S02]  /*c9d0*/  FADD.FTZ R55, R55, R54 ;  /* 0x0000003637377221 */ /* 0x000fe40000010000 */
[----:B------:R-:W1:Y:S01]  /*c9e0*/  MUFU.EX2 R50, R153 ;  /* 0x0000009900327308 */ /* 0x000e620000000800 */
[----:B--2---:R-:W-:Y:S01]  /*c9f0*/  F2FP.PACK_AB R6, R53, R52 ;  /* 0x000000343506723e */ /* 0x004fe200000000ff */
[----:B------:R-:W-:-:S04]  /*ca00*/  FADD.FTZ R52, R52, R55 ;  /* 0x0000003734347221 */ /* 0x000fc80000010000 */
[----:B------:R-:W-:Y:S02]  /*ca10*/  FADD.FTZ R53, R53, R52 ;  /* 0x0000003435357221 */ /* 0x000fe40000010000 */
[----:B------:R-:W-:Y:S01]  /*ca20*/  MUFU.EX2 R48, R48 ;  /* 0x0000003000307308 */ /* 0x000fe20000000800 */
[----:B---3--:R-:W-:-:S07]  /*ca30*/  FADD.FTZ R3, R149, R138 ;  /* 0x0000008a95037221 */ /* 0x008fce0000010000 */
[----:B------:R-:W2:Y:S01]  /*ca40*/  MUFU.EX2 R49, R49 ;  /* 0x0000003100317308 */ /* 0x000ea20000000800 */
[C---:B-1----:R-:W-:Y:S01]  /*ca50*/  F2FP.PACK_AB R5, R50.reuse, R149 ;  /* 0x000000953205723e */ /* 0x042fe200000000ff */
[----:B------:R-:W-:Y:S01]  /*ca60*/  FADD.FTZ R3, R50, R3 ;  /* 0x0000000332037221 */ /* 0x000fe20000010000 */
[----:B--2---:R-:W-:-:S03]  /*ca70*/  F2FP.PACK_AB R7, R49, R48 ;  /* 0x000000303107723e */ /* 0x004fc600000000ff */
[----:B------:R-:W-:-:S04]  /*ca80*/  FADD.FTZ R48, R48, R3 ;  /* 0x0000000330307221 */ /* 0x000fc80000010000 */
[----:B------:R-:W-:Y:S01]  /*ca90*/  FADD.FTZ R49, R49, R48 ;  /* 0x0000003031317221 */ /* 0x000fe20000010000 */
[C---:B------:R-:W-:Y:S08]  /*caa0*/  HMMA.16816.F32 R112, R4.reuse, R108, R112 ;  /* 0x0000006c0470723c */ /* 0x040ff00000001870 */
[C---:B------:R-:W-:Y:S01]  /*cab0*/  HMMA.16816.F32 R108, R4.reuse, R110, R8 ;  /* 0x0000006e046c723c */ /* 0x040fe20000001808 */
[----:B------:R-:W1:Y:S07]  /*cac0*/  LDSM.16.MT88.4 R8, [R118+0xe000] ;  /* 0x00e000007608783b */ /* 0x000e6e0000004200 */
[C---:B------:R-:W-:Y:S01]  /*cad0*/  HMMA.16816.F32 R104, R4.reuse, R100, R12 ;  /* 0x000000640468723c */ /* 0x040fe2000000180c */
[----:B------:R-:W2:Y:S07]  /*cae0*/  LDSM.16.MT88.4 R12, [R168+0xa400] ;  /* 0x00a40000a80c783b */ /* 0x000eae0000004200 */
[C---:B------:R-:W-:Y:S01]  /*caf0*/  HMMA.16816.F32 R100, R4.reuse, R102, R16 ;  /* 0x000000660464723c */ /* 0x040fe20000001810 */
[----:B------:R-:W3:Y:S07]  /*cb00*/  LDSM.16.MT88.4 R16, [R118+0xa400] ;  /* 0x00a400007610783b */ /* 0x000eee0000004200 */
[C---:B------:R-:W-:Y:S01]  /*cb10*/  HMMA.16816.F32 R88, R4.reuse, R84, R28 ;  /* 0x000000540458723c */ /* 0x040fe2000000181c */
[----:B------:R-:W4:Y:S07]  /*cb20*/  MUFU.EX2 R28, R140 ;  /* 0x0000008c001c7308 */ /* 0x000f2e0000000800 */
[C---:B------:R-:W-:Y:S01]  /*cb30*/  HMMA.16816.F32 R84, R4.reuse, R86, R32 ;  /* 0x000000560454723c */ /* 0x040fe20000001820 */
[----:B------:R-:W5:Y:S06]  /*cb40*/  MUFU.EX2 R31, R142 ;  /* 0x0000008e001f7308 */ /* 0x000f6c0000000800 */
[--C-:B------:R-:W-:Y:S01]  /*cb50*/  FFMA.FTZ R34, R143, c[0x0][0x23c], -R64.reuse ;  /* 0x00008f008f227a23 */ /* 0x100fe20000010840 */
[----:B------:R-:W-:Y:S01]  /*cb60*/  HMMA.16816.F32 R96, R4, R92, R20 ;  /* 0x0000005c0460723c */ /* 0x000fe20000001814 */
[--C-:B------:R-:W-:Y:S01]  /*cb70*/  FFMA.FTZ R35, R131, c[0x0][0x23c], -R64.reuse ;  /* 0x00008f0083237a23 */ /* 0x100fe20000010840 */
[----:B------:R-:W2:Y:S01]  /*cb80*/  MUFU.EX2 R29, R144 ;  /* 0x00000090001d7308 */ /* 0x000ea20000000800 */
[--C-:B------:R-:W-:Y:S01]  /*cb90*/  FFMA.FTZ R32, R137, c[0x0][0x23c], -R64.reuse ;  /* 0x00008f0089207a23 */ /* 0x100fe20000010840 */
[----:B------:R-:W-:Y:S01]  /*cba0*/  LDSM.16.MT88.4 R20, [R168+0xc800] ;  /* 0x00c80000a814783b */ /* 0x000fe20000004200 */
[----:B------:R-:W-:-:S02]  /*cbb0*/  FFMA.FTZ R33, R141, c[0x0][0x23c], -R64 ;  /* 0x00008f008d217a23 */ /* 0x000fc40000010840 */
[----:B----4-:R-:W-:Y:S01]  /*cbc0*/  FADD.FTZ R2, R28, R53 ;  /* 0x000000351c027221 */ /* 0x010fe20000010000 */
[----:B-1----:R-:W-:Y:S02]  /*cbd0*/  HMMA.16816.F32 R72, R4, R8, R44 ;  /* 0x000000080448723c */ /* 0x002fe4000000182c */
[----:B------:R-:W1:Y:S01]  /*cbe0*/  MUFU.EX2 R30, R146 ;  /* 0x00000092001e7308 */ /* 0x000e620000000800 */
[----:B-----5:R-:W-:-:S05]  /*cbf0*/  FADD.FTZ R2, R31, R2 ;  /* 0x000000021f027221 */ /* 0x020fca0000010000 */
[----:B------:R-:W-:Y:S01]  /*cc00*/  HMMA.16816.F32 R68, R4, R10, R68 ;  /* 0x0000000a0444723c */ /* 0x000fe20000001844 */
[----:B------:R-:W4:Y:S01]  /*cc10*/  LDSM.16.MT88.4 R8, [R168+0xc400] ;  /* 0x00c40000a808783b */ /* 0x000f220000004200 */
[----:B------:R-:W-:Y:S01]  /*cc20*/  MUFU.EX2 R34, R34 ;  /* 0x0000002200227308 */ /* 0x000fe20000000800 */
[----:B--2---:R-:W-:-:S05]  /*cc30*/  FADD.FTZ R3, R29, R2 ;  /* 0x000000021d037221 */ /* 0x004fca0000010000 */
[----:B------:R-:W-:Y:S01]  /*cc40*/  HMMA.16816.F32 R92, R4, R94, R24 ;  /* 0x0000005e045c723c */ /* 0x000fe20000001818 */
[----:B------:R-:W-:Y:S01]  /*cc50*/  LDSM.16.MT88.4 R24, [R118+0xa800] ;  /* 0x00a800007618783b */ /* 0x000fe20000004200 */
[----:B------:R-:W2:Y:S01]  /*cc60*/  MUFU.EX2 R35, R35 ;  /* 0x0000002300237308 */ /* 0x000ea20000000800 */
[----:B-1----:R-:W-:-:S05]  /*cc70*/  FADD.FTZ R3, R30, R3 ;  /* 0x000000031e037221 */ /* 0x002fca0000010000 */
[C---:B------:R-:W-:Y:S02]  /*cc80*/  HMMA.16816.F32 R80, R4.reuse, R76, R36 ;  /* 0x0000004c0450723c */ /* 0x040fe40000001824 */
[----:B------:R-:W-:Y:S06]  /*cc90*/  MUFU.EX2 R32, R32 ;  /* 0x0000002000207308 */ /* 0x000fec0000000800 */
[----:B------:R-:W-:Y:S02]  /*cca0*/  HMMA.16816.F32 R76, R4, R78, R40 ;  /* 0x0000004e044c723c */ /* 0x000fe40000001828 */
[----:B------:R-:W1:Y:S05]  /*ccb0*/  MUFU.EX2 R33, R33 ;  /* 0x0000002100217308 */ /* 0x000e6a0000000800 */
[----:B------:R-:W-:Y:S01]  /*ccc0*/  F2FP.PACK_AB R4, R31, R28 ;  /* 0x0000001c1f04723e */ /* 0x000fe200000000ff */
[--C-:B------:R-:W-:Y:S01]  /*ccd0*/  FFMA.FTZ R40, R127, c[0x0][0x23c], -R64.reuse ;  /* 0x00008f007f287a23 */ /* 0x100fe20000010840 */
[----:B--2---:R-:W-:Y:S01]  /*cce0*/  F2FP.PACK_AB R5, R35, R34 ;  /* 0x000000222305723e */ /* 0x004fe200000000ff */
[--C-:B------:R-:W-:Y:S01]  /*ccf0*/  FFMA.FTZ R43, R125, c[0x0][0x23c], -R64.reuse ;  /* 0x00008f007d2b7a23 */ /* 0x100fe20000010840 */
[----:B------:R-:W-:Y:S01]  /*cd00*/  F2FP.PACK_AB R6, R30, R29 ;  /* 0x0000001d1e06723e */ /* 0x000fe200000000ff */
[--C-:B------:R-:W-:Y:S01]  /*cd10*/  FFMA.FTZ R41, R67, c[0x0][0x23c], -R64.reuse ;  /* 0x00008f0043297a23 */ /* 0x100fe20000010840 */
[----:B------:R-:W-:Y:S01]  /*cd20*/  MUFU.EX2 R38, R148 ;  /* 0x0000009400267308 */ /* 0x000fe20000000800 */
[----:B------:R-:W-:-:S02]  /*cd30*/  FFMA.FTZ R42, R65, c[0x0][0x23c], -R64 ;  /* 0x00008f00412a7a23 */ /* 0x000fc40000010840 */
[----:B------:R-:W-:Y:S01]  /*cd40*/  FADD.FTZ R34, R34, R49 ;  /* 0x0000003122227221 */ /* 0x000fe20000010000 */
[----:B-1----:R-:W-:-:S03]  /*cd50*/  F2FP.PACK_AB R7, R33, R32 ;  /* 0x000000202107723e */ /* 0x002fc600000000ff */
[----:B------:R-:W-:Y:S01]  /*cd60*/  FADD.FTZ R35, R35, R34 ;  /* 0x0000002223237221 */ /* 0x000fe20000010000 */
[----:B------:R-:W-:Y:S03]  /*cd70*/  MUFU.EX2 R37, R150 ;  /* 0x0000009600257308 */ /* 0x000fe60000000800 */
[----:B------:R-:W-:Y:S01]  /*cd80*/  FADD.FTZ R32, R32, R35 ;  /* 0x0000002320207221 */ /* 0x000fe20000010000 */
[C---:B------:R-:W-:Y:S03]  /*cd90*/  HMMA.16816.F32 R112, R4.reuse, R12, R112 ;  /* 0x0000000c0470723c */ /* 0x040fe60000001870 */
[----:B------:R-:W-:Y:S01]  /*cda0*/  FADD.FTZ R33, R33, R32 ;  /* 0x0000002021217221 */ /* 0x000fe20000010000 */
[----:B------:R-:W-:Y:S04]  /*cdb0*/  MUFU.EX2 R36, R154 ;  /* 0x0000009a00247308 */ /* 0x000fe80000000800 */
[C---:B------:R-:W-:Y:S01]  /*cdc0*/  HMMA.16816.F32 R108, R4.reuse, R14, R108 ;  /* 0x0000000e046c723c */ /* 0x040fe2000000186c */
[----:B------:R-:W1:Y:S03]  /*cdd0*/  LDSM.16.MT88.4 R12, [R118+0xc400] ;  /* 0x00c40000760c783b */ /* 0x000e660000004200 */
[----:B------:R-:W-:Y:S04]  /*cde0*/  MUFU.EX2 R39, R157 ;  /* 0x0000009d00277308 */ /* 0x000fe80000000800 */
[C---:B---3--:R-:W-:Y:S04]  /*cdf0*/  HMMA.16816.F32 R104, R4.reuse, R16, R104 ;  /* 0x000000100468723c */ /* 0x048fe80000001868 */
[----:B------:R-:W2:Y:S04]  /*ce00*/  MUFU.EX2 R40, R40 ;  /* 0x0000002800287308 */ /* 0x000ea80000000800 */
[C---:B------:R-:W-:Y:S01]  /*ce10*/  HMMA.16816.F32 R100, R4.reuse, R18, R100 ;  /* 0x000000120464723c */ /* 0x040fe20000001864 */
[----:B------:R-:W3:Y:S03]  /*ce20*/  LDSM.16.MT88.4 R16, [R168+0xe400] ;  /* 0x00e40000a810783b */ /* 0x000ee60000004200 */
[----:B------:R-:W5:Y:S04]  /*ce30*/  MUFU.EX2 R43, R43 ;  /* 0x0000002b002b7308 */ /* 0x000f680000000800 */
[----:B----4-:R-:W-:Y:S04]  /*ce40*/  HMMA.16816.F32 R96, R4, R8, R96 ;  /* 0x000000080460723c */ /* 0x010fe80000001860 */
[----:B------:R-:W-:Y:S01]  /*ce50*/  MUFU.EX2 R41, R41 ;  /* 0x0000002900297308 */ /* 0x000fe20000000800 */
[----:B--2---:R-:W-:-:S03]  /*ce60*/  FADD.FTZ R2, R40, R33 ;  /* 0x0000002128027221 */ /* 0x004fc60000010000 */
[----:B------:R-:W-:Y:S01]  /*ce70*/  HMMA.16816.F32 R92, R4, R10, R92 ;  /* 0x0000000a045c723c */ /* 0x000fe2000000185c */
[----:B------:R-:W2:Y:S03]  /*ce80*/  LDSM.16.MT88.4 R8, [R118+0xe400] ;  /* 0x00e400007608783b */ /* 0x000ea60000004200 */
[----:B------:R-:W4:Y:S01]  /*ce90*/  MUFU.EX2 R42, R42 ;  /* 0x0000002a002a7308 */ /* 0x000f220000000800 */
[----:B-----5:R-:W-:-:S03]  /*cea0*/  FADD.FTZ R2, R43, R2 ;  /* 0x000000022b027221 */ /* 0x020fc60000010000 */
[C---:B-1----:R-:W-:Y:S08]  /*ceb0*/  HMMA.16816.F32 R88, R4.reuse, R12, R88 ;  /* 0x0000000c0458723c */ /* 0x042ff00000001858 */
[C---:B------:R-:W-:Y:S01]  /*cec0*/  HMMA.16816.F32 R84, R4.reuse, R14, R84 ;  /* 0x0000000e0454723c */ /* 0x040fe20000001854 */
[----:B------:R-:W1:Y:S07]  /*ced0*/  LDSM.16.MT88.4 R12, [R168+0xa800] ;  /* 0x00a80000a80c783b */ /* 0x000e6e0000004200 */
        /* <DEDUP_REMOVED lines=8> */
[----:B------:R-:W-:-:S02]  /*cf60*/  F2FP.PACK_AB R5, R43, R40 ;  /* 0x000000282b05723e */ /* 0x000fc400000000ff */
[----:B------:R-:W-:Y:S01]  /*cf70*/  F2FP.PACK_AB R6, R39, R36 ;  /* 0x000000242706723e */ /* 0x000fe200000000ff */
[----:B------:R-:W-:Y:S01]  /*cf80*/  FADD.FTZ R37, R37, R38 ;  /* 0x0000002625257221 */ /* 0x000fe20000010000 */
[----:B----4-:R-:W-:Y:S01]  /*cf90*/  F2FP.PACK_AB R7, R42, R41 ;  /* 0x000000292a07723e */ /* 0x010fe200000000ff */
[----:B------:R-:W-:Y:S01]  /*cfa0*/  FADD.FTZ R41, R41, R2 ;  /* 0x0000000229297221 */ /* 0x000fe20000010000 */
[----:B------:R-:W-:Y:S01]  /*cfb0*/  MOV R2, R56 ;  /* 0x0000003800027202 */ /* 0x000fe20000000f00 */
[----:B------:R-:W-:Y:S01]  /*cfc0*/  FADD.FTZ R36, R36, R37 ;  /* 0x0000002524247221 */ /* 0x000fe20000010000 */
[----:B------:R-:W-:Y:S01]  /*cfd0*/  MOV R3, R57 ;  /* 0x0000003900037202 */ /* 0x000fe20000000f00 */
[----:B------:R-:W-:Y:S02]  /*cfe0*/  FADD.FTZ R42, R42, R41 ;  /* 0x000000292a2a7221 */ /* 0x000fe40000010000 */
[----:B-1----:R-:W-:Y:S01]  /*cff0*/  HMMA.16816.F32 R112, R4, R12, R112 ;  /* 0x0000000c0470723c */ /* 0x002fe20000001870 */
[----:B------:R-:W-:-:S07]  /*d000*/  FADD.FTZ R39, R39, R36 ;  /* 0x0000002427277221 */ /* 0x000fce0000010000 */
[C---:B------:R-:W-:Y:S01]  /*d010*/  HMMA.16816.F32 R108, R4.reuse, R14, R108 ;  /* 0x0000000e046c723c */ /* 0x040fe2000000186c */
[----:B------:R-:W1:Y:S07]  /*d020*/  LDSM.16.MT88.4 R12, [R118+0xe800] ;  /* 0x00e80000760c783b */ /* 0x000e6e0000004200 */
[C---:B---3--:R-:W-:Y:S08]  /*d030*/  HMMA.16816.F32 R88, R4.reuse, R16, R88 ;  /* 0x000000100458723c */ /* 0x048ff00000001858 */
[C---:B------:R-:W-:Y:S01]  /*d040*/  HMMA.16816.F32 R84, R4.reuse, R18, R84 ;  /* 0x000000120454723c */ /* 0x040fe20000001854 */
[----:B------:R-:W3:Y:S07]  /*d050*/  LDSM.16.MT88.4 R16, [R118+0xac00] ;  /* 0x00ac00007610783b */ /* 0x000eee0000004200 */
[C---:B--2---:R-:W-:Y:S08]  /*d060*/  HMMA.16816.F32 R80, R4.reuse, R8, R80 ;  /* 0x000000080450723c */ /* 0x044ff00000001850 */
[C---:B------:R-:W-:Y:S01]  /*d070*/  HMMA.16816.F32 R76, R4.reuse, R10, R76 ;  /* 0x0000000a044c723c */ /* 0x040fe2000000184c */
[----:B------:R-:W2:Y:S07]  /*d080*/  LDSM.16.MT88.4 R8, [R168+0xcc00] ;  /* 0x00cc0000a808783b */ /* 0x000eae0000004200 */
[C---:B------:R-:W-:Y:S01]  /*d090*/  HMMA.16816.F32 R104, R4.reuse, R24, R104 ;  /* 0x000000180468723c */ /* 0x040fe20000001868 */
[----:B------:R-:W4:Y:S07]  /*d0a0*/  MUFU.EX2 R25, R160 ;  /* 0x000000a000197308 */ /* 0x000f2e0000000800 */
[C---:B------:R-:W-:Y:S01]  /*d0b0*/  HMMA.16816.F32 R100, R4.reuse, R26, R100 ;  /* 0x0000001a0464723c */ /* 0x040fe20000001864 */
[----:B------:R-:W-:Y:S07]  /*d0c0*/  MUFU.EX2 R27, R62 ;  /* 0x0000003e001b7308 */ /* 0x000fee0000000800 */
[C---:B------:R-:W-:Y:S01]  /*d0d0*/  HMMA.16816.F32 R96, R4.reuse, R20, R96 ;  /* 0x000000140460723c */ /* 0x040fe20000001860 */
[----:B------:R-:W5:Y:S07]  /*d0e0*/  MUFU.EX2 R24, R61 ;  /* 0x0000003d00187308 */ /* 0x000f6e0000000800 */
[C---:B------:R-:W-:Y:S01]  /*d0f0*/  HMMA.16816.F32 R92, R4.reuse, R22, R92 ;  /* 0x00000016045c723c */ /* 0x040fe2000000185c */
[----:B------:R-:W2:Y:S01]  /*d100*/  MUFU.EX2 R26, R60 ;  /* 0x0000003c001a7308 */ /* 0x000ea20000000800 */
[----:B------:R-:W3:Y:S06]  /*d110*/  LDSM.16.MT88.4 R20, [R168+0xac00] ;  /* 0x00ac0000a814783b */ /* 0x000eec0000004200 */
[C---:B-1----:R-:W-:Y:S08]  /*d120*/  HMMA.16816.F32 R72, R4.reuse, R12, R72 ;  /* 0x0000000c0448723c */ /* 0x042ff00000001848 */
[----:B------:R-:W-:Y:S01]  /*d130*/  HMMA.16816.F32 R68, R4, R14, R68 ;  /* 0x0000000e0444723c */ /* 0x000fe20000001844 */
[----:B------:R-:W1:Y:S06]  /*d140*/  LDSM.16.MT88.4 R12, [R118+0xcc00] ;  /* 0x00cc0000760c783b */ /* 0x000e6c0000004200 */
[----:B----4-:R-:W-:Y:S01]  /*d150*/  F2FP.PACK_AB R4, R25, R156 ;  /* 0x0000009c1904723e */ /* 0x010fe200000000ff */
[----:B------:R-:W-:Y:S01]  /*d160*/  FADD.FTZ R156, R156, R39 ;  /* 0x000000279c9c7221 */ /* 0x000fe20000010000 */
[----:B-----5:R-:W-:Y:S01]  /*d170*/  F2FP.PACK_AB R5, R24, R27 ;  /* 0x0000001b1805723e */ /* 0x020fe200000000ff */
[----:B------:R-:W-:Y:S01]  /*d180*/  FADD.FTZ R27, R27, R42 ;  /* 0x0000002a1b1b7221 */ /* 0x000fe20000010000 */
[----:B------:R-:W-:Y:S01]  /*d190*/  F2FP.PACK_AB R6, R136, R159 ;  /* 0x0000009f8806723e */ /* 0x000fe200000000ff */
[----:B------:R-:W-:Y:S01]  /*d1a0*/  FADD.FTZ R156, R25, R156 ;  /* 0x0000009c199c7221 */ /* 0x000fe20000010000 */
[----:B--2---:R-:W-:Y:S01]  /*d1b0*/  F2FP.PACK_AB R7, R195, R26 ;  /* 0x0000001ac307723e */ /* 0x004fe200000000ff */
        /* <DEDUP_REMOVED lines=8> */
[C---:B------:R-:W-:Y:S08]  /*d240*/  HMMA.16816.F32 R96, R4.reuse, R8, R96 ;  /* 0x000000080460723c */ /* 0x040ff00000001860 */
[C---:B------:R-:W-:Y:S01]  /*d250*/  HMMA.16816.F32 R92, R4.reuse, R10, R92 ;  /* 0x0000000a045c723c */ /* 0x040fe2000000185c */
[----:B------:R-:W3:Y:S07]  /*d260*/  LDSM.16.MT88.4 R8, [R118+0xec00] ;  /* 0x00ec00007608783b */ /* 0x000eee0000004200 */
[C---:B------:R-:W-:Y:S08]  /*d270*/  HMMA.16816.F32 R112, R4.reuse, R20, R112 ;  /* 0x000000140470723c */ /* 0x040ff00000001870 */
[C---:B------:R-:W-:Y:S08]  /*d280*/  HMMA.16816.F32 R108, R4.reuse, R22, R108 ;  /* 0x00000016046c723c */ /* 0x040ff0000000186c */
[C---:B-1----:R-:W-:Y:S08]  /*d290*/  HMMA.16816.F32 R88, R4.reuse, R12, R88 ;  /* 0x0000000c0458723c */ /* 0x042ff00000001858 */
[C---:B------:R-:W-:Y:S08]  /*d2a0*/  HMMA.16816.F32 R84, R4.reuse, R14, R84 ;  /* 0x0000000e0454723c */ /* 0x040ff00000001854 */
[C---:B--2---:R-:W-:Y:S08]  /*d2b0*/  HMMA.16816.F32 R80, R4.reuse, R16, R80 ;  /* 0x000000100450723c */ /* 0x044ff00000001850 */
[C---:B------:R-:W-:Y:S08]  /*d2c0*/  HMMA.16816.F32 R76, R4.reuse, R18, R76 ;  /* 0x00000012044c723c */ /* 0x040ff0000000184c */
[C---:B---3--:R-:W-:Y:S08]  /*d2d0*/  HMMA.16816.F32 R72, R4.reuse, R8, R72 ;  /* 0x000000080448723c */ /* 0x048ff00000001848 */
[----:B------:R-:W-:Y:S08]  /*d2e0*/  HMMA.16816.F32 R68, R4, R10, R68 ;  /* 0x0000000a0444723c */ /* 0x000ff00000001844 */
.L_x_1910:
        /* <DEDUP_REMOVED lines=9> */
.L_x_1922:
        /* <DEDUP_REMOVED lines=64> */
.L_x_1919:
[----:B------:R-:W-:Y:S02]  /*d780*/  ISETP.GE.AND P4, PT, R182, c[0x0][0x220], PT ;  /* 0x00008800b6007a0c */ /* 0x000fe40003f86270 */
[C---:B------:R-:W-:Y:S02]  /*d790*/  LEA R2, P1, R66.reuse, R196, 0x1 ;  /* 0x000000c442027211 */ /* 0x040fe400078208ff */
        /* <DEDUP_REMOVED lines=44> */
[----:B------:R-:W-:Y:S05]  /*da60*/  ISETP.GE.AND P0, PT, R178, 0x2, PT ;  /* 0x00000002b200780c */ /* 0x000fea0003f06270 */
        /* <DEDUP_REMOVED lines=46> */
[----:B------:R-:W1:Y:S08]  /*dd50*/  LDSM.16.M88.4 R124, [R170+0x3000] ;  /* 0x00300000aa7c783b */ /* 0x000e700000000200 */
[----:B------:R-:W2:Y:S08]  /*dd60*/  LDSM.16.M88.4 R128, [R170+0x3400] ;  /* 0x00340000aa80783b */ /* 0x000eb00000000200 */
[----:B------:R-:W2:Y:S08]  /*dd70*/  LDSM.16.M88.4 R132, [R170+0x3800] ;  /* 0x00380000aa84783b */ /* 0x000eb00000000200 */
[----:B------:R-:W0:Y:S08]  /*dd80*/  LDGDEPBAR ;  /* 0x00000000000079af */ /* 0x000e300000000000 */
[----:B------:R-:W3:Y:S01]  /*dd90*/  LDSM.16.M88.4 R136, [R170+0x3c00] ;  /* 0x003c0000aa88783b */ /* 0x000ee20000000200 */
[C---:B-1----:R-:W-:Y:S07]  /*dda0*/  HMMA.16816.F32 R4, R120.reuse, R124, RZ ;  /* 0x0000007c7804723c */ /* 0x042fee00000018ff */
[----:B------:R-:W1:Y:S01]  /*ddb0*/  LDSM.16.M88.4 R140, [R170+0x4000] ;  /* 0x00400000aa8c783b */ /* 0x000e620000000200 */
[C---:B------:R-:W-:Y:S07]  /*ddc0*/  HMMA.16816.F32 R8, R120.reuse, R126, RZ ;  /* 0x0000007e7808723c */ /* 0x040fee00000018ff */
[----:B------:R-:W1:Y:S01]  /*ddd0*/  LDSM.16.M88.4 R144, [R170+0x4400] ;  /* 0x00440000aa90783b */ /* 0x000e620000000200 */
[C---:B--2---:R-:W-:Y:S07]  /*dde0*/  HMMA.16816.F32 R12, R120.reuse, R128, RZ ;  /* 0x00000080780c723c */ /* 0x044fee00000018ff */
[----:B------:R-:W2:Y:S01]  /*ddf0*/  LDSM.16.M88.4 R148, [R170+0x4800] ;  /* 0x00480000aa94783b */ /* 0x000ea20000000200 */
[C---:B------:R-:W-:Y:S07]  /*de00*/  HMMA.16816.F32 R16, R120.reuse, R130, RZ ;  /* 0x000000827810723c */ /* 0x040fee00000018ff */
[----:B------:R-:W2:Y:S01]  /*de10*/  LDSM.16.M88.4 R152, [R170+0x4c00] ;  /* 0x004c0000aa98783b */ /* 0x000ea20000000200 */
[C---:B------:R-:W-:Y:S07]  /*de20*/  HMMA.16816.F32 R20, R120.reuse, R132, RZ ;  /* 0x000000847814723c */ /* 0x040fee00000018ff */
[----:B------:R-:W-:Y:S01]  /*de30*/  LDSM.16.M88.4 R156, [R169] ;  /* 0x00000000a99c783b */ /* 0x000fe20000000200 */
[C---:B------:R-:W-:Y:S07]  /*de40*/  HMMA.16816.F32 R24, R120.reuse, R134, RZ ;  /* 0x000000867818723c */ /* 0x040fee00000018ff */
[----:B------:R-:W2:Y:S01]  /*de50*/  LDSM.16.M88.4 R160, [R119+0x3000] ;  /* 0x0030000077a0783b */ /* 0x000ea20000000200 */
[C---:B---3--:R-:W-:Y:S07]  /*de60*/  HMMA.16816.F32 R28, R120.reuse, R136, RZ ;  /* 0x00000088781c723c */ /* 0x048fee00000018ff */
[----:B------:R-:W3:Y:S01]  /*de70*/  LDSM.16.M88.4 R164, [R119+0x3400] ;  /* 0x0034000077a4783b */ /* 0x000ee20000000200 */
[C---:B------:R-:W-:Y:S07]  /*de80*/  HMMA.16816.F32 R32, R120.reuse, R138, RZ ;  /* 0x0000008a7820723c */ /* 0x040fee00000018ff */
[----:B------:R-:W-:Y:S01]  /*de90*/  LDSM.16.M88.4 R124, [R119+0x3c00] ;  /* 0x003c0000777c783b */ /* 0x000fe20000000200 */
[C---:B-1----:R-:W-:Y:S07]  /*dea0*/  HMMA.16816.F32 R36, R120.reuse, R140, RZ ;  /* 0x0000008c7824723c */ /* 0x042fee00000018ff */
[----:B------:R-:W-:Y:S01]  /*deb0*/  LDSM.16.M88.4 R128, [R119+0x4400] ;  /* 0x004400007780783b */ /* 0x000fe20000000200 */
[C---:B------:R-:W-:Y:S07]  /*dec0*/  HMMA.16816.F32 R40, R120.reuse, R142, RZ ;  /* 0x0000008e7828723c */ /* 0x040fee00000018ff */
[----:B------:R-:W-:Y:S01]  /*ded0*/  LDSM.16.M88.4 R132, [R170+0x5c00] ;  /* 0x005c0000aa84783b */ /* 0x000fe20000000200 */
[C---:B------:R-:W-:Y:S08]  /*dee0*/  HMMA.16816.F32 R44, R120.reuse, R144, RZ ;  /* 0x00000090782c723c */ /* 0x040ff000000018ff */
[C---:B------:R-:W-:Y:S08]  /*def0*/  HMMA.16816.F32 R48, R120.reuse, R146, RZ ;  /* 0x000000927830723c */ /* 0x040ff000000018ff */
[C---:B--2---:R-:W-:Y:S08]  /*df00*/  HMMA.16816.F32 R52, R120.reuse, R148, RZ ;  /* 0x000000947834723c */ /* 0x044ff000000018ff */
[C---:B------:R-:W-:Y:S08]  /*df10*/  HMMA.16816.F32 R56, R120.reuse, R150, RZ ;  /* 0x000000967838723c */ /* 0x040ff000000018ff */
[C---:B------:R-:W-:Y:S08]  /*df20*/  HMMA.16816.F32 R60, R120.reuse, R152, RZ ;  /* 0x00000098783c723c */ /* 0x040ff000000018ff */
[----:B------:R-:W-:Y:S01]  /*df30*/  HMMA.16816.F32 R64, R120, R154, RZ ;  /* 0x0000009a7840723c */ /* 0x000fe200000018ff */
[----:B------:R-:W1:Y:S07]  /*df40*/  LDSM.16.M88.4 R120, [R119+0x3800] ;  /* 0x003800007778783b */ /* 0x000e6e0000000200 */
[C---:B------:R-:W-:Y:S08]  /*df50*/  HMMA.16816.F32 R4, R156.reuse, R160, R4 ;  /* 0x000000a09c04723c */ /* 0x040ff00000001804 */
[C---:B------:R-:W-:Y:S08]  /*df60*/  HMMA.16816.F32 R8, R156.reuse, R162, R8 ;  /* 0x000000a29c08723c */ /* 0x040ff00000001808 */
[C---:B---3--:R-:W-:Y:S08]  /*df70*/  HMMA.16816.F32 R12, R156.reuse, R164, R12 ;  /* 0x000000a49c0c723c */ /* 0x048ff0000000180c */
        /* <DEDUP_REMOVED lines=43> */
[----:B------:R-:W-:Y:S01]  /*e230*/  LDSM.16.M88.4 R132, [R119+0x5c00] ;  /* 0x005c00007784783b */ /* 0x000fe20000000200 */
        /* <DEDUP_REMOVED lines=54> */
[----:B------:R-:W2:Y:S03]  /*e5a0*/  LDSM.16.M88.4 R120, [R119+0x7c00] ;  /* 0x007c00007778783b */ /* 0x000ea60000000200 */
[----:B------:R-:W-:Y:S02]  /*e5b0*/  FMUL.FTZ R205, R4, c[0x0][0x2ec] ;  /* 0x0000bb0004cd7a20 */ /* 0x000fe40000410000 */
[----:B------:R-:W-:Y:S02]  /*e5c0*/  FMUL.FTZ R207, R5, c[0x0][0x2ec] ;  /* 0x0000bb0005cf7a20 */ /* 0x000fe40000410000 */
[----:B-----5:R-:W-:Y:S02]  /*e5d0*/  FMUL.FTZ R209, R6, c[0x0][0x2ec] ;  /* 0x0000bb0006d17a20 */ /* 0x020fe40000410000 */
[----:B------:R-:W3:Y:S02]  /*e5e0*/  MUFU.TANH R205, R205 ;  /* 0x000000cd00cd7308 */ /* 0x000ee40000002400 */
[----:B------:R-:W-:Y:S02]  /*e5f0*/  FMUL.FTZ R211, R7, c[0x0][0x2ec] ;  /* 0x0000bb0007d37a20 */ /* 0x000fe40000410000 */
[----:B------:R-:W-:Y:S02]  /*e600*/  FMUL.FTZ R213, R8, c[0x0][0x2ec] ;  /* 0x0000bb0008d57a20 */ /* 0x000fe40000410000 */
[----:B------:R-:W-:Y:S02]  /*e610*/  FMUL.FTZ R215, R9, c[0x0][0x2ec] ;  /* 0x0000bb0009d77a20 */ /* 0x000fe40000410000 */
[----:B------:R-:W-:Y:S02]  /*e620*/  FMUL.FTZ R217, R10, c[0x0][0x2ec] ;  /* 0x0000bb000ad97a20 */ /* 0x000fe40000410000 */
        /* <DEDUP_REMOVED lines=8> */
[----:B------:R-:W5:Y:S03]  /*e6b0*/  LDSM.16.M88.4 R128, [R119+0x8000] ;  /* 0x008000007780783b */ /* 0x000f660000000200 */
[----:B------:R-:W-:Y:S02]  /*e6c0*/  FMUL.FTZ R202, R15, c[0x0][0x2ec] ;  /* 0x0000bb000fca7a20 */ /* 0x000fe40000410000 */
[----:B------:R-:W-:Y:S02]  /*e6d0*/  FMUL.FTZ R203, R16, c[0x0][0x2ec] ;  /* 0x0000bb0010cb7a20 */ /* 0x000fe40000410000 */
[----:B------:R-:W1:Y:S01]  /*e6e0*/  MUFU.TANH R211, R211 ;  /* 0x000000d300d37308 */ /* 0x000e620000002400 */
[C---:B--2---:R-:W-:Y:S03]  /*e6f0*/  HMMA.16816.F32 R28, R124.reuse, R120, R28 ;  /* 0x000000787c1c723c */ /* 0x044fe6000000181c */
[----:B------:R-:W-:Y:S02]  /*e700*/  FMUL.FTZ R201, R17, c[0x0][0x2ec] ;  /* 0x0000bb0011c97a20 */ /* 0x000fe40000410000 */
[----:B------:R-:W-:Y:S03]  /*e710*/  FMUL.FTZ R227, R18, c[0x0][0x2ec] ;  /* 0x0000bb0012e37a20 */ /* 0x000fe60000410000 */
[C---:B------:R-:W-:Y:S01]  /*e720*/  HMMA.16816.F32 R32, R124.reuse, R122, R32 ;  /* 0x0000007a7c20723c */ /* 0x040fe20000001820 */
[----:B------:R-:W2:Y:S01]  /*e730*/  MUFU.TANH R213, R213 ;  /* 0x000000d500d57308 */ /* 0x000ea20000002400 */
[----:B------:R-:W1:Y:S02]  /*e740*/  LDSM.16.M88.4 R120, [R119+0x8400] ;  /* 0x008400007778783b */ /* 0x000e640000000200 */
[----:B------:R-:W-:Y:S02]  /*e750*/  FMUL.FTZ R196, R21, c[0x0][0x2ec] ;  /* 0x0000bb0015c47a20 */ /* 0x000fe40000410000 */
[----:B------:R-:W-:Y:S02]  /*e760*/  FMUL.FTZ R225, R19, c[0x0][0x2ec] ;  /* 0x0000bb0013e17a20 */ /* 0x000fe40000410000 */
[----:B------:R-:W-:Y:S03]  /*e770*/  FMUL.FTZ R206, R24, c[0x0][0x2ec] ;  /* 0x0000bb0018ce7a20 */ /* 0x000fe60000410000 */
[----:B------:R2:W1:Y:S01]  /*e780*/  MUFU.TANH R167, R196 ;  /* 0x000000c400a77308 */ /* 0x0004620000002400 */
[----:B------:R-:W-:Y:S02]  /*e790*/  FMUL.FTZ R197, R26, c[0x0][0x2ec] ;  /* 0x0000bb001ac57a20 */ /* 0x000fe40000410000 */
[----:B------:R-:W-:Y:S02]  /*e7a0*/  FMUL.FTZ R208, R25, c[0x0][0x2ec] ;  /* 0x0000bb0019d07a20 */ /* 0x000fe40000410000 */
[----:B------:R-:W-:Y:S02]  /*e7b0*/  FMUL.FTZ R210, R30, c[0x0][0x2ec] ;  /* 0x0000bb001ed27a20 */ /* 0x000fe40000410000 */
[----:B------:R-:W-:Y:S02]  /*e7c0*/  FMUL.FTZ R214, R28, c[0x0][0x2ec] ;  /* 0x0000bb001cd67a20 */ /* 0x000fe40000410000 */
[----:B------:R-:W-:Y:S01]  /*e7d0*/  FMUL.FTZ R212, R29, c[0x0][0x2ec] ;  /* 0x0000bb001dd47a20 */ /* 0x000fe20000410000 */
[----:B------:R3:W3:Y:S01]  /*e7e0*/  MUFU.TANH R165, R206 ;  /* 0x000000ce00a57308 */ /* 0x0006e20000002400 */
[----:B----4-:R-:W-:Y:S02]  /*e7f0*/  FMUL.FTZ R199, R20, c[0x0][0x2ec] ;  /* 0x0000bb0014c77a20 */ /* 0x010fe40000410000 */
[----:B------:R-:W-:Y:S01]  /*e800*/  FMUL.FTZ R200, R22, c[0x0][0x2ec] ;  /* 0x0000bb0016c87a20 */ /* 0x000fe20000410000 */
[C---:B-----5:R-:W-:Y:S03]  /*e810*/  HMMA.16816.F32 R36, R124.reuse, R128, R36 ;  /* 0x000000807c24723c */ /* 0x060fe60000001824 */
[----:B------:R-:W-:Y:S02]  /*e820*/  FMUL.FTZ R198, R23, c[0x0][0x2ec] ;  /* 0x0000bb0017c67a20 */ /* 0x000fe40000410000 */
[----:B------:R-:W-:Y:S01]  /*e830*/  FMUL.FTZ R216, R33, c[0x0][0x2ec] ;  /* 0x0000bb0021d87a20 */ /* 0x000fe20000410000 */
[----:B------:R4:W4:Y:S02]  /*e840*/  MUFU.TANH R166, R197 ;  /* 0x000000c500a67308 */ /* 0x0009240000002400 */
[C---:B------:R-:W-:Y:S01]  /*e850*/  HMMA.16816.F32 R40, R124.reuse, R130, R40 ;  /* 0x000000827c28723c */ /* 0x040fe20000001828 */
[----:B------:R-:W5:Y:S03]  /*e860*/  LDSM.16.M88.4 R128, [R119+0x8800] ;  /* 0x008800007780783b */ /* 0x000f660000000200 */
[----:B--2---:R-:W-:Y:S04]  /*e870*/  FMUL.FTZ R196, R27, c[0x0][0x2ec] ;  /* 0x0000bb001bc47a20 */ /* 0x004fe80000410000 */
[----:B------:R2:W2:Y:S01]  /*e880*/  MUFU.TANH R164, R196 ;  /* 0x000000c400a47308 */ /* 0x0004a20000002400 */
[C---:B-1----:R-:W-:Y:S03]  /*e890*/  HMMA.16816.F32 R44, R124.reuse, R120, R44 ;  /* 0x000000787c2c723c */ /* 0x042fe6000000182c */
[----:B---3--:R-:W-:Y:S04]  /*e8a0*/  FMUL.FTZ R206, R32, c[0x0][0x2ec] ;  /* 0x0000bb0020ce7a20 */ /* 0x008fe80000410000 */
[----:B------:R-:W-:Y:S01]  /*e8b0*/  FMUL.FTZ R229, R37, c[0x0][0x2ec] ;  /* 0x0000bb0025e57a20 */ /* 0x000fe20000410000 */
[C---:B------:R-:W-:Y:S01]  /*e8c0*/  HMMA.16816.F32 R48, R124.reuse, R122, R48 ;  /* 0x0000007a7c30723c */ /* 0x040fe20000001830 */
[----:B------:R1:W3:Y:S01]  /*e8d0*/  MUFU.TANH R149, R208 ;  /* 0x000000d000957308 */ /* 0x0002e20000002400 */
[----:B------:R-:W3:Y:S01]  /*e8e0*/  LDSM.16.M88.4 R120, [R119+0x8c00] ;  /* 0x008c00007778783b */ /* 0x000ee20000000200 */
[----:B------:R-:W-:Y:S04]  /*e8f0*/  DEPBAR.LE SB0, 0x0 ;  /* 0x000080000000791a */ /* 0x000fe80000000000 */
[----:B----4-:R-:W-:Y:S02]  /*e900*/  FMUL.FTZ R197, R34, c[0x0][0x2ec] ;  /* 0x0000bb0022c57a20 */ /* 0x010fe40000410000 */
[----:B------:R-:W-:Y:S02]  /*e910*/  FMUL.FTZ R231, R40, c[0x0][0x2ec] ;  /* 0x0000bb0028e77a20 */ /* 0x000fe40000410000 */
[----:B------:R4:W3:Y:S01]  /*e920*/  MUFU.TANH R159, R206 ;  /* 0x000000ce009f7308 */ /* 0x0008e20000002400 */
[----:B------:R-:W-:Y:S01]  /*e930*/  BAR.SYNC.DEFER_BLOCKING 0x0 ;  /* 0x0000000000007b1d */ /* 0x000fe20000010000 */
[----:B------:R-:W-:Y:S02]  /*e940*/  FMUL.FTZ R235, R42, c[0x0][0x2ec] ;  /* 0x0000bb002aeb7a20 */ /* 0x000fe40000410000 */
[----:B--2---:R-:W-:Y:S02]  /*e950*/  FMUL.FTZ R196, R35, c[0x0][0x2ec] ;  /* 0x0000bb0023c47a20 */ /* 0x004fe40000410000 */
[----:B------:R-:W-:Y:S04]  /*e960*/  FMUL.FTZ R233, R43, c[0x0][0x2ec] ;  /* 0x0000bb002be97a20 */ /* 0x000fe80000410000 */
[----:B------:R2:W2:Y:S01]  /*e970*/  MUFU.TANH R160, R197 ;  /* 0x000000c500a07308 */ /* 0x0004a20000002400 */
[C---:B-----5:R-:W-:Y:S05]  /*e980*/  HMMA.16816.F32 R52, R124.reuse, R128, R52 ;  /* 0x000000807c34723c */ /* 0x060fea0000001834 */
[----:B-1----:R-:W-:Y:S04]  /*e990*/  FMUL.FTZ R208, R31, c[0x0][0x2ec] ;  /* 0x0000bb001fd07a20 */ /* 0x002fe80000410000 */
[----:B------:R1:W1:Y:S01]  /*e9a0*/  MUFU.TANH R158, R196 ;  /* 0x000000c4009e7308 */ /* 0x0002620000002400 */
[C---:B------:R-:W-:Y:S03]  /*e9b0*/  HMMA.16816.F32 R56, R124.reuse, R130, R56 ;  /* 0x000000827c38723c */ /* 0x040fe60000001838 */
[----:B----4-:R-:W-:Y:S06]  /*e9c0*/  FMUL.FTZ R206, R39, c[0x0][0x2ec] ;  /* 0x0000bb0027ce7a20 */ /* 0x010fec0000410000 */
[----:B------:R4:W4:Y:S01]  /*e9d0*/  MUFU.TANH R156, R210 ;  /* 0x000000d2009c7308 */ /* 0x0009220000002400 */
[C---:B---3--:R-:W-:Y:S03]  /*e9e0*/  HMMA.16816.F32 R60, R124.reuse, R120, R60 ;  /* 0x000000787c3c723c */ /* 0x048fe6000000183c */
[----:B--2---:R-:W-:Y:S05]  /*e9f0*/  FMUL.FTZ R197, R46, c[0x0][0x2ec] ;  /* 0x0000bb002ec57a20 */ /* 0x004fea0000410000 */
[----:B------:R-:W-:Y:S01]  /*ea00*/  HMMA.16816.F32 R64, R124, R122, R64 ;  /* 0x0000007a7c40723c */ /* 0x000fe20000001840 */
[----:B------:R2:W3:Y:S03]  /*ea10*/  MUFU.TANH R162, R208 ;  /* 0x000000d000a27308 */ /* 0x0004e60000002400 */
[----:B-1----:R-:W-:Y:S02]  /*ea20*/  FMUL.FTZ R196, R41, c[0x0][0x2ec] ;  /* 0x0000bb0029c47a20 */ /* 0x002fe40000410000 */
[----:B------:R-:W-:Y:S05]  /*ea30*/  FMUL.FTZ R237, R57, c[0x0][0x2ec] ;  /* 0x0000bb0039ed7a20 */ /* 0x000fea0000410000 */
[----:B------:R1:W1:Y:S01]  /*ea40*/  MUFU.TANH R152, R206 ;  /* 0x000000ce00987308 */ /* 0x0002620000002400 */
[----:B----4-:R-:W-:Y:S04]  /*ea50*/  FMUL.FTZ R210, R36, c[0x0][0x2ec] ;  /* 0x0000bb0024d27a20 */ /* 0x010fe80000410000 */
[----:B------:R-:W-:Y:S05]  /*ea60*/  FMUL.FTZ R239, R60, c[0x0][0x2ec] ;  /* 0x0000bb003cef7a20 */ /* 0x000fea0000410000 */
[----:B------:R4:W3:Y:S03]  /*ea70*/  MUFU.TANH R147, R196 ;  /* 0x000000c400937308 */ /* 0x0008e60000002400 */
[----:B------:R-:W-:Y:S02]  /*ea80*/  FMUL.FTZ R65, R65, c[0x0][0x2ec] ;  /* 0x0000bb0041417a20 */ /* 0x000fe40000410000 */
[----:B--2---:R-:W-:Y:S02]  /*ea90*/  FMUL.FTZ R208, R38, c[0x0][0x2ec] ;  /* 0x0000bb0026d07a20 */ /* 0x004fe40000410000 */
[----:B------:R-:W-:Y:S02]  /*eaa0*/  FMUL.FTZ R66, R66, c[0x0][0x2ec] ;  /* 0x0000bb0042427a20 */ /* 0x000fe40000410000 */
[----:B------:R-:W-:Y:S01]  /*eab0*/  FMUL.FTZ R67, R67, c[0x0][0x2ec] ;  /* 0x0000bb0043437a20 */ /* 0x000fe20000410000 */
[----:B------:R2:W2:Y:S01]  /*eac0*/  MUFU.TANH R148, R197 ;  /* 0x000000c500947308 */ /* 0x0004a20000002400 */
[----:B-1----:R-:W-:Y:S09]  /*ead0*/  FMUL.FTZ R206, R45, c[0x0][0x2ec] ;  /* 0x0000bb002dce7a20 */ /* 0x002ff20000410000 */
[----:B------:R1:W1:Y:S01]  /*eae0*/  MUFU.TANH R155, R210 ;  /* 0x000000d2009b7308 */ /* 0x0002620000002400 */
[----:B----4-:R-:W-:Y:S09]  /*eaf0*/  FMUL.FTZ R196, R47, c[0x0][0x2ec] ;  /* 0x0000bb002fc47a20 */ /* 0x010ff20000410000 */
[----:B------:R4:W3:Y:S01]  /*eb00*/  MUFU.TANH R154, R208 ;  /* 0x000000d0009a7308 */ /* 0x0008e20000002400 */
[----:B--2---:R-:W-:Y:S09]  /*eb10*/  FMUL.FTZ R197, R51, c[0x0][0x2ec] ;  /* 0x0000bb0033c57a20 */ /* 0x004ff20000410000 */
        /* <DEDUP_REMOVED lines=30> */
[----:B------:R-:W2:Y:S01]  /*ed00*/  MUFU.TANH R215, R215 ;  /* 0x000000d700d77308 */ /* 0x000ea20000002400 */
[----:B-1----:R-:W-:Y:S09]  /*ed10*/  MOV R196, R2 ;  /* 0x0000000200c47202 */ /* 0x002ff20000000f00 */
[----:B------:R-:W1:Y:S01]  /*ed20*/  MUFU.TANH R217, R217 ;  /* 0x000000d900d97308 */ /* 0x000e620000002400 */
[----:B----4-:R-:W-:Y:S09]  /*ed30*/  MOV R197, R3 ;  /* 0x0000000300c57202 */ /* 0x010ff20000000f00 */
[----:B------:R-:W4:Y:S10]  /*ed40*/  MUFU.TANH R219, R219 ;  /* 0x000000db00db7308 */ /* 0x000f340000002400 */
        /* <DEDUP_REMOVED lines=12> */
[----:B------:R-:W1:Y:S10]  /*ee10*/  MUFU.TANH R229, R229 ;  /* 0x000000e500e57308 */ /* 0x000e740000002400 */
[----:B------:R-:W1:Y:S10]  /*ee20*/  MUFU.TANH R231, R231 ;  /* 0x000000e700e77308 */ /* 0x000e740000002400 */
[----:B------:R-:W1:Y:S10]  /*ee30*/  MUFU.TANH R235, R235 ;  /* 0x000000eb00eb7308 */ /* 0x000e740000002400 */
[----:B------:R-:W1:Y:S10]  /*ee40*/  MUFU.TANH R233, R233 ;  /* 0x000000e900e97308 */ /* 0x000e740000002400 */
[----:B------:R1:W1:Y:S10]  /*ee50*/  MUFU.TANH R135, R214 ;  /* 0x000000d600877308 */ /* 0x0002740000002400 */
[----:B------:R1:W1:Y:S10]  /*ee60*/  MUFU.TANH R131, R212 ;  /* 0x000000d400837308 */ /* 0x0002740000002400 */
[----:B------:R-:W1:Y:S10]  /*ee70*/  MUFU.TANH R237, R237 ;  /* 0x000000ed00ed7308 */ /* 0x000e740000002400 */
[----:B------:R-:W1:Y:S10]  /*ee80*/  MUFU.TANH R239, R239 ;  /* 0x000000ef00ef7308 */ /* 0x000e740000002400 */
[----:B------:R1:W1:Y:S10]  /*ee90*/  MUFU.TANH R121, R210 ;  /* 0x000000d200797308 */ /* 0x0002740000002400 */
[----:B------:R1:W1:Y:S10]  /*eea0*/  MUFU.TANH R126, R208 ;  /* 0x000000d0007e7308 */ /* 0x0002740000002400 */
[----:B------:R1:W1:Y:S10]  /*eeb0*/  MUFU.TANH R125, R206 ;  /* 0x000000ce007d7308 */ /* 0x0002740000002400 */
[----:B------:R1:W1:Y:S10]  /*eec0*/  MUFU.TANH R124, R65 ;  /* 0x00000041007c7308 */ /* 0x0002740000002400 */
[----:B------:R1:W1:Y:S10]  /*eed0*/  MUFU.TANH R53, R66 ;  /* 0x0000004200357308 */ /* 0x0002740000002400 */
[----:B------:R1:W1:Y:S01]  /*eee0*/  MUFU.TANH R52, R67 ;  /* 0x0000004300347308 */ /* 0x0002620000002400 */
        /* <DEDUP_REMOVED lines=11> */
[----:B------:R-:W-:Y:S02]  /*efa0*/  IADD3 R9, R9, -0x80, RZ ;  /* 0xffffff8009097810 */ /* 0x000fe40007ffe0ff */
[----:B------:R-:W-:Y:S02]  /*efb0*/  IABS R5, R8 ;  /* 0x0000000800057213 */ /* 0x000fe40000000000 */
[----:B------:R-:W-:Y:S03]  /*efc0*/  LOP3.LUT R8, R8, c[0x0][0x2d0], RZ, 0x3c, !PT ;  /* 0x0000b40008087a12 */ /* 0x000fe600078e3cff */
[----:B--2---:R-:W2:Y:S02]  /*efd0*/  MUFU.RCP R2, R4 ;  /* 0x0000000400027308 */ /* 0x004ea40000001000 */
[----:B--2---:R-:W-:Y:S08]  /*efe0*/  IADD3 R6, R2, 0xffffffe, RZ ;  /* 0x0ffffffe02067810 */ /* 0x004ff00007ffe0ff */
[----:B------:R-:W2:Y:S02]  /*eff0*/  F2I.FTZ.U32.TRUNC.NTZ R7, R6 ;  /* 0x0000000600077305 */ /* 0x000ea4000021f000 */
[--C-:B--2---:R-:W-:Y:S02]  /*f000*/  IMAD.MOV R2, RZ, RZ, -R7.reuse ;  /* 0x000000ffff027224 */ /* 0x104fe400078e0a07 */
        /* <DEDUP_REMOVED lines=49> */
.L_x_1921:
        /* <DEDUP_REMOVED lines=61> */
[C---:B---3--:R-:W-:Y:S03]  /*f6f0*/  @!P3 LEA R16, P1, R2.reuse, R192, 0x1 ;  /* 0x000000c00210b211 */ /* 0x048fe600078208ff */
        /* <DEDUP_REMOVED lines=29> */
.L_x_1920:
[----:B--234-:R-:W-:Y:S01]  /*f8d0*/  IADD3 R120, R178, -0x1, RZ ;  /* 0xffffffffb2787810 */ /* 0x01cfe20007ffe0ff */
[----:B------:R-:W-:Y:S03]  /*f8e0*/  LDSM.16.MT88.4 R20, [R118+0x9000] ;  /* 0x009000007614783b */ /* 0x000fe60000004200 */
[----:B------:R-:W-:Y:S04]  /*f8f0*/  LEA R2, R120, R177, 0x7 ;  /* 0x000000b178027211 */ /* 0x000fe800078e38ff */
[----:B------:R-:W-:Y:S01]  /*f900*/  I2F R11, R2 ;  /* 0x00000002000b7306 */ /* 0x000fe20000201400 */
[C---:B------:R-:W-:Y:S01]  /*f910*/  IADD3 R10, R2.reuse, 0x1, RZ ;  /* 0x00000001020a7810 */ /* 0x040fe20007ffe0ff */
[----:B------:R-:W-:Y:S01]  /*f920*/  LDSM.16.MT88.4 R28, [R168+0xb000] ;  /* 0x00b00000a81c783b */ /* 0x000fe20000004200 */
[C---:B------:R-:W-:Y:S02]  /*f930*/  IADD3 R6, R2.reuse, 0x18, RZ ;  /* 0x0000001802067810 */ /* 0x040fe40007ffe0ff */
[C---:B------:R-:W-:Y:S02]  /*f940*/  IADD3 R9, R2.reuse, 0x8, RZ ;  /* 0x0000000802097810 */ /* 0x040fe40007ffe0ff */
[C---:B-1----:R-:W-:Y:S02]  /*f950*/  IADD3 R67, R2.reuse, 0x41, RZ ;  /* 0x0000004102437810 */ /* 0x042fe40007ffe0ff */
[C---:B------:R-:W-:Y:S01]  /*f960*/  IADD3 R65, R2.reuse, 0x48, RZ ;  /* 0x0000004802417810 */ /* 0x040fe20007ffe0ff */
[----:B------:R-:W-:Y:S01]  /*f970*/  I2F R10, R10 ;  /* 0x0000000a000a7306 */ /* 0x000fe20000201400 */
[----:B------:R-:W-:Y:S01]  /*f980*/  LDSM.16.MT88.4 R36, [R118+0xb000] ;  /* 0x00b000007624783b */ /* 0x000fe20000004200 */
[C---:B------:R-:W-:Y:S02]  /*f990*/  IADD3 R51, R2.reuse, 0x10, RZ ;  /* 0x0000001002337810 */ /* 0x040fe40007ffe0ff */
[C---:B------:R-:W-:Y:S02]  /*f9a0*/  IADD3 R19, R2.reuse, 0x29, RZ ;  /* 0x0000002902137810 */ /* 0x040fe40007ffe0ff */
[C---:B------:R-:W-:Y:S02]  /*f9b0*/  IADD3 R49, R2.reuse, 0x11, RZ ;  /* 0x0000001102317810 */ /* 0x040fe40007ffe0ff */
[C---:B------:R-:W-:Y:S01]  /*f9c0*/  IADD3 R4, R2.reuse, 0x19, RZ ;  /* 0x0000001902047810 */ /* 0x040fe20007ffe0ff */
[----:B------:R-:W-:Y:S01]  /*f9d0*/  LDSM.16.MT88.4 R44, [R168+0xd000] ;  /* 0x00d00000a82c783b */ /* 0x000fe20000004200 */
[----:B------:R-:W-:Y:S01]  /*f9e0*/  I2F R6, R6 ;  /* 0x0000000600067306 */ /* 0x000fe20000201400 */
[C---:B------:R-:W-:Y:S02]  /*f9f0*/  IADD3 R8, R2.reuse, 0x9, RZ ;  /* 0x0000000902087810 */ /* 0x040fe40007ffe0ff */
[C---:B------:R-:W-:Y:S02]  /*fa00*/  IADD3 R17, R2.reuse, 0x30, RZ ;  /* 0x0000003002117810 */ /* 0x040fe40007ffe0ff */
[C---:B------:R-:W-:Y:S02]  /*fa10*/  IADD3 R15, R2.reuse, 0x31, RZ ;  /* 0x00000031020f7810 */ /* 0x040fe40007ffe0ff */
[----:B------:R-:W-:Y:S01]  /*fa20*/  LDSM.16.MT88.4 R60, [R118+0xd000] ;  /* 0x00d00000763c783b */ /* 0x000fe20000004200 */
[C---:B------:R-:W-:Y:S02]  /*fa30*/  IADD3 R13, R2.reuse, 0x38, RZ ;  /* 0x00000038020d7810 */ /* 0x040fe40007ffe0ff */
[----:B------:R-:W-:Y:S01]  /*fa40*/  I2F R9, R9 ;  /* 0x0000000900097306 */ /* 0x000fe20000201400 */
[C---:B------:R-:W-:Y:S02]  /*fa50*/  IADD3 R7, R2.reuse, 0x20, RZ ;  /* 0x0000002002077810 */ /* 0x040fe40007ffe0ff */
[C---:B------:R-:W-:Y:S02]  /*fa60*/  IADD3 R5, R2.reuse, 0x21, RZ ;  /* 0x0000002102057810 */ /* 0x040fe40007ffe0ff */
[C---:B------:R-:W-:Y:S02]  /*fa70*/  IADD3 R3, R2.reuse, 0x28, RZ ;  /* 0x0000002802037810 */ /* 0x040fe40007ffe0ff */
[----:B------:R-:W-:Y:S03]  /*fa80*/  IADD3 R127, R2, 0x69, RZ ;  /* 0x00000069027f7810 */ /* 0x000fe60007ffe0ff */
        /* <DEDUP_REMOVED lines=18> */
[C---:B------:R-:W-:Y:S02]  /*fbb0*/  FFMA.FTZ R211, R0.reuse, R10, R211 ;  /* 0x0000000a00d37223 */ /* 0x040fe400000100d3 */
[C---:B------:R-:W-:Y:S01]  /*fbc0*/  FFMA.FTZ R50, R0.reuse, R6, R227 ;  /* 0x0000000600327223 */ /* 0x040fe200000100e3 */
[----:B------:R-:W-:Y:S01]  /*fbd0*/  FMNMX.FTZ R12, R205, R116, !PT ;  /* 0x00000074cd0c7209 */ /* 0x000fe20007810000 */
[C---:B------:R-:W-:Y:S01]  /*fbe0*/  FFMA.FTZ R203, R0.reuse, R6, R203 ;  /* 0x0000000600cb7223 */ /* 0x040fe200000100cb */
[----:B------:R-:W1:Y:S01]  /*fbf0*/  I2F R11, R11 ;  /* 0x0000000b000b7306 */ /* 0x000e620000201400 */
[----:B------:R-:W-:Y:S01]  /*fc00*/  FMNMX.FTZ R6, R209, R117, !PT ;  /* 0x00000075d1067209 */ /* 0x000fe20007810000 */
[C---:B------:R-:W-:Y:S02]  /*fc10*/  FFMA.FTZ R207, R0.reuse, R10, R207 ;  /* 0x0000000a00cf7223 */ /* 0x040fe400000100cf */
[CC--:B------:R-:W-:Y:S01]  /*fc20*/  FFMA.FTZ R217, R0.reuse, R9.reuse, R217 ;  /* 0x0000000900d97223 */ /* 0x0c0fe200000100d9 */
[----:B------:R-:W-:Y:S01]  /*fc30*/  FMNMX.FTZ R6, R211, R6, !PT ;  /* 0x00000006d3067209 */ /* 0x000fe20007810000 */
[C---:B------:R-:W-:Y:S02]  /*fc40*/  FFMA.FTZ R219, R0.reuse, R8, R219 ;  /* 0x0000000800db7223 */ /* 0x040fe400000100db */
[C---:B------:R-:W-:Y:S01]  /*fc50*/  FFMA.FTZ R213, R0.reuse, R9, R213 ;  /* 0x0000000900d57223 */ /* 0x040fe200000100d5 */
[----:B------:R-:W-:Y:S01]  /*fc60*/  FMNMX.FTZ R10, R217, R6, !PT ;  /* 0x00000006d90a7209 */ /* 0x000fe20007810000 */
[C---:B------:R-:W-:Y:S01]  /*fc70*/  FFMA.FTZ R204, R0.reuse, R51, R204 ;  /* 0x0000003300cc7223 */ /* 0x040fe200000100cc */
[----:B------:R-:W-:Y:S01]  /*fc80*/  FMNMX.FTZ R6, R207, R12, !PT ;  /* 0x0000000ccf067209 */ /* 0x000fe20007810000 */
[----:B------:R-:W-:Y:S01]  /*fc90*/  FFMA.FTZ R215, R0, R8, R215 ;  /* 0x0000000800d77223 */ /* 0x000fe200000100d7 */
[----:B------:R-:W-:Y:S01]  /*fca0*/  IADD3 R9, R2, 0x40, RZ ;  /* 0x0000004002097810 */ /* 0x000fe20007ffe0ff */
[CC--:B------:R-:W-:Y:S01]  /*fcb0*/  FFMA.FTZ R164, R0.reuse, R19.reuse, R164 ;  /* 0x0000001300a47223 */ /* 0x0c0fe200000100a4 */
[----:B------:R-:W-:Y:S01]  /*fcc0*/  FMNMX.FTZ R6, R213, R6, !PT ;  /* 0x00000006d5067209 */ /* 0x000fe20007810000 */
[C---:B------:R-:W-:Y:S01]  /*fcd0*/  FFMA.FTZ R149, R0.reuse, R19, R149 ;  /* 0x0000001300957223 */ /* 0x040fe20000010095 */
[----:B------:R-:W-:Y:S01]  /*fce0*/  FMNMX.FTZ R19, R219, R10, !PT ;  /* 0x0000000adb137209 */ /* 0x000fe20007810000 */
[C---:B------:R-:W-:Y:S01]  /*fcf0*/  FFMA.FTZ R51, R0.reuse, R51, R223 ;  /* 0x0000003300337223 */ /* 0x040fe200000100df */
[----:B------:R-:W2:Y:S01]  /*fd00*/  I2F R9, R9 ;  /* 0x0000000900097306 */ /* 0x000ea20000201400 */
[CC--:B------:R-:W-:Y:S01]  /*fd10*/  FFMA.FTZ R202, R0.reuse, R49.reuse, R202 ;  /* 0x0000003100ca7223 */ /* 0x0c0fe200000100ca */
[----:B------:R-:W-:Y:S01]  /*fd20*/  FMNMX.FTZ R6, R215, R6, !PT ;  /* 0x00000006d7067209 */ /* 0x000fe20007810000 */
[----:B------:R-:W-:Y:S01]  /*fd30*/  FFMA.FTZ R49, R0, R49, R221 ;  /* 0x0000003100317223 */ /* 0x000fe200000100dd */
[----:B------:R-:W-:Y:S01]  /*fd40*/  FMNMX.FTZ R19, R204, R19, !PT ;  /* 0x00000013cc137209 */ /* 0x000fe20007810000 */
[C---:B------:R-:W-:Y:S01]  /*fd50*/  FFMA.FTZ R48, R0.reuse, R4, R225 ;  /* 0x0000000400307223 */ /* 0x040fe200000100e1 */
        /* <DEDUP_REMOVED lines=23> */
[----:B------:R-:W-:Y:S01]  /*fed0*/  FFMA.FTZ R161, R0, R15, R161 ;  /* 0x0000000f00a17223 */ /* 0x000fe200000100a1 */
[----:B------:R-:W-:Y:S01]  /*fee0*/  IADD3 R4, R2, 0x49, RZ ;  /* 0x0000004902047810 */ /* 0x000fe20007ffe0ff */
[----:B------:R-:W-:Y:S01]  /*fef0*/  FFMA.FTZ R66, R0, R65, R235 ;  /* 0x0000004100427223 */ /* 0x000fe200000100eb */
[----:B------:R-:W-:Y:S01]  /*ff00*/  FMNMX.FTZ R19, R164, R19, !PT ;  /* 0x00000013a4137209 */ /* 0x000fe20007810000 */
[C---:B------:R-:W-:Y:S01]  /*ff10*/  FFMA.FTZ R65, R0.reuse, R65, R231 ;  /* 0x0000004100417223 */ /* 0x040fe200000100e7 */
[----:B------:R-:W-:Y:S01]  /*ff20*/  FMNMX.FTZ R6, R165, R6, !PT ;  /* 0x00000006a5067209 */ /* 0x000fe20007810000 */
[----:B------:R-:W-:Y:S01]  /*ff30*/  FFMA.FTZ R159, R0, R13, R159 ;  /* 0x0000000d009f7223 */ /* 0x000fe2000001009f */
[----:B------:R-:W3:Y:S01]  /*ff40*/  I2F R4, R4 ;  /* 0x0000000400047306 */ /* 0x000ee20000201400 */
[----:B------:R-:W-:Y:S01]  /*ff50*/  IADD3 R7, R2, 0x50, RZ ;  /* 0x0000005002077810 */ /* 0x000fe20007ffe0ff */
[----:B------:R-:W-:Y:S01]  /*ff60*/  FFMA.FTZ R152, R0, R67, R152 ;  /* 0x0000004300987223 */ /* 0x000fe20000010098 */
[----:B------:R-:W-:Y:S01]  /*ff70*/  FMNMX.FTZ R19, R156, R19, !PT ;  /* 0x000000139c137209 */ /* 0x000fe20007810000 */
[C---:B------:R-:W-:Y:S01]  /*ff80*/  FFMA.FTZ R67, R0.reuse, R67, R229 ;  /* 0x0000004300437223 */ /* 0x040fe200000100e5 */
[----:B------:R-:W-:Y:S01]  /*ff90*/  FMNMX.FTZ R6, R149, R6, !PT ;  /* 0x0000000695067209 */ /* 0x000fe20007810000 */
[----:B-1----:R-:W-:Y:S01]  /*ffa0*/  FFMA.FTZ R158, R0, R11, R158 ;  /* 0x0000000b009e7223 */ /* 0x002fe2000001009e */
[----:B------:R-:W-:Y:S01]  /*ffb0*/  IADD3 R5, R2, 0x51, RZ ;  /* 0x0000005102057810 */ /* 0x000fe20007ffe0ff */
[----:B--2---:R-:W-:Y:S01]  /*ffc0*/  FFMA.FTZ R154, R0, R9, R154 ;  /* 0x00000009009a7223 */ /* 0x004fe2000001009a */
[----:B------:R-:W-:Y:S01]  /*ffd0*/  FMNMX.FTZ R19, R162, R19, !PT ;  /* 0x00000013a2137209 */ /* 0x000fe20007810000 */
[----:B------:R-:W1:Y:S01]  /*ffe0*/  I2F R7, R7 ;  /* 0x0000000700077306 */ /* 0x000e620000201400 */
[----:B------:R-:W-:Y:S01]  /*fff0*/  FMNMX.FTZ R6, R163, R6, !PT ;  /* 0x00000006a3067209 */ /* 0x000fe20007810000 */
[----:B------:R-:W-:Y:S01]  /*10000*/  FFMA.FTZ R157, R0, R11, R157 ;  /* 0x0000000b009d7223 */ /* 0x000fe2000001009d */
[----:B------:R-:W-:Y:S01]  /*10010*/  IADD3 R3, R2, 0x58, RZ ;  /* 0x0000005802037810 */ /* 0x000fe20007ffe0ff */
[----:B------:R-:W-:Y:S01]  /*10020*/  FFMA.FTZ R155, R0, R9, R155 ;  /* 0x00000009009b7223 */ /* 0x000fe2000001009b */
[----:B------:R-:W-:Y:S01]  /*10030*/  FMNMX.FTZ R19, R160, R19, !PT ;  /* 0x00000013a0137209 */ /* 0x000fe20007810000 */
[----:B------:R-:W-:Y:S01]  /*10040*/  FFMA.FTZ R127, R0, R127, R237 ;  /* 0x0000007f007f7223 */ /* 0x000fe200000100ed */
[----:B------:R-:W-:Y:S02]  /*10050*/  FMNMX.FTZ R6, R161, R6, !PT ;  /* 0x00000006a1067209 */ /* 0x000fe40007810000 */
        /* <DEDUP_REMOVED lines=12> */
[CC--:B-1----:R-:W-:Y:S01]  /*10120*/  FFMA.FTZ R148, R0.reuse, R7.reuse, R148 ;  /* 0x0000000700947223 */ /* 0x0c2fe20000010094 */
[----:B------:R-:W-:Y:S01]  /*10130*/  FMNMX.FTZ R6, R155, R6, !PT ;  /* 0x000000069b067209 */ /* 0x000fe20007810000 */
[----:B------:R-:W-:Y:S01]  /*10140*/  FFMA.FTZ R145, R0, R7, R145 ;  /* 0x0000000700917223 */ /* 0x000fe20000010091 */
[----:B------:R-:W-:Y:S02]  /*10150*/  IADD3 R9, R2, 0x68, RZ ;  /* 0x0000006802097810 */ /* 0x000fe40007ffe0ff */
[----:B------:R-:W-:Y:S01]  /*10160*/  FMNMX.FTZ R19, R66, R19, !PT ;  /* 0x0000001342137209 */ /* 0x000fe20007810000 */
[----:B------:R-:W1:Y:S01]  /*10170*/  I2F R17, R8 ;  /* 0x0000000800117306 */ /* 0x000e620000201400 */
[----:B------:R-:W-:Y:S02]  /*10180*/  FMNMX.FTZ R6, R67, R6, !PT ;  /* 0x0000000643067209 */ /* 0x000fe40007810000 */
[----:B------:R-:W-:Y:S01]  /*10190*/  FMNMX.FTZ R7, R64, R19, !PT ;  /* 0x0000001340077209 */ /* 0x000fe20007810000 */
[CC--:B--2---:R-:W-:Y:S01]  /*101a0*/  FFMA.FTZ R146, R0.reuse, R5.reuse, R146 ;  /* 0x0000000500927223 */ /* 0x0c4fe20000010092 */
[----:B------:R-:W-:Y:S01]  /*101b0*/  FMNMX.FTZ R6, R65, R6, !PT ;  /* 0x0000000641067209 */ /* 0x000fe20007810000 */
[----:B------:R-:W-:Y:S01]  /*101c0*/  FFMA.FTZ R143, R0, R5, R143 ;  /* 0x00000005008f7223 */ /* 0x000fe2000001008f */
[----:B------:R-:W-:Y:S02]  /*101d0*/  IADD3 R15, R2, 0x70, RZ ;  /* 0x00000070020f7810 */ /* 0x000fe40007ffe0ff */
[----:B------:R-:W-:Y:S01]  /*101e0*/  FMNMX.FTZ R7, R148, R7, !PT ;  /* 0x0000000794077209 */ /* 0x000fe20007810000 */
[----:B------:R-:W2:Y:S01]  /*101f0*/  I2F R13, R13 ;  /* 0x0000000d000d7306 */ /* 0x000ea20000201400 */
[----:B------:R-:W-:Y:S02]  /*10200*/  FMNMX.FTZ R6, R147, R6, !PT ;  /* 0x0000000693067209 */ /* 0x000fe40007810000 */
[----:B------:R-:W-:Y:S01]  /*10210*/  IADD3 R4, R2, 0x71, RZ ;  /* 0x0000007102047810 */ /* 0x000fe20007ffe0ff */
[----:B---3--:R-:W-:Y:S01]  /*10220*/  FFMA.FTZ R144, R0, R3, R144 ;  /* 0x0000000300907223 */ /* 0x008fe20000010090 */
[----:B------:R-:W-:Y:S01]  /*10230*/  FMNMX.FTZ R7, R146, R7, !PT ;  /* 0x0000000792077209 */ /* 0x000fe20007810000 */
[----:B------:R-:W-:Y:S01]  /*10240*/  FFMA.FTZ R139, R0, R3, R139 ;  /* 0x00000003008b7223 */ /* 0x000fe2000001008b */
[----:B------:R-:W-:Y:S02]  /*10250*/  FMNMX.FTZ R6, R145, R6, !PT ;  /* 0x0000000691067209 */ /* 0x000fe40007810000 */
[----:B------:R-:W-:Y:S01]  /*10260*/  IADD3 R5, R2, 0x78, RZ ;  /* 0x0000007802057810 */ /* 0x000fe20007ffe0ff */
[----:B------:R-:W3:Y:S01]  /*10270*/  I2F R11, R11 ;  /* 0x0000000b000b7306 */ /* 0x000ee20000201400 */
[----:B------:R-:W-:Y:S02]  /*10280*/  FMNMX.FTZ R7, R144, R7, !PT ;  /* 0x0000000790077209 */ /* 0x000fe40007810000 */
[----:B------:R-:W-:Y:S01]  /*10290*/  FMNMX.FTZ R6, R143, R6, !PT ;  /* 0x000000068f067209 */ /* 0x000fe20007810000 */
[-C--:B-1----:R-:W-:Y:S01]  /*102a0*/  FFMA.FTZ R142, R0, R17.reuse, R142 ;  /* 0x00000011008e7223 */ /* 0x082fe2000001008e */
[----:B------:R-:W-:Y:S01]  /*102b0*/  IADD3 R3, R2, 0x79, RZ ;  /* 0x0000007902037810 */ /* 0x000fe20007ffe0ff */
[----:B------:R-:W-:Y:S01]  /*102c0*/  FFMA.FTZ R135, R0, R17, R135 ;  /* 0x0000001100877223 */ /* 0x000fe20000010087 */
[----:B------:R-:W-:Y:S02]  /*102d0*/  FMNMX.FTZ R6, R139, R6, !PT ;  /* 0x000000068b067209 */ /* 0x000fe40007810000 */
[----:B------:R-:W-:Y:S01]  /*102e0*/  FMNMX.FTZ R7, R142, R7, !PT ;  /* 0x000000078e077209 */ /* 0x000fe20007810000 */
[----:B------:R-:W1:Y:S01]  /*102f0*/  I2F R9, R9 ;  /* 0x0000000900097306 */ /* 0x000e620000201400 */
[----:B------:R-:W-:Y:S01]  /*10300*/  FMNMX.FTZ R6, R135, R6, !PT ;  /* 0x0000000687067209 */ /* 0x000fe20007810000 */
[CC--:B--2---:R-:W-:Y:S02]  /*10310*/  FFMA.FTZ R134, R0.reuse, R13.reuse, R134 ;  /* 0x0000000d00867223 */ /* 0x0c4fe40000010086 */
[----:B------:R-:W-:Y:S03]  /*10320*/  FFMA.FTZ R133, R0, R13, R133 ;  /* 0x0000000d00857223 */ /* 0x000fe60000010085 */
[----:B------:R-:W-:Y:S03]  /*10330*/  FMNMX.FTZ R7, R134, R7, !PT ;  /* 0x0000000786077209 */ /* 0x000fe60007810000 */
[----:B------:R-:W2:Y:S01]  /*10340*/  I2F R15, R15 ;  /* 0x0000000f000f7306 */ /* 0x000ea20000201400 */
[----:B------:R-:W-:Y:S01]  /*10350*/  FMNMX.FTZ R6, R133, R6, !PT ;  /* 0x0000000685067209 */ /* 0x000fe20007810000 */
[CC--:B---3--:R-:W-:Y:S02]  /*10360*/  FFMA.FTZ R132, R0.reuse, R11.reuse, R132 ;  /* 0x0000000b00847223 */ /* 0x0c8fe40000010084 */
[----:B------:R-:W-:Y:S03]  /*10370*/  FFMA.FTZ R131, R0, R11, R131 ;  /* 0x0000000b00837223 */ /* 0x000fe60000010083 */
[----:B------:R-:W-:Y:S03]  /*10380*/  FMNMX.FTZ R7, R132, R7, !PT ;  /* 0x0000000784077209 */ /* 0x000fe60007810000 */
[----:B------:R-:W3:Y:S01]  /*10390*/  I2F R4, R4 ;  /* 0x0000000400047306 */ /* 0x000ee20000201400 */
[----:B------:R-:W-:Y:S01]  /*103a0*/  FMNMX.FTZ R6, R131, R6, !PT ;  /* 0x0000000683067209 */ /* 0x000fe20007810000 */
[CC--:B-1----:R-:W-:Y:S02]  /*103b0*/  FFMA.FTZ R130, R0.reuse, R9.reuse, R130 ;  /* 0x0000000900827223 */ /* 0x0c2fe40000010082 */
[----:B------:R-:W-:Y:S03]  /*103c0*/  FFMA.FTZ R129, R0, R9, R129 ;  /* 0x0000000900817223 */ /* 0x000fe60000010081 */
[----:B------:R-:W-:Y:S03]  /*103d0*/  FMNMX.FTZ R7, R130, R7, !PT ;  /* 0x0000000782077209 */ /* 0x000fe60007810000 */
[----:B------:R-:W1:Y:S01]  /*103e0*/  I2F R5, R5 ;  /* 0x0000000500057306 */ /* 0x000e620000201400 */
[----:B------:R-:W-:Y:S02]  /*103f0*/  FMNMX.FTZ R6, R129, R6, !PT ;  /* 0x0000000681067209 */ /* 0x000fe40007810000 */
[----:B------:R-:W-:Y:S01]  /*10400*/  FMNMX.FTZ R7, R128, R7, !PT ;  /* 0x0000000780077209 */ /* 0x000fe20007810000 */
[CC--:B--2---:R-:W-:Y:S02]  /*10410*/  FFMA.FTZ R126, R0.reuse, R15.reuse, R126 ;  /* 0x0000000f007e7223 */ /* 0x0c4fe4000001007e */
[----:B------:R-:W-:Y:S02]  /*10420*/  FFMA.FTZ R122, R0, R15, R239 ;  /* 0x0000000f007a7223 */ /* 0x000fe400000100ef */
[----:B------:R-:W-:Y:S01]  /*10430*/  LDSM.16.MT88.4 R12, [R168+0x9000] ;  /* 0x00900000a80c783b */ /* 0x000fe20000004200 */
[----:B------:R-:W-:Y:S01]  /*10440*/  FMNMX.FTZ R2, R126, R7, !PT ;  /* 0x000000077e027209 */ /* 0x000fe20007810000 */
[----:B------:R-:W2:Y:S01]  /*10450*/  I2F R3, R3 ;  /* 0x0000000300037306 */ /* 0x000ea20000201400 */
[----:B------:R-:W-:Y:S01]  /*10460*/  FMNMX.FTZ R7, R127, R6, !PT ;  /* 0x000000067f077209 */ /* 0x000fe20007810000 */
[CC--:B---3--:R-:W-:Y:S02]  /*10470*/  FFMA.FTZ R125, R0.reuse, R4.reuse, R125 ;  /* 0x00000004007d7223 */ /* 0x0c8fe4000001007d */
[----:B------:R-:W-:Y:S01]  /*10480*/  FFMA.FTZ R121, R0, R4, R121 ;  /* 0x0000000400797223 */ /* 0x000fe20000010079 */
[----:B------:R-:W-:Y:S02]  /*10490*/  FMNMX.FTZ R4, R122, R7, !PT ;  /* 0x000000077a047209 */ /* 0x000fe40007810000 */
[----:B------:R-:W-:Y:S02]  /*104a0*/  FMNMX.FTZ R2, R125, R2, !PT ;  /* 0x000000027d027209 */ /* 0x000fe40007810000 */
[----:B------:R-:W-:Y:S01]  /*104b0*/  FMNMX.FTZ R4, R121, R4, !PT ;  /* 0x0000000479047209 */ /* 0x000fe20007810000 */
[CC--:B-1----:R-:W-:Y:S02]  /*104c0*/  FFMA.FTZ R53, R0.reuse, R5.reuse, R53 ;  /* 0x0000000500357223 */ /* 0x0c2fe40000010035 */
[C---:B------:R-:W-:Y:S03]  /*104d0*/  FFMA.FTZ R123, R0.reuse, R5, R123 ;  /* 0x00000005007b7223 */ /* 0x040fe6000001007b */
[----:B------:R-:W-:Y:S01]  /*104e0*/  FMNMX.FTZ R9, R53, R2, !PT ;  /* 0x0000000235097209 */ /* 0x000fe20007810000 */
[CC--:B--2---:R-:W-:Y:S02]  /*104f0*/  FFMA.FTZ R52, R0.reuse, R3.reuse, R52 ;  /* 0x0000000300347223 */ /* 0x0c4fe40000010034 */
[----:B------:R-:W-:Y:S01]  /*10500*/  FFMA.FTZ R124, R0, R3, R124 ;  /* 0x00000003007c7223 */ /* 0x000fe2000001007c */
[----:B------:R-:W-:Y:S02]  /*10510*/  FMNMX.FTZ R3, R123, R4, !PT ;  /* 0x000000047b037209 */ /* 0x000fe40007810000 */
[----:B------:R-:W-:Y:S02]  /*10520*/  FMNMX.FTZ R7, R52, R9, !PT ;  /* 0x0000000934077209 */ /* 0x000fe40007810000 */
[----:B------:R-:W-:Y:S03]  /*10530*/  FMNMX.FTZ R8, R124, R3, !PT ;  /* 0x000000037c087209 */ /* 0x000fe60007810000 */
[----:B------:R-:W1:Y:S08]  /*10540*/  SHFL.BFLY PT, R2, R7, 0x2, 0x1f ;  /* 0x0c401f0007027f89 */ /* 0x000e7000000e0000 */
        /* <DEDUP_REMOVED lines=14> */
[----:B------:R-:W-:Y:S01]  /*10630*/  FMUL.FTZ R116, R3, c[0x0][0x23c] ;  /* 0x00008f0003747a20 */ /* 0x000fe20000410000 */
[----:B------:R-:W1:Y:S01]  /*10640*/  MUFU.EX2 R54, R54 ;  /* 0x0000003600367308 */ /* 0x000e620000000800 */
[----:B------:R-:W-:Y:S02]  /*10650*/  FMUL.FTZ R55, R4, c[0x0][0x23c] ;  /* 0x00008f0004377a20 */ /* 0x000fe40000410000 */
[--C-:B------:R-:W-:Y:S01]  /*10660*/  FFMA.FTZ R151, R209, c[0x0][0x23c], -R117.reuse ;  /* 0x00008f00d1977a23 */ /* 0x100fe20000010875 */
[----:B------:R-:W-:Y:S01]  /*10670*/  FSEL R116, R116, RZ, P0 ;  /* 0x000000ff74747208 */ /* 0x000fe20000000000 */
[--C-:B------:R-:W-:Y:S01]  /*10680*/  FFMA.FTZ R150, R211, c[0x0][0x23c], -R117.reuse ;  /* 0x00008f00d3967a23 */ /* 0x100fe20000010875 */
[----:B------:R-:W-:Y:S01]  /*10690*/  ISETP.GT.AND P0, PT, R178, 0x1, PT ;  /* 0x00000001b200780c */ /* 0x000fe20003f04270 */
[--C-:B------:R-:W-:Y:S01]  /*106a0*/  FFMA.FTZ R141, R217, c[0x0][0x23c], -R117.reuse ;  /* 0x00008f00d98d7a23 */ /* 0x100fe20000010875 */
[----:B------:R-:W-:Y:S01]  /*106b0*/  MOV R178, R120 ;  /* 0x0000007800b27202 */ /* 0x000fe20000000f00 */
        /* <DEDUP_REMOVED lines=44> */
[----:B------:R-:W-:Y:S02]  /*10980*/  FMUL.FTZ R51, R54, R71 ;  /* 0x0000004736337220 */ /* 0x000fe40000410000 */
[--C-:B------:R-:W-:Y:S02]  /*10990*/  FFMA.FTZ R77, R49, c[0x0][0x23c], -R116.reuse ;  /* 0x00008f00314d7a23 */ /* 0x100fe40000010874 */
[----:B------:R-:W-:Y:S01]  /*109a0*/  FMUL.FTZ R49, R55, R69 ;  /* 0x0000004537317220 */ /* 0x000fe20000410000 */
[----:B------:R-:W-:Y:S01]  /*109b0*/  MUFU.EX2 R138, R138 ;  /* 0x0000008a008a7308 */ /* 0x000fe20000000800 */
[--C-:B------:R-:W-:Y:S02]  /*109c0*/  FFMA.FTZ R76, R202, c[0x0][0x23c], -R117.reuse ;  /* 0x00008f00ca4c7a23 */ /* 0x100fe40000010875 */
[--C-:B------:R-:W-:Y:S02]  /*109d0*/  FFMA.FTZ R79, R204, c[0x0][0x23c], -R117.reuse ;  /* 0x00008f00cc4f7a23 */ /* 0x100fe40000010875 */
[--C-:B------:R-:W-:Y:S02]  /*109e0*/  FFMA.FTZ R87, R198, c[0x0][0x23c], -R117.reuse ;  /* 0x00008f00c6577a23 */ /* 0x100fe40000010875 */
[--C-:B------:R-:W-:Y:S02]  /*109f0*/  FFMA.FTZ R85, R166, c[0x0][0x23c], -R117.reuse ;  /* 0x00008f00a6557a23 */ /* 0x100fe40000010875 */
[--C-:B------:R-:W-:Y:S01]  /*10a00*/  FFMA.FTZ R84, R164, c[0x0][0x23c], -R117.reuse ;  /* 0x00008f00a4547a23 */ /* 0x100fe20000010875 */
[----:B------:R-:W2:Y:S01]  /*10a10*/  MUFU.EX2 R137, R137 ;  /* 0x0000008900897308 */ /* 0x000ea20000000800 */
[--C-:B------:R-:W-:Y:S02]  /*10a20*/  FFMA.FTZ R86, R167, c[0x0][0x23c], -R116.reuse ;  /* 0x00008f00a7567a23 */ /* 0x100fe40000010874 */
[--C-:B------:R-:W-:Y:S01]  /*10a30*/  FFMA.FTZ R93, R53, c[0x0][0x23c], -R117.reuse ;  /* 0x00008f00355d7a23 */ /* 0x100fe20000010875 */
[----:B-1----:R-:W-:Y:S01]  /*10a40*/  F2FP.PACK_AB R56, R140, R153 ;  /* 0x000000998c38723e */ /* 0x002fe200000000ff */
[----:B------:R-:W-:Y:S02]  /*10a50*/  FFMA.FTZ R94, R125, c[0x0][0x23c], -R117 ;  /* 0x00008f007d5e7a23 */ /* 0x000fe40000010875 */
[--C-:B------:R-:W-:Y:S02]  /*10a60*/  FFMA.FTZ R92, R122, c[0x0][0x23c], -R116.reuse ;  /* 0x00008f007a5c7a23 */ /* 0x100fe40000010874 */
[--C-:B------:R-:W-:Y:S01]  /*10a70*/  FFMA.FTZ R143, R143, c[0x0][0x23c], -R116.reuse ;  /* 0x00008f008f8f7a23 */ /* 0x100fe20000010874 */
[----:B------:R-:W-:Y:S01]  /*10a80*/  MUFU.EX2 R76, R76 ;  /* 0x0000004c004c7308 */ /* 0x000fe20000000800 */
[--C-:B------:R-:W-:Y:S02]  /*10a90*/  FFMA.FTZ R139, R139, c[0x0][0x23c], -R116.reuse ;  /* 0x00008f008b8b7a23 */ /* 0x100fe40000010874 */
[----:B------:R-:W-:Y:S02]  /*10aa0*/  FFMA.FTZ R153, R55, R194, R153 ;  /* 0x000000c237997223 */ /* 0x000fe40000010099 */
[--C-:B------:R-:W-:Y:S02]  /*10ab0*/  FFMA.FTZ R134, R134, c[0x0][0x23c], -R117.reuse ;  /* 0x00008f0086867a23 */ /* 0x100fe40000010875 */
[--C-:B------:R-:W-:Y:S02]  /*10ac0*/  FFMA.FTZ R130, R130, c[0x0][0x23c], -R117.reuse ;  /* 0x00008f0082827a23 */ /* 0x100fe40000010875 */
[----:B------:R-:W-:Y:S01]  /*10ad0*/  FFMA.FTZ R126, R126, c[0x0][0x23c], -R117 ;  /* 0x00008f007e7e7a23 */ /* 0x000fe20000010875 */
[----:B------:R-:W-:Y:S01]  /*10ae0*/  MUFU.EX2 R77, R77 ;  /* 0x0000004d004d7308 */ /* 0x000fe20000000800 */
[--C-:B------:R-:W-:Y:S02]  /*10af0*/  FFMA.FTZ R157, R157, c[0x0][0x23c], -R116.reuse ;  /* 0x00008f009d9d7a23 */ /* 0x100fe40000010874 */
[--C-:B------:R-:W-:Y:S01]  /*10b00*/  FFMA.FTZ R155, R155, c[0x0][0x23c], -R116.reuse ;  /* 0x00008f009b9b7a23 */ /* 0x100fe20000010874 */
[----:B--2---:R-:W-:Y:S01]  /*10b10*/  F2FP.PACK_AB R58, R137, R138 ;  /* 0x0000008a893a723e */ /* 0x004fe200000000ff */
[--C-:B------:R-:W-:Y:S02]  /*10b20*/  FFMA.FTZ R147, R147, c[0x0][0x23c], -R116.reuse ;  /* 0x00008f0093937a23 */ /* 0x100fe40000010874 */
[----:B------:R-:W-:Y:S02]  /*10b30*/  FFMA.FTZ R151, R54, R195, R151 ;  /* 0x000000c336977223 */ /* 0x000fe40000010097 */
[----:B------:R-:W-:Y:S01]  /*10b40*/  FADD.FTZ R153, R140, R153 ;  /* 0x000000998c997221 */ /* 0x000fe20000010000 */
[----:B------:R-:W-:Y:S01]  /*10b50*/  MUFU.EX2 R87, R87 ;  /* 0x0000005700577308 */ /* 0x000fe20000000800 */
[C---:B------:R-:W-:Y:S05]  /*10b60*/  HMMA.16816.F32 R4, R56.reuse, R12, R4 ;  /* 0x0000000c3804723c */ /* 0x040fea0000001804 */
[----:B------:R-:W-:Y:S02]  /*10b70*/  FADD.FTZ R138, R138, R153 ;  /* 0x000000998a8a7221 */ /* 0x000fe40000010000 */
[C---:B------:R-:W-:Y:S01]  /*10b80*/  FMUL.FTZ R12, R55.reuse, R104 ;  /* 0x00000068370c7220 */ /* 0x040fe20000410000 */
[C---:B------:R-:W-:Y:S01]  /*10b90*/  HMMA.16816.F32 R8, R56.reuse, R14, R8 ;  /* 0x0000000e3808723c */ /* 0x040fe20000001808 */
[----:B------:R-:W1:Y:S03]  /*10ba0*/  MUFU.EX2 R79, R79 ;  /* 0x0000004f004f7308 */ /* 0x000e660000000800 */
[----:B------:R-:W-:Y:S02]  /*10bb0*/  FMUL.FTZ R13, R55, R105 ;  /* 0x00000069370d7220 */ /* 0x000fe40000410000 */
[----:B------:R-:W-:Y:S02]  /*10bc0*/  FADD.FTZ R150, R150, R151 ;  /* 0x0000009796967221 */ /* 0x000fe40000010000 */
[C---:B------:R-:W-:Y:S03]  /*10bd0*/  FMUL.FTZ R14, R54.reuse, R106 ;  /* 0x0000006a360e7220 */ /* 0x040fe60000410000 */
[----:B------:R-:W2:Y:S01]  /*10be0*/  MUFU.EX2 R78, R78 ;  /* 0x0000004e004e7308 */ /* 0x000ea20000000800 */
[----:B------:R-:W-:Y:S02]  /*10bf0*/  FMUL.FTZ R15, R54, R107 ;  /* 0x0000006b360f7220 */ /* 0x000fe40000410000 */
[--C-:B------:R-:W-:Y:S02]  /*10c00*/  FFMA.FTZ R151, R148, c[0x0][0x23c], -R117.reuse ;  /* 0x00008f0094977a23 */ /* 0x100fe40000010875 */
[----:B------:R-:W-:Y:S02]  /*10c10*/  FFMA.FTZ R148, R135, c[0x0][0x23c], -R116 ;  /* 0x00008f0087947a23 */ /* 0x000fe40000010874 */
[----:B------:R-:W-:Y:S01]  /*10c20*/  FFMA.FTZ R135, R132, c[0x0][0x23c], -R117 ;  /* 0x00008f0084877a23 */ /* 0x000fe20000010875 */
[C---:B------:R-:W-:Y:S02]  /*10c30*/  HMMA.16816.F32 R12, R56.reuse, R20, R12 ;  /* 0x00000014380c723c */ /* 0x040fe4000000180c */
[----:B------:R-:W-:Y:S01]  /*10c40*/  MUFU.EX2 R85, R85 ;  /* 0x0000005500557308 */ /* 0x000fe20000000800 */
[----:B------:R-:W-:Y:S02]  /*10c50*/  FADD.FTZ R141, R141, R150 ;  /* 0x000000968d8d7221 */ /* 0x000fe40000010000 */
[--C-:B------:R-:W-:Y:S02]  /*10c60*/  FFMA.FTZ R131, R131, c[0x0][0x23c], -R116.reuse ;  /* 0x00008f0083837a23 */ /* 0x100fe40000010874 */
[----:B------:R-:W-:Y:S01]  /*10c70*/  FADD.FTZ R136, R136, R141 ;  /* 0x0000008d88887221 */ /* 0x000fe20000010000 */
[C---:B------:R-:W-:Y:S04]  /*10c80*/  HMMA.16816.F32 R16, R56.reuse, R22, R16 ;  /* 0x000000163810723c */ /* 0x040fe80000001810 */
[C---:B------:R-:W-:Y:S01]  /*10c90*/  FMUL.FTZ R20, R55.reuse, R96 ;  /* 0x0000006037147220 */ /* 0x040fe20000410000 */
[----:B------:R-:W-:Y:S01]  /*10ca0*/  MUFU.EX2 R84, R84 ;  /* 0x0000005400547308 */ /* 0x000fe20000000800 */
[----:B------:R-:W-:Y:S02]  /*10cb0*/  FMUL.FTZ R21, R55, R97 ;  /* 0x0000006137157220 */ /* 0x000fe40000410000 */
        /* <DEDUP_REMOVED lines=27> */
[C---:B------:R-:W-:Y:S02]  /*10e70*/  FMUL.FTZ R37, R55.reuse, R81 ;  /* 0x0000005137257220 */ /* 0x040fe40000410000 */
[--C-:B------:R-:W-:Y:S02]  /*10e80*/  FFMA.FTZ R81, R48, c[0x0][0x23c], -R117.reuse ;  /* 0x00008f0030517a23 */ /* 0x100fe40000010875 */
[C---:B------:R-:W-:Y:S04]  /*10e90*/  FMUL.FTZ R38, R54.reuse, R82 ;  /* 0x0000005236267220 */ /* 0x040fe80000410000 */
[----:B------:R-:W-:Y:S01]  /*10ea0*/  FMUL.FTZ R39, R54, R83 ;  /* 0x0000005336277220 */ /* 0x000fe20000410000 */
[----:B------:R-:W-:Y:S01]  /*10eb0*/  MUFU.EX2 R89, R89 ;  /* 0x0000005900597308 */ /* 0x000fe20000000800 */
[----:B------:R-:W-:Y:S02]  /*10ec0*/  FMUL.FTZ R48, R55, R68 ;  /* 0x0000004437307220 */ /* 0x000fe40000410000 */
[--C-:B------:R-:W-:Y:S02]  /*10ed0*/  FFMA.FTZ R82, R50, c[0x0][0x23c], -R117.reuse ;  /* 0x00008f0032527a23 */ /* 0x100fe40000010875 */
[C---:B------:R-:W-:Y:S01]  /*10ee0*/  FMUL.FTZ R50, R54.reuse, R70 ;  /* 0x0000004636327220 */ /* 0x040fe20000410000 */
[C---:B------:R-:W-:Y:S01]  /*10ef0*/  HMMA.16816.F32 R36, R56.reuse, R44, R36 ;  /* 0x0000002c3824723c */ /* 0x040fe20000001824 */
[----:B------:R-:W-:Y:S02]  /*10f00*/  LDSM.16.MT88.4 R68, [R168+0xc000] ;  /* 0x00c00000a844783b */ /* 0x000fe40000004200 */
[--C-:B------:R-:W-:Y:S01]  /*10f10*/  FFMA.FTZ R80, R201, c[0x0][0x23c], -R116.reuse ;  /* 0x00008f00c9507a23 */ /* 0x100fe20000010874 */
[----:B------:R-:W-:Y:S01]  /*10f20*/  MUFU.EX2 R161, R161 ;  /* 0x000000a100a17308 */ /* 0x000fe20000000800 */
[----:B------:R-:W-:Y:S02]  /*10f30*/  FFMA.FTZ R90, R165, c[0x0][0x23c], -R116 ;  /* 0x00008f00a55a7a23 */ /* 0x000fe40000010874 */
[C---:B------:R-:W-:Y:S01]  /*10f40*/  FMUL.FTZ R44, R55.reuse, R72 ;  /* 0x00000048372c7220 */ /* 0x040fe20000410000 */
[C---:B------:R-:W-:Y:S04]  /*10f50*/  HMMA.16816.F32 R40, R56.reuse, R46, R40 ;  /* 0x0000002e3828723c */ /* 0x040fe80000001828 */
[----:B------:R-:W-:Y:S02]  /*10f60*/  FMUL.FTZ R45, R55, R73 ;  /* 0x00000049372d7220 */ /* 0x000fe40000410000 */
[----:B------:R-:W3:Y:S01]  /*10f70*/  MUFU.EX2 R82, R82 ;  /* 0x0000005200527308 */ /* 0x000ee20000000800 */
[C---:B------:R-:W-:Y:S02]  /*10f80*/  FMUL.FTZ R46, R54.reuse, R74 ;  /* 0x0000004a362e7220 */ /* 0x040fe40000410000 */
[----:B------:R-:W-:Y:S02]  /*10f90*/  FMUL.FTZ R47, R54, R75 ;  /* 0x0000004b362f7220 */ /* 0x000fe40000410000 */
[----:B------:R-:W-:Y:S01]  /*10fa0*/  LDSM.16.MT88.4 R72, [R168+0xc400] ;  /* 0x00c40000a848783b */ /* 0x000fe20000004200 */
[----:B------:R-:W-:Y:S02]  /*10fb0*/  FADD.FTZ R55, R137, R138 ;  /* 0x0000008a89377221 */ /* 0x000fe40000010000 */
[--C-:B------:R-:W-:Y:S02]  /*10fc0*/  FFMA.FTZ R137, R128, c[0x0][0x23c], -R117.reuse ;  /* 0x00008f0080897a23 */ /* 0x100fe40000010875 */
[C---:B------:R-:W-:Y:S01]  /*10fd0*/  HMMA.16816.F32 R44, R56.reuse, R60, R44 ;  /* 0x0000003c382c723c */ /* 0x040fe2000000182c */
[----:B------:R-:W-:Y:S02]  /*10fe0*/  MUFU.EX2 R151, R151 ;  /* 0x0000009700977308 */ /* 0x000fe40000000800 */
[--C-:B------:R-:W-:Y:S02]  /*10ff0*/  FFMA.FTZ R83, R149, c[0x0][0x23c], -R116.reuse ;  /* 0x00008f0095537a23 */ /* 0x100fe40000010874 */
[--C-:B------:R-:W-:Y:S02]  /*11000*/  FFMA.FTZ R149, R158, c[0x0][0x23c], -R117.reuse ;  /* 0x00008f009e957a23 */ /* 0x100fe40000010875 */
[--C-:B------:R-:W-:Y:S01]  /*11010*/  FFMA.FTZ R158, R159, c[0x0][0x23c], -R116.reuse ;  /* 0x00008f009f9e7a23 */ /* 0x100fe20000010874 */
[----:B------:R-:W-:Y:S01]  /*11020*/  HMMA.16816.F32 R48, R56, R62, R48 ;  /* 0x0000003e3830723c */ /* 0x000fe20000001830 */
[----:B------:R-:W4:Y:S02]  /*11030*/  LDSM.16.MT88.4 R60, [R168+0x9400] ;  /* 0x00940000a83c783b */ /* 0x000f240000004200 */
[----:B------:R-:W5:Y:S01]  /*11040*/  MUFU.EX2 R81, R81 ;  /* 0x0000005100517308 */ /* 0x000f620000000800 */
[----:B------:R-:W-:Y:S02]  /*11050*/  FFMA.FTZ R99, R163, c[0x0][0x23c], -R116 ;  /* 0x00008f00a3637a23 */ /* 0x000fe40000010874 */
[----:B------:R-:W-:Y:S01]  /*11060*/  FFMA.FTZ R159, R66, c[0x0][0x23c], -R117 ;  /* 0x00008f00429f7a23 */ /* 0x000fe20000010875 */
[----:B-1----:R-:W-:Y:S01]  /*11070*/  F2FP.PACK_AB R57, R76, R79 ;  /* 0x0000004f4c39723e */ /* 0x002fe200000000ff */
[----:B------:R-:W-:Y:S01]  /*11080*/  FADD.FTZ R79, R79, R136 ;  /* 0x000000884f4f7221 */ /* 0x000fe20000010000 */
[C---:B--2---:R-:W-:Y:S01]  /*11090*/  F2FP.PACK_AB R56, R77.reuse, R78 ;  /* 0x0000004e4d38723e */ /* 0x044fe200000000ff */
[----:B------:R-:W-:Y:S02]  /*110a0*/  LDSM.16.MT88.4 R64, [R118+0xa000] ;  /* 0x00a000007640783b */ /* 0x000fe40000004200 */
[----:B------:R-:W-:Y:S01]  /*110b0*/  FADD.FTZ R78, R78, R55 ;  /* 0x000000374e4e7221 */ /* 0x000fe20000010000 */
[----:B------:R-:W1:Y:S01]  /*110c0*/  MUFU.EX2 R80, R80 ;  /* 0x0000005000507308 */ /* 0x000e620000000800 */
[----:B------:R-:W-:Y:S02]  /*110d0*/  FADD.FTZ R53, R76, R79 ;  /* 0x0000004f4c357221 */ /* 0x000fe40000010000 */
[--C-:B------:R-:W-:Y:S02]  /*110e0*/  FFMA.FTZ R163, R142, c[0x0][0x23c], -R117.reuse ;  /* 0x00008f008ea37a23 */ /* 0x100fe40000010875 */
[----:B------:R-:W-:Y:S02]  /*110f0*/  FFMA.FTZ R117, R52, c[0x0][0x23c], -R117 ;  /* 0x00008f0034757a23 */ /* 0x000fe40000010875 */
[----:B------:R-:W-:Y:S02]  /*11100*/  FADD.FTZ R52, R77, R78 ;  /* 0x0000004e4d347221 */ /* 0x000fe40000010000 */
[----:B------:R-:W-:Y:S01]  /*11110*/  LDSM.16.MT88.4 R76, [R118+0xc800] ;  /* 0x00c80000764c783b */ /* 0x000fe20000004200 */
[----:B------:R-:W-:Y:S01]  /*11120*/  MUFU.EX2 R90, R90 ;  /* 0x0000005a005a7308 */ /* 0x000fe20000000800 */
[--C-:B------:R-:W-:Y:S02]  /*11130*/  FFMA.FTZ R142, R145, c[0x0][0x23c], -R116.reuse ;  /* 0x00008f00918e7a23 */ /* 0x100fe40000010874 */
[----:B---3--:R-:W-:Y:S01]  /*11140*/  FADD.FTZ R54, R82, R53 ;  /* 0x0000003552367221 */ /* 0x008fe20000010000 */
[----:B-----5:R-:W-:Y:S01]  /*11150*/  F2FP.PACK_AB R59, R81, R82 ;  /* 0x00000052513b723e */ /* 0x020fe200000000ff */
[----:B------:R-:W-:Y:S02]  /*11160*/  FFMA.FTZ R82, R121, c[0x0][0x23c], -R116 ;  /* 0x00008f0079527a23 */ /* 0x000fe40000010874 */
[----:B------:R-:W-:Y:S02]  /*11170*/  FADD.FTZ R81, R81, R54 ;  /* 0x0000003651517221 */ /* 0x000fe40000010000 */
[--C-:B------:R-:W-:Y:S01]  /*11180*/  FFMA.FTZ R128, R133, c[0x0][0x23c], -R116.reuse ;  /* 0x00008f0085807a23 */ /* 0x100fe20000010874 */
[----:B------:R-:W-:Y:S01]  /*11190*/  MUFU.EX2 R83, R83 ;  /* 0x0000005300537308 */ /* 0x000fe20000000800 */
[--C-:B------:R-:W-:Y:S02]  /*111a0*/  FFMA.FTZ R129, R129, c[0x0][0x23c], -R116.reuse ;  /* 0x00008f0081817a23 */ /* 0x100fe40000010874 */
[----:B------:R-:W-:Y:S01]  /*111b0*/  FFMA.FTZ R132, R127, c[0x0][0x23c], -R116 ;  /* 0x00008f007f847a23 */ /* 0x000fe20000010874 */
[C---:B-1----:R-:W-:Y:S01]  /*111c0*/  F2FP.PACK_AB R58, R80.reuse, R91 ;  /* 0x0000005b503a723e */ /* 0x042fe200000000ff */
[----:B------:R-:W-:Y:S02]  /*111d0*/  FADD.FTZ R91, R91, R52 ;  /* 0x000000345b5b7221 */ /* 0x000fe40000010000 */
[--C-:B------:R-:W-:Y:S02]  /*111e0*/  FFMA.FTZ R123, R123, c[0x0][0x23c], -R116.reuse ;  /* 0x00008f007b7b7a23 */ /* 0x100fe40000010874 */
[----:B------:R-:W-:Y:S01]  /*111f0*/  FADD.FTZ R80, R80, R91 ;  /* 0x0000005b50507221 */ /* 0x000fe20000010000 */
[----:B------:R-:W-:Y:S01]  /*11200*/  MUFU.EX2 R121, R93 ;  /* 0x0000005d00797308 */ /* 0x000fe20000000800 */
[C---:B----4-:R-:W-:Y:S03]  /*11210*/  HMMA.16816.F32 R4, R56.reuse, R60, R4 ;  /* 0x0000003c3804723c */ /* 0x050fe60000001804 */
[----:B------:R-:W-:Y:S05]  /*11220*/  FFMA.FTZ R116, R124, c[0x0][0x23c], -R116 ;  /* 0x00008f007c747a23 */ /* 0x000fea0000010874 */
[C---:B------:R-:W-:Y:S01]  /*11230*/  HMMA.16816.F32 R8, R56.reuse, R62, R8 ;  /* 0x0000003e3808723c */ /* 0x040fe20000001808 */
[----:B------:R-:W1:Y:S01]  /*11240*/  LDSM.16.MT88.4 R60, [R118+0x9400] ;  /* 0x00940000763c783b */ /* 0x000e620000004200 */
[----:B------:R-:W-:Y:S10]  /*11250*/  MUFU.EX2 R149, R149 ;  /* 0x0000009500957308 */ /* 0x000ff40000000800 */
[----:B------:R-:W-:Y:S10]  /*11260*/  MUFU.EX2 R158, R158 ;  /* 0x0000009e009e7308 */ /* 0x000ff40000000800 */
[----:B------:R-:W-:Y:S10]  /*11270*/  MUFU.EX2 R146, R146 ;  /* 0x0000009200927308 */ /* 0x000ff40000000800 */
[----:B------:R-:W-:Y:S01]  /*11280*/  MUFU.EX2 R144, R144 ;  /* 0x0000009000907308 */ /* 0x000fe20000000800 */
[C---:B-1----:R-:W-:Y:S09]  /*11290*/  HMMA.16816.F32 R12, R56.reuse, R60, R12 ;  /* 0x0000003c380c723c */ /* 0x042ff2000000180c */
[----:B------:R-:W-:Y:S01]  /*112a0*/  MUFU.EX2 R163, R163 ;  /* 0x000000a300a37308 */ /* 0x000fe20000000800 */
[C---:B------:R-:W-:Y:S01]  /*112b0*/  HMMA.16816.F32 R16, R56.reuse, R62, R16 ;  /* 0x0000003e3810723c */ /* 0x040fe20000001810 */
[----:B------:R-:W1:Y:S08]  /*112c0*/  LDSM.16.MT88.4 R60, [R168+0xb400] ;  /* 0x00b40000a83c783b */ /* 0x000e700000004200 */
        /* <DEDUP_REMOVED lines=26> */
[----:B------:R-:W2:Y:S10]  /*11470*/  MUFU.EX2 R135, R135 ;  /* 0x0000008700877308 */ /* 0x000eb40000000800 */
[----:B------:R-:W-:Y:S01]  /*11480*/  MUFU.EX2 R130, R130 ;  /* 0x0000008200827308 */ /* 0x000fe20000000800 */
[C---:B-1----:R-:W-:Y:S09]  /*11490*/  HMMA.16816.F32 R44, R56.reuse, R60, R44 ;  /* 0x0000003c382c723c */ /* 0x042ff2000000182c */
[----:B------:R-:W1:Y:S01]  /*114a0*/  MUFU.EX2 R137, R137 ;  /* 0x0000008900897308 */ /* 0x000e620000000800 */
[----:B------:R-:W-:Y:S01]  /*114b0*/  HMMA.16816.F32 R48, R56, R62, R48 ;  /* 0x0000003e3830723c */ /* 0x000fe20000001830 */
[----:B------:R-:W3:Y:S02]  /*114c0*/  LDSM.16.MT88.4 R60, [R168+0x9800] ;  /* 0x00980000a83c783b */ /* 0x000ee40000004200 */
[----:B--2---:R-:W-:Y:S04]  /*114d0*/  F2FP.PACK_AB R53, R135, R134 ;  /* 0x000000868735723e */ /* 0x004fe800000000ff */
[----:B------:R-:W-:Y:S02]  /*114e0*/  F2FP.PACK_AB R57, R87, R88 ;  /* 0x000000585739723e */ /* 0x000fe400000000ff */
[----:B------:R-:W-:Y:S03]  /*114f0*/  MUFU.EX2 R128, R128 ;  /* 0x0000008000807308 */ /* 0x000fe60000000800 */
[----:B------:R-:W-:Y:S02]  /*11500*/  F2FP.PACK_AB R59, R84, R85 ;  /* 0x00000055543b723e */ /* 0x000fe400000000ff */
[C---:B------:R-:W-:Y:S01]  /*11510*/  F2FP.PACK_AB R56, R86.reuse, R89 ;  /* 0x000000595638723e */ /* 0x040fe200000000ff */
[----:B------:R-:W-:Y:S01]  /*11520*/  FADD.FTZ R89, R89, R80 ;  /* 0x0000005059597221 */ /* 0x000fe20000010000 */
[----:B------:R-:W-:Y:S03]  /*11530*/  F2FP.PACK_AB R58, R83, R90 ;  /* 0x0000005a533a723e */ /* 0x000fe600000000ff */
[----:B------:R-:W-:Y:S01]  /*11540*/  FADD.FTZ R89, R86, R89 ;  /* 0x0000005956597221 */ /* 0x000fe20000010000 */
[----:B------:R-:W2:Y:S01]  /*11550*/  MUFU.EX2 R131, R131 ;  /* 0x0000008300837308 */ /* 0x000ea20000000800 */
[----:B-1----:R-:W-:Y:S02]  /*11560*/  F2FP.PACK_AB R55, R137, R130 ;  /* 0x000000828937723e */ /* 0x002fe400000000ff */
[----:B------:R-:W-:Y:S04]  /*11570*/  FADD.FTZ R90, R90, R89 ;  /* 0x000000595a5a7221 */ /* 0x000fe80000010000 */
[----:B------:R-:W-:Y:S03]  /*11580*/  FADD.FTZ R90, R83, R90 ;  /* 0x0000005a535a7221 */ /* 0x000fe60000010000 */
[----:B------:R-:W-:Y:S10]  /*11590*/  MUFU.EX2 R129, R129 ;  /* 0x0000008100817308 */ /* 0x000ff40000000800 */
[----:B------:R-:W1:Y:S01]  /*115a0*/  MUFU.EX2 R132, R132 ;  /* 0x0000008400847308 */ /* 0x000e620000000800 */
[C---:B---3--:R-:W-:Y:S03]  /*115b0*/  HMMA.16816.F32 R4, R56.reuse, R60, R4 ;  /* 0x0000003c3804723c */ /* 0x048fe60000001804 */
[----:B--2---:R-:W-:Y:S06]  /*115c0*/  F2FP.PACK_AB R52, R131, R128 ;  /* 0x000000808334723e */ /* 0x004fec00000000ff */
[----:B------:R-:W2:Y:S01]  /*115d0*/  MUFU.EX2 R125, R126 ;  /* 0x0000007e007d7308 */ /* 0x000ea20000000800 */
[C---:B------:R-:W-:Y:S01]  /*115e0*/  HMMA.16816.F32 R8, R56.reuse, R62, R8 ;  /* 0x0000003e3808723c */ /* 0x040fe20000001808 */
[----:B------:R-:W3:Y:S08]  /*115f0*/  LDSM.16.MT88.4 R60, [R118+0x9800] ;  /* 0x00980000763c783b */ /* 0x000ef00000004200 */
[----:B------:R4:W5:Y:S03]  /*11600*/  MUFU.EX2 R124, R117 ;  /* 0x00000075007c7308 */ /* 0x0009660000000800 */
[----:B-1----:R-:W-:Y:S02]  /*11610*/  F2FP.PACK_AB R54, R132, R129 ;  /* 0x000000818436723e */ /* 0x002fe400000000ff */
[----:B----4-:R-:W-:Y:S01]  /*11620*/  MOV R117, R2 ;  /* 0x0000000200757202 */ /* 0x010fe20000000f00 */
        /* <DEDUP_REMOVED lines=53> */
[C---:B---3--:R-:W-:Y:S08]  /*11980*/  HMMA.16816.F32 R36, R56.reuse, R64, R36 ;  /* 0x000000403824723c */ /* 0x048ff00000001824 */
[C---:B------:R-:W-:Y:S01]  /*11990*/  HMMA.16816.F32 R40, R56.reuse, R66, R40 ;  /* 0x000000423828723c */ /* 0x040fe20000001828 */
[----:B------:R-:W3:Y:S07]  /*119a0*/  LDSM.16.MT88.4 R64, [R118+0xa400] ;  /* 0x00a400007640783b */ /* 0x000eee0000004200 */
[C---:B----4-:R-:W-:Y:S08]  /*119b0*/  HMMA.16816.F32 R44, R56.reuse, R68, R44 ;  /* 0x00000044382c723c */ /* 0x050ff0000000182c */
[----:B------:R-:W-:Y:S01]  /*119c0*/  HMMA.16816.F32 R48, R56, R70, R48 ;  /* 0x000000463830723c */ /* 0x000fe20000001830 */
[----:B------:R-:W4:Y:S06]  /*119d0*/  LDSM.16.MT88.4 R68, [R118+0xc400] ;  /* 0x00c400007644783b */ /* 0x000f2c0000004200 */
[----:B------:R-:W-:Y:S02]  /*119e0*/  F2FP.PACK_AB R57, R146, R151 ;  /* 0x000000979239723e */ /* 0x000fe400000000ff */
[----:B------:R-:W-:Y:S03]  /*119f0*/  F2FP.PACK_AB R59, R163, R144 ;  /* 0x00000090a33b723e */ /* 0x000fe600000000ff */
[----:B------:R-:W-:Y:S02]  /*11a00*/  F2FP.PACK_AB R56, R143, R142 ;  /* 0x0000008e8f38723e */ /* 0x000fe400000000ff */
[----:B------:R-:W-:Y:S07]  /*11a10*/  F2FP.PACK_AB R58, R148, R139 ;  /* 0x0000008b943a723e */ /* 0x000fee00000000ff */
[C---:B-1----:R-:W-:Y:S08]  /*11a20*/  HMMA.16816.F32 R4, R56.reuse, R60, R4 ;  /* 0x0000003c3804723c */ /* 0x042ff00000001804 */
[C---:B------:R-:W-:Y:S01]  /*11a30*/  HMMA.16816.F32 R8, R56.reuse, R62, R8 ;  /* 0x0000003e3808723c */ /* 0x040fe20000001808 */
[----:B------:R-:W1:Y:S07]  /*11a40*/  LDSM.16.MT88.4 R60, [R168+0xe400] ;  /* 0x00e40000a83c783b */ /* 0x000e6e0000004200 */
[C---:B---3--:R-:W-:Y:S08]  /*11a50*/  HMMA.16816.F32 R12, R56.reuse, R64, R12 ;  /* 0x00000040380c723c */ /* 0x048ff0000000180c */
[C---:B------:R-:W-:Y:S01]  /*11a60*/  HMMA.16816.F32 R16, R56.reuse, R66, R16 ;  /* 0x000000423810723c */ /* 0x040fe20000001810 */
[----:B------:R-:W3:Y:S07]  /*11a70*/  LDSM.16.MT88.4 R64, [R118+0xe400] ;  /* 0x00e400007640783b */ /* 0x000eee0000004200 */
[C---:B------:R-:W-:Y:S08]  /*11a80*/  HMMA.16816.F32 R20, R56.reuse, R72, R20 ;  /* 0x000000483814723c */ /* 0x040ff00000001814 */
[C---:B------:R-:W-:Y:S01]  /*11a90*/  HMMA.16816.F32 R24, R56.reuse, R74, R24 ;  /* 0x0000004a3818723c */ /* 0x040fe20000001818 */
[----:B------:R-:W-:Y:S07]  /*11aa0*/  LDSM.16.MT88.4 R72, [R168+0xc800] ;  /* 0x00c80000a848783b */ /* 0x000fee0000004200 */
[C---:B----4-:R-:W-:Y:S08]  /*11ab0*/  HMMA.16816.F32 R28, R56.reuse, R68, R28 ;  /* 0x00000044381c723c */ /* 0x050ff0000000181c */
[C---:B------:R-:W-:Y:S01]  /*11ac0*/  HMMA.16816.F32 R32, R56.reuse, R70, R32 ;  /* 0x000000463820723c */ /* 0x040fe20000001820 */
[----:B------:R-:W4:Y:S07]  /*11ad0*/  LDSM.16.MT88.4 R68, [R168+0xa800] ;  /* 0x00a80000a844783b */ /* 0x000f2e0000004200 */
[C---:B-1----:R-:W-:Y:S08]  /*11ae0*/  HMMA.16816.F32 R36, R56.reuse, R60, R36 ;  /* 0x0000003c3824723c */ /* 0x042ff00000001824 */
[C---:B------:R-:W-:Y:S01]  /*11af0*/  HMMA.16816.F32 R40, R56.reuse, R62, R40 ;  /* 0x0000003e3828723c */ /* 0x040fe20000001828 */
[----:B------:R-:W1:Y:S07]  /*11b00*/  LDSM.16.MT88.4 R60, [R118+0xa800] ;  /* 0x00a80000763c783b */ /* 0x000e6e0000004200 */
[C---:B---3--:R-:W-:Y:S08]  /*11b10*/  HMMA.16816.F32 R44, R56.reuse, R64, R44 ;  /* 0x00000040382c723c */ /* 0x048ff0000000182c */
[----:B------:R-:W-:Y:S01]  /*11b20*/  HMMA.16816.F32 R48, R56, R66, R48 ;  /* 0x000000423830723c */ /* 0x000fe20000001830 */
[----:B------:R-:W3:Y:S07]  /*11b30*/  LDSM.16.MT88.4 R56, [R168+0xe800] ;  /* 0x00e80000a838783b */ /* 0x000eee0000004200 */
[C---:B----4-:R-:W-:Y:S01]  /*11b40*/  HMMA.16816.F32 R4, R52.reuse, R68, R4 ;  /* 0x000000443404723c */ /* 0x050fe20000001804 */
[----:B------:R-:W4:Y:S06]  /*11b50*/  LDSM.16.MT88.4 R64, [R118+0xe800] ;  /* 0x00e800007640783b */ /* 0x000f2c0000004200 */
[----:B--2---:R-:W-:Y:S01]  /*11b60*/  F2FP.PACK_AB R69, R122, R125 ;  /* 0x0000007d7a45723e */ /* 0x004fe200000000ff */
[C---:B------:R-:W-:Y:S07]  /*11b70*/  HMMA.16816.F32 R8, R52.reuse, R70, R8 ;  /* 0x000000463408723c */ /* 0x040fee0000001808 */
[----:B-----5:R-:W-:Y:S01]  /*11b80*/  F2FP.PACK_AB R71, R124, R121 ;  /* 0x000000797c47723e */ /* 0x020fe200000000ff */
[C---:B-1----:R-:W-:Y:S01]  /*11b90*/  HMMA.16816.F32 R12, R52.reuse, R60, R12 ;  /* 0x0000003c340c723c */ /* 0x042fe2000000180c */
[----:B------:R1:W-:Y:S07]  /*11ba0*/  MUFU.EX2 R60, R92 ;  /* 0x0000005c003c7308 */ /* 0x0003ee0000000800 */
[C---:B------:R-:W-:Y:S03]  /*11bb0*/  HMMA.16816.F32 R16, R52.reuse, R62, R16 ;  /* 0x0000003e3410723c */ /* 0x040fe60000001810 */
[----:B------:R-:W2:Y:S05]  /*11bc0*/  MUFU.EX2 R61, R82 ;  /* 0x00000052003d7308 */ /* 0x000eaa0000000800 */
[C---:B------:R-:W-:Y:S05]  /*11bd0*/  HMMA.16816.F32 R20, R52.reuse, R72, R20 ;  /* 0x000000483414723c */ /* 0x040fea0000001814 */
[----:B------:R-:W-:Y:S03]  /*11be0*/  MUFU.EX2 R62, R123 ;  /* 0x0000007b003e7308 */ /* 0x000fe60000000800 */
[C---:B------:R-:W-:Y:S01]  /*11bf0*/  HMMA.16816.F32 R24, R52.reuse, R74, R24 ;  /* 0x0000004a3418723c */ /* 0x040fe20000001818 */
[----:B-1----:R-:W1:Y:S07]  /*11c00*/  LDSM.16.MT88.4 R92, [R168+0xcc00] ;  /* 0x00cc0000a85c783b */ /* 0x002e6e0000004200 */
[C---:B------:R-:W-:Y:S04]  /*11c10*/  HMMA.16816.F32 R28, R52.reuse, R76, R28 ;  /* 0x0000004c341c723c */ /* 0x040fe8000000181c */
[----:B--2---:R-:W-:Y:S04]  /*11c20*/  F2FP.PACK_AB R68, R61, R60 ;  /* 0x0000003c3d44723e */ /* 0x004fe800000000ff */
[C---:B------:R-:W-:Y:S01]  /*11c30*/  HMMA.16816.F32 R32, R52.reuse, R78, R32 ;  /* 0x0000004e3420723c */ /* 0x040fe20000001820 */
[----:B------:R-:W-:Y:S07]  /*11c40*/  LDSM.16.MT88.4 R76, [R168+0xec00] ;  /* 0x00ec0000a84c783b */ /* 0x000fee0000004200 */
[C---:B---3--:R-:W-:Y:S01]  /*11c50*/  HMMA.16816.F32 R36, R52.reuse, R56, R36 ;  /* 0x000000383424723c */ /* 0x048fe20000001824 */
[----:B------:R-:W2:Y:S06]  /*11c60*/  MUFU.EX2 R57, R116 ;  /* 0x0000007400397308 */ /* 0x000eac0000000800 */
[----:B------:R-:W-:Y:S01]  /*11c70*/  FADD.FTZ R56, R88, R81 ;  /* 0x0000005158387221 */ /* 0x000fe20000010000 */
[C---:B------:R-:W-:Y:S04]  /*11c80*/  HMMA.16816.F32 R40, R52.reuse, R58, R40 ;  /* 0x0000003a3428723c */ /* 0x040fe80000001828 */
[----:B------:R-:W-:Y:S04]  /*11c90*/  FADD.FTZ R56, R87, R56 ;  /* 0x0000003857387221 */ /* 0x000fe80000010000 */
[C---:B----4-:R-:W-:Y:S04]  /*11ca0*/  HMMA.16816.F32 R44, R52.reuse, R64, R44 ;  /* 0x00000040342c723c */ /* 0x050fe8000000182c */
[----:B------:R-:W-:Y:S04]  /*11cb0*/  FADD.FTZ R59, R85, R56 ;  /* 0x00000038553b7221 */ /* 0x000fe80000010000 */
[----:B------:R-:W-:Y:S04]  /*11cc0*/  HMMA.16816.F32 R48, R52, R66, R48 ;  /* 0x000000423430723c */ /* 0x000fe80000001830 */
[----:B--2---:R-:W-:Y:S01]  /*11cd0*/  F2FP.PACK_AB R70, R57, R62 ;  /* 0x0000003e3946723e */ /* 0x004fe200000000ff */
[----:B------:R-:W-:Y:S01]  /*11ce0*/  FADD.FTZ R59, R84, R59 ;  /* 0x0000003b543b7221 */ /* 0x000fe20000010000 */
[----:B------:R-:W-:Y:S01]  /*11cf0*/  MOV R116, R3 ;  /* 0x0000000300747202 */ /* 0x000fe20000000f00 */
[----:B------:R-:W2:Y:S02]  /*11d00*/  LDSM.16.MT88.4 R84, [R118+0xcc00] ;  /* 0x00cc00007654783b */ /* 0x000ea40000004200 */
[----:B------:R-:W-:Y:S02]  /*11d10*/  FADD.FTZ R156, R156, R59 ;  /* 0x0000003b9c9c7221 */ /* 0x000fe40000010000 */
[C---:B------:R-:W-:Y:S05]  /*11d20*/  HMMA.16816.F32 R112, R68.reuse, R108, R4 ;  /* 0x0000006c4470723c */ /* 0x040fea0000001804 */
[----:B------:R-:W-:Y:S02]  /*11d30*/  FADD.FTZ R97, R97, R156 ;  /* 0x0000009c61617221 */ /* 0x000fe40000010000 */
[----:B------:R-:W-:Y:S01]  /*11d40*/  FADD.FTZ R5, R99, R90 ;  /* 0x0000005a63057221 */ /* 0x000fe20000010000 */
        /* <DEDUP_REMOVED lines=8> */
[----:B------:R-:W3:Y:S01]  /*11dd0*/  LDSM.16.MT88.4 R4, [R118+0xec00] ;  /* 0x00ec00007604783b */ /* 0x000ee20000004200 */
[----:B------:R-:W-:Y:S01]  /*11de0*/  FADD.FTZ R8, R157, R8 ;  /* 0x000000089d087221 */ /* 0x000fe20000010000 */
[C---:B-1----:R-:W-:Y:S04]  /*11df0*/  HMMA.16816.F32 R96, R68.reuse, R92, R20 ;  /* 0x0000005c4460723c */ /* 0x042fe80000001814 */
[----:B------:R-:W-:Y:S02]  /*11e00*/  FADD.FTZ R9, R155, R8 ;  /* 0x000000089b097221 */ /* 0x000fe40000010000 */
[----:B------:R-:W-:Y:S02]  /*11e10*/  FADD.FTZ R154, R154, R161 ;  /* 0x000000a19a9a7221 */ /* 0x000fe40000010000 */
[----:B------:R-:W-:Y:S01]  /*11e20*/  FADD.FTZ R9, R160, R9 ;  /* 0x00000009a0097221 */ /* 0x000fe20000010000 */
[C---:B------:R-:W-:Y:S03]  /*11e30*/  HMMA.16816.F32 R92, R68.reuse, R94, R24 ;  /* 0x0000005e445c723c */ /* 0x040fe60000001818 */
[----:B------:R-:W-:Y:S02]  /*11e40*/  FADD.FTZ R159, R159, R154 ;  /* 0x0000009a9f9f7221 */ /* 0x000fe40000010000 */
[----:B------:R-:W-:Y:S02]  /*11e50*/  FADD.FTZ R162, R162, R9 ;  /* 0x00000009a2a27221 */ /* 0x000fe40000010000 */
[----:B------:R-:W-:Y:S01]  /*11e60*/  FADD.FTZ R152, R152, R159 ;  /* 0x0000009f98987221 */ /* 0x000fe20000010000 */
[C---:B--2---:R-:W-:Y:S04]  /*11e70*/  HMMA.16816.F32 R88, R68.reuse, R84, R28 ;  /* 0x000000544458723c */ /* 0x044fe8000000181c */
        /* <DEDUP_REMOVED lines=15> */
[C---:B---3--:R-:W-:Y:S04]  /*11f70*/  HMMA.16816.F32 R72, R68.reuse, R4, R44 ;  /* 0x000000044448723c */ /* 0x048fe8000000182c */
[----:B------:R-:W-:Y:S02]  /*11f80*/  FADD.FTZ R8, R131, R8 ;  /* 0x0000000883087221 */ /* 0x000fe40000010000 */
[----:B------:R-:W-:Y:S02]  /*11f90*/  FADD.FTZ R130, R130, R135 ;  /* 0x0000008782827221 */ /* 0x000fe40000010000 */
        /* <DEDUP_REMOVED lines=11> */
[----:B------:R-:W-:Y:S01]  /*12050*/  FADD.FTZ R194, R57, R62 ;  /* 0x0000003e39c27221 */ /* 0x000fe20000010000 */
[----:B------:R-:W-:-:S05]  /*12060*/  @P0 BRA `(.L_x_1922) ;  /* 0xffffb31000000947 */ /* 0x000fca000383ffff */
.L_x_1918:
[----:B------:R-:W1:Y:S01]  /*12070*/  SHFL.BFLY PT, R5, R194, 0x2, 0x1f ;  /* 0x0c401f00c2057f89 */ /* 0x000e6200000e0000 */
[----:B------:R-:W-:Y:S01]  /*12080*/  MOV R6, 0x3f800000 ;  /* 0x3f80000000067802 */ /* 0x000fe20000000f00 */
[----:B------:R-:W-:Y:S01]  /*12090*/  ULDC.U8 UR4, c[0x0][0x328] ;  /* 0x0000ca0000047ab9 */ /* 0x000fe20000000000 */
[----:B------:R-:W-:Y:S01]  /*120a0*/  MOV R7, 0x3f800000 ;  /* 0x3f80000000077802 */ /* 0x000fe20000000f00 */
[----:B------:R-:W2:Y:S01]  /*120b0*/  SHFL.BFLY PT, R0, R195, 0x2, 0x1f ;  /* 0x0c401f00c3007f89 */ /* 0x000ea200000e0000 */
[----:B-1----:R-:W-:-:S02]  /*120c0*/  FADD.FTZ R8, R5, R194 ;  /* 0x000000c205087221 */ /* 0x002fc40000010000 */
[----:B--2---:R-:W-:-:S03]  /*120d0*/  FADD.FTZ R9, R0, R195 ;  /* 0x000000c300097221 */ /* 0x004fc60000010000 */
[----:B------:R-:W1:Y:S04]  /*120e0*/  SHFL.BFLY PT, R5, R8, 0x1, 0x1f ;  /* 0x0c201f0008057f89 */ /* 0x000e6800000e0000 */
[----:B------:R-:W2:Y:S04]  /*120f0*/  SHFL.BFLY PT, R4, R9, 0x1, 0x1f ;  /* 0x0c201f0009047f89 */ /* 0x000ea800000e0000 */
[----:B------:R-:W3:Y:S01]  /*12100*/  S2R R0, SR_TID.X ;  /* 0x0000000000007919 */ /* 0x000ee20000002100 */
        /* <DEDUP_REMOVED lines=150> */
.L_x_1923:
[----:B------:R-:W1:Y:S04]  /*12a70*/  S2R R3, SR_CTAID.Z ;  /* 0x0000000000037919 */ /* 0x000e680000002700 */
[----:B------:R-:W1:Y:S02]  /*12a80*/  S2R R2, SR_CTAID.Y ;  /* 0x0000000000027919 */ /* 0x000e640000002600 */
[----:B-1----:R-:W-:-:S04]  /*12a90*/  IMAD R4, R2, c[0x0][0x1c0], R3 ;  /* 0x0000700002047a24 */ /* 0x002fc800078e0203 */
[----:B------:R-:W-:Y:S02]  /*12aa0*/  IMAD R4, R4, c[0x0][0x214], RZ ;  /* 0x0000850004047a24 */ /* 0x000fe400078e02ff */
.L_x_1924:
        /* <DEDUP_REMOVED lines=39> */
.L_x_1926:
[----:B------:R-:W-:Y:S05]  /*12d20*/  BSYNC B0 ;  /* 0x0000000000007941 */ /* 0x000fea0003800000 */
.L_x_1925:
        /* <DEDUP_REMOVED lines=30> */
.L_x_1928:
[----:B------:R-:W-:Y:S05]  /*12f10*/  BSYNC B0 ;  /* 0x0000000000007941 */ /* 0x000fea0003800000 */
.L_x_1927:
        /* <DEDUP_REMOVED lines=21> */
.L_x_1929:
        /* <DEDUP_REMOVED lines=9> */
.L_x_6121:


//--------------------- .text._ZN5flash24flash_fwd_splitkv_kernelI23Flash_fwd_kernel_traitsILi96ELi64ELi128ELi4ELb0ELb0EN7cutlass6half_tE19Flash_kernel_traitsILi96ELi64ELi128ELi4ES3_EELb1ELb0ELb0ELb0ELb1ELb0ELb0ELb1EEEvNS_16Flash_fwd_paramsE --------------------------
	.section	.text._ZN5flash24flash_fwd_splitkv_kernelI23Flash_fwd_kernel_traitsILi96ELi64ELi128ELi4ELb0ELb0EN7cutlass6half_tE19Flash_kernel_traitsILi96ELi64ELi128ELi4ES3_EELb1ELb0ELb0ELb0ELb1ELb0ELb0ELb1EEEvNS_16Flash_fwd_paramsE,"ax",@progbits
	.sectioninfo	@"SHI_REGISTERS=211"
	.align	128
        .global         _ZN5flash24flash_fwd_splitkv_kernelI23Flash_fwd_kernel_traitsILi96ELi64ELi128ELi4ELb0ELb0EN7cutlass6half_tE19Flash_kernel_traitsILi96ELi64ELi128ELi4ES3_EELb1ELb0ELb0ELb0ELb1ELb0ELb0ELb1EEEvNS_16Flash_fwd_paramsE
        .type           _ZN5flash24flash_fwd_splitkv_kernelI23Flash_fwd_kernel_traitsILi96ELi64ELi128ELi4ELb0ELb0EN7cutlass6half_tE19Flash_kernel_traitsILi96ELi64ELi128ELi4ES3_EELb1ELb0ELb0ELb0ELb1ELb0ELb0ELb1EEEvNS_16Flash_fwd_paramsE,@function
        .size           _ZN5flash24flash_fwd_splitkv_kernelI23Flash_fwd_kernel_traitsILi96ELi64ELi128ELi4ELb0ELb0EN7cutlass6half_tE19Flash_kernel_traitsILi96ELi64ELi128ELi4ES3_EELb1ELb0ELb0ELb0ELb1ELb0ELb0ELb1EEEvNS_16Flash_fwd_paramsE,(.L_x_6122 - _ZN5flash24flash_fwd_splitkv_kernelI23Flash_fwd_kernel_traitsILi96ELi64ELi128ELi4ELb0ELb0EN7cutlass6half_tE19Flash_kernel_traitsILi96ELi64ELi128ELi4ES3_EELb1ELb0ELb0ELb0ELb1ELb0ELb0ELb1EEEvNS_16Flash_fwd_paramsE)
        .other          _ZN5flash24flash_fwd_splitkv_kernelI23Flash_fwd_kernel_traitsILi96ELi64ELi128ELi4ELb0ELb0EN7cutlass6half_tE19Flash_kernel_traitsILi96ELi64ELi128ELi4ES3_EELb1ELb0ELb0ELb0ELb1ELb0ELb0ELb1EEEvNS_16Flash_fwd_paramsE,@"STO_CUDA_ENTRY STV_DEFAULT"
_ZN5flash24flash_fwd_splitkv_kernelI23Flash_fwd_kernel_traitsILi96ELi64ELi128ELi4ELb0ELb0EN7cutlass6half_tE19Flash_kernel_traitsILi96ELi64ELi128ELi4ES3_EELb1ELb0ELb0ELb0ELb1ELb0ELb0ELb1EEEvNS_16Flash_fwd_paramsE:
.text._ZN5flash24flash_fwd_splitkv_kernelI23Flash_fwd_kernel_traitsILi96ELi64ELi128ELi4ELb0ELb0EN7cutlass6half_tE19Flash_kernel_traitsILi96ELi64ELi128ELi4ES3_EELb1ELb0ELb0ELb0ELb1ELb0ELb0ELb1EEEvNS_16Flash_fwd_paramsE:
[----:B------:R-:W-:Y:S02]  /*0000*/  MOV R1, c[0x0][0x28] ;  /* 0x00000a0000017a02 */ /* 0x000fe40000000f00 */
[----:B------:R-:W1:Y:S01]  /*0010*/  S2R R17, SR_CTAID.Y ;  /* 0x0000000000117919 */ /* 0x000e620000002600 */
[----:B------:R-:W2:Y:S01]  /*0020*/  LDC.U8 R0, c[0x0][0x312] ;  /* 0x0000c480ff007b82 */ /* 0x000ea20000000000 */
[----:B------:R-:W-:Y:S01]  /*0030*/  ISETP.NE.U32.AND P1, PT, RZ, c[0x0][0x240], PT ;  /* 0x00009000ff007a0c */ /* 0x000fe20003f25070 */
[----:B------:R-:W-:Y:S01]  /*0040*/  IMAD.MOV.U32 R2, RZ, RZ, 0x4 ;  /* 0x00000004ff027424 */ /* 0x000fe200078e00ff */
[----:B------:R-:W-:Y:S01]  /*0050*/  ISETP.NE.U32.AND P5, PT, RZ, c[0x0][0x250], PT ;  /* 0x00009400ff007a0c */ /* 0x000fe20003fa5070 */
[----:B------:R-:W-:Y:S01]  /*0060*/  IMAD.MOV.U32 R151, RZ, RZ, -0x1 ;  /* 0xffffffffff977424 */ /* 0x000fe200078e00ff */
[----:B------:R-:W-:Y:S01]  /*0070*/  ISETP.NE.AND.EX P1, PT, RZ, c[0x0][0x244], PT, P1 ;  /* 0x00009100ff007a0c */ /* 0x000fe20003f25310 */
[----:B------:R-:W-:Y:S01]  /*0080*/  ULDC.64 UR6, c[0x0][0x118] ;  /* 0x0000460000067ab9 */ /* 0x000fe20000000a00 */
[----:B------:R-:W-:Y:S02]  /*0090*/  ISETP.NE.AND.EX P5, PT, RZ, c[0x0][0x254], PT, P5 ;  /* 0x00009500ff007a0c */ /* 0x000fe40003fa5350 */
[----:B------:R-:W-:Y:S01]  /*00a0*/  ISETP.EQ.U32.AND P0, PT, RZ, c[0x0][0x248], PT ;  /* 0x00009200ff007a0c */ /* 0x000fe20003f02070 */
[----:B-1----:R-:W-:Y:S01]  /*00b0*/  IMAD.WIDE R4, R17, R2, c[0x0][0x240] ;  /* 0x0000900011047625 */ /* 0x002fe200078e0202 */
[----:B--2---:R-:W-:-:S03]  /*00c0*/  ISETP.NE.AND P2, PT, R0, RZ, PT ;  /* 0x000000ff0000720c */ /* 0x004fc60003f45270 */
[----:B------:R-:W-:-:S04]  /*00d0*/  IMAD.MOV.U32 R0, RZ, RZ, RZ ;  /* 0x000000ffff007224 */ /* 0x000fc800078e00ff */
[----:B------:R1:W2:Y:S01]  /*00e0*/  @P1 LDG.E R151, [R4.64] ;  /* 0x0000000604971981 */ /* 0x0002a2000c1e1900 */
[CC--:B------:R-:W-:Y:S01]  /*00f0*/  IMAD.WIDE R160, R17.reuse, R2.reuse, c[0x0][0x250] ;  /* 0x0000940011a07625 */ /* 0x0c0fe200078e0202 */
[----:B------:R-:W-:Y:S02]  /*0100*/  ISETP.EQ.OR.EX P0, PT, RZ, c[0x0][0x24c], !P2, P0 ;  /* 0x00009300ff007a0c */ /* 0x000fe40005702700 */
[----:B------:R1:W2:Y:S04]  /*0110*/  @P1 LDG.E R150, [R4.64+0x4] ;  /* 0x0000040604961981 */ /* 0x0002a8000c1e1900 */
[----:B------:R3:W5:Y:S01]  /*0120*/  @P5 LDG.E R0, [R160.64] ;  /* 0x00000006a0005981 */ /* 0x000762000c1e1900 */
[----:B------:R-:W-:Y:S02]  /*0130*/  IMAD.MOV.U32 R15, RZ, RZ, -0x1 ;  /* 0xffffffffff0f7424 */ /* 0x000fe400078e00ff */
[----:B------:R-:W-:Y:S01]  /*0140*/  IMAD.WIDE R10, R17, R2, c[0x0][0x248] ;  /* 0x00009200110a7625 */ /* 0x000fe200078e0202 */
[----:B------:R-:W4:Y:S04]  /*0150*/  S2R R23, SR_CTAID.X ;  /* 0x0000000000177919 */ /* 0x000f280000002500 */
[----:B------:R3:W5:Y:S01]  /*0160*/  @!P0 LDG.E R15, [R10.64] ;  /* 0x000000060a0f8981 */ /* 0x000762000c1e1900 */
[----:B------:R-:W-:-:S03]  /*0170*/  ISETP.NE.U32.AND P0, PT, RZ, c[0x0][0x248], PT ;  /* 0x00009200ff007a0c */ /* 0x000fc60003f05070 */
[----:B------:R-:W2:Y:S04]  /*0180*/  S2R R146, SR_CTAID.Z ;  /* 0x0000000000927919 */ /* 0x000ea80000002700 */
[----:B------:R-:W2:Y:S01]  /*0190*/  S2R R62, SR_TID.X ;  /* 0x00000000003e7919 */ /* 0x000ea20000002100 */
[----:B------:R-:W-:Y:S01]  /*01a0*/  ISETP.NE.AND.EX P0, PT, RZ, c[0x0][0x24c], PT, P0 ;  /* 0x00009300ff007a0c */ /* 0x000fe20003f05300 */
[--C-:B------:R-:W-:Y:S01]  /*01b0*/  IMAD.MOV.U32 R9, RZ, RZ, R17.reuse ;  /* 0x000000ffff097224 */ /* 0x100fe200078e0011 */
[----:B-1----:R-:W-:Y:S01]  /*01c0*/  SHF.R.S32.HI R4, RZ, 0x1f, R17 ;  /* 0x0000001fff047819 */ /* 0x002fe20000011411 */
[----:B--2---:R-:W-:Y:S02]  /*01d0*/  @P1 IMAD.IADD R150, R150, 0x1, -R151 ;  /* 0x0000000196961824 */ /* 0x004fe400078e0a97 */
[----:B------:R-:W-:-:S08]  /*01e0*/  @!P1 IMAD.MOV.U32 R150, RZ, RZ, c[0x0][0x214] ;  /* 0x00008500ff969624 */ /* 0x000fd000078e00ff */
[----:B------:R-:W-:Y:S05]  /*01f0*/  @!P0 BRA `(.L_x_1930) ;  /* 0x0000004000008947 */ /* 0x000fea0003800000 */
[----:B---34-:R-:W2:Y:S02]  /*0200*/  @P2 LDG.E R6, [R10.64+0x4] ;  /* 0x000004060a062981 */ /* 0x018ea4000c1e1900 */
[----:B--2--5:R-:W-:-:S06]  /*0210*/  @P2 IADD3 R3, R6, -R15, RZ ;  /* 0x8000000f06032210 */ /* 0x024fcc0007ffe0ff */
[----:B------:R1:W5:Y:S01]  /*0220*/  @!P2 LDG.E R3, [R10.64] ;  /* 0x000000060a03a981 */ /* 0x000362000c1e1900 */
[----:B------:R-:W-:Y:S05]  /*0230*/  BRA `(.L_x_1931) ;  /* 0x0000001000007947 */ /* 0x000fea0003800000 */
.L_x_1930:
[----:B---34-:R-:W-:Y:S02]  /*0240*/  MOV R3, c[0x0][0x218] ;  /* 0x0000860000037a02 */ /* 0x018fe40000000f00 */
.L_x_1931:
[----:B------:R-:W-:-:S04]  /*0250*/  ISETP.NE.U32.AND P2, PT, RZ, c[0x0][0x258], PT ;  /* 0x00009600ff007a0c */ /* 0x000fc80003f45070 */
[----:B------:R-:W-:-:S13]  /*0260*/  ISETP.NE.AND.EX P2, PT, RZ, c[0x0][0x25c], PT, P2 ;  /* 0x00009700ff007a0c */ /* 0x000fda0003f45320 */
[----:B------:R-:W-:-:S05]  /*0270*/  @P2 IMAD.WIDE R6, R17, R2, c[0x0][0x258] ;  /* 0x0000960011062625 */ /* 0x000fca00078e0202 */
[----:B------:R-:W2:Y:S01]  /*0280*/  @P2 LDG.E R61, [R6.64] ;  /* 0x00000006063d2981 */ /* 0x000ea2000c1e1900 */
[----:B------:R-:W-:Y:S01]  /*0290*/  IMAD.SHL.U32 R65, R23, 0x40, RZ ;  /* 0x0000004017417824 */ /* 0x000fe200078e00ff */
[----:B------:R-:W-:Y:S01]  /*02a0*/  @!P2 ISETP.NE.U32.AND P1, PT, RZ, c[0x0][0x268], PT ;  /* 0x00009a00ff00aa0c */ /* 0x000fe20003f25070 */
[----:B-----5:R-:W-:-:S03]  /*02b0*/  IMAD.IADD R72, R3, 0x1, -R0 ;  /* 0x0000000103487824 */ /* 0x020fc600078e0a00 */
[----:B------:R-:W-:Y:S02]  /*02c0*/  ISETP.GT.AND P0, PT, R150, R65, PT ;  /* 0x000000419600720c */ /* 0x000fe40003f04270 */
[----:B------:R-:W-:-:S04]  /*02d0*/  @!P2 ISETP.NE.AND.EX P1, PT, RZ, c[0x0][0x26c], PT, P1 ;  /* 0x00009b00ff00aa0c */ /* 0x000fc80003f25310 */
[----:B------:R-:W-:Y:S01]  /*02e0*/  @!P2 SEL R3, RZ, c[0x0][0x21c], !P1 ;  /* 0x00008700ff03aa07 */ /* 0x000fe20004800000 */
[----:B--2---:R-:W-:-:S04]  /*02f0*/  @P2 IMAD.IADD R61, R61, 0x1, -R0 ;  /* 0x000000013d3d2824 */ /* 0x004fc800078e0a00 */
[----:B------:R-:W-:Y:S02]  /*0300*/  @!P2 IMAD.IADD R61, R72, 0x1, R3 ;  /* 0x00000001483da824 */ /* 0x000fe400078e0203 */
        /* <DEDUP_REMOVED lines=19> */
[----:B------:R-:W-:Y:S01]  /*0440*/  SHF.R.S32.HI R3, RZ, 0x1f, R62 ;  /* 0x0000001fff037819 */ /* 0x000fe2000001143e */
[----:B------:R-:W-:Y:S01]  /*0450*/  BSSY B0, `(.L_x_1933) ;  /* 0x000002a000007945 */ /* 0x000fe20003800000 */
[----:B------:R-:W-:Y:S02]  /*0460*/  ISETP.NE.AND P0, PT, R151, -0x1, PT ;  /* 0xffffffff9700780c */ /* 0x000fe40003f05270 */
[----:B------:R-:W-:Y:S02]  /*0470*/  LEA.HI R2, R3, R62, RZ, 0x2 ;  /* 0x0000003e03027211 */ /* 0x000fe400078f10ff */
[----:B------:R-:W-:Y:S02]  /*0480*/  SHF.R.S32.HI R0, RZ, 0x1f, R65 ;  /* 0x0000001fff007819 */ /* 0x000fe40000011441 */
[----:B------:R-:W-:Y:S02]  /*0490*/  LOP3.LUT R3, R2, 0x1ffffffc, RZ, 0xc0, !PT ;  /* 0x1ffffffc02037812 */ /* 0x000fe400078ec0ff */
[----:B------:R-:W-:Y:S01]  /*04a0*/  IADD3 R150, -R65, R150, RZ ;  /* 0x0000009641967210 */ /* 0x000fe20007ffe1ff */
[----:B------:R-:W-:Y:S01]  /*04b0*/  IMAD R0, R0, c[0x0][0x1e8], RZ ;  /* 0x00007a0000007a24 */ /* 0x000fe200078e02ff */
[----:B------:R-:W-:-:S02]  /*04c0*/  IADD3 R6, -R3, R62, RZ ;  /* 0x0000003e03067210 */ /* 0x000fc40007ffe1ff */
[----:B------:R-:W-:Y:S01]  /*04d0*/  SHF.R.S32.HI R5, RZ, 0x2, R2 ;  /* 0x00000002ff057819 */ /* 0x000fe20000011402 */
[----:B------:R-:W-:Y:S01]  /*04e0*/  @!P0 IMAD R4, R4, c[0x0][0x1e0], RZ ;  /* 0x0000780004048a24 */ /* 0x000fe200078e02ff */
[----:B------:R-:W-:Y:S01]  /*04f0*/  SHF.L.U32 R6, R6, 0x3, RZ ;  /* 0x0000000306067819 */ /* 0x000fe200000006ff */
[----:B-1----:R-:W-:Y:S01]  /*0500*/  @!P0 IMAD.WIDE.U32 R10, R17, c[0x0][0x1e0], RZ ;  /* 0x00007800110a8a25 */ /* 0x002fe200078e00ff */
[----:B------:R-:W-:Y:S02]  /*0510*/  SHF.R.S32.HI R3, RZ, 0x1f, R146 ;  /* 0x0000001fff037819 */ /* 0x000fe40000011492 */
        /* <DEDUP_REMOVED lines=8> */
[----:B------:R-:W-:Y:S02]  /*05a0*/  IMAD R0, R65, c[0x0][0x1ec], R0 ;  /* 0x00007b0041007a24 */ /* 0x000fe400078e0200 */
[----:B------:R-:W-:-:S03]  /*05b0*/  IMAD R3, R3, c[0x0][0x1f0], RZ ;  /* 0x00007c0003037a24 */ /* 0x000fc600078e02ff */
[----:B------:R-:W-:Y:S01]  /*05c0*/  IADD3.X R9, R151, R7, R0, P0, !PT ;  /* 0x0000000797097210 */ /* 0x000fe200007fe400 */
[----:B------:R-:W-:Y:S01]  /*05d0*/  IMAD R0, R17, c[0x0][0x1c0], R146 ;  /* 0x0000700011007a24 */ /* 0x000fe200078e0292 */
[----:B------:R-:W-:Y:S01]  /*05e0*/  ISETP.GE.AND P0, PT, R5, R150, PT ;  /* 0x000000960500720c */ /* 0x000fe20003f06270 */
[C---:B------:R-:W-:Y:S01]  /*05f0*/  IMAD R3, R146.reuse, c[0x0][0x1f4], R3 ;  /* 0x00007d0092037a24 */ /* 0x040fe200078e0203 */
[----:B------:R-:W-:Y:S01]  /*0600*/  SHF.R.S32.HI R7, RZ, 0x1f, R5 ;  /* 0x0000001fff077819 */ /* 0x000fe20000011405 */
[----:B------:R-:W-:-:S04]  /*0610*/  IMAD.WIDE.U32 R8, R146, c[0x0][0x1f0], R8 ;  /* 0x00007c0092087a25 */ /* 0x000fc800078e0008 */
[----:B------:R-:W-:Y:S02]  /*0620*/  IMAD R0, R0, c[0x0][0x214], R65 ;  /* 0x0000850000007a24 */ /* 0x000fe400078e0241 */
[----:B------:R-:W-:-:S04]  /*0630*/  IMAD.IADD R13, R9, 0x1, R3 ;  /* 0x00000001090d7824 */ /* 0x000fc800078e0203 */
        /* <DEDUP_REMOVED lines=11> */
.L_x_1934:
[----:B------:R-:W-:Y:S05]  /*06f0*/  BSYNC B0 ;  /* 0x0000000000007941 */ /* 0x000fea0003800000 */
.L_x_1933:
        /* <DEDUP_REMOVED lines=16> */
.L_x_1936:
[----:B------:R-:W-:Y:S05]  /*0800*/  BSYNC B0 ;  /* 0x0000000000007941 */ /* 0x000fea0003800000 */
.L_x_1935:
        /* <DEDUP_REMOVED lines=13> */
.L_x_1932:
[----:B------:R-:W-:Y:S02]  /*08e0*/  ISETP.NE.U32.AND P0, PT, RZ, c[0x0][0x2b8], PT ;  /* 0x0000ae00ff007a0c */ /* 0x000fe40003f05070 */
[----:B------:R-:W-:Y:S02]  /*08f0*/  ISETP.NE.U32.AND P1, PT, RZ, c[0x0][0x2c0], PT ;  /* 0x0000b000ff007a0c */ /* 0x000fe40003f25070 */
[----:B------:R-:W-:Y:S02]  /*0900*/  ISETP.NE.AND.EX P0, PT, RZ, c[0x0][0x2bc], PT, P0 ;  /* 0x0000af00ff007a0c */ /* 0x000fe40003f05300 */
[----:B------:R-:W-:-:S11]  /*0910*/  ISETP.NE.AND.EX P1, PT, RZ, c[0x0][0x2c4], PT, P1 ;  /* 0x0000b100ff007a0c */ /* 0x000fd60003f25310 */
[----:B-1----:R-:W-:-:S04]  /*0920*/  @P0 IMAD.WIDE R10, R17, R2, c[0x0][0x2b8] ;  /* 0x0000ae00110a0625 */ /* 0x002fc800078e0202 */
[----:B------:R-:W-:Y:S01]  /*0930*/  @P1 IMAD R2, R4, c[0x0][0x2c8], RZ ;  /* 0x0000b20004021a24 */ /* 0x000fe200078e02ff */
[----:B------:R-:W-:Y:S01]  /*0940*/  CS2R R152, SRZ ;  /* 0x0000000000987805 */ /* 0x000fe2000001ff00 */
[C---:B------:R-:W-:Y:S01]  /*0950*/  @P1 IMAD.WIDE.U32 R6, R9.reuse, c[0x0][0x2c8], RZ ;  /* 0x0000b20009061a25 */ /* 0x040fe200078e00ff */
[----:B------:R1:W5:Y:S01]  /*0960*/  @P0 LDG.E R17, [R10.64] ;  /* 0x000000060a110981 */ /* 0x000362000c1e1900 */
[----:B------:R-:W-:Y:S02]  /*0970*/  PLOP3.LUT P2, PT, PT, PT, PT, 0x8, 0x0 ;  /* 0x000000000000781c */ /* 0x000fe40003f4e170 */
[----:B------:R-:W-:Y:S01]  /*0980*/  @P1 IMAD R2, R9, c[0x0][0x2cc], R2 ;  /* 0x0000b30009021a24 */ /* 0x000fe200078e0202 */
[----:B------:R-:W-:-:S03]  /*0990*/  @P1 LEA R152, P0, R6, c[0x0][0x2c0], 0x2 ;  /* 0x0000b00006981a11 */ /* 0x000fc600078010ff */
[----:B------:R-:W-:-:S05]  /*09a0*/  @P1 IMAD.IADD R2, R7, 0x1, R2 ;  /* 0x0000000107021824 */ /* 0x000fca00078e0202 */
[----:B------:R-:W-:-:S04]  /*09b0*/  @P1 SHF.L.U64.HI R2, R6, 0x2, R2 ;  /* 0x0000000206021819 */ /* 0x000fc80000010202 */
[----:B------:R-:W-:Y:S02]  /*09c0*/  @P1 IADD3.X R153, R2, c[0x0][0x2c4], RZ, P0, !PT ;  /* 0x0000b10002991a10 */ /* 0x000fe400007fe4ff */
[----:B------:R-:W-:-:S04]  /*09d0*/  @P1 ISETP.NE.U32.AND P0, PT, R152, RZ, PT ;  /* 0x000000ff9800120c */ /* 0x000fc80003f05070 */
[----:B------:R-:W-:-:S13]  /*09e0*/  @P1 ISETP.NE.AND.EX P2, PT, R153, RZ, PT, P0 ;  /* 0x000000ff9900120c */ /* 0x000fda0003f45300 */
        /* <DEDUP_REMOVED lines=40> */
[----:B------:R-:W-:Y:S01]  /*0c70*/  IMAD R11, R2, R11, R6 ;  /* 0x0000000b020b7224 */ /* 0x000fe200078e0206 */
[----:B------:R-:W-:-:S04]  /*0c80*/  LOP3.LUT R6, R146, c[0x0][0x1c8], RZ, 0x3c, !PT ;  /* 0x0000720092067a12 */ /* 0x000fc800078e3cff */
[----:B------:R-:W-:-:S13]  /*0c90*/  ISETP.GT.U32.AND P0, PT, R2, R11, PT ;  /* 0x0000000b0200720c */ /* 0x000fda0003f04070 */
[-C--:B------:R-:W-:Y:S02]  /*0ca0*/  @!P0 IADD3 R11, R11, -R2.reuse, RZ ;  /* 0x800000020b0b8210 */ /* 0x080fe40007ffe0ff */
[----:B------:R-:W-:Y:S02]  /*0cb0*/  @!P0 IADD3 R3, R3, 0x1, RZ ;  /* 0x0000000103038810 */ /* 0x000fe40007ffe0ff */
[----:B------:R-:W-:Y:S01]  /*0cc0*/  ISETP.GE.U32.AND P1, PT, R11, R2, PT ;  /* 0x000000020b00720c */ /* 0x000fe20003f26070 */
[----:B------:R-:W-:Y:S01]  /*0cd0*/  IMAD.MOV R2, RZ, RZ, -R5 ;  /* 0x000000ffff027224 */ /* 0x000fe200078e0a05 */
[----:B------:R-:W-:-:S03]  /*0ce0*/  ISETP.GE.AND P0, PT, R6, RZ, PT ;  /* 0x000000ff0600720c */ /* 0x000fc60003f06270 */
[----:B------:R-:W-:-:S05]  /*0cf0*/  IMAD R11, R2, c[0x0][0x2d0], R7 ;  /* 0x0000b400020b7a24 */ /* 0x000fca00078e0207 */
[----:B------:R-:W-:-:S03]  /*0d00*/  SHF.R.S32.HI R5, RZ, 0x1f, R11 ;  /* 0x0000001fff057819 */ /* 0x000fc6000001140b */
[----:B------:R-:W-:Y:S02]  /*0d10*/  @P1 IADD3 R3, R3, 0x1, RZ ;  /* 0x0000000103031810 */ /* 0x000fe40007ffe0ff */
[----:B------:R-:W-:Y:S01]  /*0d20*/  ISETP.NE.AND P1, PT, RZ, c[0x0][0x1c8], PT ;  /* 0x00007200ff007a0c */ /* 0x000fe20003f25270 */
[----:B------:R-:W-:Y:S01]  /*0d30*/  IMAD R6, R5, c[0x0][0x198], RZ ;  /* 0x0000660005067a24 */ /* 0x000fe200078e02ff */
[----:B------:R-:W-:-:S03]  /*0d40*/  @!P0 IADD3 R3, -R3, RZ, RZ ;  /* 0x000000ff03038210 */ /* 0x000fc60007ffe1ff */
[----:B------:R-:W-:-:S08]  /*0d50*/  IMAD R6, R11, c[0x0][0x19c], R6 ;  /* 0x000067000b067a24 */ /* 0x000fd000078e0206 */
[----:B------:R-:W-:Y:S02]  /*0d60*/  @!P1 LOP3.LUT R3, RZ, c[0x0][0x1c8], RZ, 0x33, !PT ;  /* 0x00007200ff039a12 */ /* 0x000fe400078e33ff */
[----:B--2---:R-:W-:Y:S01]  /*0d70*/  SHF.R.S32.HI R15, RZ, 0x1f, R0 ;  /* 0x0000001fff0f7819 */ /* 0x004fe20000011400 */
[----:B-----5:R-:W-:-:S04]  /*0d80*/  IMAD.WIDE.U32 R16, R0, c[0x0][0x180], RZ ;  /* 0x0000600000107a25 */ /* 0x020fc800078e00ff */
[C---:B------:R-:W-:Y:S02]  /*0d90*/  IMAD R13, R15.reuse, c[0x0][0x180], RZ ;  /* 0x000060000f0d7a24 */ /* 0x040fe400078e02ff */
[----:B------:R-:W-:Y:S02]  /*0da0*/  IMAD R15, R15, c[0x0][0x188], RZ ;  /* 0x000062000f0f7a24 */ /* 0x000fe400078e02ff */
[C---:B------:R-:W-:Y:S02]  /*0db0*/  IMAD R2, R0.reuse, c[0x0][0x184], R13 ;  /* 0x0000610000027a24 */ /* 0x040fe400078e020d */
[----:B------:R-:W-:-:S04]  /*0dc0*/  IMAD.WIDE.U32 R18, R0, c[0x0][0x188], RZ ;  /* 0x0000620000127a25 */ /* 0x000fc800078e00ff */
[----:B------:R-:W-:Y:S01]  /*0dd0*/  IMAD.IADD R17, R17, 0x1, R2 ;  /* 0x0000000111117824 */ /* 0x000fe200078e0202 */
[----:B------:R-:W-:Y:S01]  /*0de0*/  SHF.R.S32.HI R2, RZ, 0x1f, R3 ;  /* 0x0000001fff027819 */ /* 0x000fe20000011403 */
[----:B------:R-:W-:Y:S02]  /*0df0*/  IMAD R15, R0, c[0x0][0x18c], R15 ;  /* 0x00006300000f7a24 */ /* 0x000fe400078e020f */
[----:B------:R-:W-:-:S04]  /*0e00*/  IMAD.WIDE.U32 R12, R11, c[0x0][0x198], R16 ;  /* 0x000066000b0c7a25 */ /* 0x000fc800078e0010 */
[----:B------:R-:W-:Y:S01]  /*0e10*/  IMAD.MOV.U32 R16, RZ, RZ, R12 ;  /* 0x000000ffff107224 */ /* 0x000fe200078e000c */
[----:B------:R-:W-:Y:S01]  /*0e20*/  IADD3 R17, R13, R6, RZ ;  /* 0x000000060d117210 */ /* 0x000fe20007ffe0ff */
[----:B------:R-:W-:Y:S02]  /*0e30*/  IMAD R6, R2, c[0x0][0x1b0], RZ ;  /* 0x00006c0002067a24 */ /* 0x000fe400078e02ff */
[----:B------:R-:W-:Y:S02]  /*0e40*/  IMAD.IADD R15, R19, 0x1, R15 ;  /* 0x00000001130f7824 */ /* 0x000fe400078e020f */
[C---:B------:R-:W-:Y:S01]  /*0e50*/  IMAD R13, R3.reuse, c[0x0][0x1b4], R6 ;  /* 0x00006d00030d7a24 */ /* 0x040fe200078e0206 */
[----:B------:R-:W-:Y:S01]  /*0e60*/  MOV R6, R18 ;  /* 0x0000001200067202 */ /* 0x000fe20000000f00 */
[----:B------:R-:W-:-:S05]  /*0e70*/  IMAD.WIDE.U32 R156, R3, c[0x0][0x1b0], R16 ;  /* 0x00006c00039c7a25 */ /* 0x000fca00078e0010 */
[----:B------:R-:W-:Y:S01]  /*0e80*/  IADD3 R13, R157, R13, RZ ;  /* 0x0000000d9d0d7210 */ /* 0x000fe20007ffe0ff */
[----:B------:R-:W-:Y:S05]  /*0e90*/  BRA `(.L_x_1938) ;  /* 0x0000044000007947 */ /* 0x000fea0003800000 */
.L_x_1937:
        /* <DEDUP_REMOVED lines=16> */
.L_x_1939:
[----:B------:R-:W-:Y:S01]  /*0fa0*/  IABS R5, c[0x0][0x1c8] ;  /* 0x0000720000057a13 */ /* 0x000fe20000000000 */
[----:B------:R-:W-:Y:S01]  /*0fb0*/  @P4 IMAD.IADD R15, R0, 0x1, R15 ;  /* 0x00000001000f4824 */ /* 0x000fe200078e020f */
[----:B------:R-:W-:Y:S02]  /*0fc0*/  MOV R6, RZ ;  /* 0x000000ff00067202 */ /* 0x000fe40000000f00 */
[----:B------:R-:W1:Y:S08]  /*0fd0*/  I2F.RP R8, R5 ;  /* 0x0000000500087306 */ /* 0x000e700000209400 */
[----:B-1----:R-:W1:Y:S02]  /*0fe0*/  MUFU.RCP R7, R8 ;  /* 0x0000000800077308 */ /* 0x002e640000001000 */
[----:B-1----:R-:W-:-:S06]  /*0ff0*/  IADD3 R7, R7, 0xffffffe, RZ ;  /* 0x0ffffffe07077810 */ /* 0x002fcc0007ffe0ff */
[----:B------:R-:W1:Y:S02]  /*1000*/  F2I.FTZ.U32.TRUNC.NTZ R7, R7 ;  /* 0x0000000700077305 */ /* 0x000e64000021f000 */
[----:B-1----:R-:W-:-:S04]  /*1010*/  IMAD.MOV R2, RZ, RZ, -R7 ;  /* 0x000000ffff027224 */ /* 0x002fc800078e0a07 */
[----:B------:R-:W-:Y:S01]  /*1020*/  IMAD R3, R2, R5, RZ ;  /* 0x0000000502037224 */ /* 0x000fe200078e02ff */
[----:B------:R-:W-:-:S03]  /*1030*/  IABS R2, R146 ;  /* 0x0000009200027213 */ /* 0x000fc60000000000 */
[----:B------:R-:W-:Y:S01]  /*1040*/  IMAD.HI.U32 R3, R7, R3, R6 ;  /* 0x0000000307037227 */ /* 0x000fe200078e0006 */
[----:B------:R-:W-:-:S03]  /*1050*/  LEA R7, R57, 0xffffff80, 0x7 ;  /* 0xffffff8039077811 */ /* 0x000fc600078e38ff */
[----:B------:R-:W-:Y:S02]  /*1060*/  IMAD.MOV.U32 R6, RZ, RZ, R2 ;  /* 0x000000ffff067224 */ /* 0x000fe400078e0002 */
[----:B------:R-:W-:-:S04]  /*1070*/  IMAD.WIDE.U32 R12, R7, c[0x0][0x198], R10 ;  /* 0x00006600070c7a25 */ /* 0x000fc800078e000a */
[----:B------:R-:W-:-:S04]  /*1080*/  IMAD.HI.U32 R3, R3, R6, RZ ;  /* 0x0000000603037227 */ /* 0x000fc800078e00ff */
[----:B------:R-:W-:Y:S01]  /*1090*/  @P4 IMAD.WIDE.U32 R10, R15, c[0x0][0x1a0], RZ ;  /* 0x000068000f0a4a25 */ /* 0x000fe200078e00ff */
[----:B------:R-:W-:-:S03]  /*10a0*/  IADD3 R2, -R3, RZ, RZ ;  /* 0x000000ff03027210 */ /* 0x000fc60007ffe1ff */
[----:B------:R-:W-:Y:S02]  /*10b0*/  @P4 IMAD R15, R15, c[0x0][0x1a4], R11 ;  /* 0x000069000f0f4a24 */ /* 0x000fe400078e020b */
[----:B------:R-:W-:Y:S02]  /*10c0*/  IMAD R2, R5, R2, R6 ;  /* 0x0000000205027224 */ /* 0x000fe400078e0206 */
[----:B------:R-:W-:-:S03]  /*10d0*/  IMAD.MOV.U32 R11, RZ, RZ, R7 ;  /* 0x000000ffff0b7224 */ /* 0x000fc600078e0007 */
[----:B------:R-:W-:-:S13]  /*10e0*/  ISETP.GT.U32.AND P0, PT, R5, R2, PT ;  /* 0x000000020500720c */ /* 0x000fda0003f04070 */
[----:B------:R-:W-:Y:S01]  /*10f0*/  @!P0 IMAD.IADD R2, R2, 0x1, -R5 ;  /* 0x0000000102028824 */ /* 0x000fe200078e0a05 */
[----:B------:R-:W-:Y:S02]  /*1100*/  @!P0 IADD3 R3, R3, 0x1, RZ ;  /* 0x0000000103038810 */ /* 0x000fe40007ffe0ff */
[----:B------:R-:W-:Y:S02]  /*1110*/  ISETP.NE.AND P0, PT, RZ, c[0x0][0x1c8], PT ;  /* 0x00007200ff007a0c */ /* 0x000fe40003f05270 */
[----:B------:R-:W-:Y:S02]  /*1120*/  ISETP.GE.U32.AND P3, PT, R2, R5, PT ;  /* 0x000000050200720c */ /* 0x000fe40003f66070 */
[----:B------:R-:W-:Y:S02]  /*1130*/  LOP3.LUT R2, R146, c[0x0][0x1c8], RZ, 0x3c, !PT ;  /* 0x0000720092027a12 */ /* 0x000fe400078e3cff */
[----:B------:R-:W-:Y:S02]  /*1140*/  SHF.R.S32.HI R5, RZ, 0x1f, R7 ;  /* 0x0000001fff057819 */ /* 0x000fe40000011407 */
[----:B------:R-:W-:-:S03]  /*1150*/  ISETP.GE.AND P1, PT, R2, RZ, PT ;  /* 0x000000ff0200720c */ /* 0x000fc60003f26270 */
[----:B------:R-:W-:-:S04]  /*1160*/  IMAD R6, R5, c[0x0][0x198], RZ ;  /* 0x0000660005067a24 */ /* 0x000fc800078e02ff */
[----:B------:R-:W-:Y:S01]  /*1170*/  @P3 IADD3 R3, R3, 0x1, RZ ;  /* 0x0000000103033810 */ /* 0x000fe20007ffe0ff */
[----:B------:R-:W-:-:S05]  /*1180*/  IMAD R6, R7, c[0x0][0x19c], R6 ;  /* 0x0000670007067a24 */ /* 0x000fca00078e0206 */
[----:B------:R-:W-:Y:S02]  /*1190*/  @!P1 IADD3 R3, -R3, RZ, RZ ;  /* 0x000000ff03039210 */ /* 0x000fe40007ffe1ff */
[----:B------:R-:W-:Y:S02]  /*11a0*/  @!P0 LOP3.LUT R3, RZ, c[0x0][0x1c8], RZ, 0x33, !PT ;  /* 0x00007200ff038a12 */ /* 0x000fe400078e33ff */
[----:B------:R-:W-:Y:S02]  /*11b0*/  IADD3 R13, R13, R6, RZ ;  /* 0x000000060d0d7210 */ /* 0x000fe40007ffe0ff */
[----:B------:R-:W-:-:S03]  /*11c0*/  SHF.R.S32.HI R2, RZ, 0x1f, R3 ;  /* 0x0000001fff027819 */ /* 0x000fc60000011403 */
[----:B------:R-:W-:-:S04]  /*11d0*/  IMAD.WIDE.U32 R156, R3, c[0x0][0x1b0], R12 ;  /* 0x00006c00039c7a25 */ /* 0x000fc800078e000c */
[----:B------:R-:W-:-:S04]  /*11e0*/  IMAD R6, R2, c[0x0][0x1b0], RZ ;  /* 0x00006c0002067a24 */ /* 0x000fc800078e02ff */
[----:B------:R-:W-:Y:S02]  /*11f0*/  IMAD R13, R3, c[0x0][0x1b4], R6 ;  /* 0x00006d00030d7a24 */ /* 0x000fe400078e0206 */
[----:B------:R-:W-:-:S03]  /*1200*/  @P4 IMAD.MOV.U32 R6, RZ, RZ, R10 ;  /* 0x000000ffff064224 */ /* 0x000fc600078e000a */
        /* <DEDUP_REMOVED lines=13> */
.L_x_1938:
[----:B------:R1:W5:Y:S01]  /*12e0*/  @P5 LDG.E R112, [R160.64] ;  /* 0x00000006a0705981 */ /* 0x000362000c1e1900 */
[----:B------:R-:W-:Y:S01]  /*12f0*/  ISETP.NE.AND P0, PT, R151, -0x1, PT ;  /* 0xffffffff9700780c */ /* 0x000fe20003f05270 */
[----:B------:R-:W-:Y:S01]  /*1300*/  IMAD.MOV.U32 R21, RZ, RZ, 0x2 ;  /* 0x00000002ff157424 */ /* 0x000fe200078e00ff */
[----:B------:R-:W-:Y:S01]  /*1310*/  MOV R25, c[0x0][0x230] ;  /* 0x00008c0000197a02 */ /* 0x000fe20000000f00 */
[----:B------:R-:W-:Y:S01]  /*1320*/  IMAD.MOV.U32 R136, RZ, RZ, c[0x0][0x230] ;  /* 0x00008c00ff887624 */ /* 0x000fe200078e00ff */
[----:B------:R-:W-:Y:S01]  /*1330*/  SHF.R.S32.HI R141, RZ, 0x1f, R62 ;  /* 0x0000001fff8d7819 */ /* 0x000fe2000001143e */
[----:B------:R-:W-:Y:S01]  /*1340*/  IMAD.MOV.U32 R24, RZ, RZ, RZ ;  /* 0x000000ffff187224 */ /* 0x000fe200078e00ff */
[----:B------:R-:W-:Y:S01]  /*1350*/  MOV R95, 0x5 ;  /* 0x00000005005f7802 */ /* 0x000fe20000000f00 */
[----:B------:R-:W-:Y:S01]  /*1360*/  IMAD.MOV.U32 R162, RZ, RZ, c[0x0][0x198] ;  /* 0x00006600ffa27624 */ /* 0x000fe200078e00ff */
[----:B------:R-:W-:Y:S01]  /*1370*/  LEA.HI R144, R141, R62, RZ, 0x3 ;  /* 0x0000003e8d907211 */ /* 0x000fe200078f18ff */
[----:B------:R-:W-:Y:S01]  /*1380*/  IMAD.HI.U32 R136, R21, R136, R24 ;  /* 0x0000008815887227 */ /* 0x000fe200078e0018 */
[----:B------:R-:W-:-:S02]  /*1390*/  LEA.HI R25, R141, R62, RZ, 0x2 ;  /* 0x0000003e8d197211 */ /* 0x000fc400078f10ff */
[----:B------:R-:W-:Y:S01]  /*13a0*/  SHF.R.S32.HI R143, RZ, 0x3, R144 ;  /* 0x00000003ff8f7819 */ /* 0x000fe20000011490 */
[----:B------:R-:W-:Y:S01]  /*13b0*/  @!P0 IMAD R0, R4, c[0x0][0x178], RZ ;  /* 0x00005e0004008a24 */ /* 0x000fe200078e02ff */
[----:B------:R-:W-:Y:S01]  /*13c0*/  LOP3.LUT R21, R25, 0xfffffffc, RZ, 0xc0, !PT ;  /* 0xfffffffc19157812 */ /* 0x000fe200078ec0ff */
[----:B-----5:R-:W-:Y:S01]  /*13d0*/  @P0 IMAD.WIDE.U32 R16, R151, c[0x0][0x190], RZ ;  /* 0x0000640097100a25 */ /* 0x020fe200078e00ff */
[----:B------:R-:W-:Y:S02]  /*13e0*/  SHF.R.S32.HI R148, RZ, 0x2, R25 ;  /* 0x00000002ff947819 */ /* 0x000fe40000011419 */
[----:B------:R-:W-:Y:S01]  /*13f0*/  IADD3 R134, -R21, R62, RZ ;  /* 0x0000003e15867210 */ /* 0x000fe20007ffe1ff */
[----:B------:R-:W-:Y:S01]  /*1400*/  @!P0 IMAD.WIDE.U32 R18, R9, c[0x0][0x178], RZ ;  /* 0x00005e0009128a25 */ /* 0x000fe200078e00ff */
[----:B------:R-:W-:Y:S02]  /*1410*/  LEA.HI R25, R25, R148, RZ, 0x1 ;  /* 0x0000009419197211 */ /* 0x000fe400078f08ff */
[-C--:B------:R-:W-:Y:S01]  /*1420*/  LEA.HI R63, R141, R62.reuse, RZ, 0x5 ;  /* 0x0000003e8d3f7211 */ /* 0x080fe200078f28ff */
[----:B------:R-:W-:Y:S01]  /*1430*/  @!P0 IMAD R0, R9, c[0x0][0x17c], R0 ;  /* 0x00005f0009008a24 */ /* 0x000fe200078e0200 */
[----:B------:R-:W-:Y:S01]  /*1440*/  LOP3.LUT R25, R25, 0x7fffffe, RZ, 0xc0, !PT ;  /* 0x07fffffe19197812 */ /* 0x000fe200078ec0ff */
[----:B------:R-:W-:Y:S01]  /*1450*/  @P0 IMAD R17, R151, c[0x0][0x194], R17 ;  /* 0x0000650097110a24 */ /* 0x000fe200078e0211 */
[----:B------:R-:W-:Y:S01]  /*1460*/  SHF.R.S32.HI R142, RZ, 0x5, R63 ;  /* 0x00000005ff8e7819 */ /* 0x000fe2000001143f */
[----:B------:R-:W-:Y:S01]  /*1470*/  @!P0 IMAD.IADD R17, R19, 0x1, R0 ;  /* 0x0000000113118824 */ /* 0x000fe200078e0200 */
[-C--:B------:R-:W-:Y:S01]  /*1480*/  LEA.HI R141, R141, R62.reuse, RZ, 0x4 ;  /* 0x0000003e8d8d7211 */ /* 0x080fe200078f20ff */
[----:B------:R-:W-:Y:S01]  /*1490*/  IMAD.SHL.U32 R19, R143, 0x40, RZ ;  /* 0x000000408f137824 */ /* 0x000fe200078e00ff */
[----:B------:R-:W-:Y:S01]  /*14a0*/  SHF.R.S32.HI R149, RZ, 0x1f, R148 ;  /* 0x0000001fff957819 */ /* 0x000fe20000011494 */
[----:B------:R-:W-:Y:S01]  /*14b0*/  @!P0 IMAD.MOV.U32 R16, RZ, RZ, R18 ;  /* 0x000000ffff108224 */ /* 0x000fe200078e0012 */
[----:B------:R-:W-:Y:S01]  /*14c0*/  LOP3.LUT R21, R141, 0xfffffff0, RZ, 0xc0, !PT ;  /* 0xfffffff08d157812 */ /* 0x000fe200078ec0ff */
[----:B------:R-:W-:Y:S01]  /*14d0*/  IMAD.SHL.U32 R18, R134, 0x8, RZ ;  /* 0x0000000886127824 */ /* 0x000fe200078e00ff */
[----:B------:R-:W-:Y:S01]  /*14e0*/  LOP3.LUT R19, R19, 0xc0, RZ, 0xc0, !PT ;  /* 0x000000c013137812 */ /* 0x000fe200078ec0ff */
[----:B------:R-:W-:Y:S01]  /*14f0*/  IMAD.IADD R25, R148, 0x1, -R25 ;  /* 0x0000000194197824 */ /* 0x000fe200078e0a19 */
[----:B------:R-:W-:Y:S01]  /*1500*/  IADD3 R140, -R21, R62, RZ ;  /* 0x0000003e158c7210 */ /* 0x000fe20007ffe1ff */
[----:B------:R-:W-:Y:S01]  /*1510*/  IMAD.WIDE R22, R23, 0x40, R148 ;  /* 0x0000004017167825 */ /* 0x000fe200078e0294 */
[----:B------:R-:W-:-:S02]  /*1520*/  LOP3.LUT R0, R19, 0x18, R18, 0xf8, !PT ;  /* 0x0000001813007812 */ /* 0x000fc400078ef812 */
[----:B------:R-:W-:Y:S01]  /*1530*/  SHF.R.U32.HI R19, RZ, 0x3, R19 ;  /* 0x00000003ff137819 */ /* 0x000fe20000011613 */
[----:B------:R-:W-:Y:S01]  /*1540*/  IMAD R142, R142, 0x8, R25 ;  /* 0x000000088e8e7824 */ /* 0x000fe200078e0219 */
[----:B------:R-:W-:Y:S01]  /*1550*/  IADD3 R14, P0, R18, R6, RZ ;  /* 0x00000006120e7210 */ /* 0x000fe20007f1e0ff */
[----:B------:R-:W-:Y:S01]  /*1560*/  IMAD.MOV.U32 R43, RZ, RZ, 0x10 ;  /* 0x00000010ff2b7424 */ /* 0x000fe200078e00ff */
[----:B------:R-:W-:Y:S01]  /*1570*/  LOP3.LUT R19, R0, R19, RZ, 0x3c, !PT ;  /* 0x0000001300137212 */ /* 0x000fe200078e3cff */
[----:B------:R-:W-:Y:S01]  /*1580*/  IMAD R0, R2, c[0x0][0x1b8], RZ ;  /* 0x00006e0002007a24 */ /* 0x000fe200078e02ff */
[----:B------:R-:W-:Y:S02]  /*1590*/  LEA.HI R139, R140, R140, RZ, 0x1 ;  /* 0x0000008c8c8b7211 */ /* 0x000fe400078f08ff */
[----:B------:R-:W-:Y:S01]  /*15a0*/  IADD3 R16, P1, R18, R16, RZ ;  /* 0x0000001012107210 */ /* 0x000fe20007f3e0ff */
[----:B------:R-:W-:Y:S01]  /*15b0*/  IMAD.U32 R142, R142, 0x20, R19 ;  /* 0x000000208e8e7824 */ /* 0x000fe200078e0013 */
[----:B------:R-:W-:Y:S01]  /*15c0*/  SHF.R.S32.HI R19, RZ, 0x1f, R18 ;  /* 0x0000001fff137819 */ /* 0x000fe20000011412 */
[----:B------:R-:W-:Y:S01]  /*15d0*/  IMAD R0, R3, c[0x0][0x1bc], R0 ;  /* 0x00006f0003007a24 */ /* 0x000fe200078e0200 */
[----:B------:R-:W-:-:S02]  /*15e0*/  SHF.R.S32.HI R21, RZ, 0x1, R139 ;  /* 0x00000001ff157819 */ /* 0x000fc4000001148b */
[----:B------:R-:W-:Y:S01]  /*15f0*/  SHF.R.S32.HI R6, RZ, 0x1f, R139 ;  /* 0x0000001fff067819 */ /* 0x000fe2000001148b */
[C---:B------:R-:W-:Y:S01]  /*1600*/  IMAD.X R15, R19.reuse, 0x1, R15, P0 ;  /* 0x00000001130f7824 */ /* 0x040fe200000e060f */
[----:B------:R-:W-:Y:S01]  /*1610*/  IADD3 R154, P0, R148, R11, RZ ;  /* 0x0000000b949a7210 */ /* 0x000fe20007f1e0ff */
[----:B------:R-:W-:Y:S01]  /*1620*/  IMAD.X R17, R19, 0x1, R17, P1 ;  /* 0x0000000113117824 */ /* 0x000fe200008e0611 */
[----:B------:R-:W-:Y:S01]  /*1630*/  SHF.R.S32.HI R11, RZ, 0x1f, R72 ;  /* 0x0000001fff0b7819 */ /* 0x000fe20000011448 */
[----:B------:R-:W-:Y:S01]  /*1640*/  IMAD.WIDE.U32 R14, R3, c[0x0][0x1b8], R14 ;  /* 0x00006e00030e7a25 */ /* 0x000fe200078e000e */
[----:B------:R-:W-:Y:S02]  /*1650*/  IADD3.X R5, R149, R5, RZ, P0, !PT ;  /* 0x0000000595057210 */ /* 0x000fe400007fe4ff */
[----:B------:R-:W-:Y:S01]  /*1660*/  LEA.HI R70, R11, R72, RZ, 0x7 ;  /* 0x000000480b467211 */ /* 0x000fe200078f38ff */
[----:B------:R-:W-:Y:S01]  /*1670*/  IMAD.IADD R15, R15, 0x1, R0 ;  /* 0x000000010f0f7824 */ /* 0x000fe200078e0200 */
[----:B------:R-:W-:Y:S01]  /*1680*/  IADD3 R156, P0, R18, R156, RZ ;  /* 0x0000009c129c7210 */ /* 0x000fe20007f1e0ff */
[----:B------:R-:W-:Y:S01]  /*1690*/  IMAD.WIDE.U32 R16, R22, c[0x0][0x190], R16 ;  /* 0x0000640016107a25 */ /* 0x000fe200078e0010 */
[----:B------:R-:W-:-:S02]  /*16a0*/  SHF.R.S32.HI R70, RZ, 0x7, R70 ;  /* 0x00000007ff467819 */ /* 0x000fc40000011446 */
[----:B------:R-:W-:Y:S01]  /*16b0*/  LEA.HI R8, R6, R21, RZ, 0x2 ;  /* 0x0000001506087211 */ /* 0x000fe200078f10ff */
[----:B------:R-:W-:Y:S01]  /*16c0*/  IMAD R6, R23, c[0x0][0x190], RZ ;  /* 0x0000640017067a24 */ /* 0x000fe200078e02ff */
[----:B------:R-:W-:Y:S01]  /*16d0*/  IMNMX R70, RZ, R70, !PT ;  /* 0x00000046ff467217 */ /* 0x000fe20007800200 */
[----:B------:R-:W-:Y:S01]  /*16e0*/  IMAD.X R157, R19, 0x1, R13, P0 ;  /* 0x00000001139d7824 */ /* 0x000fe200000e060d */
[----:B------:R-:W-:Y:S01]  /*16f0*/  LOP3.LUT R8, R8, 0xfffffffc, RZ, 0xc0, !PT ;  /* 0xfffffffc08087812 */ /* 0x000fe200078ec0ff */
[----:B------:R-:W-:Y:S01]  /*1700*/  IMAD R6, R22, c[0x0][0x194], R6 ;  /* 0x0000650016067a24 */ /* 0x000fe200078e0206 */
[----:B------:R-:W-:Y:S01]  /*1710*/  ISETP.GT.AND P0, PT, R57, R70, PT ;  /* 0x000000463900720c */ /* 0x000fe20003f04270 */
[----:B------:R-:W-:Y:S01]  /*1720*/  IMAD R5, R5, c[0x0][0x1a0], RZ ;  /* 0x0000680005057a24 */ /* 0x000fe200078e02ff */
[----:B------:R-:W-:Y:S01]  /*1730*/  SHF.R.S32.HI R0, RZ, 0x1f, R146 ;  /* 0x0000001fff007819 */ /* 0x000fe20000011492 */
[----:B------:R-:W-:Y:S01]  /*1740*/  IMAD.IADD R138, R21, 0x1, -R8 ;  /* 0x00000001158a7824 */ /* 0x000fe200078e0a08 */
[----:B------:R-:W-:Y:S01]  /*1750*/  SHF.R.S32.HI R133, RZ, 0x1, R136 ;  /* 0x00000001ff857819 */ /* 0x000fe20000011488 */
[----:B------:R-:W-:Y:S01]  /*1760*/  IMAD.IADD R17, R17, 0x1, R6 ;  /* 0x0000000111117824 */ /* 0x000fe200078e0206 */
[----:B------:R-:W-:Y:S01]  /*1770*/  SHF.L.U32 R134, R134, 0x2, RZ ;  /* 0x0000000286867819 */ /* 0x000fe200000006ff */
[----:B------:R-:W-:Y:S01]  /*1780*/  IMAD R71, R0, c[0x0][0x1a8], RZ ;  /* 0x00006a0000477a24 */ /* 0x000fe200078e02ff */
[----:B------:R-:W-:Y:S01]  /*1790*/  LOP3.LUT R63, R63, 0xffffffe0, RZ, 0xc0, !PT ;  /* 0xffffffe03f3f7812 */ /* 0x000fe200078ec0ff */
[----:B------:R-:W-:Y:S01]  /*17a0*/  IMAD R11, R149, c[0x0][0x198], RZ ;  /* 0x00006600950b7a24 */ /* 0x000fe200078e02ff */
[----:B------:R-:W-:Y:S01]  /*17b0*/  LOP3.LUT P1, RZ, R138, 0x2, RZ, 0xc0, !PT ;  /* 0x000000028aff7812 */ /* 0x000fe2000782c0ff */
[----:B------:R-:W-:Y:S01]  /*17c0*/  IMAD R135, R148, R133, R134 ;  /* 0x0000008594877224 */ /* 0x000fe200078e0286 */
[----:B------:R-:W-:Y:S01]  /*17d0*/  SHF.L.U64.HI R59, R162, R95, c[0x0][0x19c] ;  /* 0x00006700a23b7619 */ /* 0x000fe2000001025f */
[----:B------:R-:W-:Y:S01]  /*17e0*/  IMAD R5, R154, c[0x0][0x1a4], R5 ;  /* 0x000069009a057a24 */ /* 0x000fe200078e0205 */
[----:B------:R-:W-:Y:S01]  /*17f0*/  SHF.L.U32 R60, R162, 0x5, RZ ;  /* 0x00000005a23c7819 */ /* 0x000fe200000006ff */
[----:B------:R-:W-:Y:S01]  /*1800*/  IMAD.WIDE.U32 R154, R154, c[0x0][0x1a0], R14 ;  /* 0x000068009a9a7a25 */ /* 0x000fe200078e000e */
[----:B------:R-:W-:-:S02]  /*1810*/  SHF.L.U32 R137, R133, 0x5, RZ ;  /* 0x0000000585897819 */ /* 0x000fc400000006ff */
[----:B------:R-:W-:Y:S01]  /*1820*/  SHF.R.S32.HI R124, RZ, 0x1f, R135 ;  /* 0x0000001fff7c7819 */ /* 0x000fe20000011487 */
[----:B------:R-:W-:Y:S01]  /*1830*/  IMAD R71, R146, c[0x0][0x1ac], R71 ;  /* 0x00006b0092477a24 */ /* 0x000fe200078e0247 */
[----:B------:R-:W-:Y:S01]  /*1840*/  SEL R43, R43, 0xfffffff0, !P1 ;  /* 0xfffffff02b2b7807 */ /* 0x000fe20004800000 */
[----:B------:R-:W-:Y:S01]  /*1850*/  IMAD.MOV.U32 R0, RZ, RZ, c[0x0][0x1a0] ;  /* 0x00006800ff007624 */ /* 0x000fe200078e00ff */
[----:B------:R-:W-:Y:S01]  /*1860*/  IADD3 R56, R155, R5, RZ ;  /* 0x000000059b387210 */ /* 0x000fe20007ffe0ff */
[----:B------:R-:W-:Y:S02]  /*1870*/  IMAD.IADD R134, R134, 0x1, R135 ;  /* 0x0000000186867824 */ /* 0x000fe400078e0287 */
[----:B------:R-:W-:Y:S01]  /*1880*/  IMAD.WIDE.U32 R146, R146, c[0x0][0x1a8], R16 ;  /* 0x00006a0092927a25 */ /* 0x000fe200078e0010 */
[----:B------:R-:W-:Y:S02]  /*1890*/  SHF.L.U64.HI R114, R0, R95, c[0x0][0x1a4] ;  /* 0x0000690000727619 */ /* 0x000fe4000001025f */
[----:B------:R-:W-:Y:S01]  /*18a0*/  SHF.R.S32.HI R123, RZ, 0x1f, R134 ;  /* 0x0000001fff7b7819 */ /* 0x000fe20000011486 */
[----:B------:R-:W-:-:S02]  /*18b0*/  IMAD R11, R148, c[0x0][0x19c], R11 ;  /* 0x00006700940b7a24 */ /* 0x000fc400078e020b */
[----:B------:R-:W-:-:S04]  /*18c0*/  IMAD.WIDE.U32 R156, R148, c[0x0][0x198], R156 ;  /* 0x00006600949c7a25 */ /* 0x000fc800078e009c */
[----:B------:R-:W-:Y:S02]  /*18d0*/  IMAD.SHL.U32 R115, R0, 0x20, RZ ;  /* 0x0000002000737824 */ /* 0x000fe400078e00ff */
[----:B------:R-:W-:Y:S02]  /*18e0*/  IMAD.IADD R63, R62, 0x1, -R63 ;  /* 0x000000013e3f7824 */ /* 0x000fe400078e0a3f */
[----:B------:R-:W-:Y:S02]  /*18f0*/  IMAD.IADD R58, R157, 0x1, R11 ;  /* 0x000000019d3a7824 */ /* 0x000fe400078e020b */
[----:B------:R-:W-:Y:S02]  /*1900*/  IMAD.IADD R71, R147, 0x1, R71 ;  /* 0x0000000193477824 */ /* 0x000fe400078e0247 */
[----:B------:R-:W-:Y:S01]  /*1910*/  @!P5 IMAD.MOV.U32 R112, RZ, RZ, RZ ;  /* 0x000000ffff70d224 */ /* 0x000fe200078e00ff */
[----:B------:R-:W-:Y:S05]  /*1920*/  @!P0 BRA `(.L_x_1940) ;  /* 0x0000881000008947 */ /* 0x000fea0003800000 */
[----:B-1----:R-:W-:Y:S01]  /*1930*/  SHF.R.S32.HI R5, RZ, 0x1f, R7 ;  /* 0x0000001fff057819 */ /* 0x002fe20000011407 */
[----:B------:R-:W-:Y:S01]  /*1940*/  IMAD R6, R4, c[0x0][0x280], RZ ;  /* 0x0000a00004067a24 */ /* 0x000fe200078e02ff */
[----:B------:R-:W-:Y:S01]  /*1950*/  SHF.R.S32.HI R10, RZ, 0x1f, R72 ;  /* 0x0000001fff0a7819 */ /* 0x000fe20000011448 */
[----:B------:R-:W-:Y:S01]  /*1960*/  IMAD.WIDE.U32 R12, R9, c[0x0][0x280], R18 ;  /* 0x0000a000090c7a25 */ /* 0x000fe200078e0012 */
[----:B------:R-:W-:Y:S01]  /*1970*/  IADD3 R8, P1, P0, R7, R148, -R72 ;  /* 0x0000009407087210 */ /* 0x000fe2000783e848 */
[----:B------:R-:W-:Y:S01]  /*1980*/  UMOV UR9, 0x40 ;  /* 0x0000004000097882 */ /* 0x000fe20000000000 */
[----:B------:R-:W-:Y:S01]  /*1990*/  IADD3 R85, P5, R60, R60, RZ ;  /* 0x0000003c3c557210 */ /* 0x000fe20007fbe0ff */
[----:B------:R-:W-:Y:S01]  /*19a0*/  IMAD R6, R9, c[0x0][0x284], R6 ;  /* 0x0000a10009067a24 */ /* 0x000fe200078e0206 */
[----:B------:R-:W-:Y:S01]  /*19b0*/  IADD3.X R5, R5, R149, ~R10, P1, P0 ;  /* 0x0000009505057210 */ /* 0x000fe20000fe0c0a */
[----:B------:R-:W-:Y:S01]  /*19c0*/  IMAD R4, R4, c[0x0][0x278], RZ ;  /* 0x00009e0004047a24 */ /* 0x000fe200078e02ff */
[----:B------:R-:W-:Y:S01]  /*19d0*/  IADD3 R81, P4, R85, 0x20, RZ ;  /* 0x0000002055517810 */ /* 0x000fe20007f9e0ff */
[----:B------:R-:W-:Y:S01]  /*19e0*/  IMAD.IADD R13, R13, 0x1, R6 ;  /* 0x000000010d0d7824 */ /* 0x000fe200078e0206 */
[----:B------:R-:W-:Y:S01]  /*19f0*/  ULDC.64 UR4, c[0x0][0x1a0] ;  /* 0x0000680000047ab9 */ /* 0x000fe20000000a00 */
[----:B------:R-:W-:Y:S01]  /*1a00*/  IMAD R11, R5, c[0x0][0x290], RZ ;  /* 0x0000a400050b7a24 */ /* 0x000fe200078e02ff */
[----:B------:R-:W-:Y:S01]  /*1a10*/  IADD3 R85, P3, R85, 0x40, RZ ;  /* 0x0000004055557810 */ /* 0x000fe20007f7e0ff */
[----:B------:R-:W-:Y:S01]  /*1a20*/  IMAD.WIDE.U32 R14, R9, c[0x0][0x278], R18 ;  /* 0x00009e00090e7a25 */ /* 0x000fe200078e0012 */
[----:B------:R-:W-:Y:S01]  /*1a30*/  UIMAD UR10, UR9, UR5, URZ ;  /* 0x00000005090a72a4 */ /* 0x000fe2000f8e023f */
[----:B------:R-:W-:Y:S01]  /*1a40*/  IADD3 R130, R137, 0x20, RZ ;  /* 0x0000002089827810 */ /* 0x000fe20007ffe0ff */
[----:B------:R-:W-:Y:S01]  /*1a50*/  UMOV UR8, 0xc0 ;  /* 0x000000c000087882 */ /* 0x000fe20000000000 */
[----:B------:R-:W-:Y:S01]  /*1a60*/  IMAD R4, R9, c[0x0][0x27c], R4 ;  /* 0x00009f0009047a24 */ /* 0x000fe200078e0204 */
[C---:B------:R-:W-:Y:S01]  /*1a70*/  IADD3 R129, R137.reuse, 0x40, RZ ;  /* 0x0000004089817810 */ /* 0x040fe20007ffe0ff */
[C---:B------:R-:W-:Y:S01]  /*1a80*/  IMAD R11, R8.reuse, c[0x0][0x294], R11 ;  /* 0x0000a500080b7a24 */ /* 0x040fe200078e020b */
[----:B------:R-:W-:Y:S01]  /*1a90*/  UIMAD UR11, UR8, UR5, URZ ;  /* 0x00000005080b72a4 */ /* 0x000fe2000f8e023f */
[----:B------:R-:W-:Y:S01]  /*1aa0*/  IMAD.WIDE.U32 R12, R8, c[0x0][0x290], R12 ;  /* 0x0000a400080c7a25 */ /* 0x000fe200078e000c */
[----:B------:R-:W-:Y:S01]  /*1ab0*/  IADD3 R127, R137, R129, RZ ;  /* 0x00000081897f7210 */ /* 0x000fe20007ffe0ff */
[----:B------:R-:W-:Y:S01]  /*1ac0*/  ULDC UR5, c[0x0][0x294] ;  /* 0x0000a50000057ab9 */ /* 0x000fe20000000800 */
[C---:B------:R-:W-:Y:S01]  /*1ad0*/  IADD3 R64, R148.reuse, 0x20, RZ ;  /* 0x0000002094407810 */ /* 0x040fe20007ffe0ff */
[----:B------:R-:W-:Y:S01]  /*1ae0*/  IMAD.IADD R15, R15, 0x1, R4 ;  /* 0x000000010f0f7824 */ /* 0x000fe200078e0204 */
[----:B------:R-:W-:Y:S01]  /*1af0*/  UIMAD UR5, UR8, UR5, URZ ;  /* 0x00000005080572a4 */ /* 0x000fe2000f8e023f */
[----:B------:R-:W-:Y:S01]  /*1b00*/  IMAD R5, R5, c[0x0][0x288], RZ ;  /* 0x0000a20005057a24 */ /* 0x000fe200078e02ff */
[----:B------:R-:W-:Y:S01]  /*1b10*/  UIMAD.WIDE.U32 UR12, UR8, UR4, URZ ;  /* 0x00000004080c72a5 */ /* 0x000fe2000f8e003f */
[----:B------:R-:W-:Y:S01]  /*1b20*/  IMAD.IADD R9, R13, 0x1, R11 ;  /* 0x000000010d097824 */ /* 0x000fe200078e020b */
[----:B------:R-:W-:Y:S01]  /*1b30*/  IADD3 R132, R148, 0x40, RZ ;  /* 0x0000004094847810 */ /* 0x000fe20007ffe0ff */
[----:B------:R-:W-:Y:S01]  /*1b40*/  IMAD R4, R8, c[0x0][0x28c], R5 ;  /* 0x0000a30008047a24 */ /* 0x000fe200078e0205 */
[----:B------:R-:W-:Y:S01]  /*1b50*/  IADD3 R131, R148, 0x60, RZ ;  /* 0x0000006094837810 */ /* 0x000fe20007ffe0ff */
[----:B------:R-:W-:Y:S01]  /*1b60*/  IMAD.WIDE.U32 R10, R8, c[0x0][0x288], R14 ;  /* 0x0000a200080a7a25 */ /* 0x000fe200078e000e */
[C---:B------:R-:W-:Y:S01]  /*1b70*/  IADD3 R15, R18.reuse, 0x20, RZ ;  /* 0x00000020120f7810 */ /* 0x040fe20007ffe0ff */
[----:B------:R-:W-:Y:S01]  /*1b80*/  ULDC UR4, c[0x0][0x230] ;  /* 0x00008c0000047ab9 */ /* 0x000fe20000000800 */
[----:B------:R-:W-:Y:S01]  /*1b90*/  IADD3 R14, R18, 0x40, RZ ;  /* 0x00000040120e7810 */ /* 0x000fe20007ffe0ff */
[----:B------:R-:W-:Y:S01]  /*1ba0*/  IMAD.IADD R11, R11, 0x1, R4 ;  /* 0x000000010b0b7824 */ /* 0x000fe200078e0204 */
[----:B------:R-:W-:Y:S01]  /*1bb0*/  SHF.R.S32.HI R122, RZ, 0x1f, R137 ;  /* 0x0000001fff7a7819 */ /* 0x000fe20000011489 */
[----:B------:R-:W-:Y:S01]  /*1bc0*/  IMAD.MOV.U32 R8, RZ, RZ, R12 ;  /* 0x000000ffff087224 */ /* 0x000fe200078e000c */
[----:B------:R-:W-:Y:S01]  /*1bd0*/  SHF.R.S32.HI R121, RZ, 0x1f, R130 ;  /* 0x0000001fff797819 */ /* 0x000fe20000011482 */
[C---:B------:R-:W-:Y:S01]  /*1be0*/  IMAD R6, R2.reuse, c[0x0][0x2a0], RZ ;  /* 0x0000a80002067a24 */ /* 0x040fe200078e02ff */
[----:B------:R-:W-:Y:S01]  /*1bf0*/  SHF.R.S32.HI R120, RZ, 0x1f, R129 ;  /* 0x0000001fff787819 */ /* 0x000fe20000011481 */
[----:B------:R-:W-:Y:S01]  /*1c00*/  IMAD R4, R2, c[0x0][0x298], RZ ;  /* 0x0000a60002047a24 */ /* 0x000fe200078e02ff */
[----:B------:R-:W-:Y:S01]  /*1c10*/  SHF.R.S32.HI R118, RZ, 0x1f, R127 ;  /* 0x0000001fff767819 */ /* 0x000fe2000001147f */
[----:B------:R-:W-:Y:S01]  /*1c20*/  IMAD.WIDE.U32 R12, R0, 0x40, RZ ;  /* 0x00000040000c7825 */ /* 0x000fe200078e00ff */
[----:B------:R-:W-:-:S02]  /*1c30*/  UIADD3 UR11, UR13, UR11, URZ ;  /* 0x0000000b0d0b7290 */ /* 0x000fc4000fffe03f */
[----:B------:R-:W-:Y:S01]  /*1c40*/  ULDC.U8 UR8, c[0x0][0x313] ;  /* 0x0000c4c000087ab9 */ /* 0x000fe20000000000 */
[----:B------:R-:W-:Y:S01]  /*1c50*/  IMAD R2, R3, c[0x0][0x2a4], R6 ;  /* 0x0000a90003027a24 */ /* 0x000fe200078e0206 */
[----:B------:R-:W-:Y:S01]  /*1c60*/  IADD3 R99, R13, UR10, RZ ;  /* 0x0000000a0d637c10 */ /* 0x000fe2000fffe0ff */
[C---:B------:R-:W-:Y:S01]  /*1c70*/  IMAD R0, R3.reuse, c[0x0][0x29c], R4 ;  /* 0x0000a70003007a24 */ /* 0x040fe200078e0204 */
[----:B------:R-:W-:Y:S01]  /*1c80*/  ULDC UR10, c[0x0][0x19c] ;  /* 0x00006700000a7ab9 */ /* 0x000fe20000000800 */
[C---:B------:R-:W-:Y:S01]  /*1c90*/  IMAD.WIDE.U32 R8, R3.reuse, c[0x0][0x2a0], R8 ;  /* 0x0000a80003087a25 */ /* 0x040fe200078e0008 */
[----:B------:R-:W-:Y:S01]  /*1ca0*/  UIMAD UR10, UR9, UR10, URZ ;  /* 0x0000000a090a72a4 */ /* 0x000fe2000f8e023f */
[----:B------:R-:W-:Y:S02]  /*1cb0*/  SHF.L.U64.HI R99, R12, 0x1, R99 ;  /* 0x000000010c637819 */ /* 0x000fe40000010263 */
[----:B------:R-:W-:Y:S01]  /*1cc0*/  IMAD.WIDE.U32 R4, R3, c[0x0][0x298], R10 ;  /* 0x0000a60003047a25 */ /* 0x000fe200078e000a */
[----:B------:R-:W-:-:S03]  /*1cd0*/  LEA R106, P1, R8, c[0x0][0x270], 0x1 ;  /* 0x00009c00086a7a11 */ /* 0x000fc600078208ff */
[----:B------:R-:W-:Y:S01]  /*1ce0*/  IMAD.IADD R2, R9, 0x1, R2 ;  /* 0x0000000109027824 */ /* 0x000fe200078e0202 */
[----:B------:R-:W-:Y:S01]  /*1cf0*/  LEA R108, P0, R4, c[0x0][0x268], 0x1 ;  /* 0x00009a00046c7a11 */ /* 0x000fe200078008ff */
[----:B------:R-:W-:Y:S02]  /*1d00*/  IMAD.IADD R0, R5, 0x1, R0 ;  /* 0x0000000105007824 */ /* 0x000fe400078e0200 */
[----:B------:R-:W-:Y:S01]  /*1d10*/  IMAD.IADD R112, R112, 0x1, R7 ;  /* 0x0000000170707824 */ /* 0x000fe200078e0207 */
[----:B------:R-:W-:Y:S01]  /*1d20*/  LEA.HI.X R107, R8, c[0x0][0x274], R2, 0x1, P1 ;  /* 0x00009d00086b7a11 */ /* 0x000fe200008f0c02 */
[----:B------:R-:W-:Y:S01]  /*1d30*/  IMAD.MOV.U32 R77, RZ, RZ, c[0x0][0x288] ;  /* 0x0000a200ff4d7624 */ /* 0x000fe200078e00ff */
[----:B------:R-:W-:Y:S01]  /*1d40*/  LEA.HI.X R109, R4, c[0x0][0x26c], R0, 0x1, P0 ;  /* 0x00009b00046d7a11 */ /* 0x000fe200000f0c00 */
[----:B------:R-:W-:Y:S01]  /*1d50*/  IMAD R112, R133, R112, RZ ;  /* 0x0000007085707224 */ /* 0x000fe200078e02ff */
[----:B------:R-:W-:Y:S01]  /*1d60*/  LEA R102, P1, R156, c[0x0][0x168], 0x1 ;  /* 0x00005a009c667a11 */ /* 0x000fe200078208ff */
[----:B------:R-:W-:Y:S01]  /*1d70*/  IMAD.X R86, R59, 0x1, R59, P5 ;  /* 0x000000013b567824 */ /* 0x000fe200028e063b */
[----:B------:R-:W-:Y:S01]  /*1d80*/  LEA R104, P0, R154, c[0x0][0x170], 0x1 ;  /* 0x00005c009a687a11 */ /* 0x000fe200078008ff */
[----:B------:R-:W-:Y:S01]  /*1d90*/  IMAD.SHL.U32 R75, R77, 0x20, RZ ;  /* 0x000000204d4b7824 */ /* 0x000fe200078e00ff */
[----:B------:R-:W-:Y:S01]  /*1da0*/  LEA.HI.X R103, R156, c[0x0][0x16c], R58, 0x1, P1 ;  /* 0x00005b009c677a11 */ /* 0x000fe200008f0c3a */
[----:B------:R-:W-:Y:S01]  /*1db0*/  IMAD.X R82, RZ, RZ, R86, P4 ;  /* 0x000000ffff527224 */ /* 0x000fe200020e0656 */
[----:B------:R-:W-:Y:S01]  /*1dc0*/  LEA.HI.X R105, R154, c[0x0][0x174], R56, 0x1, P0 ;  /* 0x00005d009a697a11 */ /* 0x000fe200000f0c38 */
[----:B------:R-:W-:Y:S01]  /*1dd0*/  IMAD.MOV.U32 R158, RZ, RZ, c[0x0][0x290] ;  /* 0x0000a400ff9e7624 */ /* 0x000fe200078e00ff */
[----:B------:R-:W-:Y:S01]  /*1de0*/  SHF.R.S32.HI R113, RZ, 0x1f, R112 ;  /* 0x0000001fff717819 */ /* 0x000fe20000011470 */
[----:B------:R-:W-:Y:S01]  /*1df0*/  IMAD.MOV.U32 R76, RZ, RZ, 0x6 ;  /* 0x00000006ff4c7424 */ /* 0x000fe200078e00ff */
[-C--:B------:R-:W-:Y:S01]  /*1e00*/  IADD3 R44, P1, R135, R112.reuse, RZ ;  /* 0x00000070872c7210 */ /* 0x080fe20007f3e0ff */
[----:B------:R-:W-:Y:S01]  /*1e10*/  IMAD.X R86, RZ, RZ, R86, P3 ;  /* 0x000000ffff567224 */ /* 0x000fe200018e0656 */
[----:B------:R-:W-:Y:S01]  /*1e20*/  IADD3 R112, P0, R134, R112, RZ ;  /* 0x0000007086707210 */ /* 0x000fe20007f1e0ff */
[----:B------:R-:W-:Y:S01]  /*1e30*/  IMAD.IADD R128, R137, 0x1, R130 ;  /* 0x0000000189807824 */ /* 0x000fe200078e0282 */
[----:B------:R-:W-:Y:S01]  /*1e40*/  IADD3 R90, P4, R60, R81, RZ ;  /* 0x000000513c5a7210 */ /* 0x000fe20007f9e0ff */
[--C-:B------:R-:W-:Y:S01]  /*1e50*/  IMAD.X R3, R124, 0x1, R113.reuse, P1 ;  /* 0x000000017c037824 */ /* 0x100fe200008e0671 */
[----:B------:R-:W-:Y:S01]  /*1e60*/  SHF.L.U64.HI R74, R77, R95, c[0x0][0x28c] ;  /* 0x0000a3004d4a7619 */ /* 0x000fe2000001025f */
[----:B------:R-:W-:Y:S01]  /*1e70*/  IMAD.X R113, R123, 0x1, R113, P0 ;  /* 0x000000017b717824 */ /* 0x000fe200000e0671 */
[----:B------:R-:W-:Y:S01]  /*1e80*/  IADD3 R84, P5, R75, R75, RZ ;  /* 0x0000004b4b547210 */ /* 0x000fe20007fbe0ff */
[----:B------:R-:W-:Y:S01]  /*1e90*/  IMAD.X R89, R59, 0x1, R82, P4 ;  /* 0x000000013b597824 */ /* 0x000fe200020e0652 */
[C---:B------:R-:W-:Y:S01]  /*1ea0*/  SHF.L.U64.HI R0, R44.reuse, 0x1, R3 ;  /* 0x000000012c007819 */ /* 0x040fe20000010203 */
[----:B------:R-:W-:Y:S01]  /*1eb0*/  IMAD.SHL.U32 R44, R44, 0x2, RZ ;  /* 0x000000022c2c7824 */ /* 0x000fe200078e00ff */
[C---:B------:R-:W-:Y:S01]  /*1ec0*/  SHF.L.U64.HI R113, R112.reuse, 0x1, R113 ;  /* 0x0000000170717819 */ /* 0x040fe20000010271 */
[----:B------:R-:W-:Y:S01]  /*1ed0*/  IMAD.SHL.U32 R112, R112, 0x2, RZ ;  /* 0x0000000270707824 */ /* 0x000fe200078e00ff */
[----:B------:R-:W-:Y:S01]  /*1ee0*/  IADD3 R80, P1, R84, 0x20, RZ ;  /* 0x0000002054507810 */ /* 0x000fe20007f3e0ff */
[----:B------:R-:W-:Y:S01]  /*1ef0*/  IMAD.SHL.U32 R98, R158, 0x40, RZ ;  /* 0x000000409e627824 */ /* 0x000fe200078e00ff */
[----:B------:R-:W-:Y:S01]  /*1f00*/  IADD3.X R83, R74, R74, RZ, P5, !PT ;  /* 0x0000004a4a537210 */ /* 0x000fe20002ffe4ff */
[----:B------:R-:W-:Y:S01]  /*1f10*/  IMAD.SHL.U32 R96, R158, 0x20, RZ ;  /* 0x000000209e607824 */ /* 0x000fe200078e00ff */
[----:B------:R-:W-:Y:S01]  /*1f20*/  IADD3 R94, P3, R60, R85, RZ ;  /* 0x000000553c5e7210 */ /* 0x000fe20007f7e0ff */
[----:B------:R-:W-:Y:S01]  /*1f30*/  IMAD.WIDE.U32 R162, R162, 0x40, RZ ;  /* 0x00000040a2a27825 */ /* 0x000fe200078e00ff */
[----:B------:R-:W-:-:S02]  /*1f40*/  IADD3 R84, P0, R84, 0x40, RZ ;  /* 0x0000004054547810 */ /* 0x000fc40007f1e0ff */
[----:B------:R-:W-:Y:S01]  /*1f50*/  IADD3 R110, P4, R112, c[0x0][0x2b0], RZ ;  /* 0x0000ac00706e7a10 */ /* 0x000fe20007f9e0ff */
[----:B------:R-:W-:Y:S01]  /*1f60*/  IMAD.X R79, RZ, RZ, R83, P1 ;  /* 0x000000ffff4f7224 */ /* 0x000fe200008e0653 */
[C---:B------:R-:W-:Y:S01]  /*1f70*/  SHF.L.U64.HI R95, R158.reuse, R95, c[0x0][0x294] ;  /* 0x0000a5009e5f7619 */ /* 0x040fe2000001025f */
[C---:B------:R-:W-:Y:S01]  /*1f80*/  IMAD.SHL.U32 R69, R133.reuse, 0x40, RZ ;  /* 0x0000004085457824 */ /* 0x040fe200078e00ff */
[CC--:B------:R-:W-:Y:S01]  /*1f90*/  SHF.L.U64.HI R97, R158.reuse, R76.reuse, c[0x0][0x294] ;  /* 0x0000a5009e617619 */ /* 0x0c0fe2000001024c */
[----:B------:R-:W-:Y:S01]  /*1fa0*/  IMAD R67, R133, 0x60, RZ ;  /* 0x0000006085437824 */ /* 0x000fe200078e02ff */
[----:B------:R-:W-:Y:S01]  /*1fb0*/  IADD3.X R111, R113, c[0x0][0x2b4], RZ, P4, !PT ;  /* 0x0000ad00716f7a10 */ /* 0x000fe200027fe4ff */
[----:B------:R-:W-:Y:S01]  /*1fc0*/  IMAD.WIDE.U32 R158, R158, 0xc0, RZ ;  /* 0x000000c09e9e7825 */ /* 0x000fe200078e00ff */
[----:B------:R-:W-:Y:S02]  /*1fd0*/  IADD3 R20, P1, R44, c[0x0][0x2b0], RZ ;  /* 0x0000ac002c147a10 */ /* 0x000fe40007f3e0ff */
[-C--:B------:R-:W-:Y:S01]  /*1fe0*/  IADD3 R88, P5, R80, R75.reuse, RZ ;  /* 0x0000004b50587210 */ /* 0x080fe20007fbe0ff */
[C---:B------:R-:W-:Y:S01]  /*1ff0*/  IMAD.IADD R126, R137.reuse, 0x1, R128 ;  /* 0x00000001897e7824 */ /* 0x040fe200078e0280 */
[----:B------:R-:W-:Y:S01]  /*2000*/  IADD3 R92, P4, R84, R75, RZ ;  /* 0x0000004b545c7210 */ /* 0x000fe20007f9e0ff */
[----:B------:R-:W-:Y:S01]  /*2010*/  IMAD.IADD R125, R137, 0x1, R127 ;  /* 0x00000001897d7824 */ /* 0x000fe200078e027f */
[----:B------:R-:W-:Y:S01]  /*2020*/  SHF.L.U64.HI R76, R77, R76, c[0x0][0x28c] ;  /* 0x0000a3004d4c7619 */ /* 0x000fe2000001024c */
[----:B------:R-:W-:Y:S01]  /*2030*/  IMAD.X R93, R59, 0x1, R86, P3 ;  /* 0x000000013b5d7824 */ /* 0x000fe200018e0656 */
[----:B------:R-:W-:Y:S01]  /*2040*/  IADD3 R112, P3, R112, c[0x0][0x2a8], RZ ;  /* 0x0000aa0070707a10 */ /* 0x000fe20007f7e0ff */
[----:B------:R-:W-:Y:S01]  /*2050*/  IMAD.X R83, RZ, RZ, R83, P0 ;  /* 0x000000ffff537224 */ /* 0x000fe200000e0653 */
[----:B------:R-:W-:Y:S01]  /*2060*/  IADD3 R44, P0, R44, c[0x0][0x2a8], RZ ;  /* 0x0000aa002c2c7a10 */ /* 0x000fe20007f1e0ff */
[----:B------:R-:W-:Y:S01]  /*2070*/  IMAD.MOV.U32 R73, RZ, RZ, c[0x0][0x290] ;  /* 0x0000a400ff497624 */ /* 0x000fe200078e00ff */
        /* <DEDUP_REMOVED lines=11> */
[--C-:B------:R-:W-:Y:S01]  /*2130*/  IMAD.X R87, R79, 0x1, R74.reuse, P5 ;  /* 0x000000014f577824 */ /* 0x100fe200028e064a */
[----:B------:R-:W-:Y:S01]  /*2140*/  IADD3 R101, R159, UR5, RZ ;  /* 0x000000059f657c10 */ /* 0x000fe2000fffe0ff */
[----:B------:R-:W-:Y:S01]  /*2150*/  IMAD.X R91, R83, 0x1, R74, P4 ;  /* 0x00000001535b7824 */ /* 0x000fe200020e064a */
[----:B------:R-:W-:Y:S01]  /*2160*/  SHF.R.S32.HI R117, RZ, 0x1f, R126 ;  /* 0x0000001fff757819 */ /* 0x000fe2000001147e */
[----:B------:R-:W-:Y:S01]  /*2170*/  IMAD.U32 R73, R73, -0x80, RZ ;  /* 0xffffff8049497824 */ /* 0x000fe200078e00ff */
[----:B------:R-:W-:-:S02]  /*2180*/  SHF.R.S32.HI R116, RZ, 0x1f, R125 ;  /* 0x0000001fff747819 */ /* 0x000fc4000001147d */
[----:B------:R-:W-:Y:S02]  /*2190*/  IADD3.X R113, R113, c[0x0][0x2ac], RZ, P3, !PT ;  /* 0x0000ab0071717a10 */ /* 0x000fe40001ffe4ff */
[C---:B------:R-:W-:Y:S02]  /*21a0*/  IADD3.X R21, R0.reuse, c[0x0][0x2b4], RZ, P1, !PT ;  /* 0x0000ad0000157a10 */ /* 0x040fe40000ffe4ff */
[----:B------:R-:W-:Y:S02]  /*21b0*/  IADD3.X R45, R0, c[0x0][0x2ac], RZ, P0, !PT ;  /* 0x0000ab00002d7a10 */ /* 0x000fe400007fe4ff */
.L_x_1986:
[----:B------:R-:W-:Y:S01]  /*21c0*/  IMAD.SHL.U32 R17, R13, 0x80, RZ ;  /* 0x000000800d117824 */ /* 0x000fe200078e00ff */
[----:B------:R-:W-:Y:S04]  /*21d0*/  ISETP.NE.AND P6, PT, RZ, UR4, PT ;  /* 0x00000004ff007c0c */ /* 0x000fe8000bfc5270 */
[----:B------:R-:W-:Y:S05]  /*21e0*/  IADD3 R16, R17, -0x80, RZ ;  /* 0xffffff8011107810 */ /* 0x000fea0007ffe0ff */
[--C-:B----4-:R-:W-:Y:S02]  /*21f0*/  IMAD.IADD R23, R61, 0x1, -R16.reuse ;  /* 0x000000013d177824 */ /* 0x110fe400078e0a10 */
[----:B------:R-:W-:Y:S03]  /*2200*/  IMAD.IADD R3, R72, 0x1, -R16 ;  /* 0x0000000148037824 */ /* 0x000fe600078e0a10 */
[-C--:B------:R-:W-:Y:S02]  /*2210*/  ISETP.GE.AND P1, PT, R148, R23.reuse, PT ;  /* 0x000000179400720c */ /* 0x080fe40003f26270 */
[----:B------:R-:W-:Y:S02]  /*2220*/  ISETP.GE.AND P5, PT, R64, R23, PT ;  /* 0x000000174000720c */ /* 0x000fe40003fa6270 */
[-C--:B------:R-:W-:Y:S02]  /*2230*/  ISETP.GE.AND P1, PT, R148, R3.reuse, !P1 ;  /* 0x000000039400720c */ /* 0x080fe40004f26270 */
[----:B------:R-:W-:Y:S02]  /*2240*/  ISETP.GE.AND P5, PT, R64, R3, !P5 ;  /* 0x000000034000720c */ /* 0x000fe40006fa6270 */
[CC--:B------:R-:W-:Y:S02]  /*2250*/  ISETP.GE.AND P4, PT, R132.reuse, R23.reuse, PT ;  /* 0x000000178400720c */ /* 0x0c0fe40003f86270 */
[C---:B------:R-:W-:Y:S02]  /*2260*/  ISETP.GE.AND P3, PT, R131.reuse, R23, PT ;  /* 0x000000178300720c */ /* 0x040fe40003f66270 */
[-C--:B------:R-:W-:Y:S02]  /*2270*/  ISETP.GE.AND P4, PT, R132, R3.reuse, !P4 ;  /* 0x000000038400720c */ /* 0x080fe40006786270 */
[----:B------:R-:W-:Y:S03]  /*2280*/  ISETP.GE.AND P3, PT, R131, R3, !P3 ;  /* 0x000000038300720c */ /* 0x000fe60005f66270 */
[----:B------:R-:W2:Y:S02]  /*2290*/  @P1 LDG.E.128 R24, [R106.64] ;  /* 0x000000066a181981 */ /* 0x000ea4000c1e1d00 */
[C---:B------:R-:W-:Y:S05]  /*22a0*/  @P5 IADD3 R32, P0, R106.reuse, R96, RZ ;  /* 0x000000606a205210 */ /* 0x040fea0007f1e0ff */
[----:B------:R-:W-:Y:S01]  /*22b0*/  @P5 IMAD.X R33, R107, 0x1, R95, P0 ;  /* 0x000000016b215824 */ /* 0x000fe200000e065f */
[C---:B------:R-:W-:Y:S04]  /*22c0*/  @P5 LEA R34, P0, R115.reuse, R104, 0x1 ;  /* 0x0000006873225211 */ /* 0x040fe800078008ff */
[----:B------:R-:W-:Y:S02]  /*22d0*/  @P5 LEA.HI.X R35, R115, R105, R114, 0x1, P0 ;  /* 0x0000006973235211 */ /* 0x000fe400000f0c72 */
[----:B------:R-:W-:Y:S05]  /*22e0*/  @P4 IADD3 R36, P0, R106, R98, RZ ;  /* 0x000000626a244210 */ /* 0x000fea0007f1e0ff */
[----:B------:R-:W-:Y:S01]  /*22f0*/  @P4 IMAD.X R37, R107, 0x1, R97, P0 ;  /* 0x000000016b254824 */ /* 0x000fe200000e0661 */
[----:B------:R-:W-:Y:S05]  /*2300*/  @P4 IADD3 R38, P0, R104, R100, RZ ;  /* 0x0000006468264210 */ /* 0x000fea0007f1e0ff */
[----:B------:R-:W-:Y:S01]  /*2310*/  @P4 IMAD.X R39, R105, 0x1, R99, P0 ;  /* 0x0000000169274824 */ /* 0x000fe200000e0663 */
[----:B------:R-:W-:Y:S05]  /*2320*/  @P3 IADD3 R2, P0, R106, R158, RZ ;  /* 0x0000009e6a023210 */ /* 0x000fea0007f1e0ff */
[----:B------:R-:W-:Y:S01]  /*2330*/  @P3 IMAD.X R3, R107, 0x1, R101, P0 ;  /* 0x000000016b033824 */ /* 0x000fe200000e0665 */
[----:B------:R-:W-:Y:S04]  /*2340*/  @P3 IADD3 R22, P0, R104, UR12, RZ ;  /* 0x0000000c68163c10 */ /* 0x000fe8000ff1e0ff */
[----:B------:R-:W-:Y:S01]  /*2350*/  @P3 IADD3.X R23, R105, UR11, RZ, P0, !PT ;  /* 0x0000000b69173c10 */ /* 0x000fe200087fe4ff */
[----:B--2---:R-:W-:Y:S04]  /*2360*/  @P1 STG.E.128 [R104.64], R24 ;  /* 0x0000001868001986 */ /* 0x004fe8000c101d06 */
[----:B------:R-:W2:Y:S04]  /*2370*/  @P1 LDG.E.128 R4, [R106.64+0x40] ;  /* 0x000040066a041981 */ /* 0x000ea8000c1e1d00 */
[----:B--2---:R1:W-:Y:S04]  /*2380*/  @P1 STG.E.128 [R104.64+0x40], R4 ;  /* 0x0000400468001986 */ /* 0x0043e8000c101d06 */
[----:B------:R2:W3:Y:S02]  /*2390*/  @P1 LDG.E.128 R8, [R106.64+0x80] ;  /* 0x000080066a081981 */ /* 0x0004e4000c1e1d00 */
[C---:B--2---:R-:W-:Y:S04]  /*23a0*/  LEA R106, P0, R73.reuse, R106, 0x1 ;  /* 0x0000006a496a7211 */ /* 0x044fe800078008ff */
[----:B------:R-:W-:Y:S01]  /*23b0*/  LEA.HI.X.SX32 R107, R73, R107, 0x1, P0 ;  /* 0x0000006b496b7211 */ /* 0x000fe200000f0eff */
[----:B---3--:R2:W-:Y:S04]  /*23c0*/  @P1 STG.E.128 [R104.64+0x80], R8 ;  /* 0x0000800868001986 */ /* 0x0085e8000c101d06 */
[----:B------:R-:W3:Y:S04]  /*23d0*/  @P5 LDG.E.128 R28, [R32.64] ;  /* 0x00000006201c5981 */ /* 0x000ee8000c1e1d00 */
[----:B---3--:R-:W-:Y:S04]  /*23e0*/  @P5 STG.E.128 [R34.64], R28 ;  /* 0x0000001c22005986 */ /* 0x008fe8000c101d06 */
[----:B-1----:R-:W3:Y:S04]  /*23f0*/  @P5 LDG.E.128 R4, [R32.64+0x40] ;  /* 0x0000400620045981 */ /* 0x002ee8000c1e1d00 */
[----:B---3--:R1:W-:Y:S04]  /*2400*/  @P5 STG.E.128 [R34.64+0x40], R4 ;  /* 0x0000400422005986 */ /* 0x0083e8000c101d06 */
[----:B------:R-:W3:Y:S04]  /*2410*/  @P5 LDG.E.128 R24, [R32.64+0x80] ;  /* 0x0000800620185981 */ /* 0x000ee8000c1e1d00 */
[----:B---3--:R3:W-:Y:S04]  /*2420*/  @P5 STG.E.128 [R34.64+0x80], R24 ;  /* 0x0000801822005986 */ /* 0x0087e8000c101d06 */
[----:B--2---:R-:W2:Y:S04]  /*2430*/  @P4 LDG.E.128 R8, [R36.64] ;  /* 0x0000000624084981 */ /* 0x004ea8000c1e1d00 */
[----:B--2---:R2:W-:Y:S04]  /*2440*/  @P4 STG.E.128 [R38.64], R8 ;  /* 0x0000000826004986 */ /* 0x0045e8000c101d06 */
[----:B-1----:R-:W4:Y:S04]  /*2450*/  @P4 LDG.E.128 R4, [R36.64+0x40] ;  /* 0x0000400624044981 */ /* 0x002f28000c1e1d00 */
[----:B----4-:R1:W-:Y:S04]  /*2460*/  @P4 STG.E.128 [R38.64+0x40], R4 ;  /* 0x0000400426004986 */ /* 0x0103e8000c101d06 */
[----:B------:R-:W4:Y:S04]  /*2470*/  @P4 LDG.E.128 R28, [R36.64+0x80] ;  /* 0x00008006241c4981 */ /* 0x000f28000c1e1d00 */
[----:B----4-:R4:W-:Y:S04]  /*2480*/  @P4 STG.E.128 [R38.64+0x80], R28 ;  /* 0x0000801c26004986 */ /* 0x0109e8000c101d06 */
[----:B---3--:R-:W3:Y:S04]  /*2490*/  @P3 LDG.E.128 R24, [R2.64] ;  /* 0x0000000602183981 */ /* 0x008ee8000c1e1d00 */
[----:B---3--:R4:W-:Y:S04]  /*24a0*/  @P3 STG.E.128 [R22.64], R24 ;  /* 0x0000001816003986 */ /* 0x0089e8000c101d06 */
[----:B--2---:R-:W2:Y:S04]  /*24b0*/  @P3 LDG.E.128 R8, [R2.64+0x40] ;  /* 0x0000400602083981 */ /* 0x004ea8000c1e1d00 */
[----:B--2---:R4:W-:Y:S04]  /*24c0*/  @P3 STG.E.128 [R22.64+0x40], R8 ;  /* 0x0000400816003986 */ /* 0x0049e8000c101d06 */
[----:B-1----:R-:W2:Y:S04]  /*24d0*/  @P3 LDG.E.128 R4, [R2.64+0x80] ;  /* 0x0000800602043981 */ /* 0x002ea8000c1e1d00 */
[----:B--2---:R4:W-:Y:S01]  /*24e0*/  @P3 STG.E.128 [R22.64+0x80], R4 ;  /* 0x0000800416003986 */ /* 0x0049e2000c101d06 */
[----:B------:R-:W-:-:S05]  /*24f0*/  @!P6 BRA `(.L_x_1941) ;  /* 0x000074000000e947 */ /* 0x000fca0003800000 */
[----:B------:R-:W-:Y:S11]  /*2500*/  ISETP.NE.AND P0, PT, RZ, UR8, PT ;  /* 0x00000008ff007c0c */ /* 0x000ff6000bf05270 */
[----:B------:R-:W-:Y:S02]  /*2510*/  @!UPT UIADD3 URZ, URZ, URZ, URZ ;  /* 0x0000003f3f3ff290 */ /* 0x000fe4000fffe03f */
[----:B------:R-:W-:-:S05]  /*2520*/  @!P0 BRA `(.L_x_1942) ;  /* 0x0000291000008947 */ /* 0x000fca0003800000 */
[----:B------:R-:W-:Y:S01]  /*2530*/  BSSY B0, `(.L_x_1943) ;  /* 0x0000095000007945 */ /* 0x000fe20003800000 */
[----:B------:R-:W-:-:S05]  /*2540*/  @!P1 BRA `(.L_x_1944) ;  /* 0x0000093000009947 */ /* 0x000fca0003800000 */
[----:B------:R-:W-:Y:S01]  /*2550*/  ISETP.GE.AND P0, PT, R18, UR4, PT ;  /* 0x0000000412007c0c */ /* 0x000fe2000bf06270 */
[----:B----4-:R-:W2:Y:S01]  /*2560*/  LDG.E.128 R24, [R108.64] ;  /* 0x000000066c187981 */ /* 0x010ea2000c1e1d00 */
[----:B------:R-:W-:Y:S11]  /*2570*/  ISETP.GE.AND P1, PT, R15, UR4, PT ;  /* 0x000000040f007c0c */ /* 0x000ff6000bf26270 */
[----:B------:R-:W3:Y:S06]  /*2580*/  @!P0 LDG.E.64 R22, [R20.64] ;  /* 0x0000000614168981 */ /* 0x000eec000c1e1b00 */
[----:B------:R-:W4:Y:S02]  /*2590*/  @!P0 LDG.E.64 R38, [R44.64] ;  /* 0x000000062c268981 */ /* 0x000f24000c1e1b00 */
[----:B----4-:R-:W-:Y:S01]  /*25a0*/  @!P0 HADD2.F32 R35, -RZ, R38.H0_H0 ;  /* 0x20000026ff238230 */ /* 0x010fe20000004100 */
[----:B--2---:R-:W-:Y:S01]  /*25b0*/  @!P0 MOV R28, R24 ;  /* 0x00000018001c8202 */ /* 0x004fe20000000f00 */
[--C-:B---3--:R-:W-:Y:S01]  /*25c0*/  @!P0 HADD2.F32 R31, -RZ, R22.reuse.H0_H0 ;  /* 0x20000016ff1f8230 */ /* 0x108fe20000004100 */
[----:B------:R-:W-:Y:S01]  /*25d0*/  @!P0 MOV R30, R25 ;  /* 0x00000019001e8202 */ /* 0x000fe20000000f00 */
[----:B------:R-:W-:Y:S02]  /*25e0*/  @!P0 HADD2.F32 R29, -RZ, R22.H1_H1 ;  /* 0x30000016ff1d8230 */ /* 0x000fe40000004100 */
[--C-:B------:R-:W-:Y:S02]  /*25f0*/  @!P0 HADD2.F32 R34, -RZ, R28.reuse.H1_H1 ;  /* 0x3000001cff228230 */ /* 0x100fe40000004100 */
[----:B------:R-:W-:Y:S02]  /*2600*/  @!P0 HADD2.F32 R28, -RZ, R28.H0_H0 ;  /* 0x2000001cff1c8230 */ /* 0x000fe40000004100 */
[--C-:B------:R-:W-:Y:S01]  /*2610*/  @!P0 HADD2.F32 R22, -RZ, R23.reuse.H0_H0 ;  /* 0x20000017ff168230 */ /* 0x100fe20000004100 */
[-C--:B------:R-:W-:Y:S01]  /*2620*/  @!P0 FMUL.FTZ R41, R34, R31.reuse ;  /* 0x0000001f22298220 */ /* 0x080fe20000410000 */
[----:B------:R-:W-:Y:S01]  /*2630*/  @!P0 HADD2.F32 R23, -RZ, R23.H1_H1 ;  /* 0x30000017ff178230 */ /* 0x000fe20000004100 */
[C---:B------:R-:W-:Y:S01]  /*2640*/  @!P0 FMUL.FTZ R0, R28.reuse, R31 ;  /* 0x0000001f1c008220 */ /* 0x040fe20000410000 */
[----:B------:R-:W-:Y:S01]  /*2650*/  @!P0 MOV R31, R26 ;  /* 0x0000001a001f8202 */ /* 0x000fe20000000f00 */
[----:B------:R-:W-:Y:S01]  /*2660*/  @!P0 FFMA.FTZ R41, R28, R35, -R41 ;  /* 0x000000231c298223 */ /* 0x000fe20000010829 */
[----:B------:R-:W-:Y:S01]  /*2670*/  @!P0 MOV R28, R27 ;  /* 0x0000001b001c8202 */ /* 0x000fe20000000f00 */
[----:B------:R-:W-:Y:S01]  /*2680*/  @!P0 FFMA.FTZ R0, R34, R35, R0 ;  /* 0x0000002322008223 */ /* 0x000fe20000010000 */
[--C-:B------:R-:W-:Y:S02]  /*2690*/  @!P0 HADD2.F32 R34, -RZ, R30.reuse.H1_H1 ;  /* 0x3000001eff228230 */ /* 0x100fe40000004100 */
[----:B------:R-:W-:Y:S02]  /*26a0*/  @!P0 HADD2.F32 R30, -RZ, R30.H0_H0 ;  /* 0x2000001eff1e8230 */ /* 0x000fe40000004100 */
[--C-:B------:R-:W-:Y:S01]  /*26b0*/  @!P0 HADD2.F32 R35, -RZ, R31.reuse.H1_H1 ;  /* 0x3000001fff238230 */ /* 0x100fe20000004100 */
[-C--:B------:R-:W-:Y:S01]  /*26c0*/  @!P0 FMUL.FTZ R47, R34, R29.reuse ;  /* 0x0000001d222f8220 */ /* 0x080fe20000410000 */
[----:B------:R-:W-:Y:S01]  /*26d0*/  @!P0 HADD2.F32 R31, -RZ, R31.H0_H0 ;  /* 0x2000001fff1f8230 */ /* 0x000fe20000004100 */
[----:B------:R-:W-:Y:S01]  /*26e0*/  @!P0 FMUL.FTZ R2, R30, R29 ;  /* 0x0000001d1e028220 */ /* 0x000fe20000410000 */
[----:B------:R-:W-:Y:S01]  /*26f0*/  @!P0 HADD2.F32 R37, -RZ, R38.H1_H1 ;  /* 0x30000026ff258230 */ /* 0x000fe20000004100 */
[-C--:B------:R-:W-:Y:S01]  /*2700*/  @!P0 FMUL.FTZ R40, R35, R22.reuse ;  /* 0x0000001623288220 */ /* 0x080fe20000410000 */
[--C-:B------:R-:W-:Y:S01]  /*2710*/  @!P0 HADD2.F32 R38, -RZ, R28.reuse.H1_H1 ;  /* 0x3000001cff268230 */ /* 0x100fe20000004100 */
[----:B------:R-:W-:Y:S01]  /*2720*/  @!P0 FMUL.FTZ R3, R31, R22 ;  /* 0x000000161f038220 */ /* 0x000fe20000410000 */
[----:B------:R-:W-:Y:S01]  /*2730*/  @!P0 HADD2.F32 R28, -RZ, R28.H0_H0 ;  /* 0x2000001cff1c8230 */ /* 0x000fe20000004100 */
[----:B------:R-:W-:Y:S01]  /*2740*/  @!P0 FFMA.FTZ R2, R34, R37, R2 ;  /* 0x0000002522028223 */ /* 0x000fe20000010002 */
        /* <DEDUP_REMOVED lines=16> */
[----:B------:R-:W-:Y:S02]  /*2850*/  @!P0 MOV R27, R47 ;  /* 0x0000002f001b8202 */ /* 0x000fe40000000f00 */
[----:B------:R-:W-:Y:S03]  /*2860*/  ISETP.GE.AND P0, PT, R14, UR4, PT ;  /* 0x000000040e007c0c */ /* 0x000fe6000bf06270 */
[----:B------:R1:W-:Y:S08]  /*2870*/  STG.E.128 [R102.64], R24 ;  /* 0x0000001866007986 */ /* 0x0003f0000c101d06 */
[----:B------:R-:W2:Y:S08]  /*2880*/  LDG.E.128 R28, [R108.64+0x40] ;  /* 0x000040066c1c7981 */ /* 0x000eb0000c1e1d00 */
[----:B------:R-:W3:Y:S06]  /*2890*/  @!P1 LDG.E.64 R22, [R20.64+0x20] ;  /* 0x0000200614169981 */ /* 0x000eec000c1e1b00 */
[----:B------:R-:W4:Y:S01]  /*28a0*/  @!P1 LDG.E.64 R38, [R44.64+0x20] ;  /* 0x000020062c269981 */ /* 0x000f22000c1e1b00 */
[----:B--2---:R-:W-:Y:S02]  /*28b0*/  @!P1 MOV R32, R28 ;  /* 0x0000001c00209202 */ /* 0x004fe40000000f00 */
[----:B-1----:R-:W-:Y:S02]  /*28c0*/  @!P1 MOV R26, R29 ;  /* 0x0000001d001a9202 */ /* 0x002fe40000000f00 */
[----:B------:R-:W-:Y:S01]  /*28d0*/  @!P1 MOV R27, R30 ;  /* 0x0000001e001b9202 */ /* 0x000fe20000000f00 */
[--C-:B------:R-:W-:Y:S02]  /*28e0*/  @!P1 HADD2.F32 R34, -RZ, R32.reuse.H1_H1 ;  /* 0x30000020ff229230 */ /* 0x100fe40000004100 */
[----:B------:R-:W-:Y:S02]  /*28f0*/  @!P1 HADD2.F32 R24, -RZ, R32.H0_H0 ;  /* 0x20000020ff189230 */ /* 0x000fe40000004100 */
[--C-:B---3--:R-:W-:Y:S02]  /*2900*/  @!P1 HADD2.F32 R33, -RZ, R22.reuse.H0_H0 ;  /* 0x20000016ff219230 */ /* 0x108fe40000004100 */
[----:B------:R-:W-:Y:S02]  /*2910*/  @!P1 HADD2.F32 R25, -RZ, R22.H1_H1 ;  /* 0x30000016ff199230 */ /* 0x000fe40000004100 */
[--C-:B------:R-:W-:Y:S01]  /*2920*/  @!P1 HADD2.F32 R22, -RZ, R23.reuse.H0_H0 ;  /* 0x20000017ff169230 */ /* 0x100fe20000004100 */
[-C--:B------:R-:W-:Y:S01]  /*2930*/  @!P1 FMUL.FTZ R40, R34, R33.reuse ;  /* 0x0000002122289220 */ /* 0x080fe20000410000 */
[--C-:B----4-:R-:W-:Y:S01]  /*2940*/  @!P1 HADD2.F32 R35, -RZ, R38.reuse.H0_H0 ;  /* 0x20000026ff239230 */ /* 0x110fe20000004100 */
[C---:B------:R-:W-:Y:S01]  /*2950*/  @!P1 FMUL.FTZ R5, R24.reuse, R33 ;  /* 0x0000002118059220 */ /* 0x040fe20000410000 */
[----:B------:R-:W-:Y:S02]  /*2960*/  @!P1 HADD2.F32 R23, -RZ, R23.H1_H1 ;  /* 0x30000017ff179230 */ /* 0x000fe40000004100 */
[----:B------:R-:W-:Y:S01]  /*2970*/  @!P1 HADD2.F32 R37, -RZ, R38.H1_H1 ;  /* 0x30000026ff259230 */ /* 0x000fe20000004100 */
        /* <DEDUP_REMOVED lines=13> */
[--C-:B------:R-:W-:Y:S01]  /*2a50*/  @!P1 HADD2.F32 R36, -RZ, R39.reuse.H0_H0 ;  /* 0x20000027ff249230 */ /* 0x100fe20000004100 */
[-C--:B------:R-:W-:Y:S01]  /*2a60*/  @!P1 FMUL.FTZ R46, R38, R23.reuse ;  /* 0x00000017262e9220 */ /* 0x080fe20000410000 */
[----:B------:R-:W-:Y:S01]  /*2a70*/  @!P1 HADD2.F32 R39, -RZ, R39.H1_H1 ;  /* 0x30000027ff279230 */ /* 0x000fe20000004100 */
[----:B------:R-:W-:Y:S01]  /*2a80*/  @!P1 FMUL.FTZ R8, R24, R23 ;  /* 0x0000001718089220 */ /* 0x000fe20000410000 */
[----:B------:R-:W-:Y:S01]  /*2a90*/  @!P1 F2FP.PACK_AB R40, R5, R40 ;  /* 0x000000280528923e */ /* 0x000fe200000000ff */
[-C--:B------:R-:W-:Y:S02]  /*2aa0*/  @!P1 FFMA.FTZ R6, R34, R37.reuse, R6 ;  /* 0x0000002522069223 */ /* 0x080fe40000010006 */
[----:B------:R-:W-:Y:S01]  /*2ab0*/  @!P1 FFMA.FTZ R7, R35, R36, R7 ;  /* 0x0000002423079223 */ /* 0x000fe20000010007 */
[----:B------:R-:W-:Y:S01]  /*2ac0*/  @!P1 MOV R28, R40 ;  /* 0x00000028001c9202 */ /* 0x000fe20000000f00 */
        /* <DEDUP_REMOVED lines=10> */
[----:B------:R1:W-:Y:S08]  /*2b70*/  STG.E.128 [R102.64+0x40], R28 ;  /* 0x0000401c66007986 */ /* 0x0003f0000c101d06 */
        /* <DEDUP_REMOVED lines=10> */
[----:B------:R-:W-:Y:S01]  /*2c20*/  @!P0 HADD2.F32 R22, -RZ, R23.H0_H0 ;  /* 0x20000017ff168230 */ /* 0x000fe20000004100 */
[-C--:B------:R-:W-:Y:S01]  /*2c30*/  @!P0 FMUL.FTZ R40, R34, R33.reuse ;  /* 0x0000002122288220 */ /* 0x080fe20000410000 */
[--C-:B----4-:R-:W-:Y:S01]  /*2c40*/  @!P0 HADD2.F32 R35, -RZ, R38.reuse.H0_H0 ;  /* 0x20000026ff238230 */ /* 0x110fe20000004100 */
[C---:B------:R-:W-:Y:S01]  /*2c50*/  @!P0 FMUL.FTZ R9, R28.reuse, R33 ;  /* 0x000000211c098220 */ /* 0x040fe20000410000 */
[----:B------:R-:W-:Y:S02]  /*2c60*/  @!P0 HADD2.F32 R37, -RZ, R38.H1_H1 ;  /* 0x30000026ff258230 */ /* 0x000fe40000004100 */
[----:B------:R-:W-:Y:S01]  /*2c70*/  @!P0 HADD2.F32 R36, -RZ, R39.H0_H0 ;  /* 0x20000027ff248230 */ /* 0x000fe20000004100 */
        /* <DEDUP_REMOVED lines=13> */
[----:B------:R-:W-:Y:S01]  /*2d50*/  @!P0 F2FP.PACK_AB R40, R9, R40 ;  /* 0x000000280928823e */ /* 0x000fe200000000ff */
[-C--:B------:R-:W-:Y:S01]  /*2d60*/  @!P0 FFMA.FTZ R10, R34, R37.reuse, R10 ;  /* 0x00000025220a8223 */ /* 0x080fe2000001000a */
[----:B------:R-:W-:Y:S01]  /*2d70*/  @!P0 HADD2.F32 R23, -RZ, R23.H1_H1 ;  /* 0x30000017ff178230 */ /* 0x000fe20000004100 */
[----:B------:R-:W-:Y:S01]  /*2d80*/  @!P0 FFMA.FTZ R11, R35, R36, R11 ;  /* 0x00000024230b8223 */ /* 0x000fe2000001000b */
[----:B------:R-:W-:Y:S01]  /*2d90*/  @!P0 MOV R24, R40 ;  /* 0x0000002800188202 */ /* 0x000fe20000000f00 */
[----:B------:R-:W-:Y:S01]  /*2da0*/  @!P0 HADD2.F32 R39, -RZ, R39.H1_H1 ;  /* 0x30000027ff278230 */ /* 0x000fe20000004100 */
[----:B------:R-:W-:Y:S02]  /*2db0*/  @!P0 FFMA.FTZ R41, R30, R37, -R41 ;  /* 0x000000251e298223 */ /* 0x000fe40000010829 */
[-C--:B------:R-:W-:Y:S02]  /*2dc0*/  @!P0 FMUL.FTZ R46, R38, R23.reuse ;  /* 0x00000017262e8220 */ /* 0x080fe40000410000 */
[----:B------:R-:W-:Y:S01]  /*2dd0*/  @!P0 FMUL.FTZ R12, R28, R23 ;  /* 0x000000171c0c8220 */ /* 0x000fe20000410000 */
[----:B------:R-:W-:Y:S01]  /*2de0*/  @!P0 F2FP.PACK_AB R41, R10, R41 ;  /* 0x000000290a29823e */ /* 0x000fe200000000ff */
[----:B------:R-:W-:Y:S02]  /*2df0*/  @!P0 FFMA.FTZ R42, R31, R36, -R42 ;  /* 0x000000241f2a8223 */ /* 0x000fe4000001082a */
[----:B------:R-:W-:Y:S01]  /*2e00*/  @!P0 FFMA.FTZ R46, R28, R39, -R46 ;  /* 0x000000271c2e8223 */ /* 0x000fe2000001082e */
[----:B------:R-:W-:Y:S01]  /*2e10*/  @!P0 MOV R25, R41 ;  /* 0x0000002900198202 */ /* 0x000fe20000000f00 */
[----:B------:R-:W-:Y:S01]  /*2e20*/  @!P0 FFMA.FTZ R12, R38, R39, R12 ;  /* 0x00000027260c8223 */ /* 0x000fe2000001000c */
[----:B------:R-:W-:Y:S04]  /*2e30*/  @!P0 F2FP.PACK_AB R42, R11, R42 ;  /* 0x0000002a0b2a823e */ /* 0x000fe800000000ff */
[----:B------:R-:W-:Y:S02]  /*2e40*/  @!P0 F2FP.PACK_AB R47, R12, R46 ;  /* 0x0000002e0c2f823e */ /* 0x000fe400000000ff */
[----:B------:R-:W-:Y:S02]  /*2e50*/  @!P0 MOV R26, R42 ;  /* 0x0000002a001a8202 */ /* 0x000fe40000000f00 */
[----:B------:R-:W-:Y:S05]  /*2e60*/  @!P0 MOV R27, R47 ;  /* 0x0000002f001b8202 */ /* 0x000fea0000000f00 */
[----:B------:R1:W-:Y:S02]  /*2e70*/  STG.E.128 [R102.64+0x80], R24 ;  /* 0x0000801866007986 */ /* 0x0003e4000c101d06 */
.L_x_1944:
[----:B------:R-:W-:Y:S05]  /*2e80*/  BSYNC B0 ;  /* 0x0000000000007941 */ /* 0x000fea0003800000 */
.L_x_1943:
[----:B------:R-:W-:Y:S01]  /*2e90*/  BSSY B0, `(.L_x_1945) ;  /* 0x000009f000007945 */ /* 0x000fe20003800000 */
[----:B------:R-:W-:-:S05]  /*2ea0*/  @!P5 BRA `(.L_x_1946) ;  /* 0x000009d00000d947 */ /* 0x000fca0003800000 */
[----:B------:R-:W-:Y:S02]  /*2eb0*/  LEA R50, P1, R75, R108, 0x1 ;  /* 0x0000006c4b327211 */ /* 0x000fe400078208ff */
[----:B------:R-:W-:Y:S02]  /*2ec0*/  ISETP.GE.AND P0, PT, R18, UR4, PT ;  /* 0x0000000412007c0c */ /* 0x000fe4000bf06270 */
[----:B------:R-:W-:Y:S02]  /*2ed0*/  SHF.L.U32 R53, R137, 0x1, RZ ;  /* 0x0000000189357819 */ /* 0x000fe400000006ff */
[----:B------:R-:W-:Y:S02]  /*2ee0*/  LEA.HI.X R51, R75, R109, R74, 0x1, P1 ;  /* 0x0000006d4b337211 */ /* 0x000fe400008f0c4a */
[-C--:B------:R-:W-:Y:S02]  /*2ef0*/  IADD3 R32, P1, R20, R53.reuse, RZ ;  /* 0x0000003514207210 */ /* 0x080fe40007f3e0ff */
[----:B------:R-:W-:Y:S01]  /*2f00*/  SHF.L.U64.HI R49, R137, 0x1, R122 ;  /* 0x0000000189317819 */ /* 0x000fe2000001027a */
[----:B-1--4-:R-:W2:Y:S01]  /*2f10*/  LDG.E.128 R24, [R50.64] ;  /* 0x0000000632187981 */ /* 0x012ea2000c1e1d00 */
[----:B------:R-:W-:Y:S02]  /*2f20*/  IADD3 R46, P5, R44, R53, RZ ;  /* 0x000000352c2e7210 */ /* 0x000fe40007fbe0ff */
[-C--:B------:R-:W-:Y:S02]  /*2f30*/  IADD3.X R33, R21, R49.reuse, RZ, P1, !PT ;  /* 0x0000003115217210 */ /* 0x080fe40000ffe4ff */
[----:B------:R-:W-:Y:S02]  /*2f40*/  IADD3.X R47, R45, R49, RZ, P5, !PT ;  /* 0x000000312d2f7210 */ /* 0x000fe40002ffe4ff */
[----:B------:R-:W-:Y:S01]  /*2f50*/  LEA R48, P5, R60, R102, 0x1 ;  /* 0x000000663c307211 */ /* 0x000fe200078a08ff */
[----:B------:R-:W3:Y:S01]  /*2f60*/  @!P0 LDG.E.64 R22, [R32.64] ;  /* 0x0000000620168981 */ /* 0x000ee2000c1e1b00 */
[----:B------:R-:W-:Y:S05]  /*2f70*/  ISETP.GE.AND P1, PT, R15, UR4, PT ;  /* 0x000000040f007c0c */ /* 0x000fea000bf26270 */
[----:B------:R-:W4:Y:S01]  /*2f80*/  @!P0 LDG.E.64 R40, [R46.64] ;  /* 0x000000062e288981 */ /* 0x000f22000c1e1b00 */
[--C-:B---3--:R-:W-:Y:S01]  /*2f90*/  @!P0 HADD2.F32 R31, -RZ, R22.reuse.H0_H0 ;  /* 0x20000016ff1f8230 */ /* 0x108fe20000004100 */
[----:B--2---:R-:W-:Y:S01]  /*2fa0*/  @!P0 MOV R28, R24 ;  /* 0x00000018001c8202 */ /* 0x004fe20000000f00 */
[----:B------:R-:W-:Y:S01]  /*2fb0*/  @!P0 HADD2.F32 R29, -RZ, R22.H1_H1 ;  /* 0x30000016ff1d8230 */ /* 0x000fe20000004100 */
[----:B------:R-:W-:Y:S01]  /*2fc0*/  @!P0 MOV R30, R25 ;  /* 0x00000019001e8202 */ /* 0x000fe20000000f00 */
[--C-:B------:R-:W-:Y:S02]  /*2fd0*/  @!P0 HADD2.F32 R22, -RZ, R23.reuse.H0_H0 ;  /* 0x20000017ff168230 */ /* 0x100fe40000004100 */
[--C-:B------:R-:W-:Y:S02]  /*2fe0*/  @!P0 HADD2.F32 R36, -RZ, R28.reuse.H1_H1 ;  /* 0x3000001cff248230 */ /* 0x100fe40000004100 */
[----:B------:R-:W-:Y:S02]  /*2ff0*/  @!P0 HADD2.F32 R28, -RZ, R28.H0_H0 ;  /* 0x2000001cff1c8230 */ /* 0x000fe40000004100 */
[----:B----4-:R-:W-:Y:S01]  /*3000*/  @!P0 HADD2.F32 R37, -RZ, R40.H0_H0 ;  /* 0x20000028ff258230 */ /* 0x010fe20000004100 */
        /* <DEDUP_REMOVED lines=24> */
[----:B------:R-:W-:Y:S01]  /*3190*/  @!P0 FFMA.FTZ R3, R37, R38, R3 ;  /* 0x0000002625038223 */ /* 0x000fe20000010003 */
[----:B------:R-:W-:Y:S01]  /*31a0*/  LEA.HI.X R49, R60, R103, R59, 0x1, P5 ;  /* 0x000000673c317211 */ /* 0x000fe200028f0c3b */
        /* <DEDUP_REMOVED lines=47> */
[----:B------:R-:W-:Y:S02]  /*34a0*/  @!P1 FFMA.FTZ R53, R26, R39, -R53 ;  /* 0x000000271a359223 */ /* 0x000fe40000010835 */
[----:B------:R-:W-:Y:S01]  /*34b0*/  @!P1 FFMA.FTZ R52, R27, R38, -R52 ;  /* 0x000000261b349223 */ /* 0x000fe20000010834 */
[----:B------:R-:W-:Y:S01]  /*34c0*/  @!P1 MOV R28, R42 ;  /* 0x0000002a001c9202 */ /* 0x000fe20000000f00 */
[----:B------:R-:W-:Y:S02]  /*34d0*/  @!P1 FFMA.FTZ R54, R24, R41, -R54 ;  /* 0x0000002918369223 */ /* 0x000fe40000010836 */
[----:B------:R-:W-:Y:S02]  /*34e0*/  @!P1 FFMA.FTZ R6, R36, R39, R6 ;  /* 0x0000002724069223 */ /* 0x000fe40000010006 */
[----:B------:R-:W-:Y:S02]  /*34f0*/  @!P1 FFMA.FTZ R7, R37, R38, R7 ;  /* 0x0000002625079223 */ /* 0x000fe40000010007 */
[----:B------:R-:W-:Y:S01]  /*3500*/  @!P1 FFMA.FTZ R8, R40, R41, R8 ;  /* 0x0000002928089223 */ /* 0x000fe20000010008 */
[----:B------:R-:W-:Y:S02]  /*3510*/  @!P1 F2FP.PACK_AB R53, R6, R53 ;  /* 0x000000350635923e */ /* 0x000fe400000000ff */
[----:B------:R-:W-:Y:S02]  /*3520*/  @!P1 F2FP.PACK_AB R52, R7, R52 ;  /* 0x000000340734923e */ /* 0x000fe400000000ff */
[----:B------:R-:W-:Y:S02]  /*3530*/  @!P1 F2FP.PACK_AB R55, R8, R54 ;  /* 0x000000360837923e */ /* 0x000fe400000000ff */
[----:B------:R-:W-:Y:S02]  /*3540*/  @!P1 MOV R29, R53 ;  /* 0x00000035001d9202 */ /* 0x000fe40000000f00 */
        /* <DEDUP_REMOVED lines=51> */
.L_x_1946:
[----:B------:R-:W-:Y:S05]  /*3880*/  BSYNC B0 ;  /* 0x0000000000007941 */ /* 0x000fea0003800000 */
.L_x_1945:
[----:B------:R-:W-:Y:S01]  /*3890*/  BSSY B0, `(.L_x_1947) ;  /* 0x00000a7000007945 */ /* 0x000fe20003800000 */
[----:B------:R-:W-:-:S05]  /*38a0*/  @!P4 BRA `(.L_x_1948) ;  /* 0x00000a500000c947 */ /* 0x000fca0003800000 */
[----:B------:R-:W-:Y:S02]  /*38b0*/  LEA R52, P1, R77, R108, 0x1 ;  /* 0x0000006c4d347211 */ /* 0x000fe400078208ff */
[----:B------:R-:W-:Y:S02]  /*38c0*/  SHF.L.U32 R51, R69, 0x1, RZ ;  /* 0x0000000145337819 */ /* 0x000fe400000006ff */
[----:B------:R-:W-:Y:S02]  /*38d0*/  ISETP.GE.AND P0, PT, R18, UR4, PT ;  /* 0x0000000412007c0c */ /* 0x000fe4000bf06270 */
[----:B------:R-:W-:Y:S02]  /*38e0*/  LEA.HI.X R53, R77, R109, R76, 0x1, P1 ;  /* 0x0000006d4d357211 */ /* 0x000fe400008f0c4c */
[-C--:B------:R-:W-:Y:S02]  /*38f0*/  IADD3 R32, P1, R20, R51.reuse, RZ ;  /* 0x0000003314207210 */ /* 0x080fe40007f3e0ff */
[----:B-1----:R-:W-:Y:S01]  /*3900*/  SHF.L.U64.HI R49, R69, 0x1, R68 ;  /* 0x0000000145317819 */ /* 0x002fe20000010244 */
[----:B----4-:R1:W2:Y:S01]  /*3910*/  LDG.E.128 R24, [R52.64] ;  /* 0x0000000634187981 */ /* 0x0102a2000c1e1d00 */
[----:B------:R-:W-:Y:S02]  /*3920*/  IADD3 R46, P4, R44, R51, RZ ;  /* 0x000000332c2e7210 */ /* 0x000fe40007f9e0ff */
[-C--:B------:R-:W-:Y:S02]  /*3930*/  IADD3.X R33, R21, R49.reuse, RZ, P1, !PT ;  /* 0x0000003115217210 */ /* 0x080fe40000ffe4ff */
[----:B------:R-:W-:Y:S02]  /*3940*/  IADD3.X R47, R45, R49, RZ, P4, !PT ;  /* 0x000000312d2f7210 */ /* 0x000fe400027fe4ff */
[C---:B------:R-:W-:Y:S01]  /*3950*/  LEA R54, P5, R162.reuse, R102, 0x1 ;  /* 0x00000066a2367211 */ /* 0x040fe200078a08ff */
[----:B------:R-:W3:Y:S01]  /*3960*/  @!P0 LDG.E.64 R22, [R32.64] ;  /* 0x0000000620168981 */ /* 0x000ee2000c1e1b00 */
[----:B------:R-:W-:Y:S02]  /*3970*/  ISETP.GE.AND P1, PT, R15, UR4, PT ;  /* 0x000000040f007c0c */ /* 0x000fe4000bf26270 */
[----:B------:R-:W-:Y:S03]  /*3980*/  LEA.HI.X R55, R162, R103, R78, 0x1, P5 ;  /* 0x00000067a2377211 */ /* 0x000fe600028f0c4e */
[----:B------:R-:W4:Y:S01]  /*3990*/  @!P0 LDG.E.64 R38, [R46.64] ;  /* 0x000000062e268981 */ /* 0x000f22000c1e1b00 */
[C---:B-1----:R-:W-:Y:S04]  /*39a0*/  LEA R52, P4, R80.reuse, R108, 0x1 ;  /* 0x0000006c50347211 */ /* 0x042fe800078808ff */
[----:B------:R-:W-:Y:S01]  /*39b0*/  LEA.HI.X R53, R80, R109, R79, 0x1, P4 ;  /* 0x0000006d50357211 */ /* 0x000fe200020f0c4f */
        /* <DEDUP_REMOVED lines=11> */
[----:B------:R-:W-:Y:S01]  /*3a70*/  @!P0 HADD2.F32 R23, -RZ, R23.H1_H1 ;  /* 0x30000017ff178230 */ /* 0x000fe20000004100 */
[----:B------:R-:W-:Y:S01]  /*3a80*/  @!P0 IMAD.MOV.U32 R31, RZ, RZ, R26 ;  /* 0x000000ffff1f8224 */ /* 0x000fe200078e001a */
[----:B------:R-:W-:Y:S01]  /*3a90*/  @!P0 HADD2.F32 R35, -RZ, R29.H0_H0 ;  /* 0x2000001dff238230 */ /* 0x000fe20000004100 */
[----:B------:R-:W-:Y:S01]  /*3aa0*/  @!P0 FFMA.FTZ R49, R28, R37, -R49 ;  /* 0x000000251c318223 */ /* 0x000fe20000010831 */
[----:B------:R-:W-:Y:S01]  /*3ab0*/  @!P0 MOV R28, R27 ;  /* 0x0000001b001c8202 */ /* 0x000fe20000000f00 */
[----:B------:R-:W-:Y:S01]  /*3ac0*/  @!P0 FFMA.FTZ R0, R36, R37, R0 ;  /* 0x0000002524008223 */ /* 0x000fe20000010000 */
[--C-:B------:R-:W-:Y:S01]  /*3ad0*/  @!P0 HADD2.F32 R40, -RZ, R39.reuse.H0_H0 ;  /* 0x20000027ff288230 */ /* 0x100fe20000004100 */
[-C--:B------:R-:W-:Y:S01]  /*3ae0*/  @!P0 FMUL.FTZ R2, R35, R30.reuse ;  /* 0x0000001e23028220 */ /* 0x080fe20000410000 */
[----:B------:R-:W-:Y:S02]  /*3af0*/  @!P0 HADD2.F32 R41, -RZ, R39.H1_H1 ;  /* 0x30000027ff298230 */ /* 0x000fe40000004100 */
[----:B------:R-:W-:Y:S01]  /*3b00*/  @!P0 HADD2.F32 R39, -RZ, R29.H1_H1 ;  /* 0x3000001dff278230 */ /* 0x000fe20000004100 */
[----:B------:R-:W-:Y:S01]  /*3b10*/  @!P0 F2FP.PACK_AB R49, R0, R49 ;  /* 0x000000310031823e */ /* 0x000fe200000000ff */
[--C-:B------:R-:W-:Y:S02]  /*3b20*/  @!P0 HADD2.F32 R29, -RZ, R31.reuse.H0_H0 ;  /* 0x2000001fff1d8230 */ /* 0x100fe40000004100 */
[--C-:B------:R-:W-:Y:S01]  /*3b30*/  @!P0 HADD2.F32 R37, -RZ, R28.reuse.H1_H1 ;  /* 0x3000001cff258230 */ /* 0x100fe20000004100 */
[----:B------:R-:W-:Y:S01]  /*3b40*/  @!P0 FMUL.FTZ R51, R39, R30 ;  /* 0x0000001e27338220 */ /* 0x000fe20000410000 */
[----:B------:R-:W-:Y:S01]  /*3b50*/  @!P0 HADD2.F32 R28, -RZ, R28.H0_H0 ;  /* 0x2000001cff1c8230 */ /* 0x000fe20000004100 */
[----:B------:R-:W-:Y:S01]  /*3b60*/  @!P0 FMUL.FTZ R3, R29, R22 ;  /* 0x000000161d038220 */ /* 0x000fe20000410000 */
[----:B------:R-:W-:Y:S01]  /*3b70*/  @!P0 HADD2.F32 R36, -RZ, R31.H1_H1 ;  /* 0x3000001fff248230 */ /* 0x000fe20000004100 */
[----:B------:R-:W-:Y:S01]  /*3b80*/  @!P0 FMUL.FTZ R48, R37, R23 ;  /* 0x0000001725308220 */ /* 0x000fe20000410000 */
[----:B------:R-:W-:Y:S01]  /*3b90*/  @!P0 MOV R24, R49 ;  /* 0x0000003100188202 */ /* 0x000fe20000000f00 */
[----:B------:R-:W-:Y:S02]  /*3ba0*/  @!P0 FFMA.FTZ R2, R39, R38, R2 ;  /* 0x0000002627028223 */ /* 0x000fe40000010002 */
[----:B------:R-:W-:Y:S02]  /*3bb0*/  @!P0 FMUL.FTZ R4, R28, R23 ;  /* 0x000000171c048220 */ /* 0x000fe40000410000 */
[C---:B------:R-:W-:Y:S02]  /*3bc0*/  @!P0 FMUL.FTZ R42, R36.reuse, R22 ;  /* 0x00000016242a8220 */ /* 0x040fe40000410000 */
[----:B------:R-:W-:Y:S02]  /*3bd0*/  @!P0 FFMA.FTZ R3, R36, R40, R3 ;  /* 0x0000002824038223 */ /* 0x000fe40000010003 */
[----:B------:R-:W-:Y:S02]  /*3be0*/  @!P0 FFMA.FTZ R51, R35, R38, -R51 ;  /* 0x0000002623338223 */ /* 0x000fe40000010833 */
[-C--:B------:R-:W-:Y:S02]  /*3bf0*/  @!P0 FFMA.FTZ R48, R28, R41.reuse, -R48 ;  /* 0x000000291c308223 */ /* 0x080fe40000010830 */
[----:B------:R-:W-:Y:S01]  /*3c00*/  @!P0 FFMA.FTZ R4, R37, R41, R4 ;  /* 0x0000002925048223 */ /* 0x000fe20000010004 */
[----:B------:R-:W-:Y:S01]  /*3c10*/  @!P0 F2FP.PACK_AB R50, R2, R51 ;  /* 0x000000330232823e */ /* 0x000fe200000000ff */
[----:B------:R-:W-:Y:S03]  /*3c20*/  @!P0 FFMA.FTZ R42, R29, R40, -R42 ;  /* 0x000000281d2a8223 */ /* 0x000fe6000001082a */
[----:B------:R-:W-:Y:S02]  /*3c30*/  @!P0 F2FP.PACK_AB R51, R4, R48 ;  /* 0x000000300433823e */ /* 0x000fe400000000ff */
[----:B------:R-:W-:Y:S02]  /*3c40*/  @!P0 F2FP.PACK_AB R42, R3, R42 ;  /* 0x0000002a032a823e */ /* 0x000fe400000000ff */
[----:B------:R-:W-:Y:S01]  /*3c50*/  @!P0 MOV R25, R50 ;  /* 0x0000003200198202 */ /* 0x000fe20000000f00 */
[----:B------:R-:W-:Y:S01]  /*3c60*/  @!P0 IMAD.MOV.U32 R27, RZ, RZ, R51 ;  /* 0x000000ffff1b8224 */ /* 0x000fe200078e0033 */
[----:B------:R-:W-:Y:S02]  /*3c70*/  @!P0 MOV R26, R42 ;  /* 0x0000002a001a8202 */ /* 0x000fe40000000f00 */
[----:B------:R-:W-:Y:S03]  /*3c80*/  ISETP.GE.AND P0, PT, R14, UR4, PT ;  /* 0x000000040e007c0c */ /* 0x000fe6000bf06270 */
[----:B------:R1:W-:Y:S08]  /*3c90*/  STG.E.128 [R54.64], R24 ;  /* 0x0000001836007986 */ /* 0x0003f0000c101d06 */
[----:B------:R2:W3:Y:S08]  /*3ca0*/  LDG.E.128 R28, [R52.64] ;  /* 0x00000006341c7981 */ /* 0x0004f0000c1e1d00 */
[----:B------:R-:W4:Y:S06]  /*3cb0*/  @!P1 LDG.E.64 R22, [R32.64+0x20] ;  /* 0x0000200620169981 */ /* 0x000f2c000c1e1b00 */
[----:B------:R-:W5:Y:S01]  /*3cc0*/  @!P1 LDG.E.64 R38, [R46.64+0x20] ;  /* 0x000020062e269981 */ /* 0x000f62000c1e1b00 */
[C---:B-1----:R-:W-:Y:S02]  /*3cd0*/  LEA R54, P5, R81.reuse, R102, 0x1 ;  /* 0x0000006651367211 */ /* 0x042fe400078a08ff */
[C---:B--2---:R-:W-:Y:S02]  /*3ce0*/  LEA R52, P4, R84.reuse, R108, 0x1 ;  /* 0x0000006c54347211 */ /* 0x044fe400078808ff */
[----:B------:R-:W-:Y:S02]  /*3cf0*/  LEA.HI.X R55, R81, R103, R82, 0x1, P5 ;  /* 0x0000006751377211 */ /* 0x000fe400028f0c52 */
[----:B------:R-:W-:Y:S02]  /*3d00*/  LEA.HI.X R53, R84, R109, R83, 0x1, P4 ;  /* 0x0000006d54357211 */ /* 0x000fe400020f0c53 */
[----:B---3--:R-:W-:Y:S02]  /*3d10*/  @!P1 MOV R34, R28 ;  /* 0x0000001c00229202 */ /* 0x008fe40000000f00 */
[----:B------:R-:W-:Y:S02]  /*3d20*/  @!P1 MOV R25, R29 ;  /* 0x0000001d00199202 */ /* 0x000fe40000000f00 */
[----:B------:R-:W-:Y:S01]  /*3d30*/  @!P1 MOV R27, R30 ;  /* 0x0000001e001b9202 */ /* 0x000fe20000000f00 */
[--C-:B------:R-:W-:Y:S02]  /*3d40*/  @!P1 HADD2.F32 R36, -RZ, R34.reuse.H1_H1 ;  /* 0x30000022ff249230 */ /* 0x100fe40000004100 */
[----:B------:R-:W-:Y:S02]  /*3d50*/  @!P1 HADD2.F32 R24, -RZ, R34.H0_H0 ;  /* 0x20000022ff189230 */ /* 0x000fe40000004100 */
[--C-:B----4-:R-:W-:Y:S02]  /*3d60*/  @!P1 HADD2.F32 R35, -RZ, R22.reuse.H0_H0 ;  /* 0x20000016ff239230 */ /* 0x110fe40000004100 */
[----:B------:R-:W-:Y:S02]  /*3d70*/  @!P1 HADD2.F32 R26, -RZ, R22.H1_H1 ;  /* 0x30000016ff1a9230 */ /* 0x000fe40000004100 */
[--C-:B------:R-:W-:Y:S01]  /*3d80*/  @!P1 HADD2.F32 R22, -RZ, R23.reuse.H0_H0 ;  /* 0x20000017ff169230 */ /* 0x100fe20000004100 */
[-C--:B------:R-:W-:Y:S01]  /*3d90*/  @!P1 FMUL.FTZ R42, R36, R35.reuse ;  /* 0x00000023242a9220 */ /* 0x080fe20000410000 */
[----:B-----5:R-:W-:Y:S01]  /*3da0*/  @!P1 HADD2.F32 R37, -RZ, R38.H0_H0 ;  /* 0x20000026ff259230 */ /* 0x020fe20000004100 */
[C---:B------:R-:W-:Y:S01]  /*3db0*/  @!P1 FMUL.FTZ R5, R24.reuse, R35 ;  /* 0x0000002318059220 */ /* 0x040fe20000410000 */
[----:B------:R-:W-:Y:S02]  /*3dc0*/  @!P1 HADD2.F32 R23, -RZ, R23.H1_H1 ;  /* 0x30000017ff179230 */ /* 0x000fe40000004100 */
[----:B------:R-:W-:Y:S01]  /*3dd0*/  @!P1 HADD2.F32 R35, -RZ, R25.H0_H0 ;  /* 0x20000019ff239230 */ /* 0x000fe20000004100 */
[----:B------:R-:W-:Y:S01]  /*3de0*/  @!P1 FFMA.FTZ R42, R24, R37, -R42 ;  /* 0x00000025182a9223 */ /* 0x000fe2000001082a */
[----:B------:R-:W-:Y:S01]  /*3df0*/  @!P1 MOV R24, R31 ;  /* 0x0000001f00189202 */ /* 0x000fe20000000f00 */
[----:B------:R-:W-:Y:S01]  /*3e00*/  @!P1 FFMA.FTZ R5, R36, R37, R5 ;  /* 0x0000002524059223 */ /* 0x000fe20000010005 */
[--C-:B------:R-:W-:Y:S01]  /*3e10*/  @!P1 HADD2.F32 R40, -RZ, R39.reuse.H0_H0 ;  /* 0x20000027ff289230 */ /* 0x100fe20000004100 */
[----:B------:R-:W-:Y:S01]  /*3e20*/  @!P1 FMUL.FTZ R6, R35, R26 ;  /* 0x0000001a23069220 */ /* 0x000fe20000410000 */
[----:B------:R-:W-:Y:S02]  /*3e30*/  @!P1 HADD2.F32 R41, -RZ, R39.H1_H1 ;  /* 0x30000027ff299230 */ /* 0x000fe40000004100 */
[----:B------:R-:W-:Y:S01]  /*3e40*/  @!P1 HADD2.F32 R39, -RZ, R25.H1_H1 ;  /* 0x30000019ff279230 */ /* 0x000fe20000004100 */
[----:B------:R-:W-:Y:S01]  /*3e50*/  @!P1 F2FP.PACK_AB R42, R5, R42 ;  /* 0x0000002a052a923e */ /* 0x000fe200000000ff */
[--C-:B------:R-:W-:Y:S02]  /*3e60*/  @!P1 HADD2.F32 R25, -RZ, R27.reuse.H0_H0 ;  /* 0x2000001bff199230 */ /* 0x100fe40000004100 */
[----:B------:R-:W-:Y:S01]  /*3e70*/  @!P1 HADD2.F32 R36, -RZ, R27.H1_H1 ;  /* 0x3000001bff249230 */ /* 0x000fe20000004100 */
[----:B------:R-:W-:Y:S01]  /*3e80*/  @!P1 FMUL.FTZ R49, R39, R26 ;  /* 0x0000001a27319220 */ /* 0x000fe20000410000 */
[--C-:B------:R-:W-:Y:S01]  /*3e90*/  @!P1 HADD2.F32 R37, -RZ, R24.reuse.H1_H1 ;  /* 0x30000018ff259230 */ /* 0x100fe20000004100 */
[-C--:B------:R-:W-:Y:S01]  /*3ea0*/  @!P1 FMUL.FTZ R7, R25, R22.reuse ;  /* 0x0000001619079220 */ /* 0x080fe20000410000 */
[----:B------:R-:W-:Y:S01]  /*3eb0*/  @!P1 HADD2.F32 R24, -RZ, R24.H0_H0 ;  /* 0x20000018ff189230 */ /* 0x000fe20000004100 */
[----:B------:R-:W-:Y:S01]  /*3ec0*/  @!P1 FMUL.FTZ R48, R36, R22 ;  /* 0x0000001624309220 */ /* 0x000fe20000410000 */
[----:B------:R-:W-:Y:S01]  /*3ed0*/  @!P1 HADD2.F32 R38, -RZ, R38.H1_H1 ;  /* 0x30000026ff269230 */ /* 0x000fe20000004100 */
[-C--:B------:R-:W-:Y:S02]  /*3ee0*/  @!P1 FMUL.FTZ R50, R37, R23.reuse ;  /* 0x0000001725329220 */ /* 0x080fe40000410000 */
[C---:B------:R-:W-:Y:S02]  /*3ef0*/  @!P1 FMUL.FTZ R8, R24.reuse, R23 ;  /* 0x0000001718089220 */ /* 0x040fe40000410000 */
[----:B------:R-:W-:Y:S02]  /*3f00*/  @!P1 FFMA.FTZ R48, R25, R40, -R48 ;  /* 0x0000002819309223 */ /* 0x000fe40000010830 */
[-C--:B------:R-:W-:Y:S02]  /*3f10*/  @!P1 FFMA.FTZ R50, R24, R41.reuse, -R50 ;  /* 0x0000002918329223 */ /* 0x080fe40000010832 */
[----:B------:R-:W-:Y:S02]  /*3f20*/  @!P1 FFMA.FTZ R6, R39, R38, R6 ;  /* 0x0000002627069223 */ /* 0x000fe40000010006 */
[----:B------:R-:W-:Y:S02]  /*3f30*/  @!P1 FFMA.FTZ R7, R36, R40, R7 ;  /* 0x0000002824079223 */ /* 0x000fe40000010007 */
[----:B------:R-:W-:Y:S02]  /*3f40*/  @!P1 FFMA.FTZ R49, R35, R38, -R49 ;  /* 0x0000002623319223 */ /* 0x000fe40000010831 */
[----:B------:R-:W-:Y:S01]  /*3f50*/  @!P1 FFMA.FTZ R8, R37, R41, R8 ;  /* 0x0000002925089223 */ /* 0x000fe20000010008 */
[----:B------:R-:W-:Y:S01]  /*3f60*/  @!P1 F2FP.PACK_AB R48, R7, R48 ;  /* 0x000000300730923e */ /* 0x000fe200000000ff */
[----:B------:R-:W-:Y:S01]  /*3f70*/  @!P1 IMAD.MOV.U32 R28, RZ, RZ, R42 ;  /* 0x000000ffff1c9224 */ /* 0x000fe200078e002a */
[----:B------:R-:W-:Y:S02]  /*3f80*/  @!P1 F2FP.PACK_AB R49, R6, R49 ;  /* 0x000000310631923e */ /* 0x000fe400000000ff */
[----:B------:R-:W-:Y:S02]  /*3f90*/  @!P1 F2FP.PACK_AB R51, R8, R50 ;  /* 0x000000320833923e */ /* 0x000fe400000000ff */
[----:B------:R-:W-:Y:S02]  /*3fa0*/  @!P1 MOV R29, R49 ;  /* 0x00000031001d9202 */ /* 0x000fe40000000f00 */
[----:B------:R-:W-:Y:S02]  /*3fb0*/  @!P1 MOV R30, R48 ;  /* 0x00000030001e9202 */ /* 0x000fe40000000f00 */
[----:B------:R-:W-:Y:S05]  /*3fc0*/  @!P1 MOV R31, R51 ;  /* 0x00000033001f9202 */ /* 0x000fea0000000f00 */
[----:B------:R1:W-:Y:S08]  /*3fd0*/  STG.E.128 [R54.64], R28 ;  /* 0x0000001c36007986 */ /* 0x0003f0000c101d06 */
[----:B------:R2:W1:Y:S08]  /*3fe0*/  LDG.E.128 R24, [R52.64] ;  /* 0x0000000634187981 */ /* 0x000470000c1e1d00 */
[----:B------:R-:W3:Y:S06]  /*3ff0*/  @!P0 LDG.E.64 R22, [R32.64+0x40] ;  /* 0x0000400620168981 */ /* 0x000eec000c1e1b00 */
[----:B------:R-:W4:Y:S01]  /*4000*/  @!P0 LDG.E.64 R46, [R46.64+0x40] ;  /* 0x000040062e2e8981 */ /* 0x000f22000c1e1b00 */
[C---:B--2---:R-:W-:Y:S04]  /*4010*/  LEA R52, P1, R85.reuse, R102, 0x1 ;  /* 0x0000006655347211 */ /* 0x044fe800078208ff */
[----:B------:R-:W-:Y:S01]  /*4020*/  LEA.HI.X R53, R85, R103, R86, 0x1, P1 ;  /* 0x0000006755357211 */ /* 0x000fe200008f0c56 */
[----:B-1----:R-:W-:Y:S01]  /*4030*/  @!P0 IMAD.MOV.U32 R31, RZ, RZ, R26 ;  /* 0x000000ffff1f8224 */ /* 0x002fe200078e001a */
[----:B------:R-:W-:Y:S02]  /*4040*/  @!P0 MOV R34, R24 ;  /* 0x0000001800228202 */ /* 0x000fe40000000f00 */
[----:B------:R-:W-:Y:S03]  /*4050*/  @!P0 MOV R30, R25 ;  /* 0x00000019001e8202 */ /* 0x000fe60000000f00 */
[----:B------:R-:W-:Y:S02]  /*4060*/  @!P0 HADD2.F32 R36, -RZ, R34.H1_H1 ;  /* 0x30000022ff248230 */ /* 0x000fe40000004100 */
[----:B---3--:R-:W-:Y:S02]  /*4070*/  @!P0 HADD2.F32 R35, -RZ, R22.H0_H0 ;  /* 0x20000016ff238230 */ /* 0x008fe40000004100 */
[----:B------:R-:W-:Y:S02]  /*4080*/  @!P0 HADD2.F32 R28, -RZ, R34.H0_H0 ;  /* 0x20000022ff1c8230 */ /* 0x000fe40000004100 */
[----:B------:R-:W-:Y:S01]  /*4090*/  @!P0 HADD2.F32 R29, -RZ, R22.H1_H1 ;  /* 0x30000016ff1d8230 */ /* 0x000fe20000004100 */
        /* <DEDUP_REMOVED lines=16> */
[--C-:B------:R-:W-:Y:S01]  /*41a0*/  @!P0 HADD2.F32 R40, -RZ, R28.reuse.H1_H1 ;  /* 0x3000001cff288230 */ /* 0x100fe20000004100 */
[----:B------:R-:W-:Y:S01]  /*41b0*/  @!P0 FFMA.FTZ R10, R36, R39, R10 ;  /* 0x00000027240a8223 */ /* 0x000fe2000001000a */
[----:B------:R-:W-:Y:S01]  /*41c0*/  @!P0 F2FP.PACK_AB R42, R9, R42 ;  /* 0x0000002a092a823e */ /* 0x000fe200000000ff */
[-C--:B------:R-:W-:Y:S01]  /*41d0*/  @!P0 FMUL.FTZ R11, R31, R22.reuse ;  /* 0x000000161f0b8220 */ /* 0x080fe20000410000 */
[----:B------:R-:W-:Y:S01]  /*41e0*/  @!P0 HADD2.F32 R28, -RZ, R28.H0_H0 ;  /* 0x2000001cff1c8230 */ /* 0x000fe20000004100 */
[C---:B------:R-:W-:Y:S01]  /*41f0*/  @!P0 FMUL.FTZ R48, R37.reuse, R22 ;  /* 0x0000001625308220 */ /* 0x040fe20000410000 */
[----:B------:R-:W-:Y:S01]  /*4200*/  @!P0 F2FP.PACK_AB R49, R10, R49 ;  /* 0x000000310a31823e */ /* 0x000fe200000000ff */
[----:B------:R-:W-:Y:S01]  /*4210*/  @!P0 HADD2.F32 R23, -RZ, R23.H1_H1 ;  /* 0x30000017ff178230 */ /* 0x000fe20000004100 */
[----:B------:R-:W-:Y:S01]  /*4220*/  @!P0 MOV R24, R42 ;  /* 0x0000002a00188202 */ /* 0x000fe20000000f00 */
[-C--:B------:R-:W-:Y:S01]  /*4230*/  @!P0 FFMA.FTZ R11, R37, R38.reuse, R11 ;  /* 0x00000026250b8223 */ /* 0x080fe2000001000b */
[----:B------:R-:W-:Y:S01]  /*4240*/  @!P0 MOV R25, R49 ;  /* 0x0000003100198202 */ /* 0x000fe20000000f00 */
[----:B------:R-:W-:Y:S01]  /*4250*/  @!P0 FFMA.FTZ R48, R31, R38, -R48 ;  /* 0x000000261f308223 */ /* 0x000fe20000010830 */
[----:B------:R-:W-:Y:S01]  /*4260*/  @!P0 HADD2.F32 R41, -RZ, R47.H1_H1 ;  /* 0x3000002fff298230 */ /* 0x000fe20000004100 */
[-C--:B------:R-:W-:Y:S02]  /*4270*/  @!P0 FMUL.FTZ R50, R40, R23.reuse ;  /* 0x0000001728328220 */ /* 0x080fe40000410000 */
[C---:B------:R-:W-:Y:S01]  /*4280*/  @!P0 FMUL.FTZ R12, R28.reuse, R23 ;  /* 0x000000171c0c8220 */ /* 0x040fe20000410000 */
[----:B------:R-:W-:Y:S01]  /*4290*/  @!P0 F2FP.PACK_AB R48, R11, R48 ;  /* 0x000000300b30823e */ /* 0x000fe200000000ff */
[-C--:B------:R-:W-:Y:S02]  /*42a0*/  @!P0 FFMA.FTZ R50, R28, R41.reuse, -R50 ;  /* 0x000000291c328223 */ /* 0x080fe40000010832 */
[----:B------:R-:W-:Y:S01]  /*42b0*/  @!P0 FFMA.FTZ R12, R40, R41, R12 ;  /* 0x00000029280c8223 */ /* 0x000fe2000001000c */
[----:B------:R-:W-:Y:S04]  /*42c0*/  @!P0 MOV R26, R48 ;  /* 0x00000030001a8202 */ /* 0x000fe80000000f00 */
[----:B------:R-:W-:Y:S04]  /*42d0*/  @!P0 F2FP.PACK_AB R51, R12, R50 ;  /* 0x000000320c33823e */ /* 0x000fe800000000ff */
[----:B------:R-:W-:Y:S05]  /*42e0*/  @!P0 MOV R27, R51 ;  /* 0x00000033001b8202 */ /* 0x000fea0000000f00 */
[----:B------:R1:W-:Y:S02]  /*42f0*/  STG.E.128 [R52.64], R24 ;  /* 0x0000001834007986 */ /* 0x0003e4000c101d06 */
.L_x_1948:
[----:B------:R-:W-:Y:S05]  /*4300*/  BSYNC B0 ;  /* 0x0000000000007941 */ /* 0x000fea0003800000 */
.L_x_1947:
[----:B------:R-:W-:Y:S01]  /*4310*/  BSSY B0, `(.L_x_1949) ;  /* 0x00000aa000007945 */ /* 0x000fe20003800000 */
[----:B------:R-:W-:-:S05]  /*4320*/  @!P3 BRA `(.L_x_1950) ;  /* 0x00000a800000b947 */ /* 0x000fca0003800000 */
[----:B-1----:R-:W-:Y:S02]  /*4330*/  MOV R49, 0xc0 ;  /* 0x000000c000317802 */ /* 0x002fe40000000f00 */
[----:B------:R-:W-:Y:S02]  /*4340*/  ISETP.GE.AND P0, PT, R18, UR4, PT ;  /* 0x0000000412007c0c */ /* 0x000fe4000bf06270 */
[----:B------:R-:W-:Y:S01]  /*4350*/  SHF.L.U32 R53, R67, 0x1, RZ ;  /* 0x0000000143357819 */ /* 0x000fe200000006ff */
[----:B------:R-:W-:Y:S01]  /*4360*/  IMAD.WIDE.U32 R54, R49, c[0x0][0x288], R108 ;  /* 0x0000a20031367a25 */ /* 0x000fe200078e006c */
[----:B------:R-:W-:Y:S02]  /*4370*/  SHF.L.U64.HI R51, R67, 0x1, R66 ;  /* 0x0000000143337819 */ /* 0x000fe40000010242 */
[-C--:B------:R-:W-:Y:S01]  /*4380*/  IADD3 R32, P1, R20, R53.reuse, RZ ;  /* 0x0000003514207210 */ /* 0x080fe20007f3e0ff */
[----:B------:R-:W-:Y:S01]  /*4390*/  IMAD R42, R49, c[0x0][0x28c], RZ ;  /* 0x0000a300312a7a24 */ /* 0x000fe200078e02ff */
[----:B------:R-:W-:Y:S02]  /*43a0*/  IADD3 R46, P3, R44, R53, RZ ;  /* 0x000000352c2e7210 */ /* 0x000fe40007f7e0ff */
[-C--:B------:R-:W-:Y:S02]  /*43b0*/  IADD3.X R33, R21, R51.reuse, RZ, P1, !PT ;  /* 0x0000003315217210 */ /* 0x080fe40000ffe4ff */
[----:B------:R-:W-:Y:S02]  /*43c0*/  IADD3 R55, R55, R42, RZ ;  /* 0x0000002a37377210 */ /* 0x000fe40007ffe0ff */
[----:B------:R-:W-:Y:S01]  /*43d0*/  IADD3.X R47, R45, R51, RZ, P3, !PT ;  /* 0x000000332d2f7210 */ /* 0x000fe20001ffe4ff */
[----:B----4-:R-:W2:Y:S01]  /*43e0*/  @!P0 LDG.E.64 R22, [R32.64] ;  /* 0x0000000620168981 */ /* 0x010ea2000c1e1b00 */
[----:B------:R-:W-:Y:S02]  /*43f0*/  LEA R52, P3, R88, R108, 0x1 ;  /* 0x0000006c58347211 */ /* 0x000fe400078608ff */
[----:B------:R-:W-:Y:S03]  /*4400*/  ISETP.GE.AND P1, PT, R15, UR4, PT ;  /* 0x000000040f007c0c */ /* 0x000fe6000bf26270 */
[----:B------:R1:W3:Y:S08]  /*4410*/  LDG.E.128 R24, [R54.64] ;  /* 0x0000000636187981 */ /* 0x0002f0000c1e1d00 */
[----:B------:R-:W4:Y:S01]  /*4420*/  @!P0 LDG.E.64 R40, [R46.64] ;  /* 0x000000062e288981 */ /* 0x000f22000c1e1b00 */
[C---:B-1----:R-:W-:Y:S04]  /*4430*/  IMAD.WIDE.U32 R54, R49.reuse, c[0x0][0x198], R102 ;  /* 0x0000660031367a25 */ /* 0x042fe800078e0066 */
[----:B------:R-:W-:Y:S05]  /*4440*/  IMAD R49, R49, c[0x0][0x19c], RZ ;  /* 0x0000670031317a24 */ /* 0x000fea00078e02ff */
[----:B------:R-:W-:Y:S01]  /*4450*/  IADD3 R55, R55, R49, RZ ;  /* 0x0000003137377210 */ /* 0x000fe20007ffe0ff */
[----:B----4-:R-:W-:Y:S01]  /*4460*/  @!P0 HADD2.F32 R37, -RZ, R40.H0_H0 ;  /* 0x20000028ff258230 */ /* 0x010fe20000004100 */
[----:B---3--:R-:W-:Y:S01]  /*4470*/  @!P0 MOV R28, R24 ;  /* 0x00000018001c8202 */ /* 0x008fe20000000f00 */
[--C-:B--2---:R-:W-:Y:S01]  /*4480*/  @!P0 HADD2.F32 R31, -RZ, R22.reuse.H0_H0 ;  /* 0x20000016ff1f8230 */ /* 0x104fe20000004100 */
[----:B------:R-:W-:Y:S01]  /*4490*/  @!P0 MOV R30, R25 ;  /* 0x00000019001e8202 */ /* 0x000fe20000000f00 */
[----:B------:R-:W-:Y:S02]  /*44a0*/  @!P0 HADD2.F32 R29, -RZ, R22.H1_H1 ;  /* 0x30000016ff1d8230 */ /* 0x000fe40000004100 */
[--C-:B------:R-:W-:Y:S02]  /*44b0*/  @!P0 HADD2.F32 R36, -RZ, R28.reuse.H1_H1 ;  /* 0x3000001cff248230 */ /* 0x100fe40000004100 */
[----:B------:R-:W-:Y:S02]  /*44c0*/  @!P0 HADD2.F32 R28, -RZ, R28.H0_H0 ;  /* 0x2000001cff1c8230 */ /* 0x000fe40000004100 */
[----:B------:R-:W-:Y:S01]  /*44d0*/  @!P0 HADD2.F32 R22, -RZ, R23.H0_H0 ;  /* 0x20000017ff168230 */ /* 0x000fe20000004100 */
        /* <DEDUP_REMOVED lines=36> */
[-C--:B------:R-:W-:Y:S02]  /*4720*/  LEA.HI.X R53, R88, R109.reuse, R87, 0x1, P3 ;  /* 0x0000006d58357211 */ /* 0x080fe400018f0c57 */
[----:B------:R-:W-:Y:S01]  /*4730*/  ISETP.GE.AND P0, PT, R14, UR4, PT ;  /* 0x000000040e007c0c */ /* 0x000fe2000bf06270 */
[----:B------:R1:W-:Y:S08]  /*4740*/  STG.E.128 [R54.64], R24 ;  /* 0x0000001836007986 */ /* 0x0003f0000c101d06 */
[----:B------:R2:W3:Y:S08]  /*4750*/  LDG.E.128 R28, [R52.64] ;  /* 0x00000006341c7981 */ /* 0x0004f0000c1e1d00 */
[----:B------:R-:W4:Y:S06]  /*4760*/  @!P1 LDG.E.64 R22, [R32.64+0x20] ;  /* 0x0000200620169981 */ /* 0x000f2c000c1e1b00 */
[----:B------:R-:W5:Y:S01]  /*4770*/  @!P1 LDG.E.64 R38, [R46.64+0x20] ;  /* 0x000020062e269981 */ /* 0x000f62000c1e1b00 */
[----:B--2---:R-:W-:Y:S02]  /*4780*/  LEA R52, P3, R92, R108, 0x1 ;  /* 0x0000006c5c347211 */ /* 0x004fe400078608ff */
[----:B-1----:R-:W-:Y:S02]  /*4790*/  LEA R54, P4, R90, R102, 0x1 ;  /* 0x000000665a367211 */ /* 0x002fe400078808ff */
[----:B------:R-:W-:Y:S02]  /*47a0*/  LEA.HI.X R53, R92, R109, R91, 0x1, P3 ;  /* 0x0000006d5c357211 */ /* 0x000fe400018f0c5b */
[----:B------:R-:W-:Y:S01]  /*47b0*/  LEA.HI.X R55, R90, R103, R89, 0x1, P4 ;  /* 0x000000675a377211 */ /* 0x000fe200020f0c59 */
[----:B---3--:R-:W-:Y:S01]  /*47c0*/  @!P1 IMAD.MOV.U32 R34, RZ, RZ, R28 ;  /* 0x000000ffff229224 */ /* 0x008fe200078e001c */
[----:B------:R-:W-:Y:S02]  /*47d0*/  @!P1 MOV R25, R29 ;  /* 0x0000001d00199202 */ /* 0x000fe40000000f00 */
[----:B------:R-:W-:Y:S02]  /*47e0*/  @!P1 MOV R27, R30 ;  /* 0x0000001e001b9202 */ /* 0x000fe40000000f00 */
        /* <DEDUP_REMOVED lines=26> */
[-C--:B------:R-:W-:Y:S01]  /*4990*/  @!P1 FMUL.FTZ R50, R37, R23.reuse ;  /* 0x0000001725329220 */ /* 0x080fe20000410000 */
[----:B------:R-:W-:Y:S01]  /*49a0*/  @!P1 MOV R28, R42 ;  /* 0x0000002a001c9202 */ /* 0x000fe20000000f00 */
[C---:B------:R-:W-:Y:S02]  /*49b0*/  @!P1 FMUL.FTZ R8, R24.reuse, R23 ;  /* 0x0000001718089220 */ /* 0x040fe40000410000 */
[----:B------:R-:W-:Y:S02]  /*49c0*/  @!P1 FFMA.FTZ R48, R25, R40, -R48 ;  /* 0x0000002819309223 */ /* 0x000fe40000010830 */
[-C--:B------:R-:W-:Y:S02]  /*49d0*/  @!P1 FFMA.FTZ R50, R24, R41.reuse, -R50 ;  /* 0x0000002918329223 */ /* 0x080fe40000010832 */
[----:B------:R-:W-:Y:S02]  /*49e0*/  @!P1 FFMA.FTZ R6, R39, R38, R6 ;  /* 0x0000002627069223 */ /* 0x000fe40000010006 */
[----:B------:R-:W-:Y:S02]  /*49f0*/  @!P1 FFMA.FTZ R7, R36, R40, R7 ;  /* 0x0000002824079223 */ /* 0x000fe40000010007 */
[----:B------:R-:W-:Y:S02]  /*4a00*/  @!P1 FFMA.FTZ R49, R35, R38, -R49 ;  /* 0x0000002623319223 */ /* 0x000fe40000010831 */
[----:B------:R-:W-:Y:S01]  /*4a10*/  @!P1 FFMA.FTZ R8, R37, R41, R8 ;  /* 0x0000002925089223 */ /* 0x000fe20000010008 */
[----:B------:R-:W-:Y:S02]  /*4a20*/  @!P1 F2FP.PACK_AB R48, R7, R48 ;  /* 0x000000300730923e */ /* 0x000fe400000000ff */
[----:B------:R-:W-:Y:S02]  /*4a30*/  @!P1 F2FP.PACK_AB R49, R6, R49 ;  /* 0x000000310631923e */ /* 0x000fe400000000ff */
[----:B------:R-:W-:Y:S02]  /*4a40*/  @!P1 F2FP.PACK_AB R51, R8, R50 ;  /* 0x000000320833923e */ /* 0x000fe400000000ff */
[----:B------:R-:W-:Y:S02]  /*4a50*/  @!P1 MOV R29, R49 ;  /* 0x00000031001d9202 */ /* 0x000fe40000000f00 */
[----:B------:R-:W-:Y:S02]  /*4a60*/  @!P1 MOV R30, R48 ;  /* 0x00000030001e9202 */ /* 0x000fe40000000f00 */
[----:B------:R-:W-:Y:S05]  /*4a70*/  @!P1 MOV R31, R51 ;  /* 0x00000033001f9202 */ /* 0x000fea0000000f00 */
[----:B------:R1:W-:Y:S08]  /*4a80*/  STG.E.128 [R54.64], R28 ;  /* 0x0000001c36007986 */ /* 0x0003f0000c101d06 */
[----:B------:R2:W3:Y:S08]  /*4a90*/  LDG.E.128 R24, [R52.64] ;  /* 0x0000000634187981 */ /* 0x0004f0000c1e1d00 */
[----:B------:R-:W4:Y:S06]  /*4aa0*/  @!P0 LDG.E.64 R22, [R32.64+0x40] ;  /* 0x0000400620168981 */ /* 0x000f2c000c1e1b00 */
[----:B------:R-:W5:Y:S01]  /*4ab0*/  @!P0 LDG.E.64 R46, [R46.64+0x40] ;  /* 0x000040062e2e8981 */ /* 0x000f62000c1e1b00 */
[C---:B--2---:R-:W-:Y:S04]  /*4ac0*/  LEA R52, P1, R94.reuse, R102, 0x1 ;  /* 0x000000665e347211 */ /* 0x044fe800078208ff */
[----:B------:R-:W-:Y:S01]  /*4ad0*/  LEA.HI.X R53, R94, R103, R93, 0x1, P1 ;  /* 0x000000675e357211 */ /* 0x000fe200008f0c5d */
[----:B---3--:R-:W-:Y:S01]  /*4ae0*/  @!P0 IMAD.MOV.U32 R34, RZ, RZ, R24 ;  /* 0x000000ffff228224 */ /* 0x008fe200078e0018 */
[----:B-1----:R-:W-:Y:S02]  /*4af0*/  @!P0 MOV R30, R25 ;  /* 0x00000019001e8202 */ /* 0x002fe40000000f00 */
[----:B------:R-:W-:Y:S02]  /*4b00*/  @!P0 MOV R31, R26 ;  /* 0x0000001a001f8202 */ /* 0x000fe40000000f00 */
[--C-:B------:R-:W-:Y:S02]  /*4b10*/  @!P0 HADD2.F32 R36, -RZ, R34.reuse.H1_H1 ;  /* 0x30000022ff248230 */ /* 0x100fe40000004100 */
[----:B------:R-:W-:Y:S02]  /*4b20*/  @!P0 HADD2.F32 R28, -RZ, R34.H0_H0 ;  /* 0x20000022ff1c8230 */ /* 0x000fe40000004100 */
[--C-:B----4-:R-:W-:Y:S02]  /*4b30*/  @!P0 HADD2.F32 R35, -RZ, R22.reuse.H0_H0 ;  /* 0x20000016ff238230 */ /* 0x110fe40000004100 */
[----:B------:R-:W-:Y:S02]  /*4b40*/  @!P0 HADD2.F32 R29, -RZ, R22.H1_H1 ;  /* 0x30000016ff1d8230 */ /* 0x000fe40000004100 */
[----:B------:R-:W-:Y:S01]  /*4b50*/  @!P0 HADD2.F32 R22, -RZ, R23.H0_H0 ;  /* 0x20000017ff168230 */ /* 0x000fe20000004100 */
[-C--:B------:R-:W-:Y:S01]  /*4b60*/  @!P0 FMUL.FTZ R42, R36, R35.reuse ;  /* 0x00000023242a8220 */ /* 0x080fe20000410000 */
[--C-:B-----5:R-:W-:Y:S01]  /*4b70*/  @!P0 HADD2.F32 R37, -RZ, R46.reuse.H0_H0 ;  /* 0x2000002eff258230 */ /* 0x120fe20000004100 */
        /* <DEDUP_REMOVED lines=34> */
[----:B------:R1:W-:Y:S02]  /*4da0*/  STG.E.128 [R52.64], R24 ;  /* 0x0000001834007986 */ /* 0x0003e4000c101d06 */
.L_x_1950:
[----:B------:R-:W-:Y:S05]  /*4db0*/  BSYNC B0 ;  /* 0x0000000000007941 */ /* 0x000fea0003800000 */
.L_x_1949:
        /* <DEDUP_REMOVED lines=8> */
.L_x_1942:
[----:B------:R-:W-:Y:S01]  /*4e40*/  BSSY B1, `(.L_x_1952) ;  /* 0x0000115000017945 */ /* 0x000fe20003800000 */
[----:B------:R-:W-:-:S05]  /*4e50*/  @!P1 BRA `(.L_x_1953) ;  /* 0x0000113000009947 */ /* 0x000fca0003800000 */
[----:B------:R1:W5:Y:S01]  /*4e60*/  LDG.E.128 R52, [R108.64] ;  /* 0x000000066c347981 */ /* 0x000362000c1e1d00 */
[----:B------:R-:W-:Y:S01]  /*4e70*/  ISETP.GE.AND P0, PT, R18, UR4, PT ;  /* 0x0000000412007c0c */ /* 0x000fe2000bf06270 */
[----:B------:R-:W-:Y:S01]  /*4e80*/  @!UPT UIADD3 URZ, URZ, URZ, URZ ;  /* 0x0000003f3f3ff290 */ /* 0x000fe2000fffe03f */
[----:B------:R-:W-:Y:S11]  /*4e90*/  BSSY B0, `(.L_x_1954) ;  /* 0x0000056000007945 */ /* 0x000ff60003800000 */
[----:B------:R-:W-:-:S05]  /*4ea0*/  @P0 BRA `(.L_x_1955) ;  /* 0x0000054000000947 */ /* 0x000fca0003800000 */
[--C-:B----45:R-:W-:Y:S01]  /*4eb0*/  HADD2.F32 R31, -RZ, R52.reuse.H0_H0 ;  /* 0x20000034ff1f7230 */ /* 0x130fe20000004100 */
[----:B------:R-:W-:Y:S01]  /*4ec0*/  ULEA.HI UR5, UR4, UR4, URZ, 0x1 ;  /* 0x0000000404057291 */ /* 0x000fe2000f8f083f */
[----:B------:R-:W-:Y:S01]  /*4ed0*/  HADD2.F32 R35, -RZ, R52.H1_H1 ;  /* 0x30000034ff237230 */ /* 0x000fe20000004100 */
[----:B------:R-:W-:Y:S01]  /*4ee0*/  MOV R165, RZ ;  /* 0x000000ff00a57202 */ /* 0x000fe20000000f00 */
[----:B------:R-:W-:Y:S01]  /*4ef0*/  HADD2.F32 R36, -RZ, R53.H0_H0 ;  /* 0x20000035ff247230 */ /* 0x000fe20000004100 */
[----:B------:R-:W-:Y:S01]  /*4f00*/  USHF.R.S32.HI UR5, URZ, 0x1, UR5 ;  /* 0x000000013f057899 */ /* 0x000fe20008011405 */
[----:B------:R-:W-:Y:S02]  /*4f10*/  MOV R145, RZ ;  /* 0x000000ff00917202 */ /* 0x000fe40000000f00 */
[----:B------:R-:W-:Y:S02]  /*4f20*/  MOV R46, R54 ;  /* 0x00000036002e7202 */ /* 0x000fe40000000f00 */
[----:B------:R-:W-:Y:S02]  /*4f30*/  MOV R47, R55 ;  /* 0x00000037002f7202 */ /* 0x000fe40000000f00 */
[----:B------:R-:W-:Y:S02]  /*4f40*/  ISETP.GE.AND P6, PT, R18, UR5, PT ;  /* 0x0000000512007c0c */ /* 0x000fe4000bfc6270 */
[----:B------:R-:W-:Y:S11]  /*4f50*/  MOV R167, UR5 ;  /* 0x0000000500a77c02 */ /* 0x000ff60008000f00 */
[----:B------:R-:W-:Y:S02]  /*4f60*/  @P6 IADD3 R165, RZ, -UR5, RZ ;  /* 0x80000005ffa56c10 */ /* 0x000fe4000fffe0ff */
[----:B------:R-:W-:Y:S02]  /*4f70*/  @P6 IADD3 R167, RZ, -UR5, RZ ;  /* 0x80000005ffa76c10 */ /* 0x000fe4000fffe0ff */
[----:B------:R-:W-:Y:S02]  /*4f80*/  LEA R48, P0, R165, R112, 0x1 ;  /* 0x00000070a5307211 */ /* 0x000fe400078008ff */
[----:B------:R-:W-:Y:S02]  /*4f90*/  @P6 IADD3 R145, RZ, -UR5, RZ ;  /* 0x80000005ff916c10 */ /* 0x000fe4000fffe0ff */
[----:B------:R-:W-:Y:S02]  /*4fa0*/  LEA R22, P1, R167, R108, 0x1 ;  /* 0x0000006ca7167211 */ /* 0x000fe400078208ff */
[----:B------:R-:W-:Y:S02]  /*4fb0*/  LEA.HI.X.SX32 R49, R165, R113, 0x1, P0 ;  /* 0x00000071a5317211 */ /* 0x000fe400000f0eff */
[----:B------:R-:W-:Y:S02]  /*4fc0*/  LEA R164, P0, R145, R110, 0x1 ;  /* 0x0000006e91a47211 */ /* 0x000fe400078008ff */
[----:B------:R-:W-:Y:S02]  /*4fd0*/  LEA.HI.X.SX32 R23, R167, R109, 0x1, P1 ;  /* 0x0000006da7177211 */ /* 0x000fe400008f0eff */
[----:B------:R-:W-:Y:S01]  /*4fe0*/  LEA.HI.X.SX32 R165, R145, R111, 0x1, P0 ;  /* 0x0000006f91a57211 */ /* 0x000fe200000f0eff */
[----:B------:R-:W2:Y:S08]  /*4ff0*/  LDG.E.128 R48, [R48.64] ;  /* 0x0000000630307981 */ /* 0x000eb0000c1e1d00 */
[----:B------:R-:W3:Y:S08]  /*5000*/  LDG.E.128 R24, [R22.64] ;  /* 0x0000000616187981 */ /* 0x000ef0000c1e1d00 */
[----:B------:R-:W4:Y:S01]  /*5010*/  LDG.E.128 R164, [R164.64] ;  /* 0x00000006a4a47981 */ /* 0x000f22000c1e1d00 */
[--C-:B--2---:R-:W-:Y:S02]  /*5020*/  HADD2.F32 R33, -RZ, R48.reuse.H0_H0 ;  /* 0x20000030ff217230 */ /* 0x104fe40000004100 */
[----:B------:R-:W-:Y:S02]  /*5030*/  HADD2.F32 R34, -RZ, R48.H1_H1 ;  /* 0x30000030ff227230 */ /* 0x000fe40000004100 */
[--C-:B------:R-:W-:Y:S02]  /*5040*/  HADD2.F32 R37, -RZ, R49.reuse.H0_H0 ;  /* 0x20000031ff257230 */ /* 0x100fe40000004100 */
[----:B------:R-:W-:Y:S02]  /*5050*/  HADD2.F32 R38, -RZ, R49.H1_H1 ;  /* 0x30000031ff267230 */ /* 0x000fe40000004100 */
[--C-:B------:R-:W-:Y:S01]  /*5060*/  HADD2.F32 R39, -RZ, R50.reuse.H0_H0 ;  /* 0x20000032ff277230 */ /* 0x100fe20000004100 */
[----:B---3--:R-:W-:Y:S01]  /*5070*/  MOV R10, R24 ;  /* 0x00000018000a7202 */ /* 0x008fe20000000f00 */
[----:B------:R-:W-:Y:S01]  /*5080*/  HADD2.F32 R40, -RZ, R50.H1_H1 ;  /* 0x30000032ff287230 */ /* 0x000fe20000004100 */
[----:B------:R-:W-:Y:S01]  /*5090*/  MOV R11, R27 ;  /* 0x0000001b000b7202 */ /* 0x000fe20000000f00 */
[----:B------:R-:W-:Y:S01]  /*50a0*/  HADD2.F32 R41, -RZ, R51.H0_H0 ;  /* 0x20000033ff297230 */ /* 0x000fe20000004100 */
[----:B------:R-:W-:Y:S01]  /*50b0*/  MOV R23, R25 ;  /* 0x0000001900177202 */ /* 0x000fe20000000f00 */
[----:B------:R-:W-:Y:S01]  /*50c0*/  HADD2.F32 R32, -RZ, R10.H0_H0 ;  /* 0x2000000aff207230 */ /* 0x000fe20000004100 */
[----:B------:R-:W-:Y:S01]  /*50d0*/  MOV R28, R26 ;  /* 0x0000001a001c7202 */ /* 0x000fe20000000f00 */
[--C-:B----4-:R-:W-:Y:S02]  /*50e0*/  HADD2.F32 R27, -RZ, R164.reuse.H0_H0 ;  /* 0x200000a4ff1b7230 */ /* 0x110fe40000004100 */
[----:B------:R-:W-:Y:S02]  /*50f0*/  HADD2.F32 R25, -RZ, R164.H1_H1 ;  /* 0x300000a4ff197230 */ /* 0x000fe40000004100 */
[--C-:B------:R-:W-:Y:S01]  /*5100*/  HADD2.F32 R26, -RZ, R165.reuse.H0_H0 ;  /* 0x200000a5ff1a7230 */ /* 0x100fe20000004100 */
[----:B------:R-:W-:Y:S01]  /*5110*/  @!P6 FADD.FTZ R27, -R27, -RZ ;  /* 0x800000ff1b1be221 */ /* 0x000fe20000010100 */
[----:B------:R-:W-:Y:S01]  /*5120*/  HADD2.F32 R24, -RZ, R165.H1_H1 ;  /* 0x300000a5ff187230 */ /* 0x000fe20000004100 */
[----:B------:R-:W-:Y:S01]  /*5130*/  @!P6 FADD.FTZ R25, -R25, -RZ ;  /* 0x800000ff1919e221 */ /* 0x000fe20000010100 */
[----:B------:R-:W-:Y:S01]  /*5140*/  HADD2.F32 R30, -RZ, R10.H1_H1 ;  /* 0x3000000aff1e7230 */ /* 0x000fe20000004100 */
[----:B------:R-:W-:Y:S01]  /*5150*/  FMUL.FTZ R0, R32, R27 ;  /* 0x0000001b20007220 */ /* 0x000fe20000410000 */
[--C-:B------:R-:W-:Y:S01]  /*5160*/  HADD2.F32 R12, -RZ, R166.reuse.H1_H1 ;  /* 0x300000a6ff0c7230 */ /* 0x100fe20000004100 */
[----:B------:R-:W-:Y:S01]  /*5170*/  @!P6 FADD.FTZ R26, -R26, -RZ ;  /* 0x800000ff1a1ae221 */ /* 0x000fe20000010100 */
[----:B------:R-:W-:Y:S01]  /*5180*/  HADD2.F32 R22, -RZ, R166.H0_H0 ;  /* 0x200000a6ff167230 */ /* 0x000fe20000004100 */
[----:B------:R-:W-:Y:S01]  /*5190*/  FMUL.FTZ R2, R30, R25 ;  /* 0x000000191e027220 */ /* 0x000fe20000410000 */
[--C-:B------:R-:W-:Y:S01]  /*51a0*/  HADD2.F32 R29, -RZ, R23.reuse.H0_H0 ;  /* 0x20000017ff1d7230 */ /* 0x100fe20000004100 */
[----:B------:R-:W-:Y:S01]  /*51b0*/  @!P6 FADD.FTZ R24, -R24, -RZ ;  /* 0x800000ff1818e221 */ /* 0x000fe20000010100 */
[----:B------:R-:W-:Y:S01]  /*51c0*/  HADD2.F32 R27, -RZ, R23.H1_H1 ;  /* 0x30000017ff1b7230 */ /* 0x000fe20000004100 */
[----:B------:R-:W-:Y:S01]  /*51d0*/  @!P6 FADD.FTZ R12, -R12, -RZ ;  /* 0x800000ff0c0ce221 */ /* 0x000fe20000010100 */
[--C-:B------:R-:W-:Y:S01]  /*51e0*/  HADD2.F32 R23, -RZ, R28.reuse.H1_H1 ;  /* 0x3000001cff177230 */ /* 0x100fe20000004100 */
[----:B------:R-:W-:Y:S01]  /*51f0*/  @!P6 FADD.FTZ R22, -R22, -RZ ;  /* 0x800000ff1616e221 */ /* 0x000fe20000010100 */
[--C-:B------:R-:W-:Y:S01]  /*5200*/  HADD2.F32 R10, -RZ, R167.reuse.H0_H0 ;  /* 0x200000a7ff0a7230 */ /* 0x100fe20000004100 */
[----:B------:R-:W-:Y:S01]  /*5210*/  FMUL.FTZ R3, R29, R26 ;  /* 0x0000001a1d037220 */ /* 0x000fe20000410000 */
[----:B------:R-:W-:Y:S01]  /*5220*/  HADD2.F32 R25, -RZ, R28.H0_H0 ;  /* 0x2000001cff197230 */ /* 0x000fe20000004100 */
[----:B------:R-:W-:Y:S01]  /*5230*/  FFMA.FTZ R0, R31, R33, R0 ;  /* 0x000000211f007223 */ /* 0x000fe20000010000 */
[----:B------:R-:W-:Y:S01]  /*5240*/  HADD2.F32 R9, -RZ, R167.H1_H1 ;  /* 0x300000a7ff097230 */ /* 0x000fe20000004100 */
[----:B------:R-:W-:Y:S01]  /*5250*/  FMUL.FTZ R4, R27, R24 ;  /* 0x000000181b047220 */ /* 0x000fe20000410000 */
[----:B------:R-:W-:Y:S01]  /*5260*/  HADD2.F32 R31, -RZ, R53.H1_H1 ;  /* 0x30000035ff1f7230 */ /* 0x000fe20000004100 */
[----:B------:R-:W-:Y:S01]  /*5270*/  FFMA.FTZ R2, R35, R34, R2 ;  /* 0x0000002223027223 */ /* 0x000fe20000010002 */
[--C-:B------:R-:W-:Y:S01]  /*5280*/  HADD2.F32 R34, -RZ, R46.reuse.H0_H0 ;  /* 0x2000002eff227230 */ /* 0x100fe20000004100 */
[----:B------:R-:W-:Y:S01]  /*5290*/  FMUL.FTZ R6, R23, R12 ;  /* 0x0000000c17067220 */ /* 0x000fe20000410000 */
[--C-:B------:R-:W-:Y:S01]  /*52a0*/  HADD2.F32 R23, -RZ, R11.reuse.H0_H0 ;  /* 0x2000000bff177230 */ /* 0x100fe20000004100 */
[----:B------:R-:W-:Y:S01]  /*52b0*/  FMUL.FTZ R5, R25, R22 ;  /* 0x0000001619057220 */ /* 0x000fe20000410000 */
[----:B------:R-:W-:Y:S01]  /*52c0*/  HADD2.F32 R12, -RZ, R11.H1_H1 ;  /* 0x3000000bff0c7230 */ /* 0x000fe20000004100 */
[----:B------:R-:W-:Y:S01]  /*52d0*/  @!P6 FADD.FTZ R10, -R10, -RZ ;  /* 0x800000ff0a0ae221 */ /* 0x000fe20000010100 */
[----:B------:R-:W-:Y:S01]  /*52e0*/  HADD2.F32 R33, -RZ, R46.H1_H1 ;  /* 0x3000002eff217230 */ /* 0x000fe20000004100 */
[----:B------:R-:W-:Y:S01]  /*52f0*/  FFMA.FTZ R3, R36, R37, R3 ;  /* 0x0000002524037223 */ /* 0x000fe20000010003 */
[----:B------:R-:W-:Y:S01]  /*5300*/  HADD2.F32 R36, -RZ, R47.H0_H0 ;  /* 0x2000002fff247230 */ /* 0x000fe20000004100 */
[----:B------:R-:W-:Y:S01]  /*5310*/  @!P6 FADD.FTZ R9, -R9, -RZ ;  /* 0x800000ff0909e221 */ /* 0x000fe20000010100 */
[----:B------:R-:W-:Y:S01]  /*5320*/  HADD2.F32 R42, -RZ, R51.H1_H1 ;  /* 0x30000033ff2a7230 */ /* 0x000fe20000004100 */
[----:B------:R-:W-:Y:S01]  /*5330*/  FFMA.FTZ R4, R31, R38, R4 ;  /* 0x000000261f047223 */ /* 0x000fe20000010004 */
[----:B------:R-:W-:Y:S01]  /*5340*/  HADD2.F32 R35, -RZ, R47.H1_H1 ;  /* 0x3000002fff237230 */ /* 0x000fe20000004100 */
[----:B------:R-:W-:Y:S01]  /*5350*/  FMUL.FTZ R7, R23, R10 ;  /* 0x0000000a17077220 */ /* 0x000fe20000410000 */
[----:B------:R-:W-:Y:S01]  /*5360*/  F2FP.PACK_AB R52, R2, R0 ;  /* 0x000000000234723e */ /* 0x000fe200000000ff */
        /* <DEDUP_REMOVED lines=8> */
.L_x_1955:
[----:B------:R-:W-:Y:S05]  /*53f0*/  BSYNC B0 ;  /* 0x0000000000007941 */ /* 0x000fea0003800000 */
.L_x_1954:
[----:B-----5:R2:W-:Y:S01]  /*5400*/  STG.E.128 [R102.64], R52 ;  /* 0x0000003466007986 */ /* 0x0205e2000c101d06 */
[----:B------:R-:W-:Y:S01]  /*5410*/  ISETP.GE.AND P0, PT, R15, UR4, PT ;  /* 0x000000040f007c0c */ /* 0x000fe2000bf06270 */
[----:B------:R-:W-:Y:S01]  /*5420*/  BSSY B0, `(.L_x_1956) ;  /* 0x0000059000007945 */ /* 0x000fe20003800000 */
[----:B------:R-:W-:Y:S05]  /*5430*/  IADD3 R166, P1, R108, 0x40, RZ ;  /* 0x000000406ca67810 */ /* 0x000fea0007f3e0ff */
[----:B------:R-:W-:Y:S01]  /*5440*/  IMAD.X R167, RZ, RZ, R109, P1 ;  /* 0x000000ffffa77224 */ /* 0x000fe200008e066d */
[----:B--2---:R2:W5:Y:S05]  /*5450*/  LDG.E.128 R52, [R108.64+0x40] ;  /* 0x000040066c347981 */ /* 0x00456a000c1e1d00 */
        /* <DEDUP_REMOVED lines=14> */
[C---:B------:R-:W-:Y:S02]  /*5540*/  LEA R22, P1, R164.reuse, R166, 0x1 ;  /* 0x000000a6a4167211 */ /* 0x040fe400078208ff */
[C---:B------:R-:W-:Y:S02]  /*5550*/  LEA R48, P0, R165.reuse, R112, 0x1 ;  /* 0x00000070a5307211 */ /* 0x040fe400078008ff */
[----:B------:R-:W-:Y:S02]  /*5560*/  @P6 IADD3 R145, RZ, -UR5, RZ ;  /* 0x80000005ff916c10 */ /* 0x000fe4000fffe0ff */
[----:B------:R-:W-:Y:S02]  /*5570*/  LEA.HI.X.SX32 R23, R164, R167, 0x1, P1 ;  /* 0x000000a7a4177211 */ /* 0x000fe400008f0eff */
[----:B------:R-:W-:Y:S02]  /*5580*/  LEA.HI.X.SX32 R49, R165, R113, 0x1, P0 ;  /* 0x00000071a5317211 */ /* 0x000fe400000f0eff */
[C---:B------:R-:W-:Y:S01]  /*5590*/  LEA R164, P0, R145.reuse, R110, 0x1 ;  /* 0x0000006e91a47211 */ /* 0x040fe200078008ff */
[----:B------:R-:W3:Y:S03]  /*55a0*/  LDG.E.128 R24, [R22.64] ;  /* 0x0000000616187981 */ /* 0x000ee6000c1e1d00 */
[----:B------:R-:W-:Y:S05]  /*55b0*/  LEA.HI.X.SX32 R165, R145, R111, 0x1, P0 ;  /* 0x0000006f91a57211 */ /* 0x000fea00000f0eff */
[----:B------:R-:W4:Y:S08]  /*55c0*/  LDG.E.128 R48, [R48.64+0x40] ;  /* 0x0000400630307981 */ /* 0x000f30000c1e1d00 */
[----:B--2---:R-:W2:Y:S01]  /*55d0*/  LDG.E.128 R164, [R164.64+0x40] ;  /* 0x00004006a4a47981 */ /* 0x004ea2000c1e1d00 */
[--C-:B----4-:R-:W-:Y:S01]  /*55e0*/  HADD2.F32 R33, -RZ, R48.reuse.H0_H0 ;  /* 0x20000030ff217230 */ /* 0x110fe20000004100 */
[----:B---3--:R-:W-:Y:S01]  /*55f0*/  MOV R10, R24 ;  /* 0x00000018000a7202 */ /* 0x008fe20000000f00 */
[----:B------:R-:W-:Y:S01]  /*5600*/  HADD2.F32 R34, -RZ, R48.H1_H1 ;  /* 0x30000030ff227230 */ /* 0x000fe20000004100 */
[----:B------:R-:W-:Y:S01]  /*5610*/  MOV R11, R27 ;  /* 0x0000001b000b7202 */ /* 0x000fe20000000f00 */
[----:B------:R-:W-:Y:S01]  /*5620*/  HADD2.F32 R37, -RZ, R49.H0_H0 ;  /* 0x20000031ff257230 */ /* 0x000fe20000004100 */
[----:B------:R-:W-:Y:S01]  /*5630*/  MOV R23, R25 ;  /* 0x0000001900177202 */ /* 0x000fe20000000f00 */
[----:B------:R-:W-:Y:S01]  /*5640*/  HADD2.F32 R32, -RZ, R10.H0_H0 ;  /* 0x2000000aff207230 */ /* 0x000fe20000004100 */
[----:B------:R-:W-:Y:S01]  /*5650*/  MOV R28, R26 ;  /* 0x0000001a001c7202 */ /* 0x000fe20000000f00 */
[--C-:B--2---:R-:W-:Y:S02]  /*5660*/  HADD2.F32 R27, -RZ, R164.reuse.H0_H0 ;  /* 0x200000a4ff1b7230 */ /* 0x104fe40000004100 */
        /* <DEDUP_REMOVED lines=34> */
[----:B------:R-:W-:Y:S01]  /*5890*/  @!P6 FADD.FTZ R9, -R9, -RZ ;  /* 0x800000ff0909e221 */ /* 0x000fe20000010100 */
        /* <DEDUP_REMOVED lines=9> */
[----:B------:R-:W-:Y:S01]  /*5930*/  F2FP.PACK_AB R53, R4, R3 ;  /* 0x000000030435723e */ /* 0x000fe200000000ff */
[----:B------:R-:W-:Y:S01]  /*5940*/  FFMA.FTZ R6, R33, R40, R6 ;  /* 0x0000002821067223 */ /* 0x000fe20000010006 */
[----:B------:R-:W-:Y:S02]  /*5950*/  HADD2.F32 R42, -RZ, R51.H1_H1 ;  /* 0x30000033ff2a7230 */ /* 0x000fe40000004100 */
[----:B------:R-:W-:Y:S01]  /*5960*/  HADD2.F32 R35, -RZ, R47.H1_H1 ;  /* 0x3000002fff237230 */ /* 0x000fe20000004100 */
[----:B------:R-:W-:Y:S01]  /*5970*/  FFMA.FTZ R7, R36, R41, R7 ;  /* 0x0000002924077223 */ /* 0x000fe20000010007 */
[----:B------:R-:W-:Y:S03]  /*5980*/  F2FP.PACK_AB R54, R6, R5 ;  /* 0x000000050636723e */ /* 0x000fe600000000ff */
[----:B------:R-:W-:Y:S05]  /*5990*/  FFMA.FTZ R8, R35, R42, R8 ;  /* 0x0000002a23087223 */ /* 0x000fea0000010008 */
[----:B------:R-:W-:Y:S02]  /*59a0*/  F2FP.PACK_AB R55, R8, R7 ;  /* 0x000000070837723e */ /* 0x000fe400000000ff */
.L_x_1957:
[----:B------:R-:W-:Y:S05]  /*59b0*/  BSYNC B0 ;  /* 0x0000000000007941 */ /* 0x000fea0003800000 */
.L_x_1956:
[----:B-----5:R3:W-:Y:S01]  /*59c0*/  STG.E.128 [R102.64+0x40], R52 ;  /* 0x0000403466007986 */ /* 0x0207e2000c101d06 */
[----:B------:R-:W-:Y:S01]  /*59d0*/  ISETP.GE.AND P0, PT, R14, UR4, PT ;  /* 0x000000040e007c0c */ /* 0x000fe2000bf06270 */
[----:B------:R-:W-:Y:S01]  /*59e0*/  BSSY B0, `(.L_x_1958) ;  /* 0x0000059000007945 */ /* 0x000fe20003800000 */
[----:B------:R-:W-:Y:S05]  /*59f0*/  IADD3 R166, P1, R108, 0x80, RZ ;  /* 0x000000806ca67810 */ /* 0x000fea0007f3e0ff */
[----:B------:R-:W-:Y:S01]  /*5a00*/  IMAD.X R167, RZ, RZ, R109, P1 ;  /* 0x000000ffffa77224 */ /* 0x000fe200008e066d */
[----:B---3--:R3:W5:Y:S05]  /*5a10*/  LDG.E.128 R52, [R108.64+0x80] ;  /* 0x000080066c347981 */ /* 0x00876a000c1e1d00 */
        /* <DEDUP_REMOVED lines=20> */
[----:B------:R-:W4:Y:S03]  /*5b60*/  LDG.E.128 R24, [R22.64] ;  /* 0x0000000616187981 */ /* 0x000f26000c1e1d00 */
[----:B------:R-:W-:Y:S05]  /*5b70*/  LEA.HI.X.SX32 R165, R145, R111, 0x1, P0 ;  /* 0x0000006f91a57211 */ /* 0x000fea00000f0eff */
[----:B--2---:R-:W2:Y:S08]  /*5b80*/  LDG.E.128 R48, [R48.64+0x80] ;  /* 0x0000800630307981 */ /* 0x004eb0000c1e1d00 */
[----:B---3--:R-:W3:Y:S01]  /*5b90*/  LDG.E.128 R164, [R164.64+0x80] ;  /* 0x00008006a4a47981 */ /* 0x008ee2000c1e1d00 */
[--C-:B--2---:R-:W-:Y:S01]  /*5ba0*/  HADD2.F32 R33, -RZ, R48.reuse.H0_H0 ;  /* 0x20000030ff217230 */ /* 0x104fe20000004100 */
[----:B----4-:R-:W-:Y:S01]  /*5bb0*/  MOV R10, R24 ;  /* 0x00000018000a7202 */ /* 0x010fe20000000f00 */
[----:B------:R-:W-:Y:S01]  /*5bc0*/  HADD2.F32 R34, -RZ, R48.H1_H1 ;  /* 0x30000030ff227230 */ /* 0x000fe20000004100 */
[----:B------:R-:W-:Y:S01]  /*5bd0*/  MOV R11, R27 ;  /* 0x0000001b000b7202 */ /* 0x000fe20000000f00 */
[----:B------:R-:W-:Y:S01]  /*5be0*/  HADD2.F32 R37, -RZ, R49.H0_H0 ;  /* 0x20000031ff257230 */ /* 0x000fe20000004100 */
[----:B------:R-:W-:Y:S01]  /*5bf0*/  MOV R23, R25 ;  /* 0x0000001900177202 */ /* 0x000fe20000000f00 */
[----:B------:R-:W-:Y:S01]  /*5c00*/  HADD2.F32 R32, -RZ, R10.H0_H0 ;  /* 0x2000000aff207230 */ /* 0x000fe20000004100 */
[----:B------:R-:W-:Y:S01]  /*5c10*/  MOV R28, R26 ;  /* 0x0000001a001c7202 */ /* 0x000fe20000000f00 */
[--C-:B---3--:R-:W-:Y:S02]  /*5c20*/  HADD2.F32 R27, -RZ, R164.reuse.H0_H0 ;  /* 0x200000a4ff1b7230 */ /* 0x108fe40000004100 */
        /* <DEDUP_REMOVED lines=52> */
.L_x_1959:
[----:B------:R-:W-:Y:S05]  /*5f70*/  BSYNC B0 ;  /* 0x0000000000007941 */ /* 0x000fea0003800000 */
.L_x_1958:
[----:B-----5:R1:W-:Y:S02]  /*5f80*/  STG.E.128 [R102.64+0x80], R52 ;  /* 0x0000803466007986 */ /* 0x0203e4000c101d06 */
.L_x_1953:
[----:B------:R-:W-:Y:S05]  /*5f90*/  BSYNC B1 ;  /* 0x0000000000017941 */ /* 0x000fea0003800000 */
.L_x_1952:
[----:B------:R-:W-:Y:S01]  /*5fa0*/  BSSY B1, `(.L_x_1960) ;  /* 0x0000128000017945 */ /* 0x000fe20003800000 */
[----:B------:R-:W-:-:S05]  /*5fb0*/  @!P5 BRA `(.L_x_1961) ;  /* 0x000012600000d947 */ /* 0x000fca0003800000 */
[C---:B------:R-:W-:Y:S01]  /*5fc0*/  LEA R170, P0, R75.reuse, R108, 0x1 ;  /* 0x0000006c4baa7211 */ /* 0x040fe200078008ff */
[----:B------:R-:W-:Y:S03]  /*5fd0*/  BSSY B0, `(.L_x_1962) ;  /* 0x000005d000007945 */ /* 0x000fe60003800000 */
[----:B------:R-:W-:Y:S02]  /*5fe0*/  LEA.HI.X R171, R75, R109, R74, 0x1, P0 ;  /* 0x0000006d4bab7211 */ /* 0x000fe400000f0c4a */
[----:B------:R-:W-:Y:S03]  /*5ff0*/  ISETP.GE.AND P0, PT, R18, UR4, PT ;  /* 0x0000000412007c0c */ /* 0x000fe6000bf06270 */
[----:B-1----:R1:W5:Y:S10]  /*6000*/  LDG.E.128 R52, [R170.64] ;  /* 0x00000006aa347981 */ /* 0x002374000c1e1d00 */
[----:B------:R-:W-:-:S05]  /*6010*/  @P0 BRA `(.L_x_1963) ;  /* 0x0000058000000947 */ /* 0x000fca0003800000 */
[--C-:B-----5:R-:W-:Y:S01]  /*6020*/  HADD2.F32 R35, -RZ, R52.reuse.H1_H1 ;  /* 0x30000034ff237230 */ /* 0x120fe20000004100 */
[----:B------:R-:W-:Y:S01]  /*6030*/  ULEA.HI UR5, UR4, UR4, URZ, 0x1 ;  /* 0x0000000404057291 */ /* 0x000fe2000f8f083f */
[----:B------:R-:W-:Y:S01]  /*6040*/  HADD2.F32 R36, -RZ, R53.H0_H0 ;  /* 0x20000035ff247230 */ /* 0x000fe20000004100 */
[----:B------:R-:W-:Y:S02]  /*6050*/  MOV R164, RZ ;  /* 0x000000ff00a47202 */ /* 0x000fe40000000f00 */
        /* <DEDUP_REMOVED lines=8> */
[----:B----4-:R-:W-:Y:S02]  /*60e0*/  LEA R10, P0, R165, R170, 0x1 ;  /* 0x000000aaa50a7211 */ /* 0x010fe400078008ff */
[----:B------:R-:W-:Y:S02]  /*60f0*/  IADD3 R145, P5, R137, R164, RZ ;  /* 0x000000a489917210 */ /* 0x000fe40007fbe0ff */
[----:B------:R-:W-:Y:S02]  /*6100*/  LEA.HI.X.SX32 R11, R165, R171, 0x1, P0 ;  /* 0x000000aba50b7211 */ /* 0x000fe400000f0eff */
[----:B------:R-:W-:Y:S02]  /*6110*/  LEA.HI.X.SX32 R164, R164, R122, 0x1, P5 ;  /* 0x0000007aa4a47211 */ /* 0x000fe400028f0eff */
[C---:B------:R-:W-:Y:S01]  /*6120*/  LEA R166, P0, R145.reuse, R110, 0x1 ;  /* 0x0000006e91a67211 */ /* 0x040fe200078008ff */
[----:B------:R-:W4:Y:S01]  /*6130*/  LDG.E.128 R28, [R10.64] ;  /* 0x000000060a1c7981 */ /* 0x000f22000c1e1d00 */
[----:B------:R-:W-:Y:S02]  /*6140*/  @P1 IADD3 R168, RZ, -UR5, RZ ;  /* 0x80000005ffa81c10 */ /* 0x000fe4000fffe0ff */
[----:B------:R-:W-:Y:S02]  /*6150*/  LEA.HI.X R167, R145, R111, R164, 0x1, P0 ;  /* 0x0000006f91a77211 */ /* 0x000fe400000f0ca4 */
[----:B------:R-:W-:Y:S04]  /*6160*/  IADD3 R145, P0, R137, R168, RZ ;  /* 0x000000a889917210 */ /* 0x000fe80007f1e0ff */
[----:B------:R-:W-:Y:S01]  /*6170*/  LEA.HI.X.SX32 R168, R168, R122, 0x1, P0 ;  /* 0x0000007aa8a87211 */ /* 0x000fe200000f0eff */
[----:B--2---:R-:W2:Y:S01]  /*6180*/  LDG.E.128 R164, [R166.64] ;  /* 0x00000006a6a47981 */ /* 0x004ea2000c1e1d00 */
[C---:B------:R-:W-:Y:S04]  /*6190*/  LEA R32, P0, R145.reuse, R112, 0x1 ;  /* 0x0000007091207211 */ /* 0x040fe800078008ff */
[----:B------:R-:W-:Y:S05]  /*61a0*/  LEA.HI.X R33, R145, R113, R168, 0x1, P0 ;  /* 0x0000007191217211 */ /* 0x000fea00000f0ca8 */
[----:B---3--:R1:W3:Y:S02]  /*61b0*/  LDG.E.128 R48, [R32.64] ;  /* 0x0000000620307981 */ /* 0x0082e4000c1e1d00 */
[----:B-1----:R-:W-:Y:S02]  /*61c0*/  HADD2.F32 R33, -RZ, R52.H0_H0 ;  /* 0x20000034ff217230 */ /* 0x002fe40000004100 */
[--C-:B--2---:R-:W-:Y:S01]  /*61d0*/  HADD2.F32 R25, -RZ, R165.reuse.H0_H0 ;  /* 0x200000a5ff197230 */ /* 0x104fe20000004100 */
[----:B----4-:R-:W-:Y:S01]  /*61e0*/  MOV R26, R28 ;  /* 0x0000001c001a7202 */ /* 0x010fe20000000f00 */
[--C-:B------:R-:W-:Y:S01]  /*61f0*/  HADD2.F32 R28, -RZ, R164.reuse.H1_H1 ;  /* 0x300000a4ff1c7230 */ /* 0x100fe20000004100 */
[----:B------:R-:W-:Y:S01]  /*6200*/  MOV R10, R30 ;  /* 0x0000001e000a7202 */ /* 0x000fe20000000f00 */
[----:B------:R-:W-:Y:S01]  /*6210*/  HADD2.F32 R30, -RZ, R164.H0_H0 ;  /* 0x200000a4ff1e7230 */ /* 0x000fe20000004100 */
[----:B------:R-:W-:Y:S01]  /*6220*/  MOV R23, R29 ;  /* 0x0000001d00177202 */ /* 0x000fe20000000f00 */
[----:B------:R-:W-:Y:S01]  /*6230*/  HADD2.F32 R12, -RZ, R165.H1_H1 ;  /* 0x300000a5ff0c7230 */ /* 0x000fe20000004100 */
[----:B------:R-:W-:Y:S01]  /*6240*/  MOV R27, R31 ;  /* 0x0000001f001b7202 */ /* 0x000fe20000000f00 */
[--C-:B------:R-:W-:Y:S01]  /*6250*/  HADD2.F32 R31, -RZ, R26.reuse.H0_H0 ;  /* 0x2000001aff1f7230 */ /* 0x100fe20000004100 */
[----:B------:R-:W-:Y:S01]  /*6260*/  @!P1 FADD.FTZ R30, -R30, -RZ ;  /* 0x800000ff1e1e9221 */ /* 0x000fe20000010100 */
[----:B------:R-:W-:Y:S01]  /*6270*/  HADD2.F32 R29, -RZ, R26.H1_H1 ;  /* 0x3000001aff1d7230 */ /* 0x000fe20000004100 */
[----:B------:R-:W-:Y:S01]  /*6280*/  @!P1 FADD.FTZ R28, -R28, -RZ ;  /* 0x800000ff1c1c9221 */ /* 0x000fe20000010100 */
[--C-:B------:R-:W-:Y:S01]  /*6290*/  HADD2.F32 R26, -RZ, R23.reuse.H0_H0 ;  /* 0x20000017ff1a7230 */ /* 0x100fe20000004100 */
[----:B------:R-:W-:Y:S01]  /*62a0*/  @!P1 FADD.FTZ R25, -R25, -RZ ;  /* 0x800000ff19199221 */ /* 0x000fe20000010100 */
[----:B------:R-:W-:Y:S01]  /*62b0*/  HADD2.F32 R24, -RZ, R166.H0_H0 ;  /* 0x200000a6ff187230 */ /* 0x000fe20000004100 */
[----:B------:R-:W-:Y:S01]  /*62c0*/  FMUL.FTZ R0, R31, R30 ;  /* 0x0000001e1f007220 */ /* 0x000fe20000410000 */
[----:B---3--:R-:W-:Y:S01]  /*62d0*/  HADD2.F32 R32, -RZ, R48.H0_H0 ;  /* 0x20000030ff207230 */ /* 0x008fe20000004100 */
        /* <DEDUP_REMOVED lines=44> */
.L_x_1963:
[----:B------:R-:W-:Y:S05]  /*65a0*/  BSYNC B0 ;  /* 0x0000000000007941 */ /* 0x000fea0003800000 */
.L_x_1962:
[----:B------:R-:W-:Y:S01]  /*65b0*/  LEA R168, P0, R60, R102, 0x1 ;  /* 0x000000663ca87211 */ /* 0x000fe200078008ff */
[----:B------:R-:W-:Y:S01]  /*65c0*/  BSSY B0, `(.L_x_1964) ;  /* 0x0000060000007945 */ /* 0x000fe20003800000 */
[----:B------:R-:W-:Y:S02]  /*65d0*/  IADD3 R166, P1, R170, 0x40, RZ ;  /* 0x00000040aaa67810 */ /* 0x000fe40007f3e0ff */
[----:B------:R-:W-:Y:S02]  /*65e0*/  LEA.HI.X R169, R60, R103, R59, 0x1, P0 ;  /* 0x000000673ca97211 */ /* 0x000fe400000f0c3b */
[----:B------:R-:W-:Y:S01]  /*65f0*/  ISETP.GE.AND P0, PT, R15, UR4, PT ;  /* 0x000000040f007c0c */ /* 0x000fe2000bf06270 */
[----:B------:R-:W-:Y:S02]  /*6600*/  IMAD.X R167, RZ, RZ, R171, P1 ;  /* 0x000000ffffa77224 */ /* 0x000fe400008e06ab */
[----:B-----5:R1:W-:Y:S04]  /*6610*/  STG.E.128 [R168.64], R52 ;  /* 0x00000034a8007986 */ /* 0x0203e8000c101d06 */
[----:B-1----:R1:W5:Y:S06]  /*6620*/  LDG.E.128 R52, [R170.64+0x40] ;  /* 0x00004006aa347981 */ /* 0x00236c000c1e1d00 */
        /* <DEDUP_REMOVED lines=13> */
[C---:B----4-:R-:W-:Y:S02]  /*6700*/  LEA R10, P0, R165.reuse, R166, 0x1 ;  /* 0x000000a6a50a7211 */ /* 0x050fe400078008ff */
        /* <DEDUP_REMOVED lines=75> */
.L_x_1965:
[----:B------:R-:W-:Y:S05]  /*6bc0*/  BSYNC B0 ;  /* 0x0000000000007941 */ /* 0x000fea0003800000 */
.L_x_1964:
[----:B-----5:R1:W-:Y:S01]  /*6bd0*/  STG.E.128 [R168.64+0x40], R52 ;  /* 0x00004034a8007986 */ /* 0x0203e2000c101d06 */
[----:B------:R-:W-:Y:S01]  /*6be0*/  ISETP.GE.AND P0, PT, R14, UR4, PT ;  /* 0x000000040e007c0c */ /* 0x000fe2000bf06270 */
[----:B------:R-:W-:Y:S01]  /*6bf0*/  BSSY B0, `(.L_x_1966) ;  /* 0x0000061000007945 */ /* 0x000fe20003800000 */
[----:B----4-:R-:W-:Y:S01]  /*6c00*/  IADD3 R8, P1, R170, 0x80, RZ ;  /* 0x00000080aa087810 */ /* 0x010fe20007f3e0ff */
[----:B------:R1:W5:Y:S04]  /*6c10*/  LDG.E.128 R4, [R170.64+0x80] ;  /* 0x00008006aa047981 */ /* 0x000368000c1e1d00 */
[----:B------:R-:W-:Y:S06]  /*6c20*/  IMAD.X R9, RZ, RZ, R171, P1 ;  /* 0x000000ffff097224 */ /* 0x000fec00008e06ab */
[----:B------:R-:W-:-:S05]  /*6c30*/  @P0 BRA `(.L_x_1967) ;  /* 0x000005c000000947 */ /* 0x000fca0003800000 */
[----:B------:R-:W-:Y:S01]  /*6c40*/  ULEA.HI UR5, UR4, UR4, URZ, 0x1 ;  /* 0x0000000404057291 */ /* 0x000fe2000f8f083f */
[----:B------:R-:W-:Y:S01]  /*6c50*/  MOV R2, RZ ;  /* 0x000000ff00027202 */ /* 0x000fe20000000f00 */
[----:B-----5:R-:W-:Y:S01]  /*6c60*/  IMAD.MOV.U32 R36, RZ, RZ, R6 ;  /* 0x000000ffff247224 */ /* 0x020fe200078e0006 */
[----:B------:R-:W-:Y:S01]  /*6c70*/  MOV R22, R4 ;  /* 0x0000000400167202 */ /* 0x000fe20000000f00 */
[----:B------:R-:W-:Y:S01]  /*6c80*/  USHF.R.S32.HI UR5, URZ, 0x1, UR5 ;  /* 0x000000013f057899 */ /* 0x000fe20008011405 */
[----:B------:R-:W-:Y:S02]  /*6c90*/  MOV R39, R5 ;  /* 0x0000000500277202 */ /* 0x000fe40000000f00 */
[----:B------:R-:W-:Y:S03]  /*6ca0*/  MOV R37, R7 ;  /* 0x0000000700257202 */ /* 0x000fe60000000f00 */
[----:B------:R-:W-:Y:S02]  /*6cb0*/  ISETP.GE.AND P1, PT, R14, UR5, PT ;  /* 0x000000050e007c0c */ /* 0x000fe4000bf26270 */
[----:B------:R-:W-:Y:S11]  /*6cc0*/  MOV R3, UR5 ;  /* 0x0000000500037c02 */ /* 0x000ff60008000f00 */
[----:B------:R-:W-:Y:S02]  /*6cd0*/  @P1 IADD3 R3, RZ, -UR5, RZ ;  /* 0x80000005ff031c10 */ /* 0x000fe4000fffe0ff */
[----:B------:R-:W-:Y:S02]  /*6ce0*/  @P1 IADD3 R2, RZ, -UR5, RZ ;  /* 0x80000005ff021c10 */ /* 0x000fe4000fffe0ff */
[----:B------:R-:W-:Y:S02]  /*6cf0*/  LEA R10, P0, R3, R8, 0x1 ;  /* 0x00000008030a7211 */ /* 0x000fe400078008ff */
[----:B------:R-:W-:Y:S02]  /*6d00*/  IADD3 R0, P5, R129, R2, RZ ;  /* 0x0000000281007210 */ /* 0x000fe40007fbe0ff */
[----:B------:R-:W-:Y:S02]  /*6d10*/  LEA.HI.X.SX32 R11, R3, R9, 0x1, P0 ;  /* 0x00000009030b7211 */ /* 0x000fe400000f0eff */
[----:B------:R-:W-:Y:S02]  /*6d20*/  LEA R48, P0, R0, R110, 0x1 ;  /* 0x0000006e00307211 */ /* 0x000fe400078008ff */
[----:B------:R-:W-:Y:S01]  /*6d30*/  LEA.HI.X.SX32 R2, R2, R120, 0x1, P5 ;  /* 0x0000007802027211 */ /* 0x000fe200028f0eff */
[----:B------:R-:W4:Y:S03]  /*6d40*/  LDG.E.128 R24, [R10.64] ;  /* 0x000000060a187981 */ /* 0x000f26000c1e1d00 */
[----:B------:R-:W-:Y:S01]  /*6d50*/  LEA.HI.X R49, R0, R111, R2, 0x1, P0 ;  /* 0x0000006f00317211 */ /* 0x000fe200000f0c02 */
[----:B------:R-:W-:Y:S01]  /*6d60*/  IMAD.MOV.U32 R0, RZ, RZ, RZ ;  /* 0x000000ffff007224 */ /* 0x000fe200078e00ff */
[----:B------:R-:W-:Y:S04]  /*6d70*/  @P1 IADD3 R0, RZ, -UR5, RZ ;  /* 0x80000005ff001c10 */ /* 0x000fe8000fffe0ff */
[----:B--2---:R-:W2:Y:S01]  /*6d80*/  LDG.E.128 R48, [R48.64] ;  /* 0x0000000630307981 */ /* 0x004ea2000c1e1d00 */
[----:B------:R-:W-:Y:S04]  /*6d90*/  IADD3 R3, P0, R129, R0, RZ ;  /* 0x0000000081037210 */ /* 0x000fe80007f1e0ff */
[----:B------:R-:W-:Y:S02]  /*6da0*/  LEA.HI.X.SX32 R0, R0, R120, 0x1, P0 ;  /* 0x0000007800007211 */ /* 0x000fe400000f0eff */
[C---:B------:R-:W-:Y:S04]  /*6db0*/  LEA R28, P0, R3.reuse, R112, 0x1 ;  /* 0x00000070031c7211 */ /* 0x040fe800078008ff */
[----:B------:R-:W-:Y:S05]  /*6dc0*/  LEA.HI.X R29, R3, R113, R0, 0x1, P0 ;  /* 0x00000071031d7211 */ /* 0x000fea00000f0c00 */
[----:B---3--:R1:W3:Y:S02]  /*6dd0*/  LDG.E.128 R32, [R28.64] ;  /* 0x000000061c207981 */ /* 0x0082e4000c1e1d00 */
[----:B-1----:R-:W-:Y:S02]  /*6de0*/  HADD2.F32 R28, -RZ, R39.H0_H0 ;  /* 0x20000027ff1c7230 */ /* 0x002fe40000004100 */
[--C-:B--2---:R-:W-:Y:S01]  /*6df0*/  HADD2.F32 R3, -RZ, R49.reuse.H0_H0 ;  /* 0x20000031ff037230 */ /* 0x104fe20000004100 */
[----:B----4-:R-:W-:Y:S01]  /*6e00*/  MOV R12, R24 ;  /* 0x00000018000c7202 */ /* 0x010fe20000000f00 */
[----:B------:R-:W-:Y:S01]  /*6e10*/  HADD2.F32 R4, -RZ, R49.H1_H1 ;  /* 0x30000031ff047230 */ /* 0x000fe20000004100 */
[----:B------:R-:W-:Y:S01]  /*6e20*/  MOV R11, R25 ;  /* 0x00000019000b7202 */ /* 0x000fe20000000f00 */
[----:B------:R-:W-:Y:S01]  /*6e30*/  HADD2.F32 R5, -RZ, R50.H0_H0 ;  /* 0x20000032ff057230 */ /* 0x000fe20000004100 */
[----:B------:R-:W-:Y:S01]  /*6e40*/  IMAD.MOV.U32 R10, RZ, RZ, R26 ;  /* 0x000000ffff0a7224 */ /* 0x000fe200078e001a */
[--C-:B------:R-:W-:Y:S01]  /*6e50*/  HADD2.F32 R25, -RZ, R12.reuse.H0_H0 ;  /* 0x2000000cff197230 */ /* 0x100fe20000004100 */
[----:B------:R-:W-:Y:S01]  /*6e60*/  MOV R9, R27 ;  /* 0x0000001b00097202 */ /* 0x000fe20000000f00 */
[----:B------:R-:W-:Y:S01]  /*6e70*/  HADD2.F32 R23, -RZ, R12.H1_H1 ;  /* 0x3000000cff177230 */ /* 0x000fe20000004100 */
[----:B------:R-:W-:Y:S01]  /*6e80*/  @!P1 FADD.FTZ R3, -R3, -RZ ;  /* 0x800000ff03039221 */ /* 0x000fe20000010100 */
[--C-:B------:R-:W-:Y:S01]  /*6e90*/  HADD2.F32 R12, -RZ, R11.reuse.H0_H0 ;  /* 0x2000000bff0c7230 */ /* 0x100fe20000004100 */
[----:B------:R-:W-:Y:S01]  /*6ea0*/  @!P1 FADD.FTZ R4, -R4, -RZ ;  /* 0x800000ff04049221 */ /* 0x000fe20000010100 */
[----:B------:R-:W-:Y:S01]  /*6eb0*/  HADD2.F32 R11, -RZ, R11.H1_H1 ;  /* 0x3000000bff0b7230 */ /* 0x000fe20000004100 */
[----:B------:R-:W-:Y:S01]  /*6ec0*/  @!P1 FADD.FTZ R5, -R5, -RZ ;  /* 0x800000ff05059221 */ /* 0x000fe20000010100 */
[----:B------:R-:W-:Y:S01]  /*6ed0*/  HADD2.F32 R8, -RZ, R51.H1_H1 ;  /* 0x30000033ff087230 */ /* 0x000fe20000004100 */
[----:B------:R-:W-:Y:S01]  /*6ee0*/  FMUL.FTZ R3, R12, R3 ;  /* 0x000000030c037220 */ /* 0x000fe20000410000 */
[--C-:B------:R-:W-:Y:S01]  /*6ef0*/  HADD2.F32 R0, -RZ, R48.reuse.H0_H0 ;  /* 0x20000030ff007230 */ /* 0x100fe20000004100 */
[----:B------:R-:W-:Y:S01]  /*6f00*/  FMUL.FTZ R4, R11, R4 ;  /* 0x000000040b047220 */ /* 0x000fe20000410000 */
        /* <DEDUP_REMOVED lines=10> */
[----:B---3--:R-:W-:Y:S01]  /*6fb0*/  HADD2.F32 R12, -RZ, R32.H0_H0 ;  /* 0x20000020ff0c7230 */ /* 0x008fe20000004100 */
[----:B------:R-:W-:Y:S01]  /*6fc0*/  FMUL.FTZ R2, R23, R2 ;  /* 0x0000000217027220 */ /* 0x000fe20000410000 */
[----:B------:R-:W-:Y:S01]  /*6fd0*/  HADD2.F32 R6, -RZ, R50.H1_H1 ;  /* 0x30000032ff067230 */ /* 0x000fe20000004100 */
[----:B------:R-:W-:Y:S01]  /*6fe0*/  FMUL.FTZ R8, R9, R8 ;  /* 0x0000000809087220 */ /* 0x000fe20000410000 */
[--C-:B------:R-:W-:Y:S02]  /*6ff0*/  HADD2.F32 R9, -RZ, R22.reuse.H0_H0 ;  /* 0x20000016ff097230 */ /* 0x100fe40000004100 */
[----:B------:R-:W-:Y:S01]  /*7000*/  HADD2.F32 R23, -RZ, R22.H1_H1 ;  /* 0x30000016ff177230 */ /* 0x000fe20000004100 */
[----:B------:R-:W-:Y:S01]  /*7010*/  @!P1 FADD.FTZ R6, -R6, -RZ ;  /* 0x800000ff06069221 */ /* 0x000fe20000010100 */
[----:B------:R-:W-:Y:S01]  /*7020*/  HADD2.F32 R22, -RZ, R32.H1_H1 ;  /* 0x30000020ff167230 */ /* 0x000fe20000004100 */
[----:B------:R-:W-:Y:S01]  /*7030*/  FFMA.FTZ R0, R9, R12, R0 ;  /* 0x0000000c09007223 */ /* 0x000fe20000010000 */
[----:B------:R-:W-:Y:S01]  /*7040*/  HADD2.F32 R7, -RZ, R51.H0_H0 ;  /* 0x20000033ff077230 */ /* 0x000fe20000004100 */
[----:B------:R-:W-:Y:S01]  /*7050*/  FMUL.FTZ R6, R11, R6 ;  /* 0x000000060b067220 */ /* 0x000fe20000410000 */
[--C-:B------:R-:W-:Y:S01]  /*7060*/  HADD2.F32 R29, -RZ, R33.reuse.H0_H0 ;  /* 0x20000021ff1d7230 */ /* 0x100fe20000004100 */
[----:B------:R-:W-:Y:S01]  /*7070*/  FFMA.FTZ R2, R23, R22, R2 ;  /* 0x0000001617027223 */ /* 0x000fe20000010002 */
[----:B------:R-:W-:Y:S01]  /*7080*/  HADD2.F32 R30, -RZ, R33.H1_H1 ;  /* 0x30000021ff1e7230 */ /* 0x000fe20000004100 */
[----:B------:R-:W-:Y:S01]  /*7090*/  @!P1 FADD.FTZ R7, -R7, -RZ ;  /* 0x800000ff07079221 */ /* 0x000fe20000010100 */
[----:B------:R-:W-:Y:S01]  /*70a0*/  HADD2.F32 R9, -RZ, R39.H1_H1 ;  /* 0x30000027ff097230 */ /* 0x000fe20000004100 */
[----:B------:R-:W-:Y:S01]  /*70b0*/  FFMA.FTZ R3, R28, R29, R3 ;  /* 0x0000001d1c037223 */ /* 0x000fe20000010003 */
[----:B------:R-:W-:Y:S01]  /*70c0*/  HADD2.F32 R31, -RZ, R34.H0_H0 ;  /* 0x20000022ff1f7230 */ /* 0x000fe20000004100 */
[----:B------:R-:W-:Y:S01]  /*70d0*/  FMUL.FTZ R7, R10, R7 ;  /* 0x000000070a077220 */ /* 0x000fe20000410000 */
[----:B------:R-:W-:Y:S01]  /*70e0*/  HADD2.F32 R12, -RZ, R36.H0_H0 ;  /* 0x20000024ff0c7230 */ /* 0x000fe20000004100 */
[----:B------:R-:W-:Y:S01]  /*70f0*/  FFMA.FTZ R4, R9, R30, R4 ;  /* 0x0000001e09047223 */ /* 0x000fe20000010004 */
[----:B------:R-:W-:Y:S01]  /*7100*/  HADD2.F32 R32, -RZ, R34.H1_H1 ;  /* 0x30000022ff207230 */ /* 0x000fe20000004100 */
[----:B------:R-:W-:Y:S01]  /*7110*/  F2FP.PACK_AB R0, R2, R0 ;  /* 0x000000000200723e */ /* 0x000fe200000000ff */
[----:B------:R-:W-:Y:S01]  /*7120*/  HADD2.F32 R23, -RZ, R36.H1_H1 ;  /* 0x30000024ff177230 */ /* 0x000fe20000004100 */
[----:B------:R-:W-:Y:S01]  /*7130*/  FFMA.FTZ R5, R12, R31, R5 ;  /* 0x0000001f0c057223 */ /* 0x000fe20000010005 */
[----:B------:R-:W-:Y:S01]  /*7140*/  F2FP.PACK_AB R3, R4, R3 ;  /* 0x000000030403723e */ /* 0x000fe200000000ff */
[----:B------:R-:W-:Y:S01]  /*7150*/  HADD2.F32 R33, -RZ, R35.H0_H0 ;  /* 0x20000023ff217230 */ /* 0x000fe20000004100 */
[----:B------:R-:W-:Y:S01]  /*7160*/  MOV R4, R0 ;  /* 0x0000000000047202 */ /* 0x000fe20000000f00 */
[----:B------:R-:W-:Y:S01]  /*7170*/  HADD2.F32 R22, -RZ, R37.H0_H0 ;  /* 0x20000025ff167230 */ /* 0x000fe20000004100 */
[----:B------:R-:W-:Y:S01]  /*7180*/  FFMA.FTZ R6, R23, R32, R6 ;  /* 0x0000002017067223 */ /* 0x000fe20000010006 */
[----:B------:R-:W-:Y:S02]  /*7190*/  HADD2.F32 R34, -RZ, R35.H1_H1 ;  /* 0x30000023ff227230 */ /* 0x000fe40000004100 */
[----:B------:R-:W-:Y:S01]  /*71a0*/  HADD2.F32 R29, -RZ, R37.H1_H1 ;  /* 0x30000025ff1d7230 */ /* 0x000fe20000004100 */
[----:B------:R-:W-:Y:S01]  /*71b0*/  FFMA.FTZ R7, R22, R33, R7 ;  /* 0x0000002116077223 */ /* 0x000fe20000010007 */
[----:B------:R-:W-:Y:S02]  /*71c0*/  F2FP.PACK_AB R6, R6, R5 ;  /* 0x000000050606723e */ /* 0x000fe400000000ff */
[----:B------:R-:W-:Y:S01]  /*71d0*/  MOV R5, R3 ;  /* 0x0000000300057202 */ /* 0x000fe20000000f00 */
[----:B------:R-:W-:Y:S05]  /*71e0*/  FFMA.FTZ R8, R29, R34, R8 ;  /* 0x000000221d087223 */ /* 0x000fea0000010008 */
[----:B------:R-:W-:Y:S02]  /*71f0*/  F2FP.PACK_AB R7, R8, R7 ;  /* 0x000000070807723e */ /* 0x000fe400000000ff */
.L_x_1967:
[----:B------:R-:W-:Y:S05]  /*7200*/  BSYNC B0 ;  /* 0x0000000000007941 */ /* 0x000fea0003800000 */
.L_x_1966:
[----:B-----5:R4:W-:Y:S02]  /*7210*/  STG.E.128 [R168.64+0x80], R4 ;  /* 0x00008004a8007986 */ /* 0x0209e4000c101d06 */
.L_x_1961:
[----:B------:R-:W-:Y:S05]  /*7220*/  BSYNC B1 ;  /* 0x0000000000017941 */ /* 0x000fea0003800000 */
.L_x_1960:
[----:B------:R-:W-:Y:S01]  /*7230*/  BSSY B1, `(.L_x_1968) ;  /* 0x0000130000017945 */ /* 0x000fe20003800000 */
[----:B------:R-:W-:-:S05]  /*7240*/  @!P4 BRA `(.L_x_1969) ;  /* 0x000012e00000c947 */ /* 0x000fca0003800000 */
[C---:B------:R-:W-:Y:S01]  /*7250*/  LEA R2, P0, R77.reuse, R108, 0x1 ;  /* 0x0000006c4d027211 */ /* 0x040fe200078008ff */
[----:B------:R-:W-:Y:S03]  /*7260*/  BSSY B0, `(.L_x_1970) ;  /* 0x0000060000007945 */ /* 0x000fe60003800000 */
[----:B------:R-:W-:Y:S02]  /*7270*/  LEA.HI.X R3, R77, R109, R76, 0x1, P0 ;  /* 0x0000006d4d037211 */ /* 0x000fe400000f0c4c */
[----:B------:R-:W-:Y:S03]  /*7280*/  ISETP.GE.AND P0, PT, R18, UR4, PT ;  /* 0x0000000412007c0c */ /* 0x000fe6000bf06270 */
[----:B----4-:R4:W5:Y:S10]  /*7290*/  LDG.E.128 R8, [R2.64] ;  /* 0x0000000602087981 */ /* 0x010974000c1e1d00 */
        /* <DEDUP_REMOVED lines=16> */
[C---:B------:R-:W-:Y:S04]  /*73a0*/  LEA R36, P0, R0.reuse, R110, 0x1 ;  /* 0x0000006e00247211 */ /* 0x040fe800078008ff */
[----:B------:R-:W-:Y:S01]  /*73b0*/  LEA.HI.X R37, R0, R111, R4, 0x1, P0 ;  /* 0x0000006f00257211 */ /* 0x000fe200000f0c04 */
[----:B------:R-:W-:Y:S01]  /*73c0*/  IMAD.MOV.U32 R0, RZ, RZ, RZ ;  /* 0x000000ffff007224 */ /* 0x000fe200078e00ff */
[----:B------:R-:W-:Y:S01]  /*73d0*/  @P1 IADD3 R0, RZ, -UR5, RZ ;  /* 0x80000005ff001c10 */ /* 0x000fe2000fffe0ff */
[----:B--2---:R4:W2:Y:S03]  /*73e0*/  LDG.E.128 R4, [R2.64] ;  /* 0x0000000602047981 */ /* 0x0048a6000c1e1d00 */
[----:B------:R-:W-:Y:S04]  /*73f0*/  IADD3 R23, P0, R69, R0, RZ ;  /* 0x0000000045177210 */ /* 0x000fe80007f1e0ff */
[----:B------:R-:W-:Y:S01]  /*7400*/  LEA.HI.X.SX32 R0, R0, R68, 0x1, P0 ;  /* 0x0000004400007211 */ /* 0x000fe200000f0eff */
[----:B------:R-:W4:Y:S01]  /*7410*/  LDG.E.128 R36, [R36.64] ;  /* 0x0000000624247981 */ /* 0x000f22000c1e1d00 */
[C---:B------:R-:W-:Y:S04]  /*7420*/  LEA R24, P0, R23.reuse, R112, 0x1 ;  /* 0x0000007017187211 */ /* 0x040fe800078008ff */
[----:B------:R-:W-:Y:S05]  /*7430*/  LEA.HI.X R25, R23, R113, R0, 0x1, P0 ;  /* 0x0000007117197211 */ /* 0x000fea00000f0c00 */
[----:B---3--:R1:W3:Y:S01]  /*7440*/  LDG.E.128 R28, [R24.64] ;  /* 0x00000006181c7981 */ /* 0x0082e2000c1e1d00 */
[--C-:B----4-:R-:W-:Y:S01]  /*7450*/  HADD2.F32 R3, -RZ, R37.reuse.H0_H0 ;  /* 0x20000025ff037230 */ /* 0x110fe20000004100 */
[----:B--2---:R-:W-:Y:S01]  /*7460*/  MOV R12, R4 ;  /* 0x00000004000c7202 */ /* 0x004fe20000000f00 */
[----:B------:R-:W-:Y:S01]  /*7470*/  HADD2.F32 R4, -RZ, R37.H1_H1 ;  /* 0x30000025ff047230 */ /* 0x000fe20000004100 */
[----:B------:R-:W-:Y:S01]  /*7480*/  IMAD.MOV.U32 R11, RZ, RZ, R5 ;  /* 0x000000ffff0b7224 */ /* 0x000fe200078e0005 */
[----:B------:R-:W-:Y:S01]  /*7490*/  HADD2.F32 R8, -RZ, R39.H1_H1 ;  /* 0x30000027ff087230 */ /* 0x000fe20000004100 */
[----:B------:R-:W-:Y:S01]  /*74a0*/  MOV R10, R6 ;  /* 0x00000006000a7202 */ /* 0x000fe20000000f00 */
[--C-:B-1----:R-:W-:Y:S01]  /*74b0*/  HADD2.F32 R25, -RZ, R12.reuse.H0_H0 ;  /* 0x2000000cff197230 */ /* 0x102fe20000004100 */
[----:B------:R-:W-:Y:S01]  /*74c0*/  MOV R9, R7 ;  /* 0x0000000700097202 */ /* 0x000fe20000000f00 */
[----:B------:R-:W-:Y:S01]  /*74d0*/  HADD2.F32 R23, -RZ, R12.H1_H1 ;  /* 0x3000000cff177230 */ /* 0x000fe20000004100 */
[----:B------:R-:W-:Y:S01]  /*74e0*/  @!P1 FADD.FTZ R3, -R3, -RZ ;  /* 0x800000ff03039221 */ /* 0x000fe20000010100 */
[--C-:B------:R-:W-:Y:S01]  /*74f0*/  HADD2.F32 R12, -RZ, R11.reuse.H0_H0 ;  /* 0x2000000bff0c7230 */ /* 0x100fe20000004100 */
[----:B------:R-:W-:Y:S01]  /*7500*/  @!P1 FADD.FTZ R4, -R4, -RZ ;  /* 0x800000ff04049221 */ /* 0x000fe20000010100 */
[----:B------:R-:W-:Y:S01]  /*7510*/  HADD2.F32 R11, -RZ, R11.H1_H1 ;  /* 0x3000000bff0b7230 */ /* 0x000fe20000004100 */
[----:B------:R-:W-:Y:S01]  /*7520*/  @!P1 FADD.FTZ R8, -R8, -RZ ;  /* 0x800000ff08089221 */ /* 0x000fe20000010100 */
[----:B------:R-:W-:Y:S01]  /*7530*/  HADD2.F32 R7, -RZ, R39.H0_H0 ;  /* 0x20000027ff077230 */ /* 0x000fe20000004100 */
[----:B------:R-:W-:Y:S01]  /*7540*/  FMUL.FTZ R3, R12, R3 ;  /* 0x000000030c037220 */ /* 0x000fe20000410000 */
[----:B------:R-:W-:Y:S01]  /*7550*/  HADD2.F32 R0, -RZ, R36.H0_H0 ;  /* 0x20000024ff007230 */ /* 0x000fe20000004100 */
[----:B------:R-:W-:Y:S01]  /*7560*/  FMUL.FTZ R4, R11, R4 ;  /* 0x000000040b047220 */ /* 0x000fe20000410000 */
[--C-:B------:R-:W-:Y:S01]  /*7570*/  HADD2.F32 R5, -RZ, R38.reuse.H0_H0 ;  /* 0x20000026ff057230 */ /* 0x100fe20000004100 */
[----:B------:R-:W-:Y:S01]  /*7580*/  @!P1 FADD.FTZ R7, -R7, -RZ ;  /* 0x800000ff07079221 */ /* 0x000fe20000010100 */
[----:B------:R-:W-:Y:S01]  /*7590*/  HADD2.F32 R6, -RZ, R38.H1_H1 ;  /* 0x30000026ff067230 */ /* 0x000fe20000004100 */
[----:B------:R-:W-:Y:S01]  /*75a0*/  @!P1 FADD.FTZ R0, -R0, -RZ ;  /* 0x800000ff00009221 */ /* 0x000fe20000010100 */
        /* <DEDUP_REMOVED lines=18> */
[----:B------:R-:W-:Y:S01]  /*76d0*/  HADD2.F32 R22, -RZ, R35.H0_H0 ;  /* 0x20000023ff167230 */ /* 0x000fe20000004100 */
[----:B------:R-:W-:Y:S01]  /*76e0*/  FFMA.FTZ R0, R9, R10, R0 ;  /* 0x0000000a09007223 */ /* 0x000fe20000010000 */
[--C-:B------:R-:W-:Y:S01]  /*76f0*/  HADD2.F32 R23, -RZ, R29.reuse.H0_H0 ;  /* 0x2000001dff177230 */ /* 0x100fe20000004100 */
[----:B------:R-:W-:Y:S01]  /*7700*/  FFMA.FTZ R2, R11, R12, R2 ;  /* 0x0000000c0b027223 */ /* 0x000fe20000010002 */
[----:B------:R-:W-:Y:S02]  /*7710*/  HADD2.F32 R24, -RZ, R29.H1_H1 ;  /* 0x3000001dff187230 */ /* 0x000fe40000004100 */
[----:B------:R-:W-:Y:S01]  /*7720*/  HADD2.F32 R9, -RZ, R35.H1_H1 ;  /* 0x30000023ff097230 */ /* 0x000fe20000004100 */
[----:B------:R-:W-:Y:S01]  /*7730*/  FFMA.FTZ R3, R22, R23, R3 ;  /* 0x0000001716037223 */ /* 0x000fe20000010003 */
[----:B------:R-:W-:Y:S01]  /*7740*/  HADD2.F32 R25, -RZ, R30.H0_H0 ;  /* 0x2000001eff197230 */ /* 0x000fe20000004100 */
[----:B------:R-:W-:Y:S01]  /*7750*/  F2FP.PACK_AB R0, R2, R0 ;  /* 0x000000000200723e */ /* 0x000fe200000000ff */
[----:B------:R-:W-:Y:S01]  /*7760*/  HADD2.F32 R10, -RZ, R32.H0_H0 ;  /* 0x20000020ff0a7230 */ /* 0x000fe20000004100 */
        /* <DEDUP_REMOVED lines=11> */
[----:B------:R-:W-:Y:S03]  /*7820*/  F2FP.PACK_AB R10, R6, R5 ;  /* 0x00000005060a723e */ /* 0x000fe600000000ff */
[----:B------:R-:W-:Y:S05]  /*7830*/  FFMA.FTZ R8, R23, R28, R8 ;  /* 0x0000001c17087223 */ /* 0x000fea0000010008 */
[----:B------:R-:W-:Y:S02]  /*7840*/  F2FP.PACK_AB R11, R8, R7 ;  /* 0x00000007080b723e */ /* 0x000fe400000000ff */
[----:B------:R-:W-:Y:S02]  /*7850*/  MOV R8, R0 ;  /* 0x0000000000087202 */ /* 0x000fe40000000f00 */
.L_x_1971:
[----:B------:R-:W-:Y:S05]  /*7860*/  BSYNC B0 ;  /* 0x0000000000007941 */ /* 0x000fea0003800000 */
.L_x_1970:
[----:B------:R-:W-:Y:S01]  /*7870*/  LEA R4, P1, R162, R102, 0x1 ;  /* 0x00000066a2047211 */ /* 0x000fe200078208ff */
[----:B------:R-:W-:Y:S01]  /*7880*/  BSSY B0, `(.L_x_1972) ;  /* 0x0000062000007945 */ /* 0x000fe20003800000 */
[----:B----4-:R-:W-:Y:S02]  /*7890*/  LEA R2, P0, R80, R108, 0x1 ;  /* 0x0000006c50027211 */ /* 0x010fe400078008ff */
[----:B------:R-:W-:Y:S02]  /*78a0*/  LEA.HI.X R5, R162, R103, R78, 0x1, P1 ;  /* 0x00000067a2057211 */ /* 0x000fe400008f0c4e */
[----:B------:R-:W-:Y:S02]  /*78b0*/  LEA.HI.X R3, R80, R109, R79, 0x1, P0 ;  /* 0x0000006d50037211 */ /* 0x000fe400000f0c4f */
[----:B------:R-:W-:Y:S01]  /*78c0*/  ISETP.GE.AND P0, PT, R15, UR4, PT ;  /* 0x000000040f007c0c */ /* 0x000fe2000bf06270 */
[----:B-----5:R4:W-:Y:S04]  /*78d0*/  STG.E.128 [R4.64], R8 ;  /* 0x0000000804007986 */ /* 0x0209e8000c101d06 */
[----:B------:R4:W5:Y:S08]  /*78e0*/  LDG.E.128 R24, [R2.64] ;  /* 0x0000000602187981 */ /* 0x000970000c1e1d00 */
[----:B------:R-:W-:-:S05]  /*78f0*/  @P0 BRA `(.L_x_1973) ;  /* 0x000005a000000947 */ /* 0x000fca0003800000 */
[----:B------:R-:W-:Y:S01]  /*7900*/  ULEA.HI UR5, UR4, UR4, URZ, 0x1 ;  /* 0x0000000404057291 */ /* 0x000fe2000f8f083f */
[----:B----4-:R-:W-:Y:S01]  /*7910*/  MOV R4, RZ ;  /* 0x000000ff00047202 */ /* 0x010fe20000000f00 */
        /* <DEDUP_REMOVED lines=13> */
[C---:B------:R-:W-:Y:S04]  /*79f0*/  LEA R36, P0, R0.reuse, R110, 0x1 ;  /* 0x0000006e00247211 */ /* 0x040fe800078008ff */
[----:B------:R-:W-:Y:S02]  /*7a00*/  LEA.HI.X R37, R0, R111, R4, 0x1, P0 ;  /* 0x0000006f00257211 */ /* 0x000fe400000f0c04 */
[----:B------:R-:W-:Y:S01]  /*7a10*/  MOV R0, RZ ;  /* 0x000000ff00007202 */ /* 0x000fe20000000f00 */
[----:B--2---:R4:W2:Y:S01]  /*7a20*/  LDG.E.128 R4, [R2.64] ;  /* 0x0000000602047981 */ /* 0x0048a2000c1e1d00 */
[----:B------:R-:W-:Y:S04]  /*7a30*/  @P1 IADD3 R0, RZ, -UR5, RZ ;  /* 0x80000005ff001c10 */ /* 0x000fe8000fffe0ff */
[----:B------:R-:W-:Y:S03]  /*7a40*/  IADD3 R9, P0, R128, R0, RZ ;  /* 0x0000000080097210 */ /* 0x000fe60007f1e0ff */
[----:B------:R-:W4:Y:S01]  /*7a50*/  LDG.E.128 R36, [R36.64] ;  /* 0x0000000624247981 */ /* 0x000f22000c1e1d00 */
[----:B------:R-:W-:Y:S02]  /*7a60*/  LEA.HI.X.SX32 R0, R0, R119, 0x1, P0 ;  /* 0x0000007700007211 */ /* 0x000fe400000f0eff */
[C---:B------:R-:W-:Y:S04]  /*7a70*/  LEA R28, P0, R9.reuse, R112, 0x1 ;  /* 0x00000070091c7211 */ /* 0x040fe800078008ff */
[----:B------:R-:W-:Y:S06]  /*7a80*/  LEA.HI.X R29, R9, R113, R0, 0x1, P0 ;  /* 0x00000071091d7211 */ /* 0x000fec00000f0c00 */
[----:B---3--:R-:W3:Y:S01]  /*7a90*/  LDG.E.128 R28, [R28.64] ;  /* 0x000000061c1c7981 */ /* 0x008ee2000c1e1d00 */
[--C-:B----4-:R-:W-:Y:S01]  /*7aa0*/  HADD2.F32 R3, -RZ, R37.reuse.H0_H0 ;  /* 0x20000025ff037230 */ /* 0x110fe20000004100 */
[----:B--2---:R-:W-:Y:S01]  /*7ab0*/  IMAD.MOV.U32 R12, RZ, RZ, R4 ;  /* 0x000000ffff0c7224 */ /* 0x004fe200078e0004 */
[----:B------:R-:W-:Y:S01]  /*7ac0*/  HADD2.F32 R4, -RZ, R37.H1_H1 ;  /* 0x30000025ff047230 */ /* 0x000fe20000004100 */
[----:B------:R-:W-:Y:S01]  /*7ad0*/  MOV R11, R5 ;  /* 0x00000005000b7202 */ /* 0x000fe20000000f00 */
[----:B------:R-:W-:Y:S01]  /*7ae0*/  HADD2.F32 R8, -RZ, R39.H1_H1 ;  /* 0x30000027ff087230 */ /* 0x000fe20000004100 */
[----:B------:R-:W-:Y:S01]  /*7af0*/  MOV R10, R6 ;  /* 0x00000006000a7202 */ /* 0x000fe20000000f00 */
        /* <DEDUP_REMOVED lines=41> */
[----:B------:R-:W-:Y:S02]  /*7d90*/  HADD2.F32 R25, -RZ, R30.H0_H0 ;  /* 0x2000001eff197230 */ /* 0x000fe40000004100 */
[----:B------:R-:W-:Y:S01]  /*7da0*/  HADD2.F32 R10, -RZ, R32.H0_H0 ;  /* 0x20000020ff0a7230 */ /* 0x000fe20000004100 */
[----:B------:R-:W-:Y:S01]  /*7db0*/  FFMA.FTZ R4, R9, R24, R4 ;  /* 0x0000001809047223 */ /* 0x000fe20000010004 */
[----:B------:R-:W-:Y:S01]  /*7dc0*/  HADD2.F32 R26, -RZ, R30.H1_H1 ;  /* 0x3000001eff1a7230 */ /* 0x000fe20000004100 */
[----:B------:R-:W-:Y:S01]  /*7dd0*/  F2FP.PACK_AB R24, R2, R0 ;  /* 0x000000000218723e */ /* 0x000fe200000000ff */
        /* <DEDUP_REMOVED lines=12> */
.L_x_1973:
[----:B------:R-:W-:Y:S05]  /*7ea0*/  BSYNC B0 ;  /* 0x0000000000007941 */ /* 0x000fea0003800000 */
.L_x_1972:
[C---:B----4-:R-:W-:Y:S01]  /*7eb0*/  LEA R4, P1, R81.reuse, R102, 0x1 ;  /* 0x0000006651047211 */ /* 0x050fe200078208ff */
[----:B------:R-:W-:Y:S01]  /*7ec0*/  BSSY B0, `(.L_x_1974) ;  /* 0x0000063000007945 */ /* 0x000fe20003800000 */
[C---:B------:R-:W-:Y:S02]  /*7ed0*/  LEA R2, P0, R84.reuse, R108, 0x1 ;  /* 0x0000006c54027211 */ /* 0x040fe400078008ff */
        /* <DEDUP_REMOVED lines=97> */
.L_x_1975:
[----:B------:R-:W-:Y:S05]  /*84f0*/  BSYNC B0 ;  /* 0x0000000000007941 */ /* 0x000fea0003800000 */
.L_x_1974:
[C---:B----4-:R-:W-:Y:S04]  /*8500*/  LEA R2, P0, R85.reuse, R102, 0x1 ;  /* 0x0000006655027211 */ /* 0x050fe800078008ff */
[----:B------:R-:W-:Y:S05]  /*8510*/  LEA.HI.X R3, R85, R103, R86, 0x1, P0 ;  /* 0x0000006755037211 */ /* 0x000fea00000f0c56 */
[----:B-----5:R4:W-:Y:S04]  /*8520*/  STG.E.128 [R2.64], R8 ;  /* 0x0000000802007986 */ /* 0x0209e8000c101d06 */
.L_x_1969:
[----:B------:R-:W-:Y:S05]  /*8530*/  BSYNC B1 ;  /* 0x0000000000017941 */ /* 0x000fea0003800000 */
.L_x_1968:
[----:B------:R-:W-:Y:S01]  /*8540*/  BSSY B1, `(.L_x_1976) ;  /* 0x0000133000017945 */ /* 0x000fe20003800000 */
[----:B------:R-:W-:-:S05]  /*8550*/  @!P3 BRA `(.L_x_1977) ;  /* 0x000013100000b947 */ /* 0x000fca0003800000 */
[----:B------:R-:W-:Y:S01]  /*8560*/  MOV R41, 0xc0 ;  /* 0x000000c000297802 */ /* 0x000fe20000000f00 */
[----:B------:R-:W-:Y:S01]  /*8570*/  BSSY B0, `(.L_x_1978) ;  /* 0x0000062000007945 */ /* 0x000fe20003800000 */
[----:B------:R-:W-:Y:S03]  /*8580*/  ISETP.GE.AND P0, PT, R18, UR4, PT ;  /* 0x0000000412007c0c */ /* 0x000fe6000bf06270 */
[C---:B----4-:R-:W-:Y:S04]  /*8590*/  IMAD.WIDE.U32 R2, R41.reuse, c[0x0][0x288], R108 ;  /* 0x0000a20029027a25 */ /* 0x050fe800078e006c */
[----:B------:R-:W-:Y:S05]  /*85a0*/  IMAD R0, R41, c[0x0][0x28c], RZ ;  /* 0x0000a30029007a24 */ /* 0x000fea00078e02ff */
[----:B------:R-:W-:Y:S05]  /*85b0*/  IADD3 R3, R3, R0, RZ ;  /* 0x0000000003037210 */ /* 0x000fea0007ffe0ff */
[----:B------:R4:W5:Y:S01]  /*85c0*/  LDG.E.128 R8, [R2.64] ;  /* 0x0000000602087981 */ /* 0x000962000c1e1d00 */
        /* <DEDUP_REMOVED lines=92> */
.L_x_1979:
[----:B------:R-:W-:Y:S05]  /*8b90*/  BSYNC B0 ;  /* 0x0000000000007941 */ /* 0x000fea0003800000 */
.L_x_1978:
[C---:B------:R-:W-:Y:S01]  /*8ba0*/  IMAD.WIDE.U32 R4, R41.reuse, c[0x0][0x198], R102 ;  /* 0x0000660029047a25 */ /* 0x040fe200078e0066 */
[C---:B----4-:R-:W-:Y:S01]  /*8bb0*/  LEA R2, P0, R88.reuse, R108, 0x1 ;  /* 0x0000006c58027211 */ /* 0x050fe200078008ff */
[----:B------:R-:W-:Y:S02]  /*8bc0*/  BSSY B0, `(.L_x_1980) ;  /* 0x0000062000007945 */ /* 0x000fe40003800000 */
[----:B------:R-:W-:Y:S01]  /*8bd0*/  IMAD R0, R41, c[0x0][0x19c], RZ ;  /* 0x0000670029007a24 */ /* 0x000fe200078e02ff */
[----:B------:R-:W-:Y:S02]  /*8be0*/  LEA.HI.X R3, R88, R109, R87, 0x1, P0 ;  /* 0x0000006d58037211 */ /* 0x000fe400000f0c57 */
[----:B------:R-:W-:Y:S02]  /*8bf0*/  ISETP.GE.AND P0, PT, R15, UR4, PT ;  /* 0x000000040f007c0c */ /* 0x000fe4000bf06270 */
[----:B------:R-:W-:Y:S05]  /*8c00*/  IADD3 R5, R5, R0, RZ ;  /* 0x0000000005057210 */ /* 0x000fea0007ffe0ff */
[----:B-----5:R4:W-:Y:S04]  /*8c10*/  STG.E.128 [R4.64], R8 ;  /* 0x0000000804007986 */ /* 0x0209e8000c101d06 */
[----:B------:R4:W5:Y:S02]  /*8c20*/  LDG.E.128 R24, [R2.64] ;  /* 0x0000000602187981 */ /* 0x000964000c1e1d00 */
        /* <DEDUP_REMOVED lines=91> */
.L_x_1981:
[----:B------:R-:W-:Y:S05]  /*91e0*/  BSYNC B0 ;  /* 0x0000000000007941 */ /* 0x000fea0003800000 */
.L_x_1980:
[----:B----4-:R-:W-:Y:S01]  /*91f0*/  LEA R4, P1, R90, R102, 0x1 ;  /* 0x000000665a047211 */ /* 0x010fe200078208ff */
[----:B------:R-:W-:Y:S01]  /*9200*/  BSSY B0, `(.L_x_1982) ;  /* 0x0000063000007945 */ /* 0x000fe20003800000 */
[----:B------:R-:W-:Y:S02]  /*9210*/  LEA R2, P0, R92, R108, 0x1 ;  /* 0x0000006c5c027211 */ /* 0x000fe400078008ff */
        /* <DEDUP_REMOVED lines=97> */
.L_x_1983:
[----:B------:R-:W-:Y:S05]  /*9830*/  BSYNC B0 ;  /* 0x0000000000007941 */ /* 0x000fea0003800000 */
.L_x_1982:
[C---:B----4-:R-:W-:Y:S04]  /*9840*/  LEA R2, P0, R94.reuse, R102, 0x1 ;  /* 0x000000665e027211 */ /* 0x050fe800078008ff */
[----:B------:R-:W-:Y:S05]  /*9850*/  LEA.HI.X R3, R94, R103, R93, 0x1, P0 ;  /* 0x000000675e037211 */ /* 0x000fea00000f0c5d */
[----:B-----5:R4:W-:Y:S04]  /*9860*/  STG.E.128 [R2.64], R8 ;  /* 0x0000000802007986 */ /* 0x0209e8000c101d06 */
.L_x_1977:
[----:B------:R-:W-:Y:S05]  /*9870*/  BSYNC B1 ;  /* 0x0000000000017941 */ /* 0x000fea0003800000 */
.L_x_1976:
[----:B----4-:R-:W-:Y:S01]  /*9880*/  IMAD.MOV.U32 R3, RZ, RZ, c[0x0][0x230] ;  /* 0x00008c00ff037624 */ /* 0x010fe200078e00ff */
[----:B------:R-:W-:Y:S03]  /*9890*/  ULDC UR4, c[0x0][0x230] ;  /* 0x00008c0000047ab9 */ /* 0x000fe60000000800 */
[----:B------:R-:W-:Y:S05]  /*98a0*/  IMAD.U32 R3, R3, -0x40, RZ ;  /* 0xffffffc003037824 */ /* 0x000fea00078e00ff */
[C---:B------:R-:W-:Y:S02]  /*98b0*/  LEA R112, P1, R3.reuse, R112, 0x1 ;  /* 0x0000007003707211 */ /* 0x040fe400078208ff */
[C---:B------:R-:W-:Y:S02]  /*98c0*/  LEA R110, P0, R3.reuse, R110, 0x1 ;  /* 0x0000006e036e7211 */ /* 0x040fe400078008ff */
[C---:B------:R-:W-:Y:S02]  /*98d0*/  LEA.HI.X.SX32 R113, R3.reuse, R113, 0x1, P1 ;  /* 0x0000007103717211 */ /* 0x040fe400008f0eff */
[----:B------:R-:W-:Y:S01]  /*98e0*/  LEA.HI.X.SX32 R111, R3, R111, 0x1, P0 ;  /* 0x0000006f036f7211 */ /* 0x000fe200000f0eff */
[----:B------:R-:W-:-:S05]  /*98f0*/  BRA `(.L_x_1951) ;  /* 0x0000028000007947 */ /* 0x000fca0003800000 */
.L_x_1941:
[----:B----4-:R-:W2:Y:S01]  /*9900*/  @P1 LDG.E.128 R28, [R108.64] ;  /* 0x000000066c1c1981 */ /* 0x010ea2000c1e1d00 */
[C---:B------:R-:W-:Y:S01]  /*9910*/  @P5 LEA R2, P0, R75.reuse, R108, 0x1 ;  /* 0x0000006c4b025211 */ /* 0x040fe200078008ff */
[----:B------:R-:W-:Y:S03]  /*9920*/  UMOV UR4, URZ ;  /* 0x0000003f00047c82 */ /* 0x000fe60008000000 */
[----:B------:R-:W-:Y:S02]  /*9930*/  @P5 LEA.HI.X R3, R75, R109, R74, 0x1, P0 ;  /* 0x0000006d4b035211 */ /* 0x000fe400000f0c4a */
[C---:B------:R-:W-:Y:S04]  /*9940*/  @P5 LEA R34, P0, R60.reuse, R102, 0x1 ;  /* 0x000000663c225211 */ /* 0x040fe800078008ff */
[----:B------:R-:W-:Y:S02]  /*9950*/  @P5 LEA.HI.X R35, R60, R103, R59, 0x1, P0 ;  /* 0x000000673c235211 */ /* 0x000fe400000f0c3b */
[C---:B------:R-:W-:Y:S04]  /*9960*/  @P4 LEA R36, P0, R77.reuse, R108, 0x1 ;  /* 0x0000006c4d244211 */ /* 0x040fe800078008ff */
[----:B------:R-:W-:Y:S02]  /*9970*/  @P4 LEA.HI.X R37, R77, R109, R76, 0x1, P0 ;  /* 0x0000006d4d254211 */ /* 0x000fe400000f0c4c */
[C---:B------:R-:W-:Y:S04]  /*9980*/  @P4 LEA R32, P0, R162.reuse, R102, 0x1 ;  /* 0x00000066a2204211 */ /* 0x040fe800078008ff */
[----:B------:R-:W-:Y:S01]  /*9990*/  @P4 LEA.HI.X R33, R162, R103, R78, 0x1, P0 ;  /* 0x00000067a2214211 */ /* 0x000fe200000f0c4e */
[----:B--2---:R1:W-:Y:S04]  /*99a0*/  @P1 STG.E.128 [R102.64], R28 ;  /* 0x0000001c66001986 */ /* 0x0043e8000c101d06 */
[----:B------:R-:W2:Y:S04]  /*99b0*/  @P1 LDG.E.128 R24, [R108.64+0x40] ;  /* 0x000040066c181981 */ /* 0x000ea8000c1e1d00 */
[----:B--2---:R2:W-:Y:S04]  /*99c0*/  @P1 STG.E.128 [R102.64+0x40], R24 ;  /* 0x0000401866001986 */ /* 0x0045e8000c101d06 */
[----:B------:R-:W3:Y:S04]  /*99d0*/  @P1 LDG.E.128 R8, [R108.64+0x80] ;  /* 0x000080066c081981 */ /* 0x000ee8000c1e1d00 */
[----:B---3--:R3:W-:Y:S04]  /*99e0*/  @P1 STG.E.128 [R102.64+0x80], R8 ;  /* 0x0000800866001986 */ /* 0x0087e8000c101d06 */
[----:B------:R-:W4:Y:S04]  /*99f0*/  @P5 LDG.E.128 R4, [R2.64] ;  /* 0x0000000602045981 */ /* 0x000f28000c1e1d00 */
[----:B----4-:R-:W-:Y:S04]  /*9a00*/  @P5 STG.E.128 [R34.64], R4 ;  /* 0x0000000422005986 */ /* 0x010fe8000c101d06 */
[----:B-1----:R-:W4:Y:S04]  /*9a10*/  @P5 LDG.E.128 R28, [R2.64+0x40] ;  /* 0x00004006021c5981 */ /* 0x002f28000c1e1d00 */
[----:B----4-:R-:W-:Y:S04]  /*9a20*/  @P5 STG.E.128 [R34.64+0x40], R28 ;  /* 0x0000401c22005986 */ /* 0x010fe8000c101d06 */
[----:B--2---:R1:W2:Y:S02]  /*9a30*/  @P5 LDG.E.128 R24, [R2.64+0x80] ;  /* 0x0000800602185981 */ /* 0x0042a4000c1e1d00 */
[----:B-1----:R-:W-:Y:S04]  /*9a40*/  @P3 IMAD.MOV.U32 R3, RZ, RZ, 0xc0 ;  /* 0x000000c0ff033424 */ /* 0x002fe800078e00ff */
[C---:B------:R-:W-:Y:S04]  /*9a50*/  @P3 IMAD.WIDE.U32 R22, R3.reuse, c[0x0][0x288], R108 ;  /* 0x0000a20003163a25 */ /* 0x040fe800078e006c */
[----:B------:R-:W-:Y:S04]  /*9a60*/  @P3 IMAD R0, R3, c[0x0][0x28c], RZ ;  /* 0x0000a30003003a24 */ /* 0x000fe800078e02ff */
[----:B------:R-:W-:Y:S01]  /*9a70*/  @P3 IMAD.IADD R23, R23, 0x1, R0 ;  /* 0x0000000117173824 */ /* 0x000fe200078e0200 */
[----:B--2---:R1:W-:Y:S04]  /*9a80*/  @P5 STG.E.128 [R34.64+0x80], R24 ;  /* 0x0000801822005986 */ /* 0x0043e8000c101d06 */
[----:B---3--:R-:W2:Y:S01]  /*9a90*/  @P4 LDG.E.128 R8, [R36.64] ;  /* 0x0000000624084981 */ /* 0x008ea2000c1e1d00 */
[C---:B-1----:R-:W-:Y:S04]  /*9aa0*/  @P3 IMAD.WIDE.U32 R34, R3.reuse, c[0x0][0x198], R102 ;  /* 0x0000660003223a25 */ /* 0x042fe800078e0066 */
[----:B------:R-:W-:Y:S04]  /*9ab0*/  @P3 IMAD R3, R3, c[0x0][0x19c], RZ ;  /* 0x0000670003033a24 */ /* 0x000fe800078e02ff */
[----:B------:R-:W-:Y:S01]  /*9ac0*/  @P3 IMAD.IADD R35, R35, 0x1, R3 ;  /* 0x0000000123233824 */ /* 0x000fe200078e0203 */
[----:B--2---:R1:W-:Y:S04]  /*9ad0*/  @P4 STG.E.128 [R32.64], R8 ;  /* 0x0000000820004986 */ /* 0x0043e8000c101d06 */
[----:B------:R-:W2:Y:S04]  /*9ae0*/  @P4 LDG.E.128 R4, [R36.64+0x40] ;  /* 0x0000400624044981 */ /* 0x000ea8000c1e1d00 */
[----:B--2---:R2:W-:Y:S04]  /*9af0*/  @P4 STG.E.128 [R32.64+0x40], R4 ;  /* 0x0000400420004986 */ /* 0x0045e8000c101d06 */
[----:B------:R-:W3:Y:S04]  /*9b00*/  @P4 LDG.E.128 R28, [R36.64+0x80] ;  /* 0x00008006241c4981 */ /* 0x000ee8000c1e1d00 */
[----:B---3--:R3:W-:Y:S04]  /*9b10*/  @P4 STG.E.128 [R32.64+0x80], R28 ;  /* 0x0000801c20004986 */ /* 0x0087e8000c101d06 */
[----:B------:R-:W4:Y:S04]  /*9b20*/  @P3 LDG.E.128 R24, [R22.64] ;  /* 0x0000000616183981 */ /* 0x000f28000c1e1d00 */
[----:B----4-:R3:W-:Y:S04]  /*9b30*/  @P3 STG.E.128 [R34.64], R24 ;  /* 0x0000001822003986 */ /* 0x0107e8000c101d06 */
[----:B-1----:R-:W4:Y:S04]  /*9b40*/  @P3 LDG.E.128 R8, [R22.64+0x40] ;  /* 0x0000400616083981 */ /* 0x002f28000c1e1d00 */
[----:B----4-:R3:W-:Y:S04]  /*9b50*/  @P3 STG.E.128 [R34.64+0x40], R8 ;  /* 0x0000400822003986 */ /* 0x0107e8000c101d06 */
[----:B--2---:R-:W2:Y:S04]  /*9b60*/  @P3 LDG.E.128 R4, [R22.64+0x80] ;  /* 0x0000800616043981 */ /* 0x004ea8000c1e1d00 */
[----:B--2---:R3:W-:Y:S02]  /*9b70*/  @P3 STG.E.128 [R34.64+0x80], R4 ;  /* 0x0000800422003986 */ /* 0x0047e4000c101d06 */
.L_x_1951:
[----:B------:R-:W-:Y:S04]  /*9b80*/  IMAD.MOV.U32 R0, RZ, RZ, c[0x0][0x288] ;  /* 0x0000a200ff007624 */ /* 0x000fe800078e00ff */
[----:B------:R-:W-:Y:S05]  /*9b90*/  IMAD.U32 R3, R0, -0x80, RZ ;  /* 0xffffff8000037824 */ /* 0x000fea00078e00ff */
[C---:B-123--:R-:W-:Y:S04]  /*9ba0*/  LEA R108, P0, R3.reuse, R108, 0x1 ;  /* 0x0000006c036c7211 */ /* 0x04efe800078008ff */
[----:B------:R-:W-:Y:S01]  /*9bb0*/  LEA.HI.X.SX32 R109, R3, R109, 0x1, P0 ;  /* 0x0000006d036d7211 */ /* 0x000fe200000f0eff */
[----:B------:R-:W-:-:S05]  /*9bc0*/  @!P2 BRA `(.L_x_1984) ;  /* 0x000004b00000a947 */ /* 0x000fca0003800000 */
[----:B------:R-:W-:Y:S04]  /*9bd0*/  IADD3 R3, R13, -0x1, RZ ;  /* 0xffffffff0d037810 */ /* 0x000fe80007ffe0ff */
[----:B------:R-:W-:Y:S11]  /*9be0*/  ISETP.GT.AND P0, PT, R3, R70, PT ;  /* 0x000000460300720c */ /* 0x000ff60003f04270 */
[----:B------:R-:W-:Y:S02]  /*9bf0*/  @!UPT UIADD3 URZ, URZ, URZ, URZ ;  /* 0x0000003f3f3ff290 */ /* 0x000fe4000fffe03f */
[----:B------:R-:W-:-:S05]  /*9c00*/  @!P0 BRA `(.L_x_1985) ;  /* 0x000004f000008947 */ /* 0x000fca0003800000 */
[----:B----4-:R-:W-:Y:S01]  /*9c10*/  IMAD.MOV.U32 R8, RZ, RZ, RZ ;  /* 0x000000ffff087224 */ /* 0x010fe200078e00ff */
[----:B------:R-:W-:Y:S02]  /*9c20*/  IABS R3, c[0x0][0x2d0] ;  /* 0x0000b40000037a13 */ /* 0x000fe40000000000 */
[----:B------:R-:W-:Y:S02]  /*9c30*/  IADD3 R17, R17, -0x100, RZ ;  /* 0xffffff0011117810 */ /* 0x000fe40007ffe0ff */
[----:B------:R-:W1:Y:S01]  /*9c40*/  I2F.RP R4, R3 ;  /* 0x0000000300047306 */ /* 0x000e620000209400 */
[----:B------:R-:W-:Y:S02]  /*9c50*/  IABS R7, R16 ;  /* 0x0000001000077213 */ /* 0x000fe40000000000 */
[----:B------:R-:W-:Y:S07]  /*9c60*/  IABS R5, R17 ;  /* 0x0000001100057213 */ /* 0x000fee0000000000 */
        /* <DEDUP_REMOVED lines=14> */
[----:B------:R-:W-:Y:S02]  /*9d50*/  ISETP.GT.U32.AND P4, PT, R3, R7, PT ;  /* 0x000000070300720c */ /* 0x000fe40003f84070 */
[----:B------:R-:W-:Y:S09]  /*9d60*/  ISETP.GE.AND P3, PT, R4, RZ, PT ;  /* 0x000000ff0400720c */ /* 0x000ff20003f66270 */
[----:B------:R-:W-:Y:S01]  /*9d70*/  @!P0 IADD3 R2, R2, 0x1, RZ ;  /* 0x0000000102028810 */ /* 0x000fe20007ffe0ff */
[----:B------:R-:W-:Y:S01]  /*9d80*/  @!P0 IMAD.IADD R5, R5, 0x1, -R3 ;  /* 0x0000000105058824 */ /* 0x000fe200078e0a03 */
[-C--:B------:R-:W-:Y:S02]  /*9d90*/  @!P4 IADD3 R7, R7, -R3.reuse, RZ ;  /* 0x800000030707c210 */ /* 0x080fe40007ffe0ff */
[----:B------:R-:W-:Y:S02]  /*9da0*/  @!P4 IADD3 R0, R0, 0x1, RZ ;  /* 0x000000010000c810 */ /* 0x000fe40007ffe0ff */
[-C--:B------:R-:W-:Y:S02]  /*9db0*/  ISETP.GE.U32.AND P5, PT, R5, R3.reuse, PT ;  /* 0x000000030500720c */ /* 0x080fe40003fa6070 */
[----:B------:R-:W-:Y:S02]  /*9dc0*/  ISETP.GE.U32.AND P6, PT, R7, R3, PT ;  /* 0x000000030700720c */ /* 0x000fe40003fc6070 */
[----:B------:R-:W-:Y:S02]  /*9dd0*/  LOP3.LUT R3, R17, c[0x0][0x2d0], RZ, 0x3c, !PT ;  /* 0x0000b40011037a12 */ /* 0x000fe400078e3cff */
[----:B------:R-:W-:Y:S02]  /*9de0*/  ISETP.NE.AND P0, PT, RZ, c[0x0][0x2d0], PT ;  /* 0x0000b400ff007a0c */ /* 0x000fe40003f05270 */
[----:B------:R-:W-:Y:S02]  /*9df0*/  ISETP.GE.AND P1, PT, R3, RZ, PT ;  /* 0x000000ff0300720c */ /* 0x000fe40003f26270 */
[----:B------:R-:W-:Y:S03]  /*9e00*/  LOP3.LUT R3, RZ, c[0x0][0x2d0], RZ, 0x33, !PT ;  /* 0x0000b400ff037a12 */ /* 0x000fe600078e33ff */
[----:B------:R-:W-:Y:S02]  /*9e10*/  @P5 IADD3 R2, R2, 0x1, RZ ;  /* 0x0000000102025810 */ /* 0x000fe40007ffe0ff */
[----:B------:R-:W-:Y:S05]  /*9e20*/  @P6 IADD3 R0, R0, 0x1, RZ ;  /* 0x0000000100006810 */ /* 0x000fea0007ffe0ff */
[----:B------:R-:W-:Y:S02]  /*9e30*/  @!P3 IMAD.MOV R0, RZ, RZ, -R0 ;  /* 0x000000ffff00b224 */ /* 0x000fe400078e0a00 */
[----:B------:R-:W-:Y:S05]  /*9e40*/  @!P1 IMAD.MOV R2, RZ, RZ, -R2 ;  /* 0x000000ffff029224 */ /* 0x000fea00078e0a02 */
[C---:B------:R-:W-:Y:S02]  /*9e50*/  SEL R2, R3.reuse, R2, !P0 ;  /* 0x0000000203027207 */ /* 0x040fe40004000000 */
[----:B------:R-:W-:Y:S01]  /*9e60*/  SEL R3, R3, R0, !P0 ;  /* 0x0000000003037207 */ /* 0x000fe20004000000 */
[----:B------:R-:W-:Y:S01]  /*9e70*/  IMAD.IADD R0, R17, 0x1, -R16 ;  /* 0x0000000111007824 */ /* 0x000fe200078e0a10 */
        /* <DEDUP_REMOVED lines=8> */
[----:B------:R-:W-:Y:S04]  /*9f00*/  IMAD.WIDE.U32 R8, R0, c[0x0][0x1a0], RZ ;  /* 0x0000680000087a25 */ /* 0x000fe800078e00ff */
[----:B--2---:R-:W-:Y:S01]  /*9f10*/  IMAD.IADD R7, R4, 0x1, -R5 ;  /* 0x0000000104077824 */ /* 0x004fe200078e0a05 */
[----:B------:R-:W-:Y:S03]  /*9f20*/  SHF.R.S32.HI R4, RZ, 0x1f, R0 ;  /* 0x0000001fff047819 */ /* 0x000fe60000011400 */
[----:B------:R-:W-:Y:S01]  /*9f30*/  IMAD.WIDE.U32 R10, R7, c[0x0][0x180], RZ ;  /* 0x00006000070a7a25 */ /* 0x000fe200078e00ff */
[----:B------:R-:W-:Y:S03]  /*9f40*/  SHF.R.S32.HI R5, RZ, 0x1f, R7 ;  /* 0x0000001fff057819 */ /* 0x000fe60000011407 */
[----:B------:R-:W-:Y:S02]  /*9f50*/  IMAD R3, R4, c[0x0][0x1a0], RZ ;  /* 0x0000680004037a24 */ /* 0x000fe400078e02ff */
[----:B------:R-:W-:Y:S02]  /*9f60*/  IMAD R2, R5, c[0x0][0x180], RZ ;  /* 0x0000600005027a24 */ /* 0x000fe400078e02ff */
[----:B------:R-:W-:Y:S02]  /*9f70*/  IMAD R3, R0, c[0x0][0x1a4], R3 ;  /* 0x0000690000037a24 */ /* 0x000fe400078e0203 */
[----:B------:R-:W-:Y:S02]  /*9f80*/  IMAD R2, R7, c[0x0][0x184], R2 ;  /* 0x0000610007027a24 */ /* 0x000fe400078e0202 */
[----:B------:R-:W-:Y:S02]  /*9f90*/  IMAD.IADD R9, R9, 0x1, R3 ;  /* 0x0000000109097824 */ /* 0x000fe400078e0203 */
[----:B------:R-:W-:Y:S02]  /*9fa0*/  IMAD.IADD R11, R11, 0x1, R2 ;  /* 0x000000010b0b7824 */ /* 0x000fe400078e0202 */
[----:B------:R-:W-:Y:S02]  /*9fb0*/  IMAD R2, R5, c[0x0][0x188], RZ ;  /* 0x0000620005027a24 */ /* 0x000fe400078e02ff */
[----:B------:R-:W-:Y:S02]  /*9fc0*/  IMAD R3, R4, c[0x0][0x198], RZ ;  /* 0x0000660004037a24 */ /* 0x000fe400078e02ff */
[C---:B------:R-:W-:Y:S04]  /*9fd0*/  IMAD.WIDE.U32 R8, R7.reuse, c[0x0][0x188], R8 ;  /* 0x0000620007087a25 */ /* 0x040fe800078e0008 */
        /* <DEDUP_REMOVED lines=10> */
.L_x_1984:
[----:B------:R-:W-:Y:S02]  /*a080*/  IMAD.MOV.U32 R2, RZ, RZ, c[0x0][0x1a0] ;  /* 0x00006800ff027624 */ /* 0x000fe400078e00ff */
[----:B------:R-:W-:Y:S02]  /*a090*/  IMAD.MOV.U32 R0, RZ, RZ, c[0x0][0x198] ;  /* 0x00006600ff007624 */ /* 0x000fe400078e00ff */
[----:B------:R-:W-:Y:S02]  /*a0a0*/  IMAD.U32 R3, R2, -0x80, RZ ;  /* 0xffffff8002037824 */ /* 0x000fe400078e00ff */
[----:B----4-:R-:W-:Y:S03]  /*a0b0*/  IMAD.U32 R5, R0, -0x80, RZ ;  /* 0xffffff8000057824 */ /* 0x010fe600078e00ff */
[----:B------:R-:W-:Y:S02]  /*a0c0*/  LEA R104, P1, R3, R104, 0x1 ;  /* 0x0000006803687211 */ /* 0x000fe400078208ff */
[----:B------:R-:W-:Y:S02]  /*a0d0*/  LEA R102, P0, R5, R102, 0x1 ;  /* 0x0000006605667211 */ /* 0x000fe400078008ff */
[----:B------:R-:W-:Y:S02]  /*a0e0*/  LEA.HI.X.SX32 R105, R3, R105, 0x1, P1 ;  /* 0x0000006903697211 */ /* 0x000fe400008f0eff */
[----:B------:R-:W-:Y:S02]  /*a0f0*/  LEA.HI.X.SX32 R103, R5, R103, 0x1, P0 ;  /* 0x0000006705677211 */ /* 0x000fe400000f0eff */
.L_x_1985:
[----:B------:R-:W-:Y:S04]  /*a100*/  IADD3 R13, R13, -0x1, RZ ;  /* 0xffffffff0d0d7810 */ /* 0x000fe80007ffe0ff */
[----:B------:R-:W-:Y:S11]  /*a110*/  ISETP.GT.AND P0, PT, R13, R70, PT ;  /* 0x000000460d00720c */ /* 0x000ff60003f04270 */
[----:B------:R-:W-:Y:S02]  /*a120*/  @!UPT UIADD3 URZ, URZ, URZ, URZ ;  /* 0x0000003f3f3ff290 */ /* 0x000fe4000fffe03f */
[----:B------:R-:W-:-:S05]  /*a130*/  @P0 BRA `(.L_x_1986) ;  /* 0xffff808000000947 */ /* 0x000fca000383ffff */
.L_x_1940:
        /* <DEDUP_REMOVED lines=13> */
[----:B----4-:R-:W-:Y:S01]  /*a210*/  LEA R24, P1, R146, c[0x0][0x160], 0x1 ;  /* 0x0000580092187a11 */ /* 0x010fe200078208ff */
[----:B------:R-:W-:Y:S01]  /*a220*/  IMAD.IADD R3, R150, 0x1, -R65 ;  /* 0x0000000196037824 */ /* 0x000fe200078e0a41 */
[C---:B------:R-:W-:Y:S01]  /*a230*/  IADD3 R2, P0, R146.reuse, UR4, RZ ;  /* 0x0000000492027c10 */ /* 0x040fe2000ff1e0ff */
[----:B------:R-:W-:Y:S01]  /*a240*/  ULDC.U8 UR4, c[0x0][0x313] ;  /* 0x0000c4c000047ab9 */ /* 0x000fe20000000000 */
[----:B------:R-:W-:Y:S02]  /*a250*/  LEA.HI.X R25, R146, c[0x0][0x164], R71, 0x1, P1 ;  /* 0x0000590092197a11 */ /* 0x000fe400008f0c47 */
[----:B------:R-:W-:Y:S02]  /*a260*/  IADD3.X R71, R71, UR5, RZ, P0, !PT ;  /* 0x0000000547477c10 */ /* 0x000fe400087fe4ff */
[----:B------:R-:W-:Y:S02]  /*a270*/  ISETP.NE.AND P0, PT, RZ, UR4, PT ;  /* 0x00000004ff007c0c */ /* 0x000fe4000bf05270 */
[----:B------:R-:W-:-:S02]  /*a280*/  LEA R16, P3, R2, c[0x0][0x160], 0x1 ;  /* 0x0000580002107a11 */ /* 0x000fc400078608ff */
[----:B------:R-:W-:Y:S02]  /*a290*/  ISETP.GE.AND P1, PT, R148, R3, PT ;  /* 0x000000039400720c */ /* 0x000fe40003f26270 */
[----:B------:R-:W-:Y:S02]  /*a2a0*/  LEA.HI.X R17, R2, c[0x0][0x164], R71, 0x1, P3 ;  /* 0x0000590002117a11 */ /* 0x000fe400018f0c47 */
[----:B------:R-:W-:Y:S02]  /*a2b0*/  ISETP.GT.AND P1, PT, R62, -0x4, !P1 ;  /* 0xfffffffc3e00780c */ /* 0x000fe40004f24270 */
[----:B--2---:R-:W-:-:S05]  /*a2c0*/  IADD3 R0, R0, R72, R65 ;  /* 0x0000004800007210 */ /* 0x004fca0007ffe041 */
[----:B------:R-:W-:-:S05]  /*a2d0*/  IMAD R4, R133, R0, RZ ;  /* 0x0000000085047224 */ /* 0x000fca00078e02ff */
[-C--:B------:R-:W-:Y:S02]  /*a2e0*/  IADD3 R20, P5, R135, R4.reuse, RZ ;  /* 0x0000000487147210 */ /* 0x080fe40007fbe0ff */
[----:B------:R-:W-:Y:S02]  /*a2f0*/  IADD3 R0, P4, R134, R4, RZ ;  /* 0x0000000486007210 */ /* 0x000fe40007f9e0ff */
[----:B------:R-:W-:-:S05]  /*a300*/  SHF.R.S32.HI R4, RZ, 0x1f, R4 ;  /* 0x0000001fff047819 */ /* 0x000fca0000011404 */
[--C-:B------:R-:W-:Y:S02]  /*a310*/  IMAD.X R124, R124, 0x1, R4.reuse, P5 ;  /* 0x000000017c7c7824 */ /* 0x100fe400028e0604 */
[----:B------:R-:W-:Y:S01]  /*a320*/  IMAD.X R2, R123, 0x1, R4, P4 ;  /* 0x000000017b027824 */ /* 0x000fe200020e0604 */
[----:B------:R-:W-:Y:S05]  /*a330*/  @!P0 BRA `(.L_x_1989) ;  /* 0x000012c000008947 */ /* 0x000fea0003800000 */
[----:B------:R-:W-:Y:S01]  /*a340*/  BSSY B1, `(.L_x_1990) ;  /* 0x0000092000017945 */ /* 0x000fe20003800000 */
[----:B------:R-:W-:Y:S05]  /*a350*/  @!P1 BRA `(.L_x_1991) ;  /* 0x0000090000009947 */ /* 0x000fea0003800000 */
[----:B------:R1:W5:Y:S01]  /*a360*/  LDG.E.128 R12, [R24.64] ;  /* 0x00000006180c7981 */ /* 0x000362000c1e1d00 */
        /* <DEDUP_REMOVED lines=8> */
[----:B------:R-:W-:Y:S05]  /*a3f0*/  @P3 BRA `(.L_x_1993) ;  /* 0x0000029000003947 */ /* 0x000fea0003800000 */
[----:B------:R-:W2:Y:S04]  /*a400*/  LDG.E.64 R4, [R28.64] ;  /* 0x000000061c047981 */ /* 0x000ea8000c1e1b00 */
[----:B------:R-:W3:Y:S01]  /*a410*/  LDG.E.64 R6, [R22.64] ;  /* 0x0000000616067981 */ /* 0x000ee2000c1e1b00 */
[----:B-----5:R-:W-:-:S02]  /*a420*/  MOV R0, R13 ;  /* 0x0000000d00007202 */ /* 0x020fc40000000f00 */
[----:B------:R-:W-:Y:S02]  /*a430*/  MOV R13, R15 ;  /* 0x0000000f000d7202 */ /* 0x000fe40000000f00 */
[----:B------:R-:W-:Y:S01]  /*a440*/  MOV R21, R14 ;  /* 0x0000000e00157202 */ /* 0x000fe20000000f00 */
[--C-:B------:R-:W-:Y:S02]  /*a450*/  HADD2.F32 R26, -RZ, R0.reuse.H0_H0 ;  /* 0x20000000ff1a7230 */ /* 0x100fe40000004100 */
[----:B------:R-:W-:Y:S02]  /*a460*/  HADD2.F32 R15, -RZ, R0.H1_H1 ;  /* 0x30000000ff0f7230 */ /* 0x000fe40000004100 */
[--C-:B------:R-:W-:Y:S02]  /*a470*/  HADD2.F32 R14, -RZ, R13.reuse.H0_H0 ;  /* 0x2000000dff0e7230 */ /* 0x100fe40000004100 */
[----:B------:R-:W-:Y:S02]  /*a480*/  HADD2.F32 R13, -RZ, R13.H1_H1 ;  /* 0x3000000dff0d7230 */ /* 0x000fe40000004100 */
[----:B--2---:R-:W-:-:S02]  /*a490*/  HADD2.F32 R8, -RZ, R4.H1_H1 ;  /* 0x30000004ff087230 */ /* 0x004fc40000004100 */
        /* <DEDUP_REMOVED lines=8> */
[C---:B------:R-:W-:Y:S01]  /*a520*/  FMUL.FTZ R0, R14.reuse, R0 ;  /* 0x000000000e007220 */ /* 0x040fe20000410000 */
[----:B------:R-:W-:Y:S01]  /*a530*/  HADD2.F32 R6, -RZ, R6.H0_H0 ;  /* 0x20000006ff067230 */ /* 0x000fe20000004100 */
[----:B------:R-:W-:-:S02]  /*a540*/  FFMA.FTZ R2, R14, R11, -R2 ;  /* 0x0000000b0e027223 */ /* 0x000fc40000010802 */
[-C--:B------:R-:W-:Y:S01]  /*a550*/  FFMA.FTZ R8, R15, R10.reuse, R8 ;  /* 0x0000000a0f087223 */ /* 0x080fe20000010008 */
[--C-:B------:R-:W-:Y:S01]  /*a560*/  HADD2.F32 R15, -RZ, R12.reuse.H1_H1 ;  /* 0x3000000cff0f7230 */ /* 0x100fe20000004100 */
[----:B------:R-:W-:Y:S01]  /*a570*/  FFMA.FTZ R11, R13, R11, R0 ;  /* 0x0000000b0d0b7223 */ /* 0x000fe20000010000 */
[----:B------:R-:W-:Y:S01]  /*a580*/  HADD2.F32 R13, -RZ, R12.H0_H0 ;  /* 0x2000000cff0d7230 */ /* 0x000fe20000004100 */
[----:B------:R-:W-:Y:S01]  /*a590*/  FFMA.FTZ R9, R26, R10, -R9 ;  /* 0x0000000a1a097223 */ /* 0x000fe20000010809 */
[--C-:B------:R-:W-:Y:S02]  /*a5a0*/  HADD2.F32 R10, -RZ, R21.reuse.H1_H1 ;  /* 0x30000015ff0a7230 */ /* 0x100fe40000004100 */
[----:B------:R-:W-:Y:S01]  /*a5b0*/  HADD2.F32 R0, -RZ, R21.H0_H0 ;  /* 0x20000015ff007230 */ /* 0x000fe20000004100 */
[-C--:B------:R-:W-:Y:S01]  /*a5c0*/  FMUL.FTZ R12, R13, R4.reuse ;  /* 0x000000040d0c7220 */ /* 0x080fe20000410000 */
[----:B------:R-:W-:Y:S01]  /*a5d0*/  HADD2.F32 R21, -RZ, R7.H0_H0 ;  /* 0x20000007ff157230 */ /* 0x000fe20000004100 */
[----:B------:R-:W-:-:S02]  /*a5e0*/  FMUL.FTZ R7, R15, R4 ;  /* 0x000000040f077220 */ /* 0x000fc40000410000 */
[-C--:B------:R-:W-:Y:S02]  /*a5f0*/  FMUL.FTZ R4, R10, R5.reuse ;  /* 0x000000050a047220 */ /* 0x080fe40000410000 */
[----:B------:R-:W-:Y:S02]  /*a600*/  FMUL.FTZ R5, R0, R5 ;  /* 0x0000000500057220 */ /* 0x000fe40000410000 */
[-C--:B------:R-:W-:Y:S01]  /*a610*/  FFMA.FTZ R7, R13, R6.reuse, -R7 ;  /* 0x000000060d077223 */ /* 0x080fe20000010807 */
[----:B------:R-:W-:Y:S01]  /*a620*/  F2FP.PACK_AB R13, R8, R9 ;  /* 0x00000009080d723e */ /* 0x000fe200000000ff */
[----:B------:R-:W-:Y:S01]  /*a630*/  FFMA.FTZ R12, R15, R6, R12 ;  /* 0x000000060f0c7223 */ /* 0x000fe2000001000c */
[----:B------:R-:W-:Y:S01]  /*a640*/  F2FP.PACK_AB R15, R11, R2 ;  /* 0x000000020b0f723e */ /* 0x000fe200000000ff */
[-C--:B------:R-:W-:Y:S02]  /*a650*/  FFMA.FTZ R4, R0, R21.reuse, -R4 ;  /* 0x0000001500047223 */ /* 0x080fe40000010804 */
[----:B------:R-:W-:Y:S01]  /*a660*/  FFMA.FTZ R5, R10, R21, R5 ;  /* 0x000000150a057223 */ /* 0x000fe20000010005 */
[----:B------:R-:W-:-:S04]  /*a670*/  F2FP.PACK_AB R12, R12, R7 ;  /* 0x000000070c0c723e */ /* 0x000fc800000000ff */
[----:B------:R-:W-:Y:S02]  /*a680*/  F2FP.PACK_AB R14, R5, R4 ;  /* 0x00000004050e723e */ /* 0x000fe400000000ff */
.L_x_1993:
[----:B------:R-:W-:Y:S05]  /*a690*/  BSYNC B0 ;  /* 0x0000000000007941 */ /* 0x000fea0003800000 */
.L_x_1992:
[----:B------:R2:W5:Y:S01]  /*a6a0*/  LDG.E.128 R8, [R24.64+0x40] ;  /* 0x0000400618087981 */ /* 0x000562000c1e1d00 */
[----:B------:R-:W-:Y:S01]  /*a6b0*/  IADD3 R0, R18, 0x20, RZ ;  /* 0x0000002012007810 */ /* 0x000fe20007ffe0ff */
[----:B------:R-:W-:Y:S02]  /*a6c0*/  BSSY B0, `(.L_x_1994) ;  /* 0x000002b000007945 */ /* 0x000fe40003800000 */
[----:B-----5:R2:W-:Y:S01]  /*a6d0*/  STS.128 [R158], R12 ;  /* 0x0000000c9e007388 */ /* 0x0205e20000000c00 */
[----:B------:R-:W-:-:S13]  /*a6e0*/  ISETP.GE.AND P0, PT, R0, c[0x0][0x230], PT ;  /* 0x00008c0000007a0c */ /* 0x000fda0003f06270 */
[----:B------:R-:W-:Y:S05]  /*a6f0*/  @P0 BRA `(.L_x_1995) ;  /* 0x0000027000000947 */ /* 0x000fea0003800000 */
[----:B------:R-:W3:Y:S04]  /*a700*/  LDG.E.64 R4, [R28.64+0x20] ;  /* 0x000020061c047981 */ /* 0x000ee8000c1e1b00 */
[----:B------:R-:W4:Y:S01]  /*a710*/  LDG.E.64 R6, [R22.64+0x20] ;  /* 0x0000200616067981 */ /* 0x000f22000c1e1b00 */
[--C-:B------:R-:W-:Y:S01]  /*a720*/  HADD2.F32 R27, -RZ, R9.reuse.H0_H0 ;  /* 0x20000009ff1b7230 */ /* 0x100fe20000004100 */
[----:B--2---:R-:W-:Y:S01]  /*a730*/  MOV R15, R10 ;  /* 0x0000000a000f7202 */ /* 0x004fe20000000f00 */
[----:B------:R-:W-:Y:S02]  /*a740*/  HADD2.F32 R21, -RZ, R9.H1_H1 ;  /* 0x30000009ff157230 */ /* 0x000fe40000004100 */
[--C-:B------:R-:W-:Y:S02]  /*a750*/  HADD2.F32 R13, -RZ, R11.reuse.H1_H1 ;  /* 0x3000000bff0d7230 */ /* 0x100fe40000004100 */
[----:B------:R-:W-:-:S02]  /*a760*/  HADD2.F32 R14, -RZ, R11.H0_H0 ;  /* 0x2000000bff0e7230 */ /* 0x000fc40000004100 */
[----:B---3--:R-:W-:Y:S02]  /*a770*/  HADD2.F32 R2, -RZ, R4.H1_H1 ;  /* 0x30000004ff027230 */ /* 0x008fe40000004100 */
[----:B------:R-:W-:Y:S02]  /*a780*/  HADD2.F32 R0, -RZ, R5.H1_H1 ;  /* 0x30000005ff007230 */ /* 0x000fe40000004100 */
[----:B----4-:R-:W-:Y:S01]  /*a790*/  HADD2.F32 R11, -RZ, R7.H1_H1 ;  /* 0x30000007ff0b7230 */ /* 0x010fe20000004100 */
[-C--:B------:R-:W-:Y:S01]  /*a7a0*/  FMUL.FTZ R10, R21, R2.reuse ;  /* 0x00000002150a7220 */ /* 0x080fe20000410000 */
[----:B------:R-:W-:Y:S01]  /*a7b0*/  HADD2.F32 R12, -RZ, R6.H1_H1 ;  /* 0x30000006ff0c7230 */ /* 0x000fe20000004100 */
[----:B------:R-:W-:Y:S01]  /*a7c0*/  FMUL.FTZ R9, R27, R2 ;  /* 0x000000021b097220 */ /* 0x000fe20000410000 */
[----:B------:R-:W-:Y:S01]  /*a7d0*/  HADD2.F32 R4, -RZ, R4.H0_H0 ;  /* 0x20000004ff047230 */ /* 0x000fe20000004100 */
[-C--:B------:R-:W-:Y:S01]  /*a7e0*/  FMUL.FTZ R2, R13, R0.reuse ;  /* 0x000000000d027220 */ /* 0x080fe20000410000 */
        /* <DEDUP_REMOVED lines=13> */
[----:B------:R-:W-:Y:S01]  /*a8c0*/  FMUL.FTZ R7, R21, R4 ;  /* 0x0000000415077220 */ /* 0x000fe20000410000 */
[----:B------:R-:W-:Y:S01]  /*a8d0*/  F2FP.PACK_AB R9, R9, R10 ;  /* 0x0000000a0909723e */ /* 0x000fe200000000ff */
[-C--:B------:R-:W-:Y:S01]  /*a8e0*/  FMUL.FTZ R4, R8, R5.reuse ;  /* 0x0000000508047220 */ /* 0x080fe20000410000 */
[----:B------:R-:W-:Y:S01]  /*a8f0*/  F2FP.PACK_AB R11, R11, R2 ;  /* 0x000000020b0b723e */ /* 0x000fe200000000ff */
[----:B------:R-:W-:-:S02]  /*a900*/  FMUL.FTZ R5, R0, R5 ;  /* 0x0000000500057220 */ /* 0x000fc40000410000 */
[-C--:B------:R-:W-:Y:S02]  /*a910*/  FFMA.FTZ R7, R13, R6.reuse, -R7 ;  /* 0x000000060d077223 */ /* 0x080fe40000010807 */
[----:B------:R-:W-:Y:S02]  /*a920*/  FFMA.FTZ R12, R21, R6, R12 ;  /* 0x00000006150c7223 */ /* 0x000fe4000001000c */
[-C--:B------:R-:W-:Y:S02]  /*a930*/  FFMA.FTZ R4, R0, R15.reuse, -R4 ;  /* 0x0000000f00047223 */ /* 0x080fe40000010804 */
[----:B------:R-:W-:Y:S01]  /*a940*/  FFMA.FTZ R5, R8, R15, R5 ;  /* 0x0000000f08057223 */ /* 0x000fe20000010005 */
[----:B------:R-:W-:-:S04]  /*a950*/  F2FP.PACK_AB R8, R12, R7 ;  /* 0x000000070c08723e */ /* 0x000fc800000000ff */
[----:B------:R-:W-:Y:S02]  /*a960*/  F2FP.PACK_AB R10, R5, R4 ;  /* 0x00000004050a723e */ /* 0x000fe400000000ff */
.L_x_1995:
[----:B------:R-:W-:Y:S05]  /*a970*/  BSYNC B0 ;  /* 0x0000000000007941 */ /* 0x000fea0003800000 */
.L_x_1994:
[----:B-12---:R-:W5:Y:S01]  /*a980*/  LDG.E.128 R24, [R24.64+0x80] ;  /* 0x0000800618187981 */ /* 0x006f62000c1e1d00 */
[----:B------:R-:W-:Y:S01]  /*a990*/  IADD3 R0, R18, 0x40, RZ ;  /* 0x0000004012007810 */ /* 0x000fe20007ffe0ff */
[----:B------:R-:W-:Y:S02]  /*a9a0*/  BSSY B0, `(.L_x_1996) ;  /* 0x000002a000007945 */ /* 0x000fe40003800000 */
[----:B------:R1:W-:Y:S01]  /*a9b0*/  STS.128 [R158+0x1000], R8 ;  /* 0x001000089e007388 */ /* 0x0003e20000000c00 */
[----:B------:R-:W-:-:S13]  /*a9c0*/  ISETP.GE.AND P0, PT, R0, c[0x0][0x230], PT ;  /* 0x00008c0000007a0c */ /* 0x000fda0003f06270 */
[----:B------:R-:W-:Y:S05]  /*a9d0*/  @P0 BRA `(.L_x_1997) ;  /* 0x0000026000000947 */ /* 0x000fea0003800000 */
[----:B------:R-:W2:Y:S04]  /*a9e0*/  LDG.E.64 R4, [R28.64+0x40] ;  /* 0x000040061c047981 */ /* 0x000ea8000c1e1b00 */
[----:B------:R-:W3:Y:S01]  /*a9f0*/  LDG.E.64 R6, [R22.64+0x40] ;  /* 0x0000400616067981 */ /* 0x000ee2000c1e1b00 */
[----:B-----5:R-:W-:Y:S02]  /*aa00*/  HADD2.F32 R15, -RZ, R25.H1_H1 ;  /* 0x30000019ff0f7230 */ /* 0x020fe40000004100 */
[----:B------:R-:W-:Y:S02]  /*aa10*/  HADD2.F32 R12, -RZ, R27.H1_H1 ;  /* 0x3000001bff0c7230 */ /* 0x000fe40000004100 */
[----:B------:R-:W-:Y:S02]  /*aa20*/  HADD2.F32 R14, -RZ, R25.H0_H0 ;  /* 0x20000019ff0e7230 */ /* 0x000fe40000004100 */
[----:B------:R-:W-:-:S02]  /*aa30*/  HADD2.F32 R13, -RZ, R27.H0_H0 ;  /* 0x2000001bff0d7230 */ /* 0x000fc40000004100 */
[----:B-12---:R-:W-:Y:S02]  /*aa40*/  HADD2.F32 R8, -RZ, R4.H1_H1 ;  /* 0x30000004ff087230 */ /* 0x006fe40000004100 */
        /* <DEDUP_REMOVED lines=10> */
[-C--:B------:R-:W-:Y:S01]  /*aaf0*/  FFMA.FTZ R2, R13, R11.reuse, -R2 ;  /* 0x0000000b0d027223 */ /* 0x080fe20000010802 */
[--C-:B------:R-:W-:Y:S01]  /*ab00*/  HADD2.F32 R13, -RZ, R24.reuse.H0_H0 ;  /* 0x20000018ff0d7230 */ /* 0x100fe20000004100 */
[-C--:B------:R-:W-:Y:S01]  /*ab10*/  FFMA.FTZ R8, R15, R10.reuse, R8 ;  /* 0x0000000a0f087223 */ /* 0x080fe20000010008 */
[----:B------:R-:W-:Y:S01]  /*ab20*/  HADD2.F32 R15, -RZ, R24.H1_H1 ;  /* 0x30000018ff0f7230 */ /* 0x000fe20000004100 */
[----:B------:R-:W-:Y:S01]  /*ab30*/  FFMA.FTZ R11, R12, R11, R0 ;  /* 0x0000000b0c0b7223 */ /* 0x000fe20000010000 */
[--C-:B------:R-:W-:Y:S01]  /*ab40*/  HADD2.F32 R0, -RZ, R26.reuse.H0_H0 ;  /* 0x2000001aff007230 */ /* 0x100fe20000004100 */
[----:B------:R-:W-:Y:S01]  /*ab50*/  FFMA.FTZ R9, R14, R10, -R9 ;  /* 0x0000000a0e097223 */ /* 0x000fe20000010809 */
[----:B------:R-:W-:Y:S01]  /*ab60*/  HADD2.F32 R26, -RZ, R26.H1_H1 ;  /* 0x3000001aff1a7230 */ /* 0x000fe20000004100 */
        /* <DEDUP_REMOVED lines=13> */
.L_x_1997:
[----:B------:R-:W-:Y:S05]  /*ac40*/  BSYNC B0 ;  /* 0x0000000000007941 */ /* 0x000fea0003800000 */
.L_x_1996:
[----:B-----5:R2:W-:Y:S02]  /*ac50*/  STS.128 [R158+0x2000], R24 ;  /* 0x002000189e007388 */ /* 0x0205e40000000c00 */
.L_x_1991:
[----:B------:R-:W-:Y:S05]  /*ac60*/  BSYNC B1 ;  /* 0x0000000000017941 */ /* 0x000fea0003800000 */
.L_x_1990:
[----:B--2---:R-:W-:-:S04]  /*ac70*/  IADD3 R24, R148, 0x20, RZ ;  /* 0x0000002094187810 */ /* 0x004fc80007ffe0ff */
[----:B------:R-:W-:-:S04]  /*ac80*/  ISETP.GE.AND P0, PT, R24, R3, PT ;  /* 0x000000031800720c */ /* 0x000fc80003f06270 */
[----:B------:R-:W-:-:S13]  /*ac90*/  ISETP.LT.OR P0, PT, R62, -0x83, P0 ;  /* 0xffffff7d3e00780c */ /* 0x000fda0000701670 */
[----:B------:R-:W-:Y:S05]  /*aca0*/  @P0 BRA `(.L_x_1998) ;  /* 0x00002c6000000947 */ /* 0x000fea0003800000 */
[----:B-1----:R1:W5:Y:S01]  /*acb0*/  LDG.E.128 R8, [R16.64] ;  /* 0x0000000610087981 */ /* 0x002362000c1e1d00 */
[C---:B------:R-:W-:Y:S01]  /*acc0*/  IADD3 R0, P0, R137.reuse, R20, RZ ;  /* 0x0000001489007210 */ /* 0x040fe20007f1e0ff */
[----:B------:R-:W-:Y:S03]  /*acd0*/  BSSY B0, `(.L_x_1999) ;  /* 0x0000033000007945 */ /* 0x000fe60003800000 */
[----:B------:R-:W-:Y:S01]  /*ace0*/  LEA.HI.X.SX32 R137, R137, R124, 0x1, P0 ;  /* 0x0000007c89897211 */ /* 0x000fe200000f0eff */
[----:B------:R-:W-:Y:S01]  /*acf0*/  IMAD.SHL.U32 R20, R0, 0x2, RZ ;  /* 0x0000000200147824 */ /* 0x000fe200078e00ff */
[----:B------:R-:W-:Y:S02]  /*ad00*/  ISETP.GE.AND P0, PT, R18, c[0x0][0x230], PT ;  /* 0x00008c0012007a0c */ /* 0x000fe40003f06270 */
[----:B------:R-:W-:Y:S02]  /*ad10*/  SHF.L.U64.HI R0, R0, 0x1, R137 ;  /* 0x0000000100007819 */ /* 0x000fe40000010289 */
[----:B------:R-:W-:-:S02]  /*ad20*/  IADD3 R6, P3, R20, c[0x0][0x2a8], RZ ;  /* 0x0000aa0014067a10 */ /* 0x000fc40007f7e0ff */
[----:B------:R-:W-:Y:S02]  /*ad30*/  IADD3 R20, P1, R20, c[0x0][0x2b0], RZ ;  /* 0x0000ac0014147a10 */ /* 0x000fe40007f3e0ff */
[C---:B------:R-:W-:Y:S02]  /*ad40*/  IADD3.X R7, R0.reuse, c[0x0][0x2ac], RZ, P3, !PT ;  /* 0x0000ab0000077a10 */ /* 0x040fe40001ffe4ff */
[----:B------:R-:W-:-:S03]  /*ad50*/  IADD3.X R21, R0, c[0x0][0x2b4], RZ, P1, !PT ;  /* 0x0000ad0000157a10 */ /* 0x000fc60000ffe4ff */
[----:B------:R-:W-:Y:S05]  /*ad60*/  @P0 BRA `(.L_x_2000) ;  /* 0x0000029000000947 */ /* 0x000fea0003800000 */
[----:B------:R-:W2:Y:S04]  /*ad70*/  LDG.E.64 R2, [R20.64] ;  /* 0x0000000614027981 */ /* 0x000ea8000c1e1b00 */
[----:B------:R-:W3:Y:S01]  /*ad80*/  LDG.E.64 R4, [R6.64] ;  /* 0x0000000606047981 */ /* 0x000ee2000c1e1b00 */
        /* <DEDUP_REMOVED lines=39> */
.L_x_2000:
[----:B------:R-:W-:Y:S05]  /*b000*/  BSYNC B0 ;  /* 0x0000000000007941 */ /* 0x000fea0003800000 */
.L_x_1999:
[----:B------:R2:W5:Y:S01]  /*b010*/  LDG.E.128 R12, [R16.64+0x40] ;  /* 0x00004006100c7981 */ /* 0x000562000c1e1d00 */
[----:B------:R-:W-:Y:S01]  /*b020*/  IADD3 R0, R18, 0x20, RZ ;  /* 0x0000002012007810 */ /* 0x000fe20007ffe0ff */
[----:B------:R-:W-:Y:S02]  /*b030*/  BSSY B0, `(.L_x_2001) ;  /* 0x000002c000007945 */ /* 0x000fe40003800000 */
[----:B-----5:R2:W-:Y:S01]  /*b040*/  STS.128 [R158+0x800], R8 ;  /* 0x000800089e007388 */ /* 0x0205e20000000c00 */
[----:B------:R-:W-:-:S13]  /*b050*/  ISETP.GE.AND P0, PT, R0, c[0x0][0x230], PT ;  /* 0x00008c0000007a0c */ /* 0x000fda0003f06270 */
[----:B------:R-:W-:Y:S05]  /*b060*/  @P0 BRA `(.L_x_2002) ;  /* 0x0000028000000947 */ /* 0x000fea0003800000 */
[----:B------:R-:W3:Y:S04]  /*b070*/  LDG.E.64 R2, [R20.64+0x20] ;  /* 0x0000200614027981 */ /* 0x000ee8000c1e1b00 */
[----:B------:R-:W4:Y:S01]  /*b080*/  LDG.E.64 R4, [R6.64+0x20] ;  /* 0x0000200606047981 */ /* 0x000f22000c1e1b00 */
[----:B------:R-:W-:Y:S01]  /*b090*/  MOV R0, R15 ;  /* 0x0000000f00007202 */ /* 0x000fe20000000f00 */
[--C-:B------:R-:W-:Y:S01]  /*b0a0*/  HADD2.F32 R26, -RZ, R13.reuse.H1_H1 ;  /* 0x3000000dff1a7230 */ /* 0x100fe20000004100 */
[----:B------:R-:W-:Y:S01]  /*b0b0*/  MOV R22, R14 ;  /* 0x0000000e00167202 */ /* 0x000fe20000000f00 */
[----:B------:R-:W-:Y:S02]  /*b0c0*/  HADD2.F32 R23, -RZ, R13.H0_H0 ;  /* 0x2000000dff177230 */ /* 0x000fe40000004100 */
[----:B------:R-:W-:-:S02]  /*b0d0*/  HADD2.F32 R15, -RZ, R0.H0_H0 ;  /* 0x20000000ff0f7230 */ /* 0x000fc40000004100 */
[----:B------:R-:W-:Y:S02]  /*b0e0*/  HADD2.F32 R14, -RZ, R0.H1_H1 ;  /* 0x30000000ff0e7230 */ /* 0x000fe40000004100 */
[----:B--23--:R-:W-:Y:S02]  /*b0f0*/  HADD2.F32 R9, -RZ, R2.H1_H1 ;  /* 0x30000002ff097230 */ /* 0x00cfe40000004100 */
[----:B------:R-:W-:Y:S02]  /*b100*/  HADD2.F32 R0, -RZ, R3.H1_H1 ;  /* 0x30000003ff007230 */ /* 0x000fe40000004100 */
[----:B----4-:R-:W-:Y:S01]  /*b110*/  HADD2.F32 R11, -RZ, R5.H1_H1 ;  /* 0x30000005ff0b7230 */ /* 0x010fe20000004100 */
        /* <DEDUP_REMOVED lines=18> */
[----:B------:R-:W-:-:S02]  /*b240*/  FMUL.FTZ R12, R13, R2 ;  /* 0x000000020d0c7220 */ /* 0x000fc40000410000 */
[----:B------:R-:W-:Y:S01]  /*b250*/  FFMA.FTZ R5, R13, R4, -R5 ;  /* 0x000000040d057223 */ /* 0x000fe20000010805 */
[----:B------:R-:W-:Y:S01]  /*b260*/  F2FP.PACK_AB R13, R9, R10 ;  /* 0x0000000a090d723e */ /* 0x000fe200000000ff */
[-C--:B------:R-:W-:Y:S02]  /*b270*/  FMUL.FTZ R2, R22, R3.reuse ;  /* 0x0000000316027220 */ /* 0x080fe40000410000 */
[C---:B------:R-:W-:Y:S02]  /*b280*/  FMUL.FTZ R3, R0.reuse, R3 ;  /* 0x0000000300037220 */ /* 0x040fe40000410000 */
[----:B------:R-:W-:Y:S01]  /*b290*/  FFMA.FTZ R12, R15, R4, R12 ;  /* 0x000000040f0c7223 */ /* 0x000fe2000001000c */
[----:B------:R-:W-:Y:S01]  /*b2a0*/  F2FP.PACK_AB R15, R11, R8 ;  /* 0x000000080b0f723e */ /* 0x000fe200000000ff */
[-C--:B------:R-:W-:Y:S02]  /*b2b0*/  FFMA.FTZ R2, R0, R23.reuse, -R2 ;  /* 0x0000001700027223 */ /* 0x080fe40000010802 */
[----:B------:R-:W-:Y:S01]  /*b2c0*/  FFMA.FTZ R3, R22, R23, R3 ;  /* 0x0000001716037223 */ /* 0x000fe20000010003 */
[----:B------:R-:W-:-:S04]  /*b2d0*/  F2FP.PACK_AB R12, R12, R5 ;  /* 0x000000050c0c723e */ /* 0x000fc800000000ff */
[----:B------:R-:W-:Y:S02]  /*b2e0*/  F2FP.PACK_AB R14, R3, R2 ;  /* 0x00000002030e723e */ /* 0x000fe400000000ff */
.L_x_2002:
[----:B------:R-:W-:Y:S05]  /*b2f0*/  BSYNC B0 ;  /* 0x0000000000007941 */ /* 0x000fea0003800000 */
.L_x_2001:
[----:B--2---:R2:W5:Y:S01]  /*b300*/  LDG.E.128 R8, [R16.64+0x80] ;  /* 0x0000800610087981 */ /* 0x004562000c1e1d00 */
[----:B------:R-:W-:Y:S01]  /*b310*/  IADD3 R18, R18, 0x40, RZ ;  /* 0x0000004012127810 */ /* 0x000fe20007ffe0ff */
[----:B------:R-:W-:Y:S02]  /*b320*/  BSSY B0, `(.L_x_2003) ;  /* 0x000002b000007945 */ /* 0x000fe40003800000 */
[----:B------:R2:W-:Y:S01]  /*b330*/  STS.128 [R158+0x1800], R12 ;  /* 0x0018000c9e007388 */ /* 0x0005e20000000c00 */
[----:B------:R-:W-:-:S13]  /*b340*/  ISETP.GE.AND P0, PT, R18, c[0x0][0x230], PT ;  /* 0x00008c0012007a0c */ /* 0x000fda0003f06270 */
[----:B------:R-:W-:Y:S05]  /*b350*/  @P0 BRA `(.L_x_2004) ;  /* 0x0000027000000947 */ /* 0x000fea0003800000 */
[----:B------:R-:W3:Y:S04]  /*b360*/  LDG.E.64 R2, [R20.64+0x40] ;  /* 0x0000400614027981 */ /* 0x000ee8000c1e1b00 */
[----:B------:R-:W4:Y:S01]  /*b370*/  LDG.E.64 R4, [R6.64+0x40] ;  /* 0x0000400606047981 */ /* 0x000f22000c1e1b00 */
[----:B--2--5:R-:W-:Y:S01]  /*b380*/  HADD2.F32 R15, -RZ, R9.H1_H1 ;  /* 0x30000009ff0f7230 */ /* 0x024fe20000004100 */
[----:B------:R-:W-:Y:S01]  /*b390*/  MOV R14, R10 ;  /* 0x0000000a000e7202 */ /* 0x000fe20000000f00 */
[----:B------:R-:W-:Y:S02]  /*b3a0*/  HADD2.F32 R12, -RZ, R11.H1_H1 ;  /* 0x3000000bff0c7230 */ /* 0x000fe40000004100 */
[----:B-1----:R-:W-:Y:S02]  /*b3b0*/  HADD2.F32 R16, -RZ, R9.H0_H0 ;  /* 0x20000009ff107230 */ /* 0x002fe40000004100 */
[----:B------:R-:W-:-:S02]  /*b3c0*/  HADD2.F32 R13, -RZ, R11.H0_H0 ;  /* 0x2000000bff0d7230 */ /* 0x000fc40000004100 */
[----:B---3--:R-:W-:Y:S02]  /*b3d0*/  HADD2.F32 R17, -RZ, R2.H1_H1 ;  /* 0x30000002ff117230 */ /* 0x008fe40000004100 */
        /* <DEDUP_REMOVED lines=12> */
[--C-:B------:R-:W-:Y:S01]  /*b4a0*/  HADD2.F32 R13, -RZ, R8.reuse.H1_H1 ;  /* 0x30000008ff0d7230 */ /* 0x100fe20000004100 */
[----:B------:R-:W-:Y:S01]  /*b4b0*/  FFMA.FTZ R10, R15, R10, R7 ;  /* 0x0000000a0f0a7223 */ /* 0x000fe20000010007 */
[----:B------:R-:W-:Y:S01]  /*b4c0*/  HADD2.F32 R7, -RZ, R8.H0_H0 ;  /* 0x20000008ff077230 */ /* 0x000fe20000004100 */
[----:B------:R-:W-:Y:S01]  /*b4d0*/  FFMA.FTZ R11, R12, R11, R0 ;  /* 0x0000000b0c0b7223 */ /* 0x000fe20000010000 */
[--C-:B------:R-:W-:Y:S02]  /*b4e0*/  HADD2.F32 R0, -RZ, R14.reuse.H0_H0 ;  /* 0x2000000eff007230 */ /* 0x100fe40000004100 */
        /* <DEDUP_REMOVED lines=14> */
.L_x_2004:
[----:B------:R-:W-:Y:S05]  /*b5d0*/  BSYNC B0 ;  /* 0x0000000000007941 */ /* 0x000fea0003800000 */
.L_x_2003:
[----:B-----5:R3:W-:Y:S01]  /*b5e0*/  STS.128 [R158+0x2800], R8 ;  /* 0x002800089e007388 */ /* 0x0207e20000000c00 */
[----:B------:R-:W-:Y:S05]  /*b5f0*/  BRA `(.L_x_1998) ;  /* 0x0000231000007947 */ /* 0x000fea0003800000 */
.L_x_1989:
[----:B------:R-:W-:Y:S01]  /*b600*/  BSSY B1, `(.L_x_2005) ;  /* 0x000010c000017945 */ /* 0x000fe20003800000 */
[----:B------:R-:W-:Y:S05]  /*b610*/  @!P1 BRA `(.L_x_2006) ;  /* 0x000010a000009947 */ /* 0x000fea0003800000 */
        /* <DEDUP_REMOVED lines=15> */
[----:B------:R-:W2:Y:S01]  /*b710*/  LDG.E.128 R12, [R12.64] ;  /* 0x000000060c0c7981 */ /* 0x000ea2000c1e1d00 */
[----:B------:R-:W-:Y:S02]  /*b720*/  LEA.HI.X R7, R5, c[0x0][0x2b4], R4, 0x1, P1 ;  /* 0x0000ad0005077a11 */ /* 0x000fe400008f0c04 */
[----:B------:R-:W-:Y:S02]  /*b730*/  MOV R9, RZ ;  /* 0x000000ff00097202 */ /* 0x000fe40000000f00 */
[----:B------:R-:W-:-:S02]  /*b740*/  @P0 IADD3 R9, -R8, RZ, RZ ;  /* 0x000000ff08090210 */ /* 0x000fc40007ffe1ff */
[----:B------:R-:W3:Y:S02]  /*b750*/  LDG.E.128 R4, [R6.64] ;  /* 0x0000000606047981 */ /* 0x000ee4000c1e1d00 */
[----:B------:R-:W-:-:S04]  /*b760*/  IADD3 R8, P1, R9, R0, RZ ;  /* 0x0000000009087210 */ /* 0x000fc80007f3e0ff */
[----:B------:R-:W-:Y:S02]  /*b770*/  LEA.HI.X.SX32 R9, R9, R2, 0x1, P1 ;  /* 0x0000000209097211 */ /* 0x000fe400008f0eff */
[----:B------:R-:W-:-:S04]  /*b780*/  LEA R10, P1, R8, c[0x0][0x2a8], 0x1 ;  /* 0x0000aa00080a7a11 */ /* 0x000fc800078208ff */
[----:B------:R-:W-:-:S06]  /*b790*/  LEA.HI.X R11, R8, c[0x0][0x2ac], R9, 0x1, P1 ;  /* 0x0000ab00080b7a11 */ /* 0x000fcc00008f0c09 */
[----:B------:R-:W4:Y:S01]  /*b7a0*/  LDG.E.128 R8, [R10.64] ;  /* 0x000000060a087981 */ /* 0x000f22000c1e1d00 */
        /* <DEDUP_REMOVED lines=61> */
.L_x_2008:
[----:B------:R-:W-:Y:S05]  /*bb80*/  BSYNC B0 ;  /* 0x0000000000007941 */ /* 0x000fea0003800000 */
.L_x_2007:
[----:B------:R2:W5:Y:S01]  /*bb90*/  LDG.E.128 R12, [R24.64+0x40] ;  /* 0x00004006180c7981 */ /* 0x000562000c1e1d00 */
[----:B------:R-:W-:Y:S01]  /*bba0*/  IADD3 R4, R18, 0x20, RZ ;  /* 0x0000002012047810 */ /* 0x000fe20007ffe0ff */
[----:B------:R-:W-:Y:S02]  /*bbb0*/  BSSY B0, `(.L_x_2009) ;  /* 0x0000056000007945 */ /* 0x000fe40003800000 */
[----:B-----5:R2:W-:Y:S01]  /*bbc0*/  STS.128 [R158], R20 ;  /* 0x000000149e007388 */ /* 0x0205e20000000c00 */
[----:B------:R-:W-:-:S13]  /*bbd0*/  ISETP.GE.AND P0, PT, R4, c[0x0][0x230], PT ;  /* 0x00008c0004007a0c */ /* 0x000fda0003f06270 */
        /* <DEDUP_REMOVED lines=8> */
[----:B--2---:R-:W-:Y:S01]  /*bc60*/  IMAD.WIDE R20, R9, 0x2, R24 ;  /* 0x0000000209147825 */ /* 0x004fe200078e0218 */
[----:B------:R-:W-:Y:S02]  /*bc70*/  LEA.HI.X.SX32 R4, R7, R2, 0x1, P1 ;  /* 0x0000000207047211 */ /* 0x000fe400008f0eff */
[C---:B------:R-:W-:Y:S02]  /*bc80*/  LEA R6, P1, R5.reuse, c[0x0][0x2b0], 0x1 ;  /* 0x0000ac0005067a11 */ /* 0x040fe400078208ff */
[----:B------:R-:W-:Y:S01]  /*bc90*/  @P0 SHF.R.S32.HI R8, RZ, 0x1, R136 ;  /* 0x00000001ff080819 */ /* 0x000fe20000011488 */
[----:B------:R-:W2:Y:S01]  /*bca0*/  LDG.E.128 R20, [R20.64+0x40] ;  /* 0x0000400614147981 */ /* 0x000ea2000c1e1d00 */
[----:B------:R-:W-:Y:S02]  /*bcb0*/  LEA.HI.X R7, R5, c[0x0][0x2b4], R4, 0x1, P1 ;  /* 0x0000ad0005077a11 */ /* 0x000fe400008f0c04 */
[----:B------:R-:W-:Y:S02]  /*bcc0*/  MOV R9, RZ ;  /* 0x000000ff00097202 */ /* 0x000fe40000000f00 */
[----:B------:R-:W-:-:S02]  /*bcd0*/  @P0 IADD3 R9, -R8, RZ, RZ ;  /* 0x000000ff08090210 */ /* 0x000fc40007ffe1ff */
[----:B------:R-:W3:Y:S02]  /*bce0*/  LDG.E.128 R4, [R6.64+0x40] ;  /* 0x0000400606047981 */ /* 0x000ee4000c1e1d00 */
[----:B------:R-:W-:-:S04]  /*bcf0*/  IADD3 R8, P1, R9, R0, RZ ;  /* 0x0000000009087210 */ /* 0x000fc80007f3e0ff */
[----:B------:R-:W-:Y:S02]  /*bd00*/  LEA.HI.X.SX32 R9, R9, R2, 0x1, P1 ;  /* 0x0000000209097211 */ /* 0x000fe400008f0eff */
[----:B------:R-:W-:-:S04]  /*bd10*/  LEA R10, P1, R8, c[0x0][0x2a8], 0x1 ;  /* 0x0000aa00080a7a11 */ /* 0x000fc800078208ff */
[----:B------:R-:W-:-:S06]  /*bd20*/  LEA.HI.X R11, R8, c[0x0][0x2ac], R9, 0x1, P1 ;  /* 0x0000ab00080b7a11 */ /* 0x000fcc00008f0c09 */
[----:B------:R-:W4:Y:S01]  /*bd30*/  LDG.E.128 R8, [R10.64+0x40] ;  /* 0x000040060a087981 */ /* 0x000f22000c1e1d00 */
[----:B--2---:R-:W-:Y:S01]  /*bd40*/  MOV R26, R23 ;  /* 0x00000017001a7202 */ /* 0x004fe20000000f00 */
[----:B------:R-:W-:Y:S02]  /*bd50*/  HADD2.F32 R31, -RZ, R21.H0_H0 ;  /* 0x20000015ff1f7230 */ /* 0x000fe40000004100 */
[--C-:B---3--:R-:W-:Y:S02]  /*bd60*/  HADD2.F32 R23, -RZ, R4.reuse.H0_H0 ;  /* 0x20000004ff177230 */ /* 0x108fe40000004100 */
[----:B------:R-:W-:Y:S02]  /*bd70*/  HADD2.F32 R27, -RZ, R4.H1_H1 ;  /* 0x30000004ff1b7230 */ /* 0x000fe40000004100 */
[--C-:B------:R-:W-:Y:S01]  /*bd80*/  HADD2.F32 R4, -RZ, R5.reuse.H0_H0 ;  /* 0x20000005ff047230 */ /* 0x100fe20000004100 */
[----:B------:R-:W-:Y:S01]  /*bd90*/  @!P0 FADD.FTZ R23, -R23, -RZ ;  /* 0x800000ff17178221 */ /* 0x000fe20000010100 */
[----:B------:R-:W-:-:S02]  /*bda0*/  HADD2.F32 R28, -RZ, R5.H1_H1 ;  /* 0x30000005ff1c7230 */ /* 0x000fc40000004100 */
[----:B------:R-:W-:Y:S01]  /*bdb0*/  HADD2.F32 R30, -RZ, R20.H0_H0 ;  /* 0x20000014ff1e7230 */ /* 0x000fe20000004100 */
[----:B------:R-:W-:Y:S01]  /*bdc0*/  @!P0 FADD.FTZ R4, -R4, -RZ ;  /* 0x800000ff04048221 */ /* 0x000fe20000010100 */
[--C-:B------:R-:W-:Y:S02]  /*bdd0*/  HADD2.F32 R5, -RZ, R6.reuse.H0_H0 ;  /* 0x20000006ff057230 */ /* 0x100fe40000004100 */
[----:B------:R-:W-:Y:S02]  /*bde0*/  HADD2.F32 R29, -RZ, R6.H1_H1 ;  /* 0x30000006ff1d7230 */ /* 0x000fe40000004100 */
[----:B------:R-:W-:Y:S01]  /*bdf0*/  HADD2.F32 R6, -RZ, R7.H0_H0 ;  /* 0x20000007ff067230 */ /* 0x000fe20000004100 */
[----:B------:R-:W-:Y:S01]  /*be00*/  FMUL.FTZ R31, R31, R4 ;  /* 0x000000041f1f7220 */ /* 0x000fe20000410000 */
[----:B------:R-:W-:Y:S01]  /*be10*/  HADD2.F32 R4, -RZ, R22.H0_H0 ;  /* 0x20000016ff047230 */ /* 0x000fe20000004100 */
[----:B------:R-:W-:Y:S01]  /*be20*/  FMUL.FTZ R30, R30, R23 ;  /* 0x000000171e1e7220 */ /* 0x000fe20000410000 */
[----:B------:R-:W-:Y:S01]  /*be30*/  HADD2.F32 R20, -RZ, R20.H1_H1 ;  /* 0x30000014ff147230 */ /* 0x000fe20000004100 */
[----:B------:R-:W-:Y:S01]  /*be40*/  @!P0 FADD.FTZ R27, -R27, -RZ ;  /* 0x800000ff1b1b8221 */ /* 0x000fe20000010100 */
[----:B------:R-:W-:Y:S01]  /*be50*/  HADD2.F32 R22, -RZ, R22.H1_H1 ;  /* 0x30000016ff167230 */ /* 0x000fe20000004100 */
[----:B------:R-:W-:Y:S01]  /*be60*/  @!P0 FADD.FTZ R5, -R5, -RZ ;  /* 0x800000ff05058221 */ /* 0x000fe20000010100 */
[----:B------:R-:W-:Y:S01]  /*be70*/  HADD2.F32 R23, -RZ, R26.H0_H0 ;  /* 0x2000001aff177230 */ /* 0x000fe20000004100 */
[----:B------:R-:W-:-:S02]  /*be80*/  @!P0 FADD.FTZ R29, -R29, -RZ ;  /* 0x800000ff1d1d8221 */ /* 0x000fc40000010100 */
[----:B------:R-:W-:Y:S01]  /*be90*/  @!P0 FADD.FTZ R6, -R6, -RZ ;  /* 0x800000ff06068221 */ /* 0x000fe20000010100 */
[----:B------:R-:W-:Y:S01]  /*bea0*/  HADD2.F32 R7, -RZ, R7.H1_H1 ;  /* 0x30000007ff077230 */ /* 0x000fe20000004100 */
[----:B------:R-:W-:Y:S01]  /*beb0*/  FMUL.FTZ R20, R20, R27 ;  /* 0x0000001b14147220 */ /* 0x000fe20000410000 */
[----:B------:R-:W-:Y:S01]  /*bec0*/  HADD2.F32 R21, -RZ, R21.H1_H1 ;  /* 0x30000015ff157230 */ /* 0x000fe20000004100 */
[----:B------:R-:W-:Y:S01]  /*bed0*/  FMUL.FTZ R5, R4, R5 ;  /* 0x0000000504057220 */ /* 0x000fe20000410000 */
[----:B------:R-:W-:Y:S01]  /*bee0*/  HADD2.F32 R27, -RZ, R12.H1_H1 ;  /* 0x3000000cff1b7230 */ /* 0x000fe20000004100 */
[----:B------:R-:W-:Y:S01]  /*bef0*/  FMUL.FTZ R29, R22, R29 ;  /* 0x0000001d161d7220 */ /* 0x000fe20000410000 */
[----:B----4-:R-:W-:Y:S01]  /*bf00*/  HADD2.F32 R4, -RZ, R8.H0_H0 ;  /* 0x20000008ff047230 */ /* 0x010fe20000004100 */
[----:B------:R-:W-:Y:S01]  /*bf10*/  FMUL.FTZ R6, R23, R6 ;  /* 0x0000000617067220 */ /* 0x000fe20000410000 */
[----:B------:R-:W-:Y:S01]  /*bf20*/  HADD2.F32 R23, -RZ, R12.H0_H0 ;  /* 0x2000000cff177230 */ /* 0x000fe20000004100 */
[----:B------:R-:W-:Y:S01]  /*bf30*/  @!P0 FADD.FTZ R28, -R28, -RZ ;  /* 0x800000ff1c1c8221 */ /* 0x000fe20000010100 */
[----:B------:R-:W-:Y:S01]  /*bf40*/  HADD2.F32 R22, -RZ, R8.H1_H1 ;  /* 0x30000008ff167230 */ /* 0x000fe20000004100 */
[----:B------:R-:W-:Y:S01]  /*bf50*/  @!P0 FADD.FTZ R7, -R7, -RZ ;  /* 0x800000ff07078221 */ /* 0x000fe20000010100 */
[----:B------:R-:W-:-:S02]  /*bf60*/  HADD2.F32 R26, -RZ, R26.H1_H1 ;  /* 0x3000001aff1a7230 */ /* 0x000fc40000004100 */
[----:B------:R-:W-:Y:S02]  /*bf70*/  HADD2.F32 R12, -RZ, R13.H0_H0 ;  /* 0x2000000dff0c7230 */ /* 0x000fe40000004100 */
[--C-:B------:R-:W-:Y:S01]  /*bf80*/  HADD2.F32 R8, -RZ, R9.reuse.H0_H0 ;  /* 0x20000009ff087230 */ /* 0x100fe20000004100 */
[----:B------:R-:W-:Y:S01]  /*bf90*/  FMUL.FTZ R21, R21, R28 ;  /* 0x0000001c15157220 */ /* 0x000fe20000410000 */
[----:B------:R-:W-:Y:S01]  /*bfa0*/  HADD2.F32 R28, -RZ, R9.H1_H1 ;  /* 0x30000009ff1c7230 */ /* 0x000fe20000004100 */
[----:B------:R-:W-:Y:S01]  /*bfb0*/  FMUL.FTZ R7, R26, R7 ;  /* 0x000000071a077220 */ /* 0x000fe20000410000 */
[--C-:B------:R-:W-:Y:S01]  /*bfc0*/  HADD2.F32 R9, -RZ, R11.reuse.H0_H0 ;  /* 0x2000000bff097230 */ /* 0x100fe20000004100 */
[----:B------:R-:W-:Y:S01]  /*bfd0*/  FFMA.FTZ R8, R12, R8, R31 ;  /* 0x000000080c087223 */ /* 0x000fe2000001001f */
[----:B------:R-:W-:Y:S02]  /*bfe0*/  HADD2.F32 R32, -RZ, R11.H1_H1 ;  /* 0x3000000bff207230 */ /* 0x000fe40000004100 */
[----:B------:R-:W-:-:S02]  /*bff0*/  HADD2.F32 R26, -RZ, R10.H0_H0 ;  /* 0x2000000aff1a7230 */ /* 0x000fc40000004100 */
[----:B------:R-:W-:Y:S02]  /*c000*/  HADD2.F32 R12, -RZ, R14.H0_H0 ;  /* 0x2000000eff0c7230 */ /* 0x000fe40000004100 */
[----:B------:R-:W-:Y:S02]  /*c010*/  HADD2.F32 R11, -RZ, R15.H0_H0 ;  /* 0x2000000fff0b7230 */ /* 0x000fe40000004100 */
[----:B------:R-:W-:Y:S02]  /*c020*/  HADD2.F32 R10, -RZ, R10.H1_H1 ;  /* 0x3000000aff0a7230 */ /* 0x000fe40000004100 */
[----:B------:R-:W-:Y:S02]  /*c030*/  HADD2.F32 R13, -RZ, R13.H1_H1 ;  /* 0x3000000dff0d7230 */ /* 0x000fe40000004100 */
[----:B------:R-:W-:Y:S02]  /*c040*/  HADD2.F32 R15, -RZ, R15.H1_H1 ;  /* 0x3000000fff0f7230 */ /* 0x000fe40000004100 */
[----:B------:R-:W-:Y:S01]  /*c050*/  HADD2.F32 R14, -RZ, R14.H1_H1 ;  /* 0x3000000eff0e7230 */ /* 0x000fe20000004100 */
[----:B------:R-:W-:-:S02]  /*c060*/  FFMA.FTZ R4, R23, R4, R30 ;  /* 0x0000000417047223 */ /* 0x000fc4000001001e */
[----:B------:R-:W-:Y:S02]  /*c070*/  FFMA.FTZ R27, R27, R22, R20 ;  /* 0x000000161b1b7223 */ /* 0x000fe40000010014 */
[----:B------:R-:W-:Y:S02]  /*c080*/  FFMA.FTZ R13, R13, R28, R21 ;  /* 0x0000001c0d0d7223 */ /* 0x000fe40000010015 */
[----:B------:R-:W-:Y:S02]  /*c090*/  FFMA.FTZ R5, R12, R26, R5 ;  /* 0x0000001a0c057223 */ /* 0x000fe40000010005 */
[----:B------:R-:W-:Y:S02]  /*c0a0*/  FFMA.FTZ R6, R11, R9, R6 ;  /* 0x000000090b067223 */ /* 0x000fe40000010006 */
[----:B------:R-:W-:Y:S02]  /*c0b0*/  FFMA.FTZ R7, R15, R32, R7 ;  /* 0x000000200f077223 */ /* 0x000fe40000010007 */
[----:B------:R-:W-:Y:S01]  /*c0c0*/  FFMA.FTZ R10, R14, R10, R29 ;  /* 0x0000000a0e0a7223 */ /* 0x000fe2000001001d */
[----:B------:R-:W-:-:S02]  /*c0d0*/  F2FP.PACK_AB R13, R13, R8 ;  /* 0x000000080d0d723e */ /* 0x000fc400000000ff */
[----:B------:R-:W-:Y:S02]  /*c0e0*/  F2FP.PACK_AB R12, R27, R4 ;  /* 0x000000041b0c723e */ /* 0x000fe400000000ff */
[----:B------:R-:W-:Y:S02]  /*c0f0*/  F2FP.PACK_AB R15, R7, R6 ;  /* 0x00000006070f723e */ /* 0x000fe400000000ff */
[----:B------:R-:W-:Y:S02]  /*c100*/  F2FP.PACK_AB R14, R10, R5 ;  /* 0x000000050a0e723e */ /* 0x000fe400000000ff */
.L_x_2010:
[----:B------:R-:W-:Y:S05]  /*c110*/  BSYNC B0 ;  /* 0x0000000000007941 */ /* 0x000fea0003800000 */
.L_x_2009:
[----:B--2---:R2:W5:Y:S01]  /*c120*/  LDG.E.128 R20, [R24.64+0x80] ;  /* 0x0000800618147981 */ /* 0x004562000c1e1d00 */
[----:B------:R-:W-:Y:S01]  /*c130*/  IADD3 R4, R18, 0x40, RZ ;  /* 0x0000004012047810 */ /* 0x000fe20007ffe0ff */
[----:B------:R-:W-:Y:S02]  /*c140*/  BSSY B0, `(.L_x_2011) ;  /* 0x0000056000007945 */ /* 0x000fe40003800000 */
[----:B------:R2:W-:Y:S01]  /*c150*/  STS.128 [R158+0x1000], R12 ;  /* 0x0010000c9e007388 */ /* 0x0005e20000000c00 */
        /* <DEDUP_REMOVED lines=23> */
[----:B-12---:R-:W-:Y:S01]  /*c2d0*/  MOV R24, R15 ;  /* 0x0000000f00187202 */ /* 0x006fe20000000f00 */
        /* <DEDUP_REMOVED lines=10> */
[--C-:B------:R-:W-:Y:S01]  /*c380*/  HADD2.F32 R6, -RZ, R7.reuse.H0_H0 ;  /* 0x20000007ff067230 */ /* 0x100fe20000004100 */
[----:B------:R-:W-:Y:S01]  /*c390*/  FMUL.FTZ R29, R29, R4 ;  /* 0x000000041d1d7220 */ /* 0x000fe20000410000 */
[----:B------:R-:W-:Y:S01]  /*c3a0*/  HADD2.F32 R7, -RZ, R7.H1_H1 ;  /* 0x30000007ff077230 */ /* 0x000fe20000004100 */
[----:B------:R-:W-:Y:S01]  /*c3b0*/  FMUL.FTZ R28, R28, R15 ;  /* 0x0000000f1c1c7220 */ /* 0x000fe20000410000 */
[--C-:B------:R-:W-:Y:S01]  /*c3c0*/  HADD2.F32 R4, -RZ, R14.reuse.H0_H0 ;  /* 0x2000000eff047230 */ /* 0x100fe20000004100 */
[----:B------:R-:W-:Y:S01]  /*c3d0*/  @!P0 FADD.FTZ R27, -R27, -RZ ;  /* 0x800000ff1b1b8221 */ /* 0x000fe20000010100 */
[----:B------:R-:W-:-:S02]  /*c3e0*/  HADD2.F32 R14, -RZ, R14.H1_H1 ;  /* 0x3000000eff0e7230 */ /* 0x000fc40000004100 */
[--C-:B------:R-:W-:Y:S01]  /*c3f0*/  HADD2.F32 R15, -RZ, R24.reuse.H0_H0 ;  /* 0x20000018ff0f7230 */ /* 0x100fe20000004100 */
[----:B------:R-:W-:Y:S01]  /*c400*/  @!P0 FADD.FTZ R7, -R7, -RZ ;  /* 0x800000ff07078221 */ /* 0x000fe20000010100 */
[----:B------:R-:W-:Y:S01]  /*c410*/  HADD2.F32 R24, -RZ, R24.H1_H1 ;  /* 0x30000018ff187230 */ /* 0x000fe20000004100 */
[----:B------:R-:W-:Y:S01]  /*c420*/  @!P0 FADD.FTZ R26, -R26, -RZ ;  /* 0x800000ff1a1a8221 */ /* 0x000fe20000010100 */
[----:B------:R-:W-:Y:S01]  /*c430*/  HADD2.F32 R13, -RZ, R13.H1_H1 ;  /* 0x3000000dff0d7230 */ /* 0x000fe20000004100 */
[----:B------:R-:W-:Y:S01]  /*c440*/  @!P0 FADD.FTZ R5, -R5, -RZ ;  /* 0x800000ff05058221 */ /* 0x000fe20000010100 */
[----:B------:R-:W-:Y:S01]  /*c450*/  HADD2.F32 R12, -RZ, R12.H1_H1 ;  /* 0x3000000cff0c7230 */ /* 0x000fe20000004100 */
[----:B------:R-:W-:Y:S01]  /*c460*/  FMUL.FTZ R27, R14, R27 ;  /* 0x0000001b0e1b7220 */ /* 0x000fe20000410000 */
[----:B----4-:R-:W-:Y:S01]  /*c470*/  HADD2.F32 R14, -RZ, R9.H0_H0 ;  /* 0x20000009ff0e7230 */ /* 0x010fe20000004100 */
[----:B------:R-:W-:Y:S01]  /*c480*/  FMUL.FTZ R7, R24, R7 ;  /* 0x0000000718077220 */ /* 0x000fe20000410000 */
[----:B-----5:R-:W-:Y:S01]  /*c490*/  HADD2.F32 R24, -RZ, R21.H1_H1 ;  /* 0x30000015ff187230 */ /* 0x020fe20000004100 */
[----:B------:R-:W-:Y:S01]  /*c4a0*/  @!P0 FADD.FTZ R25, -R25, -RZ ;  /* 0x800000ff19198221 */ /* 0x000fe20000010100 */
[----:B------:R-:W-:Y:S01]  /*c4b0*/  HADD2.F32 R9, -RZ, R9.H1_H1 ;  /* 0x30000009ff097230 */ /* 0x000fe20000004100 */
[----:B------:R-:W-:-:S02]  /*c4c0*/  FMUL.FTZ R13, R13, R26 ;  /* 0x0000001a0d0d7220 */ /* 0x000fc40000410000 */
[----:B------:R-:W-:Y:S02]  /*c4d0*/  @!P0 FADD.FTZ R6, -R6, -RZ ;  /* 0x800000ff06068221 */ /* 0x000fe40000010100 */
[----:B------:R-:W-:Y:S01]  /*c4e0*/  FMUL.FTZ R5, R4, R5 ;  /* 0x0000000504057220 */ /* 0x000fe20000410000 */
[----:B------:R-:W-:Y:S01]  /*c4f0*/  HADD2.F32 R4, -RZ, R21.H0_H0 ;  /* 0x20000015ff047230 */ /* 0x000fe20000004100 */
[----:B------:R-:W-:Y:S01]  /*c500*/  FMUL.FTZ R12, R12, R25 ;  /* 0x000000190c0c7220 */ /* 0x000fe20000410000 */
[--C-:B------:R-:W-:Y:S01]  /*c510*/  HADD2.F32 R21, -RZ, R8.reuse.H0_H0 ;  /* 0x20000008ff157230 */ /* 0x100fe20000004100 */
[----:B------:R-:W-:Y:S01]  /*c520*/  FMUL.FTZ R6, R15, R6 ;  /* 0x000000060f067220 */ /* 0x000fe20000410000 */
[----:B------:R-:W-:Y:S01]  /*c530*/  HADD2.F32 R31, -RZ, R8.H1_H1 ;  /* 0x30000008ff1f7230 */ /* 0x000fe20000004100 */
[----:B------:R-:W-:Y:S01]  /*c540*/  FFMA.FTZ R9, R24, R9, R13 ;  /* 0x0000000918097223 */ /* 0x000fe2000001000d */
[--C-:B------:R-:W-:Y:S02]  /*c550*/  HADD2.F32 R25, -RZ, R11.reuse.H0_H0 ;  /* 0x2000000bff197230 */ /* 0x100fe40000004100 */
        /* <DEDUP_REMOVED lines=20> */
.L_x_2012:
[----:B------:R-:W-:Y:S05]  /*c6a0*/  BSYNC B0 ;  /* 0x0000000000007941 */ /* 0x000fea0003800000 */
.L_x_2011:
[----:B-----5:R3:W-:Y:S02]  /*c6b0*/  STS.128 [R158+0x2000], R20 ;  /* 0x002000149e007388 */ /* 0x0207e40000000c00 */
.L_x_2006:
[----:B------:R-:W-:Y:S05]  /*c6c0*/  BSYNC B1 ;  /* 0x0000000000017941 */ /* 0x000fea0003800000 */
.L_x_2005:
[----:B-12---:R-:W-:-:S04]  /*c6d0*/  IADD3 R24, R148, 0x20, RZ ;  /* 0x0000002094187810 */ /* 0x006fc80007ffe0ff */
[----:B------:R-:W-:-:S04]  /*c6e0*/  ISETP.GE.AND P0, PT, R24, R3, PT ;  /* 0x000000031800720c */ /* 0x000fc80003f06270 */
[----:B------:R-:W-:-:S13]  /*c6f0*/  ISETP.LT.OR P0, PT, R62, -0x83, P0 ;  /* 0xffffff7d3e00780c */ /* 0x000fda0000701670 */
        /* <DEDUP_REMOVED lines=14> */
[----:B---3--:R-:W-:Y:S01]  /*c7e0*/  IMAD.WIDE R20, R7, 0x2, R16 ;  /* 0x0000000207147825 */ /* 0x008fe200078e0210 */
[----:B------:R-:W-:Y:S02]  /*c7f0*/  LEA.HI.X.SX32 R5, R5, R8, 0x1, P1 ;  /* 0x0000000805057211 */ /* 0x000fe400008f0eff */
[C---:B------:R-:W-:Y:S02]  /*c800*/  LEA R6, P1, R4.reuse, c[0x0][0x2b0], 0x1 ;  /* 0x0000ac0004067a11 */ /* 0x040fe400078208ff */
[----:B------:R-:W-:Y:S01]  /*c810*/  MOV R10, RZ ;  /* 0x000000ff000a7202 */ /* 0x000fe20000000f00 */
[----:B------:R-:W2:Y:S01]  /*c820*/  LDG.E.128 R20, [R20.64] ;  /* 0x0000000614147981 */ /* 0x000ea2000c1e1d00 */
[----:B------:R-:W-:Y:S02]  /*c830*/  LEA.HI.X R7, R4, c[0x0][0x2b4], R5, 0x1, P1 ;  /* 0x0000ad0004077a11 */ /* 0x000fe400008f0c05 */
[----:B------:R-:W-:-:S04]  /*c840*/  @P0 IADD3 R10, -R3, RZ, RZ ;  /* 0x000000ff030a0210 */ /* 0x000fc80007ffe1ff */
[----:B------:R-:W3:Y:S01]  /*c850*/  LDG.E.128 R4, [R6.64] ;  /* 0x0000000606047981 */ /* 0x000ee2000c1e1d00 */
[----:B------:R-:W-:-:S04]  /*c860*/  IADD3 R9, P1, R10, R9, RZ ;  /* 0x000000090a097210 */ /* 0x000fc80007f3e0ff */
[----:B------:R-:W-:Y:S02]  /*c870*/  LEA.HI.X.SX32 R8, R10, R8, 0x1, P1 ;  /* 0x000000080a087211 */ /* 0x000fe400008f0eff */
[----:B------:R-:W-:-:S04]  /*c880*/  LEA R10, P1, R9, c[0x0][0x2a8], 0x1 ;  /* 0x0000aa00090a7a11 */ /* 0x000fc800078208ff */
[----:B------:R-:W-:-:S06]  /*c890*/  LEA.HI.X R11, R9, c[0x0][0x2ac], R8, 0x1, P1 ;  /* 0x0000ab00090b7a11 */ /* 0x000fcc00008f0c08 */
[----:B------:R-:W4:Y:S01]  /*c8a0*/  LDG.E.128 R8, [R10.64] ;  /* 0x000000060a087981 */ /* 0x000f22000c1e1d00 */
[----:B--2---:R-:W-:Y:S02]  /*c8b0*/  HADD2.F32 R28, -RZ, R20.H0_H0 ;  /* 0x20000014ff1c7230 */ /* 0x004fe40000004100 */
[----:B------:R-:W-:Y:S02]  /*c8c0*/  HADD2.F32 R29, -RZ, R21.H0_H0 ;  /* 0x20000015ff1d7230 */ /* 0x000fe40000004100 */
[--C-:B---3--:R-:W-:Y:S02]  /*c8d0*/  HADD2.F32 R3, -RZ, R4.reuse.H0_H0 ;  /* 0x20000004ff037230 */ /* 0x108fe40000004100 */
[----:B------:R-:W-:Y:S02]  /*c8e0*/  HADD2.F32 R25, -RZ, R4.H1_H1 ;  /* 0x30000004ff197230 */ /* 0x000fe40000004100 */
[--C-:B------:R-:W-:Y:S02]  /*c8f0*/  HADD2.F32 R4, -RZ, R5.reuse.H0_H0 ;  /* 0x20000005ff047230 */ /* 0x100fe40000004100 */
[----:B------:R-:W-:Y:S01]  /*c900*/  HADD2.F32 R26, -RZ, R5.H1_H1 ;  /* 0x30000005ff1a7230 */ /* 0x000fe20000004100 */
[----:B------:R-:W-:Y:S01]  /*c910*/  @!P0 FADD.FTZ R3, -R3, -RZ ;  /* 0x800000ff03038221 */ /* 0x000fe20000010100 */
[--C-:B------:R-:W-:Y:S01]  /*c920*/  HADD2.F32 R5, -RZ, R6.reuse.H0_H0 ;  /* 0x20000006ff057230 */ /* 0x100fe20000004100 */
[----:B------:R-:W-:Y:S01]  /*c930*/  @!P0 FADD.FTZ R4, -R4, -RZ ;  /* 0x800000ff04048221 */ /* 0x000fe20000010100 */
[----:B------:R-:W-:-:S02]  /*c940*/  HADD2.F32 R27, -RZ, R6.H1_H1 ;  /* 0x30000006ff1b7230 */ /* 0x000fc40000004100 */
[--C-:B------:R-:W-:Y:S01]  /*c950*/  HADD2.F32 R6, -RZ, R7.reuse.H0_H0 ;  /* 0x20000007ff067230 */ /* 0x100fe20000004100 */
[----:B------:R-:W-:Y:S01]  /*c960*/  @!P0 FADD.FTZ R26, -R26, -RZ ;  /* 0x800000ff1a1a8221 */ /* 0x000fe20000010100 */
[----:B------:R-:W-:Y:S02]  /*c970*/  HADD2.F32 R7, -RZ, R7.H1_H1 ;  /* 0x30000007ff077230 */ /* 0x000fe40000004100 */
[----:B------:R-:W-:Y:S01]  /*c980*/  HADD2.F32 R21, -RZ, R21.H1_H1 ;  /* 0x30000015ff157230 */ /* 0x000fe20000004100 */
[----:B------:R-:W-:Y:S01]  /*c990*/  FMUL.FTZ R28, R28, R3 ;  /* 0x000000031c1c7220 */ /* 0x000fe20000410000 */
[--C-:B------:R-:W-:Y:S01]  /*c9a0*/  HADD2.F32 R3, -RZ, R23.reuse.H0_H0 ;  /* 0x20000017ff037230 */ /* 0x100fe20000004100 */
[----:B------:R-:W-:Y:S01]  /*c9b0*/  FMUL.FTZ R29, R29, R4 ;  /* 0x000000041d1d7220 */ /* 0x000fe20000410000 */
[----:B------:R-:W-:Y:S01]  /*c9c0*/  HADD2.F32 R4, -RZ, R23.H1_H1 ;  /* 0x30000017ff047230 */ /* 0x000fe20000004100 */
[----:B------:R-:W-:Y:S01]  /*c9d0*/  FMUL.FTZ R21, R21, R26 ;  /* 0x0000001a15157220 */ /* 0x000fe20000410000 */
[----:B------:R-:W-:Y:S01]  /*c9e0*/  HADD2.F32 R26, -RZ, R22.H0_H0 ;  /* 0x20000016ff1a7230 */ /* 0x000fe20000004100 */
[----:B------:R-:W-:-:S02]  /*c9f0*/  @!P0 FADD.FTZ R6, -R6, -RZ ;  /* 0x800000ff06068221 */ /* 0x000fc40000010100 */
[----:B------:R-:W-:Y:S01]  /*ca00*/  @!P0 FADD.FTZ R7, -R7, -RZ ;  /* 0x800000ff07078221 */ /* 0x000fe20000010100 */
[----:B------:R-:W-:Y:S01]  /*ca10*/  HADD2.F32 R22, -RZ, R22.H1_H1 ;  /* 0x30000016ff167230 */ /* 0x000fe20000004100 */
[----:B------:R-:W-:Y:S02]  /*ca20*/  @!P0 FADD.FTZ R27, -R27, -RZ ;  /* 0x800000ff1b1b8221 */ /* 0x000fe40000010100 */
[----:B------:R-:W-:Y:S01]  /*ca30*/  FMUL.FTZ R6, R3, R6 ;  /* 0x0000000603067220 */ /* 0x000fe20000410000 */
[----:B-----5:R-:W-:Y:S01]  /*ca40*/  HADD2.F32 R3, -RZ, R12.H0_H0 ;  /* 0x2000000cff037230 */ /* 0x020fe20000004100 */
[----:B------:R-:W-:Y:S01]  /*ca50*/  FMUL.FTZ R7, R4, R7 ;  /* 0x0000000704077220 */ /* 0x000fe20000410000 */
[----:B----4-:R-:W-:Y:S01]  /*ca60*/  HADD2.F32 R4, -RZ, R8.H0_H0 ;  /* 0x20000008ff047230 */ /* 0x010fe20000004100 */
[----:B------:R-:W-:Y:S01]  /*ca70*/  @!P0 FADD.FTZ R5, -R5, -RZ ;  /* 0x800000ff05058221 */ /* 0x000fe20000010100 */
[----:B------:R-:W-:Y:S01]  /*ca80*/  HADD2.F32 R20, -RZ, R20.H1_H1 ;  /* 0x30000014ff147230 */ /* 0x000fe20000004100 */
[----:B------:R-:W-:Y:S01]  /*ca90*/  FMUL.FTZ R27, R22, R27 ;  /* 0x0000001b161b7220 */ /* 0x000fe20000410000 */
[----:B------:R-:W-:Y:S01]  /*caa0*/  HADD2.F32 R22, -RZ, R8.H1_H1 ;  /* 0x30000008ff167230 */ /* 0x000fe20000004100 */
[----:B------:R-:W-:Y:S01]  /*cab0*/  @!P0 FADD.FTZ R25, -R25, -RZ ;  /* 0x800000ff19198221 */ /* 0x000fe20000010100 */
[--C-:B------:R-:W-:Y:S01]  /*cac0*/  HADD2.F32 R8, -RZ, R9.reuse.H0_H0 ;  /* 0x20000009ff087230 */ /* 0x100fe20000004100 */
[----:B------:R-:W-:Y:S01]  /*cad0*/  FMUL.FTZ R5, R26, R5 ;  /* 0x000000051a057220 */ /* 0x000fe20000410000 */
[----:B------:R-:W-:Y:S01]  /*cae0*/  HADD2.F32 R30, -RZ, R9.H1_H1 ;  /* 0x30000009ff1e7230 */ /* 0x000fe20000004100 */
[----:B------:R-:W-:Y:S01]  /*caf0*/  FFMA.FTZ R3, R3, R4, R28 ;  /* 0x0000000403037223 */ /* 0x000fe2000001001c */
[----:B------:R-:W-:-:S02]  /*cb00*/  HADD2.F32 R23, -RZ, R12.H1_H1 ;  /* 0x3000000cff177230 */ /* 0x000fc40000004100 */
[--C-:B------:R-:W-:Y:S02]  /*cb10*/  HADD2.F32 R9, -RZ, R11.reuse.H0_H0 ;  /* 0x2000000bff097230 */ /* 0x100fe40000004100 */
        /* <DEDUP_REMOVED lines=21> */
.L_x_2014:
[----:B------:R-:W-:Y:S05]  /*cc70*/  BSYNC B0 ;  /* 0x0000000000007941 */ /* 0x000fea0003800000 */
.L_x_2013:
[----:B---3--:R2:W5:Y:S01]  /*cc80*/  LDG.E.128 R20, [R16.64+0x40] ;  /* 0x0000400610147981 */ /* 0x008562000c1e1d00 */
[----:B------:R-:W-:Y:S01]  /*cc90*/  IADD3 R4, R18, 0x20, RZ ;  /* 0x0000002012047810 */ /* 0x000fe20007ffe0ff */
[----:B------:R-:W-:Y:S02]  /*cca0*/  BSSY B0, `(.L_x_2015) ;  /* 0x0000057000007945 */ /* 0x000fe40003800000 */
[----:B-----5:R2:W-:Y:S01]  /*ccb0*/  STS.128 [R158+0x800], R12 ;  /* 0x0008000c9e007388 */ /* 0x0205e20000000c00 */
[----:B------:R-:W-:-:S13]  /*ccc0*/  ISETP.GE.AND P0, PT, R4, c[0x0][0x230], PT ;  /* 0x00008c0004007a0c */ /* 0x000fda0003f06270 */
        /* <DEDUP_REMOVED lines=11> */
[----:B--2---:R-:W-:Y:S01]  /*cd80*/  IMAD.WIDE R12, R7, 0x2, R16 ;  /* 0x00000002070c7825 */ /* 0x004fe200078e0210 */
[----:B------:R-:W-:Y:S02]  /*cd90*/  LEA.HI.X.SX32 R5, R5, R8, 0x1, P1 ;  /* 0x0000000805057211 */ /* 0x000fe400008f0eff */
[C---:B------:R-:W-:Y:S02]  /*cda0*/  LEA R6, P1, R4.reuse, c[0x0][0x2b0], 0x1 ;  /* 0x0000ac0004067a11 */ /* 0x040fe400078208ff */
[----:B------:R-:W-:Y:S01]  /*cdb0*/  MOV R10, RZ ;  /* 0x000000ff000a7202 */ /* 0x000fe20000000f00 */
[----:B------:R-:W2:Y:S01]  /*cdc0*/  LDG.E.128 R12, [R12.64+0x40] ;  /* 0x000040060c0c7981 */ /* 0x000ea2000c1e1d00 */
        /* <DEDUP_REMOVED lines=33> */
[----:B------:R-:W-:Y:S01]  /*cfe0*/  HADD2.F32 R3, -RZ, R20.H0_H0 ;  /* 0x20000014ff037230 */ /* 0x000fe20000004100 */
[----:B------:R-:W-:Y:S01]  /*cff0*/  @!P0 FADD.FTZ R5, -R5, -RZ ;  /* 0x800000ff05058221 */ /* 0x000fe20000010100 */
[----:B----4-:R-:W-:Y:S01]  /*d000*/  HADD2.F32 R4, -RZ, R8.H0_H0 ;  /* 0x20000008ff047230 */ /* 0x010fe20000004100 */
        /* <DEDUP_REMOVED lines=32> */
.L_x_2016:
[----:B------:R-:W-:Y:S05]  /*d210*/  BSYNC B0 ;  /* 0x0000000000007941 */ /* 0x000fea0003800000 */
.L_x_2015:
[----:B--2---:R2:W5:Y:S01]  /*d220*/  LDG.E.128 R12, [R16.64+0x80] ;  /* 0x00008006100c7981 */ /* 0x004562000c1e1d00 */
[----:B------:R-:W-:Y:S01]  /*d230*/  IADD3 R18, R18, 0x40, RZ ;  /* 0x0000004012127810 */ /* 0x000fe20007ffe0ff */
[----:B------:R-:W-:Y:S02]  /*d240*/  BSSY B0, `(.L_x_2017) ;  /* 0x0000057000007945 */ /* 0x000fe40003800000 */
[----:B------:R2:W-:Y:S01]  /*d250*/  STS.128 [R158+0x1800], R20 ;  /* 0x001800149e007388 */ /* 0x0005e20000000c00 */
[----:B------:R-:W-:-:S13]  /*d260*/  ISETP.GE.AND P0, PT, R18, c[0x0][0x230], PT ;  /* 0x00008c0012007a0c */ /* 0x000fda0003f06270 */
[----:B------:R-:W-:Y:S05]  /*d270*/  @P0 BRA `(.L_x_2018) ;  /* 0x0000053000000947 */ /* 0x000fea0003800000 */
[----:B------:R-:W-:Y:S02]  /*d280*/  ISETP.GE.AND P0, PT, R18, R133, PT ;  /* 0x000000851200720c */ /* 0x000fe40003f06270 */
[----:B------:R-:W-:Y:S02]  /*d290*/  IADD3 R137, R137, 0x40, RZ ;  /* 0x0000004089897810 */ /* 0x000fe40007ffe0ff */
[----:B------:R-:W-:Y:S02]  /*d2a0*/  MOV R3, RZ ;  /* 0x000000ff00037202 */ /* 0x000fe40000000f00 */
[----:B------:R-:W-:-:S04]  /*d2b0*/  IADD3 R0, P1, R137, R0, RZ ;  /* 0x0000000089007210 */ /* 0x000fc80007f3e0ff */
[----:B------:R-:W-:-:S03]  /*d2c0*/  LEA.HI.X.SX32 R2, R137, R2, 0x1, P1 ;  /* 0x0000000289027211 */ /* 0x000fc600008f0eff */
[----:B------:R-:W-:-:S04]  /*d2d0*/  @P0 SHF.R.S32.HI R4, RZ, 0x1, R136 ;  /* 0x00000001ff040819 */ /* 0x000fc80000011488 */
[C---:B------:R-:W-:Y:S02]  /*d2e0*/  @P0 IADD3 R3, -R4.reuse, RZ, RZ ;  /* 0x000000ff04030210 */ /* 0x040fe40007ffe1ff */
[----:B------:R-:W-:Y:S02]  /*d2f0*/  @P0 IADD3 R133, -R4, RZ, RZ ;  /* 0x000000ff04850210 */ /* 0x000fe40007ffe1ff */
[----:B------:R-:W-:Y:S02]  /*d300*/  IADD3 R5, P1, R3, R0, RZ ;  /* 0x0000000003057210 */ /* 0x000fe40007f3e0ff */
[----:B------:R-:W-:Y:S01]  /*d310*/  @P0 SHF.R.S32.HI R136, RZ, 0x1, R136 ;  /* 0x00000001ff880819 */ /* 0x000fe20000011488 */
[----:B-12---:R-:W-:Y:S01]  /*d320*/  IMAD.WIDE R16, R133, 0x2, R16 ;  /* 0x0000000285107825 */ /* 0x006fe200078e0210 */
[----:B------:R-:W-:Y:S02]  /*d330*/  LEA.HI.X.SX32 R4, R3, R2, 0x1, P1 ;  /* 0x0000000203047211 */ /* 0x000fe400008f0eff */
[----:B------:R-:W-:-:S03]  /*d340*/  LEA R6, P1, R5, c[0x0][0x2b0], 0x1 ;  /* 0x0000ac0005067a11 */ /* 0x000fc600078208ff */
[----:B------:R-:W2:Y:S01]  /*d350*/  LDG.E.128 R16, [R16.64+0x80] ;  /* 0x0000800610107981 */ /* 0x000ea2000c1e1d00 */
[----:B------:R-:W-:Y:S02]  /*d360*/  LEA.HI.X R7, R5, c[0x0][0x2b4], R4, 0x1, P1 ;  /* 0x0000ad0005077a11 */ /* 0x000fe400008f0c04 */
[----:B------:R-:W-:Y:S02]  /*d370*/  MOV R3, RZ ;  /* 0x000000ff00037202 */ /* 0x000fe40000000f00 */
[----:B------:R-:W-:Y:S02]  /*d380*/  @P0 IADD3 R3, -R136, RZ, RZ ;  /* 0x000000ff88030210 */ /* 0x000fe40007ffe1ff */
[----:B------:R-:W3:Y:S02]  /*d390*/  LDG.E.128 R4, [R6.64] ;  /* 0x0000000606047981 */ /* 0x000ee4000c1e1d00 */
[----:B------:R-:W-:-:S04]  /*d3a0*/  IADD3 R0, P1, R3, R0, RZ ;  /* 0x0000000003007210 */ /* 0x000fc80007f3e0ff */
[----:B------:R-:W-:Y:S02]  /*d3b0*/  LEA.HI.X.SX32 R3, R3, R2, 0x1, P1 ;  /* 0x0000000203037211 */ /* 0x000fe400008f0eff */
[----:B------:R-:W-:-:S04]  /*d3c0*/  LEA R8, P1, R0, c[0x0][0x2a8], 0x1 ;  /* 0x0000aa0000087a11 */ /* 0x000fc800078208ff */
[----:B------:R-:W-:-:S06]  /*d3d0*/  LEA.HI.X R9, R0, c[0x0][0x2ac], R3, 0x1, P1 ;  /* 0x0000ab0000097a11 */ /* 0x000fcc00008f0c03 */
[----:B------:R-:W4:Y:S01]  /*d3e0*/  LDG.E.128 R8, [R8.64] ;  /* 0x0000000608087981 */ /* 0x000f22000c1e1d00 */
[--C-:B--2---:R-:W-:Y:S02]  /*d3f0*/  HADD2.F32 R21, -RZ, R16.reuse.H0_H0 ;  /* 0x20000010ff157230 */ /* 0x104fe40000004100 */
[----:B------:R-:W-:Y:S02]  /*d400*/  HADD2.F32 R25, -RZ, R16.H1_H1 ;  /* 0x30000010ff197230 */ /* 0x000fe40000004100 */
[--C-:B---3--:R-:W-:Y:S02]  /*d410*/  HADD2.F32 R2, -RZ, R5.reuse.H0_H0 ;  /* 0x20000005ff027230 */ /* 0x108fe40000004100 */
        /* <DEDUP_REMOVED lines=57> */
.L_x_2018:
[----:B------:R-:W-:Y:S05]  /*d7b0*/  BSYNC B0 ;  /* 0x0000000000007941 */ /* 0x000fea0003800000 */
.L_x_2017:
[----:B-----5:R3:W-:Y:S01]  /*d7c0*/  STS.128 [R158+0x2800], R12 ;  /* 0x0028000c9e007388 */ /* 0x0207e20000000c00 */
[----:B------:R-:W-:Y:S05]  /*d7d0*/  BRA `(.L_x_1998) ;  /* 0x0000013000007947 */ /* 0x000fea0003800000 */
.L_x_1988:
[----:B------:R-:W-:Y:S01]  /*d7e0*/  IMAD.IADD R3, R150, 0x1, -R65 ;  /* 0x0000000196037824 */ /* 0x000fe200078e0a41 */
[----:B----4-:R-:W-:-:S04]  /*d7f0*/  IADD3 R24, R148, 0x20, RZ ;  /* 0x0000002094187810 */ /* 0x010fc80007ffe0ff */
[-C--:B------:R-:W-:Y:S02]  /*d800*/  ISETP.GE.AND P3, PT, R24, R3.reuse, PT ;  /* 0x000000031800720c */ /* 0x080fe40003f66270 */
[----:B------:R-:W-:-:S11]  /*d810*/  ISETP.GE.AND P4, PT, R148, R3, PT ;  /* 0x000000039400720c */ /* 0x000fd60003f86270 */
[C---:B------:R-:W-:Y:S02]  /*d820*/  @!P3 IADD3 R3, P0, R146.reuse, UR4, RZ ;  /* 0x000000049203bc10 */ /* 0x040fe4000ff1e0ff */
[C---:B------:R-:W-:Y:S02]  /*d830*/  @!P4 LEA R4, P1, R146.reuse, c[0x0][0x160], 0x1 ;  /* 0x000058009204ca11 */ /* 0x040fe400078208ff */
[----:B------:R-:W-:Y:S02]  /*d840*/  @!P3 IADD3.X R0, R71, UR5, RZ, P0, !PT ;  /* 0x000000054700bc10 */ /* 0x000fe400087fe4ff */
[C---:B------:R-:W-:Y:S02]  /*d850*/  @!P3 LEA R2, P0, R3.reuse, c[0x0][0x160], 0x1 ;  /* 0x000058000302ba11 */ /* 0x040fe400078008ff */
[----:B------:R-:W-:Y:S02]  /*d860*/  @!P4 LEA.HI.X R5, R146, c[0x0][0x164], R71, 0x1, P1 ;  /* 0x000059009205ca11 */ /* 0x000fe400008f0c47 */
[----:B------:R-:W-:-:S03]  /*d870*/  @!P3 LEA.HI.X R3, R3, c[0x0][0x164], R0, 0x1, P0 ;  /* 0x000059000303ba11 */ /* 0x000fc600000f0c00 */
[----:B------:R-:W-:Y:S01]  /*d880*/  @!PT LDS RZ, [RZ] ;  /* 0x00000000fffff984 */ /* 0x000fe20000000800 */
[----:B------:R-:W-:Y:S01]  /*d890*/  @!PT LDS RZ, [RZ] ;  /* 0x00000000fffff984 */ /* 0x000fe20000000800 */
[----:B------:R-:W-:Y:S01]  /*d8a0*/  @!PT LDS RZ, [RZ] ;  /* 0x00000000fffff984 */ /* 0x000fe20000000800 */
[----:B------:R1:W-:Y:S04]  /*d8b0*/  @!P4 LDGSTS.E.BYPASS.LTC128B.128 [R158], [R4.64] ;  /* 0x00000000049ecfae */ /* 0x0003e8000b901d46 */
[----:B------:R1:W-:Y:S04]  /*d8c0*/  @!P4 LDGSTS.E.BYPASS.LTC128B.128 [R158+0x1000], [R4.64+0x40] ;  /* 0x01000040049ecfae */ /* 0x0003e8000b901d46 */
[----:B------:R1:W-:Y:S04]  /*d8d0*/  @!P4 LDGSTS.E.BYPASS.LTC128B.128 [R158+0x2000], [R4.64+0x80] ;  /* 0x02000080049ecfae */ /* 0x0003e8000b901d46 */
[----:B------:R1:W-:Y:S04]  /*d8e0*/  @!P3 LDGSTS.E.BYPASS.LTC128B.128 [R158+0x800], [R2.64] ;  /* 0x00800000029ebfae */ /* 0x0003e8000b901d46 */
[----:B------:R1:W-:Y:S04]  /*d8f0*/  @!P3 LDGSTS.E.BYPASS.LTC128B.128 [R158+0x1800], [R2.64+0x40] ;  /* 0x01800040029ebfae */ /* 0x0003e8000b901d46 */
[----:B------:R1:W-:Y:S02]  /*d900*/  @!P3 LDGSTS.E.BYPASS.LTC128B.128 [R158+0x2800], [R2.64+0x80] ;  /* 0x02800080029ebfae */ /* 0x0003e4000b901d46 */
.L_x_1998:
[----:B------:R-:W-:Y:S05]  /*d910*/  BSYNC B2 ;  /* 0x0000000000027941 */ /* 0x000fea0003800000 */
.L_x_1987:
[----:B------:R-:W-:Y:S02]  /*d920*/  IADD3 R159, R57, -0x1, RZ ;  /* 0xffffffff399f7810 */ /* 0x000fe40007ffe0ff */
[----:B------:R-:W-:-:S02]  /*d930*/  LEA R160, P0, R156, c[0x0][0x168], 0x1 ;  /* 0x00005a009ca07a11 */ /* 0x000fc400078008ff */
[----:B-1----:R-:W-:Y:S01]  /*d940*/  IADD3 R4, R148, 0x40, RZ ;  /* 0x0000004094047810 */ /* 0x002fe20007ffe0ff */
[----:B------:R-:W-:Y:S01]  /*d950*/  IMAD.SHL.U32 R0, R159, 0x80, RZ ;  /* 0x000000809f007824 */ /* 0x000fe200078e00ff */
[----:B------:R-:W-:Y:S02]  /*d960*/  LOP3.LUT R139, R139, 0x7fffffe, RZ, 0xc0, !PT ;  /* 0x07fffffe8b8b7812 */ /* 0x000fe400078ec0ff */
[----:B------:R-:W-:Y:S01]  /*d970*/  LEA.HI.X R161, R156, c[0x0][0x16c], R58, 0x1, P0 ;  /* 0x00005b009ca17a11 */ /* 0x000fe200000f0c3a */
[----:B------:R-:W-:Y:S01]  /*d980*/  IMAD.IADD R5, R61, 0x1, -R0 ;  /* 0x000000013d057824 */ /* 0x000fe200078e0a00 */
[----:B------:R-:W-:Y:S01]  /*d990*/  SHF.R.S32.HI R3, RZ, 0x1f, R140 ;  /* 0x0000001fff037819 */ /* 0x000fe2000001148c */
[----:B------:R-:W-:Y:S01]  /*d9a0*/  IMAD.IADD R2, R140, 0x1, -R139 ;  /* 0x000000018c027824 */ /* 0x000fe200078e0a8b */
[----:B------:R-:W-:Y:S02]  /*d9b0*/  SHF.R.S32.HI R40, RZ, 0x4, R141 ;  /* 0x00000004ff287819 */ /* 0x000fe4000001148d */
[----:B------:R-:W-:-:S02]  /*d9c0*/  ISETP.GE.AND P5, PT, R148, R5, PT ;  /* 0x000000059400720c */ /* 0x000fc40003fa6270 */
[-C--:B------:R-:W-:Y:S02]  /*d9d0*/  ISETP.GE.AND P1, PT, R24, R5.reuse, PT ;  /* 0x000000051800720c */ /* 0x080fe40003f26270 */
[-C--:B------:R-:W-:Y:S02]  /*d9e0*/  ISETP.GE.AND P0, PT, R4, R5.reuse, PT ;  /* 0x000000050400720c */ /* 0x080fe40003f06270 */
[----:B------:R-:W-:Y:S02]  /*d9f0*/  LEA.HI R140, R3, R140, RZ, 0x3 ;  /* 0x0000008c038c7211 */ /* 0x000fe400078f18ff */
[----:B------:R-:W-:Y:S02]  /*da00*/  LOP3.LUT R3, R144, 0xfffffff8, RZ, 0xc0, !PT ;  /* 0xfffffff890037812 */ /* 0x000fe400078ec0ff */
[----:B---3--:R-:W-:Y:S01]  /*da10*/  LEA.HI R11, R141, R40, RZ, 0x1 ;  /* 0x000000288d0b7211 */ /* 0x008fe200078f08ff */
[----:B------:R-:W-:Y:S01]  /*da20*/  IMAD.SHL.U32 R41, R140, 0x20, RZ ;  /* 0x000000208c297824 */ /* 0x000fe200078e00ff */
[----:B------:R-:W-:Y:S01]  /*da30*/  ISETP.GE.AND P4, PT, R24, R5, PT ;  /* 0x000000051800720c */ /* 0x000fe20003f86270 */
[----:B------:R-:W-:Y:S01]  /*da40*/  @!PT LDS RZ, [RZ] ;  /* 0x00000000fffff984 */ /* 0x000fe20000000800 */
[----:B------:R-:W-:Y:S01]  /*da50*/  @!PT LDS RZ, [RZ] ;  /* 0x00000000fffff984 */ /* 0x000fe20000000800 */
[----:B------:R-:W-:Y:S01]  /*da60*/  @!PT LDS RZ, [RZ] ;  /* 0x00000000fffff984 */ /* 0x000fe20000000800 */
[----:B------:R1:W-:Y:S01]  /*da70*/  @!P5 LDGSTS.E.BYPASS.LTC128B.128 [R158+0x3000], [R160.64] ;  /* 0x03000000a09edfae */ /* 0x0003e2000b901d46 */
[----:B------:R-:W-:Y:S01]  /*da80*/  IMAD.IADD R6, R62, 0x1, -R3 ;  /* 0x000000013e067824 */ /* 0x000fe200078e0a03 */
[----:B--2---:R-:W-:-:S02]  /*da90*/  @!P1 LEA R14, P3, R60, R160, 0x1 ;  /* 0x000000a03c0e9211 */ /* 0x004fc400078608ff */
[----:B------:R1:W-:Y:S01]  /*daa0*/  @!P5 LDGSTS.E.BYPASS.LTC128B.128 [R158+0x5000], [R160.64+0x40] ;  /* 0x05000040a09edfae */ /* 0x0003e2000b901d46 */
[----:B------:R-:W-:Y:S01]  /*dab0*/  @!P0 IMAD.MOV.U32 R7, RZ, RZ, c[0x0][0x198] ;  /* 0x00006600ff078624 */ /* 0x000fe200078e00ff */
[----:B------:R-:W-:Y:S01]  /*dac0*/  @!P1 LEA.HI.X R15, R60, R161, R59, 0x1, P3 ;  /* 0x000000a13c0f9211 */ /* 0x000fe200018f0c3b */
[----:B------:R-:W-:Y:S01]  /*dad0*/  @!P0 IMAD.MOV.U32 R8, RZ, RZ, c[0x0][0x19c] ;  /* 0x00006700ff088624 */ /* 0x000fe200078e00ff */
[----:B------:R1:W-:Y:S01]  /*dae0*/  @!P5 LDGSTS.E.BYPASS.LTC128B.128 [R158+0x7000], [R160.64+0x80] ;  /* 0x07000080a09edfae */ /* 0x0003e2000b901d46 */
[CC--:B------:R-:W-:Y:S02]  /*daf0*/  ISETP.GE.AND P5, PT, R148.reuse, R5.reuse, PT ;  /* 0x000000059400720c */ /* 0x0c0fe40003fa6270 */
[----:B------:R-:W-:Y:S01]  /*db00*/  IADD3 R148, R148, 0x60, RZ ;  /* 0x0000006094947810 */ /* 0x000fe20007ffe0ff */
[----:B------:R2:W-:Y:S01]  /*db10*/  @!P1 LDGSTS.E.BYPASS.LTC128B.128 [R158+0x3800], [R14.64] ;  /* 0x038000000e9e9fae */ /* 0x0005e2000b901d46 */
[----:B------:R-:W-:Y:S02]  /*db20*/  LEA.HI R3, R6, R6, RZ, 0x1 ;  /* 0x0000000606037211 */ /* 0x000fe400078f08ff */
[----:B------:R-:W-:Y:S01]  /*db30*/  ISETP.GE.AND P6, PT, R148, R5, PT ;  /* 0x000000059400720c */ /* 0x000fe20003fc6270 */
[----:B------:R2:W-:Y:S01]  /*db40*/  @!P1 LDGSTS.E.BYPASS.LTC128B.128 [R158+0x5800], [R14.64+0x40] ;  /* 0x058000400e9e9fae */ /* 0x0005e2000b901d46 */
[----:B------:R-:W-:-:S02]  /*db50*/  LOP3.LUT R11, R11, 0xfffffffe, RZ, 0xc0, !PT ;  /* 0xfffffffe0b0b7812 */ /* 0x000fc400078ec0ff */
[----:B------:R-:W-:Y:S01]  /*db60*/  LOP3.LUT R9, R3, 0x7fffffe, RZ, 0xc0, !PT ;  /* 0x07fffffe03097812 */ /* 0x000fe200078ec0ff */
[----:B------:R2:W-:Y:S01]  /*db70*/  @!P1 LDGSTS.E.BYPASS.LTC128B.128 [R158+0x7800], [R14.64+0x80] ;  /* 0x078000800e9e9fae */ /* 0x0005e2000b901d46 */
[C---:B------:R-:W-:Y:S01]  /*db80*/  @!P0 LEA R12, P1, R7.reuse, R160, 0x7 ;  /* 0x000000a0070c8211 */ /* 0x040fe200078238ff */
[----:B------:R-:W-:Y:S01]  /*db90*/  IMAD.IADD R40, R40, 0x1, -R11 ;  /* 0x0000000128287824 */ /* 0x000fe200078e0a0b */
[----:B------:R-:W-:Y:S02]  /*dba0*/  ISETP.GE.AND P3, PT, R4, R5, PT ;  /* 0x000000050400720c */ /* 0x000fe40003f66270 */
[----:B------:R-:W-:Y:S01]  /*dbb0*/  @!P0 LEA.HI.X R13, R7, R161, R8, 0x7, P1 ;  /* 0x000000a1070d8211 */ /* 0x000fe200008f3c08 */
[----:B------:R-:W-:Y:S01]  /*dbc0*/  IMAD.SHL.U32 R7, R138, 0x40, RZ ;  /* 0x000000408a077824 */ /* 0x000fe200078e00ff */
[----:B------:R-:W-:Y:S01]  /*dbd0*/  ISETP.GE.AND P1, PT, R148, R5, PT ;  /* 0x000000059400720c */ /* 0x000fe20003f26270 */
[----:B------:R-:W-:Y:S01]  /*dbe0*/  IMAD.IADD R5, R6, 0x1, -R9 ;  /* 0x0000000106057824 */ /* 0x000fe200078e0a09 */
[----:B------:R-:W-:Y:S01]  /*dbf0*/  SHF.R.S32.HI R3, RZ, 0x1, R3 ;  /* 0x00000001ff037819 */ /* 0x000fe20000011403 */
[----:B------:R-:W-:Y:S01]  /*dc00*/  @!P6 IMAD.MOV.U32 R8, RZ, RZ, c[0x0][0x198] ;  /* 0x00006600ff08e624 */ /* 0x000fe200078e00ff */
[----:B------:R3:W-:Y:S01]  /*dc10*/  @!P0 LDGSTS.E.BYPASS.LTC128B.128 [R158+0x4000], [R12.64] ;  /* 0x040000000c9e8fae */ /* 0x0007e2000b901d46 */
[----:B------:R-:W-:Y:S01]  /*dc20*/  @!P6 IMAD.MOV.U32 R4, RZ, RZ, c[0x0][0x19c] ;  /* 0x00006700ff04e624 */ /* 0x000fe200078e00ff */
[----:B------:R-:W-:Y:S01]  /*dc30*/  LOP3.LUT R7, R7, 0xc0, RZ, 0xc0, !PT ;  /* 0x000000c007077812 */ /* 0x000fe200078ec0ff */
[----:B------:R-:W-:Y:S01]  /*dc40*/  IMAD R148, R40, 0x8, R5 ;  /* 0x0000000828947824 */ /* 0x000fe200078e0205 */
[----:B------:R3:W-:Y:S01]  /*dc50*/  @!P0 LDGSTS.E.BYPASS.LTC128B.128 [R158+0x6000], [R12.64+0x40] ;  /* 0x060000400c9e8fae */ /* 0x0007e2000b901d46 */
[----:B------:R-:W-:Y:S01]  /*dc60*/  @!P6 IMAD.WIDE.U32 R8, R8, 0xc0, R160 ;  /* 0x000000c00808e825 */ /* 0x000fe200078e00a0 */
[----:B------:R-:W-:-:S02]  /*dc70*/  LOP3.LUT R41, R41, 0xffffff00, RZ, 0xc0, !PT ;  /* 0xffffff0029297812 */ /* 0x000fc400078ec0ff */
[----:B------:R3:W-:Y:S01]  /*dc80*/  @!P0 LDGSTS.E.BYPASS.LTC128B.128 [R158+0x8000], [R12.64+0x80] ;  /* 0x080000800c9e8fae */ /* 0x0007e2000b901d46 */
[----:B------:R-:W-:Y:S01]  /*dc90*/  @!P6 IMAD R5, R4, 0xc0, RZ ;  /* 0x000000c00405e824 */ /* 0x000fe200078e02ff */
[C---:B------:R-:W-:Y:S01]  /*dca0*/  LEA R162, P0, R154.reuse, c[0x0][0x170], 0x1 ;  /* 0x00005c009aa27a11 */ /* 0x040fe200078008ff */
[----:B------:R-:W-:Y:S02]  /*dcb0*/  @!P6 IMAD.MOV.U32 R10, RZ, RZ, R8 ;  /* 0x000000ffff0ae224 */ /* 0x000fe400078e0008 */
[----:B------:R-:W-:Y:S01]  /*dcc0*/  @!P6 IMAD.IADD R11, R9, 0x1, R5 ;  /* 0x00000001090be824 */ /* 0x000fe200078e0205 */
[----:B------:R-:W-:Y:S01]  /*dcd0*/  LEA.HI.X R163, R154, c[0x0][0x174], R56, 0x1, P0 ;  /* 0x00005d009aa37a11 */ /* 0x000fe200000f0c38 */
[----:B------:R-:W-:Y:S01]  /*dce0*/  IMAD.SHL.U32 R40, R40, 0x8, RZ ;  /* 0x0000000828287824 */ /* 0x000fe200078e00ff */
[----:B------:R-:W-:Y:S01]  /*dcf0*/  @!P4 LEA R4, P0, R115, R162, 0x1 ;  /* 0x000000a27304c211 */ /* 0x000fe200078008ff */
[----:B------:R-:W-:Y:S01]  /*dd00*/  IMAD.SHL.U32 R8, R3, 0x40, RZ ;  /* 0x0000004003087824 */ /* 0x000fe200078e00ff */
[----:B------:R4:W-:Y:S01]  /*dd10*/  @!P6 LDGSTS.E.BYPASS.LTC128B.128 [R158+0x4800], [R10.64] ;  /* 0x048000000a9eefae */ /* 0x0009e2000b901d46 */
[----:B------:R-:W-:Y:S01]  /*dd20*/  IMAD.SHL.U32 R9, R143, 0x8, RZ ;  /* 0x000000088f097824 */ /* 0x000fe200078e00ff */
[----:B------:R-:W-:Y:S01]  /*dd30*/  LOP3.LUT R40, R7, 0x8, R40, 0xf8, !PT ;  /* 0x0000000807287812 */ /* 0x000fe200078ef828 */
[----:B------:R-:W-:Y:S01]  /*dd40*/  @!P3 IMAD.MOV.U32 R6, RZ, RZ, c[0x0][0x1a0] ;  /* 0x00006800ff06b624 */ /* 0x000fe200078e00ff */
[----:B------:R4:W-:Y:S01]  /*dd50*/  @!P6 LDGSTS.E.BYPASS.LTC128B.128 [R158+0x6800], [R10.64+0x40] ;  /* 0x068000400a9eefae */ /* 0x0009e2000b901d46 */
[----:B------:R-:W-:Y:S01]  /*dd60*/  SHF.R.U32.HI R7, RZ, 0x3, R7 ;  /* 0x00000003ff077819 */ /* 0x000fe20000011607 */
[----:B--2---:R-:W-:Y:S01]  /*dd70*/  @!P1 IMAD.MOV.U32 R14, RZ, RZ, c[0x0][0x1a0] ;  /* 0x00006800ff0e9624 */ /* 0x004fe200078e00ff */
[----:B------:R-:W-:Y:S01]  /*dd80*/  LOP3.LUT R8, R8, 0xc0, RZ, 0xc0, !PT ;  /* 0x000000c008087812 */ /* 0x000fe200078ec0ff */
[----:B------:R4:W-:Y:S01]  /*dd90*/  @!P6 LDGSTS.E.BYPASS.LTC128B.128 [R158+0x8800], [R10.64+0x80] ;  /* 0x088000800a9eefae */ /* 0x0009e2000b901d46 */
[----:B------:R-:W-:Y:S01]  /*dda0*/  LOP3.LUT R40, R40, R7, RZ, 0x3c, !PT ;  /* 0x0000000728287212 */ /* 0x000fe200078e3cff */
[----:B------:R-:W-:Y:S01]  /*ddb0*/  @!P1 IMAD.WIDE.U32 R14, R14, 0xc0, R162 ;  /* 0x000000c00e0e9825 */ /* 0x000fe200078e00a2 */
[----:B------:R-:W-:Y:S01]  /*ddc0*/  SHF.R.S32.HI R7, RZ, 0x1f, R62 ;  /* 0x0000001fff077819 */ /* 0x000fe2000001143e */
[----:B------:R-:W0:Y:S01]  /*ddd0*/  LDGDEPBAR ;  /* 0x00000000000079af */ /* 0x000e220000000000 */
[----:B------:R-:W-:-:S02]  /*dde0*/  LOP3.LUT R9, R8, 0x8, R9, 0xf8, !PT ;  /* 0x0000000808097812 */ /* 0x000fc400078ef809 */
[----:B------:R-:W-:Y:S01]  /*ddf0*/  LEA.HI R42, R7, R62, RZ, 0x5 ;  /* 0x0000003e072a7211 */ /* 0x000fe200078f28ff */
[----:B------:R-:W-:Y:S01]  /*de00*/  @!P3 IMAD.MOV.U32 R7, RZ, RZ, c[0x0][0x1a4] ;  /* 0x00006900ff07b624 */ /* 0x000fe200078e00ff */
[----:B------:R-:W-:Y:S01]  /*de10*/  SHF.R.U32.HI R8, RZ, 0x3, R8 ;  /* 0x00000003ff087819 */ /* 0x000fe20000011608 */
[----:B---3--:R-:W-:Y:S01]  /*de20*/  @!P1 IMAD.MOV.U32 R12, RZ, RZ, c[0x0][0x1a4] ;  /* 0x00006900ff0c9624 */ /* 0x008fe200078e00ff */
[----:B------:R-:W-:Y:S02]  /*de30*/  SHF.R.S32.HI R42, RZ, 0x5, R42 ;  /* 0x00000005ff2a7819 */ /* 0x000fe4000001142a */
[----:B------:R-:W-:Y:S01]  /*de40*/  @!P4 LEA.HI.X R5, R115, R163, R114, 0x1, P0 ;  /* 0x000000a37305c211 */ /* 0x000fe200000f0c72 */
[----:B------:R-:W-:Y:S01]  /*de50*/  @!P1 IMAD R12, R12, 0xc0, RZ ;  /* 0x000000c00c0c9824 */ /* 0x000fe200078e02ff */
[----:B------:R-:W-:Y:S01]  /*de60*/  LOP3.LUT R9, R9, R8, RZ, 0x3c, !PT ;  /* 0x0000000809097212 */ /* 0x000fe200078e3cff */
[----:B------:R-:W-:Y:S02]  /*de70*/  IMAD R149, R42, 0x200, R41 ;  /* 0x000002002a957824 */ /* 0x000fe400078e0229 */
[----:B------:R-:W-:-:S02]  /*de80*/  @!P1 IMAD.IADD R13, R15, 0x1, R12 ;  /* 0x000000010f0d9824 */ /* 0x000fc400078e020c */
[----:B------:R-:W-:Y:S02]  /*de90*/  IMAD R149, R2, 0x20, R149 ;  /* 0x0000002002957824 */ /* 0x000fe400078e0295 */
[----:B------:R-:W-:Y:S02]  /*dea0*/  IMAD.U32 R148, R148, 0x20, R9 ;  /* 0x0000002094947824 */ /* 0x000fe400078e0009 */
[----:B------:R-:W-:Y:S02]  /*deb0*/  IMAD.IADD R149, R40, 0x1, R149 ;  /* 0x0000000128957824 */ /* 0x000fe400078e0295 */
[----:B------:R-:W-:Y:S01]  /*dec0*/  @!P1 IMAD.MOV.U32 R12, RZ, RZ, R14 ;  /* 0x000000ffff0c9224 */ /* 0x000fe200078e000e */
[----:B----4-:R-:W-:Y:S01]  /*ded0*/  @!P3 LEA R10, P0, R6, R162, 0x7 ;  /* 0x000000a2060ab211 */ /* 0x010fe200078038ff */
[----:B------:R-:W-:-:S04]  /*dee0*/  DEPBAR.LE SB0, 0x0 ;  /* 0x000080000000791a */ /* 0x000fc80000000000 */
[----:B------:R-:W-:Y:S01]  /*def0*/  BAR.SYNC.DEFER_BLOCKING 0x0 ;  /* 0x0000000000007b1d */ /* 0x000fe20000010000 */
[----:B------:R-:W-:Y:S01]  /*df00*/  @!P3 LEA.HI.X R11, R6, R163, R7, 0x7, P0 ;  /* 0x000000a3060bb211 */ /* 0x000fe200000f3c07 */
[----:B------:R-:W-:Y:S01]  /*df10*/  IMAD.SHL.U32 R149, R149, 0x2, RZ ;  /* 0x0000000295957824 */ /* 0x000fe200078e00ff */
[----:B------:R-:W-:Y:S01]  /*df20*/  LOP3.LUT P0, RZ, R3, 0x2, RZ, 0xc0, !PT ;  /* 0x0000000203ff7812 */ /* 0x000fe2000780c0ff */
[----:B------:R-:W-:Y:S02]  /*df30*/  IMAD.SHL.U32 R148, R148, 0x2, RZ ;  /* 0x0000000294947824 */ /* 0x000fe400078e00ff */
[----:B------:R-:W-:Y:S02]  /*df40*/  IMAD.MOV.U32 R3, RZ, RZ, 0x10 ;  /* 0x00000010ff037424 */ /* 0x000fe400078e00ff */
[----:B------:R-:W-:Y:S02]  /*df50*/  IMAD R147, R43, 0x2, R149 ;  /* 0x000000022b937824 */ /* 0x000fe400078e0295 */
[----:B------:R-:W-:Y:S01]  /*df60*/  IMAD R65, R42, 0x10, R65 ;  /* 0x000000102a417824 */ /* 0x000fe200078e0241 */
[----:B------:R-:W-:-:S02]  /*df70*/  SEL R3, R3, 0xfffffff0, !P0 ;  /* 0xfffffff003037807 */ /* 0x000fc40004000000 */
[----:B------:R-:W-:-:S03]  /*df80*/  ISETP.GE.AND P0, PT, R57, 0x2, PT ;  /* 0x000000023900780c */ /* 0x000fc60003f06270 */
[----:B------:R-:W-:Y:S02]  /*df90*/  IMAD R145, R3, 0x2, R148 ;  /* 0x0000000203917824 */ /* 0x000fe400078e0294 */
[----:B------:R-:W-:-:S04]  /*dfa0*/  IMAD R3, R2, 0x20, R41 ;  /* 0x0000002002037824 */ /* 0x000fc800078e0229 */
[----:B------:R-:W-:Y:S01]  /*dfb0*/  IMAD.IADD R3, R40, 0x1, R3 ;  /* 0x0000000128037824 */ /* 0x000fe200078e0203 */
        /* <DEDUP_REMOVED lines=38> */
[----:B------:R-:W-:Y:S04]  /*e220*/  LDSM.16.M88.4 R84, [R149] ;  /* 0x000000009554783b */ /* 0x000fe80000000200 */
[----:B------:R-:W5:Y:S04]  /*e230*/  LDSM.16.M88.4 R32, [R148+0x3000] ;  /* 0x003000009420783b */ /* 0x000f680000000200 */
[----:B------:R-:W1:Y:S04]  /*e240*/  LDSM.16.M88.4 R24, [R148+0x3400] ;  /* 0x003400009418783b */ /* 0x000e680000000200 */
[----:B------:R-:W1:Y:S04]  /*e250*/  LDSM.16.M88.4 R16, [R148+0x3800] ;  /* 0x003800009410783b */ /* 0x000e680000000200 */
[----:B---3--:R-:W4:Y:S04]  /*e260*/  LDSM.16.M88.4 R8, [R148+0x3c00] ;  /* 0x003c00009408783b */ /* 0x008f280000000200 */
[----:B------:R-:W-:Y:S04]  /*e270*/  LDSM.16.M88.4 R116, [R147] ;  /* 0x000000009374783b */ /* 0x000fe80000000200 */
[----:B------:R-:W3:Y:S04]  /*e280*/  LDSM.16.M88.4 R68, [R145+0x3000] ;  /* 0x003000009144783b */ /* 0x000ee80000000200 */
[----:B------:R-:W3:Y:S04]  /*e290*/  LDSM.16.M88.4 R48, [R145+0x3400] ;  /* 0x003400009130783b */ /* 0x000ee80000000200 */
[----:B------:R-:W3:Y:S04]  /*e2a0*/  LDSM.16.M88.4 R44, [R145+0x3800] ;  /* 0x00380000912c783b */ /* 0x000ee80000000200 */
[----:B--2---:R-:W2:Y:S04]  /*e2b0*/  LDSM.16.M88.4 R4, [R145+0x3c00] ;  /* 0x003c00009104783b */ /* 0x004ea80000000200 */
[----:B------:R-:W2:Y:S01]  /*e2c0*/  LDSM.16.M88.4 R108, [R148+0x4000] ;  /* 0x00400000946c783b */ /* 0x000ea20000000200 */
[C---:B-----5:R-:W-:Y:S03]  /*e2d0*/  HMMA.16816.F32 R36, R84.reuse, R32, RZ ;  /* 0x000000205424723c */ /* 0x060fe600000018ff */
[----:B------:R-:W5:Y:S04]  /*e2e0*/  LDSM.16.M88.4 R100, [R148+0x4400] ;  /* 0x004400009464783b */ /* 0x000f680000000200 */
[----:B------:R-:W2:Y:S01]  /*e2f0*/  LDSM.16.M88.4 R92, [R148+0x4800] ;  /* 0x00480000945c783b */ /* 0x000ea20000000200 */
[C---:B-1----:R-:W-:Y:S03]  /*e300*/  HMMA.16816.F32 R28, R84.reuse, R24, RZ ;  /* 0x00000018541c723c */ /* 0x042fe600000018ff */
[----:B------:R-:W1:Y:S04]  /*e310*/  LDSM.16.M88.4 R76, [R148+0x4c00] ;  /* 0x004c0000944c783b */ /* 0x000e680000000200 */
[----:B------:R-:W1:Y:S01]  /*e320*/  LDSM.16.M88.4 R72, [R145+0x4000] ;  /* 0x004000009148783b */ /* 0x000e620000000200 */
[C---:B------:R-:W-:Y:S03]  /*e330*/  HMMA.16816.F32 R20, R84.reuse, R16, RZ ;  /* 0x000000105414723c */ /* 0x040fe600000018ff */
[----:B------:R-:W-:Y:S04]  /*e340*/  LDSM.16.M88.4 R52, [R145+0x4400] ;  /* 0x004400009134783b */ /* 0x000fe80000000200 */
[----:B------:R-:W-:Y:S01]  /*e350*/  LDSM.16.M88.4 R124, [R145+0x4800] ;  /* 0x00480000917c783b */ /* 0x000fe20000000200 */
[C---:B----4-:R-:W-:Y:S03]  /*e360*/  HMMA.16816.F32 R12, R84.reuse, R8, RZ ;  /* 0x00000008540c723c */ /* 0x050fe600000018ff */
        /* <DEDUP_REMOVED lines=8> */
[----:B------:R-:W-:Y:S08]  /*e3f0*/  HMMA.16816.F32 R8, R84, R10, RZ ;  /* 0x0000000a5408723c */ /* 0x000ff000000018ff */
[C---:B---3--:R-:W-:Y:S08]  /*e400*/  HMMA.16816.F32 R36, R116.reuse, R68, R36 ;  /* 0x000000447424723c */ /* 0x048ff00000001824 */
        /* <DEDUP_REMOVED lines=8> */
[C---:B--2---:R-:W-:Y:S08]  /*e490*/  HMMA.16816.F32 R12, R116.reuse, R4, R12 ;  /* 0x00000004740c723c */ /* 0x044ff0000000180c */
[----:B------:R-:W-:Y:S01]  /*e4a0*/  HMMA.16816.F32 R8, R116, R6, R8 ;  /* 0x000000067408723c */ /* 0x000fe20000001808 */
[----:B------:R-:W2:Y:S07]  /*e4b0*/  LDSM.16.M88.4 R4, [R148+0x5800] ;  /* 0x005800009404783b */ /* 0x000eae0000000200 */
[C---:B------:R-:W-:Y:S08]  /*e4c0*/  HMMA.16816.F32 R112, R84.reuse, R108, RZ ;  /* 0x0000006c5470723c */ /* 0x040ff000000018ff */
[C---:B------:R-:W-:Y:S08]  /*e4d0*/  HMMA.16816.F32 R108, R84.reuse, R110, RZ ;  /* 0x0000006e546c723c */ /* 0x040ff000000018ff */
[C---:B-----5:R-:W-:Y:S08]  /*e4e0*/  HMMA.16816.F32 R104, R84.reuse, R100, RZ ;  /* 0x000000645468723c */ /* 0x060ff000000018ff */
[C---:B------:R-:W-:Y:S08]  /*e4f0*/  HMMA.16816.F32 R96, R84.reuse, R92, RZ ;  /* 0x0000005c5460723c */ /* 0x040ff000000018ff */
[C---:B------:R-:W-:Y:S08]  /*e500*/  HMMA.16816.F32 R100, R84.reuse, R102, RZ ;  /* 0x000000665464723c */ /* 0x040ff000000018ff */
[C---:B------:R-:W-:Y:S08]  /*e510*/  HMMA.16816.F32 R92, R84.reuse, R94, RZ ;  /* 0x0000005e545c723c */ /* 0x040ff000000018ff */
[C---:B-1----:R-:W-:Y:S08]  /*e520*/  HMMA.16816.F32 R88, R84.reuse, R76, RZ ;  /* 0x0000004c5458723c */ /* 0x042ff000000018ff */
[----:B------:R-:W-:Y:S01]  /*e530*/  HMMA.16816.F32 R84, R84, R78, RZ ;  /* 0x0000004e5454723c */ /* 0x000fe200000018ff */
[----:B------:R-:W1:Y:S07]  /*e540*/  LDSM.16.M88.4 R76, [R148+0x6000] ;  /* 0x00600000944c783b */ /* 0x000e6e0000000200 */
[C---:B------:R-:W-:Y:S08]  /*e550*/  HMMA.16816.F32 R112, R116.reuse, R72, R112 ;  /* 0x000000487470723c */ /* 0x040ff00000001870 */
[----:B------:R-:W-:Y:S01]  /*e560*/  HMMA.16816.F32 R108, R116, R74, R108 ;  /* 0x0000004a746c723c */ /* 0x000fe2000000186c */
[----:B------:R-:W-:Y:S07]  /*e570*/  LDSM.16.M88.4 R72, [R148+0x6400] ;  /* 0x006400009448783b */ /* 0x000fee0000000200 */
[C---:B---3--:R-:W-:Y:S08]  /*e580*/  HMMA.16816.F32 R36, R48.reuse, R68, R36 ;  /* 0x000000443024723c */ /* 0x048ff00000001824 */
[C---:B------:R-:W-:Y:S01]  /*e590*/  HMMA.16816.F32 R32, R48.reuse, R70, R32 ;  /* 0x000000463020723c */ /* 0x040fe20000001820 */
[----:B------:R-:W-:Y:S07]  /*e5a0*/  LDSM.16.M88.4 R68, [R147+0x1000] ;  /* 0x001000009344783b */ /* 0x000fee0000000200 */
[C---:B----4-:R-:W-:Y:S08]  /*e5b0*/  HMMA.16816.F32 R28, R48.reuse, R44, R28 ;  /* 0x0000002c301c723c */ /* 0x050ff0000000181c */
[C---:B------:R-:W-:Y:S01]  /*e5c0*/  HMMA.16816.F32 R24, R48.reuse, R46, R24 ;  /* 0x0000002e3018723c */ /* 0x040fe20000001818 */
[----:B------:R-:W-:Y:S07]  /*e5d0*/  LDSM.16.M88.4 R44, [R145+0x6000] ;  /* 0x00600000912c783b */ /* 0x000fee0000000200 */
[C---:B--2---:R-:W-:Y:S08]  /*e5e0*/  HMMA.16816.F32 R20, R48.reuse, R4, R20 ;  /* 0x000000043014723c */ /* 0x044ff00000001814 */
[----:B------:R-:W-:Y:S01]  /*e5f0*/  HMMA.16816.F32 R16, R48, R6, R16 ;  /* 0x000000063010723c */ /* 0x000fe20000001810 */
        /* <DEDUP_REMOVED lines=9> */
[----:B------:R-:W5:Y:S04]  /*e690*/  LDSM.16.M88.4 R120, [R145+0x5400] ;  /* 0x005400009178783b */ /* 0x000f680000000200 */
[----:B------:R-:W3:Y:S03]  /*e6a0*/  LDSM.16.M88.4 R116, [R145+0x5800] ;  /* 0x005800009174783b */ /* 0x000ee60000000200 */
[C---:B------:R-:W-:Y:S08]  /*e6b0*/  HMMA.16816.F32 R12, R48.reuse, R80, R12 ;  /* 0x00000050300c723c */ /* 0x040ff0000000180c */
[C---:B------:R-:W-:Y:S01]  /*e6c0*/  HMMA.16816.F32 R8, R48.reuse, R82, R8 ;  /* 0x000000523008723c */ /* 0x040fe20000001808 */
[----:B------:R-:W3:Y:S07]  /*e6d0*/  LDSM.16.M88.4 R80, [R145+0x6400] ;  /* 0x006400009150783b */ /* 0x000eee0000000200 */
[C---:B-1----:R-:W-:Y:S08]  /*e6e0*/  HMMA.16816.F32 R112, R48.reuse, R76, R112 ;  /* 0x0000004c3070723c */ /* 0x042ff00000001870 */
[----:B------:R-:W-:Y:S01]  /*e6f0*/  HMMA.16816.F32 R108, R48, R78, R108 ;  /* 0x0000004e306c723c */ /* 0x000fe2000000186c */
[----:B------:R-:W1:Y:S07]  /*e700*/  LDSM.16.M88.4 R76, [R145+0x6800] ;  /* 0x00680000914c783b */ /* 0x000e6e0000000200 */
[C---:B--2---:R-:W-:Y:S08]  /*e710*/  HMMA.16816.F32 R12, R68.reuse, R4, R12 ;  /* 0x00000004440c723c */ /* 0x044ff0000000180c */
[C---:B------:R-:W-:Y:S01]  /*e720*/  HMMA.16816.F32 R8, R68.reuse, R6, R8 ;  /* 0x000000064408723c */ /* 0x040fe20000001808 */
[----:B------:R-:W2:Y:S07]  /*e730*/  LDSM.16.M88.4 R4, [R148+0x7800] ;  /* 0x007800009404783b */ /* 0x000eae0000000200 */
[C---:B------:R-:W-:Y:S08]  /*e740*/  HMMA.16816.F32 R112, R68.reuse, R44, R112 ;  /* 0x0000002c4470723c */ /* 0x040ff00000001870 */
[----:B------:R-:W-:Y:S01]  /*e750*/  HMMA.16816.F32 R108, R68, R46, R108 ;  /* 0x0000002e446c723c */ /* 0x000fe2000000186c */
[----:B------:R-:W1:Y:S07]  /*e760*/  LDSM.16.M88.4 R44, [R148+0x7c00] ;  /* 0x007c0000942c783b */ /* 0x000e6e0000000200 */
[C---:B------:R-:W-:Y:S08]  /*e770*/  HMMA.16816.F32 R104, R48.reuse, R72, R104 ;  /* 0x000000483068723c */ /* 0x040ff00000001868 */
[C---:B------:R-:W-:Y:S01]  /*e780*/  HMMA.16816.F32 R100, R48.reuse, R74, R100 ;  /* 0x0000004a3064723c */ /* 0x040fe20000001864 */
[----:B------:R-:W1:Y:S07]  /*e790*/  LDSM.16.M88.4 R72, [R145+0x6c00] ;  /* 0x006c00009148783b */ /* 0x000e6e0000000200 */
[----:B---3--:R-:W-:Y:S08]  /*e7a0*/  HMMA.16816.F32 R96, R48, R52, R96 ;  /* 0x000000343060723c */ /* 0x008ff00000001860 */
[C---:B----4-:R-:W-:Y:S08]  /*e7b0*/  HMMA.16816.F32 R36, R68.reuse, R124, R36 ;  /* 0x0000007c4424723c */ /* 0x050ff00000001824 */
[----:B------:R-:W-:Y:S01]  /*e7c0*/  HMMA.16816.F32 R32, R68, R126, R32 ;  /* 0x0000007e4420723c */ /* 0x000fe20000001820 */
[----:B------:R-:W3:Y:S07]  /*e7d0*/  LDSM.16.M88.4 R124, [R148+0x8400] ;  /* 0x00840000947c783b */ /* 0x000eee0000000200 */
[C---:B------:R-:W-:Y:S01]  /*e7e0*/  HMMA.16816.F32 R92, R48.reuse, R54, R92 ;  /* 0x00000036305c723c */ /* 0x040fe2000000185c */
[----:B------:R-:W4:Y:S07]  /*e7f0*/  LDSM.16.M88.4 R52, [R148+0x7000] ;  /* 0x007000009434783b */ /* 0x000f2e0000000200 */
[C---:B------:R-:W-:Y:S08]  /*e800*/  HMMA.16816.F32 R88, R48.reuse, R128, R88 ;  /* 0x000000803058723c */ /* 0x040ff00000001858 */
[----:B------:R-:W-:Y:S01]  /*e810*/  HMMA.16816.F32 R84, R48, R130, R84 ;  /* 0x000000823054723c */ /* 0x000fe20000001854 */
[----:B------:R-:W1:Y:S04]  /*e820*/  LDSM.16.M88.4 R48, [R148+0x7400] ;  /* 0x007400009430783b */ /* 0x000e680000000200 */
[----:B------:R-:W-:Y:S03]  /*e830*/  LDSM.16.M88.4 R128, [R148+0x8000] ;  /* 0x008000009480783b */ /* 0x000fe60000000200 */
[C---:B-----5:R-:W-:Y:S08]  /*e840*/  HMMA.16816.F32 R28, R68.reuse, R120, R28 ;  /* 0x00000078441c723c */ /* 0x060ff0000000181c */
[C---:B------:R-:W-:Y:S01]  /*e850*/  HMMA.16816.F32 R24, R68.reuse, R122, R24 ;  /* 0x0000007a4418723c */ /* 0x040fe20000001818 */
[----:B------:R-:W5:Y:S07]  /*e860*/  LDSM.16.M88.4 R120, [R148+0x8800] ;  /* 0x008800009478783b */ /* 0x000f6e0000000200 */
[C---:B------:R-:W-:Y:S08]  /*e870*/  HMMA.16816.F32 R20, R68.reuse, R116, R20 ;  /* 0x000000744414723c */ /* 0x040ff00000001814 */
[C---:B------:R-:W-:Y:S01]  /*e880*/  HMMA.16816.F32 R16, R68.reuse, R118, R16 ;  /* 0x000000764410723c */ /* 0x040fe20000001810 */
[----:B------:R-:W3:Y:S07]  /*e890*/  LDSM.16.M88.4 R116, [R148+0x8c00] ;  /* 0x008c00009474783b */ /* 0x000eee0000000200 */
[C---:B------:R-:W-:Y:S08]  /*e8a0*/  HMMA.16816.F32 R104, R68.reuse, R80, R104 ;  /* 0x000000504468723c */ /* 0x040ff00000001868 */
[C---:B------:R-:W-:Y:S01]  /*e8b0*/  HMMA.16816.F32 R100, R68.reuse, R82, R100 ;  /* 0x000000524464723c */ /* 0x040fe20000001864 */
[----:B------:R-:W-:Y:S07]  /*e8c0*/  LDSM.16.M88.4 R80, [R145+0x7000] ;  /* 0x007000009150783b */ /* 0x000fee0000000200 */
[----:B-1----:R-:W-:Y:S08]  /*e8d0*/  HMMA.16816.F32 R96, R68, R76, R96 ;  /* 0x0000004c4460723c */ /* 0x002ff00000001860 */
[C---:B--2---:R-:W-:Y:S08]  /*e8e0*/  HMMA.16816.F32 R20, R132.reuse, R4, R20 ;  /* 0x000000048414723c */ /* 0x044ff00000001814 */
[C---:B------:R-:W-:Y:S01]  /*e8f0*/  HMMA.16816.F32 R16, R132.reuse, R6, R16 ;  /* 0x000000068410723c */ /* 0x040fe20000001810 */
[----:B------:R-:W-:Y:S07]  /*e900*/  LDSM.16.M88.4 R4, [R147+0x2000] ;  /* 0x002000009304783b */ /* 0x000fee0000000200 */
[C---:B------:R-:W-:Y:S08]  /*e910*/  HMMA.16816.F32 R12, R132.reuse, R44, R12 ;  /* 0x0000002c840c723c */ /* 0x040ff0000000180c */
[----:B------:R-:W-:Y:S01]  /*e920*/  HMMA.16816.F32 R8, R132, R46, R8 ;  /* 0x0000002e8408723c */ /* 0x000fe20000001808 */
[----:B------:R-:W1:Y:S07]  /*e930*/  LDSM.16.M88.4 R44, [R145+0x8800] ;  /* 0x00880000912c783b */ /* 0x000e6e0000000200 */
[C---:B------:R-:W-:Y:S01]  /*e940*/  HMMA.16816.F32 R92, R68.reuse, R78, R92 ;  /* 0x0000004e445c723c */ /* 0x040fe2000000185c */
[----:B------:R-:W2:Y:S07]  /*e950*/  LDSM.16.M88.4 R76, [R145+0x7400] ;  /* 0x00740000914c783b */ /* 0x000eae0000000200 */
[C---:B------:R-:W-:Y:S08]  /*e960*/  HMMA.16816.F32 R88, R68.reuse, R72, R88 ;  /* 0x000000484458723c */ /* 0x040ff00000001858 */
[----:B------:R-:W-:Y:S01]  /*e970*/  HMMA.16816.F32 R84, R68, R74, R84 ;  /* 0x0000004a4454723c */ /* 0x000fe20000001854 */
[----:B------:R-:W1:Y:S04]  /*e980*/  LDSM.16.M88.4 R72, [R145+0x7800] ;  /* 0x007800009148783b */ /* 0x000e680000000200 */
[----:B------:R-:W1:Y:S03]  /*e990*/  LDSM.16.M88.4 R68, [R145+0x7c00] ;  /* 0x007c00009144783b */ /* 0x000e660000000200 */
[C---:B---3--:R-:W-:Y:S08]  /*e9a0*/  HMMA.16816.F32 R104, R132.reuse, R124, R104 ;  /* 0x0000007c8468723c */ /* 0x048ff00000001868 */
[C---:B----4-:R-:W-:Y:S08]  /*e9b0*/  HMMA.16816.F32 R36, R132.reuse, R52, R36 ;  /* 0x000000348424723c */ /* 0x050ff00000001824 */
[C---:B------:R-:W-:Y:S01]  /*e9c0*/  HMMA.16816.F32 R32, R132.reuse, R54, R32 ;  /* 0x000000368420723c */ /* 0x040fe20000001820 */
[----:B------:R-:W3:Y:S07]  /*e9d0*/  LDSM.16.M88.4 R52, [R145+0x8000] ;  /* 0x008000009134783b */ /* 0x000eee0000000200 */
[C---:B------:R-:W-:Y:S08]  /*e9e0*/  HMMA.16816.F32 R28, R132.reuse, R48, R28 ;  /* 0x00000030841c723c */ /* 0x040ff0000000181c */
[C---:B------:R-:W-:Y:S01]  /*e9f0*/  HMMA.16816.F32 R24, R132.reuse, R50, R24 ;  /* 0x000000328418723c */ /* 0x040fe20000001818 */
[----:B------:R-:W4:Y:S07]  /*ea00*/  LDSM.16.M88.4 R48, [R145+0x8400] ;  /* 0x008400009130783b */ /* 0x000f2e0000000200 */
[----:B------:R-:W-:Y:S01]  /*ea10*/  HMMA.16816.F32 R124, R132, R126, R100 ;  /* 0x0000007e847c723c */ /* 0x000fe20000001864 */
[----:B------:R-:W1:Y:S01]  /*ea20*/  LDSM.16.M88.4 R100, [R145+0x8c00] ;  /* 0x008c00009164783b */ /* 0x000e620000000200 */
[----:B------:R-:W-:-:S06]  /*ea30*/  DEPBAR.LE SB0, 0x0 ;  /* 0x000080000000791a */ /* 0x000fcc0000000000 */
[C---:B-----5:R-:W-:Y:S08]  /*ea40*/  HMMA.16816.F32 R96, R132.reuse, R120, R96 ;  /* 0x000000788460723c */ /* 0x060ff00000001860 */
[C---:B------:R-:W-:Y:S08]  /*ea50*/  HMMA.16816.F32 R112, R132.reuse, R128, R112 ;  /* 0x000000808470723c */ /* 0x040ff00000001870 */
[C---:B------:R-:W-:Y:S08]  /*ea60*/  HMMA.16816.F32 R108, R132.reuse, R130, R108 ;  /* 0x00000082846c723c */ /* 0x040ff0000000186c */
[C---:B------:R-:W-:Y:S08]  /*ea70*/  HMMA.16816.F32 R92, R132.reuse, R122, R92 ;  /* 0x0000007a845c723c */ /* 0x040ff0000000185c */
[C---:B------:R-:W-:Y:S08]  /*ea80*/  HMMA.16816.F32 R88, R132.reuse, R116, R88 ;  /* 0x000000748458723c */ /* 0x040ff00000001858 */
[----:B------:R-:W-:Y:S08]  /*ea90*/  HMMA.16816.F32 R84, R132, R118, R84 ;  /* 0x000000768454723c */ /* 0x000ff00000001854 */
[C---:B-1----:R-:W-:Y:S07]  /*eaa0*/  HMMA.16816.F32 R96, R4.reuse, R44, R96 ;  /* 0x0000002c0460723c */ /* 0x042fee0000001860 */
[----:B------:R-:W-:Y:S01]  /*eab0*/  SHF.R.S32.HI R44, RZ, 0x1f, R63 ;  /* 0x0000001fff2c7819 */ /* 0x000fe2000001143f */
[----:B------:R-:W-:Y:S01]  /*eac0*/  HMMA.16816.F32 R36, R4, R80, R36 ;  /* 0x000000500424723c */ /* 0x000fe20000001824 */
[----:B------:R-:W-:-:S02]  /*ead0*/  IMAD.SHL.U32 R45, R62, 0x2, RZ ;  /* 0x000000023e2d7824 */ /* 0x000fc400078e00ff */
[----:B------:R-:W-:-:S03]  /*eae0*/  LEA.HI R44, R44, R63, RZ, 0x2 ;  /* 0x0000003f2c2c7211 */ /* 0x000fc600078f10ff */
[----:B------:R-:W-:Y:S02]  /*eaf0*/  LOP3.LUT R45, R45, 0x6, RZ, 0xc0, !PT ;  /* 0x000000062d2d7812 */ /* 0x000fe400078ec0ff */
[----:B------:R-:W-:Y:S01]  /*eb00*/  SHF.R.S32.HI R164, RZ, 0x2, R44 ;  /* 0x00000002ffa47819 */ /* 0x000fe2000001142c */
[C---:B------:R-:W-:Y:S08]  /*eb10*/  HMMA.16816.F32 R32, R4.reuse, R82, R32 ;  /* 0x000000520420723c */ /* 0x040ff00000001820 */
[C---:B--2---:R-:W-:Y:S08]  /*eb20*/  HMMA.16816.F32 R28, R4.reuse, R76, R28 ;  /* 0x0000004c041c723c */ /* 0x044ff0000000181c */
[C---:B------:R-:W-:Y:S08]  /*eb30*/  HMMA.16816.F32 R24, R4.reuse, R78, R24 ;  /* 0x0000004e0418723c */ /* 0x040ff00000001818 */
[C---:B------:R-:W-:Y:S08]  /*eb40*/  HMMA.16816.F32 R20, R4.reuse, R72, R20 ;  /* 0x000000480414723c */ /* 0x040ff00000001814 */
[C---:B------:R-:W-:Y:S08]  /*eb50*/  HMMA.16816.F32 R16, R4.reuse, R74, R16 ;  /* 0x0000004a0410723c */ /* 0x040ff00000001810 */
[C---:B------:R-:W-:Y:S08]  /*eb60*/  HMMA.16816.F32 R12, R4.reuse, R68, R12 ;  /* 0x00000044040c723c */ /* 0x040ff0000000180c */
[C---:B------:R-:W-:Y:S08]  /*eb70*/  HMMA.16816.F32 R8, R4.reuse, R70, R8 ;  /* 0x000000460408723c */ /* 0x040ff00000001808 */
[C---:B---3--:R-:W-:Y:S08]  /*eb80*/  HMMA.16816.F32 R112, R4.reuse, R52, R112 ;  /* 0x000000340470723c */ /* 0x048ff00000001870 */
[C---:B------:R-:W-:Y:S08]  /*eb90*/  HMMA.16816.F32 R108, R4.reuse, R54, R108 ;  /* 0x00000036046c723c */ /* 0x040ff0000000186c */
[C---:B----4-:R-:W-:Y:S08]  /*eba0*/  HMMA.16816.F32 R104, R4.reuse, R48, R104 ;  /* 0x000000300468723c */ /* 0x050ff00000001868 */
[C---:B------:R-:W-:Y:S08]  /*ebb0*/  HMMA.16816.F32 R124, R4.reuse, R50, R124 ;  /* 0x00000032047c723c */ /* 0x040ff0000000187c */
[C---:B------:R-:W-:Y:S08]  /*ebc0*/  HMMA.16816.F32 R92, R4.reuse, R46, R92 ;  /* 0x0000002e045c723c */ /* 0x040ff0000000185c */
[C---:B------:R-:W-:Y:S08]  /*ebd0*/  HMMA.16816.F32 R88, R4.reuse, R100, R88 ;  /* 0x000000640458723c */ /* 0x040ff00000001858 */
[----:B------:R-:W-:Y:S07]  /*ebe0*/  HMMA.16816.F32 R84, R4, R102, R84 ;  /* 0x000000660454723c */ /* 0x000fee0000001854 */
[----:B------:R-:W-:-:S04]  /*ebf0*/  IADD3 R4, R65, 0x1, R164 ;  /* 0x0000000141047810 */ /* 0x000fc80007ffe0a4 */
[----:B------:R-:W-:-:S04]  /*ec00*/  IADD3 R4, R61, R4, -R150 ;  /* 0x000000043d047210 */ /* 0x000fc80007ffe896 */
[----:B------:R-:W-:-:S04]  /*ec10*/  IADD3 R4, R4, c[0x0][0x2e8], RZ ;  /* 0x0000ba0004047a10 */ /* 0x000fc80007ffe0ff */
[C---:B------:R-:W-:Y:S02]  /*ec20*/  IADD3 R166, R4.reuse, 0x8, RZ ;  /* 0x0000000804a67810 */ /* 0x040fe40007ffe0ff */
[-C--:B------:R-:W-:Y:S02]  /*ec30*/  IMNMX R165, R4, R61.reuse, PT ;  /* 0x0000003d04a57217 */ /* 0x080fe40003800200 */
[----:B------:R-:W-:Y:S01]  /*ec40*/  IMNMX R166, R166, R61, PT ;  /* 0x0000003da6a67217 */ /* 0x000fe20003800200 */
[----:B------:R-:W-:Y:S06]  /*ec50*/  BAR.SYNC.DEFER_BLOCKING 0x0 ;  /* 0x0000000000007b1d */ /* 0x000fec0000010000 */
[----:B------:R-:W-:Y:S05]  /*ec60*/  @!P0 BRA `(.L_x_2019) ;  /* 0x0000066000008947 */ /* 0x000fea0003800000 */
[----:B------:R-:W-:Y:S05]  /*ec70*/  @!P2 BRA `(.L_x_2020) ;  /* 0x000003a00000a947 */ /* 0x000fea0003800000 */
[----:B------:R-:W-:Y:S02]  /*ec80*/  IABS R2, c[0x0][0x2d0] ;  /* 0x0000b40000027a13 */ /* 0x000fe40000000000 */
[----:B------:R-:W-:-:S02]  /*ec90*/  IADD3 R41, R0, -0x80, RZ ;  /* 0xffffff8000297810 */ /* 0x000fc40007ffe0ff */
[----:B------:R-:W1:Y:S01]  /*eca0*/  I2F.RP R7, R2 ;  /* 0x0000000200077306 */ /* 0x000e620000209400 */
[----:B------:R-:W-:Y:S02]  /*ecb0*/  IABS R6, R0 ;  /* 0x0000000000067213 */ /* 0x000fe40000000000 */
[----:B------:R-:W-:Y:S02]  /*ecc0*/  IABS R4, R41 ;  /* 0x0000002900047213 */ /* 0x000fe40000000000 */
[----:B------:R-:W-:-:S03]  /*ecd0*/  LOP3.LUT R41, R41, c[0x0][0x2d0], RZ, 0x3c, !PT ;  /* 0x0000b40029297a12 */ /* 0x000fc600078e3cff */
        /* <DEDUP_REMOVED lines=23> */
[----:B------:R-:W-:Y:S02]  /*ee50*/  ISETP.GE.AND P4, PT, R2, RZ, PT ;  /* 0x000000ff0200720c */ /* 0x000fe40003f86270 */
[----:B------:R-:W-:Y:S02]  /*ee60*/  ISETP.NE.AND P3, PT, RZ, c[0x0][0x2d0], PT ;  /* 0x0000b400ff007a0c */ /* 0x000fe40003f65270 */
[----:B------:R-:W-:Y:S02]  /*ee70*/  LOP3.LUT R2, RZ, c[0x0][0x2d0], RZ, 0x33, !PT ;  /* 0x0000b400ff027a12 */ /* 0x000fe400078e33ff */
[----:B------:R-:W-:Y:S02]  /*ee80*/  @P5 IADD3 R40, R40, 0x1, RZ ;  /* 0x0000000128285810 */ /* 0x000fe40007ffe0ff */
[----:B------:R-:W-:-:S03]  /*ee90*/  @P6 IADD3 R42, R42, 0x1, RZ ;  /* 0x000000012a2a6810 */ /* 0x000fc60007ffe0ff */
[----:B------:R-:W-:Y:S02]  /*eea0*/  @!P1 IMAD.MOV R40, RZ, RZ, -R40 ;  /* 0x000000ffff289224 */ /* 0x000fe400078e0a28 */
        /* <DEDUP_REMOVED lines=9> */
[----:B------:R-:W-:-:S04]  /*ef40*/  IMAD R5, R2, R5, -0x80 ;  /* 0xffffff8002057424 */ /* 0x000fc800078e0205 */
[----:B------:R-:W-:Y:S01]  /*ef50*/  IMAD.WIDE.U32 R40, R5, c[0x0][0x198], RZ ;  /* 0x0000660005287a25 */ /* 0x000fe200078e00ff */
[----:B------:R-:W-:-:S05]  /*ef60*/  SHF.R.S32.HI R2, RZ, 0x1f, R5 ;  /* 0x0000001fff027819 */ /* 0x000fca0000011405 */
        /* <DEDUP_REMOVED lines=11> */
.L_x_2020:
[----:B------:R-:W-:-:S05]  /*f020*/  IMAD.MOV.U32 R7, RZ, RZ, c[0x0][0x198] ;  /* 0x00006600ff077624 */ /* 0x000fca00078e00ff */
[----:B------:R-:W-:-:S04]  /*f030*/  LEA R7, -R7, RZ, 0x7 ;  /* 0x000000ff07077211 */ /* 0x000fc800078e39ff */
[----:B------:R-:W-:Y:S02]  /*f040*/  SHF.R.S32.HI R5, RZ, 0x1f, R7 ;  /* 0x0000001fff057819 */ /* 0x000fe40000011407 */
.L_x_2021:
[----:B------:R-:W-:Y:S01]  /*f050*/  IADD3 R60, P3, P1, R156, R7, R60 ;  /* 0x000000079c3c7210 */ /* 0x000fe2000797e03c */
[----:B------:R-:W-:Y:S01]  /*f060*/  ULDC.64 UR4, c[0x0][0x198] ;  /* 0x0000660000047ab9 */ /* 0x000fe20000000a00 */
[C---:B------:R-:W-:Y:S01]  /*f070*/  IADD3 R156, P4, R7.reuse, R156, RZ ;  /* 0x0000009c079c7210 */ /* 0x040fe20007f9e0ff */
[----:B------:R-:W-:Y:S01]  /*f080*/  USHF.L.U32 UR9, UR4, 0x6, URZ ;  /* 0x0000000604097899 */ /* 0x000fe2000800063f */
[----:B------:R-:W-:Y:S01]  /*f090*/  LEA R160, P5, R7, R160, 0x1 ;  /* 0x000000a007a07211 */ /* 0x000fe200078a08ff */
[----:B------:R-:W-:Y:S01]  /*f0a0*/  UMOV UR8, 0x6 ;  /* 0x0000000600087882 */ /* 0x000fe20000000000 */
[----:B------:R-:W-:Y:S01]  /*f0b0*/  IADD3.X R59, R58, R5, R59, P3, P1 ;  /* 0x000000053a3b7210 */ /* 0x000fe20001fe243b */
[----:B------:R-:W-:Y:S01]  /*f0c0*/  IMAD.X R41, R5, 0x1, R58, P4 ;  /* 0x0000000105297824 */ /* 0x000fe200020e063a */
[----:B------:R-:W-:Y:S01]  /*f0d0*/  LEA R6, P3, R156, c[0x0][0x168], 0x1 ;  /* 0x00005a009c067a11 */ /* 0x000fe200078608ff */
[----:B------:R-:W-:Y:S01]  /*f0e0*/  USHF.L.U64.HI UR5, UR4, UR8, UR5 ;  /* 0x0000000804057299 */ /* 0x000fe20008010205 */
[----:B------:R-:W-:-:S02]  /*f0f0*/  LEA.HI.X R161, R7, R161, R5, 0x1, P5 ;  /* 0x000000a107a17211 */ /* 0x000fc400028f0c05 */
[----:B------:R-:W-:Y:S02]  /*f100*/  LEA.HI.X R7, R156, c[0x0][0x16c], R41, 0x1, P3 ;  /* 0x00005b009c077a11 */ /* 0x000fe400018f0c29 */
[----:B------:R-:W-:Y:S01]  /*f110*/  IADD3 R46, P3, R160, UR9, RZ ;  /* 0x00000009a02e7c10 */ /* 0x000fe2000ff7e0ff */
[----:B------:R-:W-:Y:S01]  /*f120*/  @!PT LDS RZ, [RZ] ;  /* 0x00000000fffff984 */ /* 0x000fe20000000800 */
[----:B------:R-:W-:Y:S01]  /*f130*/  @!PT LDS RZ, [RZ] ;  /* 0x00000000fffff984 */ /* 0x000fe20000000800 */
[----:B------:R-:W-:Y:S01]  /*f140*/  @!PT LDS RZ, [RZ] ;  /* 0x00000000fffff984 */ /* 0x000fe20000000800 */
[----:B------:R1:W-:Y:S01]  /*f150*/  LDGSTS.E.BYPASS.LTC128B.128 [R158+0x3000], [R160.64] ;  /* 0x03000000a09e7fae */ /* 0x0003e2000b901d46 */
[C---:B------:R-:W-:Y:S02]  /*f160*/  LEA R4, P1, R60.reuse, c[0x0][0x168], 0x1 ;  /* 0x00005a003c047a11 */ /* 0x040fe400078208ff */
[----:B------:R-:W-:Y:S01]  /*f170*/  IADD3.X R47, R161, UR5, RZ, P3, !PT ;  /* 0x00000005a12f7c10 */ /* 0x000fe20009ffe4ff */
[----:B------:R1:W-:Y:S01]  /*f180*/  LDGSTS.E.BYPASS.LTC128B.128 [R158+0x5000], [R6.64+0x40] ;  /* 0x05000040069e7fae */ /* 0x0003e2000b901d46 */
[----:B------:R-:W-:Y:S02]  /*f190*/  LEA.HI.X R5, R60, c[0x0][0x16c], R59, 0x1, P1 ;  /* 0x00005b003c057a11 */ /* 0x000fe400008f0c3b */
[----:B------:R-:W-:Y:S01]  /*f1a0*/  IADD3 R50, P3, R46, UR9, RZ ;  /* 0x000000092e327c10 */ /* 0x000fe2000ff7e0ff */
[----:B------:R1:W-:Y:S01]  /*f1b0*/  LDGSTS.E.BYPASS.LTC128B.128 [R158+0x7000], [R6.64+0x80] ;  /* 0x07000080069e7fae */ /* 0x0003e2000b901d46 */
[----:B------:R-:W-:-:S02]  /*f1c0*/  IADD3 R40, P1, R4, UR9, RZ ;  /* 0x0000000904287c10 */ /* 0x000fc4000ff3e0ff */
[----:B------:R-:W-:Y:S01]  /*f1d0*/  IADD3.X R51, R47, UR5, RZ, P3, !PT ;  /* 0x000000052f337c10 */ /* 0x000fe20009ffe4ff */
[----:B------:R1:W-:Y:S01]  /*f1e0*/  LDGSTS.E.BYPASS.LTC128B.128 [R158+0x3800], [R46.64] ;  /* 0x038000002e9e7fae */ /* 0x0003e2000b901d46 */
[----:B------:R-:W-:Y:S02]  /*f1f0*/  IADD3.X R41, R5, UR5, RZ, P1, !PT ;  /* 0x0000000505297c10 */ /* 0x000fe40008ffe4ff */
[----:B------:R-:W-:Y:S01]  /*f200*/  IADD3 R48, P3, R50, UR9, RZ ;  /* 0x0000000932307c10 */ /* 0x000fe2000ff7e0ff */
[----:B------:R1:W-:Y:S01]  /*f210*/  LDGSTS.E.BYPASS.LTC128B.128 [R158+0x5800], [R4.64+0x40] ;  /* 0x05800040049e7fae */ /* 0x0003e2000b901d46 */
[----:B------:R-:W-:Y:S02]  /*f220*/  IADD3 R52, P1, R40, UR9, RZ ;  /* 0x0000000928347c10 */ /* 0x000fe4000ff3e0ff */
[----:B------:R-:W-:Y:S01]  /*f230*/  IADD3.X R49, R51, UR5, RZ, P3, !PT ;  /* 0x0000000533317c10 */ /* 0x000fe20009ffe4ff */
[----:B------:R1:W-:Y:S01]  /*f240*/  LDGSTS.E.BYPASS.LTC128B.128 [R158+0x7800], [R4.64+0x80] ;  /* 0x07800080049e7fae */ /* 0x0003e2000b901d46 */
[----:B------:R-:W-:-:S03]  /*f250*/  IADD3.X R53, R41, UR5, RZ, P1, !PT ;  /* 0x0000000529357c10 */ /* 0x000fc60008ffe4ff */
[----:B------:R1:W-:Y:S04]  /*f260*/  LDGSTS.E.BYPASS.LTC128B.128 [R158+0x4000], [R50.64] ;  /* 0x04000000329e7fae */ /* 0x0003e8000b901d46 */
[----:B------:R1:W-:Y:S04]  /*f270*/  LDGSTS.E.BYPASS.LTC128B.128 [R158+0x6000], [R40.64+0x40] ;  /* 0x06000040289e7fae */ /* 0x0003e8000b901d46 */
[----:B------:R1:W-:Y:S04]  /*f280*/  LDGSTS.E.BYPASS.LTC128B.128 [R158+0x8000], [R40.64+0x80] ;  /* 0x08000080289e7fae */ /* 0x0003e8000b901d46 */
[----:B------:R1:W-:Y:S04]  /*f290*/  LDGSTS.E.BYPASS.LTC128B.128 [R158+0x4800], [R48.64] ;  /* 0x04800000309e7fae */ /* 0x0003e8000b901d46 */
[----:B------:R1:W-:Y:S04]  /*f2a0*/  LDGSTS.E.BYPASS.LTC128B.128 [R158+0x6800], [R52.64+0x40] ;  /* 0x06800040349e7fae */ /* 0x0003e8000b901d46 */
[----:B------:R1:W-:Y:S04]  /*f2b0*/  LDGSTS.E.BYPASS.LTC128B.128 [R158+0x8800], [R52.64+0x80] ;  /* 0x08800080349e7fae */ /* 0x0003e8000b901d46 */
[----:B------:R-:W0:Y:S02]  /*f2c0*/  LDGDEPBAR ;  /* 0x00000000000079af */ /* 0x000e240000000000 */
.L_x_2019:
[----:B------:R-:W-:Y:S02]  /*f2d0*/  IMAD.IADD R0, R0, 0x1, R45 ;  /* 0x0000000100007824 */ /* 0x000fe400078e022d */
[----:B------:R-:W-:-:S03]  /*f2e0*/  IMAD.SHL.U32 R146, R3, 0x2, RZ ;  /* 0x0000000203927824 */ /* 0x000fc600078e00ff */
[C---:B------:R-:W-:Y:S01]  /*f2f0*/  IADD3 R2, R0.reuse, 0x1, RZ ;  /* 0x0000000100027810 */ /* 0x040fe20007ffe0ff */
[----:B------:R-:W-:Y:S01]  /*f300*/  IMAD R144, R43, 0x2, R146 ;  /* 0x000000022b907824 */ /* 0x000fe200078e0292 */
[----:B-1----:R-:W-:Y:S02]  /*f310*/  IADD3 R4, R0, 0x8, RZ ;  /* 0x0000000800047810 */ /* 0x002fe40007ffe0ff */
[CC--:B------:R-:W-:Y:S02]  /*f320*/  ISETP.GE.AND P4, PT, R2.reuse, R165.reuse, PT ;  /* 0x000000a50200720c */ /* 0x0c0fe40003f86270 */
[-C--:B------:R-:W-:Y:S01]  /*f330*/  ISETP.GE.AND P1, PT, R2, R166.reuse, PT ;  /* 0x000000a60200720c */ /* 0x080fe20003f26270 */
[----:B------:R-:W-:Y:S01]  /*f340*/  LDSM.16.MT88.4 R76, [R144+0x9000] ;  /* 0x00900000904c783b */ /* 0x000fe20000004200 */
[C---:B------:R-:W-:Y:S02]  /*f350*/  ISETP.GE.AND P3, PT, R4.reuse, R165, PT ;  /* 0x000000a50400720c */ /* 0x040fe40003f66270 */
[----:B------:R-:W-:-:S02]  /*f360*/  ISETP.GE.AND P5, PT, R4, R166, PT ;  /* 0x000000a60400720c */ /* 0x000fc40003fa6270 */
[C---:B------:R-:W-:Y:S02]  /*f370*/  IADD3 R2, R0.reuse, 0x9, RZ ;  /* 0x0000000900027810 */ /* 0x040fe40007ffe0ff */
[----:B------:R-:W-:Y:S02]  /*f380*/  IADD3 R4, R0, 0x10, RZ ;  /* 0x0000001000047810 */ /* 0x000fe40007ffe0ff */
[----:B------:R-:W-:Y:S02]  /*f390*/  FSEL R44, R32, -INF , !P3 ;  /* 0xff800000202c7808 */ /* 0x000fe40005800000 */
[----:B------:R-:W-:Y:S02]  /*f3a0*/  FSEL R46, R34, -INF , !P5 ;  /* 0xff800000222e7808 */ /* 0x000fe40006800000 */
[C---:B------:R-:W-:Y:S02]  /*f3b0*/  ISETP.GE.AND P6, PT, R2.reuse, R165, PT ;  /* 0x000000a50200720c */ /* 0x040fe40003fc6270 */
[----:B------:R-:W-:-:S02]  /*f3c0*/  ISETP.GE.AND P3, PT, R2, R166, PT ;  /* 0x000000a60200720c */ /* 0x000fc40003f66270 */
[----:B------:R-:W-:Y:S02]  /*f3d0*/  ISETP.GE.AND P5, PT, R4, R165, PT ;  /* 0x000000a50400720c */ /* 0x000fe40003fa6270 */
[----:B------:R-:W-:Y:S02]  /*f3e0*/  IADD3 R2, R0, 0x11, RZ ;  /* 0x0000001100027810 */ /* 0x000fe40007ffe0ff */
[----:B------:R-:W-:Y:S02]  /*f3f0*/  FSEL R68, R33, -INF , !P6 ;  /* 0xff80000021447808 */ /* 0x000fe40007000000 */
[----:B------:R-:W-:Y:S02]  /*f400*/  FSEL R40, R35, -INF , !P3 ;  /* 0xff80000023287808 */ /* 0x000fe40005800000 */
[----:B------:R-:W-:Y:S02]  /*f410*/  FSEL R42, R28, -INF , !P5 ;  /* 0xff8000001c2a7808 */ /* 0x000fe40006800000 */
        /* <DEDUP_REMOVED lines=29> */
[----:B------:R-:W-:Y:S01]  /*f5f0*/  FSEL R32, R16, -INF , !P5 ;  /* 0xff80000010207808 */ /* 0x000fe20006800000 */
[----:B------:R-:W-:Y:S01]  /*f600*/  LDSM.16.MT88.4 R20, [R144+0x9400] ;  /* 0x009400009014783b */ /* 0x000fe20000004200 */
        /* <DEDUP_REMOVED lines=8> */
[CC--:B------:R-:W-:Y:S01]  /*f690*/  ISETP.GE.AND P6, PT, R5.reuse, R165.reuse, PT ;  /* 0x000000a50500720c */ /* 0x0c0fe20003fc6270 */
[----:B------:R-:W-:Y:S01]  /*f6a0*/  LDSM.16.MT88.4 R16, [R146+0xb400] ;  /* 0x00b400009210783b */ /* 0x000fe20000004200 */
[----:B------:R-:W-:Y:S02]  /*f6b0*/  ISETP.GE.AND P3, PT, R5, R166, PT ;  /* 0x000000a60500720c */ /* 0x000fe40003f66270 */
[----:B------:R-:W-:Y:S02]  /*f6c0*/  ISETP.GE.AND P5, PT, R2, R165, PT ;  /* 0x000000a50200720c */ /* 0x000fe40003fa6270 */
[----:B------:R-:W-:Y:S02]  /*f6d0*/  IADD3 R5, R0, 0x38, RZ ;  /* 0x0000003800057810 */ /* 0x000fe40007ffe0ff */
[----:B------:R-:W-:-:S02]  /*f6e0*/  FSEL R198, R13, -INF , !P5 ;  /* 0xff8000000dc67808 */ /* 0x000fc40006800000 */
[C---:B------:R-:W-:Y:S02]  /*f6f0*/  ISETP.GE.AND P5, PT, R5.reuse, R166, PT ;  /* 0x000000a60500720c */ /* 0x040fe40003fa6270 */
[----:B------:R-:W-:Y:S02]  /*f700*/  FSEL R134, R14, -INF , !P3 ;  /* 0xff8000000e867808 */ /* 0x000fe40005800000 */
[----:B------:R-:W-:Y:S02]  /*f710*/  FSEL R192, R10, -INF , !P5 ;  /* 0xff8000000ac07808 */ /* 0x000fe40006800000 */
[CC--:B------:R-:W-:Y:S02]  /*f720*/  ISETP.GE.AND P5, PT, R0.reuse, R165.reuse, PT ;  /* 0x000000a50000720c */ /* 0x0c0fe40003fa6270 */
[----:B------:R-:W-:Y:S02]  /*f730*/  ISETP.GE.AND P3, PT, R5, R165, PT ;  /* 0x000000a50500720c */ /* 0x000fe40003f66270 */
[----:B------:R-:W-:-:S02]  /*f740*/  IADD3 R5, R0, 0x41, RZ ;  /* 0x0000004100057810 */ /* 0x000fc40007ffe0ff */
[----:B------:R-:W-:Y:S02]  /*f750*/  FSEL R36, R36, -INF , !P5 ;  /* 0xff80000024247808 */ /* 0x000fe40006800000 */
[----:B------:R-:W-:Y:S02]  /*f760*/  FSEL R10, R37, -INF , !P4 ;  /* 0xff800000250a7808 */ /* 0x000fe40006000000 */
[C---:B------:R-:W-:Y:S02]  /*f770*/  ISETP.GE.AND P5, PT, R5.reuse, R165, PT ;  /* 0x000000a50500720c */ /* 0x040fe40003fa6270 */
[----:B------:R-:W-:Y:S02]  /*f780*/  ISETP.GE.AND P4, PT, R5, R166, PT ;  /* 0x000000a60500720c */ /* 0x000fe40003f86270 */
[----:B------:R-:W-:Y:S02]  /*f790*/  FMNMX.FTZ R5, R36, R10, !PT ;  /* 0x0000000a24057209 */ /* 0x000fe40007810000 */
[----:B------:R-:W-:-:S02]  /*f7a0*/  FSEL R28, R12, -INF , !P6 ;  /* 0xff8000000c1c7808 */ /* 0x000fc40007000000 */
[-C--:B------:R-:W-:Y:S02]  /*f7b0*/  ISETP.GE.AND P6, PT, R2, R166.reuse, PT ;  /* 0x000000a60200720c */ /* 0x080fe40003fc6270 */
[----:B------:R-:W-:Y:S02]  /*f7c0*/  IADD3 R2, R0, 0x39, RZ ;  /* 0x0000003900027810 */ /* 0x000fe40007ffe0ff */
[----:B------:R-:W-:Y:S02]  /*f7d0*/  FSEL R190, R113, -INF , !P5 ;  /* 0xff80000071be7808 */ /* 0x000fe40006800000 */
[----:B------:R-:W-:Y:S02]  /*f7e0*/  FMNMX.FTZ R5, R44, R5, !PT ;  /* 0x000000052c057209 */ /* 0x000fe40007810000 */
[----:B------:R-:W-:Y:S02]  /*f7f0*/  ISETP.GE.AND P5, PT, R0, R166, PT ;  /* 0x000000a60000720c */ /* 0x000fe40003fa6270 */
[----:B------:R-:W-:-:S02]  /*f800*/  FSEL R24, R8, -INF , !P3 ;  /* 0xff80000008187808 */ /* 0x000fc40005800000 */
[----:B------:R-:W-:Y:S02]  /*f810*/  ISETP.GE.AND P3, PT, R2, R166, PT ;  /* 0x000000a60200720c */ /* 0x000fe40003f66270 */
[----:B------:R-:W-:Y:S02]  /*f820*/  FMNMX.FTZ R5, R68, R5, !PT ;  /* 0x0000000544057209 */ /* 0x000fe40007810000 */
[----:B------:R-:W-:Y:S02]  /*f830*/  FSEL R8, R39, -INF , !P1 ;  /* 0xff80000027087808 */ /* 0x000fe40004800000 */
[----:B------:R-:W-:Y:S02]  /*f840*/  FSEL R38, R38, -INF , !P5 ;  /* 0xff80000026267808 */ /* 0x000fe40006800000 */
        /* <DEDUP_REMOVED lines=19> */
[----:B------:R-:W-:-:S02]  /*f980*/  FSEL R128, R15, -INF , !P6 ;  /* 0xff8000000f807808 */ /* 0x000fc40007000000 */
[----:B------:R-:W-:Y:S02]  /*f990*/  ISETP.GE.AND P6, PT, R2, R165, PT ;  /* 0x000000a50200720c */ /* 0x000fe40003fc6270 */
[----:B------:R-:W-:Y:S02]  /*f9a0*/  IADD3 R2, R0, 0x40, RZ ;  /* 0x0000004000027810 */ /* 0x000fe40007ffe0ff */
[----:B------:R-:W-:Y:S02]  /*f9b0*/  FMNMX.FTZ R13, R198, R13, !PT ;  /* 0x0000000dc60d7209 */ /* 0x000fe40007810000 */
[----:B------:R-:W-:Y:S02]  /*f9c0*/  FMNMX.FTZ R11, R200, R11, !PT ;  /* 0x0000000bc80b7209 */ /* 0x000fe40007810000 */
[----:B------:R-:W-:Y:S02]  /*f9d0*/  FSEL R196, R9, -INF , !P6 ;  /* 0xff80000009c47808 */ /* 0x000fe40007000000 */
        /* <DEDUP_REMOVED lines=10> */
[----:B------:R-:W-:Y:S02]  /*fa80*/  FMNMX.FTZ R11, R134, R11, !PT ;  /* 0x0000000b860b7209 */ /* 0x000fe40007810000 */
[----:B------:R-:W-:Y:S02]  /*fa90*/  IADD3 R2, R0, 0x49, RZ ;  /* 0x0000004900027810 */ /* 0x000fe40007ffe0ff */
[----:B------:R-:W-:-:S02]  /*faa0*/  FMNMX.FTZ R13, R176, R13, !PT ;  /* 0x0000000db00d7209 */ /* 0x000fc40007810000 */
[----:B------:R-:W-:Y:S02]  /*fab0*/  FSEL R180, R115, -INF , !P4 ;  /* 0xff80000073b47808 */ /* 0x000fe40006000000 */
[----:B------:R-:W-:Y:S02]  /*fac0*/  FMNMX.FTZ R11, R128, R11, !PT ;  /* 0x0000000b800b7209 */ /* 0x000fe40007810000 */
[C---:B------:R-:W-:Y:S02]  /*fad0*/  ISETP.GE.AND P1, PT, R2.reuse, R165, PT ;  /* 0x000000a50200720c */ /* 0x040fe40003f26270 */
[----:B------:R-:W-:Y:S02]  /*fae0*/  ISETP.GE.AND P4, PT, R2, R166, PT ;  /* 0x000000a60200720c */ /* 0x000fe40003f86270 */
[C---:B------:R-:W-:Y:S02]  /*faf0*/  IADD3 R7, R0.reuse, 0x50, RZ ;  /* 0x0000005000077810 */ /* 0x040fe40007ffe0ff */
[----:B------:R-:W-:-:S02]  /*fb00*/  IADD3 R2, R0, 0x51, RZ ;  /* 0x0000005100027810 */ /* 0x000fc40007ffe0ff */
[----:B------:R-:W-:Y:S02]  /*fb10*/  FSEL R188, R108, -INF , !P6 ;  /* 0xff8000006cbc7808 */ /* 0x000fe40007000000 */
[----:B------:R-:W-:Y:S02]  /*fb20*/  FMNMX.FTZ R13, R190, R13, !PT ;  /* 0x0000000dbe0d7209 */ /* 0x000fe40007810000 */
[----:B------:R-:W-:Y:S02]  /*fb30*/  FMNMX.FTZ R11, R192, R11, !PT ;  /* 0x0000000bc00b7209 */ /* 0x000fe40007810000 */
[----:B------:R-:W-:Y:S02]  /*fb40*/  FSEL R178, R109, -INF , !P1 ;  /* 0xff8000006db27808 */ /* 0x000fe40004800000 */
[-C--:B------:R-:W-:Y:S02]  /*fb50*/  ISETP.GE.AND P6, PT, R7, R165.reuse, PT ;  /* 0x000000a50700720c */ /* 0x080fe40003fc6270 */
[----:B------:R-:W-:-:S02]  /*fb60*/  ISETP.GE.AND P5, PT, R2, R165, PT ;  /* 0x000000a50200720c */ /* 0x000fc40003fa6270 */
[----:B------:R-:W-:Y:S02]  /*fb70*/  ISETP.GE.AND P1, PT, R2, R166, PT ;  /* 0x000000a60200720c */ /* 0x000fe40003f26270 */
[----:B------:R-:W-:Y:S02]  /*fb80*/  IADD3 R2, R0, 0x58, RZ ;  /* 0x0000005800027810 */ /* 0x000fe40007ffe0ff */
[----:B------:R-:W-:Y:S02]  /*fb90*/  FMNMX.FTZ R13, R188, R13, !PT ;  /* 0x0000000dbc0d7209 */ /* 0x000fe40007810000 */
[----:B------:R-:W-:Y:S02]  /*fba0*/  FMNMX.FTZ R11, R194, R11, !PT ;  /* 0x0000000bc20b7209 */ /* 0x000fe40007810000 */
[----:B------:R-:W-:Y:S02]  /*fbb0*/  FSEL R184, R110, -INF , !P3 ;  /* 0xff8000006eb87808 */ /* 0x000fe40005800000 */
[----:B------:R-:W-:-:S02]  /*fbc0*/  FSEL R186, R111, -INF , !P4 ;  /* 0xff8000006fba7808 */ /* 0x000fc40006000000 */
[----:B------:R-:W-:Y:S01]  /*fbd0*/  FSEL R172, R104, -INF , !P6 ;  /* 0xff80000068ac7808 */ /* 0x000fe20007000000 */
[----:B------:R-:W-:Y:S01]  /*fbe0*/  LDSM.16.MT88.4 R108, [R144+0xb000] ;  /* 0x00b00000906c783b */ /* 0x000fe20000004200 */
[-C--:B------:R-:W-:Y:S02]  /*fbf0*/  ISETP.GE.AND P3, PT, R7, R166.reuse, PT ;  /* 0x000000a60700720c */ /* 0x080fe40003f66270 */
[C---:B------:R-:W-:Y:S02]  /*fc00*/  ISETP.GE.AND P4, PT, R2.reuse, R165, PT ;  /* 0x000000a50200720c */ /* 0x040fe40003f86270 */
[----:B------:R-:W-:Y:S02]  /*fc10*/  ISETP.GE.AND P6, PT, R2, R166, PT ;  /* 0x000000a60200720c */ /* 0x000fe40003fc6270 */
[----:B------:R-:W-:Y:S02]  /*fc20*/  FMNMX.FTZ R13, R178, R13, !PT ;  /* 0x0000000db20d7209 */ /* 0x000fe40007810000 */
[----:B------:R-:W-:-:S02]  /*fc30*/  IADD3 R2, R0, 0x59, RZ ;  /* 0x0000005900027810 */ /* 0x000fc40007ffe0ff */
[----:B------:R-:W-:Y:S02]  /*fc40*/  FMNMX.FTZ R11, R182, R11, !PT ;  /* 0x0000000bb60b7209 */ /* 0x000fe40007810000 */
[----:B------:R-:W-:Y:S02]  /*fc50*/  FSEL R156, R106, -INF , !P3 ;  /* 0xff8000006a9c7808 */ /* 0x000fe40005800000 */
[----:B------:R-:W-:Y:S02]  /*fc60*/  FSEL R174, R105, -INF , !P5 ;  /* 0xff80000069ae7808 */ /* 0x000fe40006800000 */
[----:B------:R-:W-:Y:S02]  /*fc70*/  FMNMX.FTZ R13, R172, R13, !PT ;  /* 0x0000000dac0d7209 */ /* 0x000fe40007810000 */
        /* <DEDUP_REMOVED lines=8> */
[C---:B------:R-:W-:Y:S02]  /*fd00*/  ISETP.GE.AND P1, PT, R2.reuse, R165, PT ;  /* 0x000000a50200720c */ /* 0x040fe40003f26270 */
[----:B------:R-:W-:Y:S02]  /*fd10*/  ISETP.GE.AND P4, PT, R2, R166, PT ;  /* 0x000000a60200720c */ /* 0x000fe40003f86270 */
[----:B------:R-:W-:Y:S02]  /*fd20*/  IADD3 R2, R0, 0x61, RZ ;  /* 0x0000006100027810 */ /* 0x000fe40007ffe0ff */
[----:B------:R-:W-:Y:S02]  /*fd30*/  FSEL R168, R125, -INF , !P3 ;  /* 0xff8000007da87808 */ /* 0x000fe40005800000 */
[----:B------:R-:W-:Y:S02]  /*fd40*/  FMNMX.FTZ R13, R170, R13, !PT ;  /* 0x0000000daa0d7209 */ /* 0x000fe40007810000 */
[----:B------:R-:W-:-:S02]  /*fd50*/  FMNMX.FTZ R11, R186, R11, !PT ;  /* 0x0000000bba0b7209 */ /* 0x000fc40007810000 */
[----:B------:R-:W-:Y:S02]  /*fd60*/  FSEL R140, R126, -INF , !P6 ;  /* 0xff8000007e8c7808 */ /* 0x000fe40007000000 */
[C---:B------:R-:W-:Y:S02]  /*fd70*/  ISETP.GE.AND P6, PT, R2.reuse, R165, PT ;  /* 0x000000a50200720c */ /* 0x040fe40003fc6270 */
[----:B------:R-:W-:Y:S02]  /*fd80*/  ISETP.GE.AND P3, PT, R2, R166, PT ;  /* 0x000000a60200720c */ /* 0x000fe40003f66270 */
[----:B------:R-:W-:Y:S02]  /*fd90*/  IADD3 R2, R0, 0x68, RZ ;  /* 0x0000006800027810 */ /* 0x000fe40007ffe0ff */
[----:B------:R-:W-:Y:S02]  /*fda0*/  FSEL R136, R96, -INF , !P1 ;  /* 0xff80000060887808 */ /* 0x000fe40004800000 */
[----:B------:R-:W-:-:S02]  /*fdb0*/  FMNMX.FTZ R13, R168, R13, !PT ;  /* 0x0000000da80d7209 */ /* 0x000fc40007810000 */
[----:B------:R-:W-:Y:S02]  /*fdc0*/  FMNMX.FTZ R11, R156, R11, !PT ;  /* 0x0000000b9c0b7209 */ /* 0x000fe40007810000 */
[----:B------:R-:W-:Y:S02]  /*fdd0*/  FSEL R142, R127, -INF , !P5 ;  /* 0xff8000007f8e7808 */ /* 0x000fe40006800000 */
[----:B------:R-:W-:Y:S02]  /*fde0*/  ISETP.GE.AND P5, PT, R2, R165, PT ;  /* 0x000000a50200720c */ /* 0x000fe40003fa6270 */
[----:B------:R-:W-:Y:S02]  /*fdf0*/  IADD3 R9, R0, 0x69, RZ ;  /* 0x0000006900097810 */ /* 0x000fe40007ffe0ff */
[----:B------:R-:W-:Y:S02]  /*fe00*/  FSEL R132, R97, -INF , !P6 ;  /* 0xff80000061847808 */ /* 0x000fe40007000000 */
[----:B------:R-:W-:-:S02]  /*fe10*/  FMNMX.FTZ R13, R136, R13, !PT ;  /* 0x0000000d880d7209 */ /* 0x000fc40007810000 */
[----:B------:R-:W-:Y:S02]  /*fe20*/  FMNMX.FTZ R11, R138, R11, !PT ;  /* 0x0000000b8a0b7209 */ /* 0x000fe40007810000 */
[----:B------:R-:W-:Y:S02]  /*fe30*/  FSEL R124, R98, -INF , !P4 ;  /* 0xff800000627c7808 */ /* 0x000fe40006000000 */
        /* <DEDUP_REMOVED lines=10> */
[----:B------:R-:W-:Y:S02]  /*fee0*/  ISETP.GE.AND P1, PT, R2, R166, PT ;  /* 0x000000a60200720c */ /* 0x000fe40003f26270 */
[----:B------:R-:W-:Y:S02]  /*fef0*/  IADD3 R2, R0, 0x78, RZ ;  /* 0x0000007800027810 */ /* 0x000fe40007ffe0ff */
[----:B------:R-:W-:Y:S02]  /*ff00*/  ISETP.GE.AND P4, PT, R5, R165, PT ;  /* 0x000000a50500720c */ /* 0x000fe40003f86270 */
[----:B------:R-:W-:Y:S02]  /*ff10*/  FSEL R66, R88, -INF , !P5 ;  /* 0xff80000058427808 */ /* 0x000fe40006800000 */
[----:B------:R-:W-:Y:S02]  /*ff20*/  FMNMX.FTZ R13, R126, R13, !PT ;  /* 0x0000000d7e0d7209 */ /* 0x000fe40007810000 */
[----:B------:R-:W-:-:S02]  /*ff30*/  FSEL R122, R99, -INF , !P3 ;  /* 0xff800000637a7808 */ /* 0x000fc40005800000 */
[----:B------:R-:W-:Y:S01]  /*ff40*/  FMNMX.FTZ R11, R124, R11, !PT ;  /* 0x0000000b7c0b7209 */ /* 0x000fe20007810000 */
[----:B------:R-:W-:Y:S01]  /*ff50*/  LDSM.16.MT88.4 R96, [R146+0xd000] ;  /* 0x00d000009260783b */ /* 0x000fe20000004200 */
        /* <DEDUP_REMOVED lines=31> */
[----:B-1----:R-:W-:-:S03]  /*10150*/  FMNMX.FTZ R9, R9, R12, !PT ;  /* 0x0000000c09097209 */ /* 0x002fc60007810000 */
[----:B------:R-:W-:Y:S04]  /*10160*/  LDSM.16.MT88.4 R12, [R144+0xb400] ;  /* 0x00b40000900c783b */ /* 0x000fe80000004200 */
[----:B------:R-:W1:Y:S01]  /*10170*/  SHFL.BFLY PT, R2, R9, 0x1, 0x1f ;  /* 0x0c201f0009027f89 */ /* 0x000e6200000e0000 */
[----:B--2---:R-:W-:-:S05]  /*10180*/  FMNMX.FTZ R5, R7, R0, !PT ;  /* 0x0000000007057209 */ /* 0x004fca0007810000 */
[----:B------:R-:W2:Y:S01]  /*10190*/  SHFL.BFLY PT, R0, R5, 0x1, 0x1f ;  /* 0x0c201f0005007f89 */ /* 0x000ea200000e0000 */
[----:B-1----:R-:W-:-:S04]  /*101a0*/  FMNMX.FTZ R2, R9, R2, !PT ;  /* 0x0000000209027209 */ /* 0x002fc80007810000 */
[C---:B------:R-:W-:Y:S01]  /*101b0*/  FSETP.NEU.FTZ.AND P1, PT, R2.reuse, -INF , PT ;  /* 0xff8000000200780b */ /* 0x040fe20003f3d000 */
[----:B------:R-:W-:-:S05]  /*101c0*/  FMUL.FTZ R51, R2, c[0x0][0x23c] ;  /* 0x00008f0002337a20 */ /* 0x000fca0000410000 */
[----:B------:R-:W-:-:S05]  /*101d0*/  FSEL R51, R51, RZ, P1 ;  /* 0x000000ff33337208 */ /* 0x000fca0000800000 */
[--C-:B------:R-:W-:Y:S02]  /*101e0*/  FFMA.FTZ R47, R44, c[0x0][0x23c], -R51.reuse ;  /* 0x00008f002c2f7a23 */ /* 0x100fe40000010833 */
[--C-:B------:R-:W-:Y:S01]  /*101f0*/  FFMA.FTZ R44, R68, c[0x0][0x23c], -R51.reuse ;  /* 0x00008f00442c7a23 */ /* 0x100fe20000010833 */
[----:B--2---:R-:W-:Y:S01]  /*10200*/  FMNMX.FTZ R0, R5, R0, !PT ;  /* 0x0000000005007209 */ /* 0x004fe20007810000 */
[----:B------:R-:W1:Y:S01]  /*10210*/  LDSM.16.MT88.4 R68, [R146+0x9000] ;  /* 0x009000009244783b */ /* 0x000e620000004200 */
[--C-:B------:R-:W-:Y:S01]  /*10220*/  FFMA.FTZ R58, R36, c[0x0][0x23c], -R51.reuse ;  /* 0x00008f00243a7a23 */ /* 0x100fe20000010833 */
[----:B------:R-:W-:Y:S01]  /*10230*/  MUFU.EX2 R47, R47 ;  /* 0x0000002f002f7308 */ /* 0x000fe20000000800 */
[C---:B------:R-:W-:Y:S01]  /*10240*/  FSETP.NEU.FTZ.AND P1, PT, R0.reuse, -INF , PT ;  /* 0xff8000000000780b */ /* 0x040fe20003f3d000 */
[----:B------:R-:W-:Y:S02]  /*10250*/  FMUL.FTZ R45, R0, c[0x0][0x23c] ;  /* 0x00008f00002d7a20 */ /* 0x000fe40000410000 */
[----:B------:R-:W-:-:S02]  /*10260*/  FFMA.FTZ R49, R10, c[0x0][0x23c], -R51 ;  /* 0x00008f000a317a23 */ /* 0x000fc40000010833 */
[--C-:B------:R-:W-:Y:S01]  /*10270*/  FFMA.FTZ R43, R42, c[0x0][0x23c], -R51.reuse ;  /* 0x00008f002a2b7a23 */ /* 0x100fe20000010833 */
[----:B------:R-:W-:Y:S01]  /*10280*/  FSEL R45, R45, RZ, P1 ;  /* 0x000000ff2d2d7208 */ /* 0x000fe20000800000 */
[--C-:B------:R-:W-:Y:S01]  /*10290*/  FFMA.FTZ R42, R6, c[0x0][0x23c], -R51.reuse ;  /* 0x00008f00062a7a23 */ /* 0x100fe20000010833 */
[----:B------:R-:W-:Y:S01]  /*102a0*/  MUFU.EX2 R58, R58 ;  /* 0x0000003a003a7308 */ /* 0x000fe20000000800 */
[----:B------:R-:W-:Y:S02]  /*102b0*/  FFMA.FTZ R35, R74, c[0x0][0x23c], -R51 ;  /* 0x00008f004a237a23 */ /* 0x000fe40000010833 */
[--C-:B------:R-:W-:Y:S02]  /*102c0*/  FFMA.FTZ R116, R38, c[0x0][0x23c], -R45.reuse ;  /* 0x00008f0026747a23 */ /* 0x100fe4000001082d */
[--C-:B------:R-:W-:Y:S02]  /*102d0*/  FFMA.FTZ R53, R8, c[0x0][0x23c], -R45.reuse ;  /* 0x00008f0008357a23 */ /* 0x100fe4000001082d */
[--C-:B------:R-:W-:Y:S01]  /*102e0*/  FFMA.FTZ R46, R46, c[0x0][0x23c], -R45.reuse ;  /* 0x00008f002e2e7a23 */ /* 0x100fe2000001082d */
[----:B------:R-:W2:Y:S01]  /*102f0*/  MUFU.EX2 R49, R49 ;  /* 0x0000003100317308 */ /* 0x000ea20000000800 */
[----:B------:R-:W-:Y:S01]  /*10300*/  FFMA.FTZ R41, R40, c[0x0][0x23c], -R45 ;  /* 0x00008f0028297a23 */ /* 0x000fe2000001082d */
[----:B------:R-:W-:Y:S01]  /*10310*/  LDSM.16.MT88.4 R8, [R146+0x9400] ;  /* 0x009400009208783b */ /* 0x000fe20000004200 */
[----:B------:R-:W-:-:S02]  /*10320*/  FFMA.FTZ R40, R4, c[0x0][0x23c], -R51 ;  /* 0x00008f0004287a23 */ /* 0x000fc40000010833 */
[--C-:B------:R-:W-:Y:S01]  /*10330*/  FFMA.FTZ R39, R72, c[0x0][0x23c], -R45.reuse ;  /* 0x00008f0048277a23 */ /* 0x100fe2000001082d */
[----:B------:R-:W3:Y:S01]  /*10340*/  LDSM.16.MT88.4 R4, [R144+0xd000] ;  /* 0x00d000009004783b */ /* 0x000ee20000004200 */
[--C-:B------:R-:W-:Y:S01]  /*10350*/  FFMA.FTZ R38, R82, c[0x0][0x23c], -R45.reuse ;  /* 0x00008f0052267a23 */ /* 0x100fe2000001082d */
[----:B------:R-:W4:Y:S01]  /*10360*/  MUFU.EX2 R44, R44 ;  /* 0x0000002c002c7308 */ /* 0x000f220000000800 */
[--C-:B------:R-:W-:Y:S02]  /*10370*/  FFMA.FTZ R37, R80, c[0x0][0x23c], -R45.reuse ;  /* 0x00008f0050257a23 */ /* 0x100fe4000001082d */
[--C-:B------:R-:W-:Y:S02]  /*10380*/  FFMA.FTZ R34, R34, c[0x0][0x23c], -R45.reuse ;  /* 0x00008f0022227a23 */ /* 0x100fe4000001082d */
[--C-:B------:R-:W-:Y:S02]  /*10390*/  FFMA.FTZ R33, R30, c[0x0][0x23c], -R45.reuse ;  /* 0x00008f001e217a23 */ /* 0x100fe4000001082d */
[----:B------:R-:W-:Y:S01]  /*103a0*/  FFMA.FTZ R30, R26, c[0x0][0x23c], -R45 ;  /* 0x00008f001a1e7a23 */ /* 0x000fe2000001082d */
[----:B------:R-:W-:Y:S01]  /*103b0*/  MUFU.EX2 R116, R116 ;  /* 0x0000007400747308 */ /* 0x000fe20000000800 */
[----:B--2---:R-:W-:Y:S01]  /*103c0*/  F2FP.PACK_AB R100, R49, R58 ;  /* 0x0000003a3164723e */ /* 0x004fe200000000ff */
[----:B------:R-:W-:-:S02]  /*103d0*/  FFMA.FTZ R36, R206, c[0x0][0x23c], -R51 ;  /* 0x00008f00ce247a23 */ /* 0x000fc40000010833 */
[--C-:B------:R-:W-:Y:S02]  /*103e0*/  FFMA.FTZ R31, R208, c[0x0][0x23c], -R51.reuse ;  /* 0x00008f00d01f7a23 */ /* 0x100fe40000010833 */
[--C-:B------:R-:W-:Y:S02]  /*103f0*/  FFMA.FTZ R32, R32, c[0x0][0x23c], -R51.reuse ;  /* 0x00008f0020207a23 */ /* 0x100fe40000010833 */
[----:B------:R-:W2:Y:S01]  /*10400*/  MUFU.EX2 R53, R53 ;  /* 0x0000003500357308 */ /* 0x000ea20000000800 */
[----:B----4-:R-:W-:Y:S01]  /*10410*/  F2FP.PACK_AB R102, R44, R47 ;  /* 0x0000002f2c66723e */ /* 0x010fe200000000ff */
        /* <DEDUP_REMOVED lines=18> */
[----:B----4-:R-:W-:Y:S01]  /*10540*/  F2FP.PACK_AB R103, R41, R46 ;  /* 0x0000002e2967723e */ /* 0x010fe200000000ff */
[----:B------:R-:W2:Y:S01]  /*10550*/  MUFU.EX2 R42, R42 ;  /* 0x0000002a002a7308 */ /* 0x000ea20000000800 */
        /* <DEDUP_REMOVED lines=23> */
[----:B------:R-:W1:Y:S01]  /*106d0*/  MUFU.EX2 R38, R38 ;  /* 0x0000002600267308 */ /* 0x000e620000000800 */
        /* <DEDUP_REMOVED lines=8> */
[----:B------:R-:W-:Y:S01]  /*10760*/  FADD.FTZ R53, R116, R53 ;  /* 0x0000003574357221 */ /* 0x000fe20000010000 */
[----:B------:R-:W-:Y:S01]  /*10770*/  HMMA.16816.F32 R80, R100, R84, RZ ;  /* 0x000000546450723c */ /* 0x000fe200000018ff */
[--C-:B------:R-:W-:Y:S01]  /*10780*/  FFMA.FTZ R52, R52, c[0x0][0x23c], -R45.reuse ;  /* 0x00008f0034347a23 */ /* 0x100fe2000001082d */
[----:B------:R-:W4:Y:S01]  /*10790*/  MUFU.EX2 R34, R34 ;  /* 0x0000002200227308 */ /* 0x000f220000000800 */
[----:B------:R-:W-:-:S02]  /*107a0*/  FFMA.FTZ R49, R50, c[0x0][0x23c], -R45 ;  /* 0x00008f0032317a23 */ /* 0x000fc4000001082d */
[----:B------:R-:W-:Y:S02]  /*107b0*/  FADD.FTZ R47, R47, R58 ;  /* 0x0000003a2f2f7221 */ /* 0x000fe40000010000 */
[----:B------:R-:W-:Y:S01]  /*107c0*/  FFMA.FTZ R157, R60, c[0x0][0x23c], -R51 ;  /* 0x00008f003c9d7a23 */ /* 0x000fe20000010833 */
[C---:B------:R-:W-:Y:S01]  /*107d0*/  HMMA.16816.F32 R92, R100.reuse, R96, RZ ;  /* 0x00000060645c723c */ /* 0x040fe200000018ff */
[----:B------:R-:W-:Y:S01]  /*107e0*/  FADD.FTZ R44, R44, R47 ;  /* 0x0000002f2c2c7221 */ /* 0x000fe20000010000 */
[----:B------:R-:W-:Y:S01]  /*107f0*/  MUFU.EX2 R36, R36 ;  /* 0x0000002400247308 */ /* 0x000fe20000000800 */
[--C-:B------:R-:W-:Y:S02]  /*10800*/  FFMA.FTZ R66, R66, c[0x0][0x23c], -R51.reuse ;  /* 0x00008f0042427a23 */ /* 0x100fe40000010833 */
[--C-:B------:R-:W-:Y:S02]  /*10810*/  FFMA.FTZ R64, R64, c[0x0][0x23c], -R51.reuse ;  /* 0x00008f0040407a23 */ /* 0x100fe40000010833 */
[----:B------:R-:W-:Y:S01]  /*10820*/  FFMA.FTZ R62, R62, c[0x0][0x23c], -R51 ;  /* 0x00008f003e3e7a23 */ /* 0x000fe20000010833 */
[C---:B------:R-:W-:Y:S02]  /*10830*/  HMMA.16816.F32 R76, R100.reuse, R78, RZ ;  /* 0x0000004e644c723c */ /* 0x040fe400000018ff */
[----:B------:R-:W5:Y:S06]  /*10840*/  MUFU.EX2 R31, R31 ;  /* 0x0000001f001f7308 */ /* 0x000f6c0000000800 */
[C---:B------:R-:W-:Y:S02]  /*10850*/  HMMA.16816.F32 R84, R100.reuse, R86, RZ ;  /* 0x000000566454723c */ /* 0x040fe400000018ff */
[----:B------:R-:W-:Y:S06]  /*10860*/  MUFU.EX2 R32, R32 ;  /* 0x0000002000207308 */ /* 0x000fec0000000800 */
[C---:B------:R-:W-:Y:S02]  /*10870*/  HMMA.16816.F32 R96, R100.reuse, R98, RZ ;  /* 0x000000626460723c */ /* 0x040fe400000018ff */
[----:B------:R-:W4:Y:S06]  /*10880*/  MUFU.EX2 R27, R27 ;  /* 0x0000001b001b7308 */ /* 0x000f2c0000000800 */
[C---:B---3--:R-:W-:Y:S02]  /*10890*/  HMMA.16816.F32 R104, R100.reuse, R4, RZ ;  /* 0x000000046468723c */ /* 0x048fe400000018ff */
[----:B------:R-:W-:Y:S05]  /*108a0*/  MUFU.EX2 R33, R33 ;  /* 0x0000002100217308 */ /* 0x000fea0000000800 */
[----:B--2---:R-:W-:Y:S01]  /*108b0*/  F2FP.PACK_AB R4, R42, R43 ;  /* 0x0000002b2a04723e */ /* 0x004fe200000000ff */
[----:B------:R-:W-:Y:S01]  /*108c0*/  HMMA.16816.F32 R100, R100, R6, RZ ;  /* 0x000000066464723c */ /* 0x000fe200000018ff */
[----:B-1----:R-:W-:Y:S01]  /*108d0*/  F2FP.PACK_AB R5, R38, R39 ;  /* 0x000000272605723e */ /* 0x002fe200000000ff */
[----:B------:R-:W1:Y:S05]  /*108e0*/  MUFU.EX2 R30, R30 ;  /* 0x0000001e001e7308 */ /* 0x000e6a0000000800 */
[----:B------:R-:W-:-:S02]  /*108f0*/  F2FP.PACK_AB R6, R35, R40 ;  /* 0x000000282306723e */ /* 0x000fc400000000ff */
[----:B----4-:R-:W-:Y:S01]  /*10900*/  F2FP.PACK_AB R7, R34, R37 ;  /* 0x000000252207723e */ /* 0x010fe200000000ff */
        /* <DEDUP_REMOVED lines=8> */
[C---:B------:R-:W-:Y:S01]  /*10990*/  HMMA.16816.F32 R108, R4.reuse, R14, R108 ;  /* 0x0000000e046c723c */ /* 0x040fe2000000186c */
[----:B------:R-:W1:Y:S01]  /*109a0*/  LDSM.16.MT88.4 R12, [R144+0xd400] ;  /* 0x00d40000900c783b */ /* 0x000e620000004200 */
[----:B------:R-:W-:Y:S06]  /*109b0*/  MUFU.EX2 R24, R24 ;  /* 0x0000001800187308 */ /* 0x000fec0000000800 */
[C---:B------:R-:W-:Y:S02]  /*109c0*/  HMMA.16816.F32 R72, R4.reuse, R20, R72 ;  /* 0x000000140448723c */ /* 0x040fe40000001848 */
[----:B------:R-:W1:Y:S06]  /*109d0*/  MUFU.EX2 R3, R3 ;  /* 0x0000000300037308 */ /* 0x000e6c0000000800 */
        /* <DEDUP_REMOVED lines=15> */
[----:B------:R-:W-:Y:S01]  /*10ad0*/  HMMA.16816.F32 R84, R4, R18, R84 ;  /* 0x000000120454723c */ /* 0x000fe20000001854 */
[----:B------:R-:W4:Y:S01]  /*10ae0*/  LDSM.16.MT88.4 R16, [R146+0xb800] ;  /* 0x00b800009210783b */ /* 0x000f220000004200 */
[----:B------:R-:W-:Y:S05]  /*10af0*/  MUFU.EX2 R63, R63 ;  /* 0x0000003f003f7308 */ /* 0x000fea0000000800 */
[----:B-----5:R-:W-:-:S02]  /*10b00*/  F2FP.PACK_AB R4, R31, R36 ;  /* 0x000000241f04723e */ /* 0x020fc400000000ff */
[----:B------:R-:W-:Y:S01]  /*10b10*/  F2FP.PACK_AB R6, R27, R32 ;  /* 0x000000201b06723e */ /* 0x000fe200000000ff */
[----:B------:R-:W5:Y:S01]  /*10b20*/  MUFU.EX2 R178, R178 ;  /* 0x000000b200b27308 */ /* 0x000f620000000800 */
        /* <DEDUP_REMOVED lines=8> */
[C---:B-1----:R-:W-:Y:S06]  /*10bb0*/  HMMA.16816.F32 R88, R4.reuse, R12, R88 ;  /* 0x0000000c0458723c */ /* 0x042fec0000001858 */
[----:B------:R-:W1:Y:S02]  /*10bc0*/  MUFU.EX2 R65, R65 ;  /* 0x0000004100417308 */ /* 0x000e640000000800 */
[C---:B------:R-:W-:Y:S01]  /*10bd0*/  HMMA.16816.F32 R108, R4.reuse, R14, R108 ;  /* 0x0000000e046c723c */ /* 0x040fe2000000186c */
[----:B------:R-:W1:Y:S05]  /*10be0*/  LDSM.16.MT88.4 R12, [R144+0xd800] ;  /* 0x00d80000900c783b */ /* 0x000e6a0000004200 */
[----:B------:R-:W-:Y:S02]  /*10bf0*/  MUFU.EX2 R172, R172 ;  /* 0x000000ac00ac7308 */ /* 0x000fe40000000800 */
[C---:B------:R-:W-:Y:S06]  /*10c00*/  HMMA.16816.F32 R72, R4.reuse, R20, R72 ;  /* 0x000000140448723c */ /* 0x040fec0000001848 */
[----:B------:R-:W1:Y:S02]  /*10c10*/  MUFU.EX2 R117, R117 ;  /* 0x0000007500757308 */ /* 0x000e640000000800 */
[C---:B------:R-:W-:Y:S01]  /*10c20*/  HMMA.16816.F32 R76, R4.reuse, R22, R76 ;  /* 0x00000016044c723c */ /* 0x040fe2000000184c */
[----:B------:R-:W-:Y:S05]  /*10c30*/  LDSM.16.MT88.4 R20, [R144+0x9c00] ;  /* 0x009c00009014783b */ /* 0x000fea0000004200 */
[----:B------:R-:W-:Y:S02]  /*10c40*/  MUFU.EX2 R119, R119 ;  /* 0x0000007700777308 */ /* 0x000fe40000000800 */
[C---:B----4-:R-:W-:Y:S06]  /*10c50*/  HMMA.16816.F32 R80, R4.reuse, R16, R80 ;  /* 0x000000100450723c */ /* 0x050fec0000001850 */
[----:B------:R-:W4:Y:S02]  /*10c60*/  MUFU.EX2 R168, R168 ;  /* 0x000000a800a87308 */ /* 0x000f240000000800 */
        /* <DEDUP_REMOVED lines=9> */
[----:B------:R-:W1:Y:S02]  /*10d00*/  MUFU.EX2 R121, R121 ;  /* 0x0000007900797308 */ /* 0x000e640000000800 */
[----:B------:R-:W-:Y:S01]  /*10d10*/  HMMA.16816.F32 R84, R4, R18, R84 ;  /* 0x000000120454723c */ /* 0x000fe20000001854 */
[----:B------:R-:W2:Y:S05]  /*10d20*/  LDSM.16.MT88.4 R16, [R146+0xbc00] ;  /* 0x00bc00009210783b */ /* 0x000eaa0000004200 */
[----:B------:R-:W-:Y:S01]  /*10d30*/  MUFU.EX2 R136, R136 ;  /* 0x0000008800887308 */ /* 0x000fe20000000800 */
[----:B------:R-:W-:-:S02]  /*10d40*/  F2FP.PACK_AB R4, R25, R28 ;  /* 0x0000001c1904723e */ /* 0x000fc400000000ff */
[----:B------:R-:W-:Y:S02]  /*10d50*/  F2FP.PACK_AB R6, R3, R24 ;  /* 0x000000180306723e */ /* 0x000fe400000000ff */
[----:B------:R-:W-:Y:S02]  /*10d60*/  F2FP.PACK_AB R5, R59, R134 ;  /* 0x000000863b05723e */ /* 0x000fe400000000ff */
[----:B------:R-:W-:Y:S01]  /*10d70*/  F2FP.PACK_AB R7, R55, R128 ;  /* 0x000000803707723e */ /* 0x000fe200000000ff */
        /* <DEDUP_REMOVED lines=11> */
[C---:B------:R-:W-:Y:S02]  /*10e30*/  HMMA.16816.F32 R72, R4.reuse, R20, R72 ;  /* 0x000000140448723c */ /* 0x040fe40000001848 */
[----:B------:R-:W-:Y:S06]  /*10e40*/  MUFU.EX2 R120, R120 ;  /* 0x0000007800787308 */ /* 0x000fec0000000800 */
[C---:B------:R-:W-:Y:S01]  /*10e50*/  HMMA.16816.F32 R76, R4.reuse, R22, R76 ;  /* 0x00000016044c723c */ /* 0x040fe2000000184c */
[----:B------:R-:W-:Y:S01]  /*10e60*/  LDSM.16.MT88.4 R20, [R144+0xa000] ;  /* 0x00a000009014783b */ /* 0x000fe20000004200 */
[----:B------:R-:W1:Y:S06]  /*10e70*/  MUFU.EX2 R131, R131 ;  /* 0x0000008300837308 */ /* 0x000e6c0000000800 */
[C---:B--2---:R-:W-:Y:S02]  /*10e80*/  HMMA.16816.F32 R80, R4.reuse, R16, R80 ;  /* 0x000000100450723c */ /* 0x044fe40000001850 */
[----:B------:R-:W-:Y:S06]  /*10e90*/  MUFU.EX2 R157, R157 ;  /* 0x0000009d009d7308 */ /* 0x000fec0000000800 */
[C---:B---3--:R-:W-:Y:S02]  /*10ea0*/  HMMA.16816.F32 R92, R4.reuse, R8, R92 ;  /* 0x00000008045c723c */ /* 0x048fe4000000185c */
[----:B------:R-:W-:Y:S06]  /*10eb0*/  MUFU.EX2 R52, R52 ;  /* 0x0000003400347308 */ /* 0x000fec0000000800 */
[C---:B------:R-:W-:Y:S01]  /*10ec0*/  HMMA.16816.F32 R96, R4.reuse, R10, R96 ;  /* 0x0000000a0460723c */ /* 0x040fe20000001860 */
[----:B------:R-:W2:Y:S01]  /*10ed0*/  LDSM.16.MT88.4 R8, [R146+0xa000] ;  /* 0x00a000009208783b */ /* 0x000ea20000004200 */
[----:B------:R-:W-:Y:S06]  /*10ee0*/  MUFU.EX2 R49, R49 ;  /* 0x0000003100317308 */ /* 0x000fec0000000800 */
[C---:B-1----:R-:W-:Y:S08]  /*10ef0*/  HMMA.16816.F32 R104, R4.reuse, R12, R104 ;  /* 0x0000000c0468723c */ /* 0x042ff00000001868 */
[C---:B------:R-:W-:Y:S01]  /*10f00*/  HMMA.16816.F32 R100, R4.reuse, R14, R100 ;  /* 0x0000000e0464723c */ /* 0x040fe20000001864 */
[----:B------:R-:W1:Y:S07]  /*10f10*/  LDSM.16.MT88.4 R12, [R144+0xc000] ;  /* 0x00c00000900c783b */ /* 0x000e6e0000004200 */
[----:B------:R-:W-:Y:S01]  /*10f20*/  HMMA.16816.F32 R84, R4, R18, R84 ;  /* 0x000000120454723c */ /* 0x000fe20000001854 */
[----:B------:R-:W3:Y:S06]  /*10f30*/  LDSM.16.MT88.4 R16, [R146+0xc000] ;  /* 0x00c000009210783b */ /* 0x000eec0000004200 */
[----:B------:R-:W-:-:S02]  /*10f40*/  F2FP.PACK_AB R4, R61, R176 ;  /* 0x000000b03d04723e */ /* 0x000fc400000000ff */
[----:B-----5:R-:W-:Y:S02]  /*10f50*/  F2FP.PACK_AB R6, R178, R63 ;  /* 0x0000003fb206723e */ /* 0x020fe400000000ff */
[----:B------:R-:W-:Y:S02]  /*10f60*/  F2FP.PACK_AB R5, R67, R182 ;  /* 0x000000b64305723e */ /* 0x000fe400000000ff */
[----:B------:R-:W-:-:S07]  /*10f70*/  F2FP.PACK_AB R7, R65, R180 ;  /* 0x000000b44107723e */ /* 0x000fce00000000ff */
[C---:B--2---:R-:W-:Y:S08]  /*10f80*/  HMMA.16816.F32 R112, R4.reuse, R8, R112 ;  /* 0x000000080470723c */ /* 0x044ff00000001870 */
        /* <DEDUP_REMOVED lines=8> */
[C---:B---3--:R-:W-:Y:S08]  /*11010*/  HMMA.16816.F32 R80, R4.reuse, R16, R80 ;  /* 0x000000100450723c */ /* 0x048ff00000001850 */
[C---:B--2---:R-:W-:Y:S08]  /*11020*/  HMMA.16816.F32 R92, R4.reuse, R8, R92 ;  /* 0x00000008045c723c */ /* 0x044ff0000000185c */
        /* <DEDUP_REMOVED lines=17> */
[C---:B---3--:R-:W-:Y:S08]  /*11140*/  HMMA.16816.F32 R80, R4.reuse, R16, R80 ;  /* 0x000000100450723c */ /* 0x048ff00000001850 */
[C---:B------:R-:W-:Y:S01]  /*11150*/  HMMA.16816.F32 R84, R4.reuse, R18, R84 ;  /* 0x000000120454723c */ /* 0x040fe20000001854 */
[----:B------:R-:W-:Y:S07]  /*11160*/  LDSM.16.MT88.4 R16, [R146+0xa800] ;  /* 0x00a800009210783b */ /* 0x000fee0000004200 */
        /* <DEDUP_REMOVED lines=9> */
[----:B------:R-:W-:-:S02]  /*11200*/  F2FP.PACK_AB R4, R125, R136 ;  /* 0x000000887d04723e */ /* 0x000fc400000000ff */
[----:B------:R-:W-:Y:S02]  /*11210*/  F2FP.PACK_AB R6, R126, R127 ;  /* 0x0000007f7e06723e */ /* 0x000fe400000000ff */
[----:B------:R-:W-:Y:S02]  /*11220*/  F2FP.PACK_AB R5, R122, R129 ;  /* 0x000000817a05723e */ /* 0x000fe400000000ff */
[----:B------:R-:W-:-:S07]  /*11230*/  F2FP.PACK_AB R7, R131, R120 ;  /* 0x000000788307723e */ /* 0x000fce00000000ff */
[C---:B------:R-:W-:Y:S08]  /*11240*/  HMMA.16816.F32 R112, R4.reuse, R16, R112 ;  /* 0x000000100470723c */ /* 0x040ff00000001870 */
[C---:B------:R-:W-:Y:S01]  /*11250*/  HMMA.16816.F32 R68, R4.reuse, R18, R68 ;  /* 0x000000120444723c */ /* 0x040fe20000001844 */
[----:B------:R-:W3:Y:S07]  /*11260*/  LDSM.16.MT88.4 R16, [R146+0xe800] ;  /* 0x00e800009210783b */ /* 0x000eee0000004200 */
[C---:B-1----:R-:W-:Y:S08]  /*11270*/  HMMA.16816.F32 R80, R4.reuse, R12, R80 ;  /* 0x0000000c0450723c */ /* 0x042ff00000001850 */
[C---:B------:R-:W-:Y:S01]  /*11280*/  HMMA.16816.F32 R84, R4.reuse, R14, R84 ;  /* 0x0000000e0454723c */ /* 0x040fe20000001854 */
[----:B------:R-:W1:Y:S07]  /*11290*/  LDSM.16.MT88.4 R12, [R144+0xe800] ;  /* 0x00e80000900c783b */ /* 0x000e6e0000004200 */
[C---:B------:R-:W-:Y:S01]  /*112a0*/  HMMA.16816.F32 R76, R4.reuse, R22, R76 ;  /* 0x00000016044c723c */ /* 0x040fe2000000184c */
[----:B------:R-:W-:Y:S06]  /*112b0*/  MUFU.EX2 R22, R66 ;  /* 0x0000004200167308 */ /* 0x000fec0000000800 */
[--C-:B------:R-:W-:Y:S01]  /*112c0*/  FFMA.FTZ R23, R54, c[0x0][0x23c], -R45.reuse ;  /* 0x00008f0036177a23 */ /* 0x100fe2000001082d */
[----:B--2---:R-:W-:Y:S01]  /*112d0*/  HMMA.16816.F32 R88, R4, R8, R88 ;  /* 0x000000080458723c */ /* 0x004fe20000001858 */
[----:B------:R-:W-:-:S02]  /*112e0*/  FFMA.FTZ R45, R48, c[0x0][0x23c], -R45 ;  /* 0x00008f00302d7a23 */ /* 0x000fc4000001082d */
[----:B------:R-:W-:Y:S02]  /*112f0*/  FADD.FTZ R48, R46, R53 ;  /* 0x000000352e307221 */ /* 0x000fe40000010000 */
[----:B------:R-:W2:Y:S02]  /*11300*/  MUFU.EX2 R23, R23 ;  /* 0x0000001700177308 */ /* 0x000ea40000000800 */
[----:B------:R-:W-:Y:S01]  /*11310*/  FADD.FTZ R48, R41, R48 ;  /* 0x0000003029307221 */ /* 0x000fe20000010000 */
[C---:B------:R-:W-:Y:S01]  /*11320*/  HMMA.16816.F32 R108, R4.reuse, R10, R108 ;  /* 0x0000000a046c723c */ /* 0x040fe2000000186c */
[----:B------:R-:W-:Y:S01]  /*11330*/  FADD.FTZ R41, R43, R44 ;  /* 0x0000002c2b297221 */ /* 0x000fe20000010000 */
[----:B------:R-:W4:Y:S01]  /*11340*/  LDSM.16.MT88.4 R8, [R146+0xac00] ;  /* 0x00ac00009208783b */ /* 0x000f220000004200 */
[----:B------:R-:W-:Y:S02]  /*11350*/  FADD.FTZ R39, R39, R48 ;  /* 0x0000003027277221 */ /* 0x000fe40000010000 */
[----:B------:R-:W-:Y:S01]  /*11360*/  FADD.FTZ R41, R42, R41 ;  /* 0x000000292a297221 */ /* 0x000fe20000010000 */
[----:B------:R-:W5:Y:S01]  /*11370*/  MUFU.EX2 R46, R45 ;  /* 0x0000002d002e7308 */ /* 0x000f620000000800 */
[----:B------:R-:W-:Y:S01]  /*11380*/  FADD.FTZ R38, R38, R39 ;  /* 0x0000002726267221 */ /* 0x000fe20000010000 */
[----:B---3--:R-:W-:Y:S01]  /*11390*/  HMMA.16816.F32 R92, R4, R16, R92 ;  /* 0x00000010045c723c */ /* 0x008fe2000000185c */
[----:B------:R-:W-:-:S02]  /*113a0*/  FADD.FTZ R40, R40, R41 ;  /* 0x0000002928287221 */ /* 0x000fc40000010000 */
[----:B------:R-:W-:Y:S02]  /*113b0*/  FADD.FTZ R37, R37, R38 ;  /* 0x0000002625257221 */ /* 0x000fe40000010000 */
[----:B------:R-:W-:Y:S02]  /*113c0*/  FADD.FTZ R35, R35, R40 ;  /* 0x0000002823237221 */ /* 0x000fe40000010000 */
[----:B------:R-:W-:Y:S01]  /*113d0*/  FADD.FTZ R34, R34, R37 ;  /* 0x0000002522227221 */ /* 0x000fe20000010000 */
[----:B------:R-:W-:Y:S01]  /*113e0*/  HMMA.16816.F32 R96, R4, R18, R96 ;  /* 0x000000120460723c */ /* 0x000fe20000001860 */
[----:B------:R-:W-:Y:S01]  /*113f0*/  FADD.FTZ R36, R36, R35 ;  /* 0x0000002324247221 */ /* 0x000fe20000010000 */
[----:B------:R-:W3:Y:S01]  /*11400*/  LDSM.16.MT88.4 R16, [R144+0xac00] ;  /* 0x00ac00009010783b */ /* 0x000ee20000004200 */
[----:B------:R-:W-:Y:S02]  /*11410*/  FADD.FTZ R33, R33, R34 ;  /* 0x0000002221217221 */ /* 0x000fe40000010000 */
[----:B------:R-:W-:-:S02]  /*11420*/  FADD.FTZ R31, R31, R36 ;  /* 0x000000241f1f7221 */ /* 0x000fc40000010000 */
        /* <DEDUP_REMOVED lines=11> */
[----:B------:R-:W-:Y:S01]  /*114e0*/  FADD.FTZ R59, R59, R134 ;  /* 0x000000863b3b7221 */ /* 0x000fe20000010000 */
[----:B------:R-:W-:Y:S01]  /*114f0*/  HMMA.16816.F32 R72, R4, R20, R72 ;  /* 0x000000140448723c */ /* 0x000fe20000001848 */
[----:B------:R-:W-:Y:S01]  /*11500*/  FADD.FTZ R24, R24, R25 ;  /* 0x0000001918187221 */ /* 0x000fe20000010000 */
[----:B------:R-:W3:Y:S01]  /*11510*/  MUFU.EX2 R21, R64 ;  /* 0x0000004000157308 */ /* 0x000ee20000000800 */
[----:B------:R-:W-:Y:S02]  /*11520*/  FADD.FTZ R128, R128, R59 ;  /* 0x0000003b80807221 */ /* 0x000fe40000010000 */
[----:B------:R-:W-:-:S02]  /*11530*/  FADD.FTZ R3, R3, R24 ;  /* 0x0000001803037221 */ /* 0x000fc40000010000 */
[----:B------:R-:W-:Y:S01]  /*11540*/  FADD.FTZ R55, R55, R128 ;  /* 0x0000008037377221 */ /* 0x000fe20000010000 */
[----:B--2---:R-:W-:Y:S01]  /*11550*/  F2FP.PACK_AB R5, R52, R23 ;  /* 0x000000173405723e */ /* 0x004fe200000000ff */
[----:B------:R-:W-:Y:S01]  /*11560*/  FADD.FTZ R176, R176, R3 ;  /* 0x00000003b0b07221 */ /* 0x000fe20000010000 */
[----:B------:R-:W2:Y:S01]  /*11570*/  MUFU.EX2 R20, R62 ;  /* 0x0000003e00147308 */ /* 0x000ea20000000800 */
[----:B------:R-:W-:Y:S01]  /*11580*/  FADD.FTZ R182, R182, R55 ;  /* 0x00000037b6b67221 */ /* 0x000fe20000010000 */
[----:B-----5:R-:W-:Y:S01]  /*11590*/  F2FP.PACK_AB R7, R46, R49 ;  /* 0x000000312e07723e */ /* 0x020fe200000000ff */
[----:B------:R-:W-:Y:S02]  /*115a0*/  FADD.FTZ R176, R61, R176 ;  /* 0x000000b03db07221 */ /* 0x000fe40000010000 */
[----:B------:R-:W-:Y:S02]  /*115b0*/  FADD.FTZ R67, R67, R182 ;  /* 0x000000b643437221 */ /* 0x000fe40000010000 */
[----:B------:R-:W-:Y:S01]  /*115c0*/  FADD.FTZ R63, R63, R176 ;  /* 0x000000b03f3f7221 */ /* 0x000fe20000010000 */
[----:B---3--:R-:W-:Y:S01]  /*115d0*/  F2FP.PACK_AB R4, R21, R22 ;  /* 0x000000161504723e */ /* 0x008fe200000000ff */
[----:B------:R-:W-:-:S02]  /*115e0*/  FADD.FTZ R180, R180, R67 ;  /* 0x00000043b4b47221 */ /* 0x000fc40000010000 */
[----:B------:R-:W-:Y:S02]  /*115f0*/  FADD.FTZ R63, R178, R63 ;  /* 0x0000003fb23f7221 */ /* 0x000fe40000010000 */
[----:B------:R-:W-:Y:S02]  /*11600*/  FADD.FTZ R65, R65, R180 ;  /* 0x000000b441417221 */ /* 0x000fe40000010000 */
[----:B------:R-:W-:Y:S01]  /*11610*/  FADD.FTZ R172, R172, R63 ;  /* 0x0000003facac7221 */ /* 0x000fe20000010000 */
[----:B--2---:R-:W-:Y:S01]  /*11620*/  F2FP.PACK_AB R6, R157, R20 ;  /* 0x000000149d06723e */ /* 0x004fe200000000ff */
        /* <DEDUP_REMOVED lines=31> */
[----:B------:R-:W-:-:S04]  /*11820*/  FADD.FTZ R156, R46, R49 ;  /* 0x000000312e9c7221 */ /* 0x000fc80000010000 */
[C---:B--2---:R-:W-:Y:S08]  /*11830*/  HMMA.16816.F32 R88, R4.reuse, R8, R88 ;  /* 0x000000080458723c */ /* 0x044ff00000001858 */
[C---:B------:R-:W-:Y:S08]  /*11840*/  HMMA.16816.F32 R108, R4.reuse, R10, R108 ;  /* 0x0000000a046c723c */ /* 0x040ff0000000186c */
[C---:B---3--:R-:W-:Y:S08]  /*11850*/  HMMA.16816.F32 R92, R4.reuse, R16, R92 ;  /* 0x00000010045c723c */ /* 0x048ff0000000185c */
        /* <DEDUP_REMOVED lines=8> */
[----:B------:R-:W-:Y:S01]  /*118e0*/  IABS R3, c[0x0][0x2d0] ;  /* 0x0000b40000037a13 */ /* 0x000fe20000000000 */
[----:B------:R-:W-:-:S03]  /*118f0*/  IMAD.SHL.U32 R4, R159, 0x80, RZ ;  /* 0x000000809f047824 */ /* 0x000fc600078e00ff */
[----:B------:R-:W1:Y:S02]  /*11900*/  I2F.RP R10, R3 ;  /* 0x00000003000a7306 */ /* 0x000e640000209400 */
[C---:B------:R-:W-:Y:S02]  /*11910*/  IADD3 R11, R4.reuse, 0x80, RZ ;  /* 0x00000080040b7810 */ /* 0x040fe40007ffe0ff */
[----:B------:R-:W-:Y:S02]  /*11920*/  IABS R5, R4 ;  /* 0x0000000400057213 */ /* 0x000fe40000000000 */
[----:B------:R-:W-:Y:S02]  /*11930*/  IABS R7, R11 ;  /* 0x0000000b00077213 */ /* 0x000fe40000000000 */
[----:B------:R-:W-:Y:S02]  /*11940*/  LOP3.LUT R11, R11, c[0x0][0x2d0], RZ, 0x3c, !PT ;  /* 0x0000b4000b0b7a12 */ /* 0x000fe400078e3cff */
[----:B------:R-:W-:-:S02]  /*11950*/  LOP3.LUT R4, R4, c[0x0][0x2d0], RZ, 0x3c, !PT ;  /* 0x0000b40004047a12 */ /* 0x000fc400078e3cff */
        /* <DEDUP_REMOVED lines=49> */
[----:B------:R-:W-:Y:S05]  /*11c70*/  BRA `(.L_x_2024) ;  /* 0x0000003000007947 */ /* 0x000fea0003800000 */
.L_x_2023:
[----:B------:R-:W-:-:S05]  /*11c80*/  IMAD.MOV.U32 R6, RZ, RZ, c[0x0][0x1a0] ;  /* 0x00006800ff067624 */ /* 0x000fca00078e00ff */
[----:B------:R-:W-:-:S04]  /*11c90*/  LEA R6, -R6, RZ, 0x7 ;  /* 0x000000ff06067211 */ /* 0x000fc800078e39ff */
[----:B------:R-:W-:Y:S02]  /*11ca0*/  SHF.R.S32.HI R4, RZ, 0x1f, R6 ;  /* 0x0000001fff047819 */ /* 0x000fe40000011406 */
.L_x_2024:
[----:B------:R-:W-:Y:S01]  /*11cb0*/  IMAD.MOV.U32 R3, RZ, RZ, c[0x0][0x1a0] ;  /* 0x00006800ff037624 */ /* 0x000fe200078e00ff */
[C---:B------:R-:W-:Y:S01]  /*11cc0*/  LEA R162, P0, R6.reuse, R162, 0x1 ;  /* 0x000000a206a27211 */ /* 0x040fe200078008ff */
[----:B------:R-:W-:Y:S01]  /*11cd0*/  IMAD.MOV.U32 R8, RZ, RZ, 0x6 ;  /* 0x00000006ff087424 */ /* 0x000fe200078e00ff */
[C---:B------:R-:W-:Y:S02]  /*11ce0*/  IADD3 R5, P3, R6.reuse, R154, RZ ;  /* 0x0000009a06057210 */ /* 0x040fe40007f7e0ff */
[----:B------:R-:W-:Y:S02]  /*11cf0*/  LEA R7, P1, R3, R6, 0x5 ;  /* 0x0000000603077211 */ /* 0x000fe400078228ff */
[----:B------:R-:W-:Y:S01]  /*11d00*/  LEA.HI.X R163, R6, R163, R4, 0x1, P0 ;  /* 0x000000a306a37211 */ /* 0x000fe200000f0c04 */
[----:B------:R-:W-:Y:S01]  /*11d10*/  IMAD.MOV.U32 R6, RZ, RZ, c[0x0][0x1a4] ;  /* 0x00006900ff067624 */ /* 0x000fe200078e00ff */
[----:B------:R-:W-:Y:S01]  /*11d20*/  IADD3 R154, P0, R7, R154, RZ ;  /* 0x0000009a079a7210 */ /* 0x000fe20007f1e0ff */
[----:B------:R-:W-:Y:S01]  /*11d30*/  IMAD.X R10, R4, 0x1, R56, P3 ;  /* 0x00000001040a7824 */ /* 0x000fe200018e0638 */
[----:B------:R-:W-:Y:S01]  /*11d40*/  LEA R12, P3, R5, c[0x0][0x170], 0x1 ;  /* 0x00005c00050c7a11 */ /* 0x000fe200078608ff */
[----:B------:R-:W-:Y:S01]  /*11d50*/  @!PT LDS RZ, [RZ] ;  /* 0x00000000fffff984 */ /* 0x000fe20000000800 */
[----:B------:R-:W-:Y:S01]  /*11d60*/  @!PT LDS RZ, [RZ] ;  /* 0x00000000fffff984 */ /* 0x000fe20000000800 */
[----:B------:R-:W-:Y:S01]  /*11d70*/  @!PT LDS RZ, [RZ] ;  /* 0x00000000fffff984 */ /* 0x000fe20000000800 */
[----:B------:R1:W-:Y:S01]  /*11d80*/  LDGSTS.E.BYPASS.LTC128B.128 [R158+0x9000], [R162.64] ;  /* 0x09000000a29e7fae */ /* 0x0003e2000b901d46 */
[----:B------:R-:W-:-:S02]  /*11d90*/  LEA.HI.X R7, R3, R4, R6, 0x5, P1 ;  /* 0x0000000403077211 */ /* 0x000fc400008f2c06 */
[C---:B------:R-:W-:Y:S01]  /*11da0*/  SHF.L.U64.HI R8, R3.reuse, R8, c[0x0][0x1a4] ;  /* 0x0000690003087619 */ /* 0x040fe20000010208 */
[----:B------:R-:W-:Y:S01]  /*11db0*/  IMAD.SHL.U32 R3, R3, 0x40, RZ ;  /* 0x0000004003037824 */ /* 0x000fe200078e00ff */
[----:B------:R-:W-:Y:S01]  /*11dc0*/  LEA.HI.X R13, R5, c[0x0][0x174], R10, 0x1, P3 ;  /* 0x00005d00050d7a11 */ /* 0x000fe200018f0c0a */
[----:B------:R-:W-:Y:S01]  /*11dd0*/  IMAD.X R7, R7, 0x1, R56, P0 ;  /* 0x0000000107077824 */ /* 0x000fe200000e0638 */
[C---:B------:R-:W-:Y:S02]  /*11de0*/  LEA R10, P0, R154.reuse, c[0x0][0x170], 0x1 ;  /* 0x00005c009a0a7a11 */ /* 0x040fe400078008ff */
[----:B------:R-:W-:Y:S01]  /*11df0*/  IADD3 R4, P1, R3, R162, RZ ;  /* 0x000000a203047210 */ /* 0x000fe20007f3e0ff */
[----:B------:R2:W-:Y:S01]  /*11e00*/  LDGSTS.E.BYPASS.LTC128B.128 [R158+0xb000], [R12.64+0x40] ;  /* 0x0b0000400c9e7fae */ /* 0x0005e2000b901d46 */
[----:B------:R-:W-:Y:S02]  /*11e10*/  LEA.HI.X R11, R154, c[0x0][0x174], R7, 0x1, P0 ;  /* 0x00005d009a0b7a11 */ /* 0x000fe400000f0c07 */
[-C--:B------:R-:W-:Y:S01]  /*11e20*/  IADD3 R16, P0, R4, R3.reuse, RZ ;  /* 0x0000000304107210 */ /* 0x080fe20007f1e0ff */
[----:B------:R-:W-:Y:S01]  /*11e30*/  IMAD.X R5, R8, 0x1, R163, P1 ;  /* 0x0000000108057824 */ /* 0x000fe200008e06a3 */
[-C--:B------:R-:W-:Y:S01]  /*11e40*/  IADD3 R24, P3, R10, R3.reuse, RZ ;  /* 0x000000030a187210 */ /* 0x080fe20007f7e0ff */
[----:B------:R2:W-:Y:S01]  /*11e50*/  LDGSTS.E.BYPASS.LTC128B.128 [R158+0xd000], [R12.64+0x80] ;  /* 0x0d0000800c9e7fae */ /* 0x0005e2000b901d46 */
[-C--:B------:R-:W-:Y:S01]  /*11e60*/  IADD3 R18, P1, R16, R3.reuse, RZ ;  /* 0x0000000310127210 */ /* 0x080fe20007f3e0ff */
[--C-:B------:R-:W-:Y:S01]  /*11e70*/  IMAD.X R17, R5, 0x1, R8.reuse, P0 ;  /* 0x0000000105117824 */ /* 0x100fe200000e0608 */
[----:B------:R-:W-:Y:S01]  /*11e80*/  IADD3 R26, P0, R24, R3, RZ ;  /* 0x00000003181a7210 */ /* 0x000fe20007f1e0ff */
[--C-:B------:R-:W-:Y:S01]  /*11e90*/  IMAD.X R25, R11, 0x1, R8.reuse, P3 ;  /* 0x000000010b197824 */ /* 0x100fe200018e0608 */
[----:B------:R3:W-:Y:S01]  /*11ea0*/  LDGSTS.E.BYPASS.LTC128B.128 [R158+0x9800], [R4.64] ;  /* 0x09800000049e7fae */ /* 0x0007e2000b901d46 */
[----:B------:R-:W-:-:S02]  /*11eb0*/  IMAD.X R19, R17, 0x1, R8, P1 ;  /* 0x0000000111137824 */ /* 0x000fc400008e0608 */
[----:B------:R-:W-:Y:S01]  /*11ec0*/  IMAD.X R27, R25, 0x1, R8, P0 ;  /* 0x00000001191b7824 */ /* 0x000fe200000e0608 */
[----:B------:R4:W-:Y:S01]  /*11ed0*/  LDGSTS.E.BYPASS.LTC128B.128 [R158+0xb800], [R10.64+0x40] ;  /* 0x0b8000400a9e7fae */ /* 0x0009e2000b901d46 */
[----:B------:R-:W-:-:S03]  /*11ee0*/  ISETP.GE.AND P0, PT, R57, 0x3, PT ;  /* 0x000000033900780c */ /* 0x000fc60003f06270 */
        /* <DEDUP_REMOVED lines=8> */
[----:B--2---:R-:W5:Y:S04]  /*11f70*/  LDSM.16.M88.4 R12, [R148+0x3000] ;  /* 0x00300000940c783b */ /* 0x004f680000000200 */
[----:B------:R-:W2:Y:S04]  /*11f80*/  LDSM.16.M88.4 R64, [R148+0x3800] ;  /* 0x003800009440783b */ /* 0x000ea80000000200 */
[----:B---3--:R-:W4:Y:S04]  /*11f90*/  LDSM.16.M88.4 R4, [R148+0x3400] ;  /* 0x003400009404783b */ /* 0x008f280000000200 */
[----:B------:R-:W3:Y:S04]  /*11fa0*/  LDSM.16.M88.4 R52, [R148+0x3c00] ;  /* 0x003c00009434783b */ /* 0x000ee80000000200 */
[----:B------:R-:W1:Y:S04]  /*11fb0*/  LDSM.16.M88.4 R44, [R148+0x4000] ;  /* 0x00400000942c783b */ /* 0x000e680000000200 */
[----:B------:R-:W1:Y:S04]  /*11fc0*/  LDSM.16.M88.4 R36, [R148+0x4400] ;  /* 0x004400009424783b */ /* 0x000e680000000200 */
[----:B------:R-:W1:Y:S04]  /*11fd0*/  LDSM.16.M88.4 R28, [R148+0x4800] ;  /* 0x00480000941c783b */ /* 0x000e680000000200 */
[----:B------:R-:W1:Y:S04]  /*11fe0*/  LDSM.16.M88.4 R136, [R148+0x4c00] ;  /* 0x004c00009488783b */ /* 0x000e680000000200 */
[----:B------:R-:W-:Y:S04]  /*11ff0*/  LDSM.16.M88.4 R120, [R147] ;  /* 0x000000009378783b */ /* 0x000fe80000000200 */
[----:B------:R-:W1:Y:S04]  /*12000*/  LDSM.16.M88.4 R132, [R145+0x3000] ;  /* 0x003000009184783b */ /* 0x000e680000000200 */
[----:B------:R-:W1:Y:S01]  /*12010*/  LDSM.16.M88.4 R124, [R145+0x3800] ;  /* 0x00380000917c783b */ /* 0x000e620000000200 */
[C---:B-----5:R-:W-:Y:S03]  /*12020*/  HMMA.16816.F32 R16, R20.reuse, R12, RZ ;  /* 0x0000000c1410723c */ /* 0x060fe600000018ff */
[----:B------:R-:W5:Y:S04]  /*12030*/  LDSM.16.M88.4 R128, [R145+0x3400] ;  /* 0x003400009180783b */ /* 0x000f680000000200 */
[----:B------:R-:W1:Y:S01]  /*12040*/  LDSM.16.M88.4 R140, [R145+0x3c00] ;  /* 0x003c0000918c783b */ /* 0x000e620000000200 */
[C---:B--2---:R-:W-:Y:S03]  /*12050*/  HMMA.16816.F32 R116, R20.reuse, R64, RZ ;  /* 0x000000401474723c */ /* 0x044fe600000018ff */
[----:B------:R-:W2:Y:S04]  /*12060*/  S2R R3, SR_TID.X ;  /* 0x0000000000037919 */ /* 0x000ea80000002100 */
[----:B------:R-:W0:Y:S01]  /*12070*/  LDGDEPBAR ;  /* 0x00000000000079af */ /* 0x000e220000000000 */
[C---:B------:R-:W-:Y:S08]  /*12080*/  HMMA.16816.F32 R12, R20.reuse, R14, RZ ;  /* 0x0000000e140c723c */ /* 0x040ff000000018ff */
[C---:B------:R-:W-:Y:S08]  /*12090*/  HMMA.16816.F32 R64, R20.reuse, R66, RZ ;  /* 0x000000421440723c */ /* 0x040ff000000018ff */
[----:B----4-:R-:W-:Y:S01]  /*120a0*/  HMMA.16816.F32 R8, R20, R4, RZ ;  /* 0x000000041408723c */ /* 0x010fe200000018ff */
[----:B--2---:R-:W-:-:S07]  /*120b0*/  IMAD.SHL.U32 R3, R3, 0x2, RZ ;  /* 0x0000000203037824 */ /* 0x004fce00078e00ff */
[C---:B------:R-:W-:Y:S08]  /*120c0*/  HMMA.16816.F32 R4, R20.reuse, R6, RZ ;  /* 0x000000061404723c */ /* 0x040ff000000018ff */
[C---:B---3--:R-:W-:Y:S08]  /*120d0*/  HMMA.16816.F32 R60, R20.reuse, R52, RZ ;  /* 0x00000034143c723c */ /* 0x048ff000000018ff */
[C---:B-1----:R-:W-:Y:S08]  /*120e0*/  HMMA.16816.F32 R48, R20.reuse, R44, RZ ;  /* 0x0000002c1430723c */ /* 0x042ff000000018ff */
        /* <DEDUP_REMOVED lines=17> */
[----:B------:R-:W4:Y:S07]  /*12200*/  LDSM.16.M88.4 R128, [R145+0x4800] ;  /* 0x004800009180783b */ /* 0x000f2e0000000200 */
        /* <DEDUP_REMOVED lines=8> */
[----:B------:R-:W-:Y:S07]  /*12290*/  LDSM.16.M88.4 R132, [R148+0x5800] ;  /* 0x005800009484783b */ /* 0x000fee0000000200 */
[C---:B---3--:R-:W-:Y:S08]  /*122a0*/  HMMA.16816.F32 R24, R120.reuse, R124, R24 ;  /* 0x0000007c7818723c */ /* 0x048ff00000001818 */
[C---:B------:R-:W-:Y:S01]  /*122b0*/  HMMA.16816.F32 R20, R120.reuse, R126, R20 ;  /* 0x0000007e7814723c */ /* 0x040fe20000001814 */
[----:B------:R-:W1:Y:S07]  /*122c0*/  LDSM.16.M88.4 R124, [R149+0x1000] ;  /* 0x00100000957c783b */ /* 0x000e6e0000000200 */
[C---:B----4-:R-:W-:Y:S08]  /*122d0*/  HMMA.16816.F32 R32, R120.reuse, R128, R32 ;  /* 0x000000807820723c */ /* 0x050ff00000001820 */
[----:B------:R-:W-:Y:S01]  /*122e0*/  HMMA.16816.F32 R28, R120, R130, R28 ;  /* 0x00000082781c723c */ /* 0x000fe2000000181c */
[----:B------:R-:W2:Y:S04]  /*122f0*/  LDSM.16.M88.4 R128, [R148+0x5c00] ;  /* 0x005c00009480783b */ /* 0x000ea80000000200 */
[----:B------:R-:W3:Y:S03]  /*12300*/  LDSM.16.M88.4 R120, [R148+0x6000] ;  /* 0x006000009478783b */ /* 0x000ee60000000200 */
        /* <DEDUP_REMOVED lines=20> */
[----:B------:R-:W3:Y:S07]  /*12450*/  LDSM.16.M88.4 R136, [R145+0x5800] ;  /* 0x005800009188783b */ /* 0x000eee0000000200 */
[C---:B-----5:R-:W-:Y:S08]  /*12460*/  HMMA.16816.F32 R24, R124.reuse, R132, R24 ;  /* 0x000000847c18723c */ /* 0x060ff00000001818 */
[----:B------:R-:W-:Y:S01]  /*12470*/  HMMA.16816.F32 R20, R124, R134, R20 ;  /* 0x000000867c14723c */ /* 0x000fe20000001814 */
[----:B------:R-:W4:Y:S04]  /*12480*/  LDSM.16.M88.4 R132, [R145+0x5c00] ;  /* 0x005c00009184783b */ /* 0x000f280000000200 */
[----:B------:R-:W5:Y:S03]  /*12490*/  LDSM.16.M88.4 R124, [R145+0x6000] ;  /* 0x00600000917c783b */ /* 0x000f660000000200 */
        /* <DEDUP_REMOVED lines=9> */
[C---:B----4-:R-:W-:Y:S08]  /*12530*/  HMMA.16816.F32 R60, R128.reuse, R132, R60 ;  /* 0x00000084803c723c */ /* 0x050ff0000000183c */
[C---:B------:R-:W-:Y:S01]  /*12540*/  HMMA.16816.F32 R52, R128.reuse, R134, R52 ;  /* 0x000000868034723c */ /* 0x040fe20000001834 */
[----:B------:R-:W3:Y:S07]  /*12550*/  LDSM.16.M88.4 R132, [R145+0x6c00] ;  /* 0x006c00009184783b */ /* 0x000eee0000000200 */
[C---:B-----5:R-:W-:Y:S08]  /*12560*/  HMMA.16816.F32 R48, R128.reuse, R124, R48 ;  /* 0x0000007c8030723c */ /* 0x060ff00000001830 */
[C---:B------:R-:W-:Y:S01]  /*12570*/  HMMA.16816.F32 R44, R128.reuse, R126, R44 ;  /* 0x0000007e802c723c */ /* 0x040fe2000000182c */
[----:B------:R-:W4:Y:S07]  /*12580*/  LDSM.16.M88.4 R124, [R148+0x7000] ;  /* 0x00700000947c783b */ /* 0x000f2e0000000200 */
        /* <DEDUP_REMOVED lines=8> */
[----:B------:R-:W3:Y:S04]  /*12610*/  LDSM.16.M88.4 R128, [R148+0x8000] ;  /* 0x008000009480783b */ /* 0x000ee80000000200 */
[----:B------:R-:W-:Y:S03]  /*12620*/  LDSM.16.M88.4 R132, [R148+0x7c00] ;  /* 0x007c00009484783b */ /* 0x000fe60000000200 */
[C---:B----4-:R-:W-:Y:S08]  /*12630*/  HMMA.16816.F32 R16, R140.reuse, R124, R16 ;  /* 0x0000007c8c10723c */ /* 0x050ff00000001810 */
[C---:B------:R-:W-:Y:S01]  /*12640*/  HMMA.16816.F32 R12, R140.reuse, R126, R12 ;  /* 0x0000007e8c0c723c */ /* 0x040fe2000000180c */
[----:B------:R-:W4:Y:S07]  /*12650*/  LDSM.16.M88.4 R124, [R148+0x8400] ;  /* 0x00840000947c783b */ /* 0x000f2e0000000200 */
[C---:B--2---:R-:W-:Y:S08]  /*12660*/  HMMA.16816.F32 R8, R140.reuse, R120, R8 ;  /* 0x000000788c08723c */ /* 0x044ff00000001808 */
[C---:B------:R-:W-:Y:S01]  /*12670*/  HMMA.16816.F32 R4, R140.reuse, R122, R4 ;  /* 0x0000007a8c04723c */ /* 0x040fe20000001804 */
[----:B------:R-:W2:Y:S07]  /*12680*/  LDSM.16.M88.4 R120, [R148+0x8800] ;  /* 0x008800009478783b */ /* 0x000eae0000000200 */
[C---:B-1----:R-:W-:Y:S08]  /*12690*/  HMMA.16816.F32 R116, R140.reuse, R136, R116 ;  /* 0x000000888c74723c */ /* 0x042ff00000001874 */
[C---:B---3--:R-:W-:Y:S08]  /*126a0*/  HMMA.16816.F32 R48, R140.reuse, R128, R48 ;  /* 0x000000808c30723c */ /* 0x048ff00000001830 */
[C---:B------:R-:W-:Y:S01]  /*126b0*/  HMMA.16816.F32 R44, R140.reuse, R130, R44 ;  /* 0x000000828c2c723c */ /* 0x040fe2000000182c */
[----:B------:R-:W-:Y:S07]  /*126c0*/  LDSM.16.M88.4 R128, [R147+0x2000] ;  /* 0x002000009380783b */ /* 0x000fee0000000200 */
[C---:B----4-:R-:W-:Y:S08]  /*126d0*/  HMMA.16816.F32 R40, R140.reuse, R124, R40 ;  /* 0x0000007c8c28723c */ /* 0x050ff00000001828 */
        /* <DEDUP_REMOVED lines=8> */
[----:B------:R-:W-:Y:S08]  /*12760*/  HMMA.16816.F32 R64, R140, R138, R64 ;  /* 0x0000008a8c40723c */ /* 0x000ff00000001840 */
[C---:B-1----:R-:W-:Y:S08]  /*12770*/  HMMA.16816.F32 R16, R128.reuse, R124, R16 ;  /* 0x0000007c8010723c */ /* 0x042ff00000001810 */
[----:B------:R-:W-:Y:S01]  /*12780*/  HMMA.16816.F32 R12, R128, R126, R12 ;  /* 0x0000007e800c723c */ /* 0x000fe2000000180c */
[----:B------:R-:W1:Y:S07]  /*12790*/  LDSM.16.M88.4 R124, [R145+0x7c00] ;  /* 0x007c0000917c783b */ /* 0x000e6e0000000200 */
[C---:B---3--:R-:W-:Y:S08]  /*127a0*/  HMMA.16816.F32 R24, R140.reuse, R132, R24 ;  /* 0x000000848c18723c */ /* 0x048ff00000001818 */
[----:B------:R-:W-:Y:S01]  /*127b0*/  HMMA.16816.F32 R20, R140, R134, R20 ;  /* 0x000000868c14723c */ /* 0x000fe20000001814 */
[----:B------:R-:W3:Y:S07]  /*127c0*/  LDSM.16.M88.4 R132, [R145+0x7800] ;  /* 0x007800009184783b */ /* 0x000eee0000000200 */
[C---:B--2---:R-:W-:Y:S08]  /*127d0*/  HMMA.16816.F32 R8, R128.reuse, R120, R8 ;  /* 0x000000788008723c */ /* 0x044ff00000001808 */
[C---:B------:R-:W-:Y:S01]  /*127e0*/  HMMA.16816.F32 R4, R128.reuse, R122, R4 ;  /* 0x0000007a8004723c */ /* 0x040fe20000001804 */
[----:B------:R-:W2:Y:S07]  /*127f0*/  LDSM.16.M88.4 R120, [R145+0x8000] ;  /* 0x008000009178783b */ /* 0x000eae0000000200 */
[C---:B-1----:R-:W-:Y:S07]  /*12800*/  HMMA.16816.F32 R60, R128.reuse, R124, R60 ;  /* 0x0000007c803c723c */ /* 0x042fee000000183c */
[----:B------:R-:W-:Y:S01]  /*12810*/  IMAD.SHL.U32 R124, R159, 0x80, RZ ;  /* 0x000000809f7c7824 */ /* 0x000fe200078e00ff */
[----:B------:R-:W-:Y:S01]  /*12820*/  LOP3.LUT R125, R3, 0x6, RZ, 0xc0, !PT ;  /* 0x00000006037d7812 */ /* 0x000fe200078ec0ff */
[----:B------:R-:W-:Y:S03]  /*12830*/  HMMA.16816.F32 R52, R128, R126, R52 ;  /* 0x0000007e8034723c */ /* 0x000fe60000001834 */
[----:B------:R-:W-:-:S04]  /*12840*/  LOP3.LUT R3, R124, 0x8, R125, 0xfe, !PT ;  /* 0x000000087c037812 */ /* 0x000fc800078efe7d */
[----:B------:R-:W-:Y:S01]  /*12850*/  LOP3.LUT R127, R124, R125, RZ, 0xfc, !PT ;  /* 0x0000007d7c7f7212 */ /* 0x000fe200078efcff */
[C---:B---3--:R-:W-:Y:S01]  /*12860*/  HMMA.16816.F32 R116, R128.reuse, R132, R116 ;  /* 0x000000848074723c */ /* 0x048fe20000001874 */
[-C--:B------:R-:W-:Y:S02]  /*12870*/  ISETP.GE.AND P6, PT, R3, R165.reuse, PT ;  /* 0x000000a50300720c */ /* 0x080fe40003fc6270 */
[----:B------:R-:W-:Y:S02]  /*12880*/  IADD3 R56, R127, 0x1, RZ ;  /* 0x000000017f387810 */ /* 0x000fe40007ffe0ff */
[-C--:B------:R-:W-:Y:S02]  /*12890*/  ISETP.GE.AND P1, PT, R3, R166.reuse, PT ;  /* 0x000000a60300720c */ /* 0x080fe40003f26270 */
[C---:B------:R-:W-:Y:S01]  /*128a0*/  ISETP.GE.AND P4, PT, R56.reuse, R165, PT ;  /* 0x000000a53800720c */ /* 0x040fe20003f86270 */
[----:B------:R-:W-:Y:S01]  /*128b0*/  HMMA.16816.F32 R64, R128, R134, R64 ;  /* 0x000000868040723c */ /* 0x000fe20000001840 */
[----:B------:R-:W-:-:S02]  /*128c0*/  ISETP.GE.AND P3, PT, R56, R166, PT ;  /* 0x000000a63800720c */ /* 0x000fc40003f66270 */
[----:B------:R-:W-:Y:S01]  /*128d0*/  LOP3.LUT R3, R124, 0x10, R125, 0xfe, !PT ;  /* 0x000000107c037812 */ /* 0x000fe200078efe7d */
[----:B------:R-:W1:Y:S01]  /*128e0*/  LDSM.16.M88.4 R56, [R145+0x8400] ;  /* 0x008400009138783b */ /* 0x000e620000000200 */
[----:B------:R-:W-:Y:S02]  /*128f0*/  FSEL R126, R17, -INF , !P4 ;  /* 0xff800000117e7808 */ /* 0x000fe40006000000 */
[----:B------:R-:W-:Y:S01]  /*12900*/  FSEL R19, R19, -INF , !P3 ;  /* 0xff80000013137808 */ /* 0x000fe20005800000 */
[----:B--2---:R-:W-:Y:S01]  /*12910*/  HMMA.16816.F32 R48, R128, R120, R48 ;  /* 0x000000788030723c */ /* 0x004fe20000001830 */
[----:B------:R-:W-:Y:S02]  /*12920*/  FSEL R208, R12, -INF , !P6 ;  /* 0xff8000000cd07808 */ /* 0x000fe40007000000 */
[C---:B------:R-:W-:Y:S02]  /*12930*/  ISETP.GE.AND P5, PT, R3.reuse, R165, PT ;  /* 0x000000a50300720c */ /* 0x040fe40003fa6270 */
[----:B------:R-:W-:-:S02]  /*12940*/  ISETP.GE.AND P4, PT, R3, R166, PT ;  /* 0x000000a60300720c */ /* 0x000fc40003f86270 */
[C---:B------:R-:W-:Y:S01]  /*12950*/  IADD3 R120, R127.reuse, 0x9, RZ ;  /* 0x000000097f787810 */ /* 0x040fe20007ffe0ff */
[----:B------:R-:W-:Y:S01]  /*12960*/  HMMA.16816.F32 R44, R128, R122, R44 ;  /* 0x0000007a802c723c */ /* 0x000fe2000000182c */
[----:B------:R-:W-:Y:S02]  /*12970*/  FSEL R133, R14, -INF , !P1 ;  /* 0xff8000000e857808 */ /* 0x000fe40004800000 */
[C---:B------:R-:W-:Y:S02]  /*12980*/  ISETP.GE.AND P3, PT, R120.reuse, R165, PT ;  /* 0x000000a57800720c */ /* 0x040fe40003f66270 */
[----:B------:R-:W-:Y:S02]  /*12990*/  ISETP.GE.AND P6, PT, R120, R166, PT ;  /* 0x000000a67800720c */ /* 0x000fe40003fc6270 */
[----:B------:R-:W-:Y:S02]  /*129a0*/  LOP3.LUT R3, R124, 0x18, R125, 0xfe, !PT ;  /* 0x000000187c037812 */ /* 0x000fe400078efe7d */
[----:B------:R-:W-:-:S02]  /*129b0*/  IADD3 R14, R127, 0x11, RZ ;  /* 0x000000117f0e7810 */ /* 0x000fc40007ffe0ff */
[----:B------:R-:W-:Y:S02]  /*129c0*/  FSEL R12, R13, -INF , !P3 ;  /* 0xff8000000d0c7808 */ /* 0x000fe40005800000 */
[----:B------:R-:W-:Y:S02]  /*129d0*/  FSEL R17, R15, -INF , !P6 ;  /* 0xff8000000f117808 */ /* 0x000fe40007000000 */
[----:B------:R-:W-:Y:S02]  /*129e0*/  FSEL R206, R8, -INF , !P5 ;  /* 0xff80000008ce7808 */ /* 0x000fe40006800000 */
[CC--:B------:R-:W-:Y:S02]  /*129f0*/  ISETP.GE.AND P1, PT, R3.reuse, R165.reuse, PT ;  /* 0x000000a50300720c */ /* 0x0c0fe40003f26270 */
[----:B------:R-:W-:Y:S02]  /*12a00*/  ISETP.GE.AND P3, PT, R3, R166, PT ;  /* 0x000000a60300720c */ /* 0x000fe40003f66270 */
[----:B------:R-:W-:-:S02]  /*12a10*/  ISETP.GE.AND P6, PT, R14, R165, PT ;  /* 0x000000a50e00720c */ /* 0x000fc40003fc6270 */
[----:B------:R-:W-:Y:S02]  /*12a20*/  ISETP.GE.AND P5, PT, R14, R166, PT ;  /* 0x000000a60e00720c */ /* 0x000fe40003fa6270 */
[----:B------:R-:W-:Y:S02]  /*12a30*/  LOP3.LUT R3, R124, 0x20, R125, 0xfe, !PT ;  /* 0x000000207c037812 */ /* 0x000fe400078efe7d */
[----:B------:R-:W-:Y:S01]  /*12a40*/  IADD3 R8, R127, 0x19, RZ ;  /* 0x000000197f087810 */ /* 0x000fe20007ffe0ff */
[----:B-1----:R-:W-:Y:S01]  /*12a50*/  HMMA.16816.F32 R40, R128, R56, R40 ;  /* 0x000000388028723c */ /* 0x002fe20000001828 */
[----:B------:R-:W-:Y:S02]  /*12a60*/  FSEL R197, R10, -INF , !P4 ;  /* 0xff8000000ac57808 */ /* 0x000fe40006000000 */
[----:B------:R-:W-:Y:S02]  /*12a70*/  FSEL R204, R9, -INF , !P6 ;  /* 0xff80000009cc7808 */ /* 0x000fe40007000000 */
[----:B------:R-:W-:-:S02]  /*12a80*/  FSEL R191, R11, -INF , !P5 ;  /* 0xff8000000bbf7808 */ /* 0x000fc40006800000 */
[----:B------:R-:W-:Y:S01]  /*12a90*/  FSEL R202, R4, -INF , !P1 ;  /* 0xff80000004ca7808 */ /* 0x000fe20004800000 */
[----:B------:R-:W-:Y:S01]  /*12aa0*/  HMMA.16816.F32 R36, R128, R58, R36 ;  /* 0x0000003a8024723c */ /* 0x000fe20000001824 */
[CC--:B------:R-:W-:Y:S02]  /*12ab0*/  ISETP.GE.AND P4, PT, R3.reuse, R165.reuse, PT ;  /* 0x000000a50300720c */ /* 0x0c0fe40003f86270 */
        /* <DEDUP_REMOVED lines=13> */
[----:B------:R-:W-:Y:S01]  /*12b90*/  LOP3.LUT R3, R124, 0x30, R125, 0xfe, !PT ;  /* 0x000000307c037812 */ /* 0x000fe200078efe7d */
[----:B------:R-:W1:Y:S01]  /*12ba0*/  LDSM.16.M88.4 R4, [R145+0x8800] ;  /* 0x008800009104783b */ /* 0x000e620000000200 */
        /* <DEDUP_REMOVED lines=15> */
[----:B------:R-:W-:Y:S02]  /*12ca0*/  FSEL R194, R65, -INF , !P4 ;  /* 0xff80000041c27808 */ /* 0x000fe40006000000 */
[C---:B------:R-:W-:Y:S02]  /*12cb0*/  ISETP.GE.AND P3, PT, R8.reuse, R165, PT ;  /* 0x000000a50800720c */ /* 0x040fe40003f66270 */
[-C--:B------:R-:W-:Y:S02]  /*12cc0*/  ISETP.GE.AND P6, PT, R8, R166.reuse, PT ;  /* 0x000000a60800720c */ /* 0x080fe40003fc6270 */
[----:B------:R-:W-:Y:S02]  /*12cd0*/  ISETP.GE.AND P4, PT, R3, R166, PT ;  /* 0x000000a60300720c */ /* 0x000fe40003f86270 */
[----:B------:R-:W-:Y:S01]  /*12ce0*/  IADD3 R8, R127, 0x39, RZ ;  /* 0x000000397f087810 */ /* 0x000fe20007ffe0ff */
[----:B-1----:R-:W-:Y:S01]  /*12cf0*/  HMMA.16816.F32 R32, R128, R4, R32 ;  /* 0x000000048020723c */ /* 0x002fe20000001820 */
[----:B------:R-:W-:-:S02]  /*12d00*/  LOP3.LUT R3, R124, 0x40, R125, 0xfe, !PT ;  /* 0x000000407c037812 */ /* 0x000fc400078efe7d */
[----:B------:R-:W-:Y:S02]  /*12d10*/  FSEL R175, R63, -INF , !P6 ;  /* 0xff8000003faf7808 */ /* 0x000fe40007000000 */
[----:B------:R-:W-:Y:S02]  /*12d20*/  FSEL R184, R52, -INF , !P5 ;  /* 0xff80000034b87808 */ /* 0x000fe40006800000 */
[----:B------:R-:W-:Y:S01]  /*12d30*/  FSEL R181, R62, -INF , !P1 ;  /* 0xff8000003eb57808 */ /* 0x000fe20004800000 */
[----:B------:R-:W-:Y:S01]  /*12d40*/  HMMA.16816.F32 R28, R128, R6, R28 ;  /* 0x00000006801c723c */ /* 0x000fe2000000181c */
[CC--:B------:R-:W-:Y:S02]  /*12d50*/  ISETP.GE.AND P6, PT, R8.reuse, R165.reuse, PT ;  /* 0x000000a50800720c */ /* 0x0c0fe40003fc6270 */
[----:B------:R-:W-:Y:S02]  /*12d60*/  ISETP.GE.AND P5, PT, R8, R166, PT ;  /* 0x000000a60800720c */ /* 0x000fe40003fa6270 */
[----:B------:R-:W-:-:S02]  /*12d70*/  ISETP.GE.AND P1, PT, R3, R165, PT ;  /* 0x000000a50300720c */ /* 0x000fc40003f26270 */
[----:B------:R-:W-:Y:S02]  /*12d80*/  IADD3 R8, R127, 0x41, RZ ;  /* 0x000000417f087810 */ /* 0x000fe40007ffe0ff */
[----:B------:R-:W-:Y:S02]  /*12d90*/  FSEL R179, R55, -INF , !P5 ;  /* 0xff80000037b37808 */ /* 0x000fe40006800000 */
[----:B------:R-:W-:Y:S02]  /*12da0*/  FSEL R176, R48, -INF , !P1 ;  /* 0xff80000030b07808 */ /* 0x000fe40004800000 */
[C---:B------:R-:W-:Y:S02]  /*12db0*/  ISETP.GE.AND P5, PT, R8.reuse, R165, PT ;  /* 0x000000a50800720c */ /* 0x040fe40003fa6270 */
[----:B------:R-:W-:Y:S02]  /*12dc0*/  ISETP.GE.AND P1, PT, R8, R166, PT ;  /* 0x000000a60800720c */ /* 0x000fe40003f26270 */
[----:B------:R-:W1:Y:S01]  /*12dd0*/  LDSM.16.M88.4 R8, [R145+0x8c00] ;  /* 0x008c00009108783b */ /* 0x000e620000000200 */
[----:B------:R-:W-:Y:S01]  /*12de0*/  FSEL R190, R61, -INF , !P3 ;  /* 0xff8000003dbe7808 */ /* 0x000fe20005800000 */
[----:B------:R-:W-:-:S04]  /*12df0*/  DEPBAR.LE SB0, 0x0 ;  /* 0x000080000000791a */ /* 0x000fc80000000000 */
[-C--:B------:R-:W-:Y:S02]  /*12e00*/  ISETP.GE.AND P3, PT, R3, R166.reuse, PT ;  /* 0x000000a60300720c */ /* 0x080fe40003f66270 */
[----:B------:R-:W-:Y:S02]  /*12e10*/  LOP3.LUT R3, R124, 0x48, R125, 0xfe, !PT ;  /* 0x000000487c037812 */ /* 0x000fe400078efe7d */
[----:B------:R-:W-:Y:S02]  /*12e20*/  FSEL R177, R54, -INF , !P4 ;  /* 0xff80000036b17808 */ /* 0x000fe40006000000 */
[----:B------:R-:W-:Y:S02]  /*12e30*/  FSEL R188, R53, -INF , !P6 ;  /* 0xff80000035bc7808 */ /* 0x000fe40007000000 */
[C---:B------:R-:W-:Y:S02]  /*12e40*/  ISETP.GE.AND P4, PT, R3.reuse, R165, PT ;  /* 0x000000a50300720c */ /* 0x040fe40003f86270 */
[----:B------:R-:W-:-:S02]  /*12e50*/  ISETP.GE.AND P6, PT, R3, R166, PT ;  /* 0x000000a60300720c */ /* 0x000fc40003fc6270 */
[----:B------:R-:W-:Y:S02]  /*12e60*/  LOP3.LUT R3, R124, 0x50, R125, 0xfe, !PT ;  /* 0x000000507c037812 */ /* 0x000fe400078efe7d */
        /* <DEDUP_REMOVED lines=9> */
[----:B------:R-:W-:Y:S02]  /*12f00*/  LOP3.LUT R3, R124, 0x58, R125, 0xfe, !PT ;  /* 0x000000587c037812 */ /* 0x000fe400078efe7d */
[----:B------:R-:W-:Y:S01]  /*12f10*/  IADD3 R4, R127, 0x51, RZ ;  /* 0x000000517f047810 */ /* 0x000fe20007ffe0ff */
[----:B-1----:R-:W-:Y:S01]  /*12f20*/  HMMA.16816.F32 R24, R128, R8, R24 ;  /* 0x000000088018723c */ /* 0x002fe20000001818 */
[----:B------:R-:W-:-:S02]  /*12f30*/  FSEL R167, R46, -INF , !P6 ;  /* 0xff8000002ea77808 */ /* 0x000fc40007000000 */
[----:B------:R-:W-:Y:S02]  /*12f40*/  FSEL R178, R45, -INF , !P1 ;  /* 0xff8000002db27808 */ /* 0x000fe40004800000 */
[----:B------:R-:W-:Y:S01]  /*12f50*/  FSEL R169, R47, -INF , !P4 ;  /* 0xff8000002fa97808 */ /* 0x000fe20006000000 */
[----:B------:R-:W-:Y:S01]  /*12f60*/  BAR.SYNC.DEFER_BLOCKING 0x0 ;  /* 0x0000000000007b1d */ /* 0x000fe20000010000 */
[CC--:B------:R-:W-:Y:S01]  /*12f70*/  ISETP.GE.AND P6, PT, R3.reuse, R165.reuse, PT ;  /* 0x000000a50300720c */ /* 0x0c0fe20003fc6270 */
[----:B------:R-:W-:Y:S01]  /*12f80*/  HMMA.16816.F32 R20, R128, R10, R20 ;  /* 0x0000000a8014723c */ /* 0x000fe20000001814 */
[----:B------:R-:W-:Y:S02]  /*12f90*/  ISETP.GE.AND P1, PT, R3, R166, PT ;  /* 0x000000a60300720c */ /* 0x000fe40003f26270 */
[----:B------:R-:W-:Y:S02]  /*12fa0*/  ISETP.GE.AND P4, PT, R4, R165, PT ;  /* 0x000000a50400720c */ /* 0x000fe40003f86270 */
[----:B------:R-:W-:-:S02]  /*12fb0*/  LOP3.LUT R3, R124, 0x60, R125, 0xfe, !PT ;  /* 0x000000607c037812 */ /* 0x000fc400078efe7d */
[----:B------:R-:W-:Y:S02]  /*12fc0*/  FSEL R141, R42, -INF , !P5 ;  /* 0xff8000002a8d7808 */ /* 0x000fe40006800000 */
[----:B------:R-:W-:Y:S02]  /*12fd0*/  FSEL R172, R41, -INF , !P4 ;  /* 0xff80000029ac7808 */ /* 0x000fe40006000000 */
[C---:B------:R-:W-:Y:S02]  /*12fe0*/  ISETP.GE.AND P5, PT, R3.reuse, R165, PT ;  /* 0x000000a50300720c */ /* 0x040fe40003fa6270 */
[----:B------:R-:W-:Y:S02]  /*12ff0*/  ISETP.GE.AND P4, PT, R3, R166, PT ;  /* 0x000000a60300720c */ /* 0x000fe40003f86270 */
[----:B------:R-:W-:Y:S02]  /*13000*/  IADD3 R3, R127, 0x59, RZ ;  /* 0x000000597f037810 */ /* 0x000fe40007ffe0ff */
[----:B------:R-:W-:-:S02]  /*13010*/  FSEL R168, R40, -INF , !P3 ;  /* 0xff80000028a87808 */ /* 0x000fc40005800000 */
[----:B------:R-:W-:Y:S02]  /*13020*/  FSEL R174, R36, -INF , !P6 ;  /* 0xff80000024ae7808 */ /* 0x000fe40007000000 */
[-C--:B------:R-:W-:Y:S02]  /*13030*/  ISETP.GE.AND P3, PT, R4, R166.reuse, PT ;  /* 0x000000a60400720c */ /* 0x080fe40003f66270 */
[----:B------:R-:W-:Y:S02]  /*13040*/  ISETP.GE.AND P6, PT, R3, R166, PT ;  /* 0x000000a60300720c */ /* 0x000fe40003fc6270 */
[----:B------:R-:W-:Y:S02]  /*13050*/  IADD3 R5, R127, 0x61, RZ ;  /* 0x000000617f057810 */ /* 0x000fe40007ffe0ff */
[----:B------:R-:W-:Y:S02]  /*13060*/  LOP3.LUT R4, R124, 0x68, R125, 0xfe, !PT ;  /* 0x000000687c047812 */ /* 0x000fe400078efe7d */
[----:B------:R-:W-:-:S02]  /*13070*/  FSEL R139, R43, -INF , !P3 ;  /* 0xff8000002b8b7808 */ /* 0x000fc40005800000 */
[----:B------:R-:W-:Y:S02]  /*13080*/  FSEL R135, R39, -INF , !P6 ;  /* 0xff80000027877808 */ /* 0x000fe40007000000 */
[-C--:B------:R-:W-:Y:S02]  /*13090*/  ISETP.GE.AND P3, PT, R3, R165.reuse, PT ;  /* 0x000000a50300720c */ /* 0x080fe40003f66270 */
[----:B------:R-:W-:Y:S02]  /*130a0*/  ISETP.GE.AND P6, PT, R5, R165, PT ;  /* 0x000000a50500720c */ /* 0x000fe40003fc6270 */
[----:B------:R-:W-:Y:S02]  /*130b0*/  FSEL R137, R38, -INF , !P1 ;  /* 0xff80000026897808 */ /* 0x000fe40004800000 */
[----:B------:R-:W-:Y:S02]  /*130c0*/  LOP3.LUT R3, R124, 0x70, R125, 0xfe, !PT ;  /* 0x000000707c037812 */ /* 0x000fe400078efe7d */
[----:B------:R-:W-:-:S02]  /*130d0*/  FSEL R134, R32, -INF , !P5 ;  /* 0xff80000020867808 */ /* 0x000fc40006800000 */
[-C--:B------:R-:W-:Y:S02]  /*130e0*/  ISETP.GE.AND P1, PT, R4, R165.reuse, PT ;  /* 0x000000a50400720c */ /* 0x080fe40003f26270 */
        /* <DEDUP_REMOVED lines=8> */
[----:B------:R-:W-:Y:S02]  /*13170*/  FSEL R136, R28, -INF , !P1 ;  /* 0xff8000001c887808 */ /* 0x000fe40004800000 */
[----:B------:R-:W-:Y:S02]  /*13180*/  ISETP.GE.AND P3, PT, R4, R166, PT ;  /* 0x000000a60400720c */ /* 0x000fe40003f66270 */
[----:B------:R-:W-:-:S02]  /*13190*/  ISETP.GE.AND P5, PT, R5, R165, PT ;  /* 0x000000a50500720c */ /* 0x000fc40003fa6270 */
[----:B------:R-:W-:Y:S02]  /*131a0*/  ISETP.GE.AND P1, PT, R5, R166, PT ;  /* 0x000000a60500720c */ /* 0x000fe40003f26270 */
        /* <DEDUP_REMOVED lines=8> */
[C---:B------:R-:W-:Y:S02]  /*13230*/  ISETP.GE.AND P4, PT, R127.reuse, R166, PT ;  /* 0x000000a67f00720c */ /* 0x040fe40003f86270 */
[----:B------:R-:W-:Y:S02]  /*13240*/  LOP3.LUT R125, R124, 0x78, R125, 0xfe, !PT ;  /* 0x000000787c7d7812 */ /* 0x000fe400078efe7d */
        /* <DEDUP_REMOVED lines=9> */
[----:B------:R-:W-:Y:S02]  /*132e0*/  FSEL R5, R18, -INF , !P4 ;  /* 0xff80000012057808 */ /* 0x000fe40006000000 */
[----:B------:R-:W-:Y:S02]  /*132f0*/  FSEL R155, R20, -INF , !P6 ;  /* 0xff800000149b7808 */ /* 0x000fe40007000000 */
[----:B------:R-:W-:Y:S02]  /*13300*/  FSEL R154, R21, -INF , !P5 ;  /* 0xff800000159a7808 */ /* 0x000fe40006800000 */
[----:B------:R-:W-:-:S02]  /*13310*/  FSEL R122, R22, -INF , !P3 ;  /* 0xff800000167a7808 */ /* 0x000fc40005800000 */
[----:B------:R-:W-:Y:S01]  /*13320*/  FSEL R121, R23, -INF , !P1 ;  /* 0xff80000017797808 */ /* 0x000fe20004800000 */
[----:B------:R-:W-:Y:S05]  /*13330*/  @!P0 BRA `(.L_x_2025) ;  /* 0x0000059000008947 */ /* 0x000fea0003800000 */
[----:B------:R-:W-:Y:S05]  /*13340*/  @!P2 BRA `(.L_x_2026) ;  /* 0x000003900000a947 */ /* 0x000fea0003800000 */
[----:B------:R-:W-:Y:S02]  /*13350*/  IABS R4, c[0x0][0x2d0] ;  /* 0x0000b40000047a13 */ /* 0x000fe40000000000 */
[C---:B------:R-:W-:Y:S02]  /*13360*/  IADD3 R11, R124.reuse, -0x80, RZ ;  /* 0xffffff807c0b7810 */ /* 0x040fe40007ffe0ff */
[----:B------:R-:W1:Y:S01]  /*13370*/  I2F.RP R9, R4 ;  /* 0x0000000400097306 */ /* 0x000e620000209400 */
[----:B------:R-:W-:Y:S02]  /*13380*/  IABS R8, R124 ;  /* 0x0000007c00087213 */ /* 0x000fe40000000000 */
[----:B------:R-:W-:Y:S02]  /*13390*/  IABS R6, R11 ;  /* 0x0000000b00067213 */ /* 0x000fe40000000000 */
[----:B------:R-:W-:-:S02]  /*133a0*/  LOP3.LUT R124, R124, c[0x0][0x2d0], RZ, 0x3c, !PT ;  /* 0x0000b4007c7c7a12 */ /* 0x000fc400078e3cff */
        /* <DEDUP_REMOVED lines=24> */
[----:B------:R-:W-:Y:S02]  /*13530*/  ISETP.NE.AND P1, PT, RZ, c[0x0][0x2d0], PT ;  /* 0x0000b400ff007a0c */ /* 0x000fe40003f25270 */
[----:B------:R-:W-:-:S07]  /*13540*/  LOP3.LUT R4, RZ, c[0x0][0x2d0], RZ, 0x33, !PT ;  /* 0x0000b400ff047a12 */ /* 0x000fce00078e33ff */
        /* <DEDUP_REMOVED lines=24> */
[----:B------:R-:W-:Y:S05]  /*136d0*/  BRA `(.L_x_2027) ;  /* 0x0000003000007947 */ /* 0x000fea0003800000 */
.L_x_2026:
[----:B------:R-:W-:-:S05]  /*136e0*/  IMAD.MOV.U32 R8, RZ, RZ, c[0x0][0x198] ;  /* 0x00006600ff087624 */ /* 0x000fca00078e00ff */
[----:B------:R-:W-:-:S04]  /*136f0*/  LEA R8, -R8, RZ, 0x7 ;  /* 0x000000ff08087211 */ /* 0x000fc800078e39ff */
[----:B------:R-:W-:Y:S02]  /*13700*/  SHF.R.S32.HI R4, RZ, 0x1f, R8 ;  /* 0x0000001fff047819 */ /* 0x000fe40000011408 */
.L_x_2027:
[----:B------:R-:W-:Y:S01]  /*13710*/  ULDC.64 UR4, c[0x0][0x198] ;  /* 0x0000660000047ab9 */ /* 0x000fe20000000a00 */
[C---:B------:R-:W-:Y:S01]  /*13720*/  LEA R160, P0, R8.reuse, R160, 0x1 ;  /* 0x000000a008a07211 */ /* 0x040fe200078008ff */
[----:B------:R-:W-:Y:S02]  /*13730*/  USHF.L.U32 UR9, UR4, 0x6, URZ ;  /* 0x0000000604097899 */ /* 0x000fe4000800063f */
[----:B------:R-:W-:Y:S01]  /*13740*/  UMOV UR8, 0x6 ;  /* 0x0000000600087882 */ /* 0x000fe20000000000 */
[----:B------:R-:W-:Y:S01]  /*13750*/  LEA.HI.X R161, R8, R161, R4, 0x1, P0 ;  /* 0x000000a108a17211 */ /* 0x000fe200000f0c04 */
[----:B------:R-:W-:Y:S02]  /*13760*/  USHF.L.U64.HI UR5, UR4, UR8, UR5 ;  /* 0x0000000804057299 */ /* 0x000fe40008010205 */
[----:B------:R-:W-:Y:S02]  /*13770*/  IADD3 R10, P0, R160, UR9, RZ ;  /* 0x00000009a00a7c10 */ /* 0x000fe4000ff1e0ff */
[----:B------:R-:W-:Y:S01]  /*13780*/  @!PT LDS RZ, [RZ] ;  /* 0x00000000fffff984 */ /* 0x000fe20000000800 */
[----:B------:R-:W-:Y:S01]  /*13790*/  @!PT LDS RZ, [RZ] ;  /* 0x00000000fffff984 */ /* 0x000fe20000000800 */
[----:B------:R-:W-:Y:S01]  /*137a0*/  @!PT LDS RZ, [RZ] ;  /* 0x00000000fffff984 */ /* 0x000fe20000000800 */
[----:B------:R1:W-:Y:S02]  /*137b0*/  LDGSTS.E.BYPASS.LTC128B.128 [R158+0x3000], [R160.64] ;  /* 0x03000000a09e7fae */ /* 0x0003e4000b901d46 */
[----:B------:R-:W-:-:S02]  /*137c0*/  IADD3.X R11, R161, UR5, RZ, P0, !PT ;  /* 0x00000005a10b7c10 */ /* 0x000fc400087fe4ff */
        /* <DEDUP_REMOVED lines=16> */
.L_x_2025:
        /* <DEDUP_REMOVED lines=62> */
[----:B------:R-:W-:-:S04]  /*13cb0*/  FMNMX.FTZ R4, R140, R7, !PT ;  /* 0x000000078c047209 */ /* 0x000fc80007810000 */
        /* <DEDUP_REMOVED lines=21> */
[--C-:B------:R-:W-:Y:S02]  /*13e10*/  FFMA.FTZ R128, R208, c[0x0][0x23c], -R165.reuse ;  /* 0x00008f00d0807a23 */ /* 0x100fe400000108a5 */
[--C-:B------:R-:W-:Y:S01]  /*13e20*/  FFMA.FTZ R127, R12, c[0x0][0x23c], -R165.reuse ;  /* 0x00008f000c7f7a23 */ /* 0x100fe200000108a5 */
[C---:B------:R-:W-:Y:S01]  /*13e30*/  FSETP.NEU.FTZ.AND P0, PT, R131.reuse, -INF , PT ;  /* 0xff8000008300780b */ /* 0x040fe20003f1d000 */
[----:B------:R-:W-:Y:S01]  /*13e40*/  FMUL.FTZ R126, R131, c[0x0][0x23c] ;  /* 0x00008f00837e7a20 */ /* 0x000fe20000410000 */
[----:B------:R-:W-:Y:S01]  /*13e50*/  MUFU.EX2 R130, R130 ;  /* 0x0000008200827308 */ /* 0x000fe20000000800 */
[----:B------:R-:W1:Y:S01]  /*13e60*/  LDSM.16.MT88.4 R12, [R146+0x9000] ;  /* 0x00900000920c783b */ /* 0x000e620000004200 */
[----:B------:R-:W-:-:S02]  /*13e70*/  FFMA.FTZ R166, R168, c[0x0][0x23c], -R165 ;  /* 0x00008f00a8a67a23 */ /* 0x000fc400000108a5 */
[----:B------:R-:W-:Y:S01]  /*13e80*/  FSEL R126, R126, RZ, P0 ;  /* 0x000000ff7e7e7208 */ /* 0x000fe20000000000 */
[--C-:B------:R-:W-:Y:S02]  /*13e90*/  FFMA.FTZ R168, R174, c[0x0][0x23c], -R165.reuse ;  /* 0x00008f00aea87a23 */ /* 0x100fe400000108a5 */
[----:B------:R-:W-:Y:S01]  /*13ea0*/  FFMA.FTZ R142, R142, c[0x0][0x23c], -R165 ;  /* 0x00008f008e8e7a23 */ /* 0x000fe200000108a5 */
[----:B------:R-:W2:Y:S01]  /*13eb0*/  MUFU.EX2 R129, R129 ;  /* 0x0000008100817308 */ /* 0x000ea20000000800 */
[--C-:B------:R-:W-:Y:S01]  /*13ec0*/  FFMA.FTZ R125, R5, c[0x0][0x23c], -R126.reuse ;  /* 0x00008f00057d7a23 */ /* 0x100fe2000001087e */
[----:B------:R-:W-:Y:S01]  /*13ed0*/  FSEL R5, R132, RZ, P1 ;  /* 0x000000ff84057208 */ /* 0x000fe20000800000 */
[--C-:B------:R-:W-:Y:S02]  /*13ee0*/  FFMA.FTZ R123, R133, c[0x0][0x23c], -R126.reuse ;  /* 0x00008f00857b7a23 */ /* 0x100fe4000001087e */
[--C-:B------:R-:W-:Y:S02]  /*13ef0*/  FFMA.FTZ R124, R19, c[0x0][0x23c], -R126.reuse ;  /* 0x00008f00137c7a23 */ /* 0x100fe4000001087e */
[----:B------:R-:W-:Y:S01]  /*13f00*/  FADD.FTZ R4, R2, -R5 ;  /* 0x8000000502047221 */ /* 0x000fe20000010000 */
[----:B------:R-:W-:Y:S01]  /*13f10*/  FSEL R5, R131, RZ, P0 ;  /* 0x000000ff83057208 */ /* 0x000fe20000000000 */
[----:B------:R-:W-:Y:S01]  /*13f20*/  FFMA.FTZ R2, R17, c[0x0][0x23c], -R126 ;  /* 0x00008f0011027a23 */ /* 0x000fe2000001087e */
[----:B------:R-:W-:Y:S01]  /*13f30*/  MUFU.EX2 R128, R128 ;  /* 0x0000008000807308 */ /* 0x000fe20000000800 */
[----:B------:R-:W-:-:S02]  /*13f40*/  FMUL.FTZ R133, R4, c[0x0][0x23c] ;  /* 0x00008f0004857a20 */ /* 0x000fc40000410000 */
[----:B------:R-:W-:Y:S02]  /*13f50*/  FADD.FTZ R5, R0, -R5 ;  /* 0x8000000500057221 */ /* 0x000fe40000010000 */
[--C-:B------:R-:W-:Y:S01]  /*13f60*/  FFMA.FTZ R141, R141, c[0x0][0x23c], -R126.reuse ;  /* 0x00008f008d8d7a23 */ /* 0x100fe2000001087e */
[----:B--2---:R-:W-:Y:S01]  /*13f70*/  F2FP.PACK_AB R4, R129, R130 ;  /* 0x000000828104723e */ /* 0x004fe200000000ff */
[----:B------:R-:W-:Y:S01]  /*13f80*/  FMUL.FTZ R0, R5, c[0x0][0x23c] ;  /* 0x00008f0005007a20 */ /* 0x000fe20000410000 */
[----:B------:R-:W2:Y:S01]  /*13f90*/  MUFU.EX2 R127, R127 ;  /* 0x0000007f007f7308 */ /* 0x000ea20000000800 */
[--C-:B------:R-:W-:Y:S02]  /*13fa0*/  FFMA.FTZ R137, R137, c[0x0][0x23c], -R126.reuse ;  /* 0x00008f0089897a23 */ /* 0x100fe4000001087e */
[----:B------:R-:W-:Y:S02]  /*13fb0*/  FFMA.FTZ R116, R116, c[0x0][0x23c], -R126 ;  /* 0x00008f0074747a23 */ /* 0x000fe4000001087e */
[----:B------:R-:W-:-:S02]  /*13fc0*/  FFMA.FTZ R155, R155, c[0x0][0x23c], -R165 ;  /* 0x00008f009b9b7a23 */ /* 0x000fc400000108a5 */
[--C-:B------:R-:W-:Y:S01]  /*13fd0*/  FFMA.FTZ R154, R154, c[0x0][0x23c], -R165.reuse ;  /* 0x00008f009a9a7a23 */ /* 0x100fe200000108a5 */
[----:B------:R-:W-:Y:S01]  /*13fe0*/  MUFU.EX2 R125, R125 ;  /* 0x0000007d007d7308 */ /* 0x000fe20000000800 */
[----:B------:R-:W-:Y:S02]  /*13ff0*/  FFMA.FTZ R117, R117, c[0x0][0x23c], -R126 ;  /* 0x00008f0075757a23 */ /* 0x000fe4000001087e */
[----:B------:R-:W-:-:S05]  /*14000*/  FFMA.FTZ R140, R140, c[0x0][0x23c], -R165 ;  /* 0x00008f008c8c7a23 */ /* 0x000fca00000108a5 */
[----:B------:R-:W3:Y:S01]  /*14010*/  MUFU.EX2 R124, R124 ;  /* 0x0000007c007c7308 */ /* 0x000ee20000000800 */
[----:B--2---:R-:W-:-:S07]  /*14020*/  F2FP.PACK_AB R6, R127, R128 ;  /* 0x000000807f06723e */ /* 0x004fce00000000ff */
[----:B------:R-:W-:Y:S08]  /*14030*/  MUFU.EX2 R123, R123 ;  /* 0x0000007b007b7308 */ /* 0x000ff00000000800 */
[----:B------:R-:W2:Y:S01]  /*14040*/  MUFU.EX2 R2, R2 ;  /* 0x0000000200027308 */ /* 0x000ea20000000800 */
[----:B---3--:R-:W-:-:S07]  /*14050*/  F2FP.PACK_AB R5, R124, R125 ;  /* 0x0000007d7c05723e */ /* 0x008fce00000000ff */
[----:B------:R-:W3:Y:S08]  /*14060*/  MUFU.EX2 R133, R133 ;  /* 0x0000008500857308 */ /* 0x000ef00000000800 */
[----:B------:R-:W4:Y:S01]  /*14070*/  MUFU.EX2 R0, R0 ;  /* 0x0000000000007308 */ /* 0x000f220000000800 */
[----:B--2---:R-:W-:Y:S01]  /*14080*/  F2FP.PACK_AB R7, R2, R123 ;  /* 0x0000007b0207723e */ /* 0x004fe200000000ff */
[----:B---3--:R-:W-:-:S06]  /*14090*/  FMUL.FTZ R16, R72, R133 ;  /* 0x0000008548107220 */ /* 0x008fcc0000410000 */
[----:B------:R-:W-:Y:S01]  /*140a0*/  MUFU.EX2 R166, R166 ;  /* 0x000000a600a67308 */ /* 0x000fe20000000800 */
[-C--:B------:R-:W-:Y:S02]  /*140b0*/  FMUL.FTZ R17, R73, R133.reuse ;  /* 0x0000008549117220 */ /* 0x080fe40000410000 */
[-C--:B------:R-:W-:Y:S02]  /*140c0*/  FMUL.FTZ R76, R76, R133.reuse ;  /* 0x000000854c4c7220 */ /* 0x080fe40000410000 */
[----:B------:R-:W-:Y:S02]  /*140d0*/  FMUL.FTZ R77, R77, R133 ;  /* 0x000000854d4d7220 */ /* 0x000fe40000410000 */
[-C--:B----4-:R-:W-:Y:S01]  /*140e0*/  FMUL.FTZ R18, R74, R0.reuse ;  /* 0x000000004a127220 */ /* 0x090fe20000410000 */
[----:B------:R-:W-:Y:S01]  /*140f0*/  MUFU.EX2 R168, R168 ;  /* 0x000000a800a87308 */ /* 0x000fe20000000800 */
[-C--:B------:R-:W-:Y:S02]  /*14100*/  FMUL.FTZ R19, R75, R0.reuse ;  /* 0x000000004b137220 */ /* 0x080fe40000410000 */
[----:B------:R-:W-:-:S02]  /*14110*/  FMUL.FTZ R78, R78, R0 ;  /* 0x000000004e4e7220 */ /* 0x000fc40000410000 */
[-C--:B------:R-:W-:Y:S02]  /*14120*/  FMUL.FTZ R79, R79, R0.reuse ;  /* 0x000000004f4f7220 */ /* 0x080fe40000410000 */
[--C-:B------:R-:W-:Y:S01]  /*14130*/  FFMA.FTZ R72, R206, c[0x0][0x23c], -R165.reuse ;  /* 0x00008f00ce487a23 */ /* 0x100fe200000108a5 */
[C---:B------:R-:W-:Y:S01]  /*14140*/  HMMA.16816.F32 R16, R4.reuse, R20, R16 ;  /* 0x000000140410723c */ /* 0x040fe20000001810 */
[--C-:B------:R-:W-:Y:S01]  /*14150*/  FFMA.FTZ R75, R204, c[0x0][0x23c], -R165.reuse ;  /* 0x00008f00cc4b7a23 */ /* 0x100fe200000108a5 */
[----:B------:R-:W-:Y:S01]  /*14160*/  MUFU.EX2 R141, R141 ;  /* 0x0000008d008d7308 */ /* 0x000fe20000000800 */
[--C-:B------:R-:W-:Y:S02]  /*14170*/  FFMA.FTZ R73, R202, c[0x0][0x23c], -R165.reuse ;  /* 0x00008f00ca497a23 */ /* 0x100fe400000108a5 */
[----:B------:R-:W-:Y:S02]  /*14180*/  FFMA.FTZ R74, R200, c[0x0][0x23c], -R165 ;  /* 0x00008f00c84a7a23 */ /* 0x000fe400000108a5 */
[-C--:B------:R-:W-:Y:S01]  /*14190*/  FMUL.FTZ R24, R80, R133.reuse ;  /* 0x0000008550187220 */ /* 0x080fe20000410000 */
[----:B------:R-:W-:Y:S01]  /*141a0*/  HMMA.16816.F32 R20, R4, R22, R76 ;  /* 0x000000160414723c */ /* 0x000fe2000000184c */
[----:B------:R-:W-:Y:S01]  /*141b0*/  FMUL.FTZ R25, R81, R133 ;  /* 0x0000008551197220 */ /* 0x000fe20000410000 */
[----:B------:R-:W-:Y:S01]  /*141c0*/  MUFU.EX2 R72, R72 ;  /* 0x0000004800487308 */ /* 0x000fe20000000800 */
[----:B------:R-:W-:-:S02]  /*141d0*/  FMUL.FTZ R26, R82, R0 ;  /* 0x00000000521a7220 */ /* 0x000fc40000410000 */
[----:B------:R-:W-:Y:S02]  /*141e0*/  FMUL.FTZ R27, R83, R0 ;  /* 0x00000000531b7220 */ /* 0x000fe40000410000 */
[--C-:B------:R-:W-:Y:S02]  /*141f0*/  FFMA.FTZ R78, R197, c[0x0][0x23c], -R126.reuse ;  /* 0x00008f00c54e7a23 */ /* 0x100fe4000001087e */
[--C-:B------:R-:W-:Y:S01]  /*14200*/  FFMA.FTZ R79, R191, c[0x0][0x23c], -R126.reuse ;  /* 0x00008f00bf4f7a23 */ /* 0x100fe2000001087e */
[----:B------:R-:W2:Y:S01]  /*14210*/  MUFU.EX2 R75, R75 ;  /* 0x0000004b004b7308 */ /* 0x000ea20000000800 */
[--C-:B------:R-:W-:Y:S01]  /*14220*/  FFMA.FTZ R77, R193, c[0x0][0x23c], -R126.reuse ;  /* 0x00008f00c14d7a23 */ /* 0x100fe2000001087e */
[----:B------:R-:W-:Y:S01]  /*14230*/  HMMA.16816.F32 R24, R4, R28, R24 ;  /* 0x0000001c0418723c */ /* 0x000fe20000001818 */
[----:B------:R-:W-:Y:S02]  /*14240*/  FFMA.FTZ R76, R195, c[0x0][0x23c], -R126 ;  /* 0x00008f00c34c7a23 */ /* 0x000fe4000001087e */
[----:B------:R-:W-:-:S02]  /*14250*/  FMUL.FTZ R84, R84, R133 ;  /* 0x0000008554547220 */ /* 0x000fc40000410000 */
[-C--:B------:R-:W-:Y:S01]  /*14260*/  FMUL.FTZ R85, R85, R133.reuse ;  /* 0x0000008555557220 */ /* 0x080fe20000410000 */
[----:B------:R-:W-:Y:S01]  /*14270*/  MUFU.EX2 R73, R73 ;  /* 0x0000004900497308 */ /* 0x000fe20000000800 */
[-C--:B------:R-:W-:Y:S02]  /*14280*/  FMUL.FTZ R86, R86, R0.reuse ;  /* 0x0000000056567220 */ /* 0x080fe40000410000 */
[----:B------:R-:W-:Y:S02]  /*14290*/  FMUL.FTZ R87, R87, R0 ;  /* 0x0000000057577220 */ /* 0x000fe40000410000 */
[-C--:B------:R-:W-:Y:S02]  /*142a0*/  FMUL.FTZ R40, R92, R133.reuse ;  /* 0x000000855c287220 */ /* 0x080fe40000410000 */
[----:B------:R-:W-:Y:S01]  /*142b0*/  FMUL.FTZ R41, R93, R133 ;  /* 0x000000855d297220 */ /* 0x000fe20000410000 */
[----:B------:R-:W3:Y:S01]  /*142c0*/  MUFU.EX2 R74, R74 ;  /* 0x0000004a004a7308 */ /* 0x000ee20000000800 */
[----:B--2---:R-:W-:Y:S01]  /*142d0*/  F2FP.PACK_AB R56, R75, R72 ;  /* 0x000000484b38723e */ /* 0x004fe200000000ff */
[----:B------:R-:W-:Y:S01]  /*142e0*/  HMMA.16816.F32 R28, R4, R30, R84 ;  /* 0x0000001e041c723c */ /* 0x000fe20000001854 */
[----:B------:R-:W-:-:S02]  /*142f0*/  FMUL.FTZ R42, R94, R0 ;  /* 0x000000005e2a7220 */ /* 0x000fc40000410000 */
[-C--:B------:R-:W-:Y:S02]  /*14300*/  FMUL.FTZ R43, R95, R0.reuse ;  /* 0x000000005f2b7220 */ /* 0x080fe40000410000 */
[-C--:B------:R-:W-:Y:S01]  /*14310*/  FMUL.FTZ R96, R96, R133.reuse ;  /* 0x0000008560607220 */ /* 0x080fe20000410000 */
[----:B------:R-:W-:Y:S01]  /*14320*/  MUFU.EX2 R78, R78 ;  /* 0x0000004e004e7308 */ /* 0x000fe20000000800 */
[-C--:B------:R-:W-:Y:S02]  /*14330*/  FMUL.FTZ R97, R97, R133.reuse ;  /* 0x0000008561617220 */ /* 0x080fe40000410000 */
[-C--:B------:R-:W-:Y:S01]  /*14340*/  FMUL.FTZ R98, R98, R0.reuse ;  /* 0x0000000062627220 */ /* 0x080fe20000410000 */
[----:B------:R-:W-:Y:S01]  /*14350*/  HMMA.16816.F32 R40, R4, R44, R40 ;  /* 0x0000002c0428723c */ /* 0x000fe20000001828 */
[----:B------:R-:W-:Y:S02]  /*14360*/  FMUL.FTZ R99, R99, R0 ;  /* 0x0000000063637220 */ /* 0x000fe40000410000 */
[----:B------:R-:W-:Y:S01]  /*14370*/  FMUL.FTZ R8, R112, R133 ;  /* 0x0000008570087220 */ /* 0x000fe20000410000 */
[----:B------:R-:W2:Y:S01]  /*14380*/  MUFU.EX2 R79, R79 ;  /* 0x0000004f004f7308 */ /* 0x000ea20000000800 */
[----:B---3--:R-:W-:Y:S01]  /*14390*/  F2FP.PACK_AB R58, R74, R73 ;  /* 0x000000494a3a723e */ /* 0x008fe200000000ff */
[----:B------:R-:W-:-:S02]  /*143a0*/  FMUL.FTZ R9, R113, R133 ;  /* 0x0000008571097220 */ /* 0x000fc40000410000 */
[C---:B------:R-:W-:Y:S01]  /*143b0*/  HMMA.16816.F32 R44, R4.reuse, R46, R96 ;  /* 0x0000002e042c723c */ /* 0x040fe20000001860 */
[-C--:B------:R-:W-:Y:S02]  /*143c0*/  FMUL.FTZ R10, R114, R0.reuse ;  /* 0x00000000720a7220 */ /* 0x080fe40000410000 */
[-C--:B------:R-:W-:Y:S01]  /*143d0*/  FMUL.FTZ R11, R115, R0.reuse ;  /* 0x00000000730b7220 */ /* 0x080fe20000410000 */
[----:B------:R-:W-:Y:S01]  /*143e0*/  MUFU.EX2 R77, R77 ;  /* 0x0000004d004d7308 */ /* 0x000fe20000000800 */
[-C--:B------:R-:W-:Y:S02]  /*143f0*/  FMUL.FTZ R32, R88, R133.reuse ;  /* 0x0000008558207220 */ /* 0x080fe40000410000 */
[-C--:B------:R-:W-:Y:S02]  /*14400*/  FMUL.FTZ R33, R89, R133.reuse ;  /* 0x0000008559217220 */ /* 0x080fe40000410000 */
[-C--:B------:R-:W-:Y:S01]  /*14410*/  FMUL.FTZ R34, R90, R0.reuse ;  /* 0x000000005a227220 */ /* 0x080fe20000410000 */
[----:B-1----:R-:W-:Y:S01]  /*14420*/  HMMA.16816.F32 R8, R4, R12, R8 ;  /* 0x0000000c0408723c */ /* 0x002fe20000001808 */
[----:B------:R-:W-:Y:S01]  /*14430*/  FMUL.FTZ R35, R91, R0 ;  /* 0x000000005b237220 */ /* 0x000fe20000410000 */
[----:B------:R-:W1:Y:S01]  /*14440*/  MUFU.EX2 R76, R76 ;  /* 0x0000004c004c7308 */ /* 0x000e620000000800 */
[----:B--2---:R-:W-:Y:S01]  /*14450*/  F2FP.PACK_AB R57, R79, R78 ;  /* 0x0000004e4f39723e */ /* 0x004fe200000000ff */
[----:B------:R-:W-:-:S02]  /*14460*/  FMUL.FTZ R68, R68, R133 ;  /* 0x0000008544447220 */ /* 0x000fc40000410000 */
[-C--:B------:R-:W-:Y:S02]  /*14470*/  FMUL.FTZ R69, R69, R133.reuse ;  /* 0x0000008545457220 */ /* 0x080fe40000410000 */
[-C--:B------:R-:W-:Y:S01]  /*14480*/  FMUL.FTZ R70, R70, R0.reuse ;  /* 0x0000000046467220 */ /* 0x080fe20000410000 */
[C---:B------:R-:W-:Y:S01]  /*14490*/  HMMA.16816.F32 R32, R4.reuse, R36, R32 ;  /* 0x000000240420723c */ /* 0x040fe20000001820 */
[-C--:B------:R-:W-:Y:S01]  /*144a0*/  FMUL.FTZ R71, R71, R0.reuse ;  /* 0x0000000047477220 */ /* 0x080fe20000410000 */
[----:B------:R-:W-:Y:S01]  /*144b0*/  MUFU.EX2 R137, R137 ;  /* 0x0000008900897308 */ /* 0x000fe20000000800 */
[-C--:B------:R-:W-:Y:S02]  /*144c0*/  FMUL.FTZ R108, R108, R133.reuse ;  /* 0x000000856c6c7220 */ /* 0x080fe40000410000 */
[----:B------:R-:W-:Y:S02]  /*144d0*/  FMUL.FTZ R109, R109, R133 ;  /* 0x000000856d6d7220 */ /* 0x000fe40000410000 */
[-C--:B------:R-:W-:Y:S01]  /*144e0*/  FMUL.FTZ R110, R110, R0.reuse ;  /* 0x000000006e6e7220 */ /* 0x080fe20000410000 */
[----:B------:R-:W-:Y:S01]  /*144f0*/  HMMA.16816.F32 R12, R4, R14, R68 ;  /* 0x0000000e040c723c */ /* 0x000fe20000001844 */
[----:B-1----:R-:W-:Y:S01]  /*14500*/  F2FP.PACK_AB R59, R76, R77 ;  /* 0x0000004d4c3b723e */ /* 0x002fe200000000ff */
[----:B------:R-:W-:Y:S01]  /*14510*/  FMUL.FTZ R111, R111, R0 ;  /* 0x000000006f6f7220 */ /* 0x000fe20000410000 */
[----:B------:R-:W-:Y:S01]  /*14520*/  LDSM.16.MT88.4 R68, [R146+0x9400] ;  /* 0x009400009244783b */ /* 0x000fe20000004200 */
[-C--:B------:R-:W-:Y:S01]  /*14530*/  FMUL.FTZ R48, R104, R133.reuse ;  /* 0x0000008568307220 */ /* 0x080fe20000410000 */
[----:B------:R-:W-:Y:S01]  /*14540*/  MUFU.EX2 R116, R116 ;  /* 0x0000007400747308 */ /* 0x000fe20000000800 */
[----:B------:R-:W-:-:S02]  /*14550*/  FMUL.FTZ R49, R105, R133 ;  /* 0x0000008569317220 */ /* 0x000fc40000410000 */
[C---:B------:R-:W-:Y:S01]  /*14560*/  HMMA.16816.F32 R16, R56.reuse, R60, R16 ;  /* 0x0000003c3810723c */ /* 0x040fe20000001810 */
[-C--:B------:R-:W-:Y:S02]  /*14570*/  FMUL.FTZ R50, R106, R0.reuse ;  /* 0x000000006a327220 */ /* 0x080fe40000410000 */
[-C--:B------:R-:W-:Y:S02]  /*14580*/  FMUL.FTZ R51, R107, R0.reuse ;  /* 0x000000006b337220 */ /* 0x080fe40000410000 */
[-C--:B------:R-:W-:Y:S01]  /*14590*/  FMUL.FTZ R100, R100, R133.reuse ;  /* 0x0000008564647220 */ /* 0x080fe20000410000 */
[----:B------:R-:W-:Y:S01]  /*145a0*/  MUFU.EX2 R142, R142 ;  /* 0x0000008e008e7308 */ /* 0x000fe20000000800 */
[----:B------:R-:W-:Y:S01]  /*145b0*/  FMUL.FTZ R101, R101, R133 ;  /* 0x0000008565657220 */ /* 0x000fe20000410000 */
[----:B------:R-:W-:Y:S01]  /*145c0*/  HMMA.16816.F32 R20, R56, R62, R20 ;  /* 0x0000003e3814723c */ /* 0x000fe20000001814 */
[----:B------:R-:W1:Y:S01]  /*145d0*/  LDSM.16.MT88.4 R60, [R146+0xd400] ;  /* 0x00d40000923c783b */ /* 0x000e620000004200 */
[----:B------:R-:W-:-:S02]  /*145e0*/  FMUL.FTZ R102, R102, R0 ;  /* 0x0000000066667220 */ /* 0x000fc40000410000 */
[----:B------:R-:W-:Y:S02]  /*145f0*/  FMUL.FTZ R103, R103, R0 ;  /* 0x0000000067677220 */ /* 0x000fe40000410000 */
[--C-:B------:R-:W-:Y:S01]  /*14600*/  FFMA.FTZ R82, R192, c[0x0][0x23c], -R165.reuse ;  /* 0x00008f00c0527a23 */ /* 0x100fe200000108a5 */
[----:B------:R-:W-:Y:S01]  /*14610*/  MUFU.EX2 R155, R155 ;  /* 0x0000009b009b7308 */ /* 0x000fe20000000800 */
[C---:B------:R-:W-:Y:S01]  /*14620*/  HMMA.16816.F32 R36, R4.reuse, R38, R108 ;  /* 0x000000260424723c */ /* 0x040fe2000000186c */
[--C-:B------:R-:W-:Y:S01]  /*14630*/  FFMA.FTZ R81, R196, c[0x0][0x23c], -R165.reuse ;  /* 0x00008f00c4517a23 */ /* 0x100fe200000108a5 */
[----:B------:R-:W-:Y:S01]  /*14640*/  LDSM.16.MT88.4 R108, [R144+0xcc00] ;  /* 0x00cc0000906c783b */ /* 0x000fe20000004200 */
[--C-:B------:R-:W-:Y:S02]  /*14650*/  FFMA.FTZ R80, R198, c[0x0][0x23c], -R165.reuse ;  /* 0x00008f00c6507a23 */ /* 0x100fe400000108a5 */
[----:B------:R-:W-:Y:S02]  /*14660*/  FFMA.FTZ R83, R194, c[0x0][0x23c], -R165 ;  /* 0x00008f00c2537a23 */ /* 0x000fe400000108a5 */
[--C-:B------:R-:W-:Y:S01]  /*14670*/  FFMA.FTZ R84, R187, c[0x0][0x23c], -R126.reuse ;  /* 0x00008f00bb547a23 */ /* 0x100fe2000001087e */
[----:B------:R-:W-:Y:S01]  /*14680*/  HMMA.16816.F32 R48, R4, R52, R48 ;  /* 0x000000340430723c */ /* 0x000fe20000001830 */
[--C-:B------:R-:W-:Y:S01]  /*14690*/  FFMA.FTZ R87, R189, c[0x0][0x23c], -R126.reuse ;  /* 0x00008f00bd577a23 */ /* 0x100fe2000001087e */
[----:B------:R-:W-:Y:S01]  /*146a0*/  MUFU.EX2 R82, R82 ;  /* 0x0000005200527308 */ /* 0x000fe20000000800 */
[----:B------:R-:W-:-:S02]  /*146b0*/  FFMA.FTZ R86, R183, c[0x0][0x23c], -R126 ;  /* 0x00008f00b7567a23 */ /* 0x000fc4000001087e */
[--C-:B------:R-:W-:Y:S02]  /*146c0*/  FFMA.FTZ R85, R185, c[0x0][0x23c], -R126.reuse ;  /* 0x00008f00b9557a23 */ /* 0x100fe4000001087e */
[--C-:B------:R-:W-:Y:S01]  /*146d0*/  FFMA.FTZ R89, R186, c[0x0][0x23c], -R165.reuse ;  /* 0x00008f00ba597a23 */ /* 0x100fe200000108a5 */
[----:B------:R-:W-:Y:S01]  /*146e0*/  HMMA.16816.F32 R4, R4, R54, R100 ;  /* 0x000000360404723c */ /* 0x000fe20000001864 */
[----:B------:R-:W2:Y:S01]  /*146f0*/  LDSM.16.MT88.4 R52, [R144+0xb400] ;  /* 0x00b400009034783b */ /* 0x000ea20000004200 */
[----:B------:R-:W3:Y:S01]  /*14700*/  MUFU.EX2 R81, R81 ;  /* 0x0000005100517308 */ /* 0x000ee20000000800 */
[--C-:B------:R-:W-:Y:S02]  /*14710*/  FFMA.FTZ R88, R190, c[0x0][0x23c], -R165.reuse ;  /* 0x00008f00be587a23 */ /* 0x100fe400000108a5 */
[--C-:B------:R-:W-:Y:S02]  /*14720*/  FFMA.FTZ R90, R184, c[0x0][0x23c], -R165.reuse ;  /* 0x00008f00b85a7a23 */ /* 0x100fe400000108a5 */
[----:B------:R-:W-:Y:S01]  /*14730*/  FFMA.FTZ R91, R188, c[0x0][0x23c], -R165 ;  /* 0x00008f00bc5b7a23 */ /* 0x000fe200000108a5 */
[----:B------:R-:W-:Y:S01]  /*14740*/  HMMA.16816.F32 R24, R56, R64, R24 ;  /* 0x000000403818723c */ /* 0x000fe20000001818 */
[--C-:B------:R-:W-:Y:S01]  /*14750*/  FFMA.FTZ R92, R181, c[0x0][0x23c], -R126.reuse ;  /* 0x00008f00b55c7a23 */ /* 0x100fe2000001087e */
[----:B------:R-:W-:Y:S01]  /*14760*/  MUFU.EX2 R80, R80 ;  /* 0x0000005000507308 */ /* 0x000fe20000000800 */
[----:B------:R-:W-:-:S02]  /*14770*/  FFMA.FTZ R95, R175, c[0x0][0x23c], -R126 ;  /* 0x00008f00af5f7a23 */ /* 0x000fc4000001087e */
[--C-:B------:R-:W-:Y:S02]  /*14780*/  FFMA.FTZ R93, R177, c[0x0][0x23c], -R126.reuse ;  /* 0x00008f00b15d7a23 */ /* 0x100fe4000001087e */
[--C-:B------:R-:W-:Y:S01]  /*14790*/  FFMA.FTZ R94, R179, c[0x0][0x23c], -R126.reuse ;  /* 0x00008f00b35e7a23 */ /* 0x100fe2000001087e */
[C---:B------:R-:W-:Y:S01]  /*147a0*/  HMMA.16816.F32 R28, R56.reuse, R66, R28 ;  /* 0x00000042381c723c */ /* 0x040fe2000000181c */
[----:B------:R-:W4:Y:S01]  /*147b0*/  LDSM.16.MT88.4 R64, [R144+0xd400] ;  /* 0x00d400009040783b */ /* 0x000f220000004200 */
[----:B------:R-:W-:Y:S01]  /*147c0*/  MUFU.EX2 R83, R83 ;  /* 0x0000005300537308 */ /* 0x000fe20000000800 */
[--C-:B------:R-:W-:Y:S02]  /*147d0*/  FFMA.FTZ R97, R176, c[0x0][0x23c], -R165.reuse ;  /* 0x00008f00b0617a23 */ /* 0x100fe400000108a5 */
[--C-:B------:R-:W-:Y:S02]  /*147e0*/  FFMA.FTZ R98, R180, c[0x0][0x23c], -R165.reuse ;  /* 0x00008f00b4627a23 */ /* 0x100fe400000108a5 */
[--C-:B------:R-:W-:Y:S01]  /*147f0*/  FFMA.FTZ R96, R182, c[0x0][0x23c], -R165.reuse ;  /* 0x00008f00b6607a23 */ /* 0x100fe200000108a5 */
[----:B-1----:R-:W-:Y:S01]  /*14800*/  HMMA.16816.F32 R40, R56, R60, R40 ;  /* 0x0000003c3828723c */ /* 0x002fe20000001828 */
[----:B------:R-:W-:Y:S01]  /*14810*/  FFMA.FTZ R99, R178, c[0x0][0x23c], -R165 ;  /* 0x00008f00b2637a23 */ /* 0x000fe200000108a5 */
[----:B------:R-:W-:Y:S01]  /*14820*/  MUFU.EX2 R84, R84 ;  /* 0x0000005400547308 */ /* 0x000fe20000000800 */
[----:B------:R-:W-:-:S02]  /*14830*/  FFMA.FTZ R104, R171, c[0x0][0x23c], -R126 ;  /* 0x00008f00ab687a23 */ /* 0x000fc4000001087e */
[--C-:B------:R-:W-:Y:S02]  /*14840*/  FFMA.FTZ R107, R173, c[0x0][0x23c], -R126.reuse ;  /* 0x00008f00ad6b7a23 */ /* 0x100fe4000001087e */
[--C-:B------:R-:W-:Y:S01]  /*14850*/  FFMA.FTZ R105, R167, c[0x0][0x23c], -R126.reuse ;  /* 0x00008f00a7697a23 */ /* 0x100fe2000001087e */
[C---:B------:R-:W-:Y:S01]  /*14860*/  HMMA.16816.F32 R44, R56.reuse, R62, R44 ;  /* 0x0000003e382c723c */ /* 0x040fe2000000182c */
[----:B------:R-:W1:Y:S01]  /*14870*/  LDSM.16.MT88.4 R60, [R144+0x9800] ;  /* 0x00980000903c783b */ /* 0x000e620000004200 */
[----:B------:R-:W5:Y:S01]  /*14880*/  MUFU.EX2 R87, R87 ;  /* 0x0000005700577308 */ /* 0x000f620000000800 */
        /* <DEDUP_REMOVED lines=10> */
[----:B------:R-:W-:Y:S01]  /*14930*/  LDSM.16.MT88.4 R68, [R146+0x9800] ;  /* 0x009800009244783b */ /* 0x000fe20000004200 */
[----:B------:R-:W1:Y:S01]  /*14940*/  MUFU.EX2 R85, R85 ;  /* 0x0000005500557308 */ /* 0x000e620000000800 */
[--C-:B------:R-:W-:Y:S02]  /*14950*/  FFMA.FTZ R3, R120, c[0x0][0x23c], -R126.reuse ;  /* 0x00008f0078037a23 */ /* 0x100fe4000001087e */
[----:B------:R-:W-:Y:S02]  /*14960*/  FFMA.FTZ R135, R138, c[0x0][0x23c], -R165 ;  /* 0x00008f008a877a23 */ /* 0x000fe400000108a5 */
[--C-:B------:R-:W-:Y:S01]  /*14970*/  FFMA.FTZ R120, R119, c[0x0][0x23c], -R126.reuse ;  /* 0x00008f0077787a23 */ /* 0x100fe2000001087e */
[----:B--2---:R-:W-:Y:S01]  /*14980*/  HMMA.16816.F32 R32, R56, R52, R32 ;  /* 0x000000343820723c */ /* 0x004fe20000001820 */
[----:B------:R-:W-:Y:S01]  /*14990*/  FFMA.FTZ R125, R156, R0, R125 ;  /* 0x000000009c7d7223 */ /* 0x000fe2000001007d */
[----:B------:R-:W-:Y:S01]  /*149a0*/  MUFU.EX2 R89, R89 ;  /* 0x0000005900597308 */ /* 0x000fe20000000800 */
[----:B------:R-:W-:-:S02]  /*149b0*/  FFMA.FTZ R0, R118, c[0x0][0x23c], -R126 ;  /* 0x00008f0076007a23 */ /* 0x000fc4000001087e */
[----:B------:R-:W-:Y:S02]  /*149c0*/  FFMA.FTZ R130, R157, R133, R130 ;  /* 0x000000859d827223 */ /* 0x000fe40000010082 */
[----:B------:R-:W-:Y:S01]  /*149d0*/  FADD.FTZ R124, R124, R125 ;  /* 0x0000007d7c7c7221 */ /* 0x000fe20000010000 */
[----:B------:R-:W-:Y:S01]  /*149e0*/  HMMA.16816.F32 R36, R56, R54, R36 ;  /* 0x000000363824723c */ /* 0x000fe20000001824 */
[----:B------:R-:W2:Y:S01]  /*149f0*/  LDSM.16.MT88.4 R52, [R146+0xb800] ;  /* 0x00b800009234783b */ /* 0x000ea20000004200 */
[----:B------:R-:W1:Y:S01]  /*14a00*/  MUFU.EX2 R88, R88 ;  /* 0x0000005800587308 */ /* 0x000e620000000800 */
[----:B------:R-:W-:-:S04]  /*14a10*/  FADD.FTZ R129, R129, R130 ;  /* 0x0000008281817221 */ /* 0x000fc80000010000 */
[----:B------:R-:W-:Y:S01]  /*14a20*/  FADD.FTZ R128, R128, R129 ;  /* 0x0000008180807221 */ /* 0x000fe20000010000 */
[----:B----4-:R-:W-:Y:S02]  /*14a30*/  HMMA.16816.F32 R48, R56, R64, R48 ;  /* 0x000000403830723c */ /* 0x010fe40000001830 */
[----:B------:R-:W-:Y:S01]  /*14a40*/  MUFU.EX2 R90, R90 ;  /* 0x0000005a005a7308 */ /* 0x000fe20000000800 */
[----:B------:R-:W-:-:S04]  /*14a50*/  FADD.FTZ R127, R127, R128 ;  /* 0x000000807f7f7221 */ /* 0x000fc80000010000 */
[----:B------:R-:W-:Y:S01]  /*14a60*/  FADD.FTZ R72, R72, R127 ;  /* 0x0000007f48487221 */ /* 0x000fe20000010000 */
[----:B------:R-:W-:Y:S01]  /*14a70*/  HMMA.16816.F32 R4, R56, R66, R4 ;  /* 0x000000423804723c */ /* 0x000fe20000001804 */
[----:B------:R-:W4:Y:S01]  /*14a80*/  LDSM.16.MT88.4 R64, [R146+0xd800] ;  /* 0x00d800009240783b */ /* 0x000f220000004200 */
[----:B------:R-:W-:Y:S01]  /*14a90*/  MUFU.EX2 R91, R91 ;  /* 0x0000005b005b7308 */ /* 0x000fe20000000800 */
[----:B------:R-:W-:-:S04]  /*14aa0*/  FADD.FTZ R72, R75, R72 ;  /* 0x000000484b487221 */ /* 0x000fc80000010000 */
[----:B---3--:R-:W-:Y:S02]  /*14ab0*/  F2FP.PACK_AB R56, R81, R82 ;  /* 0x000000525138723e */ /* 0x008fe400000000ff */
[----:B-----5:R-:W-:Y:S01]  /*14ac0*/  F2FP.PACK_AB R57, R87, R84 ;  /* 0x000000545739723e */ /* 0x020fe200000000ff */
[----:B------:R-:W-:Y:S01]  /*14ad0*/  MUFU.EX2 R92, R92 ;  /* 0x0000005c005c7308 */ /* 0x000fe20000000800 */
[----:B------:R-:W-:Y:S02]  /*14ae0*/  F2FP.PACK_AB R58, R83, R80 ;  /* 0x00000050533a723e */ /* 0x000fe400000000ff */
[----:B-1----:R-:W-:-:S05]  /*14af0*/  F2FP.PACK_AB R59, R85, R86 ;  /* 0x00000056553b723e */ /* 0x002fca00000000ff */
[----:B------:R-:W1:Y:S02]  /*14b00*/  MUFU.EX2 R95, R95 ;  /* 0x0000005f005f7308 */ /* 0x000e640000000800 */
[C---:B------:R-:W-:Y:S06]  /*14b10*/  HMMA.16816.F32 R16, R56.reuse, R60, R16 ;  /* 0x0000003c3810723c */ /* 0x040fec0000001810 */
[----:B------:R-:W-:Y:S02]  /*14b20*/  MUFU.EX2 R93, R93 ;  /* 0x0000005d005d7308 */ /* 0x000fe40000000800 */
[C---:B------:R-:W-:Y:S01]  /*14b30*/  HMMA.16816.F32 R20, R56.reuse, R62, R20 ;  /* 0x0000003e3814723c */ /* 0x040fe20000001814 */
[----:B------:R-:W3:Y:S05]  /*14b40*/  LDSM.16.MT88.4 R60, [R144+0xb800] ;  /* 0x00b80000903c783b */ /* 0x000eea0000004200 */
[----:B------:R-:W5:Y:S02]  /*14b50*/  MUFU.EX2 R94, R94 ;  /* 0x0000005e005e7308 */ /* 0x000f640000000800 */
[C---:B--2---:R-:W-:Y:S06]  /*14b60*/  HMMA.16816.F32 R24, R56.reuse, R52, R24 ;  /* 0x000000343818723c */ /* 0x044fec0000001818 */
[----:B------:R-:W-:Y:S02]  /*14b70*/  MUFU.EX2 R97, R97 ;  /* 0x0000006100617308 */ /* 0x000fe40000000800 */
[C---:B------:R-:W-:Y:S01]  /*14b80*/  HMMA.16816.F32 R28, R56.reuse, R54, R28 ;  /* 0x00000036381c723c */ /* 0x040fe2000000181c */
[----:B------:R-:W2:Y:S05]  /*14b90*/  LDSM.16.MT88.4 R52, [R144+0xd800] ;  /* 0x00d800009034783b */ /* 0x000eaa0000004200 */
[----:B------:R-:W-:Y:S02]  /*14ba0*/  MUFU.EX2 R98, R98 ;  /* 0x0000006200627308 */ /* 0x000fe40000000800 */
[C---:B------:R-:W-:Y:S06]  /*14bb0*/  HMMA.16816.F32 R8, R56.reuse, R68, R8 ;  /* 0x000000443808723c */ /* 0x040fec0000001808 */
[----:B------:R-:W-:Y:S01]  /*14bc0*/  MUFU.EX2 R96, R96 ;  /* 0x0000006000607308 */ /* 0x000fe20000000800 */
[----:B------:R-:W-:Y:S01]  /*14bd0*/  F2FP.PACK_AB R68, R88, R89 ;  /* 0x000000595844723e */ /* 0x000fe200000000ff */
[----:B------:R-:W-:Y:S01]  /*14be0*/  HMMA.16816.F32 R12, R56, R70, R12 ;  /* 0x00000046380c723c */ /* 0x000fe2000000180c */
[----:B-1----:R-:W-:-:S05]  /*14bf0*/  F2FP.PACK_AB R69, R95, R92 ;  /* 0x0000005c5f45723e */ /* 0x002fca00000000ff */
[----:B------:R-:W-:Y:S01]  /*14c00*/  MUFU.EX2 R99, R99 ;  /* 0x0000006300637308 */ /* 0x000fe20000000800 */
[----:B------:R-:W-:Y:S01]  /*14c10*/  F2FP.PACK_AB R70, R91, R90 ;  /* 0x0000005a5b46723e */ /* 0x000fe200000000ff */
[----:B----4-:R-:W-:Y:S01]  /*14c20*/  HMMA.16816.F32 R40, R56, R64, R40 ;  /* 0x000000403828723c */ /* 0x010fe20000001828 */
[----:B-----5:R-:W-:-:S05]  /*14c30*/  F2FP.PACK_AB R71, R94, R93 ;  /* 0x0000005d5e47723e */ /* 0x020fca00000000ff */
[----:B------:R-:W-:Y:S02]  /*14c40*/  MUFU.EX2 R104, R104 ;  /* 0x0000006800687308 */ /* 0x000fe40000000800 */
[C---:B---3--:R-:W-:Y:S06]  /*14c50*/  HMMA.16816.F32 R32, R56.reuse, R60, R32 ;  /* 0x0000003c3820723c */ /* 0x048fec0000001820 */
[----:B------:R-:W-:Y:S02]  /*14c60*/  MUFU.EX2 R107, R107 ;  /* 0x0000006b006b7308 */ /* 0x000fe40000000800 */
[C---:B------:R-:W-:Y:S01]  /*14c70*/  HMMA.16816.F32 R36, R56.reuse, R62, R36 ;  /* 0x0000003e3824723c */ /* 0x040fe20000001824 */
[----:B------:R-:W1:Y:S05]  /*14c80*/  LDSM.16.MT88.4 R60, [R146+0x9c00] ;  /* 0x009c0000923c783b */ /* 0x000e6a0000004200 */
[----:B------:R-:W-:Y:S02]  /*14c90*/  MUFU.EX2 R105, R105 ;  /* 0x0000006900697308 */ /* 0x000fe40000000800 */
[C---:B------:R-:W-:Y:S01]  /*14ca0*/  HMMA.16816.F32 R44, R56.reuse, R66, R44 ;  /* 0x00000042382c723c */ /* 0x040fe2000000182c */
[----:B------:R-:W3:Y:S05]  /*14cb0*/  LDSM.16.MT88.4 R64, [R144+0x9c00] ;  /* 0x009c00009040783b */ /* 0x000eea0000004200 */
[----:B------:R-:W-:Y:S02]  /*14cc0*/  MUFU.EX2 R106, R106 ;  /* 0x0000006a006a7308 */ /* 0x000fe40000000800 */
[C---:B--2---:R-:W-:Y:S06]  /*14cd0*/  HMMA.16816.F32 R48, R56.reuse, R52, R48 ;  /* 0x000000343830723c */ /* 0x044fec0000001830 */
[----:B------:R-:W-:Y:S02]  /*14ce0*/  MUFU.EX2 R167, R167 ;  /* 0x000000a700a77308 */ /* 0x000fe40000000800 */
[----:B------:R-:W-:Y:S01]  /*14cf0*/  HMMA.16816.F32 R4, R56, R54, R4 ;  /* 0x000000363804723c */ /* 0x000fe20000001804 */
[----:B------:R-:W2:Y:S04]  /*14d00*/  LDSM.16.MT88.4 R56, [R146+0xbc00] ;  /* 0x00bc00009238783b */ /* 0x000ea80000004200 */
[----:B------:R-:W4:Y:S01]  /*14d10*/  LDSM.16.MT88.4 R52, [R144+0xbc00] ;  /* 0x00bc00009034783b */ /* 0x000f220000004200 */
[----:B------:R-:W-:Y:S08]  /*14d20*/  MUFU.EX2 R169, R169 ;  /* 0x000000a900a97308 */ /* 0x000ff00000000800 */
[----:B------:R-:W-:Y:S01]  /*14d30*/  MUFU.EX2 R172, R172 ;  /* 0x000000ac00ac7308 */ /* 0x000fe20000000800 */
[C---:B-1----:R-:W-:Y:S07]  /*14d40*/  HMMA.16816.F32 R8, R68.reuse, R60, R8 ;  /* 0x0000003c4408723c */ /* 0x042fee0000001808 */
[----:B------:R-:W-:Y:S01]  /*14d50*/  MUFU.EX2 R170, R170 ;  /* 0x000000aa00aa7308 */ /* 0x000fe20000000800 */
[C---:B------:R-:W-:Y:S01]  /*14d60*/  HMMA.16816.F32 R12, R68.reuse, R62, R12 ;  /* 0x0000003e440c723c */ /* 0x040fe2000000180c */
[----:B------:R-:W1:Y:S06]  /*14d70*/  LDSM.16.MT88.4 R60, [R146+0xdc00] ;  /* 0x00dc0000923c783b */ /* 0x000e6c0000004200 */
[----:B------:R-:W-:Y:S01]  /*14d80*/  MUFU.EX2 R135, R135 ;  /* 0x0000008700877308 */ /* 0x000fe20000000800 */
[C---:B---3--:R-:W-:Y:S07]  /*14d90*/  HMMA.16816.F32 R16, R68.reuse, R64, R16 ;  /* 0x000000404410723c */ /* 0x048fee0000001810 */
[----:B------:R-:W-:Y:S01]  /*14da0*/  MUFU.EX2 R139, R139 ;  /* 0x0000008b008b7308 */ /* 0x000fe20000000800 */
[C---:B--2---:R-:W-:Y:S07]  /*14db0*/  HMMA.16816.F32 R24, R68.reuse, R56, R24 ;  /* 0x000000384418723c */ /* 0x044fee0000001818 */
[----:B------:R-:W-:Y:S01]  /*14dc0*/  MUFU.EX2 R143, R143 ;  /* 0x0000008f008f7308 */ /* 0x000fe20000000800 */
[C---:B------:R-:W-:Y:S01]  /*14dd0*/  HMMA.16816.F32 R28, R68.reuse, R58, R28 ;  /* 0x0000003a441c723c */ /* 0x040fe2000000181c */
[----:B------:R-:W2:Y:S06]  /*14de0*/  LDSM.16.MT88.4 R56, [R144+0xdc00] ;  /* 0x00dc00009038783b */ /* 0x000eac0000004200 */
[----:B------:R-:W-:Y:S01]  /*14df0*/  MUFU.EX2 R3, R3 ;  /* 0x0000000300037308 */ /* 0x000fe20000000800 */
[C---:B------:R-:W-:Y:S01]  /*14e00*/  HMMA.16816.F32 R20, R68.reuse, R66, R20 ;  /* 0x000000424414723c */ /* 0x040fe20000001814 */
[----:B------:R-:W3:Y:S06]  /*14e10*/  LDSM.16.MT88.4 R64, [R146+0xa000] ;  /* 0x00a000009240783b */ /* 0x000eec0000004200 */
[----:B------:R-:W-:Y:S01]  /*14e20*/  MUFU.EX2 R120, R120 ;  /* 0x0000007800787308 */ /* 0x000fe20000000800 */
[C---:B----4-:R-:W-:Y:S07]  /*14e30*/  HMMA.16816.F32 R32, R68.reuse, R52, R32 ;  /* 0x000000344420723c */ /* 0x050fee0000001820 */
[----:B------:R-:W4:Y:S01]  /*14e40*/  MUFU.EX2 R119, R140 ;  /* 0x0000008c00777308 */ /* 0x000f220000000800 */
[C---:B-1----:R-:W-:Y:S07]  /*14e50*/  HMMA.16816.F32 R40, R68.reuse, R60, R40 ;  /* 0x0000003c4428723c */ /* 0x042fee0000001828 */
[----:B------:R-:W1:Y:S01]  /*14e60*/  MUFU.EX2 R154, R154 ;  /* 0x0000009a009a7308 */ /* 0x000e620000000800 */
[C---:B------:R-:W-:Y:S01]  /*14e70*/  HMMA.16816.F32 R44, R68.reuse, R62, R44 ;  /* 0x0000003e442c723c */ /* 0x040fe2000000182c */
[----:B------:R-:W5:Y:S06]  /*14e80*/  LDSM.16.MT88.4 R60, [R144+0xa000] ;  /* 0x00a00000903c783b */ /* 0x000f6c0000004200 */
[----:B------:R-:W-:Y:S01]  /*14e90*/  MUFU.EX2 R0, R0 ;  /* 0x0000000000007308 */ /* 0x000fe20000000800 */
[----:B----4-:R-:W-:Y:S01]  /*14ea0*/  F2FP.PACK_AB R100, R119, R142 ;  /* 0x0000008e7764723e */ /* 0x010fe200000000ff */
[C---:B------:R-:W-:Y:S01]  /*14eb0*/  HMMA.16816.F32 R36, R68.reuse, R54, R36 ;  /* 0x000000364424723c */ /* 0x040fe20000001824 */
[----:B------:R-:W4:Y:S05]  /*14ec0*/  LDSM.16.MT88.4 R52, [R146+0xc000] ;  /* 0x00c000009234783b */ /* 0x000f2a0000004200 */
[----:B------:R-:W3:Y:S01]  /*14ed0*/  MUFU.EX2 R117, R117 ;  /* 0x0000007500757308 */ /* 0x000ee20000000800 */
[----:B-1----:R-:W-:Y:S01]  /*14ee0*/  F2FP.PACK_AB R102, R154, R155 ;  /* 0x0000009b9a66723e */ /* 0x002fe200000000ff */
[C---:B--2---:R-:W-:Y:S07]  /*14ef0*/  HMMA.16816.F32 R48, R68.reuse, R56, R48 ;  /* 0x000000384430723c */ /* 0x044fee0000001830 */
[----:B------:R-:W-:Y:S01]  /*14f00*/  F2FP.PACK_AB R56, R98, R97 ;  /* 0x000000616238723e */ /* 0x000fe200000000ff */
[----:B------:R-:W-:Y:S01]  /*14f10*/  HMMA.16816.F32 R4, R68, R58, R4 ;  /* 0x0000003a4404723c */ /* 0x000fe20000001804 */
[----:B------:R-:W-:-:S02]  /*14f20*/  F2FP.PACK_AB R57, R107, R104 ;  /* 0x000000686b39723e */ /* 0x000fc400000000ff */
[----:B---3--:R-:W-:-:S04]  /*14f30*/  F2FP.PACK_AB R101, R117, R0 ;  /* 0x000000007565723e */ /* 0x008fc800000000ff */
[----:B------:R-:W-:Y:S01]  /*14f40*/  F2FP.PACK_AB R58, R99, R96 ;  /* 0x00000060633a723e */ /* 0x000fe200000000ff */
[--C-:B------:R-:W-:Y:S01]  /*14f50*/  FFMA.FTZ R68, R134, c[0x0][0x23c], -R165.reuse ;  /* 0x00008f0086447a23 */ /* 0x100fe200000108a5 */
[----:B------:R-:W-:Y:S01]  /*14f60*/  F2FP.PACK_AB R59, R106, R105 ;  /* 0x000000696a3b723e */ /* 0x000fe200000000ff */
[----:B------:R-:W-:Y:S02]  /*14f70*/  FFMA.FTZ R134, R136, c[0x0][0x23c], -R165 ;  /* 0x00008f0088867a23 */ /* 0x000fe400000108a5 */
[----:B------:R1:W2:Y:S04]  /*14f80*/  MUFU.EX2 R136, R68 ;  /* 0x0000004400887308 */ /* 0x0002a80000000800 */
[C---:B------:R-:W-:Y:S04]  /*14f90*/  HMMA.16816.F32 R8, R56.reuse, R64, R8 ;  /* 0x000000403808723c */ /* 0x040fe80000001808 */
[----:B------:R-:W3:Y:S04]  /*14fa0*/  MUFU.EX2 R134, R134 ;  /* 0x0000008600867308 */ /* 0x000ee80000000800 */
[C---:B-----5:R-:W-:Y:S01]  /*14fb0*/  HMMA.16816.F32 R16, R56.reuse, R60, R16 ;  /* 0x0000003c3810723c */ /* 0x060fe20000001810 */
[----:B-1----:R-:W-:Y:S07]  /*14fc0*/  LDSM.16.MT88.4 R68, [R144+0xc800] ;  /* 0x00c800009044783b */ /* 0x002fee0000004200 */
[C---:B------:R-:W-:Y:S01]  /*14fd0*/  HMMA.16816.F32 R20, R56.reuse, R62, R20 ;  /* 0x0000003e3814723c */ /* 0x040fe20000001814 */
[----:B------:R-:W1:Y:S07]  /*14fe0*/  LDSM.16.MT88.4 R60, [R144+0xc000] ;  /* 0x00c00000903c783b */ /* 0x000e6e0000004200 */
[C---:B------:R-:W-:Y:S01]  /*14ff0*/  HMMA.16816.F32 R12, R56.reuse, R66, R12 ;  /* 0x00000042380c723c */ /* 0x040fe2000000180c */
[----:B------:R-:W5:Y:S07]  /*15000*/  LDSM.16.MT88.4 R64, [R146+0xe000] ;  /* 0x00e000009240783b */ /* 0x000f6e0000004200 */
[C---:B----4-:R-:W-:Y:S08]  /*15010*/  HMMA.16816.F32 R24, R56.reuse, R52, R24 ;  /* 0x000000343818723c */ /* 0x050ff00000001818 */
[C---:B------:R-:W-:Y:S01]  /*15020*/  HMMA.16816.F32 R28, R56.reuse, R54, R28 ;  /* 0x00000036381c723c */ /* 0x040fe2000000181c */
[----:B------:R-:W4:Y:S07]  /*15030*/  LDSM.16.MT88.4 R52, [R144+0xe000] ;  /* 0x00e000009034783b */ /* 0x000f2e0000004200 */
[C---:B-1----:R-:W-:Y:S08]  /*15040*/  HMMA.16816.F32 R32, R56.reuse, R60, R32 ;  /* 0x0000003c3820723c */ /* 0x042ff00000001820 */
[C---:B------:R-:W-:Y:S01]  /*15050*/  HMMA.16816.F32 R36, R56.reuse, R62, R36 ;  /* 0x0000003e3824723c */ /* 0x040fe20000001824 */
[----:B------:R-:W1:Y:S07]  /*15060*/  LDSM.16.MT88.4 R60, [R146+0xa400] ;  /* 0x00a40000923c783b */ /* 0x000e6e0000004200 */
[C---:B-----5:R-:W-:Y:S08]  /*15070*/  HMMA.16816.F32 R40, R56.reuse, R64, R40 ;  /* 0x000000403828723c */ /* 0x060ff00000001828 */
[C---:B------:R-:W-:Y:S01]  /*15080*/  HMMA.16816.F32 R44, R56.reuse, R66, R44 ;  /* 0x00000042382c723c */ /* 0x040fe2000000182c */
[----:B------:R-:W5:Y:S07]  /*15090*/  LDSM.16.MT88.4 R64, [R144+0xa400] ;  /* 0x00a400009040783b */ /* 0x000f6e0000004200 */
[C---:B----4-:R-:W-:Y:S08]  /*150a0*/  HMMA.16816.F32 R48, R56.reuse, R52, R48 ;  /* 0x000000343830723c */ /* 0x050ff00000001830 */
[----:B------:R-:W-:Y:S01]  /*150b0*/  HMMA.16816.F32 R4, R56, R54, R4 ;  /* 0x000000363804723c */ /* 0x000fe20000001804 */
[----:B------:R-:W4:Y:S06]  /*150c0*/  LDSM.16.MT88.4 R52, [R146+0xc400] ;  /* 0x00c400009234783b */ /* 0x000f2c0000004200 */
        /* <DEDUP_REMOVED lines=18> */
[----:B------:R-:W-:Y:S07]  /*151f0*/  LDSM.16.MT88.4 R64, [R144+0xa800] ;  /* 0x00a800009040783b */ /* 0x000fee0000004200 */
[C---:B----4-:R-:W-:Y:S08]  /*15200*/  HMMA.16816.F32 R48, R56.reuse, R52, R48 ;  /* 0x000000343830723c */ /* 0x050ff00000001830 */
[----:B------:R-:W-:Y:S01]  /*15210*/  HMMA.16816.F32 R4, R56, R54, R4 ;  /* 0x000000363804723c */ /* 0x000fe20000001804 */
[----:B------:R-:W4:Y:S06]  /*15220*/  LDSM.16.MT88.4 R52, [R146+0xc800] ;  /* 0x00c800009234783b */ /* 0x000f2c0000004200 */
[----:B--2---:R-:W-:-:S02]  /*15230*/  F2FP.PACK_AB R56, R135, R136 ;  /* 0x000000888738723e */ /* 0x004fc400000000ff */
[----:B------:R-:W-:Y:S02]  /*15240*/  F2FP.PACK_AB R57, R143, R116 ;  /* 0x000000748f39723e */ /* 0x000fe400000000ff */
[----:B---3--:R-:W-:Y:S02]  /*15250*/  F2FP.PACK_AB R58, R139, R134 ;  /* 0x000000868b3a723e */ /* 0x008fe400000000ff */
[----:B------:R-:W-:-:S07]  /*15260*/  F2FP.PACK_AB R59, R120, R3 ;  /* 0x00000003783b723e */ /* 0x000fce00000000ff */
[C---:B-1----:R-:W-:Y:S08]  /*15270*/  HMMA.16816.F32 R8, R56.reuse, R60, R8 ;  /* 0x0000003c3808723c */ /* 0x042ff00000001808 */
[C---:B------:R-:W-:Y:S01]  /*15280*/  HMMA.16816.F32 R12, R56.reuse, R62, R12 ;  /* 0x0000003e380c723c */ /* 0x040fe2000000180c */
[----:B------:R-:W1:Y:S07]  /*15290*/  LDSM.16.MT88.4 R60, [R146+0xe800] ;  /* 0x00e80000923c783b */ /* 0x000e6e0000004200 */
[C---:B------:R-:W-:Y:S08]  /*152a0*/  HMMA.16816.F32 R32, R56.reuse, R68, R32 ;  /* 0x000000443820723c */ /* 0x040ff00000001820 */
[C---:B------:R-:W-:Y:S01]  /*152b0*/  HMMA.16816.F32 R36, R56.reuse, R70, R36 ;  /* 0x000000463824723c */ /* 0x040fe20000001824 */
[----:B------:R-:W2:Y:S07]  /*152c0*/  LDSM.16.MT88.4 R68, [R146+0xac00] ;  /* 0x00ac00009244783b */ /* 0x000eae0000004200 */
[C---:B----4-:R-:W-:Y:S08]  /*152d0*/  HMMA.16816.F32 R24, R56.reuse, R52, R24 ;  /* 0x000000343818723c */ /* 0x050ff00000001818 */
[C---:B------:R-:W-:Y:S01]  /*152e0*/  HMMA.16816.F32 R28, R56.reuse, R54, R28 ;  /* 0x00000036381c723c */ /* 0x040fe2000000181c */
[----:B------:R-:W3:Y:S07]  /*152f0*/  LDSM.16.MT88.4 R52, [R144+0xac00] ;  /* 0x00ac00009034783b */ /* 0x000eee0000004200 */
[C---:B------:R-:W-:Y:S08]  /*15300*/  HMMA.16816.F32 R16, R56.reuse, R64, R16 ;  /* 0x000000403810723c */ /* 0x040ff00000001810 */
[C---:B-1----:R-:W-:Y:S07]  /*15310*/  HMMA.16816.F32 R40, R56.reuse, R60, R40 ;  /* 0x0000003c3828723c */ /* 0x042fee0000001828 */
[--C-:B------:R-:W-:Y:S01]  /*15320*/  FFMA.FTZ R60, R122, c[0x0][0x23c], -R126.reuse ;  /* 0x00008f007a3c7a23 */ /* 0x100fe2000001087e */
[----:B------:R-:W-:Y:S01]  /*15330*/  HMMA.16816.F32 R44, R56, R62, R44 ;  /* 0x0000003e382c723c */ /* 0x000fe2000000182c */
[----:B------:R-:W-:-:S04]  /*15340*/  FFMA.FTZ R61, R121, c[0x0][0x23c], -R126 ;  /* 0x00008f00793d7a23 */ /* 0x000fc8000001087e */
[----:B------:R-:W-:Y:S02]  /*15350*/  MUFU.EX2 R60, R60 ;  /* 0x0000003c003c7308 */ /* 0x000fe40000000800 */
[----:B------:R-:W-:Y:S01]  /*15360*/  FADD.FTZ R63, R123, R124 ;  /* 0x0000007c7b3f7221 */ /* 0x000fe20000010000 */
[----:B------:R-:W-:Y:S01]  /*15370*/  HMMA.16816.F32 R20, R56, R66, R20 ;  /* 0x000000423814723c */ /* 0x000fe20000001814 */
[----:B------:R-:W1:Y:S02]  /*15380*/  LDSM.16.MT88.4 R64, [R144+0xe800] ;  /* 0x00e800009040783b */ /* 0x000e640000004200 */
[----:B------:R-:W-:Y:S02]  /*15390*/  FADD.FTZ R63, R2, R63 ;  /* 0x0000003f023f7221 */ /* 0x000fe40000010000 */
[----:B------:R-:W4:Y:S02]  /*153a0*/  MUFU.EX2 R61, R61 ;  /* 0x0000003d003d7308 */ /* 0x000f240000000800 */
[----:B------:R-:W-:-:S04]  /*153b0*/  FADD.FTZ R2, R78, R63 ;  /* 0x0000003f4e027221 */ /* 0x000fc80000010000 */
[----:B------:R-:W-:Y:S01]  /*153c0*/  FADD.FTZ R2, R79, R2 ;  /* 0x000000024f027221 */ /* 0x000fe20000010000 */
[----:B----4-:R-:W-:-:S07]  /*153d0*/  F2FP.PACK_AB R103, R61, R60 ;  /* 0x0000003c3d67723e */ /* 0x010fce00000000ff */
[C---:B--2---:R-:W-:Y:S07]  /*153e0*/  HMMA.16816.F32 R112, R100.reuse, R68, R8 ;  /* 0x000000446470723c */ /* 0x044fee0000001808 */
[----:B------:R-:W-:Y:S01]  /*153f0*/  FADD.FTZ R9, R73, R72 ;  /* 0x0000004849097221 */ /* 0x000fe20000010000 */
[----:B------:R-:W-:Y:S01]  /*15400*/  HMMA.16816.F32 R68, R100, R70, R12 ;  /* 0x000000466444723c */ /* 0x000fe2000000180c */
[----:B------:R-:W-:Y:S02]  /*15410*/  FADD.FTZ R11, R77, R2 ;  /* 0x000000024d0b7221 */ /* 0x000fe40000010000 */
[----:B------:R-:W-:-:S02]  /*15420*/  FADD.FTZ R9, R74, R9 ;  /* 0x000000094a097221 */ /* 0x000fc40000010000 */
[----:B------:R-:W-:Y:S02]  /*15430*/  FADD.FTZ R11, R76, R11 ;  /* 0x0000000b4c0b7221 */ /* 0x000fe40000010000 */
[----:B------:R-:W-:Y:S01]  /*15440*/  FADD.FTZ R82, R82, R9 ;  /* 0x0000000952527221 */ /* 0x000fe20000010000 */
[----:B---3--:R-:W-:Y:S01]  /*15450*/  HMMA.16816.F32 R72, R100, R52, R16 ;  /* 0x000000346448723c */ /* 0x008fe20000001810 */
[----:B------:R-:W-:Y:S02]  /*15460*/  FADD.FTZ R84, R84, R11 ;  /* 0x0000000b54547221 */ /* 0x000fe40000010000 */
[----:B------:R-:W-:Y:S01]  /*15470*/  FADD.FTZ R81, R81, R82 ;  /* 0x0000005251517221 */ /* 0x000fe20000010000 */
[----:B------:R-:W2:Y:S01]  /*15480*/  LDSM.16.MT88.4 R8, [R146+0xec00] ;  /* 0x00ec00009208783b */ /* 0x000ea20000004200 */
        /* <DEDUP_REMOVED lines=8> */
[----:B------:R-:W-:Y:S01]  /*15510*/  FADD.FTZ R2, R92, R85 ;  /* 0x000000555c027221 */ /* 0x000fe20000010000 */
[----:B------:R-:W1:Y:S01]  /*15520*/  LDSM.16.MT88.4 R56, [R146+0xcc00] ;  /* 0x00cc00009238783b */ /* 0x000e620000004200 */
[----:B------:R-:W-:Y:S02]  /*15530*/  FADD.FTZ R13, R88, R13 ;  /* 0x0000000d580d7221 */ /* 0x000fe40000010000 */
[----:B------:R-:W-:-:S02]  /*15540*/  FADD.FTZ R2, R95, R2 ;  /* 0x000000025f027221 */ /* 0x000fc40000010000 */
[----:B------:R-:W-:Y:S01]  /*15550*/  FADD.FTZ R90, R90, R13 ;  /* 0x0000000d5a5a7221 */ /* 0x000fe20000010000 */
[C---:B------:R-:W-:Y:S01]  /*15560*/  HMMA.16816.F32 R76, R100.reuse, R54, R20 ;  /* 0x00000036644c723c */ /* 0x040fe20000001814 */
[----:B------:R-:W-:Y:S01]  /*15570*/  FADD.FTZ R17, R93, R2 ;  /* 0x000000025d117221 */ /* 0x000fe20000010000 */
[----:B------:R-:W3:Y:S01]  /*15580*/  LDSM.16.MT88.4 R12, [R144+0xec00] ;  /* 0x00ec0000900c783b */ /* 0x000ee20000004200 */
        /* <DEDUP_REMOVED lines=29> */
[----:B------:R-:W-:Y:S01]  /*15760*/  FADD.FTZ R3, R3, R2 ;  /* 0x0000000203037221 */ /* 0x000fe20000010000 */
[----:B------:R-:W-:Y:S01]  /*15770*/  MOV R2, R132 ;  /* 0x0000008400027202 */ /* 0x000fe20000000f00 */
[----:B------:R-:W-:Y:S02]  /*15780*/  FADD.FTZ R139, R139, R134 ;  /* 0x000000868b8b7221 */ /* 0x000fe40000010000 */
[----:B------:R-:W-:Y:S02]  /*15790*/  FADD.FTZ R3, R120, R3 ;  /* 0x0000000378037221 */ /* 0x000fe40000010000 */
[----:B------:R-:W-:Y:S01]  /*157a0*/  FADD.FTZ R142, R142, R139 ;  /* 0x0000008b8e8e7221 */ /* 0x000fe20000010000 */
[----:B---3--:R-:W-:Y:S01]  /*157b0*/  HMMA.16816.F32 R104, R100, R12, R48 ;  /* 0x0000000c6468723c */ /* 0x008fe20000001830 */
[----:B------:R-:W-:-:S02]  /*157c0*/  FADD.FTZ R0, R0, R3 ;  /* 0x0000000300007221 */ /* 0x000fc40000010000 */
[----:B------:R-:W-:Y:S02]  /*157d0*/  FADD.FTZ R142, R119, R142 ;  /* 0x0000008e778e7221 */ /* 0x000fe40000010000 */
[----:B------:R-:W-:Y:S01]  /*157e0*/  FADD.FTZ R117, R117, R0 ;  /* 0x0000000075757221 */ /* 0x000fe20000010000 */
[----:B------:R-:W-:Y:S01]  /*157f0*/  MOV R0, R131 ;  /* 0x0000008300007202 */ /* 0x000fe20000000f00 */
[----:B------:R-:W-:Y:S01]  /*15800*/  FADD.FTZ R155, R155, R142 ;  /* 0x0000008e9b9b7221 */ /* 0x000fe20000010000 */
[----:B------:R-:W-:Y:S01]  /*15810*/  HMMA.16816.F32 R100, R100, R14, R4 ;  /* 0x0000000e6464723c */ /* 0x000fe20000001804 */
[----:B------:R-:W-:Y:S02]  /*15820*/  FADD.FTZ R60, R60, R117 ;  /* 0x000000753c3c7221 */ /* 0x000fe40000010000 */
[----:B------:R-:W-:Y:S02]  /*15830*/  FADD.FTZ R157, R154, R155 ;  /* 0x0000009b9a9d7221 */ /* 0x000fe40000010000 */
[----:B------:R-:W-:-:S03]  /*15840*/  FADD.FTZ R156, R61, R60 ;  /* 0x0000003c3d9c7221 */ /* 0x000fc60000010000 */
.L_x_2022:
        /* <DEDUP_REMOVED lines=14> */
.L_x_2032:
        /* <DEDUP_REMOVED lines=64> */
.L_x_2029:
        /* <DEDUP_REMOVED lines=15> */
[----:B------:R-:W-:Y:S01]  /*15e20*/  ISETP.GE.AND P0, PT, R159, 0x2, PT ;  /* 0x000000029f00780c */ /* 0x000fe20003f06270 */
        /* <DEDUP_REMOVED lines=9> */
[----:B------:R-:W3:Y:S04]  /*15ec0*/  LDSM.16.M88.4 R8, [R148+0x3000] ;  /* 0x003000009408783b */ /* 0x000ee80000000200 */
[----:B------:R-:W2:Y:S04]  /*15ed0*/  LDSM.16.M88.4 R16, [R148+0x3400] ;  /* 0x003400009410783b */ /* 0x000ea80000000200 */
        /* <DEDUP_REMOVED lines=12> */
[----:B------:R-:W1:Y:S04]  /*15fa0*/  LDSM.16.M88.4 R136, [R145+0x3800] ;  /* 0x003800009188783b */ /* 0x000e680000000200 */
[----:B------:R-:W-:Y:S01]  /*15fb0*/  LDSM.16.M88.4 R140, [R145+0x4800] ;  /* 0x00480000918c783b */ /* 0x000fe20000000200 */
[C---:B--2---:R-:W-:Y:S08]  /*15fc0*/  HMMA.16816.F32 R12, R64.reuse, R16, RZ ;  /* 0x00000010400c723c */ /* 0x044ff000000018ff */
[C---:B------:R-:W-:Y:S08]  /*15fd0*/  HMMA.16816.F32 R16, R64.reuse, R18, RZ ;  /* 0x000000124010723c */ /* 0x040ff000000018ff */
[C---:B----4-:R-:W-:Y:S08]  /*15fe0*/  HMMA.16816.F32 R20, R64.reuse, R24, RZ ;  /* 0x000000184014723c */ /* 0x050ff000000018ff */
[C---:B------:R-:W-:Y:S08]  /*15ff0*/  HMMA.16816.F32 R24, R64.reuse, R26, RZ ;  /* 0x0000001a4018723c */ /* 0x040ff000000018ff */
[C---:B-----5:R-:W-:Y:S08]  /*16000*/  HMMA.16816.F32 R28, R64.reuse, R32, RZ ;  /* 0x00000020401c723c */ /* 0x060ff000000018ff */
[C---:B------:R-:W-:Y:S08]  /*16010*/  HMMA.16816.F32 R32, R64.reuse, R34, RZ ;  /* 0x000000224020723c */ /* 0x040ff000000018ff */
        /* <DEDUP_REMOVED lines=28> */
[C---:B------:R-:W-:Y:S01]  /*161e0*/  HMMA.16816.F32 R56, R124.reuse, R142, R56 ;  /* 0x0000008e7c38723c */ /* 0x040fe20000001838 */
[----:B------:R-:W3:Y:S07]  /*161f0*/  LDSM.16.M88.4 R140, [R148+0x5800] ;  /* 0x00580000948c783b */ /* 0x000eee0000000200 */
[C---:B----4-:R-:W-:Y:S08]  /*16200*/  HMMA.16816.F32 R60, R124.reuse, R136, R60 ;  /* 0x000000887c3c723c */ /* 0x050ff0000000183c */
[----:B------:R-:W-:Y:S01]  /*16210*/  HMMA.16816.F32 R64, R124, R138, R64 ;  /* 0x0000008a7c40723c */ /* 0x000fe20000001840 */
[----:B------:R-:W4:Y:S04]  /*16220*/  LDSM.16.M88.4 R124, [R148+0x5c00] ;  /* 0x005c0000947c783b */ /* 0x000f280000000200 */
[----:B------:R-:W5:Y:S03]  /*16230*/  LDSM.16.M88.4 R136, [R148+0x6000] ;  /* 0x006000009488783b */ /* 0x000f660000000200 */
        /* <DEDUP_REMOVED lines=8> */
[----:B------:R-:W-:Y:S07]  /*162c0*/  LDSM.16.M88.4 R140, [R145+0x5000] ;  /* 0x00500000918c783b */ /* 0x000fee0000000200 */
[C---:B----4-:R-:W-:Y:S08]  /*162d0*/  HMMA.16816.F32 R28, R120.reuse, R124, R28 ;  /* 0x0000007c781c723c */ /* 0x050ff0000000181c */
        /* <DEDUP_REMOVED lines=10> */
[----:B------:R-:W-:Y:S07]  /*16380*/  LDSM.16.M88.4 R128, [R145+0x5c00] ;  /* 0x005c00009180783b */ /* 0x000fee0000000200 */
[C---:B------:R-:W-:Y:S08]  /*16390*/  HMMA.16816.F32 R60, R120.reuse, R132, R60 ;  /* 0x00000084783c723c */ /* 0x040ff0000000183c */
        /* <DEDUP_REMOVED lines=24> */
[C---:B----4-:R-:W-:Y:S08]  /*16520*/  HMMA.16816.F32 R60, R136.reuse, R124, R60 ;  /* 0x0000007c883c723c */ /* 0x050ff0000000183c */
[----:B------:R-:W-:Y:S01]  /*16530*/  HMMA.16816.F32 R64, R136, R126, R64 ;  /* 0x0000007e8840723c */ /* 0x000fe20000001840 */
[----:B------:R-:W4:Y:S04]  /*16540*/  LDSM.16.M88.4 R124, [R148+0x7c00] ;  /* 0x007c0000947c783b */ /* 0x000f280000000200 */
[----:B------:R-:W-:Y:S03]  /*16550*/  LDSM.16.M88.4 R136, [R148+0x8400] ;  /* 0x008400009488783b */ /* 0x000fe60000000200 */
        /* <DEDUP_REMOVED lines=12> */
[C---:B---3--:R-:W-:Y:S08]  /*16620*/  HMMA.16816.F32 R36, R128.reuse, R132, R36 ;  /* 0x000000848024723c */ /* 0x048ff00000001824 */
[C---:B------:R-:W-:Y:S01]  /*16630*/  HMMA.16816.F32 R40, R128.reuse, R134, R40 ;  /* 0x000000868028723c */ /* 0x040fe20000001828 */
[----:B------:R-:W3:Y:S07]  /*16640*/  LDSM.16.M88.4 R132, [R145+0x7000] ;  /* 0x007000009184783b */ /* 0x000eee0000000200 */
[C---:B------:R-:W-:Y:S08]  /*16650*/  HMMA.16816.F32 R44, R128.reuse, R136, R44 ;  /* 0x00000088802c723c */ /* 0x040ff0000000182c */
[C---:B------:R-:W-:Y:S01]  /*16660*/  HMMA.16816.F32 R48, R128.reuse, R138, R48 ;  /* 0x0000008a8030723c */ /* 0x040fe20000001830 */
[----:B------:R-:W4:Y:S07]  /*16670*/  LDSM.16.M88.4 R136, [R145+0x7400] ;  /* 0x007400009188783b */ /* 0x000f2e0000000200 */
[C---:B--2---:R-:W-:Y:S08]  /*16680*/  HMMA.16816.F32 R52, R128.reuse, R140, R52 ;  /* 0x0000008c8034723c */ /* 0x044ff00000001834 */
[C---:B------:R-:W-:Y:S01]  /*16690*/  HMMA.16816.F32 R56, R128.reuse, R142, R56 ;  /* 0x0000008e8038723c */ /* 0x040fe20000001838 */
[----:B------:R-:W2:Y:S07]  /*166a0*/  LDSM.16.M88.4 R140, [R145+0x7800] ;  /* 0x00780000918c783b */ /* 0x000eae0000000200 */
[C---:B-1----:R-:W-:Y:S08]  /*166b0*/  HMMA.16816.F32 R60, R128.reuse, R120, R60 ;  /* 0x00000078803c723c */ /* 0x042ff0000000183c */
[----:B------:R-:W-:Y:S01]  /*166c0*/  HMMA.16816.F32 R64, R128, R122, R64 ;  /* 0x0000007a8040723c */ /* 0x000fe20000001840 */
[----:B------:R-:W1:Y:S04]  /*166d0*/  LDSM.16.M88.4 R120, [R145+0x7c00] ;  /* 0x007c00009178783b */ /* 0x000e680000000200 */
[----:B------:R-:W5:Y:S03]  /*166e0*/  LDSM.16.M88.4 R128, [R145+0x8000] ;  /* 0x008000009180783b */ /* 0x000f660000000200 */
[C---:B---3--:R-:W-:Y:S08]  /*166f0*/  HMMA.16816.F32 R4, R124.reuse, R132, R4 ;  /* 0x000000847c04723c */ /* 0x048ff00000001804 */
[C---:B------:R-:W-:Y:S01]  /*16700*/  HMMA.16816.F32 R8, R124.reuse, R134, R8 ;  /* 0x000000867c08723c */ /* 0x040fe20000001808 */
[----:B------:R-:W3:Y:S07]  /*16710*/  LDSM.16.M88.4 R132, [R145+0x8400] ;  /* 0x008400009184783b */ /* 0x000eee0000000200 */
[C---:B----4-:R-:W-:Y:S08]  /*16720*/  HMMA.16816.F32 R12, R124.reuse, R136, R12 ;  /* 0x000000887c0c723c */ /* 0x050ff0000000180c */
[C---:B------:R-:W-:Y:S01]  /*16730*/  HMMA.16816.F32 R16, R124.reuse, R138, R16 ;  /* 0x0000008a7c10723c */ /* 0x040fe20000001810 */
[----:B------:R-:W4:Y:S07]  /*16740*/  LDSM.16.M88.4 R136, [R145+0x8800] ;  /* 0x008800009188783b */ /* 0x000f2e0000000200 */
[C---:B--2---:R-:W-:Y:S08]  /*16750*/  HMMA.16816.F32 R20, R124.reuse, R140, R20 ;  /* 0x0000008c7c14723c */ /* 0x044ff00000001814 */
[C---:B------:R-:W-:Y:S01]  /*16760*/  HMMA.16816.F32 R24, R124.reuse, R142, R24 ;  /* 0x0000008e7c18723c */ /* 0x040fe20000001818 */
[----:B------:R-:W2:Y:S01]  /*16770*/  LDSM.16.M88.4 R140, [R145+0x8c00] ;  /* 0x008c0000918c783b */ /* 0x000ea20000000200 */
[----:B------:R-:W-:Y:S04]  /*16780*/  DEPBAR.LE SB0, 0x0 ;  /* 0x000080000000791a */ /* 0x000fe80000000000 */
[----:B------:R-:W-:Y:S02]  /*16790*/  BAR.SYNC.DEFER_BLOCKING 0x0 ;  /* 0x0000000000007b1d */ /* 0x000fe40000010000 */
[C---:B-1----:R-:W-:Y:S08]  /*167a0*/  HMMA.16816.F32 R28, R124.reuse, R120, R28 ;  /* 0x000000787c1c723c */ /* 0x042ff0000000181c */
[C---:B------:R-:W-:Y:S08]  /*167b0*/  HMMA.16816.F32 R32, R124.reuse, R122, R32 ;  /* 0x0000007a7c20723c */ /* 0x040ff00000001820 */
[C---:B-----5:R-:W-:Y:S08]  /*167c0*/  HMMA.16816.F32 R36, R124.reuse, R128, R36 ;  /* 0x000000807c24723c */ /* 0x060ff00000001824 */
[C---:B------:R-:W-:Y:S08]  /*167d0*/  HMMA.16816.F32 R40, R124.reuse, R130, R40 ;  /* 0x000000827c28723c */ /* 0x040ff00000001828 */
[C---:B---3--:R-:W-:Y:S08]  /*167e0*/  HMMA.16816.F32 R44, R124.reuse, R132, R44 ;  /* 0x000000847c2c723c */ /* 0x048ff0000000182c */
[C---:B------:R-:W-:Y:S08]  /*167f0*/  HMMA.16816.F32 R48, R124.reuse, R134, R48 ;  /* 0x000000867c30723c */ /* 0x040ff00000001830 */
[C---:B----4-:R-:W-:Y:S08]  /*16800*/  HMMA.16816.F32 R52, R124.reuse, R136, R52 ;  /* 0x000000887c34723c */ /* 0x050ff00000001834 */
        /* <DEDUP_REMOVED lines=70> */
.L_x_2031:
        /* <DEDUP_REMOVED lines=26> */
.L_x_2030:
        /* <DEDUP_REMOVED lines=84> */
[--C-:B------:R-:W-:Y:S01]  /*17350*/  FFMA.FTZ R143, R4, c[0x0][0x23c], -R165.reuse ;  /* 0x00008f00048f7a23 */ /* 0x100fe200000108a5 */
[----:B------:R-:W-:Y:S01]  /*17360*/  FSEL R133, R133, RZ, P0 ;  /* 0x000000ff85857208 */ /* 0x000fe20000000000 */
[----:B------:R-:W-:Y:S01]  /*17370*/  FMUL.FTZ R3, R117, c[0x0][0x23c] ;  /* 0x00008f0075037a20 */ /* 0x000fe20000410000 */
[----:B------:R-:W-:Y:S01]  /*17380*/  ISETP.GT.AND P0, PT, R159, 0x1, PT ;  /* 0x000000019f00780c */ /* 0x000fe20003f04270 */
[----:B------:R-:W-:Y:S01]  /*17390*/  FFMA.FTZ R134, R5, c[0x0][0x23c], -R165 ;  /* 0x00008f0005867a23 */ /* 0x000fe200000108a5 */
[----:B------:R-:W-:Y:S01]  /*173a0*/  MOV R117, R2 ;  /* 0x0000000200757202 */ /* 0x000fe20000000f00 */
[--C-:B------:R-:W-:Y:S01]  /*173b0*/  FFMA.FTZ R136, R6, c[0x0][0x23c], -R133.reuse ;  /* 0x00008f0006887a23 */ /* 0x100fe20000010885 */
[----:B------:R-:W-:Y:S01]  /*173c0*/  MUFU.EX2 R143, R143 ;  /* 0x0000008f008f7308 */ /* 0x000fe20000000800 */
[----:B------:R-:W-:Y:S02]  /*173d0*/  FFMA.FTZ R7, R7, c[0x0][0x23c], -R133 ;  /* 0x00008f0007077a23 */ /* 0x000fe40000010885 */
[--C-:B------:R-:W-:Y:S02]  /*173e0*/  FFMA.FTZ R119, R8, c[0x0][0x23c], -R165.reuse ;  /* 0x00008f0008777a23 */ /* 0x100fe400000108a5 */
[----:B------:R-:W-:Y:S02]  /*173f0*/  FFMA.FTZ R6, R9, c[0x0][0x23c], -R165 ;  /* 0x00008f0009067a23 */ /* 0x000fe400000108a5 */
[----:B------:R-:W-:Y:S02]  /*17400*/  FFMA.FTZ R5, R11, c[0x0][0x23c], -R133 ;  /* 0x00008f000b057a23 */ /* 0x000fe40000010885 */
[--C-:B------:R-:W-:Y:S01]  /*17410*/  FFMA.FTZ R132, R12, c[0x0][0x23c], -R165.reuse ;  /* 0x00008f000c847a23 */ /* 0x100fe200000108a5 */
[----:B------:R-:W4:Y:S01]  /*17420*/  MUFU.EX2 R3, R3 ;  /* 0x0000000300037308 */ /* 0x000f220000000800 */
[----:B------:R-:W-:Y:S02]  /*17430*/  FFMA.FTZ R142, R20, c[0x0][0x23c], -R165 ;  /* 0x00008f00148e7a23 */ /* 0x000fe400000108a5 */
[----:B--2---:R-:W-:Y:S02]  /*17440*/  FFMA.FTZ R118, R10, c[0x0][0x23c], -R133 ;  /* 0x00008f000a767a23 */ /* 0x004fe40000010885 */
[C---:B---3--:R-:W-:Y:S02]  /*17450*/  FMUL.FTZ R8, R116.reuse, R112 ;  /* 0x0000007074087220 */ /* 0x048fe40000410000 */
        /* <DEDUP_REMOVED lines=11> */
[C---:B----4-:R-:W-:Y:S02]  /*17510*/  FMUL.FTZ R10, R3.reuse, R114 ;  /* 0x00000072030a7220 */ /* 0x050fe40000410000 */
        /* <DEDUP_REMOVED lines=20> */
[----:B------:R-:W-:Y:S02]  /*17660*/  FMUL.FTZ R89, R116, R89 ;  /* 0x0000005974597220 */ /* 0x000fe40000410000 */
[C---:B------:R-:W-:Y:S01]  /*17670*/  FMUL.FTZ R90, R3.reuse, R90 ;  /* 0x0000005a035a7220 */ /* 0x040fe20000410000 */
[----:B------:R-:W-:Y:S01]  /*17680*/  MUFU.EX2 R118, R118 ;  /* 0x0000007600767308 */ /* 0x000fe20000000800 */
[----:B------:R-:W-:Y:S02]  /*17690*/  FMUL.FTZ R91, R3, R91 ;  /* 0x0000005b035b7220 */ /* 0x000fe40000410000 */
[----:B------:R-:W-:Y:S02]  /*176a0*/  FFMA.FTZ R139, R21, c[0x0][0x23c], -R165 ;  /* 0x00008f00158b7a23 */ /* 0x000fe400000108a5 */
[--C-:B------:R-:W-:Y:S02]  /*176b0*/  FFMA.FTZ R140, R22, c[0x0][0x23c], -R133.reuse ;  /* 0x00008f00168c7a23 */ /* 0x100fe40000010885 */
[----:B------:R-:W-:Y:S02]  /*176c0*/  FFMA.FTZ R141, R23, c[0x0][0x23c], -R133 ;  /* 0x00008f00178d7a23 */ /* 0x000fe40000010885 */
[----:B------:R-:W-:Y:S01]  /*176d0*/  LDSM.16.MT88.4 R20, [R146+0xd400] ;  /* 0x00d400009214783b */ /* 0x000fe20000004200 */
[----:B------:R-:W3:Y:S01]  /*176e0*/  MUFU.EX2 R5, R5 ;  /* 0x0000000500057308 */ /* 0x000ee20000000800 */
[--C-:B------:R-:W-:Y:S02]  /*176f0*/  FFMA.FTZ R167, R32, c[0x0][0x23c], -R165.reuse ;  /* 0x00008f0020a77a23 */ /* 0x100fe400000108a5 */
[----:B------:R-:W-:Y:S01]  /*17700*/  FFMA.FTZ R166, R33, c[0x0][0x23c], -R165 ;  /* 0x00008f0021a67a23 */ /* 0x000fe200000108a5 */
[----:B--2---:R-:W-:Y:S01]  /*17710*/  F2FP.PACK_AB R114, R6, R119 ;  /* 0x000000770672723e */ /* 0x004fe200000000ff */
[--C-:B------:R-:W-:Y:S02]  /*17720*/  FFMA.FTZ R168, R34, c[0x0][0x23c], -R133.reuse ;  /* 0x00008f0022a87a23 */ /* 0x100fe40000010885 */
[----:B------:R-:W-:Y:S02]  /*17730*/  FFMA.FTZ R169, R35, c[0x0][0x23c], -R133 ;  /* 0x00008f0023a97a23 */ /* 0x000fe40000010885 */
[----:B------:R-:W-:Y:S01]  /*17740*/  LDSM.16.MT88.4 R32, [R144+0x9c00] ;  /* 0x009c00009020783b */ /* 0x000fe20000004200 */
[--C-:B------:R-:W-:Y:S01]  /*17750*/  FFMA.FTZ R171, R36, c[0x0][0x23c], -R165.reuse ;  /* 0x00008f0024ab7a23 */ /* 0x100fe200000108a5 */
[----:B------:R-:W-:Y:S01]  /*17760*/  MUFU.EX2 R132, R132 ;  /* 0x0000008400847308 */ /* 0x000fe20000000800 */
[----:B------:R-:W-:Y:S02]  /*17770*/  FFMA.FTZ R170, R37, c[0x0][0x23c], -R165 ;  /* 0x00008f0025aa7a23 */ /* 0x000fe400000108a5 */
[--C-:B------:R-:W-:Y:S02]  /*17780*/  FFMA.FTZ R172, R42, c[0x0][0x23c], -R133.reuse ;  /* 0x00008f002aac7a23 */ /* 0x100fe40000010885 */
[----:B------:R-:W-:Y:S02]  /*17790*/  FFMA.FTZ R173, R43, c[0x0][0x23c], -R133 ;  /* 0x00008f002bad7a23 */ /* 0x000fe40000010885 */
[----:B------:R-:W-:Y:S02]  /*177a0*/  FFMA.FTZ R175, R45, c[0x0][0x23c], -R165 ;  /* 0x00008f002daf7a23 */ /* 0x000fe400000108a5 */
[--C-:B------:R-:W-:Y:S01]  /*177b0*/  FFMA.FTZ R176, R46, c[0x0][0x23c], -R133.reuse ;  /* 0x00008f002eb07a23 */ /* 0x100fe20000010885 */
[----:B------:R-:W-:Y:S01]  /*177c0*/  MUFU.EX2 R142, R142 ;  /* 0x0000008e008e7308 */ /* 0x000fe20000000800 */
[----:B------:R-:W-:Y:S01]  /*177d0*/  FFMA.FTZ R177, R47, c[0x0][0x23c], -R133 ;  /* 0x00008f002fb17a23 */ /* 0x000fe20000010885 */
[----:B---3--:R-:W-:Y:S01]  /*177e0*/  F2FP.PACK_AB R115, R5, R118 ;  /* 0x000000760573723e */ /* 0x008fe200000000ff */
[C---:B------:R-:W-:Y:S02]  /*177f0*/  FMUL.FTZ R92, R116.reuse, R92 ;  /* 0x0000005c745c7220 */ /* 0x040fe40000410000 */
[C---:B------:R-:W-:Y:S02]  /*17800*/  FMUL.FTZ R93, R116.reuse, R93 ;  /* 0x0000005d745d7220 */ /* 0x040fe40000410000 */
[C---:B------:R-:W-:Y:S02]  /*17810*/  FMUL.FTZ R94, R3.reuse, R94 ;  /* 0x0000005e035e7220 */ /* 0x040fe40000410000 */
[C---:B------:R-:W-:Y:S01]  /*17820*/  HMMA.16816.F32 R8, R112.reuse, R120, R8 ;  /* 0x000000787008723c */ /* 0x040fe20000001808 */
[----:B------:R-:W-:Y:S04]  /*17830*/  MUFU.EX2 R139, R139 ;  /* 0x0000008b008b7308 */ /* 0x000fe80000000800 */
[C---:B------:R-:W-:Y:S02]  /*17840*/  FMUL.FTZ R95, R3.reuse, R95 ;  /* 0x0000005f035f7220 */ /* 0x040fe40000410000 */
[C---:B------:R-:W-:Y:S01]  /*17850*/  FMUL.FTZ R96, R116.reuse, R96 ;  /* 0x0000006074607220 */ /* 0x040fe20000410000 */
[C---:B------:R-:W-:Y:S01]  /*17860*/  HMMA.16816.F32 R68, R112.reuse, R122, R68 ;  /* 0x0000007a7044723c */ /* 0x040fe20000001844 */
[----:B------:R-:W2:Y:S02]  /*17870*/  LDSM.16.MT88.4 R120, [R144+0xb000] ;  /* 0x00b000009078783b */ /* 0x000ea40000004200 */
[----:B------:R-:W-:Y:S01]  /*17880*/  MUFU.EX2 R140, R140 ;  /* 0x0000008c008c7308 */ /* 0x000fe20000000800 */
        /* <DEDUP_REMOVED lines=8> */
[----:B------:R-:W-:Y:S02]  /*17910*/  FMUL.FTZ R101, R116, R101 ;  /* 0x0000006574657220 */ /* 0x000fe40000410000 */
[C---:B------:R-:W-:Y:S01]  /*17920*/  FMUL.FTZ R102, R3.reuse, R102 ;  /* 0x0000006603667220 */ /* 0x040fe20000410000 */
[----:B------:R-:W-:Y:S01]  /*17930*/  MUFU.EX2 R167, R167 ;  /* 0x000000a700a77308 */ /* 0x000fe20000000800 */
[C---:B------:R-:W-:Y:S04]  /*17940*/  HMMA.16816.F32 R80, R112.reuse, R128, R80 ;  /* 0x000000807050723c */ /* 0x040fe80000001850 */
[----:B------:R-:W-:Y:S02]  /*17950*/  FMUL.FTZ R103, R3, R103 ;  /* 0x0000006703677220 */ /* 0x000fe40000410000 */
[--C-:B------:R-:W-:Y:S02]  /*17960*/  FFMA.FTZ R174, R44, c[0x0][0x23c], -R165.reuse ;  /* 0x00008f002cae7a23 */ /* 0x100fe400000108a5 */
[C---:B------:R-:W-:Y:S01]  /*17970*/  HMMA.16816.F32 R84, R112.reuse, R130, R84 ;  /* 0x000000827054723c */ /* 0x040fe20000001854 */
[----:B------:R-:W-:Y:S03]  /*17980*/  MUFU.EX2 R166, R166 ;  /* 0x000000a600a67308 */ /* 0x000fe60000000800 */
[----:B------:R-:W-:Y:S02]  /*17990*/  FFMA.FTZ R129, R13, c[0x0][0x23c], -R165 ;  /* 0x00008f000d817a23 */ /* 0x000fe400000108a5 */
[----:B------:R-:W-:Y:S02]  /*179a0*/  FMUL.FTZ R13, R116, R109 ;  /* 0x0000006d740d7220 */ /* 0x000fe40000410000 */
[--C-:B------:R-:W-:Y:S01]  /*179b0*/  FFMA.FTZ R131, R14, c[0x0][0x23c], -R133.reuse ;  /* 0x00008f000e837a23 */ /* 0x100fe20000010885 */
[C---:B--2---:R-:W-:Y:S02]  /*179c0*/  HMMA.16816.F32 R88, R112.reuse, R120, R88 ;  /* 0x000000787058723c */ /* 0x044fe40000001858 */
[----:B------:R-:W2:Y:S01]  /*179d0*/  MUFU.EX2 R129, R129 ;  /* 0x0000008100817308 */ /* 0x000ea20000000800 */
[----:B------:R-:W-:Y:S02]  /*179e0*/  FMUL.FTZ R14, R3, R110 ;  /* 0x0000006e030e7220 */ /* 0x000fe40000410000 */
[----:B------:R-:W-:Y:S02]  /*179f0*/  FFMA.FTZ R128, R15, c[0x0][0x23c], -R133 ;  /* 0x00008f000f807a23 */ /* 0x000fe40000010885 */
[----:B------:R-:W-:Y:S02]  /*17a00*/  FMUL.FTZ R15, R3, R111 ;  /* 0x0000006f030f7220 */ /* 0x000fe40000410000 */
[----:B------:R-:W3:Y:S03]  /*17a10*/  LDSM.16.MT88.4 R108, [R144+0xd000] ;  /* 0x00d00000906c783b */ /* 0x000ee60000004200 */
[--C-:B------:R-:W-:Y:S01]  /*17a20*/  FFMA.FTZ R44, R52, c[0x0][0x23c], -R165.reuse ;  /* 0x00008f00342c7a23 */ /* 0x100fe200000108a5 */
[----:B------:R-:W-:Y:S01]  /*17a30*/  MUFU.EX2 R131, R131 ;  /* 0x0000008300837308 */ /* 0x000fe20000000800 */
[C---:B------:R-:W-:Y:S03]  /*17a40*/  HMMA.16816.F32 R12, R112.reuse, R122, R12 ;  /* 0x0000007a700c723c */ /* 0x040fe6000000180c */
[----:B------:R-:W4:Y:S01]  /*17a50*/  LDSM.16.MT88.4 R120, [R146+0x9400] ;  /* 0x009400009278783b */ /* 0x000f220000004200 */
[--C-:B------:R-:W-:Y:S02]  /*17a60*/  FFMA.FTZ R130, R16, c[0x0][0x23c], -R165.reuse ;  /* 0x00008f0010827a23 */ /* 0x100fe400000108a5 */
[----:B------:R-:W-:Y:S02]  /*17a70*/  FFMA.FTZ R135, R17, c[0x0][0x23c], -R165 ;  /* 0x00008f0011877a23 */ /* 0x000fe400000108a5 */
[C---:B-1----:R-:W-:Y:S01]  /*17a80*/  HMMA.16816.F32 R92, R112.reuse, R124, R92 ;  /* 0x0000007c705c723c */ /* 0x042fe2000000185c */
[----:B------:R-:W1:Y:S03]  /*17a90*/  MUFU.EX2 R128, R128 ;  /* 0x0000008000807308 */ /* 0x000e660000000800 */
[--C-:B------:R-:W-:Y:S02]  /*17aa0*/  FFMA.FTZ R137, R18, c[0x0][0x23c], -R133.reuse ;  /* 0x00008f0012897a23 */ /* 0x100fe40000010885 */
[----:B------:R-:W-:Y:S02]  /*17ab0*/  FFMA.FTZ R138, R19, c[0x0][0x23c], -R133 ;  /* 0x00008f00138a7a23 */ /* 0x000fe40000010885 */
[C---:B------:R-:W-:Y:S01]  /*17ac0*/  HMMA.16816.F32 R96, R112.reuse, R126, R96 ;  /* 0x0000007e7060723c */ /* 0x040fe20000001860 */
[----:B------:R-:W5:Y:S02]  /*17ad0*/  LDSM.16.MT88.4 R124, [R144+0x9400] ;  /* 0x00940000907c783b */ /* 0x000f640000004200 */
[----:B------:R-:W-:Y:S01]  /*17ae0*/  MUFU.EX2 R130, R130 ;  /* 0x0000008200827308 */ /* 0x000fe20000000800 */
[C---:B------:R-:W-:Y:S01]  /*17af0*/  FMUL.FTZ R16, R116.reuse, R104 ;  /* 0x0000006874107220 */ /* 0x040fe20000410000 */
[----:B--2---:R-:W-:Y:S01]  /*17b00*/  F2FP.PACK_AB R104, R129, R132 ;  /* 0x000000848168723e */ /* 0x004fe200000000ff */
[----:B------:R-:W-:Y:S02]  /*17b10*/  FMUL.FTZ R17, R116, R105 ;  /* 0x0000006974117220 */ /* 0x000fe40000410000 */
[C---:B------:R-:W-:Y:S04]  /*17b20*/  FMUL.FTZ R18, R3.reuse, R106 ;  /* 0x0000006a03127220 */ /* 0x040fe80000410000 */
[----:B------:R-:W-:Y:S01]  /*17b30*/  FMUL.FTZ R19, R3, R107 ;  /* 0x0000006b03137220 */ /* 0x000fe20000410000 */
[----:B------:R-:W2:Y:S01]  /*17b40*/  MUFU.EX2 R135, R135 ;  /* 0x0000008700877308 */ /* 0x000ea20000000800 */
[--C-:B------:R-:W-:Y:S02]  /*17b50*/  FFMA.FTZ R52, R53, c[0x0][0x23c], -R165.reuse ;  /* 0x00008f0035347a23 */ /* 0x100fe400000108a5 */
[----:B------:R-:W-:Y:S01]  /*17b60*/  FFMA.FTZ R136, R3, R156, R136 ;  /* 0x0000009c03887223 */ /* 0x000fe20000010088 */
[----:B-1----:R-:W-:Y:S01]  /*17b70*/  F2FP.PACK_AB R105, R128, R131 ;  /* 0x000000838069723e */ /* 0x002fe200000000ff */
[--C-:B------:R-:W-:Y:S01]  /*17b80*/  FFMA.FTZ R48, R48, c[0x0][0x23c], -R165.reuse ;  /* 0x00008f0030307a23 */ /* 0x100fe200000108a5 */
[C---:B---3--:R-:W-:Y:S03]  /*17b90*/  HMMA.16816.F32 R16, R112.reuse, R108, R16 ;  /* 0x0000006c7010723c */ /* 0x048fe60000001810 */
[----:B------:R-:W-:Y:S01]  /*17ba0*/  FFMA.FTZ R49, R49, c[0x0][0x23c], -R165 ;  /* 0x00008f0031317a23 */ /* 0x000fe200000108a5 */
[----:B------:R-:W-:Y:S01]  /*17bb0*/  MUFU.EX2 R137, R137 ;  /* 0x0000008900897308 */ /* 0x000fe20000000800 */
[--C-:B------:R-:W-:Y:S02]  /*17bc0*/  FFMA.FTZ R50, R50, c[0x0][0x23c], -R133.reuse ;  /* 0x00008f0032327a23 */ /* 0x100fe40000010885 */
[----:B------:R-:W-:Y:S01]  /*17bd0*/  FFMA.FTZ R51, R51, c[0x0][0x23c], -R133 ;  /* 0x00008f0033337a23 */ /* 0x000fe20000010885 */
[----:B------:R-:W-:Y:S01]  /*17be0*/  HMMA.16816.F32 R100, R112, R110, R100 ;  /* 0x0000006e7064723c */ /* 0x000fe20000001864 */
[----:B------:R-:W1:Y:S03]  /*17bf0*/  LDSM.16.MT88.4 R108, [R146+0xb400] ;  /* 0x00b40000926c783b */ /* 0x000e660000004200 */
[--C-:B------:R-:W-:Y:S02]  /*17c00*/  FFMA.FTZ R56, R56, c[0x0][0x23c], -R165.reuse ;  /* 0x00008f0038387a23 */ /* 0x100fe400000108a5 */
[----:B------:R-:W3:Y:S01]  /*17c10*/  MUFU.EX2 R138, R138 ;  /* 0x0000008a008a7308 */ /* 0x000ee20000000800 */
[----:B------:R-:W-:Y:S02]  /*17c20*/  FFMA.FTZ R57, R57, c[0x0][0x23c], -R165 ;  /* 0x00008f0039397a23 */ /* 0x000fe400000108a5 */
[----:B------:R-:W1:Y:S03]  /*17c30*/  LDSM.16.MT88.4 R112, [R144+0xb400] ;  /* 0x00b400009070783b */ /* 0x000e660000004200 */
[----:B--2---:R-:W-:Y:S01]  /*17c40*/  F2FP.PACK_AB R106, R135, R130 ;  /* 0x00000082876a723e */ /* 0x004fe200000000ff */
[--C-:B------:R-:W-:Y:S02]  /*17c50*/  FFMA.FTZ R54, R54, c[0x0][0x23c], -R133.reuse ;  /* 0x00008f0036367a23 */ /* 0x100fe40000010885 */
[--C-:B------:R-:W-:Y:S01]  /*17c60*/  FFMA.FTZ R55, R55, c[0x0][0x23c], -R133.reuse ;  /* 0x00008f0037377a23 */ /* 0x100fe20000010885 */
[----:B------:R2:W-:Y:S01]  /*17c70*/  MUFU.EX2 R53, R44 ;  /* 0x0000002c00357308 */ /* 0x0005e20000000800 */
[--C-:B------:R-:W-:Y:S02]  /*17c80*/  FFMA.FTZ R58, R58, c[0x0][0x23c], -R133.reuse ;  /* 0x00008f003a3a7a23 */ /* 0x100fe40000010885 */
[----:B------:R-:W-:Y:S02]  /*17c90*/  FFMA.FTZ R59, R59, c[0x0][0x23c], -R133 ;  /* 0x00008f003b3b7a23 */ /* 0x000fe40000010885 */
[--C-:B------:R-:W-:Y:S02]  /*17ca0*/  FFMA.FTZ R60, R60, c[0x0][0x23c], -R165.reuse ;  /* 0x00008f003c3c7a23 */ /* 0x100fe400000108a5 */
[----:B------:R-:W-:Y:S02]  /*17cb0*/  FFMA.FTZ R64, R64, c[0x0][0x23c], -R165 ;  /* 0x00008f0040407a23 */ /* 0x000fe400000108a5 */
[----:B------:R-:W-:Y:S01]  /*17cc0*/  FFMA.FTZ R66, R66, c[0x0][0x23c], -R133 ;  /* 0x00008f0042427a23 */ /* 0x000fe20000010885 */
[----:B------:R-:W-:Y:S01]  /*17cd0*/  MUFU.EX2 R168, R168 ;  /* 0x000000a800a87308 */ /* 0x000fe20000000800 */
[----:B------:R-:W-:Y:S02]  /*17ce0*/  FFMA.FTZ R143, R116, R157, R143 ;  /* 0x0000009d748f7223 */ /* 0x000fe4000001008f */
[----:B------:R-:W-:Y:S01]  /*17cf0*/  FADD.FTZ R7, R7, R136 ;  /* 0x0000008807077221 */ /* 0x000fe20000010000 */
[----:B---3--:R-:W-:Y:S01]  /*17d00*/  F2FP.PACK_AB R107, R138, R137 ;  /* 0x000000898a6b723e */ /* 0x008fe200000000ff */
[----:B------:R-:W-:Y:S02]  /*17d10*/  FADD.FTZ R134, R134, R143 ;  /* 0x0000008f86867221 */ /* 0x000fe40000010000 */
[----:B------:R-:W-:Y:S02]  /*17d20*/  FADD.FTZ R118, R118, R7 ;  /* 0x0000000776767221 */ /* 0x000fe40000010000 */
[----:B------:R-:W-:Y:S01]  /*17d30*/  FADD.FTZ R119, R119, R134 ;  /* 0x0000008677777221 */ /* 0x000fe20000010000 */
[----:B------:R-:W-:Y:S01]  /*17d40*/  MUFU.EX2 R169, R169 ;  /* 0x000000a900a97308 */ /* 0x000fe20000000800 */
[C---:B----4-:R-:W-:Y:S01]  /*17d50*/  HMMA.16816.F32 R8, R104.reuse, R120, R8 ;  /* 0x000000786808723c */ /* 0x050fe20000001808 */
[----:B--2---:R-:W-:Y:S04]  /*17d60*/  LDSM.16.MT88.4 R44, [R144+0xe800] ;  /* 0x00e80000902c783b */ /* 0x004fe80000004200 */
[----:B------:R-:W-:Y:S02]  /*17d70*/  FADD.FTZ R7, R6, R119 ;  /* 0x0000007706077221 */ /* 0x000fe40000010000 */
[----:B------:R-:W-:Y:S01]  /*17d80*/  FADD.FTZ R118, R5, R118 ;  /* 0x0000007605767221 */ /* 0x000fe20000010000 */
[C---:B------:R-:W-:Y:S01]  /*17d90*/  HMMA.16816.F32 R68, R104.reuse, R122, R68 ;  /* 0x0000007a6844723c */ /* 0x040fe20000001844 */
[----:B------:R-:W-:Y:S01]  /*17da0*/  MUFU.EX2 R171, R171 ;  /* 0x000000ab00ab7308 */ /* 0x000fe20000000800 */
[----:B------:R-:W2:Y:S02]  /*17db0*/  LDSM.16.MT88.4 R120, [R144+0xd400] ;  /* 0x00d400009078783b */ /* 0x000ea40000004200 */
[----:B------:R-:W-:Y:S02]  /*17dc0*/  FADD.FTZ R132, R132, R7 ;  /* 0x0000000784847221 */ /* 0x000fe40000010000 */
[----:B------:R-:W-:Y:S02]  /*17dd0*/  FADD.FTZ R131, R131, R118 ;  /* 0x0000007683837221 */ /* 0x000fe40000010000 */
[C---:B-----5:R-:W-:Y:S03]  /*17de0*/  HMMA.16816.F32 R72, R104.reuse, R124, R72 ;  /* 0x0000007c6848723c */ /* 0x060fe60000001848 */
[----:B------:R-:W-:Y:S01]  /*17df0*/  MUFU.EX2 R170, R170 ;  /* 0x000000aa00aa7308 */ /* 0x000fe20000000800 */
[----:B------:R-:W-:Y:S02]  /*17e00*/  FADD.FTZ R129, R129, R132 ;  /* 0x0000008481817221 */ /* 0x000fe40000010000 */
[----:B------:R-:W-:Y:S02]  /*17e10*/  FADD.FTZ R128, R128, R131 ;  /* 0x0000008380807221 */ /* 0x000fe40000010000 */
[C---:B------:R-:W-:Y:S04]  /*17e20*/  HMMA.16816.F32 R76, R104.reuse, R126, R76 ;  /* 0x0000007e684c723c */ /* 0x040fe8000000184c */
[--C-:B------:R-:W-:Y:S01]  /*17e30*/  FFMA.FTZ R124, R24, c[0x0][0x23c], -R165.reuse ;  /* 0x00008f00187c7a23 */ /* 0x100fe200000108a5 */
[----:B------:R-:W-:Y:S01]  /*17e40*/  MUFU.EX2 R172, R172 ;  /* 0x000000ac00ac7308 */ /* 0x000fe20000000800 */
[----:B------:R-:W-:Y:S02]  /*17e50*/  FFMA.FTZ R125, R25, c[0x0][0x23c], -R165 ;  /* 0x00008f00197d7a23 */ /* 0x000fe400000108a5 */
[C---:B-1----:R-:W-:Y:S04]  /*17e60*/  HMMA.16816.F32 R80, R104.reuse, R108, R80 ;  /* 0x0000006c6850723c */ /* 0x042fe80000001850 */
[--C-:B------:R-:W-:Y:S02]  /*17e70*/  FFMA.FTZ R126, R26, c[0x0][0x23c], -R133.reuse ;  /* 0x00008f001a7e7a23 */ /* 0x100fe40000010885 */
[----:B------:R-:W-:Y:S01]  /*17e80*/  FFMA.FTZ R127, R27, c[0x0][0x23c], -R133 ;  /* 0x00008f001b7f7a23 */ /* 0x000fe20000010885 */
[----:B------:R-:W-:Y:S01]  /*17e90*/  MUFU.EX2 R124, R124 ;  /* 0x0000007c007c7308 */ /* 0x000fe20000000800 */
[C---:B------:R-:W-:Y:S01]  /*17ea0*/  HMMA.16816.F32 R84, R104.reuse, R110, R84 ;  /* 0x0000006e6854723c */ /* 0x040fe20000001854 */
[----:B------:R-:W1:Y:S03]  /*17eb0*/  LDSM.16.MT88.4 R108, [R146+0x9800] ;  /* 0x00980000926c783b */ /* 0x000e660000004200 */
[----:B------:R-:W-:Y:S02]  /*17ec0*/  FADD.FTZ R130, R130, R129 ;  /* 0x0000008182827221 */ /* 0x000fe40000010000 */
[----:B------:R-:W-:Y:S02]  /*17ed0*/  FADD.FTZ R5, R137, R128 ;  /* 0x0000008089057221 */ /* 0x000fe40000010000 */
[C---:B------:R-:W-:Y:S01]  /*17ee0*/  HMMA.16816.F32 R88, R104.reuse, R112, R88 ;  /* 0x000000706858723c */ /* 0x040fe20000001858 */
[----:B------:R-:W3:Y:S01]  /*17ef0*/  LDSM.16.MT88.4 R24, [R144+0x9800] ;  /* 0x009800009018783b */ /* 0x000ee20000004200 */
[----:B------:R-:W4:Y:S02]  /*17f00*/  MUFU.EX2 R125, R125 ;  /* 0x0000007d007d7308 */ /* 0x000f240000000800 */
[----:B------:R-:W-:Y:S02]  /*17f10*/  FADD.FTZ R135, R135, R130 ;  /* 0x0000008287877221 */ /* 0x000fe40000010000 */
[----:B------:R-:W-:Y:S02]  /*17f20*/  FADD.FTZ R5, R138, R5 ;  /* 0x000000058a057221 */ /* 0x000fe40000010000 */
[C---:B------:R-:W-:Y:S01]  /*17f30*/  HMMA.16816.F32 R12, R104.reuse, R114, R12 ;  /* 0x00000072680c723c */ /* 0x040fe2000000180c */
[----:B------:R-:W-:Y:S03]  /*17f40*/  LDSM.16.MT88.4 R112, [R144+0xb800] ;  /* 0x00b800009070783b */ /* 0x000fe60000004200 */
[----:B------:R-:W-:Y:S04]  /*17f50*/  MUFU.EX2 R126, R126 ;  /* 0x0000007e007e7308 */ /* 0x000fe80000000800 */
[C---:B------:R-:W-:Y:S06]  /*17f60*/  HMMA.16816.F32 R92, R104.reuse, R20, R92 ;  /* 0x00000014685c723c */ /* 0x040fec000000185c */
[----:B------:R-:W5:Y:S01]  /*17f70*/  MUFU.EX2 R127, R127 ;  /* 0x0000007f007f7308 */ /* 0x000f620000000800 */
[----:B------:R-:W-:Y:S01]  /*17f80*/  F2FP.PACK_AB R20, R139, R142 ;  /* 0x0000008e8b14723e */ /* 0x000fe200000000ff */
[C---:B------:R-:W-:Y:S04]  /*17f90*/  HMMA.16816.F32 R96, R104.reuse, R22, R96 ;  /* 0x000000166860723c */ /* 0x040fe80000001860 */
[----:B------:R-:W-:Y:S01]  /*17fa0*/  F2FP.PACK_AB R21, R141, R140 ;  /* 0x0000008c8d15723e */ /* 0x000fe200000000ff */
[----:B------:R-:W-:Y:S02]  /*17fb0*/  FADD.FTZ R142, R142, R135 ;  /* 0x000000878e8e7221 */ /* 0x000fe40000010000 */
[----:B----4-:R-:W-:Y:S01]  /*17fc0*/  F2FP.PACK_AB R22, R125, R124 ;  /* 0x0000007c7d16723e */ /* 0x010fe200000000ff */
[C---:B--2---:R-:W-:Y:S01]  /*17fd0*/  HMMA.16816.F32 R16, R104.reuse, R120, R16 ;  /* 0x000000786810723c */ /* 0x044fe20000001810 */
[----:B------:R-:W-:Y:S03]  /*17fe0*/  MUFU.EX2 R173, R173 ;  /* 0x000000ad00ad7308 */ /* 0x000fe60000000800 */
[----:B------:R-:W-:Y:S02]  /*17ff0*/  FADD.FTZ R140, R140, R5 ;  /* 0x000000058c8c7221 */ /* 0x000fe40000010000 */
[----:B------:R-:W-:Y:S02]  /*18000*/  FADD.FTZ R139, R139, R142 ;  /* 0x0000008e8b8b7221 */ /* 0x000fe40000010000 */
[----:B------:R-:W-:Y:S01]  /*18010*/  HMMA.16816.F32 R100, R104, R122, R100 ;  /* 0x0000007a6864723c */ /* 0x000fe20000001864 */
[----:B------:R-:W2:Y:S02]  /*18020*/  LDSM.16.MT88.4 R104, [R146+0xb800] ;  /* 0x00b800009268783b */ /* 0x000ea40000004200 */
[----:B------:R-:W-:Y:S01]  /*18030*/  MUFU.EX2 R174, R174 ;  /* 0x000000ae00ae7308 */ /* 0x000fe20000000800 */
[--C-:B------:R-:W-:Y:S01]  /*18040*/  FFMA.FTZ R121, R28, c[0x0][0x23c], -R165.reuse ;  /* 0x00008f001c797a23 */ /* 0x100fe200000108a5 */
[----:B-----5:R-:W-:Y:S01]  /*18050*/  F2FP.PACK_AB R23, R127, R126 ;  /* 0x0000007e7f17723e */ /* 0x020fe200000000ff */
[----:B------:R-:W-:Y:S02]  /*18060*/  FFMA.FTZ R120, R29, c[0x0][0x23c], -R165 ;  /* 0x00008f001d787a23 */ /* 0x000fe400000108a5 */
[--C-:B------:R-:W-:Y:S04]  /*18070*/  FFMA.FTZ R122, R30, c[0x0][0x23c], -R133.reuse ;  /* 0x00008f001e7a7a23 */ /* 0x100fe80000010885 */
[----:B------:R-:W-:Y:S01]  /*18080*/  FFMA.FTZ R123, R31, c[0x0][0x23c], -R133 ;  /* 0x00008f001f7b7a23 */ /* 0x000fe20000010885 */
[C---:B-1----:R-:W-:Y:S01]  /*18090*/  HMMA.16816.F32 R8, R20.reuse, R108, R8 ;  /* 0x0000006c1408723c */ /* 0x042fe20000001808 */
[----:B------:R-:W-:Y:S01]  /*180a0*/  LDSM.16.MT88.4 R28, [R144+0xd800] ;  /* 0x00d80000901c783b */ /* 0x000fe20000004200 */
[----:B------:R-:W-:Y:S03]  /*180b0*/  MUFU.EX2 R121, R121 ;  /* 0x0000007900797308 */ /* 0x000fe60000000800 */
[----:B------:R-:W-:Y:S02]  /*180c0*/  FADD.FTZ R141, R141, R140 ;  /* 0x0000008c8d8d7221 */ /* 0x000fe40000010000 */
[----:B------:R-:W-:Y:S01]  /*180d0*/  FFMA.FTZ R108, R61, c[0x0][0x23c], -R165 ;  /* 0x00008f003d6c7a23 */ /* 0x000fe200000108a5 */
[C---:B------:R-:W-:Y:S04]  /*180e0*/  HMMA.16816.F32 R68, R20.reuse, R110, R68 ;  /* 0x0000006e1444723c */ /* 0x040fe80000001844 */
[----:B------:R1:W-:Y:S01]  /*180f0*/  MUFU.EX2 R3, R108 ;  /* 0x0000006c00037308 */ /* 0x0003e20000000800 */
[--C-:B------:R-:W-:Y:S02]  /*18100*/  FFMA.FTZ R61, R62, c[0x0][0x23c], -R133.reuse ;  /* 0x00008f003e3d7a23 */ /* 0x100fe40000010885 */
[----:B------:R-:W-:Y:S01]  /*18110*/  FFMA.FTZ R62, R63, c[0x0][0x23c], -R133 ;  /* 0x00008f003f3e7a23 */ /* 0x000fe20000010885 */
[C---:B---3--:R-:W-:Y:S04]  /*18120*/  HMMA.16816.F32 R72, R20.reuse, R24, R72 ;  /* 0x000000181448723c */ /* 0x048fe80000001848 */
[----:B------:R-:W-:Y:S02]  /*18130*/  FADD.FTZ R124, R124, R139 ;  /* 0x0000008b7c7c7221 */ /* 0x000fe40000010000 */
[----:B------:R-:W3:Y:S01]  /*18140*/  MUFU.EX2 R120, R120 ;  /* 0x0000007800787308 */ /* 0x000ee20000000800 */
[----:B------:R-:W-:Y:S01]  /*18150*/  FADD.FTZ R126, R126, R141 ;  /* 0x0000008d7e7e7221 */ /* 0x000fe20000010000 */
[C---:B------:R-:W-:Y:S01]  /*18160*/  HMMA.16816.F32 R76, R20.reuse, R26, R76 ;  /* 0x0000001a144c723c */ /* 0x040fe2000000184c */
[----:B------:R-:W4:Y:S03]  /*18170*/  LDSM.16.MT88.4 R24, [R146+0xd800] ;  /* 0x00d800009218783b */ /* 0x000f260000004200 */
[----:B------:R-:W-:Y:S02]  /*18180*/  FADD.FTZ R124, R125, R124 ;  /* 0x0000007c7d7c7221 */ /* 0x000fe40000010000 */
[----:B------:R-:W-:Y:S02]  /*18190*/  FADD.FTZ R127, R127, R126 ;  /* 0x0000007e7f7f7221 */ /* 0x000fe40000010000 */
[C---:B--2---:R-:W-:Y:S01]  /*181a0*/  HMMA.16816.F32 R80, R20.reuse, R104, R80 ;  /* 0x000000681450723c */ /* 0x044fe20000001850 */
[----:B------:R-:W-:Y:S01]  /*181b0*/  MUFU.EX2 R122, R122 ;  /* 0x0000007a007a7308 */ /* 0x000fe20000000800 */
[----:B-1----:R-:W-:Y:S06]  /*181c0*/  LDSM.16.MT88.4 R108, [R144+0xcc00] ;  /* 0x00cc0000906c783b */ /* 0x002fec0000004200 */
[C---:B------:R-:W-:Y:S03]  /*181d0*/  HMMA.16816.F32 R84, R20.reuse, R106, R84 ;  /* 0x0000006a1454723c */ /* 0x040fe60000001854 */
[----:B------:R-:W1:Y:S01]  /*181e0*/  MUFU.EX2 R123, R123 ;  /* 0x0000007b007b7308 */ /* 0x000e620000000800 */
[----:B------:R-:W2:Y:S04]  /*181f0*/  LDSM.16.MT88.4 R104, [R146+0x9c00] ;  /* 0x009c00009268783b */ /* 0x000ea80000004200 */
[C---:B------:R-:W-:Y:S05]  /*18200*/  HMMA.16816.F32 R88, R20.reuse, R112, R88 ;  /* 0x000000701458723c */ /* 0x040fea0000001858 */
[----:B------:R-:W-:Y:S03]  /*18210*/  MUFU.EX2 R175, R175 ;  /* 0x000000af00af7308 */ /* 0x000fe60000000800 */
[C---:B------:R-:W-:Y:S07]  /*18220*/  HMMA.16816.F32 R12, R20.reuse, R114, R12 ;  /* 0x00000072140c723c */ /* 0x040fee000000180c */
[----:B------:R-:W-:Y:S01]  /*18230*/  MUFU.EX2 R176, R176 ;  /* 0x000000b000b07308 */ /* 0x000fe20000000800 */
[C---:B----4-:R-:W-:Y:S08]  /*18240*/  HMMA.16816.F32 R92, R20.reuse, R24, R92 ;  /* 0x00000018145c723c */ /* 0x050ff0000000185c */
[C---:B------:R-:W-:Y:S01]  /*18250*/  HMMA.16816.F32 R96, R20.reuse, R26, R96 ;  /* 0x0000001a1460723c */ /* 0x040fe20000001860 */
[----:B------:R-:W4:Y:S01]  /*18260*/  LDSM.16.MT88.4 R24, [R146+0xbc00] ;  /* 0x00bc00009218783b */ /* 0x000f220000004200 */
[----:B------:R-:W-:Y:S06]  /*18270*/  MUFU.EX2 R177, R177 ;  /* 0x000000b100b17308 */ /* 0x000fec0000000800 */
[C---:B------:R-:W-:Y:S04]  /*18280*/  HMMA.16816.F32 R16, R20.reuse, R28, R16 ;  /* 0x0000001c1410723c */ /* 0x040fe80000001810 */
[----:B------:R-:W-:Y:S04]  /*18290*/  MUFU.EX2 R48, R48 ;  /* 0x0000003000307308 */ /* 0x000fe80000000800 */
[----:B------:R-:W-:Y:S01]  /*182a0*/  HMMA.16816.F32 R100, R20, R30, R100 ;  /* 0x0000001e1464723c */ /* 0x000fe20000001864 */
[----:B------:R-:W5:Y:S05]  /*182b0*/  LDSM.16.MT88.4 R28, [R144+0xbc00] ;  /* 0x00bc0000901c783b */ /* 0x000f6a0000004200 */
[----:B------:R-:W-:Y:S01]  /*182c0*/  MUFU.EX2 R49, R49 ;  /* 0x0000003100317308 */ /* 0x000fe20000000800 */
[----:B---3--:R-:W-:Y:S01]  /*182d0*/  F2FP.PACK_AB R20, R120, R121 ;  /* 0x000000797814723e */ /* 0x008fe200000000ff */
[----:B------:R-:W-:Y:S01]  /*182e0*/  FADD.FTZ R121, R121, R124 ;  /* 0x0000007c79797221 */ /* 0x000fe20000010000 */
[----:B-1----:R-:W-:Y:S03]  /*182f0*/  F2FP.PACK_AB R21, R123, R122 ;  /* 0x0000007a7b15723e */ /* 0x002fe600000000ff */
[----:B------:R-:W-:Y:S01]  /*18300*/  F2FP.PACK_AB R22, R166, R167 ;  /* 0x000000a7a616723e */ /* 0x000fe200000000ff */
[----:B------:R-:W-:Y:S01]  /*18310*/  FADD.FTZ R122, R122, R127 ;  /* 0x0000007f7a7a7221 */ /* 0x000fe20000010000 */
[----:B------:R-:W-:Y:S01]  /*18320*/  F2FP.PACK_AB R23, R169, R168 ;  /* 0x000000a8a917723e */ /* 0x000fe200000000ff */
[----:B------:R-:W-:Y:S01]  /*18330*/  FADD.FTZ R120, R120, R121 ;  /* 0x0000007978787221 */ /* 0x000fe20000010000 */
[----:B------:R-:W-:Y:S01]  /*18340*/  MUFU.EX2 R50, R50 ;  /* 0x0000003200327308 */ /* 0x000fe20000000800 */
[----:B------:R-:W-:Y:S02]  /*18350*/  FADD.FTZ R123, R123, R122 ;  /* 0x0000007a7b7b7221 */ /* 0x000fe40000010000 */
[----:B------:R-:W-:Y:S02]  /*18360*/  FADD.FTZ R167, R167, R120 ;  /* 0x00000078a7a77221 */ /* 0x000fe40000010000 */
[C---:B--2---:R-:W-:Y:S03]  /*18370*/  HMMA.16816.F32 R8, R20.reuse, R104, R8 ;  /* 0x000000681408723c */ /* 0x044fe60000001808 */
[----:B------:R-:W-:Y:S02]  /*18380*/  FADD.FTZ R168, R168, R123 ;  /* 0x0000007ba8a87221 */ /* 0x000fe40000010000 */
[----:B------:R-:W-:Y:S01]  /*18390*/  MUFU.EX2 R51, R51 ;  /* 0x0000003300337308 */ /* 0x000fe20000000800 */
[----:B------:R-:W-:Y:S02]  /*183a0*/  FADD.FTZ R166, R166, R167 ;  /* 0x000000a7a6a67221 */ /* 0x000fe40000010000 */
[C---:B------:R-:W-:Y:S04]  /*183b0*/  HMMA.16816.F32 R68, R20.reuse, R106, R68 ;  /* 0x0000006a1444723c */ /* 0x040fe80000001844 */
[--C-:B------:R-:W-:Y:S02]  /*183c0*/  FFMA.FTZ R104, R38, c[0x0][0x23c], -R133.reuse ;  /* 0x00008f0026687a23 */ /* 0x100fe40000010885 */
[----:B------:R-:W-:Y:S01]  /*183d0*/  FFMA.FTZ R105, R39, c[0x0][0x23c], -R133 ;  /* 0x00008f0027697a23 */ /* 0x000fe20000010885 */
[----:B------:R-:W-:Y:S01]  /*183e0*/  MUFU.EX2 R52, R52 ;  /* 0x0000003400347308 */ /* 0x000fe20000000800 */
[C---:B------:R-:W-:Y:S01]  /*183f0*/  HMMA.16816.F32 R72, R20.reuse, R32, R72 ;  /* 0x000000201448723c */ /* 0x040fe20000001848 */
[----:B------:R-:W1:Y:S03]  /*18400*/  LDSM.16.MT88.4 R36, [R146+0xdc00] ;  /* 0x00dc00009224783b */ /* 0x000e660000004200 */
[--C-:B------:R-:W-:Y:S02]  /*18410*/  FFMA.FTZ R106, R40, c[0x0][0x23c], -R165.reuse ;  /* 0x00008f00286a7a23 */ /* 0x100fe400000108a5 */
[--C-:B------:R-:W-:Y:S02]  /*18420*/  FFMA.FTZ R107, R41, c[0x0][0x23c], -R165.reuse ;  /* 0x00008f00296b7a23 */ /* 0x100fe400000108a5 */
[C---:B------:R-:W-:Y:S01]  /*18430*/  HMMA.16816.F32 R76, R20.reuse, R34, R76 ;  /* 0x00000022144c723c */ /* 0x040fe2000000184c */
[----:B------:R-:W2:Y:S01]  /*18440*/  LDSM.16.MT88.4 R32, [R144+0xdc00] ;  /* 0x00dc00009020783b */ /* 0x000ea20000004200 */
[----:B------:R-:W-:Y:S02]  /*18450*/  MUFU.EX2 R104, R104 ;  /* 0x0000006800687308 */ /* 0x000fe40000000800 */
[----:B------:R-:W-:Y:S02]  /*18460*/  FFMA.FTZ R165, R65, c[0x0][0x23c], -R165 ;  /* 0x00008f0041a57a23 */ /* 0x000fe400000108a5 */
[----:B------:R-:W-:Y:S02]  /*18470*/  FFMA.FTZ R133, R67, c[0x0][0x23c], -R133 ;  /* 0x00008f0043857a23 */ /* 0x000fe40000010885 */
[C---:B----4-:R-:W-:Y:S01]  /*18480*/  HMMA.16816.F32 R80, R20.reuse, R24, R80 ;  /* 0x000000181450723c */ /* 0x050fe20000001850 */
[----:B------:R-:W-:Y:S03]  /*18490*/  LDSM.16.MT88.4 R40, [R144+0xc400] ;  /* 0x00c400009028783b */ /* 0x000fe60000004200 */
[----:B------:R-:W3:Y:S01]  /*184a0*/  MUFU.EX2 R105, R105 ;  /* 0x0000006900697308 */ /* 0x000ee20000000800 */
[----:B------:R-:W-:Y:S03]  /*184b0*/  FADD.FTZ R169, R169, R168 ;  /* 0x000000a8a9a97221 */ /* 0x000fe60000010000 */
[C---:B------:R-:W-:Y:S01]  /*184c0*/  HMMA.16816.F32 R84, R20.reuse, R26, R84 ;  /* 0x0000001a1454723c */ /* 0x040fe20000001854 */
[----:B------:R-:W4:Y:S05]  /*184d0*/  LDSM.16.MT88.4 R24, [R146+0xa000] ;  /* 0x00a000009218783b */ /* 0x000f2a0000004200 */
[----:B------:R-:W-:Y:S02]  /*184e0*/  MUFU.EX2 R106, R106 ;  /* 0x0000006a006a7308 */ /* 0x000fe40000000800 */
[C---:B-----5:R-:W-:Y:S08]  /*184f0*/  HMMA.16816.F32 R88, R20.reuse, R28, R88 ;  /* 0x0000001c1458723c */ /* 0x060ff00000001858 */
[C---:B------:R-:W-:Y:S01]  /*18500*/  HMMA.16816.F32 R12, R20.reuse, R30, R12 ;  /* 0x0000001e140c723c */ /* 0x040fe2000000180c */
[----:B------:R-:W5:Y:S01]  /*18510*/  LDSM.16.MT88.4 R28, [R144+0xa000] ;  /* 0x00a00000901c783b */ /* 0x000f620000004200 */
[----:B------:R-:W3:Y:S06]  /*18520*/  MUFU.EX2 R107, R107 ;  /* 0x0000006b006b7308 */ /* 0x000eec0000000800 */
[C---:B-1----:R-:W-:Y:S04]  /*18530*/  HMMA.16816.F32 R92, R20.reuse, R36, R92 ;  /* 0x00000024145c723c */ /* 0x042fe8000000185c */
[----:B------:R-:W-:Y:S04]  /*18540*/  MUFU.EX2 R54, R54 ;  /* 0x0000003600367308 */ /* 0x000fe80000000800 */
[C---:B------:R-:W-:Y:S01]  /*18550*/  HMMA.16816.F32 R96, R20.reuse, R38, R96 ;  /* 0x000000261460723c */ /* 0x040fe20000001860 */
[----:B------:R-:W-:Y:S05]  /*18560*/  LDSM.16.MT88.4 R36, [R144+0xc000] ;  /* 0x00c000009024783b */ /* 0x000fea0000004200 */
[----:B------:R-:W1:Y:S02]  /*18570*/  MUFU.EX2 R55, R55 ;  /* 0x0000003700377308 */ /* 0x000e640000000800 */
[C---:B--2---:R-:W-:Y:S08]  /*18580*/  HMMA.16816.F32 R16, R20.reuse, R32, R16 ;  /* 0x000000201410723c */ /* 0x044ff00000001810 */
[----:B------:R-:W-:Y:S01]  /*18590*/  HMMA.16816.F32 R100, R20, R34, R100 ;  /* 0x000000221464723c */ /* 0x000fe20000001864 */
[----:B------:R-:W2:Y:S01]  /*185a0*/  LDSM.16.MT88.4 R32, [R146+0xc000] ;  /* 0x00c000009220783b */ /* 0x000ea20000004200 */
[----:B------:R-:W-:Y:S05]  /*185b0*/  MUFU.EX2 R56, R56 ;  /* 0x0000003800387308 */ /* 0x000fea0000000800 */
[----:B------:R-:W-:Y:S01]  /*185c0*/  F2FP.PACK_AB R20, R170, R171 ;  /* 0x000000abaa14723e */ /* 0x000fe200000000ff */
[----:B------:R-:W-:Y:S01]  /*185d0*/  FADD.FTZ R171, R171, R166 ;  /* 0x000000a6abab7221 */ /* 0x000fe20000010000 */
[----:B---3--:R-:W-:Y:S03]  /*185e0*/  F2FP.PACK_AB R21, R105, R104 ;  /* 0x000000686915723e */ /* 0x008fe600000000ff */
[----:B------:R-:W-:Y:S01]  /*185f0*/  F2FP.PACK_AB R22, R107, R106 ;  /* 0x0000006a6b16723e */ /* 0x000fe200000000ff */
[----:B------:R-:W3:Y:S01]  /*18600*/  MUFU.EX2 R57, R57 ;  /* 0x0000003900397308 */ /* 0x000ee20000000800 */
[----:B------:R-:W-:Y:S01]  /*18610*/  F2FP.PACK_AB R23, R173, R172 ;  /* 0x000000acad17723e */ /* 0x000fe200000000ff */
[----:B------:R-:W-:Y:S02]  /*18620*/  FADD.FTZ R104, R104, R169 ;  /* 0x000000a968687221 */ /* 0x000fe40000010000 */
[----:B------:R-:W-:Y:S02]  /*18630*/  FADD.FTZ R171, R170, R171 ;  /* 0x000000abaaab7221 */ /* 0x000fe40000010000 */
[----:B------:R-:W-:Y:S02]  /*18640*/  FADD.FTZ R105, R105, R104 ;  /* 0x0000006869697221 */ /* 0x000fe40000010000 */
[C---:B----4-:R-:W-:Y:S02]  /*18650*/  HMMA.16816.F32 R8, R20.reuse, R24, R8 ;  /* 0x000000181408723c */ /* 0x050fe40000001808 */
[----:B------:R-:W-:Y:S01]  /*18660*/  MUFU.EX2 R58, R58 ;  /* 0x0000003a003a7308 */ /* 0x000fe20000000800 */
[----:B------:R-:W-:Y:S02]  /*18670*/  FADD.FTZ R106, R106, R171 ;  /* 0x000000ab6a6a7221 */ /* 0x000fe40000010000 */
[----:B------:R-:W-:Y:S02]  /*18680*/  FADD.FTZ R172, R172, R105 ;  /* 0x00000069acac7221 */ /* 0x000fe40000010000 */
[----:B------:R-:W-:Y:S01]  /*18690*/  FADD.FTZ R107, R107, R106 ;  /* 0x0000006a6b6b7221 */ /* 0x000fe20000010000 */
[C---:B------:R-:W-:Y:S01]  /*186a0*/  HMMA.16816.F32 R68, R20.reuse, R26, R68 ;  /* 0x0000001a1444723c */ /* 0x040fe20000001844 */
[----:B------:R-:W4:Y:S03]  /*186b0*/  LDSM.16.MT88.4 R24, [R146+0xe000] ;  /* 0x00e000009218783b */ /* 0x000f260000004200 */
[----:B------:R-:W1:Y:S01]  /*186c0*/  MUFU.EX2 R59, R59 ;  /* 0x0000003b003b7308 */ /* 0x000e620000000800 */
[----:B------:R-:W-:Y:S03]  /*186d0*/  FADD.FTZ R173, R173, R172 ;  /* 0x000000acadad7221 */ /* 0x000fe60000010000 */
[C---:B-----5:R-:W-:Y:S06]  /*186e0*/  HMMA.16816.F32 R72, R20.reuse, R28, R72 ;  /* 0x0000001c1448723c */ /* 0x060fec0000001848 */
[----:B------:R-:W5:Y:S02]  /*186f0*/  MUFU.EX2 R60, R60 ;  /* 0x0000003c003c7308 */ /* 0x000f640000000800 */
[C---:B------:R-:W-:Y:S01]  /*18700*/  HMMA.16816.F32 R76, R20.reuse, R30, R76 ;  /* 0x0000001e144c723c */ /* 0x040fe2000000184c */
[----:B------:R-:W1:Y:S07]  /*18710*/  LDSM.16.MT88.4 R28, [R144+0xe000] ;  /* 0x00e00000901c783b */ /* 0x000e6e0000004200 */
[C---:B--2---:R-:W-:Y:S01]  /*18720*/  HMMA.16816.F32 R80, R20.reuse, R32, R80 ;  /* 0x000000201450723c */ /* 0x044fe20000001850 */
[----:B------:R-:W-:Y:S07]  /*18730*/  MUFU.EX2 R61, R61 ;  /* 0x0000003d003d7308 */ /* 0x000fee0000000800 */
[C---:B------:R-:W-:Y:S01]  /*18740*/  HMMA.16816.F32 R84, R20.reuse, R34, R84 ;  /* 0x000000221454723c */ /* 0x040fe20000001854 */
[----:B------:R-:W2:Y:S02]  /*18750*/  LDSM.16.MT88.4 R32, [R146+0xa400] ;  /* 0x00a400009220783b */ /* 0x000ea40000004200 */
[----:B------:R-:W1:Y:S05]  /*18760*/  MUFU.EX2 R62, R62 ;  /* 0x0000003e003e7308 */ /* 0x000e6a0000000800 */
[C---:B------:R-:W-:Y:S05]  /*18770*/  HMMA.16816.F32 R88, R20.reuse, R36, R88 ;  /* 0x000000241458723c */ /* 0x040fea0000001858 */
[----:B------:R-:W-:Y:S03]  /*18780*/  MUFU.EX2 R64, R64 ;  /* 0x0000004000407308 */ /* 0x000fe60000000800 */
[C---:B------:R-:W-:Y:S01]  /*18790*/  HMMA.16816.F32 R12, R20.reuse, R38, R12 ;  /* 0x00000026140c723c */ /* 0x040fe2000000180c */
[----:B------:R-:W-:Y:S06]  /*187a0*/  LDSM.16.MT88.4 R36, [R146+0xc400] ;  /* 0x00c400009224783b */ /* 0x000fec0000004200 */
[----:B------:R-:W2:Y:S01]  /*187b0*/  MUFU.EX2 R165, R165 ;  /* 0x000000a500a57308 */ /* 0x000ea20000000800 */
[C---:B----4-:R-:W-:Y:S08]  /*187c0*/  HMMA.16816.F32 R92, R20.reuse, R24, R92 ;  /* 0x00000018145c723c */ /* 0x050ff0000000185c */
        /* <DEDUP_REMOVED lines=21> */
[C---:B----4-:R-:W-:Y:S08]  /*18920*/  HMMA.16816.F32 R72, R20.reuse, R24, R72 ;  /* 0x000000181448723c */ /* 0x050ff00000001848 */
[C---:B------:R-:W-:Y:S01]  /*18930*/  HMMA.16816.F32 R76, R20.reuse, R26, R76 ;  /* 0x0000001a144c723c */ /* 0x040fe2000000184c */
[----:B------:R-:W4:Y:S07]  /*18940*/  LDSM.16.MT88.4 R24, [R146+0xa800] ;  /* 0x00a800009218783b */ /* 0x000f2e0000004200 */
[C---:B------:R-:W-:Y:S08]  /*18950*/  HMMA.16816.F32 R80, R20.reuse, R36, R80 ;  /* 0x000000241450723c */ /* 0x040ff00000001850 */
[C---:B------:R-:W-:Y:S01]  /*18960*/  HMMA.16816.F32 R84, R20.reuse, R38, R84 ;  /* 0x000000261454723c */ /* 0x040fe20000001854 */
[----:B------:R-:W-:Y:S07]  /*18970*/  LDSM.16.MT88.4 R36, [R146+0xc800] ;  /* 0x00c800009224783b */ /* 0x000fee0000004200 */
        /* <DEDUP_REMOVED lines=15> */
[----:B------:R-:W-:Y:S02]  /*18a70*/  FADD.FTZ R53, R52, R53 ;  /* 0x0000003534357221 */ /* 0x000fe40000010000 */
[----:B------:R-:W-:Y:S02]  /*18a80*/  FADD.FTZ R55, R55, R54 ;  /* 0x0000003637377221 */ /* 0x000fe40000010000 */
[----:B------:R-:W-:Y:S02]  /*18a90*/  FADD.FTZ R56, R56, R53 ;  /* 0x0000003538387221 */ /* 0x000fe40000010000 */
[C---:B----4-:R-:W-:Y:S03]  /*18aa0*/  HMMA.16816.F32 R8, R20.reuse, R24, R8 ;  /* 0x000000181408723c */ /* 0x050fe60000001808 */
[----:B------:R-:W-:Y:S02]  /*18ab0*/  FADD.FTZ R6, R58, R55 ;  /* 0x000000373a067221 */ /* 0x000fe40000010000 */
[----:B------:R-:W-:Y:S02]  /*18ac0*/  FADD.FTZ R57, R57, R56 ;  /* 0x0000003839397221 */ /* 0x000fe40000010000 */
[----:B------:R-:W-:Y:S01]  /*18ad0*/  FADD.FTZ R6, R59, R6 ;  /* 0x000000063b067221 */ /* 0x000fe20000010000 */
[C---:B------:R-:W-:Y:S01]  /*18ae0*/  HMMA.16816.F32 R68, R20.reuse, R26, R68 ;  /* 0x0000001a1444723c */ /* 0x040fe20000001844 */
[----:B------:R-:W3:Y:S07]  /*18af0*/  LDSM.16.MT88.4 R24, [R146+0xac00] ;  /* 0x00ac00009218783b */ /* 0x000eee0000004200 */
[C---:B-1----:R-:W-:Y:S08]  /*18b00*/  HMMA.16816.F32 R72, R20.reuse, R28, R72 ;  /* 0x0000001c1448723c */ /* 0x042ff00000001848 */
[C---:B------:R-:W-:Y:S01]  /*18b10*/  HMMA.16816.F32 R76, R20.reuse, R30, R76 ;  /* 0x0000001e144c723c */ /* 0x040fe2000000184c */
[----:B------:R-:W1:Y:S07]  /*18b20*/  LDSM.16.MT88.4 R28, [R144+0xac00] ;  /* 0x00ac0000901c783b */ /* 0x000e6e0000004200 */
[C---:B------:R-:W-:Y:S01]  /*18b30*/  HMMA.16816.F32 R80, R20.reuse, R36, R80 ;  /* 0x000000241450723c */ /* 0x040fe20000001850 */
[----:B------:R-:W4:Y:S07]  /*18b40*/  MUFU.EX2 R36, R66 ;  /* 0x0000004200247308 */ /* 0x000f2e0000000800 */
        /* <DEDUP_REMOVED lines=16> */
[----:B------:R-:W-:Y:S01]  /*18c50*/  FADD.FTZ R64, R64, R3 ;  /* 0x0000000340407221 */ /* 0x000fe20000010000 */
[----:B------:R-:W-:Y:S01]  /*18c60*/  IADD3 R3, R159, -0x1, RZ ;  /* 0xffffffff9f037810 */ /* 0x000fe20007ffe0ff */
[C---:B---3--:R-:W-:Y:S01]  /*18c70*/  HMMA.16816.F32 R112, R20.reuse, R24, R8 ;  /* 0x000000181470723c */ /* 0x048fe20000001808 */
[----:B------:R-:W3:Y:S02]  /*18c80*/  LDSM.16.MT88.4 R8, [R146+0xec00] ;  /* 0x00ec00009208783b */ /* 0x000ee40000004200 */
[----:B------:R-:W-:Y:S01]  /*18c90*/  FADD.FTZ R36, R36, R61 ;  /* 0x0000003d24247221 */ /* 0x000fe20000010000 */
[----:B------:R-:W-:Y:S01]  /*18ca0*/  MOV R159, R3 ;  /* 0x00000003009f7202 */ /* 0x000fe20000000f00 */
[----:B------:R-:W-:Y:S01]  /*18cb0*/  FADD.FTZ R157, R165, R64 ;  /* 0x00000040a59d7221 */ /* 0x000fe20000010000 */
[----:B------:R-:W-:Y:S01]  /*18cc0*/  MOV R3, R0 ;  /* 0x0000000000037202 */ /* 0x000fe20000000f00 */
[----:B------:R-:W-:Y:S01]  /*18cd0*/  FADD.FTZ R156, R133, R36 ;  /* 0x00000024859c7221 */ /* 0x000fe20000010000 */
[C---:B------:R-:W-:Y:S01]  /*18ce0*/  HMMA.16816.F32 R68, R20.reuse, R26, R68 ;  /* 0x0000001a1444723c */ /* 0x040fe20000001844 */
[----:B------:R-:W4:Y:S07]  /*18cf0*/  LDSM.16.MT88.4 R24, [R144+0xec00] ;  /* 0x00ec00009018783b */ /* 0x000f2e0000004200 */
[C---:B-1----:R-:W-:Y:S08]  /*18d00*/  HMMA.16816.F32 R72, R20.reuse, R28, R72 ;  /* 0x0000001c1448723c */ /* 0x042ff00000001848 */
[C---:B------:R-:W-:Y:S08]  /*18d10*/  HMMA.16816.F32 R76, R20.reuse, R30, R76 ;  /* 0x0000001e144c723c */ /* 0x040ff0000000184c */
[C---:B--2---:R-:W-:Y:S08]  /*18d20*/  HMMA.16816.F32 R80, R20.reuse, R32, R80 ;  /* 0x000000201450723c */ /* 0x044ff00000001850 */
[C---:B------:R-:W-:Y:S08]  /*18d30*/  HMMA.16816.F32 R84, R20.reuse, R34, R84 ;  /* 0x000000221454723c */ /* 0x040ff00000001854 */
[C---:B------:R-:W-:Y:S08]  /*18d40*/  HMMA.16816.F32 R88, R20.reuse, R108, R88 ;  /* 0x0000006c1458723c */ /* 0x040ff00000001858 */
[C---:B------:R-:W-:Y:S08]  /*18d50*/  HMMA.16816.F32 R108, R20.reuse, R110, R12 ;  /* 0x0000006e146c723c */ /* 0x040ff0000000180c */
[C---:B---3--:R-:W-:Y:S08]  /*18d60*/  HMMA.16816.F32 R92, R20.reuse, R8, R92 ;  /* 0x00000008145c723c */ /* 0x048ff0000000185c */
[C---:B------:R-:W-:Y:S08]  /*18d70*/  HMMA.16816.F32 R96, R20.reuse, R10, R96 ;  /* 0x0000000a1460723c */ /* 0x040ff00000001860 */
[C---:B----4-:R-:W-:Y:S08]  /*18d80*/  HMMA.16816.F32 R104, R20.reuse, R24, R16 ;  /* 0x000000181468723c */ /* 0x050ff00000001810 */
[----:B------:R-:W-:Y:S01]  /*18d90*/  HMMA.16816.F32 R100, R20, R26, R100 ;  /* 0x0000001a1464723c */ /* 0x000fe20000001864 */
[----:B------:R-:W-:-:S07]  /*18da0*/  @P0 BRA `(.L_x_2032) ;  /* 0xffffcb8000000947 */ /* 0x000fce000383ffff */
.L_x_2028:
[----:B------:R-:W1:Y:S01]  /*18db0*/  SHFL.BFLY PT, R4, R157, 0x2, 0x1f ;  /* 0x0c401f009d047f89 */ /* 0x000e6200000e0000 */
[----:B------:R-:W-:Y:S01]  /*18dc0*/  MOV R7, 0x3f800000 ;  /* 0x3f80000000077802 */ /* 0x000fe20000000f00 */
[----:B------:R-:W-:Y:S01]  /*18dd0*/  ULDC.U8 UR4, c[0x0][0x328] ;  /* 0x0000ca0000047ab9 */ /* 0x000fe20000000000 */
[----:B------:R-:W-:Y:S01]  /*18de0*/  MOV R8, 0x3f800000 ;  /* 0x3f80000000087802 */ /* 0x000fe20000000f00 */
        /* <DEDUP_REMOVED lines=18> */
[----:B------:R-:W-:Y:S02]  /*18f10*/  LEA.HI R9, R9, R4, RZ, 0x5 ;  /* 0x0000000409097211 */ /* 0x000fe400078f28ff */
[----:B------:R-:W-:Y:S01]  /*18f20*/  LOP3.LUT R11, R11, 0xfffffffc, RZ, 0xc0, !PT ;  /* 0xfffffffc0b0b7812 */ /* 0x000fe200078ec0ff */
[----:B------:R-:W-:Y:S01]  /*18f30*/  IMAD.IADD R10, R3, 0x1, -R10 ;  /* 0x00000001030a7824 */ /* 0x000fe200078e0a0a */
[----:B------:R-:W-:Y:S01]  /*18f40*/  SHF.R.S32.HI R13, RZ, 0x5, R9 ;  /* 0x00000005ff0d7819 */ /* 0x000fe20000011409 */
[----:B------:R-:W1:Y:S03]  /*18f50*/  @P3 MUFU.RCP R7, R6 ;  /* 0x0000000600073308 */ /* 0x000e660000001000 */
[----:B------:R-:W-:-:S04]  /*18f60*/  LEA.HI R12, R10, R10, RZ, 0x1 ;  /* 0x0000000a0a0c7211 */ /* 0x000fc800078f08ff */
[----:B------:R-:W-:Y:S01]  /*18f70*/  SHF.R.S32.HI R14, RZ, 0x1, R12 ;  /* 0x00000001ff0e7819 */ /* 0x000fe2000001140c */
[----:B------:R-:W2:Y:S01]  /*18f80*/  @P2 MUFU.RCP R8, R5 ;  /* 0x0000000500082308 */ /* 0x000ea20000001000 */
[----:B------:R-:W-:Y:S02]  /*18f90*/  LOP3.LUT R15, R12, 0x3fffffe, RZ, 0xc0, !PT ;  /* 0x03fffffe0c0f7812 */ /* 0x000fe400078ec0ff */
[----:B------:R-:W-:Y:S02]  /*18fa0*/  IADD3 R12, -R11, R4, RZ ;  /* 0x000000040b0c7210 */ /* 0x000fe40007ffe1ff */
[----:B------:R-:W-:Y:S01]  /*18fb0*/  SHF.L.U32 R11, R14, 0x6, RZ ;  /* 0x000000060e0b7819 */ /* 0x000fe200000006ff */
[----:B------:R-:W-:Y:S01]  /*18fc0*/  IMAD.IADD R15, R10, 0x1, -R15 ;  /* 0x000000010a0f7824 */ /* 0x000fe200078e0a0f */
[----:B------:R-:W-:Y:S01]  /*18fd0*/  LEA R10, R13, R12, 0x8 ;  /* 0x0000000c0d0a7211 */ /* 0x000fe200078e40ff */
[----:B-1----:R-:W-:Y:S01]  /*18fe0*/  FMUL.FTZ R112, R7, R112 ;  /* 0x0000007007707220 */ /* 0x002fe20000410000 */
[----:B------:R-:W-:Y:S01]  /*18ff0*/  LOP3.LUT R11, R11, 0xc0, RZ, 0xc0, !PT ;  /* 0x000000c00b0b7812 */ /* 0x000fe200078ec0ff */
[----:B------:R-:W-:Y:S01]  /*19000*/  FMUL.FTZ R113, R7, R113 ;  /* 0x0000007107717220 */ /* 0x000fe20000410000 */
[----:B------:R-:W-:Y:S01]  /*19010*/  LEA R10, R15, R10, 0x4 ;  /* 0x0000000a0f0a7211 */ /* 0x000fe200078e20ff */
[C---:B------:R-:W-:Y:S01]  /*19020*/  FMUL.FTZ R68, R7.reuse, R68 ;  /* 0x0000004407447220 */ /* 0x040fe20000410000 */
[----:B------:R-:W-:Y:S01]  /*19030*/  LOP3.LUT R15, R14, 0x1, RZ, 0xc0, !PT ;  /* 0x000000010e0f7812 */ /* 0x000fe200078ec0ff */
[----:B------:R-:W-:Y:S01]  /*19040*/  FMUL.FTZ R69, R7, R69 ;  /* 0x0000004507457220 */ /* 0x000fe20000410000 */
[----:B------:R-:W-:Y:S01]  /*19050*/  LEA.HI R11, R11, R11, RZ, 0x1d ;  /* 0x0000000b0b0b7211 */ /* 0x000fe200078fe8ff */
[C---:B--2---:R-:W-:Y:S01]  /*19060*/  FMUL.FTZ R115, R8.reuse, R115 ;  /* 0x0000007308737220 */ /* 0x044fe20000410000 */
[----:B------:R-:W-:Y:S01]  /*19070*/  ISETP.NE.U32.AND P1, PT, R15, 0x1, PT ;  /* 0x000000010f00780c */ /* 0x000fe20003f25070 */
[----:B------:R-:W-:Y:S01]  /*19080*/  FMUL.FTZ R114, R8, R114 ;  /* 0x0000007208727220 */ /* 0x000fe20000410000 */
[----:B------:R-:W-:Y:S01]  /*19090*/  LOP3.LUT P0, RZ, R14, 0x2, RZ, 0xc0, !PT ;  /* 0x000000020eff7812 */ /* 0x000fe2000780c0ff */
[----:B------:R-:W-:Y:S01]  /*190a0*/  IMAD.U32 R10, R10, 0x2, R11 ;  /* 0x000000020a0a7824 */ /* 0x000fe200078e000b */
[----:B------:R-:W-:Y:S01]  /*190b0*/  F2FP.PACK_AB R112, R113, R112 ;  /* 0x000000707170723e */ /* 0x000fe200000000ff */
[C---:B------:R-:W-:Y:S01]  /*190c0*/  FMUL.FTZ R71, R8.reuse, R71 ;  /* 0x0000004708477220 */ /* 0x040fe20000410000 */
[----:B------:R-:W-:Y:S01]  /*190d0*/  F2FP.PACK_AB R114, R115, R114 ;  /* 0x000000727372723e */ /* 0x000fe200000000ff */
[----:B------:R-:W-:Y:S01]  /*190e0*/  FMUL.FTZ R70, R8, R70 ;  /* 0x0000004608467220 */ /* 0x000fe20000410000 */
[----:B------:R-:W-:Y:S01]  /*190f0*/  SHF.L.U32 R11, R10, 0x1, RZ ;  /* 0x000000010a0b7819 */ /* 0x000fe200000006ff */
[C---:B------:R-:W-:Y:S01]  /*19100*/  FMUL.FTZ R72, R7.reuse, R72 ;  /* 0x0000004807487220 */ /* 0x040fe20000410000 */
[----:B------:R-:W-:Y:S01]  /*19110*/  MOV R10, 0x20 ;  /* 0x00000020000a7802 */ /* 0x000fe20000000f00 */
[----:B------:R-:W-:Y:S01]  /*19120*/  FMUL.FTZ R73, R7, R73 ;  /* 0x0000004907497220 */ /* 0x000fe20000410000 */
[C---:B------:R-:W-:Y:S01]  /*19130*/  IADD3 R15, R11.reuse, -0x10, RZ ;  /* 0xfffffff00b0f7810 */ /* 0x040fe20007ffe0ff */
[----:B------:R-:W-:Y:S01]  /*19140*/  FMUL.FTZ R75, R8, R75 ;  /* 0x0000004b084b7220 */ /* 0x000fe20000410000 */
[----:B------:R-:W-:Y:S01]  /*19150*/  SEL R10, R10, 0xffffffe0, !P0 ;  /* 0xffffffe00a0a7807 */ /* 0x000fe20004000000 */
[C---:B------:R-:W-:Y:S01]  /*19160*/  FMUL.FTZ R74, R8.reuse, R74 ;  /* 0x0000004a084a7220 */ /* 0x040fe20000410000 */
[----:B------:R-:W-:Y:S01]  /*19170*/  @P1 IADD3 R15, R11, 0x10, RZ ;  /* 0x000000100b0f1810 */ /* 0x000fe20007ffe0ff */
[----:B------:R-:W-:Y:S01]  /*19180*/  FMUL.FTZ R76, R7, R76 ;  /* 0x0000004c074c7220 */ /* 0x000fe20000410000 */
[----:B------:R-:W-:Y:S01]  /*19190*/  F2FP.PACK_AB R68, R69, R68 ;  /* 0x000000444544723e */ /* 0x000fe200000000ff */
[----:B------:R-:W-:Y:S01]  /*191a0*/  FMUL.FTZ R77, R7, R77 ;  /* 0x0000004d074d7220 */ /* 0x000fe20000410000 */
[----:B------:R-:W-:Y:S01]  /*191b0*/  F2FP.PACK_AB R70, R71, R70 ;  /* 0x000000464746723e */ /* 0x000fe200000000ff */
[C---:B------:R-:W-:Y:S01]  /*191c0*/  FMUL.FTZ R79, R8.reuse, R79 ;  /* 0x0000004f084f7220 */ /* 0x040fe20000410000 */
[----:B------:R-:W-:Y:S01]  /*191d0*/  F2FP.PACK_AB R72, R73, R72 ;  /* 0x000000484948723e */ /* 0x000fe200000000ff */
[C---:B------:R-:W-:Y:S01]  /*191e0*/  FMUL.FTZ R78, R8.reuse, R78 ;  /* 0x0000004e084e7220 */ /* 0x040fe20000410000 */
[----:B------:R-:W-:Y:S01]  /*191f0*/  F2FP.PACK_AB R74, R75, R74 ;  /* 0x0000004a4b4a723e */ /* 0x000fe200000000ff */
[----:B------:R-:W-:Y:S01]  /*19200*/  FMUL.FTZ R80, R7, R80 ;  /* 0x0000005007507220 */ /* 0x000fe20000410000 */
[----:B------:R-:W-:Y:S01]  /*19210*/  F2FP.PACK_AB R76, R77, R76 ;  /* 0x0000004c4d4c723e */ /* 0x000fe200000000ff */
        /* <DEDUP_REMOVED lines=23> */
[----:B------:R1:W2:Y:S01]  /*19390*/  @P3 MUFU.LG2 R14, R6 ;  /* 0x00000006000e3308 */ /* 0x0002a20000000c00 */
[----:B------:R-:W-:Y:S01]  /*193a0*/  FMUL.FTZ R109, R7, R109 ;  /* 0x0000006d076d7220 */ /* 0x000fe20000410000 */
[----:B------:R-:W-:Y:S01]  /*193b0*/  F2FP.PACK_AB R90, R91, R90 ;  /* 0x0000005a5b5a723e */ /* 0x000fe200000000ff */
[C---:B------:R-:W-:Y:S01]  /*193c0*/  FMUL.FTZ R111, R8.reuse, R111 ;  /* 0x0000006f086f7220 */ /* 0x040fe20000410000 */
[----:B------:R-:W-:Y:S01]  /*193d0*/  ISETP.NE.AND P0, PT, RZ, UR4, PT ;  /* 0x00000004ff007c0c */ /* 0x000fe2000bf05270 */
[C---:B------:R-:W-:Y:S01]  /*193e0*/  FMUL.FTZ R110, R8.reuse, R110 ;  /* 0x0000006e086e7220 */ /* 0x040fe20000410000 */
[----:B------:R-:W-:Y:S01]  /*193f0*/  F2FP.PACK_AB R108, R109, R108 ;  /* 0x0000006c6d6c723e */ /* 0x000fe200000000ff */
[----:B------:R-:W-:Y:S01]  /*19400*/  IMAD.IADD R17, R11, 0x1, R10 ;  /* 0x000000010b117824 */ /* 0x000fe200078e020a */
[----:B------:R-:W3:Y:S01]  /*19410*/  @P2 MUFU.LG2 R5, R5 ;  /* 0x0000000500052308 */ /* 0x000ee20000000c00 */
[----:B------:R-:W-:Y:S01]  /*19420*/  FMUL.FTZ R92, R7, R92 ;  /* 0x0000005c075c7220 */ /* 0x000fe20000410000 */
[----:B------:R-:W-:Y:S01]  /*19430*/  F2FP.PACK_AB R110, R111, R110 ;  /* 0x0000006e6f6e723e */ /* 0x000fe200000000ff */
[C---:B------:R-:W-:Y:S01]  /*19440*/  FMUL.FTZ R93, R7.reuse, R93 ;  /* 0x0000005d075d7220 */ /* 0x040fe20000410000 */
[----:B------:R-:W-:Y:S01]  /*19450*/  STS [R17], R72 ;  /* 0x0000004811007388 */ /* 0x000fe20000000800 */
[C---:B------:R-:W-:Y:S01]  /*19460*/  FMUL.FTZ R95, R8.reuse, R95 ;  /* 0x0000005f085f7220 */ /* 0x040fe20000410000 */
[----:B------:R-:W-:Y:S01]  /*19470*/  MOV R10, 0x7f800000 ;  /* 0x7f800000000a7802 */ /* 0x000fe20000000f00 */
[C---:B------:R-:W-:Y:S01]  /*19480*/  FMUL.FTZ R94, R8.reuse, R94 ;  /* 0x0000005e085e7220 */ /* 0x040fe20000410000 */
[----:B------:R-:W-:Y:S01]  /*19490*/  STS [R17+0x200], R74 ;  /* 0x0002004a11007388 */ /* 0x000fe20000000800 */
[----:B------:R-:W-:Y:S01]  /*194a0*/  FMUL.FTZ R96, R7, R96 ;  /* 0x0000006007607220 */ /* 0x000fe20000410000 */
[----:B------:R-:W-:Y:S01]  /*194b0*/  F2FP.PACK_AB R92, R93, R92 ;  /* 0x0000005c5d5c723e */ /* 0x000fe200000000ff */
[----:B------:R-:W-:Y:S01]  /*194c0*/  FMUL.FTZ R97, R7, R97 ;  /* 0x0000006107617220 */ /* 0x000fe20000410000 */
[----:B------:R-:W-:Y:S01]  /*194d0*/  F2FP.PACK_AB R94, R95, R94 ;  /* 0x0000005e5f5e723e */ /* 0x000fe200000000ff */
[C---:B------:R-:W-:Y:S01]  /*194e0*/  FMUL.FTZ R99, R8.reuse, R99 ;  /* 0x0000006308637220 */ /* 0x040fe20000410000 */
[----:B------:R-:W-:Y:S01]  /*194f0*/  STS [R19], R76 ;  /* 0x0000004c13007388 */ /* 0x000fe20000000800 */
        /* <DEDUP_REMOVED lines=13> */
[----:B-1----:R-:W-:Y:S01]  /*195d0*/  MOV R6, 0x7f800000 ;  /* 0x7f80000000067802 */ /* 0x002fe20000000f00 */
[----:B------:R-:W-:Y:S01]  /*195e0*/  FMUL.FTZ R7, R7, R101 ;  /* 0x0000006507077220 */ /* 0x000fe20000410000 */
[----:B------:R-:W-:Y:S01]  /*195f0*/  F2FP.PACK_AB R106, R107, R106 ;  /* 0x0000006a6b6a723e */ /* 0x000fe200000000ff */
[----:B------:R-:W-:Y:S01]  /*19600*/  FMUL.FTZ R8, R8, R102 ;  /* 0x0000006608087220 */ /* 0x000fe20000410000 */
[----:B------:R-:W-:Y:S02]  /*19610*/  STS [R15+0x1000], R84 ;  /* 0x001000540f007388 */ /* 0x000fe40000000800 */
[----:B------:R-:W-:-:S02]  /*19620*/  F2FP.PACK_AB R7, R7, R100 ;  /* 0x000000640707723e */ /* 0x000fc400000000ff */
[----:B------:R-:W-:Y:S01]  /*19630*/  STS [R15+0x1200], R86 ;  /* 0x001200560f007388 */ /* 0x000fe20000000800 */
[----:B------:R-:W-:-:S03]  /*19640*/  F2FP.PACK_AB R8, R103, R8 ;  /* 0x000000086708723e */ /* 0x000fc600000000ff */
[----:B------:R-:W-:Y:S04]  /*19650*/  STS [R17+0x1000], R88 ;  /* 0x0010005811007388 */ /* 0x000fe80000000800 */
[----:B------:R-:W-:Y:S04]  /*19660*/  STS [R17+0x1200], R90 ;  /* 0x0012005a11007388 */ /* 0x000fe80000000800 */
[----:B------:R-:W-:Y:S04]  /*19670*/  STS [R19+0x1000], R108 ;  /* 0x0010006c13007388 */ /* 0x000fe80000000800 */
[----:B------:R-:W-:Y:S04]  /*19680*/  STS [R19+0x1200], R110 ;  /* 0x0012006e13007388 */ /* 0x000fe80000000800 */
[----:B------:R-:W-:Y:S04]  /*19690*/  STS [R11+0x2000], R92 ;  /* 0x0020005c0b007388 */ /* 0x000fe80000000800 */
[----:B------:R2:W-:Y:S04]  /*196a0*/  STS [R11+0x2200], R94 ;  /* 0x0022005e0b007388 */ /* 0x0005e80000000800 */
[----:B------:R-:W-:Y:S04]  /*196b0*/  STS [R15+0x2000], R96 ;  /* 0x002000600f007388 */ /* 0x000fe80000000800 */
[----:B------:R3:W-:Y:S04]  /*196c0*/  STS [R15+0x2200], R98 ;  /* 0x002200620f007388 */ /* 0x0007e80000000800 */
[----:B------:R1:W-:Y:S04]  /*196d0*/  STS [R17+0x2000], R104 ;  /* 0x0020006811007388 */ /* 0x0003e80000000800 */
[----:B------:R1:W-:Y:S04]  /*196e0*/  STS [R17+0x2200], R106 ;  /* 0x0022006a11007388 */ /* 0x0003e80000000800 */
[----:B------:R1:W-:Y:S04]  /*196f0*/  STS [R19+0x2000], R7 ;  /* 0x0020000713007388 */ /* 0x0003e80000000800 */
[----:B------:R1:W-:Y:S01]  /*19700*/  STS [R19+0x2200], R8 ;  /* 0x0022000813007388 */ /* 0x0003e20000000800 */
[----:B--2---:R-:W-:-:S04]  /*19710*/  @P3 FMUL.FTZ R11, R14, 0.69314718246459960938 ;  /* 0x3f3172180e0b3820 */ /* 0x004fc80000410000 */
[----:B------:R-:W-:Y:S02]  /*19720*/  @P3 FFMA.FTZ R6, R2, c[0x0][0x238], R11 ;  /* 0x00008e0002063a23 */ /* 0x000fe4000001000b */
[----:B---3--:R-:W-:-:S04]  /*19730*/  @P2 FMUL.FTZ R15, R5, 0.69314718246459960938 ;  /* 0x3f317218050f2820 */ /* 0x008fc80000410000 */
[----:B------:R-:W-:Y:S01]  /*19740*/  @P2 FFMA.FTZ R10, R0, c[0x0][0x238], R15 ;  /* 0x00008e00000a2a23 */ /* 0x000fe2000001000f */
[----:B------:R-:W-:Y:S05]  /*19750*/  @!P0 BRA `(.L_x_2033) ;  /* 0x0000007000008947 */ /* 0x000fea0003800000 */
[----:B------:R-:W2:Y:S01]  /*19760*/  S2R R0, SR_CTAID.Y ;  /* 0x0000000000007919 */ /* 0x000ea20000002600 */
[----:B------:R-:W-:-:S03]  /*19770*/  ISETP.NE.AND P0, PT, R151, -0x1, PT ;  /* 0xffffffff9700780c */ /* 0x000fc60003f05270 */
[----:B------:R-:W3:Y:S01]  /*19780*/  S2R R5, SR_CTAID.Z ;  /* 0x0000000000057919 */ /* 0x000ee20000002700 */
[----:B--2---:R-:W-:-:S05]  /*19790*/  IMAD R2, R0, c[0x0][0x214], RZ ;  /* 0x0000850000027a24 */ /* 0x004fca00078e02ff */
[----:B------:R-:W-:-:S05]  /*197a0*/  SEL R2, R2, R151, !P0 ;  /* 0x0000009702027207 */ /* 0x000fca0004000000 */
[----:B---3--:R-:W-:Y:S01]  /*197b0*/  IMAD R2, R5, c[0x0][0x234], R2 ;  /* 0x00008d0005027a24 */ /* 0x008fe200078e0202 */
[----:B------:R-:W-:Y:S05]  /*197c0*/  BRA `(.L_x_2034) ;  /* 0x0000004000007947 */ /* 0x000fea0003800000 */
.L_x_2033:
[----:B------:R-:W2:Y:S04]  /*197d0*/  S2R R5, SR_CTAID.Z ;  /* 0x0000000000057919 */ /* 0x000ea80000002700 */
[----:B------:R-:W2:Y:S02]  /*197e0*/  S2R R0, SR_CTAID.Y ;  /* 0x0000000000007919 */ /* 0x000ea40000002600 */
[----:B--2---:R-:W-:-:S04]  /*197f0*/  IMAD R2, R0, c[0x0][0x1c0], R5 ;  /* 0x0000700000027a24 */ /* 0x004fc800078e0205 */
[----:B------:R-:W-:Y:S02]  /*19800*/  IMAD R2, R2, c[0x0][0x214], RZ ;  /* 0x0000850002027a24 */ /* 0x000fe400078e02ff */
.L_x_2034:
[----:B------:R-:W-:Y:S01]  /*19810*/  BAR.SYNC.DEFER_BLOCKING 0x0 ;  /* 0x0000000000007b1d */ /* 0x000fe20000010000 */
[----:B------:R-:W-:Y:S01]  /*19820*/  LOP3.LUT R9, R9, 0xffffffe0, RZ, 0xc0, !PT ;  /* 0xffffffe009097812 */ /* 0x000fe200078ec0ff */
[C---:B------:R-:W-:Y:S01]  /*19830*/  IMAD.WIDE.U32 R14, R151.reuse, c[0x0][0x1e8], RZ ;  /* 0x00007a00970e7a25 */ /* 0x040fe200078e00ff */
[----:B-1----:R-:W-:Y:S02]  /*19840*/  SHF.R.S32.HI R8, RZ, 0x1f, R13 ;  /* 0x0000001fff087819 */ /* 0x002fe4000001140d */
        /* <DEDUP_REMOVED lines=9> */
[----:B------:R-:W-:-:S02]  /*198e0*/  IMAD R151, R151, c[0x0][0x1ec], R15 ;  /* 0x00007b0097977a24 */ /* 0x000fc400078e020f */
[----:B------:R-:W-:Y:S01]  /*198f0*/  IMAD R7, R0, c[0x0][0x1e4], R7 ;  /* 0x0000790000077a24 */ /* 0x000fe200078e0207 */
[----:B------:R-:W-:Y:S01]  /*19900*/  SEL R0, R40, R14, !P0 ;  /* 0x0000000e28007207 */ /* 0x000fe20004000000 */
[----:B------:R-:W-:-:S03]  /*19910*/  IMAD.IADD R13, R13, 0x1, -R8 ;  /* 0x000000010d0d7824 */ /* 0x000fc600078e0a08 */
[----:B------:R-:W-:Y:S01]  /*19920*/  @!P0 IADD3 R151, R41, R7, RZ ;  /* 0x0000000729978210 */ /* 0x000fe20007ffe0ff */
[----:B------:R-:W-:Y:S01]  /*19930*/  IMAD R164, R13, 0x10, R164 ;  /* 0x000000100da47824 */ /* 0x000fe200078e02a4 */
[----:B------:R1:W2:Y:S04]  /*19940*/  LDS.128 R32, [R158] ;  /* 0x000000009e207984 */ /* 0x0002a80000000c00 */
[----:B------:R1:W3:Y:S04]  /*19950*/  LDS.128 R28, [R158+0x800] ;  /* 0x000800009e1c7984 */ /* 0x0002e80000000c00 */
[----:B------:R1:W4:Y:S04]  /*19960*/  LDS.128 R24, [R158+0x1000] ;  /* 0x001000009e187984 */ /* 0x0003280000000c00 */
[----:B------:R1:W1:Y:S04]  /*19970*/  LDS.128 R20, [R158+0x1800] ;  /* 0x001800009e147984 */ /* 0x0002680000000c00 */
[----:B------:R1:W1:Y:S04]  /*19980*/  LDS.128 R16, [R158+0x2000] ;  /* 0x002000009e107984 */ /* 0x0002680000000c00 */
[----:B------:R1:W1:Y:S01]  /*19990*/  LDS.128 R36, [R158+0x2800] ;  /* 0x002800009e247984 */ /* 0x0002620000000c00 */
[----:B------:R-:W-:Y:S05]  /*199a0*/  @P1 BRA `(.L_x_2036) ;  /* 0x000000d000001947 */ /* 0x000fea0003800000 */
[----:B------:R-:W5:Y:S01]  /*199b0*/  S2R R7, SR_CTAID.X ;  /* 0x0000000000077919 */ /* 0x000f620000002500 */
[----:B------:R-:W-:Y:S01]  /*199c0*/  IADD3 R4, R164, 0x8, RZ ;  /* 0x00000008a4047810 */ /* 0x000fe20007ffe0ff */
[----:B-----5:R-:W-:-:S02]  /*199d0*/  IMAD R11, R7, 0x40, R2 ;  /* 0x00000040070b7824 */ /* 0x020fc400078e0202 */
        /* <DEDUP_REMOVED lines=10> */
.L_x_2036:
[----:B------:R-:W-:Y:S05]  /*19a80*/  BSYNC B0 ;  /* 0x0000000000007941 */ /* 0x000fea0003800000 */
.L_x_2035:
[----:B------:R-:W5:Y:S01]  /*19a90*/  S2R R7, SR_CTAID.X ;  /* 0x0000000000077919 */ /* 0x000f620000002500 */
[----:B----4-:R-:W-:Y:S01]  /*19aa0*/  IMAD.SHL.U32 R8, R12, 0x8, RZ ;  /* 0x000000080c087824 */ /* 0x010fe200078e00ff */
[----:B------:R-:W-:Y:S01]  /*19ab0*/  SHF.R.S32.HI R4, RZ, 0x1f, R5 ;  /* 0x0000001fff047819 */ /* 0x000fe20000011405 */
[----:B------:R-:W-:Y:S03]  /*19ac0*/  BSSY B0, `(.L_x_2037) ;  /* 0x000001b000007945 */ /* 0x000fe60003800000 */
[----:B------:R-:W-:Y:S01]  /*19ad0*/  SHF.R.S32.HI R9, RZ, 0x1f, R8 ;  /* 0x0000001fff097819 */ /* 0x000fe20000011408 */
[----:B------:R-:W-:-:S04]  /*19ae0*/  IMAD R4, R4, c[0x0][0x1f0], RZ ;  /* 0x00007c0004047a24 */ /* 0x000fc800078e02ff */
[----:B------:R-:W-:Y:S02]  /*19af0*/  IMAD R4, R5, c[0x0][0x1f4], R4 ;  /* 0x00007d0005047a24 */ /* 0x000fe400078e0204 */
[----:B-----5:R-:W-:-:S04]  /*19b00*/  IMAD.SHL.U32 R7, R7, 0x40, RZ ;  /* 0x0000004007077824 */ /* 0x020fc800078e00ff */
[C---:B------:R-:W-:Y:S01]  /*19b10*/  IMAD.WIDE.U32 R8, R7.reuse, c[0x0][0x1e8], R8 ;  /* 0x00007a0007087a25 */ /* 0x040fe200078e0008 */
        /* <DEDUP_REMOVED lines=18> */
[----:B--2---:R2:W-:Y:S04]  /*19c40*/  STG.E.128 [R10.64], R32 ;  /* 0x000000200a007986 */ /* 0x0045e8000c101d06 */
[----:B------:R2:W-:Y:S04]  /*19c50*/  STG.E.128 [R10.64+0x40], R24 ;  /* 0x000040180a007986 */ /* 0x0005e8000c101d06 */
[----:B-1----:R2:W-:Y:S02]  /*19c60*/  STG.E.128 [R10.64+0x80], R16 ;  /* 0x000080100a007986 */ /* 0x0025e4000c101d06 */
.L_x_2038:
[----:B------:R-:W-:Y:S05]  /*19c70*/  BSYNC B0 ;  /* 0x0000000000007941 */ /* 0x000fea0003800000 */
.L_x_2037:
[----:B------:R-:W-:-:S04]  /*19c80*/  IADD3 R9, R3, 0x20, RZ ;  /* 0x0000002003097810 */ /* 0x000fc80007ffe0ff */
        /* <DEDUP_REMOVED lines=11> */
[----:B---3--:R-:W-:Y:S04]  /*19d40*/  STG.E.128 [R2.64], R28 ;  /* 0x0000001c02007986 */ /* 0x008fe8000c101d06 */
[----:B-1----:R-:W-:Y:S04]  /*19d50*/  STG.E.128 [R2.64+0x40], R20 ;  /* 0x0000401402007986 */ /* 0x002fe8000c101d06 */
[----:B------:R-:W-:Y:S01]  /*19d60*/  STG.E.128 [R2.64+0x80], R36 ;  /* 0x0000802402007986 */ /* 0x000fe2000c101d06 */
[----:B------:R-:W-:Y:S05]  /*19d70*/  EXIT ;  /* 0x000000000000794d */ /* 0x000fea0003800000 */
.L_x_2039:
        /* <DEDUP_REMOVED lines=16> */
.L_x_6122:


//--------------------- .text._ZN5flash24flash_fwd_splitkv_kernelI23Flash_fwd_kernel_traitsILi96ELi64ELi128ELi4ELb0ELb0EN7cutlass6half_tE19Flash_kernel_traitsILi96ELi64ELi128ELi4ES3_EELb1ELb0ELb0ELb0ELb1ELb1ELb0ELb1EEEvNS_16Flash_fwd_paramsE --------------------------
	.section	.text._ZN5flash24flash_fwd_splitkv_kernelI23Flash_fwd_kernel_traitsILi96ELi64ELi128ELi4ELb0ELb0EN7cutlass6half_tE19Flash_kernel_traitsILi96ELi64ELi128ELi4ES3_EELb1ELb0ELb0ELb0ELb1ELb1ELb0ELb1EEEvNS_16Flash_fwd_paramsE,"ax",@progbits
	.sectioninfo	@"SHI_REGISTERS=211"
	.align	128
        .global         _ZN5flash24flash_fwd_splitkv_kernelI23Flash_fwd_kernel_traitsILi96ELi64ELi128ELi4ELb0ELb0EN7cutlass6half_tE19Flash_kernel_traitsILi96ELi64ELi128ELi4ES3_EELb1ELb0ELb0ELb0ELb1ELb1ELb0ELb1EEEvNS_16Flash_fwd_paramsE
        .type           _ZN5flash24flash_fwd_splitkv_kernelI23Flash_fwd_kernel_traitsILi96ELi64ELi128ELi4ELb0ELb0EN7cutlass6half_tE19Flash_kernel_traitsILi96ELi64ELi128ELi4ES3_EELb1ELb0ELb0ELb0ELb1ELb1ELb0ELb1EEEvNS_16Flash_fwd_paramsE,@function
        .size           _ZN5flash24flash_fwd_splitkv_kernelI23Flash_fwd_kernel_traitsILi96ELi64ELi128ELi4ELb0ELb0EN7cutlass6half_tE19Flash_kernel_traitsILi96ELi64ELi128ELi4ES3_EELb1ELb0ELb0ELb0ELb1ELb1ELb0ELb1EEEvNS_16Flash_fwd_paramsE,(.L_x_6123 - _ZN5flash24flash_fwd_splitkv_kernelI23Flash_fwd_kernel_traitsILi96ELi64ELi128ELi4ELb0ELb0EN7cutlass6half_tE19Flash_kernel_traitsILi96ELi64ELi128ELi4ES3_EELb1ELb0ELb0ELb0ELb1ELb1ELb0ELb1EEEvNS_16Flash_fwd_paramsE)
        .other          _ZN5flash24flash_fwd_splitkv_kernelI23Flash_fwd_kernel_traitsILi96ELi64ELi128ELi4ELb0ELb0EN7cutlass6half_tE19Flash_kernel_traitsILi96ELi64ELi128ELi4ES3_EELb1ELb0ELb0ELb0ELb1ELb1ELb0ELb1EEEvNS_16Flash_fwd_paramsE,@"STO_CUDA_ENTRY STV_DEFAULT"
_ZN5flash24flash_fwd_splitkv_kernelI23Flash_fwd_kernel_traitsILi96ELi64ELi128ELi4ELb0ELb0EN7cutlass6half_tE19Flash_kernel_traitsILi96ELi64ELi128ELi4ES3_EELb1ELb0ELb0ELb0ELb1ELb1ELb0ELb1EEEvNS_16Flash_fwd_paramsE:
.text._ZN5flash24flash_fwd_splitkv_kernelI23Flash_fwd_kernel_traitsILi96ELi64ELi128ELi4ELb0ELb0EN7cutlass6half_tE19Flash_kernel_traitsILi96ELi64ELi128ELi4ES3_EELb1ELb0ELb0ELb0ELb1ELb1ELb0ELb1EEEvNS_16Flash_fwd_paramsE:
        /* <DEDUP_REMOVED lines=36> */
.L_x_2040:
[----:B---34-:R-:W-:Y:S02]  /*0240*/  MOV R73, c[0x0][0x218] ;  /* 0x0000860000497a02 */ /* 0x018fe40000000f00 */
.L_x_2041:
[----:B------:R-:W-:-:S04]  /*0250*/  ISETP.NE.U32.AND P2, PT, RZ, c[0x0][0x258], PT ;  /* 0x00009600ff007a0c */ /* 0x000fc80003f45070 */
[----:B------:R-:W-:-:S13]  /*0260*/  ISETP.NE.AND.EX P2, PT, RZ, c[0x0][0x25c], PT, P2 ;  /* 0x00009700ff007a0c */ /* 0x000fda0003f45320 */
[----:B-1----:R-:W-:-:S05]  /*0270*/  @P2 IMAD.WIDE R8, R11, R2, c[0x0][0x258] ;  /* 0x000096000b082625 */ /* 0x002fca00078e0202 */
        /* <DEDUP_REMOVED lines=34> */
[----:B------:R-:W-:-:S02]  /*04a0*/  IADD3 R147, -R64, R147, RZ ;  /* 0x0000009340937210 */ /* 0x000fc40007ffe1ff */
[----:B------:R-:W-:Y:S01]  /*04b0*/  IADD3 R6, -R3, R62, RZ ;  /* 0x0000003e03067210 */ /* 0x000fe20007ffe1ff */
[----:B------:R-:W-:Y:S01]  /*04c0*/  IMAD R3, R0, c[0x0][0x1e8], RZ ;  /* 0x00007a0000037a24 */ /* 0x000fe200078e02ff */
[----:B------:R-:W-:Y:S01]  /*04d0*/  SHF.R.S32.HI R2, RZ, 0x2, R2 ;  /* 0x00000002ff027819 */ /* 0x000fe20000011402 */
[----:B------:R-:W-:Y:S01]  /*04e0*/  @!P0 IMAD R4, R4, c[0x0][0x1e0], RZ ;  /* 0x0000780004048a24 */ /* 0x000fe200078e02ff */
[----:B------:R-:W-:Y:S01]  /*04f0*/  SHF.L.U32 R6, R6, 0x3, RZ ;  /* 0x0000000306067819 */ /* 0x000fe200000006ff */
[----:B------:R-:W-:Y:S01]  /*0500*/  @!P0 IMAD.WIDE.U32 R12, R11, c[0x0][0x1e0], RZ ;  /* 0x000078000b0c8a25 */ /* 0x000fe200078e00ff */
        /* <DEDUP_REMOVED lines=17> */
[----:B------:R-:W-:-:S04]  /*0620*/  IMAD.WIDE.U32 R8, R156, c[0x0][0x1f0], R8 ;  /* 0x00007c009c087a25 */ /* 0x000fc800078e0008 */
[----:B------:R-:W-:-:S06]  /*0630*/  IMAD.IADD R5, R9, 0x1, R5 ;  /* 0x0000000109057824 */ /* 0x000fcc00078e0205 */
        /* <DEDUP_REMOVED lines=11> */
.L_x_2044:
[----:B------:R-:W-:Y:S05]  /*06f0*/  BSYNC B0 ;  /* 0x0000000000007941 */ /* 0x000fea0003800000 */
.L_x_2043:
        /* <DEDUP_REMOVED lines=16> */
.L_x_2046:
[----:B------:R-:W-:Y:S05]  /*0800*/  BSYNC B0 ;  /* 0x0000000000007941 */ /* 0x000fea0003800000 */
.L_x_2045:
        /* <DEDUP_REMOVED lines=13> */
.L_x_2042:
[----:B------:R-:W-:Y:S02]  /*08e0*/  ISETP.NE.U32.AND P0, PT, RZ, c[0x0][0x2b8], PT ;  /* 0x0000ae00ff007a0c */ /* 0x000fe40003f05070 */
[----:B------:R-:W-:Y:S02]  /*08f0*/  ISETP.NE.U32.AND P1, PT, RZ, c[0x0][0x2c0], PT ;  /* 0x0000b000ff007a0c */ /* 0x000fe40003f25070 */
[----:B------:R-:W-:Y:S02]  /*0900*/  ISETP.NE.AND.EX P0, PT, RZ, c[0x0][0x2bc], PT, P0 ;  /* 0x0000af00ff007a0c */ /* 0x000fe40003f05300 */
[----:B------:R-:W-:-:S11]  /*0910*/  ISETP.NE.AND.EX P1, PT, RZ, c[0x0][0x2c4], PT, P1 ;  /* 0x0000b100ff007a0c */ /* 0x000fd60003f25310 */
[----:B------:R-:W-:-:S04]  /*0920*/  @P0 IMAD.WIDE R12, R11, R2, c[0x0][0x2b8] ;  /* 0x0000ae000b0c0625 */ /* 0x000fc800078e0202 */
        /* <DEDUP_REMOVED lines=35> */
[----:B------:R-:W-:Y:S02]  /*0b60*/  @!P0 IADD3 R5, -R5, RZ, RZ ;  /* 0x000000ff05058210 */ /* 0x000fe40007ffe1ff */
[----:B------:R-:W-:-:S05]  /*0b70*/  @!P1 LOP3.LUT R5, RZ, c[0x0][0x2d0], RZ, 0x33, !PT ;  /* 0x0000b400ff059a12 */ /* 0x000fca00078e33ff */
[----:B------:R-:W-:-:S05]  /*0b80*/  IMAD.WIDE R12, R5, 0x4, R150 ;  /* 0x00000004050c7825 */ /* 0x000fca00078e0296 */
[----:B------:R-:W2:Y:S01]  /*0b90*/  LDG.E R0, [R12.64] ;  /* 0x000000060c007981 */ /* 0x000ea2000c1e1900 */
[----:B------:R-:W-:Y:S02]  /*0ba0*/  IABS R2, c[0x0][0x1c8] ;  /* 0x0000720000027a13 */ /* 0x000fe40000000000 */
[----:B------:R-:W-:Y:S02]  /*0bb0*/  IADD3 R5, -R5, RZ, RZ ;  /* 0x000000ff05057210 */ /* 0x000fe40007ffe1ff */
[----:B------:R-:W1:Y:S08]  /*0bc0*/  I2F.RP R10, R2 ;  /* 0x00000002000a7306 */ /* 0x000e700000209400 */
        /* <DEDUP_REMOVED lines=15> */
[----:B------:R-:W-:Y:S01]  /*0cc0*/  ISETP.GE.U32.AND P1, PT, R9, R2, PT ;  /* 0x000000020900720c */ /* 0x000fe20003f26070 */
[----:B------:R-:W-:Y:S01]  /*0cd0*/  IMAD R9, R5, c[0x0][0x2d0], R112 ;  /* 0x0000b40005097a24 */ /* 0x000fe200078e0270 */
[----:B------:R-:W-:-:S04]  /*0ce0*/  LOP3.LUT R2, R156, c[0x0][0x1c8], RZ, 0x3c, !PT ;  /* 0x000072009c027a12 */ /* 0x000fc800078e3cff */
[----:B------:R-:W-:Y:S02]  /*0cf0*/  ISETP.GE.AND P0, PT, R2, RZ, PT ;  /* 0x000000ff0200720c */ /* 0x000fe40003f06270 */
[----:B------:R-:W-:-:S05]  /*0d00*/  SHF.R.S32.HI R5, RZ, 0x1f, R9 ;  /* 0x0000001fff057819 */ /* 0x000fca0000011409 */
[----:B------:R-:W-:Y:S01]  /*0d10*/  @P1 IADD3 R3, R3, 0x1, RZ ;  /* 0x0000000103031810 */ /* 0x000fe20007ffe0ff */
[----:B------:R-:W-:Y:S01]  /*0d20*/  IMAD R6, R5, c[0x0][0x198], RZ ;  /* 0x0000660005067a24 */ /* 0x000fe200078e02ff */
[----:B------:R-:W-:-:S03]  /*0d30*/  ISETP.NE.AND P1, PT, RZ, c[0x0][0x1c8], PT ;  /* 0x00007200ff007a0c */ /* 0x000fc60003f25270 */
[----:B------:R-:W-:Y:S02]  /*0d40*/  IMAD R6, R9, c[0x0][0x19c], R6 ;  /* 0x0000670009067a24 */ /* 0x000fe400078e0206 */
[----:B------:R-:W-:-:S08]  /*0d50*/  @!P0 IMAD.MOV R3, RZ, RZ, -R3 ;  /* 0x000000ffff038224 */ /* 0x000fd000078e0a03 */
[----:B------:R-:W-:Y:S02]  /*0d60*/  @!P1 LOP3.LUT R3, RZ, c[0x0][0x1c8], RZ, 0x33, !PT ;  /* 0x00007200ff039a12 */ /* 0x000fe400078e33ff */
[----:B--2---:R-:W-:Y:S01]  /*0d70*/  SHF.R.S32.HI R15, RZ, 0x1f, R0 ;  /* 0x0000001fff0f7819 */ /* 0x004fe20000011400 */
[----:B------:R-:W-:-:S04]  /*0d80*/  IMAD.WIDE.U32 R12, R0, c[0x0][0x180], RZ ;  /* 0x00006000000c7a25 */ /* 0x000fc800078e00ff */
[C---:B-----5:R-:W-:Y:S02]  /*0d90*/  IMAD R11, R15.reuse, c[0x0][0x180], RZ ;  /* 0x000060000f0b7a24 */ /* 0x060fe400078e02ff */
[----:B------:R-:W-:Y:S02]  /*0da0*/  IMAD R15, R15, c[0x0][0x188], RZ ;  /* 0x000062000f0f7a24 */ /* 0x000fe400078e02ff */
[C---:B------:R-:W-:Y:S02]  /*0db0*/  IMAD R2, R0.reuse, c[0x0][0x184], R11 ;  /* 0x0000610000027a24 */ /* 0x040fe400078e020b */
[----:B------:R-:W-:-:S03]  /*0dc0*/  IMAD.WIDE.U32 R16, R0, c[0x0][0x188], RZ ;  /* 0x0000620000107a25 */ /* 0x000fc600078e00ff */
[----:B------:R-:W-:Y:S01]  /*0dd0*/  IADD3 R13, R13, R2, RZ ;  /* 0x000000020d0d7210 */ /* 0x000fe20007ffe0ff */
[----:B------:R-:W-:Y:S01]  /*0de0*/  IMAD R15, R0, c[0x0][0x18c], R15 ;  /* 0x00006300000f7a24 */ /* 0x000fe200078e020f */
[----:B------:R-:W-:-:S03]  /*0df0*/  SHF.R.S32.HI R2, RZ, 0x1f, R3 ;  /* 0x0000001fff027819 */ /* 0x000fc60000011403 */
[----:B------:R-:W-:-:S04]  /*0e00*/  IMAD.WIDE.U32 R10, R9, c[0x0][0x198], R12 ;  /* 0x00006600090a7a25 */ /* 0x000fc800078e000c */
[----:B------:R-:W-:Y:S02]  /*0e10*/  IMAD.IADD R11, R11, 0x1, R6 ;  /* 0x000000010b0b7824 */ /* 0x000fe400078e0206 */
[----:B------:R-:W-:Y:S02]  /*0e20*/  IMAD R6, R2, c[0x0][0x1b0], RZ ;  /* 0x00006c0002067a24 */ /* 0x000fe400078e02ff */
[----:B------:R-:W-:-:S04]  /*0e30*/  IMAD.WIDE.U32 R154, R3, c[0x0][0x1b0], R10 ;  /* 0x00006c00039a7a25 */ /* 0x000fc800078e000a */
[----:B------:R-:W-:Y:S01]  /*0e40*/  IMAD R13, R3, c[0x0][0x1b4], R6 ;  /* 0x00006d00030d7a24 */ /* 0x000fe200078e0206 */
[----:B------:R-:W-:Y:S01]  /*0e50*/  MOV R6, R16 ;  /* 0x0000001000067202 */ /* 0x000fe20000000f00 */
[----:B------:R-:W-:-:S03]  /*0e60*/  IMAD.IADD R15, R17, 0x1, R15 ;  /* 0x00000001110f7824 */ /* 0x000fc600078e020f */
[----:B------:R-:W-:Y:S01]  /*0e70*/  IADD3 R13, R155, R13, RZ ;  /* 0x0000000d9b0d7210 */ /* 0x000fe20007ffe0ff */
[----:B------:R-:W-:Y:S05]  /*0e80*/  BRA `(.L_x_2048) ;  /* 0x0000044000007947 */ /* 0x000fea0003800000 */
.L_x_2047:
        /* <DEDUP_REMOVED lines=16> */
.L_x_2049:
[----:B------:R-:W-:Y:S01]  /*0f90*/  IABS R5, c[0x0][0x1c8] ;  /* 0x0000720000057a13 */ /* 0x000fe20000000000 */
[----:B------:R-:W-:Y:S01]  /*0fa0*/  @P4 IMAD.IADD R15, R0, 0x1, R15 ;  /* 0x00000001000f4824 */ /* 0x000fe200078e020f */
[----:B------:R-:W-:Y:S02]  /*0fb0*/  LEA R112, R57, 0xffffff80, 0x7 ;  /* 0xffffff8039707811 */ /* 0x000fe400078e38ff */
[----:B------:R-:W1:Y:S03]  /*0fc0*/  I2F.RP R10, R5 ;  /* 0x00000005000a7306 */ /* 0x000e660000209400 */
[----:B------:R-:W-:-:S05]  /*0fd0*/  IMAD.WIDE.U32 R12, R112, c[0x0][0x198], R12 ;  /* 0x00006600700c7a25 */ /* 0x000fca00078e000c */
        /* <DEDUP_REMOVED lines=22> */
[----:B------:R-:W-:Y:S02]  /*1140*/  IMAD R6, R112, c[0x0][0x19c], R9 ;  /* 0x0000670070067a24 */ /* 0x000fe400078e0209 */
[----:B------:R-:W-:-:S03]  /*1150*/  @P4 IMAD.WIDE.U32 R8, R15, c[0x0][0x1a0], RZ ;  /* 0x000068000f084a25 */ /* 0x000fc600078e00ff */
[----:B------:R-:W-:Y:S01]  /*1160*/  @!P1 IADD3 R3, -R3, RZ, RZ ;  /* 0x000000ff03039210 */ /* 0x000fe20007ffe1ff */
[----:B------:R-:W-:Y:S01]  /*1170*/  @P4 IMAD R15, R15, c[0x0][0x1a4], R9 ;  /* 0x000069000f0f4a24 */ /* 0x000fe200078e0209 */
[----:B------:R-:W-:Y:S01]  /*1180*/  @!P0 LOP3.LUT R3, RZ, c[0x0][0x1c8], RZ, 0x33, !PT ;  /* 0x00007200ff038a12 */ /* 0x000fe200078e33ff */
[----:B------:R-:W-:Y:S01]  /*1190*/  IMAD.MOV.U32 R9, RZ, RZ, R112 ;  /* 0x000000ffff097224 */ /* 0x000fe200078e0070 */
        /* <DEDUP_REMOVED lines=19> */
.L_x_2048:
[----:B-----5:R1:W5:Y:S01]  /*12d0*/  @P5 LDG.E R11, [R160.64] ;  /* 0x00000006a00b5981 */ /* 0x020362000c1e1900 */
[----:B------:R-:W-:Y:S01]  /*12e0*/  ISETP.NE.AND P0, PT, R148, -0x1, PT ;  /* 0xffffffff9400780c */ /* 0x000fe20003f05270 */
[----:B------:R-:W-:Y:S01]  /*12f0*/  IMAD.MOV.U32 R21, RZ, RZ, 0x2 ;  /* 0x00000002ff157424 */ /* 0x000fe200078e00ff */
[----:B------:R-:W-:Y:S01]  /*1300*/  MOV R25, c[0x0][0x230] ;  /* 0x00008c0000197a02 */ /* 0x000fe20000000f00 */
[----:B------:R-:W-:Y:S01]  /*1310*/  IMAD.MOV.U32 R136, RZ, RZ, c[0x0][0x230] ;  /* 0x00008c00ff887624 */ /* 0x000fe200078e00ff */
[----:B------:R-:W-:Y:S01]  /*1320*/  SHF.R.S32.HI R141, RZ, 0x1f, R62 ;  /* 0x0000001fff8d7819 */ /* 0x000fe2000001143e */
[----:B------:R-:W-:Y:S01]  /*1330*/  IMAD.MOV.U32 R24, RZ, RZ, RZ ;  /* 0x000000ffff187224 */ /* 0x000fe200078e00ff */
[----:B------:R-:W-:Y:S01]  /*1340*/  SHF.R.S32.HI R70, RZ, 0x1f, R73 ;  /* 0x0000001fff467819 */ /* 0x000fe20000011449 */
[----:B------:R-:W-:Y:S01]  /*1350*/  IMAD.MOV.U32 R164, RZ, RZ, c[0x0][0x198] ;  /* 0x00006600ffa47624 */ /* 0x000fe200078e00ff */
[----:B------:R-:W-:Y:S01]  /*1360*/  LEA.HI R144, R141, R62, RZ, 0x3 ;  /* 0x0000003e8d907211 */ /* 0x000fe200078f18ff */
[----:B------:R-:W-:Y:S01]  /*1370*/  IMAD.HI.U32 R136, R21, R136, R24 ;  /* 0x0000008815887227 */ /* 0x000fe200078e0018 */
[----:B------:R-:W-:-:S02]  /*1380*/  LEA.HI R25, R141, R62, RZ, 0x2 ;  /* 0x0000003e8d197211 */ /* 0x000fc400078f10ff */
[----:B------:R-:W-:Y:S01]  /*1390*/  SHF.R.S32.HI R143, RZ, 0x3, R144 ;  /* 0x00000003ff8f7819 */ /* 0x000fe20000011490 */
[----:B------:R-:W-:Y:S01]  /*13a0*/  @!P0 IMAD R0, R4, c[0x0][0x178], RZ ;  /* 0x00005e0004008a24 */ /* 0x000fe200078e02ff */
[----:B------:R-:W-:Y:S01]  /*13b0*/  LOP3.LUT R21, R25, 0xfffffffc, RZ, 0xc0, !PT ;  /* 0xfffffffc19157812 */ /* 0x000fe200078ec0ff */
[C---:B------:R-:W-:Y:S01]  /*13c0*/  @P0 IMAD.WIDE.U32 R16, R148.reuse, c[0x0][0x190], RZ ;  /* 0x0000640094100a25 */ /* 0x040fe200078e00ff */
        /* <DEDUP_REMOVED lines=12> */
[----:B------:R-:W-:Y:S01]  /*1490*/  LEA.HI R70, R70, R73, RZ, 0x7 ;  /* 0x0000004946467211 */ /* 0x000fe200078f38ff */
[----:B------:R-:W-:Y:S01]  /*14a0*/  @!P0 IMAD.MOV.U32 R16, RZ, RZ, R18 ;  /* 0x000000ffff108224 */ /* 0x000fe200078e0012 */
[----:B------:R-:W-:Y:S01]  /*14b0*/  LOP3.LUT R21, R141, 0xfffffff0, RZ, 0xc0, !PT ;  /* 0xfffffff08d157812 */ /* 0x000fe200078ec0ff */
[----:B------:R-:W-:Y:S01]  /*14c0*/  IMAD.SHL.U32 R18, R134, 0x8, RZ ;  /* 0x0000000886127824 */ /* 0x000fe200078e00ff */
[----:B------:R-:W-:Y:S01]  /*14d0*/  LOP3.LUT R19, R19, 0xc0, RZ, 0xc0, !PT ;  /* 0x000000c013137812 */ /* 0x000fe200078ec0ff */
[----:B------:R-:W-:Y:S01]  /*14e0*/  IMAD.IADD R25, R158, 0x1, -R25 ;  /* 0x000000019e197824 */ /* 0x000fe200078e0a19 */
[----:B------:R-:W-:Y:S01]  /*14f0*/  IADD3 R140, -R21, R62, RZ ;  /* 0x0000003e158c7210 */ /* 0x000fe20007ffe1ff */
[----:B------:R-:W-:Y:S01]  /*1500*/  IMAD.MOV.U32 R43, RZ, RZ, 0x10 ;  /* 0x00000010ff2b7424 */ /* 0x000fe200078e00ff */
[----:B------:R-:W-:Y:S01]  /*1510*/  LOP3.LUT R0, R19, 0x18, R18, 0xf8, !PT ;  /* 0x0000001813007812 */ /* 0x000fe200078ef812 */
[----:B------:R-:W-:Y:S01]  /*1520*/  IMAD R142, R142, 0x8, R25 ;  /* 0x000000088e8e7824 */ /* 0x000fe200078e0219 */
[----:B------:R-:W-:-:S02]  /*1530*/  SHF.R.U32.HI R19, RZ, 0x3, R19 ;  /* 0x00000003ff137819 */ /* 0x000fc40000011613 */
[----:B------:R-:W-:Y:S02]  /*1540*/  IADD3 R14, P0, R18, R6, RZ ;  /* 0x00000006120e7210 */ /* 0x000fe40007f1e0ff */
[----:B------:R-:W-:Y:S01]  /*1550*/  LOP3.LUT R19, R0, R19, RZ, 0x3c, !PT ;  /* 0x0000001300137212 */ /* 0x000fe200078e3cff */
[----:B------:R-:W-:Y:S01]  /*1560*/  IMAD R0, R2, c[0x0][0x1b8], RZ ;  /* 0x00006e0002007a24 */ /* 0x000fe200078e02ff */
[----:B------:R-:W-:Y:S02]  /*1570*/  SHF.R.S32.HI R159, RZ, 0x1f, R158 ;  /* 0x0000001fff9f7819 */ /* 0x000fe4000001149e */
[----:B------:R-:W-:Y:S01]  /*1580*/  LEA.HI R139, R140, R140, RZ, 0x1 ;  /* 0x0000008c8c8b7211 */ /* 0x000fe200078f08ff */
[----:B------:R-:W-:Y:S01]  /*1590*/  IMAD.U32 R142, R142, 0x20, R19 ;  /* 0x000000208e8e7824 */ /* 0x000fe200078e0013 */
[----:B------:R-:W-:Y:S01]  /*15a0*/  SHF.R.S32.HI R19, RZ, 0x1f, R18 ;  /* 0x0000001fff137819 */ /* 0x000fe20000011412 */
[----:B------:R-:W-:Y:S01]  /*15b0*/  IMAD.WIDE R22, R23, 0x40, R158 ;  /* 0x0000004017167825 */ /* 0x000fe200078e029e */
[----:B------:R-:W-:-:S02]  /*15c0*/  SHF.R.S32.HI R70, RZ, 0x7, R70 ;  /* 0x00000007ff467819 */ /* 0x000fc40000011446 */
[----:B------:R-:W-:Y:S01]  /*15d0*/  SHF.R.S32.HI R21, RZ, 0x1, R139 ;  /* 0x00000001ff157819 */ /* 0x000fe2000001148b */
[----:B------:R-:W-:Y:S01]  /*15e0*/  IMAD.X R15, R19, 0x1, R15, P0 ;  /* 0x00000001130f7824 */ /* 0x000fe200000e060f */
[----:B------:R-:W-:Y:S01]  /*15f0*/  IADD3 R152, P0, R158, R9, RZ ;  /* 0x000000099e987210 */ /* 0x000fe20007f1e0ff */
[C---:B------:R-:W-:Y:S01]  /*1600*/  IMAD R0, R3.reuse, c[0x0][0x1bc], R0 ;  /* 0x00006f0003007a24 */ /* 0x040fe200078e0200 */
[----:B------:R-:W-:Y:S01]  /*1610*/  SHF.R.S32.HI R6, RZ, 0x1f, R139 ;  /* 0x0000001fff067819 */ /* 0x000fe2000001148b */
[----:B------:R-:W-:Y:S01]  /*1620*/  IMAD.WIDE.U32 R14, R3, c[0x0][0x1b8], R14 ;  /* 0x00006e00030e7a25 */ /* 0x000fe200078e000e */
[----:B------:R-:W-:Y:S02]  /*1630*/  IADD3.X R5, R159, R5, RZ, P0, !PT ;  /* 0x000000059f057210 */ /* 0x000fe400007fe4ff */
[C---:B------:R-:W-:Y:S01]  /*1640*/  IADD3 R16, P1, R18.reuse, R16, RZ ;  /* 0x0000001012107210 */ /* 0x040fe20007f3e0ff */
[----:B------:R-:W-:Y:S01]  /*1650*/  IMAD.IADD R15, R15, 0x1, R0 ;  /* 0x000000010f0f7824 */ /* 0x000fe200078e0200 */
[----:B------:R-:W-:Y:S01]  /*1660*/  IADD3 R154, P0, R18, R154, RZ ;  /* 0x0000009a129a7210 */ /* 0x000fe20007f1e0ff */
[----:B------:R-:W-:Y:S01]  /*1670*/  IMAD R5, R5, c[0x0][0x1a0], RZ ;  /* 0x0000680005057a24 */ /* 0x000fe200078e02ff */
[----:B------:R-:W-:Y:S01]  /*1680*/  IMNMX R70, RZ, R70, !PT ;  /* 0x00000046ff467217 */ /* 0x000fe20007800200 */
[----:B------:R-:W-:Y:S01]  /*1690*/  IMAD.X R17, R19, 0x1, R17, P1 ;  /* 0x0000000113117824 */ /* 0x000fe200008e0611 */
[----:B------:R-:W-:Y:S01]  /*16a0*/  LEA.HI R8, R6, R21, RZ, 0x2 ;  /* 0x0000001506087211 */ /* 0x000fe200078f10ff */
[----:B------:R-:W-:Y:S01]  /*16b0*/  IMAD R6, R23, c[0x0][0x190], RZ ;  /* 0x0000640017067a24 */ /* 0x000fe200078e02ff */
[----:B------:R-:W-:Y:S01]  /*16c0*/  SHF.R.S32.HI R0, RZ, 0x1f, R156 ;  /* 0x0000001fff007819 */ /* 0x000fe2000001149c */
[----:B------:R-:W-:Y:S01]  /*16d0*/  IMAD.X R155, R19, 0x1, R13, P0 ;  /* 0x00000001139b7824 */ /* 0x000fe200000e060d */
[----:B------:R-:W-:Y:S01]  /*16e0*/  ISETP.GT.AND P0, PT, R57, R70, PT ;  /* 0x000000463900720c */ /* 0x000fe20003f04270 */
[----:B------:R-:W-:Y:S01]  /*16f0*/  IMAD R6, R22, c[0x0][0x194], R6 ;  /* 0x0000650016067a24 */ /* 0x000fe200078e0206 */
[----:B------:R-:W-:Y:S01]  /*1700*/  LOP3.LUT R8, R8, 0xfffffffc, RZ, 0xc0, !PT ;  /* 0xfffffffc08087812 */ /* 0x000fe200078ec0ff */
[----:B------:R-:W-:Y:S01]  /*1710*/  IMAD.WIDE.U32 R16, R22, c[0x0][0x190], R16 ;  /* 0x0000640016107a25 */ /* 0x000fe200078e0010 */
[----:B------:R-:W-:-:S02]  /*1720*/  SHF.R.S32.HI R133, RZ, 0x1, R136 ;  /* 0x00000001ff857819 */ /* 0x000fc40000011488 */
[----:B------:R-:W-:Y:S01]  /*1730*/  SHF.L.U32 R134, R134, 0x2, RZ ;  /* 0x0000000286867819 */ /* 0x000fe200000006ff */
[----:B------:R-:W-:Y:S01]  /*1740*/  IMAD.IADD R138, R21, 0x1, -R8 ;  /* 0x00000001158a7824 */ /* 0x000fe200078e0a08 */
[----:B------:R-:W-:Y:S01]  /*1750*/  LOP3.LUT R63, R63, 0xffffffe0, RZ, 0xc0, !PT ;  /* 0xffffffe03f3f7812 */ /* 0x000fe200078ec0ff */
[----:B------:R-:W-:Y:S01]  /*1760*/  IMAD R71, R0, c[0x0][0x1a8], RZ ;  /* 0x00006a0000477a24 */ /* 0x000fe200078e02ff */
[----:B------:R-:W-:Y:S01]  /*1770*/  MOV R95, 0x5 ;  /* 0x00000005005f7802 */ /* 0x000fe20000000f00 */
[----:B------:R-:W-:Y:S01]  /*1780*/  IMAD R135, R158, R133, R134 ;  /* 0x000000859e877224 */ /* 0x000fe200078e0286 */
[----:B------:R-:W-:Y:S01]  /*1790*/  LOP3.LUT P1, RZ, R138, 0x2, RZ, 0xc0, !PT ;  /* 0x000000028aff7812 */ /* 0x000fe2000782c0ff */
[----:B------:R-:W-:Y:S01]  /*17a0*/  IMAD.IADD R17, R17, 0x1, R6 ;  /* 0x0000000111117824 */ /* 0x000fe200078e0206 */
[C---:B------:R-:W-:Y:S01]  /*17b0*/  SHF.L.U64.HI R59, R164.reuse, R95, c[0x0][0x19c] ;  /* 0x00006700a43b7619 */ /* 0x040fe2000001025f */
[----:B------:R-:W-:Y:S01]  /*17c0*/  IMAD R9, R159, c[0x0][0x198], RZ ;  /* 0x000066009f097a24 */ /* 0x000fe200078e02ff */
[----:B------:R-:W-:Y:S01]  /*17d0*/  SHF.L.U32 R60, R164, 0x5, RZ ;  /* 0x00000005a43c7819 */ /* 0x000fe200000006ff */
[C---:B------:R-:W-:Y:S01]  /*17e0*/  IMAD R5, R152.reuse, c[0x0][0x1a4], R5 ;  /* 0x0000690098057a24 */ /* 0x040fe200078e0205 */
[----:B------:R-:W-:Y:S01]  /*17f0*/  SHF.L.U32 R137, R133, 0x5, RZ ;  /* 0x0000000585897819 */ /* 0x000fe200000006ff */
[----:B------:R-:W-:Y:S01]  /*1800*/  IMAD.WIDE.U32 R152, R152, c[0x0][0x1a0], R14 ;  /* 0x0000680098987a25 */ /* 0x000fe200078e000e */
[----:B------:R-:W-:-:S02]  /*1810*/  SHF.R.S32.HI R124, RZ, 0x1f, R135 ;  /* 0x0000001fff7c7819 */ /* 0x000fc40000011487 */
[----:B------:R-:W-:Y:S01]  /*1820*/  SEL R43, R43, 0xfffffff0, !P1 ;  /* 0xfffffff02b2b7807 */ /* 0x000fe20004800000 */
[----:B------:R-:W-:Y:S01]  /*1830*/  IMAD R71, R156, c[0x0][0x1ac], R71 ;  /* 0x00006b009c477a24 */ /* 0x000fe200078e0247 */
[----:B------:R-:W-:Y:S01]  /*1840*/  IADD3 R56, R153, R5, RZ ;  /* 0x0000000599387210 */ /* 0x000fe20007ffe0ff */
[----:B------:R-:W-:Y:S02]  /*1850*/  IMAD.MOV.U32 R0, RZ, RZ, c[0x0][0x1a0] ;  /* 0x00006800ff007624 */ /* 0x000fe400078e00ff */
        /* <DEDUP_REMOVED lines=17> */
[----:B------:R-:W-:Y:S01]  /*1970*/  IMAD.WIDE.U32 R14, R7, c[0x0][0x278], R18 ;  /* 0x00009e00070e7a25 */ /* 0x000fe200078e0012 */
[----:B------:R-:W-:Y:S01]  /*1980*/  IADD3 R85, P5, R60, R60, RZ ;  /* 0x0000003c3c557210 */ /* 0x000fe20007fbe0ff */
[----:B------:R-:W-:Y:S01]  /*1990*/  UMOV UR9, 0x40 ;  /* 0x0000004000097882 */ /* 0x000fe20000000000 */
[----:B------:R-:W-:Y:S01]  /*19a0*/  IADD3.X R5, R5, R159, ~R9, P1, P0 ;  /* 0x0000009f05057210 */ /* 0x000fe20000fe0c09 */
[----:B------:R-:W-:Y:S01]  /*19b0*/  IMAD R4, R7, c[0x0][0x27c], R4 ;  /* 0x00009f0007047a24 */ /* 0x000fe200078e0204 */
[----:B------:R-:W-:Y:S01]  /*19c0*/  IADD3 R81, P4, R85, 0x20, RZ ;  /* 0x0000002055517810 */ /* 0x000fe20007f9e0ff */
[C---:B------:R-:W-:Y:S01]  /*19d0*/  IMAD R6, R7.reuse, c[0x0][0x284], R6 ;  /* 0x0000a10007067a24 */ /* 0x040fe200078e0206 */
[----:B------:R-:W-:Y:S01]  /*19e0*/  ULDC.64 UR4, c[0x0][0x1a0] ;  /* 0x0000680000047ab9 */ /* 0x000fe20000000a00 */
[----:B------:R-:W-:Y:S01]  /*19f0*/  IMAD.WIDE.U32 R12, R7, c[0x0][0x280], R18 ;  /* 0x0000a000070c7a25 */ /* 0x000fe200078e0012 */
[----:B------:R-:W-:Y:S01]  /*1a00*/  UIMAD UR10, UR9, UR5, URZ ;  /* 0x00000005090a72a4 */ /* 0x000fe2000f8e023f */
[----:B------:R-:W-:Y:S01]  /*1a10*/  IADD3 R85, P3, R85, 0x40, RZ ;  /* 0x0000004055557810 */ /* 0x000fe20007f7e0ff */
[----:B------:R-:W-:Y:S01]  /*1a20*/  UMOV UR8, 0xc0 ;  /* 0x000000c000087882 */ /* 0x000fe20000000000 */
[----:B------:R-:W-:Y:S01]  /*1a30*/  IMAD R9, R5, c[0x0][0x290], RZ ;  /* 0x0000a40005097a24 */ /* 0x000fe200078e02ff */
[----:B------:R-:W-:Y:S01]  /*1a40*/  IADD3 R130, R137, 0x20, RZ ;  /* 0x0000002089827810 */ /* 0x000fe20007ffe0ff */
[----:B------:R-:W-:Y:S01]  /*1a50*/  IMAD.IADD R15, R15, 0x1, R4 ;  /* 0x000000010f0f7824 */ /* 0x000fe200078e0204 */
[----:B------:R-:W-:Y:S01]  /*1a60*/  IADD3 R129, R137, 0x40, RZ ;  /* 0x0000004089817810 */ /* 0x000fe20007ffe0ff */
[----:B------:R-:W-:Y:S01]  /*1a70*/  IMAD R5, R5, c[0x0][0x288], RZ ;  /* 0x0000a20005057a24 */ /* 0x000fe200078e02ff */
[----:B------:R-:W-:Y:S01]  /*1a80*/  UIMAD UR11, UR8, UR5, URZ ;  /* 0x00000005080b72a4 */ /* 0x000fe2000f8e023f */
[----:B------:R-:W-:Y:S01]  /*1a90*/  IMAD.IADD R13, R13, 0x1, R6 ;  /* 0x000000010d0d7824 */ /* 0x000fe200078e0206 */
[----:B------:R-:W-:Y:S01]  /*1aa0*/  SHF.L.U32 R69, R133, 0x6, RZ ;  /* 0x0000000685457819 */ /* 0x000fe200000006ff */
[C---:B------:R-:W-:Y:S01]  /*1ab0*/  IMAD R4, R8.reuse, c[0x0][0x28c], R5 ;  /* 0x0000a30008047a24 */ /* 0x040fe200078e0205 */
[----:B------:R-:W-:Y:S01]  /*1ac0*/  ULDC UR5, c[0x0][0x294] ;  /* 0x0000a50000057ab9 */ /* 0x000fe20000000800 */
[----:B------:R-:W-:Y:S01]  /*1ad0*/  IMAD.WIDE.U32 R14, R8, c[0x0][0x288], R14 ;  /* 0x0000a200080e7a25 */ /* 0x000fe200078e000e */
[----:B------:R-:W-:Y:S01]  /*1ae0*/  UIMAD UR5, UR8, UR5, URZ ;  /* 0x00000005080572a4 */ /* 0x000fe2000f8e023f */
[----:B------:R-:W-:Y:S01]  /*1af0*/  IADD3 R65, R158, 0x20, RZ ;  /* 0x000000209e417810 */ /* 0x000fe20007ffe0ff */
[----:B------:R-:W-:Y:S01]  /*1b00*/  UIMAD.WIDE.U32 UR12, UR8, UR4, URZ ;  /* 0x00000004080c72a5 */ /* 0x000fe2000f8e003f */
[----:B------:R-:W-:Y:S01]  /*1b10*/  IMAD R9, R8, c[0x0][0x294], R9 ;  /* 0x0000a50008097a24 */ /* 0x000fe200078e0209 */
[----:B------:R-:W-:Y:S01]  /*1b20*/  IADD3 R132, R158, 0x40, RZ ;  /* 0x000000409e847810 */ /* 0x000fe20007ffe0ff */
[----:B------:R-:W-:Y:S01]  /*1b30*/  IMAD.WIDE.U32 R12, R8, c[0x0][0x290], R12 ;  /* 0x0000a400080c7a25 */ /* 0x000fe200078e000c */
[----:B------:R-:W-:Y:S01]  /*1b40*/  IADD3 R131, R158, 0x60, RZ ;  /* 0x000000609e837810 */ /* 0x000fe20007ffe0ff */
[----:B------:R-:W-:Y:S01]  /*1b50*/  ULDC UR4, c[0x0][0x230] ;  /* 0x00008c0000047ab9 */ /* 0x000fe20000000800 */
[----:B------:R-:W-:Y:S01]  /*1b60*/  SHF.R.S32.HI R122, RZ, 0x1f, R137 ;  /* 0x0000001fff7a7819 */ /* 0x000fe20000011489 */
[----:B-----5:R-:W-:Y:S01]  /*1b70*/  IMAD.IADD R112, R11, 0x1, R112 ;  /* 0x000000010b707824 */ /* 0x020fe200078e0270 */
[----:B------:R-:W-:Y:S01]  /*1b80*/  SHF.R.S32.HI R68, RZ, 0x1f, R69 ;  /* 0x0000001fff447819 */ /* 0x000fe20000011445 */
[----:B------:R-:W-:Y:S01]  /*1b90*/  IMAD.IADD R11, R15, 0x1, R4 ;  /* 0x000000010f0b7824 */ /* 0x000fe200078e0204 */
[----:B------:R-:W-:Y:S01]  /*1ba0*/  IADD3 R15, R18, 0x20, RZ ;  /* 0x00000020120f7810 */ /* 0x000fe20007ffe0ff */
[----:B------:R-:W-:Y:S01]  /*1bb0*/  IMAD.IADD R9, R13, 0x1, R9 ;  /* 0x000000010d097824 */ /* 0x000fe200078e0209 */
[----:B------:R-:W-:Y:S01]  /*1bc0*/  SHF.R.S32.HI R121, RZ, 0x1f, R130 ;  /* 0x0000001fff797819 */ /* 0x000fe20000011482 */
[----:B------:R-:W-:Y:S01]  /*1bd0*/  IMAD.MOV.U32 R8, RZ, RZ, R12 ;  /* 0x000000ffff087224 */ /* 0x000fe200078e000c */
[----:B------:R-:W-:Y:S01]  /*1be0*/  SHF.R.S32.HI R120, RZ, 0x1f, R129 ;  /* 0x0000001fff787819 */ /* 0x000fe20000011481 */
[C---:B------:R-:W-:Y:S01]  /*1bf0*/  IMAD R6, R2.reuse, c[0x0][0x2a0], RZ ;  /* 0x0000a80002067a24 */ /* 0x040fe200078e02ff */
[----:B------:R-:W-:Y:S01]  /*1c00*/  UIADD3 UR11, UR13, UR11, URZ ;  /* 0x0000000b0d0b7290 */ /* 0x000fe2000fffe03f */
[----:B------:R-:W-:Y:S01]  /*1c10*/  IMAD R4, R2, c[0x0][0x298], RZ ;  /* 0x0000a60002047a24 */ /* 0x000fe200078e02ff */
[----:B------:R-:W-:Y:S01]  /*1c20*/  ULDC.U8 UR8, c[0x0][0x313] ;  /* 0x0000c4c000087ab9 */ /* 0x000fe20000000000 */
[----:B------:R-:W-:Y:S01]  /*1c30*/  IMAD.MOV.U32 R10, RZ, RZ, R14 ;  /* 0x000000ffff0a7224 */ /* 0x000fe200078e000e */
[----:B------:R-:W-:Y:S01]  /*1c40*/  IADD3 R14, R18, 0x40, RZ ;  /* 0x00000040120e7810 */ /* 0x000fe20007ffe0ff */
[----:B------:R-:W-:-:S04]  /*1c50*/  IMAD.WIDE.U32 R12, R0, 0x40, RZ ;  /* 0x00000040000c7825 */ /* 0x000fc800078e00ff */
        /* <DEDUP_REMOVED lines=16> */
[----:B------:R-:W-:Y:S01]  /*1d60*/  IMAD.X R86, R59, 0x1, R59, P5 ;  /* 0x000000013b567824 */ /* 0x000fe200028e063b */
[----:B------:R-:W-:Y:S01]  /*1d70*/  LEA R102, P1, R154, c[0x0][0x168], 0x1 ;  /* 0x00005a009a667a11 */ /* 0x000fe200078208ff */
[----:B------:R-:W-:Y:S01]  /*1d80*/  IMAD.SHL.U32 R75, R77, 0x20, RZ ;  /* 0x000000204d4b7824 */ /* 0x000fe200078e00ff */
[----:B------:R-:W-:Y:S01]  /*1d90*/  LEA R104, P0, R152, c[0x0][0x170], 0x1 ;  /* 0x00005c0098687a11 */ /* 0x000fe200078008ff */
[----:B------:R-:W-:Y:S01]  /*1da0*/  IMAD.X R82, RZ, RZ, R86, P4 ;  /* 0x000000ffff527224 */ /* 0x000fe200020e0656 */
[----:B------:R-:W-:Y:S01]  /*1db0*/  LEA.HI.X R103, R154, c[0x0][0x16c], R58, 0x1, P1 ;  /* 0x00005b009a677a11 */ /* 0x000fe200008f0c3a */
[----:B------:R-:W-:Y:S01]  /*1dc0*/  IMAD.MOV.U32 R162, RZ, RZ, c[0x0][0x290] ;  /* 0x0000a400ffa27624 */ /* 0x000fe200078e00ff */
[----:B------:R-:W-:Y:S01]  /*1dd0*/  LEA.HI.X R105, R152, c[0x0][0x174], R56, 0x1, P0 ;  /* 0x00005d0098697a11 */ /* 0x000fe200000f0c38 */
[----:B------:R-:W-:Y:S01]  /*1de0*/  IMAD.MOV.U32 R76, RZ, RZ, 0x6 ;  /* 0x00000006ff4c7424 */ /* 0x000fe200078e00ff */
[----:B------:R-:W-:Y:S01]  /*1df0*/  SHF.R.S32.HI R113, RZ, 0x1f, R112 ;  /* 0x0000001fff717819 */ /* 0x000fe20000011470 */
[----:B------:R-:W-:Y:S01]  /*1e00*/  IMAD.IADD R128, R137, 0x1, R130 ;  /* 0x0000000189807824 */ /* 0x000fe200078e0282 */
[-C--:B------:R-:W-:Y:S01]  /*1e10*/  IADD3 R44, P1, R135, R112.reuse, RZ ;  /* 0x00000070872c7210 */ /* 0x080fe20007f3e0ff */
[----:B------:R-:W-:Y:S01]  /*1e20*/  IMAD.IADD R127, R137, 0x1, R129 ;  /* 0x00000001897f7824 */ /* 0x000fe200078e0281 */
[----:B------:R-:W-:Y:S01]  /*1e30*/  IADD3 R112, P0, R134, R112, RZ ;  /* 0x0000007086707210 */ /* 0x000fe20007f1e0ff */
[----:B------:R-:W-:Y:S01]  /*1e40*/  IMAD.SHL.U32 R98, R162, 0x40, RZ ;  /* 0x00000040a2627824 */ /* 0x000fe200078e00ff */
[----:B------:R-:W-:Y:S01]  /*1e50*/  SHF.L.U64.HI R74, R77, R95, c[0x0][0x28c] ;  /* 0x0000a3004d4a7619 */ /* 0x000fe2000001025f */
[--C-:B------:R-:W-:Y:S01]  /*1e60*/  IMAD.X R3, R124, 0x1, R113.reuse, P1 ;  /* 0x000000017c037824 */ /* 0x100fe200008e0671 */
[----:B------:R-:W-:Y:S01]  /*1e70*/  IADD3 R84, P5, R75, R75, RZ ;  /* 0x0000004b4b547210 */ /* 0x000fe20007fbe0ff */
[----:B------:R-:W-:Y:S01]  /*1e80*/  IMAD.X R113, R123, 0x1, R113, P0 ;  /* 0x000000017b717824 */ /* 0x000fe200000e0671 */
[----:B------:R-:W-:Y:S01]  /*1e90*/  IADD3 R90, P4, R60, R81, RZ ;  /* 0x000000513c5a7210 */ /* 0x000fe20007f9e0ff */
[----:B------:R-:W-:Y:S01]  /*1ea0*/  IMAD.SHL.U32 R96, R162, 0x20, RZ ;  /* 0x00000020a2607824 */ /* 0x000fe200078e00ff */
[----:B------:R-:W-:Y:S01]  /*1eb0*/  IADD3.X R86, RZ, R86, RZ, P3, !PT ;  /* 0x00000056ff567210 */ /* 0x000fe20001ffe4ff */
[----:B------:R-:W-:Y:S01]  /*1ec0*/  IMAD.X R83, R74, 0x1, R74, P5 ;  /* 0x000000014a537824 */ /* 0x000fe200028e064a */
[C---:B------:R-:W-:Y:S01]  /*1ed0*/  SHF.L.U64.HI R113, R112.reuse, 0x1, R113 ;  /* 0x0000000170717819 */ /* 0x040fe20000010271 */
[----:B------:R-:W-:Y:S01]  /*1ee0*/  IMAD.SHL.U32 R112, R112, 0x2, RZ ;  /* 0x0000000270707824 */ /* 0x000fe200078e00ff */
[C---:B------:R-:W-:Y:S01]  /*1ef0*/  SHF.L.U64.HI R0, R44.reuse, 0x1, R3 ;  /* 0x000000012c007819 */ /* 0x040fe20000010203 */
[----:B------:R-:W-:Y:S01]  /*1f00*/  IMAD.SHL.U32 R44, R44, 0x2, RZ ;  /* 0x000000022c2c7824 */ /* 0x000fe200078e00ff */
[----:B------:R-:W-:Y:S01]  /*1f10*/  IADD3 R80, P1, R84, 0x20, RZ ;  /* 0x0000002054507810 */ /* 0x000fe20007f3e0ff */
[----:B------:R-:W-:Y:S01]  /*1f20*/  IMAD.WIDE.U32 R164, R164, 0x40, RZ ;  /* 0x00000040a4a47825 */ /* 0x000fe200078e00ff */
[----:B------:R-:W-:-:S02]  /*1f30*/  IADD3.X R89, R59, R82, RZ, P4, !PT ;  /* 0x000000523b597210 */ /* 0x000fc400027fe4ff */
[----:B------:R-:W-:Y:S01]  /*1f40*/  IADD3 R94, P3, R60, R85, RZ ;  /* 0x000000553c5e7210 */ /* 0x000fe20007f7e0ff */
[----:B------:R-:W-:Y:S01]  /*1f50*/  IMAD.X R79, RZ, RZ, R83, P1 ;  /* 0x000000ffff4f7224 */ /* 0x000fe200008e0653 */
[----:B------:R-:W-:Y:S01]  /*1f60*/  IADD3 R84, P0, R84, 0x40, RZ ;  /* 0x0000004054547810 */ /* 0x000fe20007f1e0ff */
[----:B------:R-:W-:Y:S01]  /*1f70*/  IMAD R67, R133, 0x60, RZ ;  /* 0x0000006085437824 */ /* 0x000fe200078e02ff */
[----:B------:R-:W-:Y:S01]  /*1f80*/  IADD3 R110, P4, R112, c[0x0][0x2b0], RZ ;  /* 0x0000ac00706e7a10 */ /* 0x000fe20007f9e0ff */
[C---:B------:R-:W-:Y:S01]  /*1f90*/  IMAD.IADD R126, R137.reuse, 0x1, R128 ;  /* 0x00000001897e7824 */ /* 0x040fe200078e0280 */
[C---:B------:R-:W-:Y:S01]  /*1fa0*/  SHF.L.U64.HI R95, R162.reuse, R95, c[0x0][0x294] ;  /* 0x0000a500a25f7619 */ /* 0x040fe2000001025f */
[----:B------:R-:W-:Y:S01]  /*1fb0*/  IMAD.IADD R125, R137, 0x1, R127 ;  /* 0x00000001897d7824 */ /* 0x000fe200078e027f */
[C---:B------:R-:W-:Y:S01]  /*1fc0*/  SHF.L.U64.HI R97, R162.reuse, R76, c[0x0][0x294] ;  /* 0x0000a500a2617619 */ /* 0x040fe2000001024c */
[----:B------:R-:W-:Y:S01]  /*1fd0*/  IMAD.WIDE.U32 R162, R162, 0xc0, RZ ;  /* 0x000000c0a2a27825 */ /* 0x000fe200078e00ff */
[----:B------:R-:W-:-:S02]  /*1fe0*/  IADD3.X R111, R113, c[0x0][0x2b4], RZ, P4, !PT ;  /* 0x0000ad00716f7a10 */ /* 0x000fc400027fe4ff */
[----:B------:R-:W-:Y:S01]  /*1ff0*/  IADD3 R20, P1, R44, c[0x0][0x2b0], RZ ;  /* 0x0000ac002c147a10 */ /* 0x000fe20007f3e0ff */
[----:B------:R-:W-:Y:S01]  /*2000*/  IMAD.X R93, R59, 0x1, R86, P3 ;  /* 0x000000013b5d7824 */ /* 0x000fe200018e0656 */
[-C--:B------:R-:W-:Y:S01]  /*2010*/  IADD3 R88, P5, R80, R75.reuse, RZ ;  /* 0x0000004b50587210 */ /* 0x080fe20007fbe0ff */
[----:B------:R-:W-:Y:S01]  /*2020*/  IMAD.X R83, RZ, RZ, R83, P0 ;  /* 0x000000ffff537224 */ /* 0x000fe200000e0653 */
[----:B------:R-:W-:Y:S01]  /*2030*/  IADD3 R92, P4, R84, R75, RZ ;  /* 0x0000004b545c7210 */ /* 0x000fe20007f9e0ff */
[----:B------:R-:W-:Y:S01]  /*2040*/  IMAD.MOV.U32 R72, RZ, RZ, c[0x0][0x290] ;  /* 0x0000a400ff487624 */ /* 0x000fe200078e00ff */
[----:B------:R-:W-:Y:S01]  /*2050*/  IADD3 R112, P3, R112, c[0x0][0x2a8], RZ ;  /* 0x0000aa0070707a10 */ /* 0x000fe20007f7e0ff */
[----:B------:R-:W-:Y:S01]  /*2060*/  IMAD.SHL.U32 R100, R12, 0x2, RZ ;  /* 0x000000020c647824 */ /* 0x000fe200078e00ff */
[----:B------:R-:W-:Y:S01]  /*2070*/  IADD3 R44, P0, R44, c[0x0][0x2a8], RZ ;  /* 0x0000aa002c2c7a10 */ /* 0x000fe20007f1e0ff */
[----:B------:R-:W-:Y:S01]  /*2080*/  IMAD.MOV.U32 R13, RZ, RZ, R57 ;  /* 0x000000ffff0d7224 */ /* 0x000fe200078e0039 */
[C---:B------:R-:W-:Y:S01]  /*2090*/  SHF.L.U64.HI R76, R77.reuse, R76, c[0x0][0x28c] ;  /* 0x0000a3004d4c7619 */ /* 0x040fe2000001024c */
[----:B------:R-:W-:Y:S01]  /*20a0*/  IMAD.SHL.U32 R77, R77, 0x40, RZ ;  /* 0x000000404d4d7824 */ /* 0x000fe200078e00ff */
[C---:B------:R-:W-:Y:S01]  /*20b0*/  SHF.L.U64.HI R97, R98.reuse, 0x1, R97 ;  /* 0x0000000162617819 */ /* 0x040fe20000010261 */
[----:B------:R-:W-:Y:S01]  /*20c0*/  IMAD.SHL.U32 R98, R98, 0x2, RZ ;  /* 0x0000000262627824 */ /* 0x000fe200078e00ff */
[C---:B------:R-:W-:Y:S01]  /*20d0*/  SHF.L.U64.HI R95, R96.reuse, 0x1, R95 ;  /* 0x00000001605f7819 */ /* 0x040fe2000001025f */
        /* <DEDUP_REMOVED lines=8> */
[----:B------:R-:W-:Y:S02]  /*2160*/  IADD3 R101, R163, UR5, RZ ;  /* 0x00000005a3657c10 */ /* 0x000fe4000fffe0ff */
[----:B------:R-:W-:Y:S02]  /*2170*/  SHF.R.S32.HI R117, RZ, 0x1f, R126 ;  /* 0x0000001fff757819 */ /* 0x000fe4000001147e */
[----:B------:R-:W-:Y:S02]  /*2180*/  SHF.R.S32.HI R116, RZ, 0x1f, R125 ;  /* 0x0000001fff747819 */ /* 0x000fe4000001147d */
[----:B------:R-:W-:Y:S02]  /*2190*/  IADD3.X R113, R113, c[0x0][0x2ac], RZ, P3, !PT ;  /* 0x0000ab0071717a10 */ /* 0x000fe40001ffe4ff */
[C---:B------:R-:W-:Y:S02]  /*21a0*/  IADD3.X R21, R0.reuse, c[0x0][0x2b4], RZ, P1, !PT ;  /* 0x0000ad0000157a10 */ /* 0x040fe40000ffe4ff */
[----:B------:R-:W-:-:S02]  /*21b0*/  IADD3.X R45, R0, c[0x0][0x2ac], RZ, P0, !PT ;  /* 0x0000ab00002d7a10 */ /* 0x000fc400007fe4ff */
.L_x_2096:
[----:B------:R-:W-:Y:S01]  /*21c0*/  IMAD.SHL.U32 R17, R13, 0x80, RZ ;  /* 0x000000800d117824 */ /* 0x000fe200078e00ff */
[----:B------:R-:W-:Y:S04]  /*21d0*/  ISETP.NE.AND P6, PT, RZ, UR4, PT ;  /* 0x00000004ff007c0c */ /* 0x000fe8000bfc5270 */
[----:B------:R-:W-:Y:S05]  /*21e0*/  IADD3 R16, R17, -0x80, RZ ;  /* 0xffffff8011107810 */ /* 0x000fea0007ffe0ff */
[--C-:B------:R-:W-:Y:S02]  /*21f0*/  IMAD.IADD R2, R61, 0x1, -R16.reuse ;  /* 0x000000013d027824 */ /* 0x100fe400078e0a10 */
[----:B------:R-:W-:Y:S03]  /*2200*/  IMAD.IADD R0, R73, 0x1, -R16 ;  /* 0x0000000149007824 */ /* 0x000fe600078e0a10 */
[CC--:B------:R-:W-:Y:S02]  /*2210*/  ISETP.GE.AND P1, PT, R158.reuse, R2.reuse, PT ;  /* 0x000000029e00720c */ /* 0x0c0fe40003f26270 */
[C---:B------:R-:W-:Y:S02]  /*2220*/  ISETP.GE.AND P5, PT, R65.reuse, R2, PT ;  /* 0x000000024100720c */ /* 0x040fe40003fa6270 */
[-C--:B------:R-:W-:Y:S02]  /*2230*/  ISETP.GE.AND P1, PT, R158, R0.reuse, !P1 ;  /* 0x000000009e00720c */ /* 0x080fe40004f26270 */
[----:B------:R-:W-:Y:S02]  /*2240*/  ISETP.GE.AND P5, PT, R65, R0, !P5 ;  /* 0x000000004100720c */ /* 0x000fe40006fa6270 */
[CC--:B------:R-:W-:Y:S02]  /*2250*/  ISETP.GE.AND P4, PT, R132.reuse, R2.reuse, PT ;  /* 0x000000028400720c */ /* 0x0c0fe40003f86270 */
[C---:B------:R-:W-:Y:S02]  /*2260*/  ISETP.GE.AND P3, PT, R131.reuse, R2, PT ;  /* 0x000000028300720c */ /* 0x040fe40003f66270 */
[-C--:B------:R-:W-:Y:S02]  /*2270*/  ISETP.GE.AND P4, PT, R132, R0.reuse, !P4 ;  /* 0x000000008400720c */ /* 0x080fe40006786270 */
[----:B------:R-:W-:Y:S03]  /*2280*/  ISETP.GE.AND P3, PT, R131, R0, !P3 ;  /* 0x000000008300720c */ /* 0x000fe60005f66270 */
[----:B----4-:R-:W2:Y:S02]  /*2290*/  @P1 LDG.E.128 R24, [R106.64] ;  /* 0x000000066a181981 */ /* 0x010ea4000c1e1d00 */
        /* <DEDUP_REMOVED lines=10> */
[----:B--2---:R-:W-:Y:S04]  /*2340*/  @P1 STG.E.128 [R104.64], R24 ;  /* 0x0000001868001986 */ /* 0x004fe8000c101d06 */
[----:B------:R-:W2:Y:S04]  /*2350*/  @P1 LDG.E.128 R4, [R106.64+0x40] ;  /* 0x000040066a041981 */ /* 0x000ea8000c1e1d00 */
[----:B--2---:R1:W-:Y:S04]  /*2360*/  @P1 STG.E.128 [R104.64+0x40], R4 ;  /* 0x0000400468001986 */ /* 0x0043e8000c101d06 */
[----:B------:R-:W2:Y:S04]  /*2370*/  @P1 LDG.E.128 R8, [R106.64+0x80] ;  /* 0x000080066a081981 */ /* 0x000ea8000c1e1d00 */
[----:B--2---:R2:W-:Y:S04]  /*2380*/  @P1 STG.E.128 [R104.64+0x80], R8 ;  /* 0x0000800868001986 */ /* 0x0045e8000c101d06 */
[----:B------:R-:W3:Y:S04]  /*2390*/  @P5 LDG.E.128 R28, [R22.64] ;  /* 0x00000006161c5981 */ /* 0x000ee8000c1e1d00 */
[----:B---3--:R-:W-:Y:S04]  /*23a0*/  @P5 STG.E.128 [R32.64], R28 ;  /* 0x0000001c20005986 */ /* 0x008fe8000c101d06 */
[----:B-1----:R-:W3:Y:S04]  /*23b0*/  @P5 LDG.E.128 R4, [R22.64+0x40] ;  /* 0x0000400616045981 */ /* 0x002ee8000c1e1d00 */
[----:B---3--:R1:W-:Y:S04]  /*23c0*/  @P5 STG.E.128 [R32.64+0x40], R4 ;  /* 0x0000400420005986 */ /* 0x0083e8000c101d06 */
[----:B------:R3:W4:Y:S02]  /*23d0*/  @P5 LDG.E.128 R24, [R22.64+0x80] ;  /* 0x0000800616185981 */ /* 0x000724000c1e1d00 */
[----:B---3--:R-:W-:Y:S04]  /*23e0*/  @P3 IADD3 R22, P0, R104, UR12, RZ ;  /* 0x0000000c68163c10 */ /* 0x008fe8000ff1e0ff */
[----:B------:R-:W-:Y:S02]  /*23f0*/  @P3 IADD3.X R23, R105, UR11, RZ, P0, !PT ;  /* 0x0000000b69173c10 */ /* 0x000fe400087fe4ff */
[C---:B------:R-:W-:Y:S04]  /*2400*/  LEA R106, P0, R72.reuse, R106, 0x1 ;  /* 0x0000006a486a7211 */ /* 0x040fe800078008ff */
[----:B------:R-:W-:Y:S01]  /*2410*/  LEA.HI.X.SX32 R107, R72, R107, 0x1, P0 ;  /* 0x0000006b486b7211 */ /* 0x000fe200000f0eff */
[----:B----4-:R3:W-:Y:S04]  /*2420*/  @P5 STG.E.128 [R32.64+0x80], R24 ;  /* 0x0000801820005986 */ /* 0x0107e8000c101d06 */
        /* <DEDUP_REMOVED lines=165> */
.L_x_2054:
[----:B------:R-:W-:Y:S05]  /*2e80*/  BSYNC B0 ;  /* 0x0000000000007941 */ /* 0x000fea0003800000 */
.L_x_2053:
        /* <DEDUP_REMOVED lines=159> */
.L_x_2056:
[----:B------:R-:W-:Y:S05]  /*3880*/  BSYNC B0 ;  /* 0x0000000000007941 */ /* 0x000fea0003800000 */
.L_x_2055:
        /* <DEDUP_REMOVED lines=167> */
.L_x_2058:
[----:B------:R-:W-:Y:S05]  /*4300*/  BSYNC B0 ;  /* 0x0000000000007941 */ /* 0x000fea0003800000 */
.L_x_2057:
        /* <DEDUP_REMOVED lines=170> */
.L_x_2060:
[----:B------:R-:W-:Y:S05]  /*4db0*/  BSYNC B0 ;  /* 0x0000000000007941 */ /* 0x000fea0003800000 */
.L_x_2059:
        /* <DEDUP_REMOVED lines=8> */
.L_x_2052:
        /* <DEDUP_REMOVED lines=91> */
.L_x_2065:
[----:B------:R-:W-:Y:S05]  /*53f0*/  BSYNC B0 ;  /* 0x0000000000007941 */ /* 0x000fea0003800000 */
.L_x_2064:
        /* <DEDUP_REMOVED lines=21> */
[----:B------:R-:W-:Y:S02]  /*5550*/  @P6 IADD3 R145, RZ, -UR5, RZ ;  /* 0x80000005ff916c10 */ /* 0x000fe4000fffe0ff */
[C---:B------:R-:W-:Y:S02]  /*5560*/  LEA R22, P1, R146.reuse, R166, 0x1 ;  /* 0x000000a692167211 */ /* 0x040fe400078208ff */
[----:B------:R-:W-:Y:S02]  /*5570*/  LEA.HI.X.SX32 R49, R149, R113, 0x1, P0 ;  /* 0x0000007195317211 */ /* 0x000fe400000f0eff */
[C---:B------:R-:W-:Y:S02]  /*5580*/  LEA R168, P0, R145.reuse, R110, 0x1 ;  /* 0x0000006e91a87211 */ /* 0x040fe400078008ff */
[----:B------:R-:W-:Y:S02]  /*5590*/  LEA.HI.X.SX32 R23, R146, R167, 0x1, P1 ;  /* 0x000000a792177211 */ /* 0x000fe400008f0eff */
[----:B------:R-:W-:Y:S01]  /*55a0*/  LEA.HI.X.SX32 R169, R145, R111, 0x1, P0 ;  /* 0x0000006f91a97211 */ /* 0x000fe200000f0eff */
[----:B------:R-:W3:Y:S08]  /*55b0*/  LDG.E.128 R48, [R48.64+0x40] ;  /* 0x0000400630307981 */ /* 0x000ef0000c1e1d00 */
[----:B------:R-:W4:Y:S08]  /*55c0*/  LDG.E.128 R24, [R22.64] ;  /* 0x0000000616187981 */ /* 0x000f30000c1e1d00 */
[----:B--2---:R-:W2:Y:S01]  /*55d0*/  LDG.E.128 R168, [R168.64+0x40] ;  /* 0x00004006a8a87981 */ /* 0x004ea2000c1e1d00 */
[--C-:B---3--:R-:W-:Y:S02]  /*55e0*/  HADD2.F32 R33, -RZ, R48.reuse.H0_H0 ;  /* 0x20000030ff217230 */ /* 0x108fe40000004100 */
[----:B------:R-:W-:Y:S02]  /*55f0*/  HADD2.F32 R34, -RZ, R48.H1_H1 ;  /* 0x30000030ff227230 */ /* 0x000fe40000004100 */
[--C-:B------:R-:W-:Y:S02]  /*5600*/  HADD2.F32 R37, -RZ, R49.reuse.H0_H0 ;  /* 0x20000031ff257230 */ /* 0x100fe40000004100 */
[----:B------:R-:W-:Y:S02]  /*5610*/  HADD2.F32 R38, -RZ, R49.H1_H1 ;  /* 0x30000031ff267230 */ /* 0x000fe40000004100 */
[--C-:B------:R-:W-:Y:S01]  /*5620*/  HADD2.F32 R39, -RZ, R50.reuse.H0_H0 ;  /* 0x20000032ff277230 */ /* 0x100fe20000004100 */
[----:B----4-:R-:W-:Y:S01]  /*5630*/  MOV R10, R24 ;  /* 0x00000018000a7202 */ /* 0x010fe20000000f00 */
        /* <DEDUP_REMOVED lines=55> */
.L_x_2067:
[----:B------:R-:W-:Y:S05]  /*59b0*/  BSYNC B0 ;  /* 0x0000000000007941 */ /* 0x000fea0003800000 */
.L_x_2066:
        /* <DEDUP_REMOVED lines=27> */
[----:B------:R-:W4:Y:S08]  /*5b70*/  LDG.E.128 R48, [R48.64+0x80] ;  /* 0x0000800630307981 */ /* 0x000f30000c1e1d00 */
[----:B--2---:R-:W2:Y:S08]  /*5b80*/  LDG.E.128 R24, [R22.64] ;  /* 0x0000000616187981 */ /* 0x004eb0000c1e1d00 */
[----:B---3--:R-:W3:Y:S01]  /*5b90*/  LDG.E.128 R168, [R168.64+0x80] ;  /* 0x00008006a8a87981 */ /* 0x008ee2000c1e1d00 */
[--C-:B----4-:R-:W-:Y:S02]  /*5ba0*/  HADD2.F32 R33, -RZ, R48.reuse.H0_H0 ;  /* 0x20000030ff217230 */ /* 0x110fe40000004100 */
[----:B------:R-:W-:Y:S02]  /*5bb0*/  HADD2.F32 R34, -RZ, R48.H1_H1 ;  /* 0x30000030ff227230 */ /* 0x000fe40000004100 */
[--C-:B------:R-:W-:Y:S02]  /*5bc0*/  HADD2.F32 R37, -RZ, R49.reuse.H0_H0 ;  /* 0x20000031ff257230 */ /* 0x100fe40000004100 */
[----:B------:R-:W-:Y:S02]  /*5bd0*/  HADD2.F32 R38, -RZ, R49.H1_H1 ;  /* 0x30000031ff267230 */ /* 0x000fe40000004100 */
[--C-:B------:R-:W-:Y:S01]  /*5be0*/  HADD2.F32 R39, -RZ, R50.reuse.H0_H0 ;  /* 0x20000032ff277230 */ /* 0x100fe20000004100 */
[----:B--2---:R-:W-:Y:S01]  /*5bf0*/  MOV R10, R24 ;  /* 0x00000018000a7202 */ /* 0x004fe20000000f00 */
        /* <DEDUP_REMOVED lines=55> */
.L_x_2069:
[----:B------:R-:W-:Y:S05]  /*5f70*/  BSYNC B0 ;  /* 0x0000000000007941 */ /* 0x000fea0003800000 */
.L_x_2068:
[----:B-----5:R1:W-:Y:S02]  /*5f80*/  STG.E.128 [R102.64+0x80], R52 ;  /* 0x0000803466007986 */ /* 0x0203e4000c101d06 */
.L_x_2063:
[----:B------:R-:W-:Y:S05]  /*5f90*/  BSYNC B1 ;  /* 0x0000000000017941 */ /* 0x000fea0003800000 */
.L_x_2062:
        /* <DEDUP_REMOVED lines=10> */
[----:B----4-:R-:W-:Y:S01]  /*6040*/  HADD2.F32 R36, -RZ, R53.H0_H0 ;  /* 0x20000035ff247230 */ /* 0x010fe20000004100 */
[----:B------:R-:W-:Y:S02]  /*6050*/  MOV R146, RZ ;  /* 0x000000ff00927202 */ /* 0x000fe40000000f00 */
        /* <DEDUP_REMOVED lines=10> */
[C---:B------:R-:W-:Y:S02]  /*6100*/  LEA R168, P0, R145.reuse, R110, 0x1 ;  /* 0x0000006e91a87211 */ /* 0x040fe400078008ff */
[----:B------:R-:W-:Y:S01]  /*6110*/  LEA.HI.X.SX32 R146, R146, R122, 0x1, P5 ;  /* 0x0000007a92927211 */ /* 0x000fe200028f0eff */
[----:B------:R-:W4:Y:S03]  /*6120*/  LDG.E.128 R28, [R10.64] ;  /* 0x000000060a1c7981 */ /* 0x000f26000c1e1d00 */
[----:B------:R-:W-:Y:S02]  /*6130*/  LEA.HI.X R169, R145, R111, R146, 0x1, P0 ;  /* 0x0000006f91a97211 */ /* 0x000fe400000f0c92 */
[----:B------:R-:W-:Y:S02]  /*6140*/  MOV R146, RZ ;  /* 0x000000ff00927202 */ /* 0x000fe40000000f00 */
[----:B------:R-:W-:Y:S02]  /*6150*/  @P1 IADD3 R146, RZ, -UR5, RZ ;  /* 0x80000005ff921c10 */ /* 0x000fe4000fffe0ff */
[----:B--2---:R-:W2:Y:S02]  /*6160*/  LDG.E.128 R168, [R168.64] ;  /* 0x00000006a8a87981 */ /* 0x004ea4000c1e1d00 */
        /* <DEDUP_REMOVED lines=22> */
[----:B------:R-:W-:Y:S01]  /*62d0*/  HADD2.F32 R23, -RZ, R23.H1_H1 ;  /* 0x30000017ff177230 */ /* 0x000fe20000004100 */
[----:B------:R-:W-:Y:S01]  /*62e0*/  @!P1 FADD.FTZ R12, -R12, -RZ ;  /* 0x800000ff0c0c9221 */ /* 0x000fe20000010100 */
[----:B---3--:R-:W-:Y:S01]  /*62f0*/  HADD2.F32 R32, -RZ, R48.H0_H0 ;  /* 0x20000030ff207230 */ /* 0x008fe20000004100 */
        /* <DEDUP_REMOVED lines=42> */
.L_x_2073:
[----:B------:R-:W-:Y:S05]  /*65a0*/  BSYNC B0 ;  /* 0x0000000000007941 */ /* 0x000fea0003800000 */
.L_x_2072:
        /* <DEDUP_REMOVED lines=97> */
.L_x_2075:
[----:B------:R-:W-:Y:S05]  /*6bc0*/  BSYNC B0 ;  /* 0x0000000000007941 */ /* 0x000fea0003800000 */
.L_x_2074:
        /* <DEDUP_REMOVED lines=99> */
.L_x_2077:
[----:B------:R-:W-:Y:S05]  /*7200*/  BSYNC B0 ;  /* 0x0000000000007941 */ /* 0x000fea0003800000 */
.L_x_2076:
[----:B-----5:R4:W-:Y:S02]  /*7210*/  STG.E.128 [R166.64+0x80], R4 ;  /* 0x00008004a6007986 */ /* 0x0209e4000c101d06 */
.L_x_2071:
[----:B------:R-:W-:Y:S05]  /*7220*/  BSYNC B1 ;  /* 0x0000000000017941 */ /* 0x000fea0003800000 */
.L_x_2070:
        /* <DEDUP_REMOVED lines=99> */
.L_x_2081:
[----:B------:R-:W-:Y:S05]  /*7860*/  BSYNC B0 ;  /* 0x0000000000007941 */ /* 0x000fea0003800000 */
.L_x_2080:
        /* <DEDUP_REMOVED lines=99> */
.L_x_2083:
[----:B------:R-:W-:Y:S05]  /*7ea0*/  BSYNC B0 ;  /* 0x0000000000007941 */ /* 0x000fea0003800000 */
.L_x_2082:
        /* <DEDUP_REMOVED lines=100> */
.L_x_2085:
[----:B------:R-:W-:Y:S05]  /*84f0*/  BSYNC B0 ;  /* 0x0000000000007941 */ /* 0x000fea0003800000 */
.L_x_2084:
[C---:B----4-:R-:W-:Y:S04]  /*8500*/  LEA R2, P0, R85.reuse, R102, 0x1 ;  /* 0x0000006655027211 */ /* 0x050fe800078008ff */
[----:B------:R-:W-:Y:S05]  /*8510*/  LEA.HI.X R3, R85, R103, R86, 0x1, P0 ;  /* 0x0000006755037211 */ /* 0x000fea00000f0c56 */
[----:B-----5:R4:W-:Y:S04]  /*8520*/  STG.E.128 [R2.64], R8 ;  /* 0x0000000802007986 */ /* 0x0209e8000c101d06 */
.L_x_2079:
[----:B------:R-:W-:Y:S05]  /*8530*/  BSYNC B1 ;  /* 0x0000000000017941 */ /* 0x000fea0003800000 */
.L_x_2078:
        /* <DEDUP_REMOVED lines=101> */
.L_x_2089:
[----:B------:R-:W-:Y:S05]  /*8b90*/  BSYNC B0 ;  /* 0x0000000000007941 */ /* 0x000fea0003800000 */
.L_x_2088:
        /* <DEDUP_REMOVED lines=100> */
.L_x_2091:
[----:B------:R-:W-:Y:S05]  /*91e0*/  BSYNC B0 ;  /* 0x0000000000007941 */ /* 0x000fea0003800000 */
.L_x_2090:
        /* <DEDUP_REMOVED lines=100> */
.L_x_2093:
[----:B------:R-:W-:Y:S05]  /*9830*/  BSYNC B0 ;  /* 0x0000000000007941 */ /* 0x000fea0003800000 */
.L_x_2092:
[C---:B----4-:R-:W-:Y:S04]  /*9840*/  LEA R2, P0, R94.reuse, R102, 0x1 ;  /* 0x000000665e027211 */ /* 0x050fe800078008ff */
[----:B------:R-:W-:Y:S05]  /*9850*/  LEA.HI.X R3, R94, R103, R93, 0x1, P0 ;  /* 0x000000675e037211 */ /* 0x000fea00000f0c5d */
[----:B-----5:R4:W-:Y:S04]  /*9860*/  STG.E.128 [R2.64], R8 ;  /* 0x0000000802007986 */ /* 0x0209e8000c101d06 */
.L_x_2087:
[----:B------:R-:W-:Y:S05]  /*9870*/  BSYNC B1 ;  /* 0x0000000000017941 */ /* 0x000fea0003800000 */
.L_x_2086:
        /* <DEDUP_REMOVED lines=8> */
.L_x_2051:
        /* <DEDUP_REMOVED lines=40> */
.L_x_2061:
        /* <DEDUP_REMOVED lines=80> */
.L_x_2094:
        /* <DEDUP_REMOVED lines=8> */
.L_x_2095:
[----:B------:R-:W-:Y:S04]  /*a100*/  IADD3 R13, R13, -0x1, RZ ;  /* 0xffffffff0d0d7810 */ /* 0x000fe80007ffe0ff */
[----:B------:R-:W-:Y:S11]  /*a110*/  ISETP.GT.AND P0, PT, R13, R70, PT ;  /* 0x000000460d00720c */ /* 0x000ff60003f04270 */
[----:B------:R-:W-:Y:S02]  /*a120*/  @!UPT UIADD3 URZ, URZ, URZ, URZ ;  /* 0x0000003f3f3ff290 */ /* 0x000fe4000fffe03f */
[----:B------:R-:W-:-:S05]  /*a130*/  @P0 BRA `(.L_x_2096) ;  /* 0xffff808000000947 */ /* 0x000fca000383ffff */
.L_x_2050:
        /* <DEDUP_REMOVED lines=13> */
[C---:B----4-:R-:W-:Y:S01]  /*a210*/  LEA R24, P1, R156.reuse, c[0x0][0x160], 0x1 ;  /* 0x000058009c187a11 */ /* 0x050fe200078208ff */
        /* <DEDUP_REMOVED lines=71> */
.L_x_2103:
[----:B------:R-:W-:Y:S05]  /*a690*/  BSYNC B0 ;  /* 0x0000000000007941 */ /* 0x000fea0003800000 */
.L_x_2102:
[----:B-----5:R2:W5:Y:S01]  /*a6a0*/  LDG.E.128 R8, [R24.64+0x40] ;  /* 0x0000400618087981 */ /* 0x020562000c1e1d00 */
[----:B------:R-:W-:Y:S01]  /*a6b0*/  IADD3 R0, R18, 0x20, RZ ;  /* 0x0000002012007810 */ /* 0x000fe20007ffe0ff */
[----:B------:R-:W-:Y:S02]  /*a6c0*/  BSSY B0, `(.L_x_2104) ;  /* 0x000002b000007945 */ /* 0x000fe40003800000 */
[----:B------:R2:W-:Y:S01]  /*a6d0*/  STS.128 [R149], R12 ;  /* 0x0000000c95007388 */ /* 0x0005e20000000c00 */
[----:B------:R-:W-:-:S13]  /*a6e0*/  ISETP.GE.AND P0, PT, R0, c[0x0][0x230], PT ;  /* 0x00008c0000007a0c */ /* 0x000fda0003f06270 */
[----:B------:R-:W-:Y:S05]  /*a6f0*/  @P0 BRA `(.L_x_2105) ;  /* 0x0000027000000947 */ /* 0x000fea0003800000 */
[----:B------:R-:W3:Y:S04]  /*a700*/  LDG.E.64 R4, [R28.64+0x20] ;  /* 0x000020061c047981 */ /* 0x000ee8000c1e1b00 */
[----:B------:R-:W4:Y:S01]  /*a710*/  LDG.E.64 R6, [R22.64+0x20] ;  /* 0x0000200616067981 */ /* 0x000f22000c1e1b00 */
[--C-:B-----5:R-:W-:Y:S01]  /*a720*/  HADD2.F32 R27, -RZ, R9.reuse.H0_H0 ;  /* 0x20000009ff1b7230 */ /* 0x120fe20000004100 */
        /* <DEDUP_REMOVED lines=36> */
.L_x_2105:
[----:B------:R-:W-:Y:S05]  /*a970*/  BSYNC B0 ;  /* 0x0000000000007941 */ /* 0x000fea0003800000 */
.L_x_2104:
[----:B-12---:R-:W5:Y:S01]  /*a980*/  LDG.E.128 R24, [R24.64+0x80] ;  /* 0x0000800618187981 */ /* 0x006f62000c1e1d00 */
[----:B------:R-:W-:Y:S01]  /*a990*/  IADD3 R0, R18, 0x40, RZ ;  /* 0x0000004012007810 */ /* 0x000fe20007ffe0ff */
[----:B------:R-:W-:Y:S02]  /*a9a0*/  BSSY B0, `(.L_x_2106) ;  /* 0x000002a000007945 */ /* 0x000fe40003800000 */
[----:B-----5:R1:W-:Y:S01]  /*a9b0*/  STS.128 [R149+0x1000], R8 ;  /* 0x0010000895007388 */ /* 0x0203e20000000c00 */
[----:B------:R-:W-:-:S13]  /*a9c0*/  ISETP.GE.AND P0, PT, R0, c[0x0][0x230], PT ;  /* 0x00008c0000007a0c */ /* 0x000fda0003f06270 */
[----:B------:R-:W-:Y:S05]  /*a9d0*/  @P0 BRA `(.L_x_2107) ;  /* 0x0000026000000947 */ /* 0x000fea0003800000 */
[----:B------:R-:W2:Y:S04]  /*a9e0*/  LDG.E.64 R4, [R28.64+0x40] ;  /* 0x000040061c047981 */ /* 0x000ea8000c1e1b00 */
[----:B------:R-:W3:Y:S01]  /*a9f0*/  LDG.E.64 R6, [R22.64+0x40] ;  /* 0x0000400616067981 */ /* 0x000ee2000c1e1b00 */
[----:B------:R-:W-:Y:S02]  /*aa00*/  HADD2.F32 R15, -RZ, R25.H1_H1 ;  /* 0x30000019ff0f7230 */ /* 0x000fe40000004100 */
        /* <DEDUP_REMOVED lines=35> */
.L_x_2107:
[----:B------:R-:W-:Y:S05]  /*ac40*/  BSYNC B0 ;  /* 0x0000000000007941 */ /* 0x000fea0003800000 */
.L_x_2106:
[----:B------:R2:W-:Y:S02]  /*ac50*/  STS.128 [R149+0x2000], R24 ;  /* 0x0020001895007388 */ /* 0x0005e40000000c00 */
.L_x_2101:
[----:B------:R-:W-:Y:S05]  /*ac60*/  BSYNC B1 ;  /* 0x0000000000017941 */ /* 0x000fea0003800000 */
.L_x_2100:
[----:B--2---:R-:W-:-:S04]  /*ac70*/  IADD3 R24, R158, 0x20, RZ ;  /* 0x000000209e187810 */ /* 0x004fc80007ffe0ff */
[----:B------:R-:W-:-:S04]  /*ac80*/  ISETP.GE.AND P0, PT, R24, R3, PT ;  /* 0x000000031800720c */ /* 0x000fc80003f06270 */
[----:B------:R-:W-:-:S13]  /*ac90*/  ISETP.LT.OR P0, PT, R62, -0x83, P0 ;  /* 0xffffff7d3e00780c */ /* 0x000fda0000701670 */
[----:B------:R-:W-:Y:S05]  /*aca0*/  @P0 BRA `(.L_x_2108) ;  /* 0x00002c6000000947 */ /* 0x000fea0003800000 */
[----:B-1---5:R1:W5:Y:S01]  /*acb0*/  LDG.E.128 R8, [R16.64] ;  /* 0x0000000610087981 */ /* 0x022362000c1e1d00 */
        /* <DEDUP_REMOVED lines=52> */
.L_x_2110:
[----:B------:R-:W-:Y:S05]  /*b000*/  BSYNC B0 ;  /* 0x0000000000007941 */ /* 0x000fea0003800000 */
.L_x_2109:
        /* <DEDUP_REMOVED lines=46> */
.L_x_2112:
[----:B------:R-:W-:Y:S05]  /*b2f0*/  BSYNC B0 ;  /* 0x0000000000007941 */ /* 0x000fea0003800000 */
.L_x_2111:
        /* <DEDUP_REMOVED lines=45> */
.L_x_2114:
[----:B------:R-:W-:Y:S05]  /*b5d0*/  BSYNC B0 ;  /* 0x0000000000007941 */ /* 0x000fea0003800000 */
.L_x_2113:
[----:B-----5:R3:W-:Y:S01]  /*b5e0*/  STS.128 [R149+0x2800], R8 ;  /* 0x0028000895007388 */ /* 0x0207e20000000c00 */
[----:B------:R-:W-:Y:S05]  /*b5f0*/  BRA `(.L_x_2108) ;  /* 0x0000231000007947 */ /* 0x000fea0003800000 */
.L_x_2099:
        /* <DEDUP_REMOVED lines=25> */
[----:B-----5:R-:W-:-:S06]  /*b790*/  LEA.HI.X R11, R8, c[0x0][0x2ac], R9, 0x1, P1 ;  /* 0x0000ab00080b7a11 */ /* 0x020fcc00008f0c09 */
        /* <DEDUP_REMOVED lines=27> */
[----:B------:R-:W-:Y:S01]  /*b950*/  HADD2.F32 R5, -RZ, R21.H0_H0 ;  /* 0x20000015ff057230 */ /* 0x000fe20000004100 */
        /* <DEDUP_REMOVED lines=34> */
.L_x_2118:
[----:B------:R-:W-:Y:S05]  /*bb80*/  BSYNC B0 ;  /* 0x0000000000007941 */ /* 0x000fea0003800000 */
.L_x_2117:
        /* <DEDUP_REMOVED lines=88> */
.L_x_2120:
[----:B------:R-:W-:Y:S05]  /*c110*/  BSYNC B0 ;  /* 0x0000000000007941 */ /* 0x000fea0003800000 */
.L_x_2119:
        /* <DEDUP_REMOVED lines=88> */
.L_x_2122:
[----:B------:R-:W-:Y:S05]  /*c6a0*/  BSYNC B0 ;  /* 0x0000000000007941 */ /* 0x000fea0003800000 */
.L_x_2121:
[----:B-----5:R3:W-:Y:S02]  /*c6b0*/  STS.128 [R149+0x2000], R20 ;  /* 0x0020001495007388 */ /* 0x0207e40000000c00 */
.L_x_2116:
[----:B------:R-:W-:Y:S05]  /*c6c0*/  BSYNC B1 ;  /* 0x0000000000017941 */ /* 0x000fea0003800000 */
.L_x_2115:
        /* <DEDUP_REMOVED lines=28> */
[----:B-----5:R-:W-:-:S06]  /*c890*/  LEA.HI.X R11, R9, c[0x0][0x2ac], R8, 0x1, P1 ;  /* 0x0000ab00090b7a11 */ /* 0x020fcc00008f0c08 */
        /* <DEDUP_REMOVED lines=26> */
[----:B------:R-:W-:Y:S01]  /*ca40*/  HADD2.F32 R3, -RZ, R12.H0_H0 ;  /* 0x2000000cff037230 */ /* 0x000fe20000004100 */
        /* <DEDUP_REMOVED lines=34> */
.L_x_2124:
[----:B------:R-:W-:Y:S05]  /*cc70*/  BSYNC B0 ;  /* 0x0000000000007941 */ /* 0x000fea0003800000 */
.L_x_2123:
        /* <DEDUP_REMOVED lines=89> */
.L_x_2126:
[----:B------:R-:W-:Y:S05]  /*d210*/  BSYNC B0 ;  /* 0x0000000000007941 */ /* 0x000fea0003800000 */
.L_x_2125:
        /* <DEDUP_REMOVED lines=89> */
.L_x_2128:
[----:B------:R-:W-:Y:S05]  /*d7b0*/  BSYNC B0 ;  /* 0x0000000000007941 */ /* 0x000fea0003800000 */
.L_x_2127:
[----:B-----5:R3:W-:Y:S01]  /*d7c0*/  STS.128 [R149+0x2800], R12 ;  /* 0x0028000c95007388 */ /* 0x0207e20000000c00 */
[----:B------:R-:W-:Y:S05]  /*d7d0*/  BRA `(.L_x_2108) ;  /* 0x0000013000007947 */ /* 0x000fea0003800000 */
.L_x_2098:
        /* <DEDUP_REMOVED lines=19> */
.L_x_2108:
[----:B------:R-:W-:Y:S05]  /*d910*/  BSYNC B2 ;  /* 0x0000000000027941 */ /* 0x000fea0003800000 */
.L_x_2097:
[----:B------:R-:W-:Y:S02]  /*d920*/  IADD3 R156, R57, -0x1, RZ ;  /* 0xffffffff399c7810 */ /* 0x000fe40007ffe0ff */
[----:B------:R-:W-:-:S02]  /*d930*/  LEA R160, P0, R154, c[0x0][0x168], 0x1 ;  /* 0x00005a009aa07a11 */ /* 0x000fc400078008ff */
[----:B-1----:R-:W-:Y:S02]  /*d940*/  SHF.L.U32 R2, R156, 0x7, RZ ;  /* 0x000000079c027819 */ /* 0x002fe400000006ff */
[----:B------:R-:W-:Y:S02]  /*d950*/  LEA.HI.X R157, R154, c[0x0][0x16c], R58, 0x1, P0 ;  /* 0x00005b009a9d7a11 */ /* 0x000fe400000f0c3a */
[C---:B------:R-:W-:Y:S01]  /*d960*/  IADD3 R4, R158.reuse, 0x40, RZ ;  /* 0x000000409e047810 */ /* 0x040fe20007ffe0ff */
[----:B------:R-:W-:Y:S01]  /*d970*/  IMAD.IADD R5, R61, 0x1, -R2 ;  /* 0x000000013d057824 */ /* 0x000fe200078e0a02 */
[----:B------:R-:W-:Y:S02]  /*d980*/  LOP3.LUT R3, R139, 0x7fffffe, RZ, 0xc0, !PT ;  /* 0x07fffffe8b037812 */ /* 0x000fe400078ec0ff */
[----:B------:R-:W-:Y:S02]  /*d990*/  SHF.R.S32.HI R7, RZ, 0x1f, R140 ;  /* 0x0000001fff077819 */ /* 0x000fe4000001148c */
[----:B------:R-:W-:-:S02]  /*d9a0*/  ISETP.GE.AND P5, PT, R158, R5, PT ;  /* 0x000000059e00720c */ /* 0x000fc40003fa6270 */
[-C--:B------:R-:W-:Y:S02]  /*d9b0*/  ISETP.GE.AND P1, PT, R24, R5.reuse, PT ;  /* 0x000000051800720c */ /* 0x080fe40003f26270 */
[----:B------:R-:W-:Y:S02]  /*d9c0*/  ISETP.GE.AND P0, PT, R4, R5, PT ;  /* 0x000000050400720c */ /* 0x000fe40003f06270 */
[----:B------:R-:W-:Y:S02]  /*d9d0*/  IADD3 R3, R140, -R3, RZ ;  /* 0x800000038c037210 */ /* 0x000fe40007ffe0ff */
[----:B------:R-:W-:Y:S02]  /*d9e0*/  LEA.HI R140, R7, R140, RZ, 0x3 ;  /* 0x0000008c078c7211 */ /* 0x000fe400078f18ff */
[----:B------:R-:W-:Y:S02]  /*d9f0*/  LOP3.LUT R7, R144, 0xfffffff8, RZ, 0xc0, !PT ;  /* 0xfffffff890077812 */ /* 0x000fe400078ec0ff */
[----:B------:R-:W-:Y:S01]  /*da00*/  ISETP.GE.AND P4, PT, R24, R5, PT ;  /* 0x000000051800720c */ /* 0x000fe20003f86270 */
[----:B------:R-:W-:Y:S01]  /*da10*/  @!P5 IMAD.MOV.U32 R161, RZ, RZ, R157 ;  /* 0x000000ffffa1d224 */ /* 0x000fe200078e009d */
[----:B------:R-:W-:Y:S01]  /*da20*/  IADD3 R6, -R7, R62, RZ ;  /* 0x0000003e07067210 */ /* 0x000fe20007ffe1ff */
[----:B------:R-:W-:Y:S01]  /*da30*/  IMAD.SHL.U32 R42, R140, 0x20, RZ ;  /* 0x000000208c2a7824 */ /* 0x000fe200078e00ff */
[----:B--23--:R-:W-:Y:S01]  /*da40*/  @!P1 LEA R14, P3, R60, R160, 0x1 ;  /* 0x000000a03c0e9211 */ /* 0x00cfe200078608ff */
[----:B------:R-:W-:Y:S01]  /*da50*/  @!P0 IMAD.MOV.U32 R7, RZ, RZ, c[0x0][0x198] ;  /* 0x00006600ff078624 */ /* 0x000fe200078e00ff */
[----:B------:R-:W-:Y:S01]  /*da60*/  @!PT LDS RZ, [RZ] ;  /* 0x00000000fffff984 */ /* 0x000fe20000000800 */
[----:B------:R-:W-:Y:S01]  /*da70*/  @!PT LDS RZ, [RZ] ;  /* 0x00000000fffff984 */ /* 0x000fe20000000800 */
[----:B------:R-:W-:Y:S01]  /*da80*/  @!PT LDS RZ, [RZ] ;  /* 0x00000000fffff984 */ /* 0x000fe20000000800 */
[----:B------:R1:W-:Y:S01]  /*da90*/  @!P5 LDGSTS.E.BYPASS.LTC128B.128 [R149+0x3000], [R160.64] ;  /* 0x03000000a095dfae */ /* 0x0003e2000b901d46 */
[----:B------:R-:W-:-:S02]  /*daa0*/  @!P0 MOV R8, c[0x0][0x19c] ;  /* 0x0000670000088a02 */ /* 0x000fc40000000f00 */
[----:B------:R-:W-:Y:S01]  /*dab0*/  @!P1 LEA.HI.X R15, R60, R157, R59, 0x1, P3 ;  /* 0x0000009d3c0f9211 */ /* 0x000fe200018f0c3b */
[----:B------:R1:W-:Y:S01]  /*dac0*/  @!P5 LDGSTS.E.BYPASS.LTC128B.128 [R149+0x5000], [R160.64+0x40] ;  /* 0x05000040a095dfae */ /* 0x0003e2000b901d46 */
[----:B------:R-:W-:Y:S02]  /*dad0*/  LEA.HI R0, R6, R6, RZ, 0x1 ;  /* 0x0000000606007211 */ /* 0x000fe400078f08ff */
[-C--:B------:R-:W-:Y:S01]  /*dae0*/  ISETP.GE.AND P3, PT, R4, R5.reuse, PT ;  /* 0x000000050400720c */ /* 0x080fe20003f66270 */
[----:B------:R1:W-:Y:S01]  /*daf0*/  @!P5 LDGSTS.E.BYPASS.LTC128B.128 [R149+0x7000], [R160.64+0x80] ;  /* 0x07000080a095dfae */ /* 0x0003e2000b901d46 */
[C---:B------:R-:W-:Y:S02]  /*db00*/  ISETP.GE.AND P5, PT, R158.reuse, R5, PT ;  /* 0x000000059e00720c */ /* 0x040fe40003fa6270 */
[----:B------:R-:W-:Y:S01]  /*db10*/  IADD3 R158, R158, 0x60, RZ ;  /* 0x000000609e9e7810 */ /* 0x000fe20007ffe0ff */
[----:B------:R2:W-:Y:S01]  /*db20*/  @!P1 LDGSTS.E.BYPASS.LTC128B.128 [R149+0x3800], [R14.64] ;  /* 0x038000000e959fae */ /* 0x0005e2000b901d46 */
[----:B------:R-:W-:-:S02]  /*db30*/  LOP3.LUT R9, R0, 0x7fffffe, RZ, 0xc0, !PT ;  /* 0x07fffffe00097812 */ /* 0x000fc400078ec0ff */
[----:B------:R-:W-:Y:S01]  /*db40*/  ISETP.GE.AND P6, PT, R158, R5, PT ;  /* 0x000000059e00720c */ /* 0x000fe20003fc6270 */
[----:B------:R2:W-:Y:S01]  /*db50*/  @!P1 LDGSTS.E.BYPASS.LTC128B.128 [R149+0x5800], [R14.64+0x40] ;  /* 0x058000400e959fae */ /* 0x0005e2000b901d46 */
[----:B------:R-:W-:Y:S02]  /*db60*/  IADD3 R145, R6, -R9, RZ ;  /* 0x8000000906917210 */ /* 0x000fe40007ffe0ff */
[----:B------:R-:W-:Y:S01]  /*db70*/  SHF.R.S32.HI R40, RZ, 0x4, R141 ;  /* 0x00000004ff287819 */ /* 0x000fe2000001148d */
[----:B------:R2:W-:Y:S01]  /*db80*/  @!P1 LDGSTS.E.BYPASS.LTC128B.128 [R149+0x7800], [R14.64+0x80] ;  /* 0x078000800e959fae */ /* 0x0005e2000b901d46 */
[----:B------:R-:W-:Y:S02]  /*db90*/  @!P0 LEA R12, P1, R7, R160, 0x7 ;  /* 0x000000a0070c8211 */ /* 0x000fe400078238ff */
[----:B-----5:R-:W-:Y:S02]  /*dba0*/  LEA.HI R11, R141, R40, RZ, 0x1 ;  /* 0x000000288d0b7211 */ /* 0x020fe400078f08ff */
[----:B------:R-:W-:-:S02]  /*dbb0*/  @!P0 LEA.HI.X R13, R7, R157, R8, 0x7, P1 ;  /* 0x0000009d070d8211 */ /* 0x000fc400008f3c08 */
[----:B------:R-:W-:Y:S01]  /*dbc0*/  ISETP.GE.AND P1, PT, R158, R5, PT ;  /* 0x000000059e00720c */ /* 0x000fe20003f26270 */
[----:B------:R-:W-:Y:S01]  /*dbd0*/  @!P6 IMAD.MOV.U32 R8, RZ, RZ, c[0x0][0x198] ;  /* 0x00006600ff08e624 */ /* 0x000fe200078e00ff */
[----:B------:R-:W-:Y:S01]  /*dbe0*/  LOP3.LUT R11, R11, 0xfffffffe, RZ, 0xc0, !PT ;  /* 0xfffffffe0b0b7812 */ /* 0x000fe200078ec0ff */
[----:B------:R-:W-:Y:S01]  /*dbf0*/  @!P6 IMAD.MOV.U32 R5, RZ, RZ, c[0x0][0x19c] ;  /* 0x00006700ff05e624 */ /* 0x000fe200078e00ff */
[----:B------:R3:W-:Y:S01]  /*dc00*/  @!P0 LDGSTS.E.BYPASS.LTC128B.128 [R149+0x4000], [R12.64] ;  /* 0x040000000c958fae */ /* 0x0007e2000b901d46 */
[----:B------:R-:W-:Y:S02]  /*dc10*/  SHF.L.U32 R7, R138, 0x6, RZ ;  /* 0x000000068a077819 */ /* 0x000fe400000006ff */
[----:B------:R-:W-:Y:S01]  /*dc20*/  @!P6 IMAD R5, R5, 0xc0, RZ ;  /* 0x000000c00505e824 */ /* 0x000fe200078e02ff */
[----:B-1----:R-:W-:Y:S01]  /*dc30*/  @!P6 MOV R161, R157 ;  /* 0x0000009d00a1e202 */ /* 0x002fe20000000f00 */
[----:B------:R3:W-:Y:S01]  /*dc40*/  @!P0 LDGSTS.E.BYPASS.LTC128B.128 [R149+0x6000], [R12.64+0x40] ;  /* 0x060000400c958fae */ /* 0x0007e2000b901d46 */
[----:B------:R-:W-:Y:S01]  /*dc50*/  IMAD.IADD R40, R40, 0x1, -R11 ;  /* 0x0000000128287824 */ /* 0x000fe200078e0a0b */
[----:B------:R-:W-:-:S02]  /*dc60*/  LOP3.LUT R7, R7, 0xc0, RZ, 0xc0, !PT ;  /* 0x000000c007077812 */ /* 0x000fc400078ec0ff */
[----:B------:R-:W-:Y:S01]  /*dc70*/  @!P6 IMAD.WIDE.U32 R8, R8, 0xc0, R160 ;  /* 0x000000c00808e825 */ /* 0x000fe200078e00a0 */
[----:B------:R3:W-:Y:S01]  /*dc80*/  @!P0 LDGSTS.E.BYPASS.LTC128B.128 [R149+0x8000], [R12.64+0x80] ;  /* 0x080000800c958fae */ /* 0x0007e2000b901d46 */
[----:B------:R-:W-:Y:S02]  /*dc90*/  LEA R145, R40, R145, 0x3 ;  /* 0x0000009128917211 */ /* 0x000fe400078e18ff */
[----:B------:R-:W-:Y:S02]  /*dca0*/  LEA R158, P0, R152, c[0x0][0x170], 0x1 ;  /* 0x00005c00989e7a11 */ /* 0x000fe400078008ff */
[----:B------:R-:W-:Y:S02]  /*dcb0*/  SHF.L.U32 R40, R40, 0x3, RZ ;  /* 0x0000000328287819 */ /* 0x000fe400000006ff */
[----:B--2---:R-:W-:Y:S02]  /*dcc0*/  @!P6 IADD3 R15, R9, R5, RZ ;  /* 0x00000005090fe210 */ /* 0x004fe40007ffe0ff */
[----:B------:R-:W-:-:S02]  /*dcd0*/  @!P6 MOV R14, R8 ;  /* 0x00000008000ee202 */ /* 0x000fc40000000f00 */
[----:B------:R-:W-:Y:S02]  /*dce0*/  SHF.R.S32.HI R0, RZ, 0x1, R0 ;  /* 0x00000001ff007819 */ /* 0x000fe40000011400 */
[----:B------:R-:W-:Y:S01]  /*dcf0*/  SHF.R.S32.HI R41, RZ, 0x1f, R62 ;  /* 0x0000001fff297819 */ /* 0x000fe2000001143e */
[----:B------:R1:W-:Y:S01]  /*dd00*/  @!P6 LDGSTS.E.BYPASS.LTC128B.128 [R149+0x4800], [R14.64] ;  /* 0x048000000e95efae */ /* 0x0003e2000b901d46 */
[----:B------:R-:W-:Y:S01]  /*dd10*/  LEA.HI.X R159, R152, c[0x0][0x174], R56, 0x1, P0 ;  /* 0x00005d00989f7a11 */ /* 0x000fe200000f0c38 */
[----:B------:R-:W-:Y:S01]  /*dd20*/  IMAD.SHL.U32 R9, R0, 0x40, RZ ;  /* 0x0000004000097824 */ /* 0x000fe200078e00ff */
[----:B------:R-:W-:Y:S01]  /*dd30*/  LOP3.LUT R40, R7, 0x8, R40, 0xf8, !PT ;  /* 0x0000000807287812 */ /* 0x000fe200078ef828 */
[----:B------:R1:W-:Y:S01]  /*dd40*/  @!P6 LDGSTS.E.BYPASS.LTC128B.128 [R149+0x6800], [R14.64+0x40] ;  /* 0x068000400e95efae */ /* 0x0003e2000b901d46 */
[----:B------:R-:W-:Y:S02]  /*dd50*/  @!P4 LEA R4, P0, R115, R158, 0x1 ;  /* 0x0000009e7304c211 */ /* 0x000fe400078008ff */
[----:B------:R-:W-:Y:S01]  /*dd60*/  SHF.R.U32.HI R7, RZ, 0x3, R7 ;  /* 0x00000003ff077819 */ /* 0x000fe20000011607 */
[----:B------:R1:W-:Y:S01]  /*dd70*/  @!P6 LDGSTS.E.BYPASS.LTC128B.128 [R149+0x8800], [R14.64+0x80] ;  /* 0x088000800e95efae */ /* 0x0003e2000b901d46 */
[----:B------:R-:W-:-:S02]  /*dd80*/  LEA.HI R41, R41, R62, RZ, 0x5 ;  /* 0x0000003e29297211 */ /* 0x000fc400078f28ff */
[----:B------:R-:W-:Y:S01]  /*dd90*/  @!P3 MOV R6, c[0x0][0x1a0] ;  /* 0x000068000006ba02 */ /* 0x000fe20000000f00 */
[----:B------:R-:W0:Y:S01]  /*dda0*/  LDGDEPBAR ;  /* 0x00000000000079af */ /* 0x000e220000000000 */
[----:B------:R-:W-:Y:S01]  /*ddb0*/  @!P4 LEA.HI.X R5, R115, R159, R114, 0x1, P0 ;  /* 0x0000009f7305c211 */ /* 0x000fe200000f0c72 */
[----:B---3--:R-:W-:Y:S01]  /*ddc0*/  @!P1 IMAD.MOV.U32 R12, RZ, RZ, c[0x0][0x1a0] ;  /* 0x00006800ff0c9624 */ /* 0x008fe200078e00ff */
[----:B------:R-:W-:Y:S02]  /*ddd0*/  LOP3.LUT R40, R40, R7, RZ, 0x3c, !PT ;  /* 0x0000000728287212 */ /* 0x000fe400078e3cff */
[----:B------:R-:W-:Y:S01]  /*dde0*/  @!P3 MOV R7, c[0x0][0x1a4] ;  /* 0x000069000007ba02 */ /* 0x000fe20000000f00 */
[----:B------:R-:W-:Y:S01]  /*ddf0*/  @!P1 IMAD.WIDE.U32 R12, R12, 0xc0, R158 ;  /* 0x000000c00c0c9825 */ /* 0x000fe200078e009e */
[----:B------:R-:W-:Y:S02]  /*de00*/  @!P3 LEA R16, P0, R6, R158, 0x7 ;  /* 0x0000009e0610b211 */ /* 0x000fe400078038ff */
[----:B------:R-:W-:-:S02]  /*de10*/  SHF.R.S32.HI R41, RZ, 0x5, R41 ;  /* 0x00000005ff297819 */ /* 0x000fc40000011429 */
[----:B------:R-:W-:Y:S02]  /*de20*/  LOP3.LUT R42, R42, 0xffffff00, RZ, 0xc0, !PT ;  /* 0xffffff002a2a7812 */ /* 0x000fe400078ec0ff */
[----:B------:R-:W-:Y:S02]  /*de30*/  SHF.L.U32 R8, R143, 0x3, RZ ;  /* 0x000000038f087819 */ /* 0x000fe400000006ff */
[----:B------:R-:W-:Y:S01]  /*de40*/  LOP3.LUT R9, R9, 0xc0, RZ, 0xc0, !PT ;  /* 0x000000c009097812 */ /* 0x000fe200078ec0ff */
[--C-:B------:R-:W-:Y:S01]  /*de50*/  IMAD R119, R3, 0x20, R42.reuse ;  /* 0x0000002003777824 */ /* 0x100fe200078e022a */
[----:B------:R-:W-:Y:S01]  /*de60*/  @!P3 LEA.HI.X R17, R6, R159, R7, 0x7, P0 ;  /* 0x0000009f0611b211 */ /* 0x000fe200000f3c07 */
[----:B------:R-:W-:Y:S01]  /*de70*/  IMAD R6, R41, 0x200, R42 ;  /* 0x0000020029067824 */ /* 0x000fe200078e022a */
[----:B------:R-:W-:Y:S02]  /*de80*/  @!P1 MOV R10, c[0x0][0x1a4] ;  /* 0x00006900000a9a02 */ /* 0x000fe40000000f00 */
[----:B------:R-:W-:-:S02]  /*de90*/  LOP3.LUT R8, R9, 0x8, R8, 0xf8, !PT ;  /* 0x0000000809087812 */ /* 0x000fc400078ef808 */
[----:B------:R-:W-:Y:S01]  /*dea0*/  SHF.R.U32.HI R9, RZ, 0x3, R9 ;  /* 0x00000003ff097819 */ /* 0x000fe20000011609 */
[----:B------:R-:W-:-:S04]  /*deb0*/  DEPBAR.LE SB0, 0x0 ;  /* 0x000080000000791a */ /* 0x000fc80000000000 */
[----:B------:R-:W-:Y:S01]  /*dec0*/  BAR.SYNC.DEFER_BLOCKING 0x0 ;  /* 0x0000000000007b1d */ /* 0x000fe20000010000 */
[----:B------:R-:W-:Y:S01]  /*ded0*/  LEA R7, R3, R6, 0x5 ;  /* 0x0000000603077211 */ /* 0x000fe200078e28ff */
[----:B------:R-:W-:Y:S01]  /*dee0*/  @!P1 IMAD R10, R10, 0xc0, RZ ;  /* 0x000000c00a0a9824 */ /* 0x000fe200078e02ff */
[----:B------:R-:W-:Y:S02]  /*def0*/  LOP3.LUT R8, R8, R9, RZ, 0x3c, !PT ;  /* 0x0000000908087212 */ /* 0x000fe400078e3cff */
[----:B------:R-:W-:Y:S01]  /*df00*/  IADD3 R146, R40, R7, RZ ;  /* 0x0000000728927210 */ /* 0x000fe20007ffe0ff */
[----:B------:R-:W-:Y:S01]  /*df10*/  @!P1 IMAD.IADD R11, R13, 0x1, R10 ;  /* 0x000000010d0b9824 */ /* 0x000fe200078e020a */
[----:B------:R-:W-:Y:S02]  /*df20*/  LEA R145, R145, R8, 0x5 ;  /* 0x0000000891917211 */ /* 0x000fe400078e28ff */
[----:B------:R-:W-:Y:S01]  /*df30*/  @!P1 MOV R10, R12 ;  /* 0x0000000c000a9202 */ /* 0x000fe20000000f00 */
[----:B------:R-:W-:Y:S01]  /*df40*/  IMAD.SHL.U32 R146, R146, 0x2, RZ ;  /* 0x0000000292927824 */ /* 0x000fe200078e00ff */
[----:B------:R-:W-:-:S02]  /*df50*/  SHF.L.U32 R145, R145, 0x1, RZ ;  /* 0x0000000191917819 */ /* 0x000fc400000006ff */
[----:B------:R-:W-:Y:S01]  /*df60*/  LOP3.LUT P0, RZ, R0, 0x2, RZ, 0xc0, !PT ;  /* 0x0000000200ff7812 */ /* 0x000fe2000780c0ff */
[----:B------:R-:W-:Y:S01]  /*df70*/  IMAD R144, R43, 0x2, R146 ;  /* 0x000000022b907824 */ /* 0x000fe200078e0292 */
[----:B------:R-:W-:Y:S02]  /*df80*/  MOV R0, 0x10 ;  /* 0x0000001000007802 */ /* 0x000fe40000000f00 */
[----:B------:R-:W-:Y:S02]  /*df90*/  LEA R41, R41, R64, 0x4 ;  /* 0x0000004029297211 */ /* 0x000fe400078e20ff */
[----:B------:R-:W-:Y:S02]  /*dfa0*/  SEL R0, R0, 0xfffffff0, !P0 ;  /* 0xfffffff000007807 */ /* 0x000fe40004000000 */
[----:B------:R-:W-:Y:S02]  /*dfb0*/  ISETP.GE.AND P0, PT, R57, 0x2, PT ;  /* 0x000000023900780c */ /* 0x000fe40003f06270 */
[----:B------:R-:W-:Y:S01]  /*dfc0*/  LEA R118, R0, R145, 0x1 ;  /* 0x0000009100767211 */ /* 0x000fe200078e08ff */
[----:B------:R-:W-:Y:S01]  /*dfd0*/  @P5 STS [R149+0x9000], RZ ;  /* 0x009000ff95005388 */ /* 0x000fe20000000800 */
[----:B------:R-:W-:-:S03]  /*dfe0*/  IADD3 R119, R40, R119, RZ ;  /* 0x0000007728777210 */ /* 0x000fc60007ffe0ff */
        /* <DEDUP_REMOVED lines=38> */
[----:B-1----:R-:W4:Y:S04]  /*e250*/  LDSM.16.M88.4 R12, [R145+0x3000] ;  /* 0x00300000910c783b */ /* 0x002f280000000200 */
[----:B------:R-:W-:Y:S04]  /*e260*/  LDSM.16.M88.4 R128, [R144] ;  /* 0x000000009080783b */ /* 0x000fe80000000200 */
[----:B------:R-:W-:Y:S04]  /*e270*/  LDSM.16.M88.4 R36, [R118+0x3000] ;  /* 0x003000007624783b */ /* 0x000fe80000000200 */
[----:B------:R-:W1:Y:S04]  /*e280*/  LDSM.16.M88.4 R80, [R145+0x3800] ;  /* 0x003800009150783b */ /* 0x000e680000000200 */
[----:B------:R-:W1:Y:S04]  /*e290*/  LDSM.16.M88.4 R72, [R145+0x3c00] ;  /* 0x003c00009148783b */ /* 0x000e680000000200 */
[----:B------:R-:W1:Y:S04]  /*e2a0*/  LDSM.16.M88.4 R88, [R145+0x3400] ;  /* 0x003400009158783b */ /* 0x000e680000000200 */
[----:B------:R-:W1:Y:S04]  /*e2b0*/  LDSM.16.M88.4 R52, [R145+0x4000] ;  /* 0x004000009134783b */ /* 0x000e680000000200 */
[----:B------:R-:W1:Y:S04]  /*e2c0*/  LDSM.16.M88.4 R44, [R145+0x4400] ;  /* 0x00440000912c783b */ /* 0x000e680000000200 */
[----:B------:R-:W1:Y:S04]  /*e2d0*/  LDSM.16.M88.4 R108, [R145+0x4800] ;  /* 0x00480000916c783b */ /* 0x000e680000000200 */
[----:B--2---:R-:W2:Y:S01]  /*e2e0*/  LDSM.16.M88.4 R8, [R145+0x4c00] ;  /* 0x004c00009108783b */ /* 0x004ea20000000200 */
[C---:B----4-:R-:W-:Y:S03]  /*e2f0*/  HMMA.16816.F32 R16, R100.reuse, R12, RZ ;  /* 0x0000000c6410723c */ /* 0x050fe600000018ff */
[----:B------:R-:W-:Y:S04]  /*e300*/  LDSM.16.M88.4 R96, [R146+0x1000] ;  /* 0x001000009260783b */ /* 0x000fe80000000200 */
[----:B---3--:R-:W3:Y:S01]  /*e310*/  LDSM.16.M88.4 R4, [R145+0x5000] ;  /* 0x005000009104783b */ /* 0x008ee20000000200 */
[C---:B------:R-:W-:Y:S03]  /*e320*/  HMMA.16816.F32 R12, R100.reuse, R14, RZ ;  /* 0x0000000e640c723c */ /* 0x040fe600000018ff */
[----:B------:R-:W4:Y:S04]  /*e330*/  LDSM.16.M88.4 R24, [R118+0x3800] ;  /* 0x003800007618783b */ /* 0x000f280000000200 */
[----:B------:R-:W2:Y:S01]  /*e340*/  LDSM.16.M88.4 R20, [R118+0x3c00] ;  /* 0x003c00007614783b */ /* 0x000ea20000000200 */
[----:B-1----:R-:W-:Y:S03]  /*e350*/  HMMA.16816.F32 R84, R100, R80, RZ ;  /* 0x000000506454723c */ /* 0x002fe600000018ff */
[----:B------:R-:W-:Y:S04]  /*e360*/  LDSM.16.M88.4 R136, [R118+0x5000] ;  /* 0x005000007688783b */ /* 0x000fe80000000200 */
[----:B------:R-:W-:Y:S01]  /*e370*/  LDSM.16.M88.4 R92, [R118+0x4400] ;  /* 0x00440000765c783b */ /* 0x000fe20000000200 */
[----:B------:R-:W-:Y:S03]  /*e380*/  HMMA.16816.F32 R16, R128, R36, R16 ;  /* 0x000000248010723c */ /* 0x000fe60000001810 */
[----:B------:R-:W-:Y:S04]  /*e390*/  LDSM.16.M88.4 R32, [R118+0x3400] ;  /* 0x003400007620783b */ /* 0x000fe80000000200 */
[----:B------:R-:W-:Y:S01]  /*e3a0*/  LDSM.16.M88.4 R124, [R118+0x4800] ;  /* 0x00480000767c783b */ /* 0x000fe20000000200 */
[C---:B------:R-:W-:Y:S03]  /*e3b0*/  HMMA.16816.F32 R76, R100.reuse, R72, RZ ;  /* 0x00000048644c723c */ /* 0x040fe600000018ff */
[----:B------:R-:W-:Y:S04]  /*e3c0*/  LDSM.16.M88.4 R132, [R145+0x5400] ;  /* 0x005400009184783b */ /* 0x000fe80000000200 */
[----:B------:R-:W-:Y:S01]  /*e3d0*/  LDSM.16.M88.4 R120, [R118+0x4c00] ;  /* 0x004c00007678783b */ /* 0x000fe20000000200 */
[C---:B------:R-:W-:Y:S03]  /*e3e0*/  HMMA.16816.F32 R80, R100.reuse, R82, RZ ;  /* 0x000000526450723c */ /* 0x040fe600000018ff */
[----:B------:R-:W0:Y:S05]  /*e3f0*/  LDGDEPBAR ;  /* 0x00000000000079af */ /* 0x000e2a0000000000 */
[----:B------:R-:W-:Y:S08]  /*e400*/  HMMA.16816.F32 R72, R100, R74, RZ ;  /* 0x0000004a6448723c */ /* 0x000ff000000018ff */
        /* <DEDUP_REMOVED lines=13> */
[----:B---3--:R-:W-:Y:S08]  /*e4e0*/  HMMA.16816.F32 R16, R96, R4, R16 ;  /* 0x000000046010723c */ /* 0x008ff00000001810 */
[C---:B----4-:R-:W-:Y:S08]  /*e4f0*/  HMMA.16816.F32 R84, R128.reuse, R24, R84 ;  /* 0x000000188054723c */ /* 0x050ff00000001854 */
[C---:B------:R-:W-:Y:S01]  /*e500*/  HMMA.16816.F32 R80, R128.reuse, R26, R80 ;  /* 0x0000001a8050723c */ /* 0x040fe20000001850 */
[----:B------:R-:W-:Y:S07]  /*e510*/  LDSM.16.M88.4 R24, [R146+0x2000] ;  /* 0x002000009218783b */ /* 0x000fee0000000200 */
[C---:B------:R-:W-:Y:S08]  /*e520*/  HMMA.16816.F32 R76, R128.reuse, R20, R76 ;  /* 0x00000014804c723c */ /* 0x040ff0000000184c */
[----:B------:R-:W-:Y:S01]  /*e530*/  HMMA.16816.F32 R72, R128, R22, R72 ;  /* 0x000000168048723c */ /* 0x000fe20000001848 */
[----:B------:R-:W3:Y:S07]  /*e540*/  LDSM.16.M88.4 R20, [R145+0x7000] ;  /* 0x007000009114783b */ /* 0x000eee0000000200 */
[----:B------:R-:W-:Y:S01]  /*e550*/  HMMA.16816.F32 R12, R96, R6, R12 ;  /* 0x00000006600c723c */ /* 0x000fe2000000180c */
[----:B------:R-:W-:Y:S07]  /*e560*/  LDSM.16.M88.4 R4, [R118+0x7000] ;  /* 0x007000007604783b */ /* 0x000fee0000000200 */
[----:B-1----:R-:W-:Y:S08]  /*e570*/  HMMA.16816.F32 R16, R36, R136, R16 ;  /* 0x000000882410723c */ /* 0x002ff00000001810 */
[C---:B--2---:R-:W-:Y:S08]  /*e580*/  HMMA.16816.F32 R68, R128.reuse, R8, R68 ;  /* 0x000000088044723c */ /* 0x044ff00000001844 */
[----:B------:R-:W-:Y:S01]  /*e590*/  HMMA.16816.F32 R52, R128, R10, R52 ;  /* 0x0000000a8034723c */ /* 0x000fe20000001834 */
[----:B------:R-:W1:Y:S07]  /*e5a0*/  LDSM.16.M88.4 R8, [R144+0x2000] ;  /* 0x002000009008783b */ /* 0x000e6e0000000200 */
[----:B------:R-:W-:Y:S08]  /*e5b0*/  HMMA.16816.F32 R12, R36, R138, R12 ;  /* 0x0000008a240c723c */ /* 0x000ff0000000180c */
[----:B---3--:R-:W-:Y:S08]  /*e5c0*/  HMMA.16816.F32 R16, R24, R20, R16 ;  /* 0x000000141810723c */ /* 0x008ff00000001810 */
[C---:B------:R-:W-:Y:S08]  /*e5d0*/  HMMA.16816.F32 R48, R128.reuse, R92, R48 ;  /* 0x0000005c8030723c */ /* 0x040ff00000001830 */
[C---:B------:R-:W-:Y:S01]  /*e5e0*/  HMMA.16816.F32 R44, R128.reuse, R94, R44 ;  /* 0x0000005e802c723c */ /* 0x040fe2000000182c */
[----:B------:R-:W2:Y:S07]  /*e5f0*/  LDSM.16.M88.4 R92, [R145+0x5800] ;  /* 0x00580000915c783b */ /* 0x000eae0000000200 */
[----:B------:R-:W-:Y:S08]  /*e600*/  HMMA.16816.F32 R28, R128, R32, R28 ;  /* 0x00000020801c723c */ /* 0x000ff0000000181c */
[----:B------:R-:W-:Y:S01]  /*e610*/  HMMA.16816.F32 R12, R24, R22, R12 ;  /* 0x00000016180c723c */ /* 0x000fe2000000180c */
[----:B------:R-:W-:Y:S07]  /*e620*/  LDSM.16.M88.4 R20, [R118+0x5800] ;  /* 0x005800007614783b */ /* 0x000fee0000000200 */
[C---:B------:R-:W-:Y:S01]  /*e630*/  HMMA.16816.F32 R136, R128.reuse, R124, R112 ;  /* 0x0000007c8088723c */ /* 0x040fe20000001870 */
[----:B------:R-:W-:Y:S07]  /*e640*/  LDSM.16.M88.4 R112, [R145+0x7400] ;  /* 0x007400009170783b */ /* 0x000fee0000000200 */
[----:B------:R-:W-:Y:S01]  /*e650*/  HMMA.16816.F32 R108, R128, R126, R108 ;  /* 0x0000007e806c723c */ /* 0x000fe2000000186c */
[----:B------:R-:W3:Y:S07]  /*e660*/  LDSM.16.M88.4 R124, [R145+0x5c00] ;  /* 0x005c0000917c783b */ /* 0x000eee0000000200 */
[----:B-1----:R-:W-:Y:S08]  /*e670*/  HMMA.16816.F32 R16, R8, R4, R16 ;  /* 0x000000040810723c */ /* 0x002ff00000001810 */
[----:B------:R-:W-:Y:S01]  /*e680*/  HMMA.16816.F32 R88, R128, R34, R88 ;  /* 0x000000228058723c */ /* 0x000fe20000001858 */
[----:B------:R-:W1:Y:S07]  /*e690*/  LDSM.16.M88.4 R32, [R118+0x5400] ;  /* 0x005400007620783b */ /* 0x000e6e0000000200 */
[----:B------:R-:W-:Y:S08]  /*e6a0*/  HMMA.16816.F32 R28, R96, R132, R28 ;  /* 0x00000084601c723c */ /* 0x000ff0000000181c */
[----:B------:R-:W-:Y:S01]  /*e6b0*/  HMMA.16816.F32 R12, R8, R6, R12 ;  /* 0x00000006080c723c */ /* 0x000fe2000000180c */
[----:B------:R-:W-:Y:S01]  /*e6c0*/  FMUL.FTZ R0, R16, c[0x0][0x2ec] ;  /* 0x0000bb0010007a20 */ /* 0x000fe20000410000 */
[----:B------:R-:W-:Y:S01]  /*e6d0*/  LDSM.16.M88.4 R4, [R145+0x7800] ;  /* 0x007800009104783b */ /* 0x000fe20000000200 */
[----:B------:R-:W-:-:S02]  /*e6e0*/  FMUL.FTZ R65, R17, c[0x0][0x2ec] ;  /* 0x0000bb0011417a20 */ /* 0x000fc40000410000 */
[----:B------:R-:W-:Y:S02]  /*e6f0*/  FMUL.FTZ R66, R18, c[0x0][0x2ec] ;  /* 0x0000bb0012427a20 */ /* 0x000fe40000410000 */
[----:B------:R-:W-:Y:S01]  /*e700*/  FMUL.FTZ R67, R19, c[0x0][0x2ec] ;  /* 0x0000bb0013437a20 */ /* 0x000fe20000410000 */
[C---:B--2---:R-:W-:Y:S01]  /*e710*/  HMMA.16816.F32 R84, R96.reuse, R92, R84 ;  /* 0x0000005c6054723c */ /* 0x044fe20000001854 */
[----:B------:R-:W2:Y:S01]  /*e720*/  LDSM.16.M88.4 R16, [R118+0x5c00] ;  /* 0x005c00007610783b */ /* 0x000ea20000000200 */
[----:B------:R-:W4:Y:S06]  /*e730*/  MUFU.TANH R0, R0 ;  /* 0x0000000000007308 */ /* 0x000f2c0000002400 */
[C---:B------:R-:W-:Y:S02]  /*e740*/  HMMA.16816.F32 R80, R96.reuse, R94, R80 ;  /* 0x0000005e6050723c */ /* 0x040fe40000001850 */
[----:B------:R-:W1:Y:S06]  /*e750*/  MUFU.TANH R65, R65 ;  /* 0x0000004100417308 */ /* 0x000e6c0000002400 */
[----:B---3--:R-:W-:Y:S01]  /*e760*/  HMMA.16816.F32 R76, R96, R124, R76 ;  /* 0x0000007c604c723c */ /* 0x008fe2000000184c */
[----:B------:R-:W-:Y:S01]  /*e770*/  FMUL.FTZ R12, R12, c[0x0][0x2ec] ;  /* 0x0000bb000c0c7a20 */ /* 0x000fe20000410000 */
[----:B------:R-:W3:Y:S01]  /*e780*/  MUFU.TANH R66, R66 ;  /* 0x0000004200427308 */ /* 0x000ee20000002400 */
[----:B------:R-:W-:-:S02]  /*e790*/  FMUL.FTZ R93, R13, c[0x0][0x2ec] ;  /* 0x0000bb000d5d7a20 */ /* 0x000fc40000410000 */
[----:B------:R-:W-:Y:S02]  /*e7a0*/  FMUL.FTZ R94, R14, c[0x0][0x2ec] ;  /* 0x0000bb000e5e7a20 */ /* 0x000fe40000410000 */
[----:B------:R-:W-:Y:S01]  /*e7b0*/  FMUL.FTZ R95, R15, c[0x0][0x2ec] ;  /* 0x0000bb000f5f7a20 */ /* 0x000fe20000410000 */
[----:B------:R-:W-:Y:S02]  /*e7c0*/  HMMA.16816.F32 R72, R96, R126, R72 ;  /* 0x0000007e6048723c */ /* 0x000fe40000001848 */
[----:B------:R2:W2:Y:S06]  /*e7d0*/  MUFU.TANH R92, R12 ;  /* 0x0000000c005c7308 */ /* 0x0004ac0000002400 */
[----:B-1----:R-:W-:Y:S02]  /*e7e0*/  HMMA.16816.F32 R28, R36, R32, R28 ;  /* 0x00000020241c723c */ /* 0x002fe4000000181c */
[----:B------:R-:W1:Y:S06]  /*e7f0*/  MUFU.TANH R67, R67 ;  /* 0x0000004300437308 */ /* 0x000e6c0000002400 */
[----:B------:R-:W-:Y:S01]  /*e800*/  HMMA.16816.F32 R88, R96, R134, R88 ;  /* 0x000000866058723c */ /* 0x000fe20000001858 */
[----:B--2---:R-:W-:Y:S01]  /*e810*/  LDSM.16.M88.4 R12, [R145+0x7c00] ;  /* 0x007c0000910c783b */ /* 0x004fe20000000200 */
[----:B------:R-:W2:Y:S06]  /*e820*/  MUFU.TANH R93, R93 ;  /* 0x0000005d005d7308 */ /* 0x000eac0000002400 */
[C---:B------:R-:W-:Y:S02]  /*e830*/  HMMA.16816.F32 R84, R36.reuse, R20, R84 ;  /* 0x000000142454723c */ /* 0x040fe40000001854 */
[----:B------:R-:W1:Y:S06]  /*e840*/  MUFU.TANH R94, R94 ;  /* 0x0000005e005e7308 */ /* 0x000e6c0000002400 */
[----:B------:R-:W-:Y:S01]  /*e850*/  HMMA.16816.F32 R80, R36, R22, R80 ;  /* 0x000000162450723c */ /* 0x000fe20000001850 */
[----:B------:R-:W1:Y:S01]  /*e860*/  LDSM.16.M88.4 R20, [R145+0x6000] ;  /* 0x006000009114783b */ /* 0x000e620000000200 */
[----:B------:R-:W1:Y:S06]  /*e870*/  MUFU.TANH R95, R95 ;  /* 0x0000005f005f7308 */ /* 0x000e6c0000002400 */
[C---:B------:R-:W-:Y:S08]  /*e880*/  HMMA.16816.F32 R104, R128.reuse, R120, R104 ;  /* 0x000000788068723c */ /* 0x040ff00000001868 */
[----:B------:R-:W-:Y:S01]  /*e890*/  HMMA.16816.F32 R120, R128, R122, R100 ;  /* 0x0000007a8078723c */ /* 0x000fe20000001864 */
[----:B------:R-:W1:Y:S07]  /*e8a0*/  LDSM.16.M88.4 R100, [R118+0x7400] ;  /* 0x007400007664783b */ /* 0x000e6e0000000200 */
[C---:B------:R-:W-:Y:S08]  /*e8b0*/  HMMA.16816.F32 R76, R36.reuse, R16, R76 ;  /* 0x00000010244c723c */ /* 0x040ff0000000184c */
[----:B------:R-:W-:Y:S01]  /*e8c0*/  HMMA.16816.F32 R72, R36, R18, R72 ;  /* 0x000000122448723c */ /* 0x000fe20000001848 */
[----:B------:R-:W2:Y:S07]  /*e8d0*/  LDSM.16.M88.4 R16, [R145+0x6400] ;  /* 0x006400009110783b */ /* 0x000eae0000000200 */
[----:B------:R-:W-:Y:S08]  /*e8e0*/  HMMA.16816.F32 R28, R24, R112, R28 ;  /* 0x00000070181c723c */ /* 0x000ff0000000181c */
[----:B------:R-:W-:Y:S01]  /*e8f0*/  HMMA.16816.F32 R88, R36, R34, R88 ;  /* 0x000000222458723c */ /* 0x000fe20000001858 */
[----:B------:R-:W2:Y:S07]  /*e900*/  LDSM.16.M88.4 R32, [R118+0x7800] ;  /* 0x007800007620783b */ /* 0x000eae0000000200 */
[C---:B------:R-:W-:Y:S08]  /*e910*/  HMMA.16816.F32 R84, R24.reuse, R4, R84 ;  /* 0x000000041854723c */ /* 0x040ff00000001854 */
[----:B------:R-:W-:Y:S01]  /*e920*/  HMMA.16816.F32 R80, R24, R6, R80 ;  /* 0x000000061850723c */ /* 0x000fe20000001850 */
[----:B------:R-:W2:Y:S07]  /*e930*/  LDSM.16.M88.4 R4, [R118+0x6000] ;  /* 0x006000007604783b */ /* 0x000eae0000000200 */
[----:B-1----:R-:W-:Y:S08]  /*e940*/  HMMA.16816.F32 R68, R96, R20, R68 ;  /* 0x000000146044723c */ /* 0x002ff00000001844 */
[----:B------:R-:W-:Y:S08]  /*e950*/  HMMA.16816.F32 R76, R24, R12, R76 ;  /* 0x0000000c184c723c */ /* 0x000ff0000000184c */
[----:B------:R-:W-:Y:S01]  /*e960*/  HMMA.16816.F32 R52, R96, R22, R52 ;  /* 0x000000166034723c */ /* 0x000fe20000001834 */
[----:B------:R-:W-:Y:S07]  /*e970*/  LDSM.16.M88.4 R20, [R118+0x8000] ;  /* 0x008000007614783b */ /* 0x000fee0000000200 */
[----:B------:R-:W-:Y:S01]  /*e980*/  HMMA.16816.F32 R72, R24, R14, R72 ;  /* 0x0000000e1848723c */ /* 0x000fe20000001848 */
[----:B------:R-:W1:Y:S07]  /*e990*/  LDSM.16.M88.4 R12, [R118+0x6400] ;  /* 0x00640000760c783b */ /* 0x000e6e0000000200 */
[----:B------:R-:W-:Y:S08]  /*e9a0*/  HMMA.16816.F32 R28, R8, R100, R28 ;  /* 0x00000064081c723c */ /* 0x000ff0000000181c */
[----:B------:R-:W-:Y:S08]  /*e9b0*/  HMMA.16816.F32 R88, R24, R114, R88 ;  /* 0x000000721858723c */ /* 0x000ff00000001858 */
[C---:B--2---:R-:W-:Y:S08]  /*e9c0*/  HMMA.16816.F32 R48, R96.reuse, R16, R48 ;  /* 0x000000106030723c */ /* 0x044ff00000001830 */
[----:B------:R-:W-:Y:S01]  /*e9d0*/  HMMA.16816.F32 R44, R96, R18, R44 ;  /* 0x00000012602c723c */ /* 0x000fe2000000182c */
[----:B------:R-:W-:Y:S01]  /*e9e0*/  FMUL.FTZ R28, R28, c[0x0][0x2ec] ;  /* 0x0000bb001c1c7a20 */ /* 0x000fe20000410000 */
[----:B------:R-:W-:Y:S01]  /*e9f0*/  LDSM.16.M88.4 R16, [R118+0x6800] ;  /* 0x006800007610783b */ /* 0x000fe20000000200 */
[----:B------:R-:W-:-:S02]  /*ea00*/  FMUL.FTZ R29, R29, c[0x0][0x2ec] ;  /* 0x0000bb001d1d7a20 */ /* 0x000fc40000410000 */
[----:B------:R-:W2:Y:S03]  /*ea10*/  MUFU.TANH R100, R28 ;  /* 0x0000001c00647308 */ /* 0x000ea60000002400 */
[C---:B------:R-:W-:Y:S05]  /*ea20*/  HMMA.16816.F32 R84, R8.reuse, R32, R84 ;  /* 0x000000200854723c */ /* 0x040fea0000001854 */
[----:B------:R1:W1:Y:S03]  /*ea30*/  MUFU.TANH R101, R29 ;  /* 0x0000001d00657308 */ /* 0x0002660000002400 */
[----:B------:R-:W-:Y:S01]  /*ea40*/  HMMA.16816.F32 R80, R8, R34, R80 ;  /* 0x000000220850723c */ /* 0x000fe20000001850 */
[----:B------:R-:W2:Y:S07]  /*ea50*/  LDSM.16.M88.4 R32, [R145+0x8000] ;  /* 0x008000009120783b */ /* 0x000eae0000000200 */
[C---:B------:R-:W-:Y:S08]  /*ea60*/  HMMA.16816.F32 R68, R36.reuse, R4, R68 ;  /* 0x000000042444723c */ /* 0x040ff00000001844 */
[----:B------:R-:W-:Y:S01]  /*ea70*/  HMMA.16816.F32 R52, R36, R6, R52 ;  /* 0x000000062434723c */ /* 0x000fe20000001834 */
[----:B------:R-:W3:Y:S01]  /*ea80*/  LDSM.16.M88.4 R4, [R145+0x6800] ;  /* 0x006800009104783b */ /* 0x000ee20000000200 */
[----:B------:R-:W-:-:S02]  /*ea90*/  FMUL.FTZ R84, R84, c[0x0][0x2ec] ;  /* 0x0000bb0054547a20 */ /* 0x000fc40000410000 */
[----:B------:R-:W-:Y:S02]  /*eaa0*/  FMUL.FTZ R85, R85, c[0x0][0x2ec] ;  /* 0x0000bb0055557a20 */ /* 0x000fe40000410000 */
[----:B------:R-:W-:Y:S02]  /*eab0*/  FMUL.FTZ R86, R86, c[0x0][0x2ec] ;  /* 0x0000bb0056567a20 */ /* 0x000fe40000410000 */
[----:B------:R-:W-:Y:S01]  /*eac0*/  HMMA.16816.F32 R88, R8, R102, R88 ;  /* 0x000000660858723c */ /* 0x000fe20000001858 */
[----:B------:R-:W-:Y:S01]  /*ead0*/  FMUL.FTZ R87, R87, c[0x0][0x2ec] ;  /* 0x0000bb0057577a20 */ /* 0x000fe20000410000 */
[----:B------:R-:W2:Y:S01]  /*eae0*/  MUFU.TANH R84, R84 ;  /* 0x0000005400547308 */ /* 0x000ea20000002400 */
[----:B------:R-:W-:Y:S02]  /*eaf0*/  FMUL.FTZ R80, R80, c[0x0][0x2ec] ;  /* 0x0000bb0050507a20 */ /* 0x000fe40000410000 */
[----:B------:R-:W-:Y:S02]  /*eb00*/  FMUL.FTZ R81, R81, c[0x0][0x2ec] ;  /* 0x0000bb0051517a20 */ /* 0x000fe40000410000 */
[----:B------:R-:W-:Y:S01]  /*eb10*/  FMUL.FTZ R102, R30, c[0x0][0x2ec] ;  /* 0x0000bb001e667a20 */ /* 0x000fe20000410000 */
[----:B-1----:R-:W-:Y:S01]  /*eb20*/  HMMA.16816.F32 R48, R36, R12, R48 ;  /* 0x0000000c2430723c */ /* 0x002fe20000001830 */
[----:B------:R-:W-:Y:S01]  /*eb30*/  FMUL.FTZ R103, R31, c[0x0][0x2ec] ;  /* 0x0000bb001f677a20 */ /* 0x000fe20000410000 */
[----:B------:R-:W1:Y:S01]  /*eb40*/  MUFU.TANH R85, R85 ;  /* 0x0000005500557308 */ /* 0x000e620000002400 */
[----:B------:R-:W1:Y:S01]  /*eb50*/  LDSM.16.M88.4 R28, [R118+0x7c00] ;  /* 0x007c0000761c783b */ /* 0x000e620000000200 */
[----:B------:R-:W-:-:S02]  /*eb60*/  FMUL.FTZ R82, R82, c[0x0][0x2ec] ;  /* 0x0000bb0052527a20 */ /* 0x000fc40000410000 */
[----:B------:R-:W-:Y:S02]  /*eb70*/  FMUL.FTZ R83, R83, c[0x0][0x2ec] ;  /* 0x0000bb0053537a20 */ /* 0x000fe40000410000 */
[----:B------:R-:W-:Y:S01]  /*eb80*/  HMMA.16816.F32 R44, R36, R14, R44 ;  /* 0x0000000e242c723c */ /* 0x000fe2000000182c */
[----:B------:R-:W4:Y:S01]  /*eb90*/  LDSM.16.M88.4 R12, [R145+0x6c00] ;  /* 0x006c0000910c783b */ /* 0x000f220000000200 */
[----:B------:R-:W1:Y:S06]  /*eba0*/  MUFU.TANH R102, R102 ;  /* 0x0000006600667308 */ /* 0x000e6c0000002400 */
[----:B--2---:R-:W-:Y:S01]  /*ebb0*/  HMMA.16816.F32 R68, R24, R32, R68 ;  /* 0x000000201844723c */ /* 0x004fe20000001844 */
[----:B------:R-:W-:Y:S01]  /*ebc0*/  FMUL.FTZ R88, R88, c[0x0][0x2ec] ;  /* 0x0000bb0058587a20 */ /* 0x000fe20000410000 */
[----:B------:R-:W2:Y:S01]  /*ebd0*/  MUFU.TANH R103, R103 ;  /* 0x0000006700677308 */ /* 0x000ea20000002400 */
[----:B------:R-:W-:-:S02]  /*ebe0*/  FMUL.FTZ R89, R89, c[0x0][0x2ec] ;  /* 0x0000bb0059597a20 */ /* 0x000fc40000410000 */
[----:B------:R-:W-:Y:S02]  /*ebf0*/  FMUL.FTZ R90, R90, c[0x0][0x2ec] ;  /* 0x0000bb005a5a7a20 */ /* 0x000fe40000410000 */
[----:B------:R-:W-:Y:S01]  /*ec00*/  FMUL.FTZ R91, R91, c[0x0][0x2ec] ;  /* 0x0000bb005b5b7a20 */ /* 0x000fe20000410000 */
[----:B------:R-:W-:Y:S01]  /*ec10*/  HMMA.16816.F32 R52, R24, R34, R52 ;  /* 0x000000221834723c */ /* 0x000fe20000001834 */
[----:B------:R-:W-:Y:S01]  /*ec20*/  LDSM.16.M88.4 R32, [R118+0x8400] ;  /* 0x008400007620783b */ /* 0x000fe20000000200 */
[----:B------:R-:W1:Y:S06]  /*ec30*/  MUFU.TANH R88, R88 ;  /* 0x0000005800587308 */ /* 0x000e6c0000002400 */
[C---:B---3--:R-:W-:Y:S02]  /*ec40*/  HMMA.16816.F32 R136, R96.reuse, R4, R136 ;  /* 0x000000046088723c */ /* 0x048fe40000001888 */
[----:B------:R-:W3:Y:S06]  /*ec50*/  MUFU.TANH R89, R89 ;  /* 0x0000005900597308 */ /* 0x000eec0000002400 */
[----:B------:R-:W-:Y:S01]  /*ec60*/  HMMA.16816.F32 R108, R96, R6, R108 ;  /* 0x00000006606c723c */ /* 0x000fe2000000186c */
[----:B------:R-:W2:Y:S01]  /*ec70*/  LDSM.16.M88.4 R4, [R118+0x6c00] ;  /* 0x006c00007604783b */ /* 0x000ea20000000200 */
[----:B------:R-:W2:Y:S06]  /*ec80*/  MUFU.TANH R90, R90 ;  /* 0x0000005a005a7308 */ /* 0x000eac0000002400 */
[C---:B-1----:R-:W-:Y:S02]  /*ec90*/  HMMA.16816.F32 R76, R8.reuse, R28, R76 ;  /* 0x0000001c084c723c */ /* 0x042fe4000000184c */
[----:B------:R-:W1:Y:S06]  /*eca0*/  MUFU.TANH R91, R91 ;  /* 0x0000005b005b7308 */ /* 0x000e6c0000002400 */
[----:B------:R-:W-:Y:S01]  /*ecb0*/  HMMA.16816.F32 R72, R8, R30, R72 ;  /* 0x0000001e0848723c */ /* 0x000fe20000001848 */
[----:B------:R-:W1:Y:S01]  /*ecc0*/  LDSM.16.M88.4 R28, [R145+0x8400] ;  /* 0x00840000911c783b */ /* 0x000e620000000200 */
[----:B------:R-:W1:Y:S06]  /*ecd0*/  MUFU.TANH R86, R86 ;  /* 0x0000005600567308 */ /* 0x000e6c0000002400 */
[C---:B----4-:R-:W-:Y:S02]  /*ece0*/  HMMA.16816.F32 R104, R96.reuse, R12, R104 ;  /* 0x0000000c6068723c */ /* 0x050fe40000001868 */
[----:B------:R-:W4:Y:S06]  /*ecf0*/  MUFU.TANH R87, R87 ;  /* 0x0000005700577308 */ /* 0x000f2c0000002400 */
[----:B------:R-:W-:Y:S01]  /*ed00*/  HMMA.16816.F32 R120, R96, R14, R120 ;  /* 0x0000000e6078723c */ /* 0x000fe20000001878 */
[----:B------:R-:W-:Y:S01]  /*ed10*/  LDSM.16.M88.4 R12, [R118+0x8c00] ;  /* 0x008c0000760c783b */ /* 0x000fe20000000200 */
[----:B------:R-:W-:Y:S01]  /*ed20*/  FMUL.FTZ R195, R77, c[0x0][0x2ec] ;  /* 0x0000bb004dc37a20 */ /* 0x000fe20000410000 */
[----:B------:R-:W1:Y:S01]  /*ed30*/  MUFU.TANH R80, R80 ;  /* 0x0000005000507308 */ /* 0x000e620000002400 */
[----:B------:R-:W-:-:S02]  /*ed40*/  FMUL.FTZ R76, R76, c[0x0][0x2ec] ;  /* 0x0000bb004c4c7a20 */ /* 0x000fc40000410000 */
[----:B------:R-:W-:Y:S02]  /*ed50*/  FMUL.FTZ R77, R78, c[0x0][0x2ec] ;  /* 0x0000bb004e4d7a20 */ /* 0x000fe40000410000 */
[C---:B------:R-:W-:Y:S01]  /*ed60*/  HMMA.16816.F32 R68, R8.reuse, R20, R68 ;  /* 0x000000140844723c */ /* 0x040fe20000001844 */
[----:B------:R-:W-:Y:S02]  /*ed70*/  FMUL.FTZ R72, R72, c[0x0][0x2ec] ;  /* 0x0000bb0048487a20 */ /* 0x000fe40000410000 */
[----:B------:R-:W-:Y:S01]  /*ed80*/  FMUL.FTZ R79, R79, c[0x0][0x2ec] ;  /* 0x0000bb004f4f7a20 */ /* 0x000fe20000410000 */
[----:B------:R-:W1:Y:S01]  /*ed90*/  MUFU.TANH R81, R81 ;  /* 0x0000005100517308 */ /* 0x000e620000002400 */
[----:B------:R-:W-:Y:S02]  /*eda0*/  FMUL.FTZ R73, R73, c[0x0][0x2ec] ;  /* 0x0000bb0049497a20 */ /* 0x000fe40000410000 */
[----:B------:R-:W-:Y:S01]  /*edb0*/  FMUL.FTZ R74, R74, c[0x0][0x2ec] ;  /* 0x0000bb004a4a7a20 */ /* 0x000fe20000410000 */
[----:B------:R-:W-:Y:S01]  /*edc0*/  HMMA.16816.F32 R52, R8, R22, R52 ;  /* 0x000000160834723c */ /* 0x000fe20000001834 */
[----:B------:R-:W3:Y:S01]  /*edd0*/  LDSM.16.M88.4 R20, [R145+0x8800] ;  /* 0x008800009114783b */ /* 0x000ee20000000200 */
[----:B------:R-:W-:-:S02]  /*ede0*/  FMUL.FTZ R75, R75, c[0x0][0x2ec] ;  /* 0x0000bb004b4b7a20 */ /* 0x000fc40000410000 */
[----:B------:R-:W1:Y:S04]  /*edf0*/  MUFU.TANH R82, R82 ;  /* 0x0000005200527308 */ /* 0x000e680000002400 */
[C---:B------:R-:W-:Y:S04]  /*ee00*/  HMMA.16816.F32 R136, R36.reuse, R16, R136 ;  /* 0x000000102488723c */ /* 0x040fe80000001888 */
[----:B------:R-:W1:Y:S04]  /*ee10*/  MUFU.TANH R83, R83 ;  /* 0x0000005300537308 */ /* 0x000e680000002400 */
[----:B------:R-:W-:Y:S01]  /*ee20*/  HMMA.16816.F32 R108, R36, R18, R108 ;  /* 0x00000012246c723c */ /* 0x000fe2000000186c */
[----:B------:R-:W4:Y:S01]  /*ee30*/  LDSM.16.M88.4 R16, [R145+0x8c00] ;  /* 0x008c00009110783b */ /* 0x000f220000000200 */
[----:B------:R-:W-:-:S02]  /*ee40*/  FMUL.FTZ R68, R68, c[0x0][0x2ec] ;  /* 0x0000bb0044447a20 */ /* 0x000fc40000410000 */
[----:B------:R-:W-:Y:S01]  /*ee50*/  FMUL.FTZ R69, R69, c[0x0][0x2ec] ;  /* 0x0000bb0045457a20 */ /* 0x000fe20000410000 */
[----:B------:R-:W1:Y:S01]  /*ee60*/  MUFU.TANH R76, R76 ;  /* 0x0000004c004c7308 */ /* 0x000e620000002400 */
[----:B------:R-:W-:Y:S02]  /*ee70*/  FMUL.FTZ R70, R70, c[0x0][0x2ec] ;  /* 0x0000bb0046467a20 */ /* 0x000fe40000410000 */
[----:B--2---:R-:W-:Y:S01]  /*ee80*/  HMMA.16816.F32 R104, R36, R4, R104 ;  /* 0x000000042468723c */ /* 0x004fe20000001868 */
[----:B------:R-:W-:Y:S02]  /*ee90*/  FMUL.FTZ R53, R53, c[0x0][0x2ec] ;  /* 0x0000bb0035357a20 */ /* 0x000fe40000410000 */
[----:B------:R-:W-:Y:S02]  /*eea0*/  FMUL.FTZ R55, R55, c[0x0][0x2ec] ;  /* 0x0000bb0037377a20 */ /* 0x000fe40000410000 */
[----:B------:R-:W2:Y:S01]  /*eeb0*/  MUFU.TANH R165, R53 ;  /* 0x0000003500a57308 */ /* 0x000ea20000002400 */
[----:B------:R-:W-:-:S02]  /*eec0*/  FMUL.FTZ R71, R71, c[0x0][0x2ec] ;  /* 0x0000bb0047477a20 */ /* 0x000fc40000410000 */
[----:B------:R-:W-:Y:S01]  /*eed0*/  HMMA.16816.F32 R120, R36, R6, R120 ;  /* 0x000000062478723c */ /* 0x000fe20000001878 */
[----:B------:R-:W-:Y:S02]  /*eee0*/  FMUL.FTZ R52, R52, c[0x0][0x2ec] ;  /* 0x0000bb0034347a20 */ /* 0x000fe40000410000 */
[----:B------:R-:W-:Y:S02]  /*eef0*/  FMUL.FTZ R54, R54, c[0x0][0x2ec] ;  /* 0x0000bb0036367a20 */ /* 0x000fe40000410000 */
[----:B------:R2:W2:Y:S03]  /*ef00*/  MUFU.TANH R181, R55 ;  /* 0x0000003700b57308 */ /* 0x0004a60000002400 */
[C---:B-1----:R-:W-:Y:S05]  /*ef10*/  HMMA.16816.F32 R48, R24.reuse, R28, R48 ;  /* 0x0000001c1830723c */ /* 0x042fea0000001830 */
[----:B------:R-:W1:Y:S03]  /*ef20*/  MUFU.TANH R195, R195 ;  /* 0x000000c300c37308 */ /* 0x000e660000002400 */
[----:B------:R-:W-:Y:S01]  /*ef30*/  HMMA.16816.F32 R44, R24, R30, R44 ;  /* 0x0000001e182c723c */ /* 0x000fe2000000182c */
[----:B------:R-:W1:Y:S01]  /*ef40*/  LDSM.16.M88.4 R28, [R118+0x8800] ;  /* 0x00880000761c783b */ /* 0x000e620000000200 */
[----:B------:R-:W-:-:S04]  /*ef50*/  DEPBAR.LE SB0, 0x0 ;  /* 0x000080000000791a */ /* 0x000fc80000000000 */
[----:B------:R-:W1:Y:S02]  /*ef60*/  MUFU.TANH R77, R77 ;  /* 0x0000004d004d7308 */ /* 0x000e640000002400 */
[C---:B---3--:R-:W-:Y:S06]  /*ef70*/  HMMA.16816.F32 R136, R24.reuse, R20, R136 ;  /* 0x000000141888723c */ /* 0x048fec0000001888 */
[----:B------:R-:W3:Y:S02]  /*ef80*/  MUFU.TANH R191, R79 ;  /* 0x0000004f00bf7308 */ /* 0x000ee40000002400 */
[C---:B------:R-:W-:Y:S06]  /*ef90*/  HMMA.16816.F32 R108, R24.reuse, R22, R108 ;  /* 0x00000016186c723c */ /* 0x040fec000000186c */
[----:B------:R-:W1:Y:S02]  /*efa0*/  MUFU.TANH R72, R72 ;  /* 0x0000004800487308 */ /* 0x000e640000002400 */
[C---:B----4-:R-:W-:Y:S06]  /*efb0*/  HMMA.16816.F32 R104, R24.reuse, R16, R104 ;  /* 0x000000101868723c */ /* 0x050fec0000001868 */
[----:B------:R-:W4:Y:S01]  /*efc0*/  MUFU.TANH R193, R73 ;  /* 0x0000004900c17308 */ /* 0x000f220000002400 */
[----:B------:R-:W-:Y:S01]  /*efd0*/  SHF.L.U32 R17, R62, 0x1, RZ ;  /* 0x000000013e117819 */ /* 0x000fe200000006ff */
[----:B------:R-:W-:Y:S03]  /*efe0*/  HMMA.16816.F32 R120, R24, R18, R120 ;  /* 0x000000121878723c */ /* 0x000fe60000001878 */
[----:B------:R-:W-:-:S03]  /*eff0*/  LOP3.LUT R17, R17, 0x6, RZ, 0xc0, !PT ;  /* 0x0000000611117812 */ /* 0x000fc600078ec0ff */
[----:B------:R-:W1:Y:S02]  /*f000*/  MUFU.TANH R133, R74 ;  /* 0x0000004a00857308 */ /* 0x000e640000002400 */
[C---:B------:R-:W-:Y:S06]  /*f010*/  HMMA.16816.F32 R48, R8.reuse, R32, R48 ;  /* 0x000000200830723c */ /* 0x040fec0000001830 */
[----:B------:R-:W2:Y:S02]  /*f020*/  MUFU.TANH R189, R75 ;  /* 0x0000004b00bd7308 */ /* 0x000ea40000002400 */
[C---:B------:R-:W-:Y:S06]  /*f030*/  HMMA.16816.F32 R44, R8.reuse, R34, R44 ;  /* 0x00000022082c723c */ /* 0x040fec000000182c */
[----:B------:R-:W2:Y:S02]  /*f040*/  MUFU.TANH R143, R68 ;  /* 0x00000044008f7308 */ /* 0x000ea40000002400 */
[C---:B-1----:R-:W-:Y:S06]  /*f050*/  HMMA.16816.F32 R136, R8.reuse, R28, R136 ;  /* 0x0000001c0888723c */ /* 0x042fec0000001888 */
[----:B------:R-:W1:Y:S02]  /*f060*/  MUFU.TANH R187, R69 ;  /* 0x0000004500bb7308 */ /* 0x000e640000002400 */
        /* <DEDUP_REMOVED lines=10> */
[----:B------:R1:W1:Y:S01]  /*f110*/  MUFU.TANH R163, R51 ;  /* 0x0000003300a37308 */ /* 0x0002620000002400 */
[----:B------:R-:W-:Y:S01]  /*f120*/  FMUL.FTZ R46, R46, c[0x0][0x2ec] ;  /* 0x0000bb002e2e7a20 */ /* 0x000fe20000410000 */
[----:B------:R-:W-:Y:S01]  /*f130*/  HMMA.16816.F32 R120, R8, R14, R120 ;  /* 0x0000000e0878723c */ /* 0x000fe20000001878 */
[----:B------:R-:W-:-:S02]  /*f140*/  FMUL.FTZ R137, R137, c[0x0][0x2ec] ;  /* 0x0000bb0089897a20 */ /* 0x000fc40000410000 */
[----:B------:R-:W-:Y:S02]  /*f150*/  FMUL.FTZ R129, R138, c[0x0][0x2ec] ;  /* 0x0000bb008a817a20 */ /* 0x000fe40000410000 */
[----:B------:R-:W-:Y:S01]  /*f160*/  FMUL.FTZ R127, R139, c[0x0][0x2ec] ;  /* 0x0000bb008b7f7a20 */ /* 0x000fe20000410000 */
[----:B------:R1:W1:Y:S01]  /*f170*/  MUFU.TANH R179, R70 ;  /* 0x0000004600b37308 */ /* 0x0002620000002400 */
[----:B------:R-:W-:Y:S01]  /*f180*/  SHF.R.S32.HI R10, RZ, 0x1f, R63 ;  /* 0x0000001fff0a7819 */ /* 0x000fe2000001143f */
[----:B------:R-:W-:Y:S02]  /*f190*/  FMUL.FTZ R5, R111, c[0x0][0x2ec] ;  /* 0x0000bb006f057a20 */ /* 0x000fe40000410000 */
[----:B------:R-:W-:Y:S01]  /*f1a0*/  FMUL.FTZ R136, R136, c[0x0][0x2ec] ;  /* 0x0000bb0088887a20 */ /* 0x000fe20000410000 */
[----:B------:R-:W-:Y:S01]  /*f1b0*/  LEA.HI R10, R10, R63, RZ, 0x2 ;  /* 0x0000003f0a0a7211 */ /* 0x000fe200078f10ff */
[----:B------:R-:W-:Y:S02]  /*f1c0*/  FMUL.FTZ R108, R108, c[0x0][0x2ec] ;  /* 0x0000bb006c6c7a20 */ /* 0x000fe40000410000 */
[----:B------:R-:W-:Y:S01]  /*f1d0*/  FMUL.FTZ R109, R109, c[0x0][0x2ec] ;  /* 0x0000bb006d6d7a20 */ /* 0x000fe20000410000 */
[----:B------:R-:W-:Y:S01]  /*f1e0*/  SHF.R.S32.HI R162, RZ, 0x2, R10 ;  /* 0x00000002ffa27819 */ /* 0x000fe2000001140a */
[----:B------:R-:W-:Y:S01]  /*f1f0*/  FMUL.FTZ R8, R104, c[0x0][0x2ec] ;  /* 0x0000bb0068087a20 */ /* 0x000fe20000410000 */
[----:B------:R3:W3:Y:S01]  /*f200*/  MUFU.TANH R183, R71 ;  /* 0x0000004700b77308 */ /* 0x0006e20000002400 */
[----:B------:R-:W-:Y:S01]  /*f210*/  FMUL.FTZ R6, R105, c[0x0][0x2ec] ;  /* 0x0000bb0069067a20 */ /* 0x000fe20000410000 */
[----:B------:R-:W-:Y:S01]  /*f220*/  IADD3 R12, R41, 0x1, R162 ;  /* 0x00000001290c7810 */ /* 0x000fe20007ffe0a2 */
[----:B--2---:R-:W-:-:S02]  /*f230*/  FMUL.FTZ R55, R106, c[0x0][0x2ec] ;  /* 0x0000bb006a377a20 */ /* 0x004fc40000410000 */
[----:B------:R-:W-:Y:S01]  /*f240*/  FMUL.FTZ R53, R107, c[0x0][0x2ec] ;  /* 0x0000bb006b357a20 */ /* 0x000fe20000410000 */
[----:B------:R-:W-:Y:S01]  /*f250*/  IADD3 R12, R61, R12, -R147 ;  /* 0x0000000c3d0c7210 */ /* 0x000fe20007ffe893 */
[----:B------:R-:W-:Y:S01]  /*f260*/  FMUL.FTZ R10, R121, c[0x0][0x2ec] ;  /* 0x0000bb00790a7a20 */ /* 0x000fe20000410000 */
[----:B------:R2:W2:Y:S01]  /*f270*/  MUFU.TANH R185, R52 ;  /* 0x0000003400b97308 */ /* 0x0004a20000002400 */
[----:B-1----:R-:W-:Y:S01]  /*f280*/  FMUL.FTZ R51, R122, c[0x0][0x2ec] ;  /* 0x0000bb007a337a20 */ /* 0x002fe20000410000 */
[----:B------:R-:W-:Y:S01]  /*f290*/  IADD3 R12, R12, c[0x0][0x2e8], RZ ;  /* 0x0000ba000c0c7a10 */ /* 0x000fe20007ffe0ff */
[----:B------:R-:W-:Y:S02]  /*f2a0*/  FMUL.FTZ R49, R123, c[0x0][0x2ec] ;  /* 0x0000bb007b317a20 */ /* 0x000fe40000410000 */
[----:B------:R-:W-:Y:S01]  /*f2b0*/  FMUL.FTZ R110, R110, c[0x0][0x2ec] ;  /* 0x0000bb006e6e7a20 */ /* 0x000fe20000410000 */
[----:B------:R-:W-:Y:S01]  /*f2c0*/  IADD3 R14, R12, 0x8, RZ ;  /* 0x000000080c0e7810 */ /* 0x000fe20007ffe0ff */
[----:B------:R-:W-:Y:S01]  /*f2d0*/  FMUL.FTZ R120, R120, c[0x0][0x2ec] ;  /* 0x0000bb0078787a20 */ /* 0x000fe20000410000 */
[----:B------:R1:W1:Y:S01]  /*f2e0*/  MUFU.TANH R173, R54 ;  /* 0x0000003600ad7308 */ /* 0x0002620000002400 */
[----:B------:R-:W-:-:S02]  /*f2f0*/  IMNMX R3, R12, R61, PT ;  /* 0x0000003d0c037217 */ /* 0x000fc40003800200 */
[----:B------:R-:W-:-:S05]  /*f300*/  IMNMX R117, R14, R61, PT ;  /* 0x0000003d0e757217 */ /* 0x000fca0003800200 */
[----:B------:R1:W1:Y:S08]  /*f310*/  MUFU.TANH R177, R48 ;  /* 0x0000003000b17308 */ /* 0x0002700000002400 */
[----:B------:R1:W1:Y:S08]  /*f320*/  MUFU.TANH R167, R50 ;  /* 0x0000003200a77308 */ /* 0x0002700000002400 */
[----:B------:R1:W1:Y:S08]  /*f330*/  MUFU.TANH R171, R44 ;  /* 0x0000002c00ab7308 */ /* 0x0002700000002400 */
[----:B------:R1:W1:Y:S08]  /*f340*/  MUFU.TANH R169, R45 ;  /* 0x0000002d00a97308 */ /* 0x0002700000002400 */
[----:B------:R1:W1:Y:S08]  /*f350*/  MUFU.TANH R161, R46 ;  /* 0x0000002e00a17308 */ /* 0x0002700000002400 */
[----:B------:R-:W1:Y:S08]  /*f360*/  MUFU.TANH R4, R4 ;  /* 0x0000000400047308 */ /* 0x000e700000002400 */
[----:B------:R1:W1:Y:S08]  /*f370*/  MUFU.TANH R141, R136 ;  /* 0x00000088008d7308 */ /* 0x0002700000002400 */
[----:B------:R-:W1:Y:S08]  /*f380*/  MUFU.TANH R137, R137 ;  /* 0x0000008900897308 */ /* 0x000e700000002400 */
[----:B------:R-:W1:Y:S08]  /*f390*/  MUFU.TANH R129, R129 ;  /* 0x0000008100817308 */ /* 0x000e700000002400 */
[----:B------:R-:W1:Y:S08]  /*f3a0*/  MUFU.TANH R127, R127 ;  /* 0x0000007f007f7308 */ /* 0x000e700000002400 */
[----:B------:R1:W1:Y:S08]  /*f3b0*/  MUFU.TANH R135, R108 ;  /* 0x0000006c00877308 */ /* 0x0002700000002400 */
[----:B------:R1:W1:Y:S08]  /*f3c0*/  MUFU.TANH R131, R109 ;  /* 0x0000006d00837308 */ /* 0x0002700000002400 */
[----:B------:R1:W1:Y:S08]  /*f3d0*/  MUFU.TANH R125, R110 ;  /* 0x0000006e007d7308 */ /* 0x0002700000002400 */
[----:B------:R-:W1:Y:S08]  /*f3e0*/  MUFU.TANH R5, R5 ;  /* 0x0000000500057308 */ /* 0x000e700000002400 */
[----:B------:R-:W1:Y:S08]  /*f3f0*/  MUFU.TANH R8, R8 ;  /* 0x0000000800087308 */ /* 0x000e700000002400 */
[----:B------:R-:W1:Y:S08]  /*f400*/  MUFU.TANH R6, R6 ;  /* 0x0000000600067308 */ /* 0x000e700000002400 */
[----:B------:R-:W1:Y:S08]  /*f410*/  MUFU.TANH R55, R55 ;  /* 0x0000003700377308 */ /* 0x000e700000002400 */
[----:B------:R-:W1:Y:S08]  /*f420*/  MUFU.TANH R53, R53 ;  /* 0x0000003500357308 */ /* 0x000e700000002400 */
[----:B------:R1:W1:Y:S08]  /*f430*/  MUFU.TANH R63, R120 ;  /* 0x00000078003f7308 */ /* 0x0002700000002400 */
[----:B------:R-:W1:Y:S08]  /*f440*/  MUFU.TANH R10, R10 ;  /* 0x0000000a000a7308 */ /* 0x000e700000002400 */
[----:B------:R-:W1:Y:S08]  /*f450*/  MUFU.TANH R51, R51 ;  /* 0x0000003300337308 */ /* 0x000e700000002400 */
[----:B------:R-:W1:Y:S01]  /*f460*/  MUFU.TANH R49, R49 ;  /* 0x0000003100317308 */ /* 0x000e620000002400 */
[----:B------:R-:W-:Y:S06]  /*f470*/  BAR.SYNC.DEFER_BLOCKING 0x0 ;  /* 0x0000000000007b1d */ /* 0x000fec0000010000 */
[----:B------:R-:W-:Y:S05]  /*f480*/  @!P0 BRA `(.L_x_2129) ;  /* 0x0000068000008947 */ /* 0x000fea0003800000 */
[----:B--234-:R-:W-:Y:S05]  /*f490*/  @!P2 BRA `(.L_x_2130) ;  /* 0x000003a00000a947 */ /* 0x01cfea0003800000 */
[----:B------:R-:W-:Y:S02]  /*f4a0*/  IABS R7, c[0x0][0x2d0] ;  /* 0x0000b40000077a13 */ /* 0x000fe40000000000 */
[----:B------:R-:W-:-:S02]  /*f4b0*/  IADD3 R15, R2, -0x80, RZ ;  /* 0xffffff80020f7810 */ /* 0x000fc40007ffe0ff */
[----:B------:R-:W2:Y:S01]  /*f4c0*/  I2F.RP R13, R7 ;  /* 0x00000007000d7306 */ /* 0x000ea20000209400 */
[----:B------:R-:W-:Y:S02]  /*f4d0*/  IABS R11, R2 ;  /* 0x00000002000b7213 */ /* 0x000fe40000000000 */
[----:B------:R-:W-:Y:S02]  /*f4e0*/  IABS R9, R15 ;  /* 0x0000000f00097213 */ /* 0x000fe40000000000 */
[----:B------:R-:W-:-:S03]  /*f4f0*/  LOP3.LUT R15, R15, c[0x0][0x2d0], RZ, 0x3c, !PT ;  /* 0x0000b4000f0f7a12 */ /* 0x000fc600078e3cff */
        /* <DEDUP_REMOVED lines=25> */
[----:B------:R-:W-:-:S03]  /*f690*/  ISETP.NE.AND P3, PT, RZ, c[0x0][0x2d0], PT ;  /* 0x0000b400ff007a0c */ /* 0x000fc60003f65270 */
[----:B------:R-:W-:Y:S02]  /*f6a0*/  @P5 IADD3 R13, R13, 0x1, RZ ;  /* 0x000000010d0d5810 */ /* 0x000fe40007ffe0ff */
[----:B------:R-:W-:-:S04]  /*f6b0*/  @P6 IADD3 R16, R16, 0x1, RZ ;  /* 0x0000000110106810 */ /* 0x000fc80007ffe0ff */
        /* <DEDUP_REMOVED lines=8> */
[----:B------:R-:W-:Y:S01]  /*f740*/  MOV R12, c[0x0][0x2d0] ;  /* 0x0000b400000c7a02 */ /* 0x000fe20000000f00 */
[----:B------:R-:W-:-:S04]  /*f750*/  IMAD.IADD R7, R7, 0x1, -R9 ;  /* 0x0000000107077824 */ /* 0x000fc800078e0a09 */
        /* <DEDUP_REMOVED lines=14> */
.L_x_2130:
[----:B------:R-:W-:-:S05]  /*f840*/  IMAD.MOV.U32 R7, RZ, RZ, c[0x0][0x198] ;  /* 0x00006600ff077624 */ /* 0x000fca00078e00ff */
[----:B------:R-:W-:-:S04]  /*f850*/  LEA R7, -R7, RZ, 0x7 ;  /* 0x000000ff07077211 */ /* 0x000fc800078e39ff */
[----:B------:R-:W-:Y:S02]  /*f860*/  SHF.R.S32.HI R12, RZ, 0x1f, R7 ;  /* 0x0000001fff0c7819 */ /* 0x000fe40000011407 */
.L_x_2131:
[----:B------:R-:W-:Y:S01]  /*f870*/  IADD3 R60, P3, P1, R154, R7, R60 ;  /* 0x000000079a3c7210 */ /* 0x000fe2000797e03c */
[----:B------:R-:W-:Y:S01]  /*f880*/  ULDC.64 UR4, c[0x0][0x198] ;  /* 0x0000660000047ab9 */ /* 0x000fe20000000a00 */
[C---:B------:R-:W-:Y:S01]  /*f890*/  IADD3 R154, P4, R7.reuse, R154, RZ ;  /* 0x0000009a079a7210 */ /* 0x040fe20007f9e0ff */
[----:B------:R-:W-:Y:S01]  /*f8a0*/  USHF.L.U32 UR9, UR4, 0x6, URZ ;  /* 0x0000000604097899 */ /* 0x000fe2000800063f */
[----:B------:R-:W-:Y:S01]  /*f8b0*/  IADD3.X R59, R58, R12, R59, P3, P1 ;  /* 0x0000000c3a3b7210 */ /* 0x000fe20001fe243b */
[----:B------:R-:W-:Y:S01]  /*f8c0*/  UMOV UR8, 0x6 ;  /* 0x0000000600087882 */ /* 0x000fe20000000000 */
[----:B------:R-:W-:Y:S01]  /*f8d0*/  LEA R18, P3, R154, c[0x0][0x168], 0x1 ;  /* 0x00005a009a127a11 */ /* 0x000fe200078608ff */
[----:B------:R-:W-:Y:S01]  /*f8e0*/  IMAD.X R9, R12, 0x1, R58, P4 ;  /* 0x000000010c097824 */ /* 0x000fe200020e063a */
[----:B------:R-:W-:Y:S01]  /*f8f0*/  LEA R160, P5, R7, R160, 0x1 ;  /* 0x000000a007a07211 */ /* 0x000fe200078a08ff */
[----:B------:R-:W-:Y:S01]  /*f900*/  USHF.L.U64.HI UR5, UR4, UR8, UR5 ;  /* 0x0000000804057299 */ /* 0x000fe20008010205 */
[----:B------:R-:W-:-:S02]  /*f910*/  LEA R14, P1, R60, c[0x0][0x168], 0x1 ;  /* 0x00005a003c0e7a11 */ /* 0x000fc400078208ff */
[----:B------:R-:W-:Y:S01]  /*f920*/  LEA.HI.X R19, R154, c[0x0][0x16c], R9, 0x1, P3 ;  /* 0x00005b009a137a11 */ /* 0x000fe200018f0c09 */
[----:B------:R-:W-:Y:S01]  /*f930*/  IMAD.MOV.U32 R28, RZ, RZ, R160 ;  /* 0x000000ffff1c7224 */ /* 0x000fe200078e00a0 */
[----:B------:R-:W-:Y:S02]  /*f940*/  LEA.HI.X R157, R7, R157, R12, 0x1, P5 ;  /* 0x0000009d079d7211 */ /* 0x000fe400028f0c0c */
[----:B------:R-:W-:Y:S02]  /*f950*/  IADD3 R20, P3, R160, UR9, RZ ;  /* 0x00000009a0147c10 */ /* 0x000fe4000ff7e0ff */
[----:B------:R-:W-:Y:S01]  /*f960*/  LEA.HI.X R15, R60, c[0x0][0x16c], R59, 0x1, P1 ;  /* 0x00005b003c0f7a11 */ /* 0x000fe200008f0c3b */
[----:B------:R-:W-:Y:S01]  /*f970*/  IMAD.MOV.U32 R29, RZ, RZ, R157 ;  /* 0x000000ffff1d7224 */ /* 0x000fe200078e009d */
[----:B------:R-:W-:Y:S02]  /*f980*/  IADD3.X R21, R157, UR5, RZ, P3, !PT ;  /* 0x000000059d157c10 */ /* 0x000fe40009ffe4ff */
[----:B------:R-:W-:-:S02]  /*f990*/  IADD3 R24, P3, R20, UR9, RZ ;  /* 0x0000000914187c10 */ /* 0x000fc4000ff7e0ff */
[----:B------:R-:W-:Y:S01]  /*f9a0*/  IADD3 R12, P1, R14, UR9, RZ ;  /* 0x000000090e0c7c10 */ /* 0x000fe2000ff3e0ff */
[----:B------:R-:W-:Y:S01]  /*f9b0*/  @!PT LDS RZ, [RZ] ;  /* 0x00000000fffff984 */ /* 0x000fe20000000800 */
[----:B------:R-:W-:Y:S01]  /*f9c0*/  @!PT LDS RZ, [RZ] ;  /* 0x00000000fffff984 */ /* 0x000fe20000000800 */
[----:B------:R-:W-:Y:S01]  /*f9d0*/  @!PT LDS RZ, [RZ] ;  /* 0x00000000fffff984 */ /* 0x000fe20000000800 */
[----:B------:R2:W-:Y:S01]  /*f9e0*/  LDGSTS.E.BYPASS.LTC128B.128 [R149+0x3000], [R28.64] ;  /* 0x030000001c957fae */ /* 0x0005e2000b901d46 */
[----:B------:R-:W-:Y:S02]  /*f9f0*/  IADD3.X R25, R21, UR5, RZ, P3, !PT ;  /* 0x0000000515197c10 */ /* 0x000fe40009ffe4ff */
[----:B------:R-:W-:Y:S01]  /*fa00*/  IADD3.X R13, R15, UR5, RZ, P1, !PT ;  /* 0x000000050f0d7c10 */ /* 0x000fe20008ffe4ff */
[----:B------:R2:W-:Y:S01]  /*fa10*/  LDGSTS.E.BYPASS.LTC128B.128 [R149+0x5000], [R18.64+0x40] ;  /* 0x0500004012957fae */ /* 0x0005e2000b901d46 */
[----:B------:R-:W-:Y:S02]  /*fa20*/  IADD3 R22, P3, R24, UR9, RZ ;  /* 0x0000000918167c10 */ /* 0x000fe4000ff7e0ff */
[----:B------:R-:W-:Y:S01]  /*fa30*/  IADD3 R26, P1, R12, UR9, RZ ;  /* 0x000000090c1a7c10 */ /* 0x000fe2000ff3e0ff */
[----:B------:R2:W-:Y:S01]  /*fa40*/  LDGSTS.E.BYPASS.LTC128B.128 [R149+0x7000], [R18.64+0x80] ;  /* 0x0700008012957fae */ /* 0x0005e2000b901d46 */
[----:B------:R-:W-:-:S02]  /*fa50*/  IADD3.X R23, R25, UR5, RZ, P3, !PT ;  /* 0x0000000519177c10 */ /* 0x000fc40009ffe4ff */
[----:B------:R-:W-:Y:S01]  /*fa60*/  IADD3.X R27, R13, UR5, RZ, P1, !PT ;  /* 0x000000050d1b7c10 */ /* 0x000fe20008ffe4ff */
        /* <DEDUP_REMOVED lines=10> */
.L_x_2129:
[----:B--234-:R-:W-:Y:S02]  /*fb10*/  IMAD.IADD R2, R2, 0x1, R17 ;  /* 0x0000000102027824 */ /* 0x01cfe400078e0211 */
[----:B------:R-:W-:-:S03]  /*fb20*/  IMAD.SHL.U32 R119, R119, 0x2, RZ ;  /* 0x0000000277777824 */ /* 0x000fc600078e00ff */
[C---:B------:R-:W-:Y:S01]  /*fb30*/  IADD3 R14, R2.reuse, 0x1, RZ ;  /* 0x00000001020e7810 */ /* 0x040fe20007ffe0ff */
[----:B------:R-:W-:Y:S01]  /*fb40*/  IMAD R116, R43, 0x2, R119 ;  /* 0x000000022b747824 */ /* 0x000fe200078e0277 */
[----:B------:R-:W-:Y:S01]  /*fb50*/  IADD3 R12, R2, 0x8, RZ ;  /* 0x00000008020c7810 */ /* 0x000fe20007ffe0ff */
[----:B-1----:R-:W-:Y:S01]  /*fb60*/  LDSM.16.MT88.4 R108, [R119+0x9000] ;  /* 0x00900000776c783b */ /* 0x002fe20000004200 */
[C---:B------:R-:W-:Y:S02]  /*fb70*/  ISETP.GE.AND P3, PT, R14.reuse, R3, PT ;  /* 0x000000030e00720c */ /* 0x040fe40003f66270 */
[----:B------:R-:W-:Y:S02]  /*fb80*/  ISETP.GE.AND P1, PT, R14, R117, PT ;  /* 0x000000750e00720c */ /* 0x000fe40003f26270 */
        /* <DEDUP_REMOVED lines=8> */
[----:B------:R-:W-:Y:S02]  /*fc10*/  ISETP.GE.AND P3, PT, R14, R117, PT ;  /* 0x000000750e00720c */ /* 0x000fe40003f66270 */
        /* <DEDUP_REMOVED lines=8> */
[C---:B------:R-:W-:Y:S02]  /*fca0*/  ISETP.GE.AND P4, PT, R14.reuse, R3, PT ;  /* 0x000000030e00720c */ /* 0x040fe40003f86270 */
        /* <DEDUP_REMOVED lines=8> */
[----:B------:R-:W-:Y:S01]  /*fd30*/  FSEL R7, R88, -INF , !P3 ;  /* 0xff80000058077808 */ /* 0x000fe20005800000 */
[----:B------:R-:W-:Y:S01]  /*fd40*/  LDSM.16.MT88.4 R100, [R116+0x9000] ;  /* 0x009000007464783b */ /* 0x000fe20000004200 */
[C---:B------:R-:W-:Y:S02]  /*fd50*/  ISETP.GE.AND P6, PT, R14.reuse, R3, PT ;  /* 0x000000030e00720c */ /* 0x040fe40003fc6270 */
[----:B------:R-:W-:Y:S02]  /*fd60*/  ISETP.GE.AND P4, PT, R14, R117, PT ;  /* 0x000000750e00720c */ /* 0x000fe40003f86270 */
[C---:B------:R-:W-:Y:S02]  /*fd70*/  ISETP.GE.AND P5, PT, R12.reuse, R3, PT ;  /* 0x000000030c00720c */ /* 0x040fe40003fa6270 */
[----:B------:R-:W-:Y:S02]  /*fd80*/  ISETP.GE.AND P3, PT, R12, R117, PT ;  /* 0x000000750c00720c */ /* 0x000fe40003f66270 */
[----:B------:R-:W-:-:S02]  /*fd90*/  IADD3 R14, R2, 0x21, RZ ;  /* 0x00000021020e7810 */ /* 0x000fc40007ffe0ff */
[----:B------:R-:W-:Y:S02]  /*fda0*/  IADD3 R12, R2, 0x28, RZ ;  /* 0x00000028020c7810 */ /* 0x000fe40007ffe0ff */
        /* <DEDUP_REMOVED lines=10> */
[----:B------:R-:W-:-:S02]  /*fe50*/  ISETP.GE.AND P6, PT, R12, R3, PT ;  /* 0x000000030c00720c */ /* 0x000fc40003fc6270 */
[----:B------:R-:W-:Y:S02]  /*fe60*/  ISETP.GE.AND P4, PT, R12, R117, PT ;  /* 0x000000750c00720c */ /* 0x000fe40003f86270 */
[----:B------:R-:W-:Y:S02]  /*fe70*/  ISETP.GE.AND P1, PT, R14, R3, PT ;  /* 0x000000030e00720c */ /* 0x000fe40003f26270 */
[C---:B------:R-:W-:Y:S02]  /*fe80*/  IADD3 R12, R2.reuse, 0x38, RZ ;  /* 0x00000038020c7810 */ /* 0x040fe40007ffe0ff */
[----:B------:R-:W-:Y:S02]  /*fe90*/  IADD3 R14, R2, 0x29, RZ ;  /* 0x00000029020e7810 */ /* 0x000fe40007ffe0ff */
[----:B------:R-:W-:Y:S02]  /*fea0*/  FSEL R29, R76, -INF , !P6 ;  /* 0xff8000004c1d7808 */ /* 0x000fe40007000000 */
[----:B------:R-:W-:-:S02]  /*feb0*/  FSEL R31, R86, -INF , !P3 ;  /* 0xff800000561f7808 */ /* 0x000fc40005800000 */
[----:B------:R-:W-:Y:S02]  /*fec0*/  FSEL R203, R85, -INF , !P1 ;  /* 0xff80000055cb7808 */ /* 0x000fe40004800000 */
[----:B------:R-:W-:Y:S01]  /*fed0*/  ISETP.GE.AND P6, PT, R12, R117, PT ;  /* 0x000000750c00720c */ /* 0x000fe20003fc6270 */
[----:B------:R-:W-:Y:S01]  /*fee0*/  LDSM.16.MT88.4 R84, [R116+0xb000] ;  /* 0x00b000007454783b */ /* 0x000fe20000004200 */
[C---:B------:R-:W-:Y:S02]  /*fef0*/  ISETP.GE.AND P3, PT, R14.reuse, R3, PT ;  /* 0x000000030e00720c */ /* 0x040fe40003f66270 */
[----:B------:R-:W-:Y:S02]  /*ff00*/  ISETP.GE.AND P1, PT, R14, R117, PT ;  /* 0x000000750e00720c */ /* 0x000fe40003f26270 */
[----:B------:R-:W-:Y:S02]  /*ff10*/  IADD3 R14, R2, 0x31, RZ ;  /* 0x00000031020e7810 */ /* 0x000fe40007ffe0ff */
[----:B------:R-:W-:-:S02]  /*ff20*/  FSEL R133, R133, -INF , !P6 ;  /* 0xff80000085857808 */ /* 0x000fc40007000000 */
[----:B------:R-:W-:Y:S02]  /*ff30*/  FSEL R201, R81, -INF , !P3 ;  /* 0xff80000051c97808 */ /* 0x000fe40005800000 */
[----:B------:R-:W-:Y:S02]  /*ff40*/  FSEL R199, R83, -INF , !P1 ;  /* 0xff80000053c77808 */ /* 0x000fe40004800000 */
[----:B------:R-:W-:Y:S02]  /*ff50*/  ISETP.GE.AND P6, PT, R2, R3, PT ;  /* 0x000000030200720c */ /* 0x000fe40003fc6270 */
[----:B------:R-:W-:Y:S02]  /*ff60*/  ISETP.GE.AND P3, PT, R14, R117, PT ;  /* 0x000000750e00720c */ /* 0x000fe40003f66270 */
[----:B------:R-:W-:Y:S02]  /*ff70*/  ISETP.GE.AND P1, PT, R12, R3, PT ;  /* 0x000000030c00720c */ /* 0x000fe40003f26270 */
[----:B------:R-:W-:-:S02]  /*ff80*/  IADD3 R12, R2, 0x40, RZ ;  /* 0x00000040020c7810 */ /* 0x000fc40007ffe0ff */
[----:B------:R-:W-:Y:S02]  /*ff90*/  FSEL R0, R0, -INF , !P6 ;  /* 0xff80000000007808 */ /* 0x000fe40007000000 */
[----:B------:R-:W-:Y:S02]  /*ffa0*/  FSEL R191, R191, -INF , !P3 ;  /* 0xff800000bfbf7808 */ /* 0x000fe40005800000 */
[----:B------:R-:W-:Y:S02]  /*ffb0*/  FSEL R25, R72, -INF , !P1 ;  /* 0xff80000048197808 */ /* 0x000fe40004800000 */
[C---:B------:R-:W-:Y:S02]  /*ffc0*/  ISETP.GE.AND P3, PT, R12.reuse, R3, PT ;  /* 0x000000030c00720c */ /* 0x040fe40003f66270 */
[----:B------:R-:W-:Y:S02]  /*ffd0*/  ISETP.GE.AND P1, PT, R12, R117, PT ;  /* 0x000000750c00720c */ /* 0x000fe40003f26270 */
[----:B------:R-:W-:-:S02]  /*ffe0*/  FSEL R197, R82, -INF , !P5 ;  /* 0xff80000052c57808 */ /* 0x000fc40006800000 */
[----:B------:R-:W-:Y:S02]  /*fff0*/  IADD3 R12, R2, 0x48, RZ ;  /* 0x00000048020c7810 */ /* 0x000fe40007ffe0ff */
[----:B------:R-:W-:Y:S02]  /*10000*/  ISETP.GE.AND P5, PT, R14, R3, PT ;  /* 0x000000030e00720c */ /* 0x000fe40003fa6270 */
[----:B------:R-:W-:Y:S02]  /*10010*/  FMNMX.FTZ R16, R0, R35, !PT ;  /* 0x0000002300107209 */ /* 0x000fe40007810000 */
[----:B------:R-:W-:Y:S02]  /*10020*/  IADD3 R14, R2, 0x39, RZ ;  /* 0x00000039020e7810 */ /* 0x000fe40007ffe0ff */
[----:B------:R-:W-:Y:S02]  /*10030*/  FSEL R143, R143, -INF , !P3 ;  /* 0xff8000008f8f7808 */ /* 0x000fe40005800000 */
[----:B------:R-:W-:-:S02]  /*10040*/  ISETP.GE.AND P6, PT, R12, R3, PT ;  /* 0x000000030c00720c */ /* 0x000fc40003fc6270 */
[----:B------:R-:W-:Y:S02]  /*10050*/  ISETP.GE.AND P3, PT, R12, R117, PT ;  /* 0x000000750c00720c */ /* 0x000fe40003f66270 */
[----:B------:R-:W-:Y:S02]  /*10060*/  FSEL R139, R77, -INF , !P4 ;  /* 0xff8000004d8b7808 */ /* 0x000fe40006000000 */
[----:B------:R-:W-:Y:S01]  /*10070*/  FSEL R195, R195, -INF , !P5 ;  /* 0xff800000c3c37808 */ /* 0x000fe20006800000 */
[----:B------:R-:W-:Y:S01]  /*10080*/  LDSM.16.MT88.4 R76, [R119+0xd000] ;  /* 0x00d00000774c783b */ /* 0x000fe20000004200 */
[----:B------:R-:W-:Y:S02]  /*10090*/  FMNMX.FTZ R12, R23, R16, !PT ;  /* 0x00000010170c7209 */ /* 0x000fe40007810000 */
[C---:B------:R-:W-:Y:S02]  /*100a0*/  ISETP.GE.AND P4, PT, R14.reuse, R3, PT ;  /* 0x000000030e00720c */ /* 0x040fe40003f86270 */
[----:B------:R-:W-:-:S02]  /*100b0*/  ISETP.GE.AND P5, PT, R14, R117, PT ;  /* 0x000000750e00720c */ /* 0x000fc40003fa6270 */
[----:B------:R-:W-:Y:S02]  /*100c0*/  IADD3 R14, R2, 0x41, RZ ;  /* 0x00000041020e7810 */ /* 0x000fe40007ffe0ff */
[----:B------:R-:W-:Y:S02]  /*100d0*/  FMNMX.FTZ R12, R93, R12, !PT ;  /* 0x0000000c5d0c7209 */ /* 0x000fe40007810000 */
[----:B------:R-:W-:Y:S02]  /*100e0*/  FSEL R189, R189, -INF , !P5 ;  /* 0xff800000bdbd7808 */ /* 0x000fe40006800000 */
[----:B------:R-:W-:Y:S02]  /*100f0*/  ISETP.GE.AND P5, PT, R14, R117, PT ;  /* 0x000000750e00720c */ /* 0x000fe40003fa6270 */
[----:B------:R-:W-:Y:S02]  /*10100*/  FMNMX.FTZ R16, R17, R12, !PT ;  /* 0x0000000c11107209 */ /* 0x000fe40007810000 */
[----:B------:R-:W-:-:S02]  /*10110*/  FSEL R183, R183, -INF , !P5 ;  /* 0xff800000b7b77808 */ /* 0x000fc40006800000 */
[----:B------:R-:W-:Y:S02]  /*10120*/  ISETP.GE.AND P5, PT, R2, R117, PT ;  /* 0x000000750200720c */ /* 0x000fe40003fa6270 */
[----:B------:R-:W-:Y:S02]  /*10130*/  FMNMX.FTZ R16, R11, R16, !PT ;  /* 0x000000100b107209 */ /* 0x000fe40007810000 */
[----:B------:R-:W-:Y:S02]  /*10140*/  FSEL R66, R66, -INF , !P5 ;  /* 0xff80000042427808 */ /* 0x000fe40006800000 */
        /* <DEDUP_REMOVED lines=19> */
[----:B------:R-:W-:Y:S02]  /*10280*/  ISETP.GE.AND P4, PT, R14, R3, PT ;  /* 0x000000030e00720c */ /* 0x000fe40003f86270 */
[----:B------:R-:W-:-:S02]  /*10290*/  FMNMX.FTZ R20, R193, R20, !PT ;  /* 0x00000014c1147209 */ /* 0x000fc40007810000 */
[----:B------:R-:W-:Y:S02]  /*102a0*/  IADD3 R14, R2, 0x49, RZ ;  /* 0x00000049020e7810 */ /* 0x000fe40007ffe0ff */
[----:B------:R-:W-:Y:S02]  /*102b0*/  FMNMX.FTZ R18, R197, R18, !PT ;  /* 0x00000012c5127209 */ /* 0x000fe40007810000 */
[----:B------:R-:W-:Y:S02]  /*102c0*/  FSEL R187, R187, -INF , !P4 ;  /* 0xff800000bbbb7808 */ /* 0x000fe40006000000 */
[----:B------:R-:W-:Y:S02]  /*102d0*/  FMNMX.FTZ R20, R143, R20, !PT ;  /* 0x000000148f147209 */ /* 0x000fe40007810000 */
[----:B------:R-:W-:Y:S02]  /*102e0*/  FSEL R179, R179, -INF , !P1 ;  /* 0xff800000b3b37808 */ /* 0x000fe40004800000 */
[----:B------:R-:W-:-:S02]  /*102f0*/  ISETP.GE.AND P1, PT, R14, R3, PT ;  /* 0x000000030e00720c */ /* 0x000fc40003f26270 */
[----:B------:R-:W-:Y:S02]  /*10300*/  ISETP.GE.AND P4, PT, R14, R117, PT ;  /* 0x000000750e00720c */ /* 0x000fe40003f86270 */
[C---:B------:R-:W-:Y:S02]  /*10310*/  IADD3 R14, R2.reuse, 0x50, RZ ;  /* 0x00000050020e7810 */ /* 0x040fe40007ffe0ff */
[----:B------:R-:W-:Y:S02]  /*10320*/  IADD3 R12, R2, 0x51, RZ ;  /* 0x00000051020c7810 */ /* 0x000fe40007ffe0ff */
[----:B------:R-:W-:Y:S02]  /*10330*/  FMNMX.FTZ R18, R199, R18, !PT ;  /* 0x00000012c7127209 */ /* 0x000fe40007810000 */
[----:B------:R-:W-:Y:S02]  /*10340*/  FSEL R185, R185, -INF , !P6 ;  /* 0xff800000b9b97808 */ /* 0x000fe40007000000 */
[----:B------:R-:W-:-:S02]  /*10350*/  FMNMX.FTZ R20, R187, R20, !PT ;  /* 0x00000014bb147209 */ /* 0x000fc40007810000 */
[----:B------:R-:W-:Y:S02]  /*10360*/  FSEL R165, R165, -INF , !P1 ;  /* 0xff800000a5a57808 */ /* 0x000fe40004800000 */
        /* <DEDUP_REMOVED lines=8> */
[----:B------:R-:W-:Y:S02]  /*103f0*/  FSEL R177, R177, -INF , !P6 ;  /* 0xff800000b1b17808 */ /* 0x000fe40007000000 */
[----:B------:R-:W-:Y:S02]  /*10400*/  FMNMX.FTZ R18, R191, R18, !PT ;  /* 0x00000012bf127209 */ /* 0x000fe40007810000 */
[----:B------:R-:W-:-:S02]  /*10410*/  ISETP.GE.AND P3, PT, R14, R117, PT ;  /* 0x000000750e00720c */ /* 0x000fc40003f66270 */
[C---:B------:R-:W-:Y:S02]  /*10420*/  ISETP.GE.AND P4, PT, R12.reuse, R3, PT ;  /* 0x000000030c00720c */ /* 0x040fe40003f86270 */
[----:B------:R-:W-:Y:S02]  /*10430*/  ISETP.GE.AND P6, PT, R12, R117, PT ;  /* 0x000000750c00720c */ /* 0x000fe40003fc6270 */
[----:B------:R-:W-:Y:S02]  /*10440*/  FMNMX.FTZ R20, R165, R20, !PT ;  /* 0x00000014a5147209 */ /* 0x000fe40007810000 */
[----:B------:R-:W-:Y:S02]  /*10450*/  IADD3 R12, R2, 0x59, RZ ;  /* 0x00000059020c7810 */ /* 0x000fe40007ffe0ff */
[----:B------:R-:W-:Y:S02]  /*10460*/  FMNMX.FTZ R18, R133, R18, !PT ;  /* 0x0000001285127209 */ /* 0x000fe40007810000 */
[----:B------:R-:W-:-:S02]  /*10470*/  FSEL R167, R167, -INF , !P3 ;  /* 0xff800000a7a77808 */ /* 0x000fc40005800000 */
[----:B------:R-:W-:Y:S02]  /*10480*/  FSEL R175, R175, -INF , !P5 ;  /* 0xff800000afaf7808 */ /* 0x000fe40006800000 */
[----:B------:R-:W-:Y:S02]  /*10490*/  FMNMX.FTZ R20, R177, R20, !PT ;  /* 0x00000014b1147209 */ /* 0x000fe40007810000 */
[C---:B------:R-:W-:Y:S02]  /*104a0*/  ISETP.GE.AND P3, PT, R12.reuse, R3, PT ;  /* 0x000000030c00720c */ /* 0x040fe40003f66270 */
[----:B------:R-:W-:Y:S02]  /*104b0*/  ISETP.GE.AND P5, PT, R12, R117, PT ;  /* 0x000000750c00720c */ /* 0x000fe40003fa6270 */
[----:B------:R-:W-:Y:S02]  /*104c0*/  IADD3 R12, R2, 0x60, RZ ;  /* 0x00000060020c7810 */ /* 0x000fe40007ffe0ff */
[----:B------:R-:W-:-:S02]  /*104d0*/  FMNMX.FTZ R18, R189, R18, !PT ;  /* 0x00000012bd127209 */ /* 0x000fc40007810000 */
[----:B------:R-:W-:Y:S02]  /*104e0*/  FSEL R171, R171, -INF , !P4 ;  /* 0xff800000abab7808 */ /* 0x000fe40006000000 */
[----:B------:R-:W-:Y:S02]  /*104f0*/  FMNMX.FTZ R20, R175, R20, !PT ;  /* 0x00000014af147209 */ /* 0x000fe40007810000 */
[----:B------:R-:W-:Y:S02]  /*10500*/  FSEL R163, R163, -INF , !P1 ;  /* 0xff800000a3a37808 */ /* 0x000fe40004800000 */
[C---:B------:R-:W-:Y:S02]  /*10510*/  ISETP.GE.AND P1, PT, R12.reuse, R3, PT ;  /* 0x000000030c00720c */ /* 0x040fe40003f26270 */
[----:B------:R-:W-:Y:S02]  /*10520*/  ISETP.GE.AND P4, PT, R12, R117, PT ;  /* 0x000000750c00720c */ /* 0x000fe40003f86270 */
[----:B------:R-:W-:-:S02]  /*10530*/  IADD3 R12, R2, 0x61, RZ ;  /* 0x00000061020c7810 */ /* 0x000fc40007ffe0ff */
[----:B------:R-:W-:Y:S02]  /*10540*/  FMNMX.FTZ R18, R179, R18, !PT ;  /* 0x00000012b3127209 */ /* 0x000fe40007810000 */
[----:B------:R-:W-:Y:S02]  /*10550*/  FSEL R169, R169, -INF , !P3 ;  /* 0xff800000a9a97808 */ /* 0x000fe40005800000 */
        /* <DEDUP_REMOVED lines=12> */
[----:B------:R-:W-:Y:S02]  /*10620*/  FSEL R137, R137, -INF , !P6 ;  /* 0xff80000089897808 */ /* 0x000fe40007000000 */
[----:B------:R-:W-:Y:S02]  /*10630*/  FMNMX.FTZ R20, R141, R20, !PT ;  /* 0x000000148d147209 */ /* 0x000fe40007810000 */
[----:B------:R-:W-:Y:S02]  /*10640*/  IADD3 R14, R2, 0x70, RZ ;  /* 0x00000070020e7810 */ /* 0x000fe40007ffe0ff */
[----:B------:R-:W-:-:S02]  /*10650*/  FSEL R129, R129, -INF , !P4 ;  /* 0xff80000081817808 */ /* 0x000fc40006000000 */
[----:B------:R-:W-:Y:S02]  /*10660*/  FMNMX.FTZ R18, R181, R18, !PT ;  /* 0x00000012b5127209 */ /* 0x000fe40007810000 */
[----:B------:R-:W-:Y:S02]  /*10670*/  ISETP.GE.AND P4, PT, R16, R3, PT ;  /* 0x000000031000720c */ /* 0x000fe40003f86270 */
[----:B------:R-:W-:Y:S02]  /*10680*/  FSEL R135, R135, -INF , !P5 ;  /* 0xff80000087877808 */ /* 0x000fe40006800000 */
[----:B------:R-:W-:Y:S02]  /*10690*/  FMNMX.FTZ R20, R137, R20, !PT ;  /* 0x0000001489147209 */ /* 0x000fe40007810000 */
[----:B------:R-:W-:Y:S02]  /*106a0*/  ISETP.GE.AND P1, PT, R12, R117, PT ;  /* 0x000000750c00720c */ /* 0x000fe40003f26270 */
[----:B------:R-:W-:-:S02]  /*106b0*/  IADD3 R12, R2, 0x71, RZ ;  /* 0x00000071020c7810 */ /* 0x000fc40007ffe0ff */
[-C--:B------:R-:W-:Y:S02]  /*106c0*/  ISETP.GE.AND P5, PT, R14, R3.reuse, PT ;  /* 0x000000030e00720c */ /* 0x080fe40003fa6270 */
[----:B------:R-:W-:Y:S02]  /*106d0*/  FMNMX.FTZ R18, R167, R18, !PT ;  /* 0x00000012a7127209 */ /* 0x000fe40007810000 */
[----:B------:R-:W-:Y:S02]  /*106e0*/  FSEL R131, R131, -INF , !P4 ;  /* 0xff80000083837808 */ /* 0x000fe40006000000 */
[----:B------:R-:W-:Y:S02]  /*106f0*/  FMNMX.FTZ R20, R135, R20, !PT ;  /* 0x0000001487147209 */ /* 0x000fe40007810000 */
[----:B------:R-:W-:Y:S02]  /*10700*/  ISETP.GE.AND P4, PT, R12, R3, PT ;  /* 0x000000030c00720c */ /* 0x000fe40003f86270 */
[----:B------:R-:W-:-:S02]  /*10710*/  FSEL R67, R8, -INF , !P5 ;  /* 0xff80000008437808 */ /* 0x000fc40006800000 */
[----:B------:R-:W-:Y:S02]  /*10720*/  FMNMX.FTZ R18, R163, R18, !PT ;  /* 0x00000012a3127209 */ /* 0x000fe40007810000 */
[----:B------:R-:W-:Y:S02]  /*10730*/  IADD3 R4, R2, 0x78, RZ ;  /* 0x0000007802047810 */ /* 0x000fe40007ffe0ff */
[----:B------:R-:W-:Y:S02]  /*10740*/  FMNMX.FTZ R8, R131, R20, !PT ;  /* 0x0000001483087209 */ /* 0x000fe40007810000 */
[----:B------:R-:W-:Y:S02]  /*10750*/  FSEL R65, R6, -INF , !P4 ;  /* 0xff80000006417808 */ /* 0x000fe40006000000 */
[----:B------:R-:W-:Y:S02]  /*10760*/  FMNMX.FTZ R6, R161, R18, !PT ;  /* 0x00000012a1067209 */ /* 0x000fe40007810000 */
[----:B------:R-:W-:-:S02]  /*10770*/  IADD3 R2, R2, 0x79, RZ ;  /* 0x0000007902027810 */ /* 0x000fc40007ffe0ff */
[-C--:B------:R-:W-:Y:S02]  /*10780*/  ISETP.GE.AND P5, PT, R4, R3.reuse, PT ;  /* 0x000000030400720c */ /* 0x080fe40003fa6270 */
[----:B------:R-:W-:Y:S02]  /*10790*/  FMNMX.FTZ R8, R67, R8, !PT ;  /* 0x0000000843087209 */ /* 0x000fe40007810000 */
        /* <DEDUP_REMOVED lines=8> */
[----:B------:R-:W-:Y:S02]  /*10820*/  FMNMX.FTZ R10, R127, R6, !PT ;  /* 0x000000067f0a7209 */ /* 0x000fe40007810000 */
[----:B------:R-:W-:-:S02]  /*10830*/  ISETP.GE.AND P3, PT, R16, R117, PT ;  /* 0x000000751000720c */ /* 0x000fc40003f66270 */
[----:B------:R-:W-:Y:S02]  /*10840*/  FMNMX.FTZ R6, R61, R8, !PT ;  /* 0x000000083d067209 */ /* 0x000fe40007810000 */
[----:B------:R-:W-:Y:S02]  /*10850*/  FSEL R125, R125, -INF , !P1 ;  /* 0xff8000007d7d7808 */ /* 0x000fe40004800000 */
[----:B------:R-:W-:Y:S02]  /*10860*/  FSEL R123, R5, -INF , !P3 ;  /* 0xff800000057b7808 */ /* 0x000fe40005800000 */
[-C--:B------:R-:W-:Y:S01]  /*10870*/  ISETP.GE.AND P1, PT, R14, R117.reuse, PT ;  /* 0x000000750e00720c */ /* 0x080fe20003f26270 */
[----:B------:R-:W1:Y:S01]  /*10880*/  SHFL.BFLY PT, R5, R6, 0x2, 0x1f ;  /* 0x0c401f0006057f89 */ /* 0x000e6200000e0000 */
[----:B------:R-:W-:Y:S02]  /*10890*/  FMNMX.FTZ R10, R125, R10, !PT ;  /* 0x0000000a7d0a7209 */ /* 0x000fe40007810000 */
[----:B------:R-:W-:-:S02]  /*108a0*/  ISETP.GE.AND P3, PT, R12, R117, PT ;  /* 0x000000750c00720c */ /* 0x000fc40003f66270 */
[----:B------:R-:W-:Y:S02]  /*108b0*/  FSEL R55, R55, -INF , !P1 ;  /* 0xff80000037377808 */ /* 0x000fe40004800000 */
[----:B------:R-:W-:Y:S02]  /*108c0*/  FMNMX.FTZ R10, R123, R10, !PT ;  /* 0x0000000a7b0a7209 */ /* 0x000fe40007810000 */
[-C--:B------:R-:W-:Y:S02]  /*108d0*/  ISETP.GE.AND P1, PT, R4, R117.reuse, PT ;  /* 0x000000750400720c */ /* 0x080fe40003f26270 */
        /* <DEDUP_REMOVED lines=27> */
[--C-:B------:R-:W-:Y:S01]  /*10a90*/  FFMA.FTZ R37, R37, c[0x0][0x23c], -R52.reuse ;  /* 0x00008f0025257a23 */ /* 0x100fe20000010834 */
[----:B-1----:R-:W-:Y:S01]  /*10aa0*/  FMNMX.FTZ R0, R5, R4, !PT ;  /* 0x0000000405007209 */ /* 0x002fe20007810000 */
[--C-:B------:R-:W-:Y:S01]  /*10ab0*/  FFMA.FTZ R32, R203, c[0x0][0x23c], -R52.reuse ;  /* 0x00008f00cb207a23 */ /* 0x100fe20000010834 */
[----:B------:R-:W-:Y:S01]  /*10ac0*/  LDSM.16.MT88.4 R4, [R116+0xd000] ;  /* 0x00d000007404783b */ /* 0x000fe20000004200 */
        /* <DEDUP_REMOVED lines=17> */
[----:B------:R-:W2:Y:S01]  /*10be0*/  LDSM.16.MT88.4 R92, [R119+0xb000] ;  /* 0x00b00000775c783b */ /* 0x000ea20000004200 */
[----:B------:R-:W-:-:S02]  /*10bf0*/  FFMA.FTZ R39, R15, c[0x0][0x23c], -R46 ;  /* 0x00008f000f277a23 */ /* 0x000fc4000001082e */
[--C-:B------:R-:W-:Y:S01]  /*10c00*/  FFMA.FTZ R38, R13, c[0x0][0x23c], -R46.reuse ;  /* 0x00008f000d267a23 */ /* 0x100fe2000001082e */
[----:B------:R-:W3:Y:S01]  /*10c10*/  LDSM.16.MT88.4 R8, [R119+0x9400] ;  /* 0x009400007708783b */ /* 0x000ee20000004200 */
[--C-:B------:R-:W-:Y:S01]  /*10c20*/  FFMA.FTZ R35, R91, c[0x0][0x23c], -R46.reuse ;  /* 0x00008f005b237a23 */ /* 0x100fe2000001082e */
[----:B------:R-:W4:Y:S01]  /*10c30*/  MUFU.EX2 R54, R54 ;  /* 0x0000003600367308 */ /* 0x000f220000000800 */
[----:B-1----:R-:W-:Y:S01]  /*10c40*/  F2FP.PACK_AB R70, R45, R48 ;  /* 0x000000302d46723e */ /* 0x002fe200000000ff */
[----:B------:R-:W1:Y:S01]  /*10c50*/  LDSM.16.MT88.4 R12, [R116+0xb400] ;  /* 0x00b40000740c783b */ /* 0x000e620000004200 */
[--C-:B------:R-:W-:Y:S02]  /*10c60*/  FFMA.FTZ R34, R31, c[0x0][0x23c], -R46.reuse ;  /* 0x00008f001f227a23 */ /* 0x100fe4000001082e */
[--C-:B------:R-:W-:Y:S01]  /*10c70*/  FFMA.FTZ R31, R27, c[0x0][0x23c], -R46.reuse ;  /* 0x00008f001b1f7a23 */ /* 0x100fe2000001082e */
[----:B------:R-:W5:Y:S01]  /*10c80*/  LDSM.16.MT88.4 R16, [R119+0xb400] ;  /* 0x00b400007710783b */ /* 0x000f620000004200 */
[--C-:B------:R-:W-:Y:S01]  /*10c90*/  FFMA.FTZ R30, R197, c[0x0][0x23c], -R46.reuse ;  /* 0x00008f00c51e7a23 */ /* 0x100fe2000001082e */
[----:B------:R-:W-:Y:S01]  /*10ca0*/  MUFU.EX2 R47, R47 ;  /* 0x0000002f002f7308 */ /* 0x000fe20000000800 */
[----:B------:R-:W-:-:S02]  /*10cb0*/  FFMA.FTZ R27, R199, c[0x0][0x23c], -R46 ;  /* 0x00008f00c71b7a23 */ /* 0x000fc4000001082e */
[--C-:B------:R-:W-:Y:S02]  /*10cc0*/  FFMA.FTZ R25, R25, c[0x0][0x23c], -R52.reuse ;  /* 0x00008f0019197a23 */ /* 0x100fe40000010834 */
[----:B------:R-:W-:Y:S02]  /*10cd0*/  FFMA.FTZ R24, R193, c[0x0][0x23c], -R52 ;  /* 0x00008f00c1187a23 */ /* 0x000fe40000010834 */
[--C-:B------:R-:W-:Y:S01]  /*10ce0*/  FFMA.FTZ R139, R139, c[0x0][0x23c], -R46.reuse ;  /* 0x00008f008b8b7a23 */ /* 0x100fe2000001082e */
[----:B------:R-:W2:Y:S01]  /*10cf0*/  MUFU.EX2 R42, R42 ;  /* 0x0000002a002a7308 */ /* 0x000ea20000000800 */
[----:B----4-:R-:W-:Y:S01]  /*10d00*/  F2FP.PACK_AB R69, R54, R121 ;  /* 0x000000793645723e */ /* 0x010fe200000000ff */
[--C-:B------:R-:W-:Y:S02]  /*10d10*/  FFMA.FTZ R60, R191, c[0x0][0x23c], -R46.reuse ;  /* 0x00008f00bf3c7a23 */ /* 0x100fe4000001082e */
[--C-:B------:R-:W-:Y:S02]  /*10d20*/  FFMA.FTZ R133, R133, c[0x0][0x23c], -R46.reuse ;  /* 0x00008f0085857a23 */ /* 0x100fe4000001082e */
[----:B------:R-:W-:-:S02]  /*10d30*/  FFMA.FTZ R58, R189, c[0x0][0x23c], -R46 ;  /* 0x00008f00bd3a7a23 */ /* 0x000fc4000001082e */
[----:B------:R-:W4:Y:S01]  /*10d40*/  MUFU.EX2 R44, R44 ;  /* 0x0000002c002c7308 */ /* 0x000f220000000800 */
[--C-:B------:R-:W-:Y:S02]  /*10d50*/  FFMA.FTZ R143, R143, c[0x0][0x23c], -R52.reuse ;  /* 0x00008f008f8f7a23 */ /* 0x100fe40000010834 */
[--C-:B------:R-:W-:Y:S02]  /*10d60*/  FFMA.FTZ R62, R187, c[0x0][0x23c], -R52.reuse ;  /* 0x00008f00bb3e7a23 */ /* 0x100fe40000010834 */
[--C-:B------:R-:W-:Y:S02]  /*10d70*/  FFMA.FTZ R64, R185, c[0x0][0x23c], -R52.reuse ;  /* 0x00008f00b9407a23 */ /* 0x100fe40000010834 */
[----:B------:R-:W-:Y:S01]  /*10d80*/  FFMA.FTZ R165, R165, c[0x0][0x23c], -R52 ;  /* 0x00008f00a5a57a23 */ /* 0x000fe20000010834 */
[----:B--2---:R-:W-:Y:S01]  /*10d90*/  F2FP.PACK_AB R71, R42, R47 ;  /* 0x0000002f2a47723e */ /* 0x004fe200000000ff */
        /* <DEDUP_REMOVED lines=36> */
[----:B------:R-:W1:Y:S01]  /*10fe0*/  MUFU.EX2 R35, R35 ;  /* 0x0000002300237308 */ /* 0x000e620000000800 */
[----:B------:R-:W-:-:S02]  /*10ff0*/  FADD.FTZ R45, R45, R48 ;  /* 0x000000302d2d7221 */ /* 0x000fc40000010000 */
[----:B------:R-:W-:Y:S02]  /*11000*/  FADD.FTZ R47, R42, R47 ;  /* 0x0000002f2a2f7221 */ /* 0x000fe40000010000 */
[----:B----4-:R-:W-:Y:S01]  /*11010*/  FADD.FTZ R42, R44, R45 ;  /* 0x0000002d2c2a7221 */ /* 0x010fe20000010000 */
[C---:B------:R-:W-:Y:S01]  /*11020*/  HMMA.16816.F32 R80, R68.reuse, R76, RZ ;  /* 0x0000004c4450723c */ /* 0x040fe200000018ff */
[----:B------:R-:W-:Y:S01]  /*11030*/  FFMA.FTZ R155, R61, c[0x0][0x23c], -R52 ;  /* 0x00008f003d9b7a23 */ /* 0x000fe20000010834 */
[----:B------:R-:W-:Y:S01]  /*11040*/  MUFU.EX2 R37, R37 ;  /* 0x0000002500257308 */ /* 0x000fe20000000800 */
[----:B--2---:R-:W-:Y:S02]  /*11050*/  FADD.FTZ R42, R43, R42 ;  /* 0x0000002a2b2a7221 */ /* 0x004fe40000010000 */
[--C-:B------:R-:W-:Y:S02]  /*11060*/  FFMA.FTZ R50, R53, c[0x0][0x23c], -R46.reuse ;  /* 0x00008f0035327a23 */ /* 0x100fe4000001082e */
[--C-:B------:R-:W-:Y:S01]  /*11070*/  FFMA.FTZ R51, R51, c[0x0][0x23c], -R46.reuse ;  /* 0x00008f0033337a23 */ /* 0x100fe2000001082e */
[----:B------:R-:W-:Y:S01]  /*11080*/  HMMA.16816.F32 R100, R68, R102, RZ ;  /* 0x000000664464723c */ /* 0x000fe200000018ff */
[----:B------:R-:W-:Y:S01]  /*11090*/  FFMA.FTZ R154, R49, c[0x0][0x23c], -R46 ;  /* 0x00008f00319a7a23 */ /* 0x000fe2000001082e */
[----:B------:R-:W2:Y:S01]  /*110a0*/  MUFU.EX2 R32, R32 ;  /* 0x0000002000207308 */ /* 0x000ea20000000800 */
[----:B------:R-:W-:-:S02]  /*110b0*/  FFMA.FTZ R67, R67, c[0x0][0x23c], -R52 ;  /* 0x00008f0043437a23 */ /* 0x000fc40000010834 */
[--C-:B------:R-:W-:Y:S02]  /*110c0*/  FFMA.FTZ R65, R65, c[0x0][0x23c], -R52.reuse ;  /* 0x00008f0041417a23 */ /* 0x100fe40000010834 */
[----:B------:R-:W-:Y:S01]  /*110d0*/  FFMA.FTZ R63, R63, c[0x0][0x23c], -R52 ;  /* 0x00008f003f3f7a23 */ /* 0x000fe20000010834 */
[C---:B------:R-:W-:Y:S02]  /*110e0*/  HMMA.16816.F32 R92, R68.reuse, R94, RZ ;  /* 0x0000005e445c723c */ /* 0x040fe400000018ff */
[----:B------:R-:W-:Y:S06]  /*110f0*/  MUFU.EX2 R33, R33 ;  /* 0x0000002100217308 */ /* 0x000fec0000000800 */
[C---:B------:R-:W-:Y:S02]  /*11100*/  HMMA.16816.F32 R76, R68.reuse, R78, RZ ;  /* 0x0000004e444c723c */ /* 0x040fe400000018ff */
[----:B------:R-:W4:Y:S06]  /*11110*/  MUFU.EX2 R28, R28 ;  /* 0x0000001c001c7308 */ /* 0x000f2c0000000800 */
[C---:B------:R-:W-:Y:S02]  /*11120*/  HMMA.16816.F32 R72, R68.reuse, R4, RZ ;  /* 0x000000044448723c */ /* 0x040fe400000018ff */
[----:B------:R-:W-:Y:S05]  /*11130*/  MUFU.EX2 R34, R34 ;  /* 0x0000002200227308 */ /* 0x000fea0000000800 */
[----:B------:R-:W-:Y:S01]  /*11140*/  F2FP.PACK_AB R4, R43, R44 ;  /* 0x0000002c2b04723e */ /* 0x000fe200000000ff */
[----:B------:R-:W-:Y:S01]  /*11150*/  HMMA.16816.F32 R68, R68, R6, RZ ;  /* 0x000000064444723c */ /* 0x000fe200000018ff */
[----:B-1----:R-:W-:Y:S01]  /*11160*/  F2FP.PACK_AB R5, R39, R40 ;  /* 0x000000282705723e */ /* 0x002fe200000000ff */
[----:B------:R-:W1:Y:S01]  /*11170*/  MUFU.EX2 R31, R31 ;  /* 0x0000001f001f7308 */ /* 0x000e620000000800 */
[----:B------:R-:W-:-:S04]  /*11180*/  FADD.FTZ R40, R40, R47 ;  /* 0x0000002f28287221 */ /* 0x000fc80000010000 */
[----:B------:R-:W-:Y:S01]  /*11190*/  F2FP.PACK_AB R6, R36, R41 ;  /* 0x000000292406723e */ /* 0x000fe200000000ff */
[----:B------:R-:W-:Y:S01]  /*111a0*/  FADD.FTZ R39, R39, R40 ;  /* 0x0000002827277221 */ /* 0x000fe20000010000 */
[----:B------:R-:W-:Y:S01]  /*111b0*/  F2FP.PACK_AB R7, R35, R38 ;  /* 0x000000262307723e */ /* 0x000fe200000000ff */
[----:B------:R-:W-:Y:S01]  /*111c0*/  MUFU.EX2 R30, R30 ;  /* 0x0000001e001e7308 */ /* 0x000fe20000000800 */
[----:B------:R-:W-:Y:S02]  /*111d0*/  FADD.FTZ R41, R41, R42 ;  /* 0x0000002a29297221 */ /* 0x000fe40000010000 */
[----:B------:R-:W-:Y:S02]  /*111e0*/  FADD.FTZ R38, R38, R39 ;  /* 0x0000002726267221 */ /* 0x000fe40000010000 */
[----:B------:R-:W-:Y:S01]  /*111f0*/  FADD.FTZ R36, R36, R41 ;  /* 0x0000002924247221 */ /* 0x000fe20000010000 */
[C---:B---3--:R-:W-:Y:S01]  /*11200*/  HMMA.16816.F32 R112, R4.reuse, R8, R112 ;  /* 0x000000080470723c */ /* 0x048fe20000001870 */
[----:B------:R-:W-:Y:S01]  /*11210*/  FADD.FTZ R35, R35, R38 ;  /* 0x0000002623237221 */ /* 0x000fe20000010000 */
[----:B------:R-:W3:Y:S06]  /*11220*/  MUFU.EX2 R27, R27 ;  /* 0x0000001b001b7308 */ /* 0x000eec0000000800 */
[C---:B------:R-:W-:Y:S01]  /*11230*/  HMMA.16816.F32 R108, R4.reuse, R10, R108 ;  /* 0x0000000a046c723c */ /* 0x040fe2000000186c */
[----:B------:R-:W1:Y:S01]  /*11240*/  LDSM.16.MT88.4 R8, [R119+0xd400] ;  /* 0x00d400007708783b */ /* 0x000e620000004200 */
[----:B------:R-:W-:Y:S06]  /*11250*/  MUFU.EX2 R29, R29 ;  /* 0x0000001d001d7308 */ /* 0x000fec0000000800 */
[C---:B------:R-:W-:Y:S02]  /*11260*/  HMMA.16816.F32 R88, R4.reuse, R12, R88 ;  /* 0x0000000c0458723c */ /* 0x040fe40000001858 */
[----:B------:R-:W1:Y:S06]  /*11270*/  MUFU.EX2 R26, R26 ;  /* 0x0000001a001a7308 */ /* 0x000e6c0000000800 */
[C---:B------:R-:W-:Y:S01]  /*11280*/  HMMA.16816.F32 R84, R4.reuse, R14, R84 ;  /* 0x0000000e0454723c */ /* 0x040fe20000001854 */
[----:B------:R-:W2:Y:S01]  /*11290*/  LDSM.16.MT88.4 R12, [R116+0xd400] ;  /* 0x00d40000740c783b */ /* 0x000ea20000004200 */
[----:B------:R-:W-:Y:S06]  /*112a0*/  MUFU.EX2 R25, R25 ;  /* 0x0000001900197308 */ /* 0x000fec0000000800 */
[C---:B------:R-:W-:Y:S02]  /*112b0*/  HMMA.16816.F32 R104, R4.reuse, R20, R104 ;  /* 0x000000140468723c */ /* 0x040fe40000001868 */
[----:B------:R-:W1:Y:S06]  /*112c0*/  MUFU.EX2 R24, R24 ;  /* 0x0000001800187308 */ /* 0x000e6c0000000800 */
[C---:B------:R-:W-:Y:S01]  /*112d0*/  HMMA.16816.F32 R100, R4.reuse, R22, R100 ;  /* 0x000000160464723c */ /* 0x040fe20000001864 */
[----:B------:R-:W-:Y:S01]  /*112e0*/  LDSM.16.MT88.4 R20, [R116+0x9800] ;  /* 0x009800007414783b */ /* 0x000fe20000004200 */
[----:B------:R-:W-:Y:S06]  /*112f0*/  MUFU.EX2 R139, R139 ;  /* 0x0000008b008b7308 */ /* 0x000fec0000000800 */
[C---:B-----5:R-:W-:Y:S02]  /*11300*/  HMMA.16816.F32 R96, R4.reuse, R16, R96 ;  /* 0x000000100460723c */ /* 0x060fe40000001860 */
[----:B------:R-:W5:Y:S06]  /*11310*/  MUFU.EX2 R60, R60 ;  /* 0x0000003c003c7308 */ /* 0x000f6c0000000800 */
[C---:B-1----:R-:W-:Y:S02]  /*11320*/  HMMA.16816.F32 R80, R4.reuse, R8, R80 ;  /* 0x000000080450723c */ /* 0x042fe40000001850 */
[----:B------:R-:W-:Y:S06]  /*11330*/  MUFU.EX2 R133, R133 ;  /* 0x0000008500857308 */ /* 0x000fec0000000800 */
[C---:B------:R-:W-:Y:S01]  /*11340*/  HMMA.16816.F32 R76, R4.reuse, R10, R76 ;  /* 0x0000000a044c723c */ /* 0x040fe2000000184c */
[----:B------:R-:W1:Y:S01]  /*11350*/  LDSM.16.MT88.4 R8, [R119+0x9800] ;  /* 0x009800007708783b */ /* 0x000e620000004200 */
[----:B------:R-:W1:Y:S06]  /*11360*/  MUFU.EX2 R58, R58 ;  /* 0x0000003a003a7308 */ /* 0x000e6c0000000800 */
[C---:B--2---:R-:W-:Y:S02]  /*11370*/  HMMA.16816.F32 R72, R4.reuse, R12, R72 ;  /* 0x0000000c0448723c */ /* 0x044fe40000001848 */
[----:B------:R-:W-:Y:S06]  /*11380*/  MUFU.EX2 R143, R143 ;  /* 0x0000008f008f7308 */ /* 0x000fec0000000800 */
[C---:B------:R-:W-:Y:S01]  /*11390*/  HMMA.16816.F32 R68, R4.reuse, R14, R68 ;  /* 0x0000000e0444723c */ /* 0x040fe20000001844 */
[----:B------:R-:W2:Y:S01]  /*113a0*/  LDSM.16.MT88.4 R12, [R116+0xb800] ;  /* 0x00b80000740c783b */ /* 0x000ea20000004200 */
[----:B------:R-:W1:Y:S06]  /*113b0*/  MUFU.EX2 R62, R62 ;  /* 0x0000003e003e7308 */ /* 0x000e6c0000000800 */
[----:B------:R-:W-:Y:S01]  /*113c0*/  HMMA.16816.F32 R92, R4, R18, R92 ;  /* 0x00000012045c723c */ /* 0x000fe2000000185c */
[----:B------:R-:W5:Y:S01]  /*113d0*/  LDSM.16.MT88.4 R16, [R119+0xb800] ;  /* 0x00b800007710783b */ /* 0x000f620000004200 */
[----:B------:R-:W-:Y:S05]  /*113e0*/  MUFU.EX2 R64, R64 ;  /* 0x0000004000407308 */ /* 0x000fea0000000800 */
[----:B------:R-:W-:Y:S01]  /*113f0*/  F2FP.PACK_AB R4, R32, R37 ;  /* 0x000000252004723e */ /* 0x000fe200000000ff */
[----:B------:R-:W-:Y:S01]  /*11400*/  FADD.FTZ R37, R37, R36 ;  /* 0x0000002425257221 */ /* 0x000fe20000010000 */
[----:B----4-:R-:W-:Y:S01]  /*11410*/  F2FP.PACK_AB R6, R28, R33 ;  /* 0x000000211c06723e */ /* 0x010fe200000000ff */
[----:B------:R-:W4:Y:S01]  /*11420*/  MUFU.EX2 R165, R165 ;  /* 0x000000a500a57308 */ /* 0x000f220000000800 */
[----:B------:R-:W-:Y:S01]  /*11430*/  F2FP.PACK_AB R5, R31, R34 ;  /* 0x000000221f05723e */ /* 0x000fe200000000ff */
[----:B------:R-:W-:Y:S01]  /*11440*/  FADD.FTZ R34, R34, R35 ;  /* 0x0000002322227221 */ /* 0x000fe20000010000 */
[----:B---3--:R-:W-:Y:S01]  /*11450*/  F2FP.PACK_AB R7, R27, R30 ;  /* 0x0000001e1b07723e */ /* 0x008fe200000000ff */
[----:B------:R-:W-:-:S02]  /*11460*/  FADD.FTZ R32, R32, R37 ;  /* 0x0000002520207221 */ /* 0x000fc40000010000 */
[----:B------:R-:W-:Y:S02]  /*11470*/  FADD.FTZ R31, R31, R34 ;  /* 0x000000221f1f7221 */ /* 0x000fe40000010000 */
[----:B------:R-:W-:Y:S01]  /*11480*/  MUFU.EX2 R179, R179 ;  /* 0x000000b300b37308 */ /* 0x000fe20000000800 */
[----:B------:R-:W-:Y:S01]  /*11490*/  FADD.FTZ R33, R33, R32 ;  /* 0x0000002021217221 */ /* 0x000fe20000010000 */
[C---:B-1----:R-:W-:Y:S01]  /*114a0*/  HMMA.16816.F32 R112, R4.reuse, R8, R112 ;  /* 0x000000080470723c */ /* 0x042fe20000001870 */
[----:B------:R-:W-:Y:S02]  /*114b0*/  FADD.FTZ R30, R30, R31 ;  /* 0x0000001f1e1e7221 */ /* 0x000fe40000010000 */
[----:B------:R-:W-:Y:S02]  /*114c0*/  FADD.FTZ R28, R28, R33 ;  /* 0x000000211c1c7221 */ /* 0x000fe40000010000 */
[----:B------:R-:W-:Y:S01]  /*114d0*/  FADD.FTZ R30, R27, R30 ;  /* 0x0000001e1b1e7221 */ /* 0x000fe20000010000 */
[----:B------:R-:W1:Y:S02]  /*114e0*/  MUFU.EX2 R120, R120 ;  /* 0x0000007800787308 */ /* 0x000e640000000800 */
[C---:B------:R-:W-:Y:S01]  /*114f0*/  HMMA.16816.F32 R108, R4.reuse, R10, R108 ;  /* 0x0000000a046c723c */ /* 0x040fe2000000186c */
[----:B------:R-:W3:Y:S05]  /*11500*/  LDSM.16.MT88.4 R8, [R119+0xd800] ;  /* 0x00d800007708783b */ /* 0x000eea0000004200 */
[----:B------:R-:W-:Y:S02]  /*11510*/  MUFU.EX2 R173, R173 ;  /* 0x000000ad00ad7308 */ /* 0x000fe40000000800 */
[C---:B--2---:R-:W-:Y:S06]  /*11520*/  HMMA.16816.F32 R88, R4.reuse, R12, R88 ;  /* 0x0000000c0458723c */ /* 0x044fec0000001858 */
[----:B------:R-:W2:Y:S02]  /*11530*/  MUFU.EX2 R66, R66 ;  /* 0x0000004200427308 */ /* 0x000ea40000000800 */
        /* <DEDUP_REMOVED lines=8> */
[C---:B-----5:R-:W-:Y:S06]  /*115c0*/  HMMA.16816.F32 R96, R4.reuse, R16, R96 ;  /* 0x000000100460723c */ /* 0x060fec0000001860 */
[----:B------:R-:W5:Y:S02]  /*115d0*/  MUFU.EX2 R169, R169 ;  /* 0x000000a900a97308 */ /* 0x000f640000000800 */
        /* <DEDUP_REMOVED lines=13> */
[----:B------:R-:W-:Y:S01]  /*116b0*/  F2FP.PACK_AB R4, R26, R29 ;  /* 0x0000001d1a04723e */ /* 0x000fe200000000ff */
[----:B------:R-:W-:Y:S01]  /*116c0*/  FADD.FTZ R29, R29, R28 ;  /* 0x0000001c1d1d7221 */ /* 0x000fe20000010000 */
[----:B------:R-:W-:-:S02]  /*116d0*/  F2FP.PACK_AB R6, R24, R25 ;  /* 0x000000191806723e */ /* 0x000fc400000000ff */
[----:B------:R-:W-:Y:S01]  /*116e0*/  F2FP.PACK_AB R5, R60, R139 ;  /* 0x0000008b3c05723e */ /* 0x000fe200000000ff */
[----:B------:R-:W-:Y:S01]  /*116f0*/  FADD.FTZ R139, R139, R30 ;  /* 0x0000001e8b8b7221 */ /* 0x000fe20000010000 */
[----:B------:R-:W-:Y:S01]  /*11700*/  F2FP.PACK_AB R7, R58, R133 ;  /* 0x000000853a07723e */ /* 0x000fe200000000ff */
[----:B------:R-:W1:Y:S01]  /*11710*/  MUFU.EX2 R130, R130 ;  /* 0x0000008200827308 */ /* 0x000e620000000800 */
[----:B------:R-:W-:Y:S02]  /*11720*/  FADD.FTZ R26, R26, R29 ;  /* 0x0000001d1a1a7221 */ /* 0x000fe40000010000 */
[----:B------:R-:W-:Y:S02]  /*11730*/  FADD.FTZ R60, R60, R139 ;  /* 0x0000008b3c3c7221 */ /* 0x000fe40000010000 */
[----:B------:R-:W-:Y:S01]  /*11740*/  FADD.FTZ R25, R25, R26 ;  /* 0x0000001a19197221 */ /* 0x000fe20000010000 */
[----:B---3--:R-:W-:Y:S01]  /*11750*/  HMMA.16816.F32 R112, R4, R8, R112 ;  /* 0x000000080470723c */ /* 0x008fe20000001870 */
[----:B------:R-:W-:Y:S01]  /*11760*/  FADD.FTZ R133, R133, R60 ;  /* 0x0000003c85857221 */ /* 0x000fe20000010000 */
[----:B------:R-:W-:Y:S01]  /*11770*/  MUFU.EX2 R132, R132 ;  /* 0x0000008400847308 */ /* 0x000fe20000000800 */
[----:B------:R-:W-:-:S02]  /*11780*/  FADD.FTZ R24, R24, R25 ;  /* 0x0000001918187221 */ /* 0x000fc40000010000 */
[----:B------:R-:W-:-:S03]  /*11790*/  FADD.FTZ R58, R58, R133 ;  /* 0x000000853a3a7221 */ /* 0x000fc60000010000 */
        /* <DEDUP_REMOVED lines=20> */
[C---:B-1----:R-:W-:Y:S02]  /*118e0*/  HMMA.16816.F32 R72, R4.reuse, R12, R72 ;  /* 0x0000000c0448723c */ /* 0x042fe40000001848 */
[----:B------:R-:W-:Y:S06]  /*118f0*/  MUFU.EX2 R154, R154 ;  /* 0x0000009a009a7308 */ /* 0x000fec0000000800 */
[C---:B------:R-:W-:Y:S01]  /*11900*/  HMMA.16816.F32 R68, R4.reuse, R14, R68 ;  /* 0x0000000e0444723c */ /* 0x040fe20000001844 */
[----:B------:R-:W1:Y:S07]  /*11910*/  LDSM.16.MT88.4 R12, [R116+0xc000] ;  /* 0x00c00000740c783b */ /* 0x000e6e0000004200 */
[----:B------:R-:W-:Y:S01]  /*11920*/  HMMA.16816.F32 R92, R4, R18, R92 ;  /* 0x00000012045c723c */ /* 0x000fe2000000185c */
[----:B------:R-:W3:Y:S06]  /*11930*/  LDSM.16.MT88.4 R16, [R119+0xc000] ;  /* 0x00c000007710783b */ /* 0x000eec0000004200 */
[----:B------:R-:W-:Y:S01]  /*11940*/  F2FP.PACK_AB R4, R62, R143 ;  /* 0x0000008f3e04723e */ /* 0x000fe200000000ff */
        /* <DEDUP_REMOVED lines=29> */
[----:B------:R-:W-:Y:S01]  /*11b20*/  F2FP.PACK_AB R4, R122, R177 ;  /* 0x000000b17a04723e */ /* 0x000fe200000000ff */
[----:B------:R-:W-:Y:S01]  /*11b30*/  FADD.FTZ R177, R177, R64 ;  /* 0x00000040b1b17221 */ /* 0x000fe20000010000 */
[----:B-----5:R-:W-:-:S02]  /*11b40*/  F2FP.PACK_AB R6, R169, R124 ;  /* 0x0000007ca906723e */ /* 0x020fc400000000ff */
        /* <DEDUP_REMOVED lines=29> */
[----:B------:R-:W-:-:S02]  /*11d20*/  F2FP.PACK_AB R6, R131, R132 ;  /* 0x000000848306723e */ /* 0x000fc400000000ff */
[C---:B------:R-:W-:Y:S01]  /*11d30*/  F2FP.PACK_AB R5, R127.reuse, R134 ;  /* 0x000000867f05723e */ /* 0x040fe200000000ff */
[----:B------:R-:W-:Y:S01]  /*11d40*/  FADD.FTZ R134, R134, R161 ;  /* 0x000000a186867221 */ /* 0x000fe20000010000 */
[----:B------:R-:W-:Y:S01]  /*11d50*/  F2FP.PACK_AB R7, R136, R125 ;  /* 0x0000007d8807723e */ /* 0x000fe200000000ff */
[----:B------:R-:W-:Y:S02]  /*11d60*/  FADD.FTZ R141, R130, R141 ;  /* 0x0000008d828d7221 */ /* 0x000fe40000010000 */
[----:B------:R-:W-:Y:S02]  /*11d70*/  FADD.FTZ R134, R127, R134 ;  /* 0x000000867f867221 */ /* 0x000fe40000010000 */
[----:B------:R-:W-:Y:S02]  /*11d80*/  FADD.FTZ R132, R132, R141 ;  /* 0x0000008d84847221 */ /* 0x000fe40000010000 */
[----:B------:R-:W-:Y:S01]  /*11d90*/  HMMA.16816.F32 R112, R4, R16, R112 ;  /* 0x000000100470723c */ /* 0x000fe20000001870 */
[----:B------:R-:W-:-:S02]  /*11da0*/  FADD.FTZ R125, R125, R134 ;  /* 0x000000867d7d7221 */ /* 0x000fc40000010000 */
[----:B------:R-:W-:Y:S02]  /*11db0*/  FADD.FTZ R131, R131, R132 ;  /* 0x0000008483837221 */ /* 0x000fe40000010000 */
[----:B------:R-:W-:-:S03]  /*11dc0*/  FADD.FTZ R136, R136, R125 ;  /* 0x0000007d88887221 */ /* 0x000fc60000010000 */
        /* <DEDUP_REMOVED lines=8> */
[C---:B------:R-:W-:Y:S01]  /*11e50*/  HMMA.16816.F32 R100, R4.reuse, R22, R100 ;  /* 0x000000160464723c */ /* 0x040fe20000001864 */
[----:B------:R-:W-:Y:S06]  /*11e60*/  MUFU.EX2 R22, R67 ;  /* 0x0000004300167308 */ /* 0x000fec0000000800 */
[----:B------:R-:W-:Y:S01]  /*11e70*/  FFMA.FTZ R23, R55, c[0x0][0x23c], -R46 ;  /* 0x00008f0037177a23 */ /* 0x000fe2000001082e */
[C---:B---3--:R-:W-:Y:S05]  /*11e80*/  HMMA.16816.F32 R80, R4.reuse, R16, R80 ;  /* 0x000000100450723c */ /* 0x048fea0000001850 */
[----:B------:R-:W3:Y:S03]  /*11e90*/  MUFU.EX2 R23, R23 ;  /* 0x0000001700177308 */ /* 0x000ee60000000800 */
[C---:B------:R-:W-:Y:S01]  /*11ea0*/  HMMA.16816.F32 R76, R4.reuse, R18, R76 ;  /* 0x00000012044c723c */ /* 0x040fe2000000184c */
[----:B------:R-:W4:Y:S07]  /*11eb0*/  LDSM.16.MT88.4 R16, [R116+0xac00] ;  /* 0x00ac00007410783b */ /* 0x000f2e0000004200 */
[C---:B-1----:R-:W-:Y:S08]  /*11ec0*/  HMMA.16816.F32 R72, R4.reuse, R12, R72 ;  /* 0x0000000c0448723c */ /* 0x042ff00000001848 */
[C---:B------:R-:W-:Y:S01]  /*11ed0*/  HMMA.16816.F32 R68, R4.reuse, R14, R68 ;  /* 0x0000000e0444723c */ /* 0x040fe20000001844 */
[----:B------:R-:W1:Y:S07]  /*11ee0*/  LDSM.16.MT88.4 R12, [R119+0xcc00] ;  /* 0x00cc0000770c783b */ /* 0x000e6e0000004200 */
[----:B------:R-:W-:Y:S01]  /*11ef0*/  HMMA.16816.F32 R104, R4, R20, R104 ;  /* 0x000000140468723c */ /* 0x000fe20000001868 */
[----:B------:R-:W5:Y:S06]  /*11f00*/  MUFU.EX2 R21, R65 ;  /* 0x0000004100157308 */ /* 0x000f6c0000000800 */
[----:B---3--:R-:W-:Y:S01]  /*11f10*/  F2FP.PACK_AB R5, R50, R23 ;  /* 0x000000173205723e */ /* 0x008fe200000000ff */
[----:B------:R-:W-:Y:S01]  /*11f20*/  FADD.FTZ R23, R23, R136 ;  /* 0x0000008817177221 */ /* 0x000fe20000010000 */
[----:B------:R-:W3:Y:S01]  /*11f30*/  MUFU.EX2 R20, R63 ;  /* 0x0000003f00147308 */ /* 0x000ee20000000800 */
[----:B------:R-:W-:-:S02]  /*11f40*/  F2FP.PACK_AB R7, R154, R51 ;  /* 0x000000339a07723e */ /* 0x000fc400000000ff */
[----:B------:R-:W-:-:S04]  /*11f50*/  FADD.FTZ R50, R50, R23 ;  /* 0x0000001732327221 */ /* 0x000fc80000010000 */
[----:B------:R-:W-:Y:S01]  /*11f60*/  FADD.FTZ R51, R51, R50 ;  /* 0x0000003233337221 */ /* 0x000fe20000010000 */
[C---:B-----5:R-:W-:Y:S01]  /*11f70*/  F2FP.PACK_AB R4, R21.reuse, R22 ;  /* 0x000000161504723e */ /* 0x060fe200000000ff */
[----:B------:R-:W-:Y:S02]  /*11f80*/  FADD.FTZ R22, R22, R131 ;  /* 0x0000008316167221 */ /* 0x000fe40000010000 */
[----:B------:R-:W-:Y:S02]  /*11f90*/  FADD.FTZ R154, R154, R51 ;  /* 0x000000339a9a7221 */ /* 0x000fe40000010000 */
[----:B------:R-:W-:Y:S01]  /*11fa0*/  FADD.FTZ R21, R21, R22 ;  /* 0x0000001615157221 */ /* 0x000fe20000010000 */
[----:B---3--:R-:W-:-:S03]  /*11fb0*/  F2FP.PACK_AB R6, R155, R20 ;  /* 0x000000149b06723e */ /* 0x008fc600000000ff */
[----:B------:R-:W-:-:S04]  /*11fc0*/  FADD.FTZ R20, R20, R21 ;  /* 0x0000001514147221 */ /* 0x000fc80000010000 */
[----:B------:R-:W-:Y:S01]  /*11fd0*/  FADD.FTZ R155, R155, R20 ;  /* 0x000000149b9b7221 */ /* 0x000fe20000010000 */
[C---:B--2---:R-:W-:Y:S08]  /*11fe0*/  HMMA.16816.F32 R112, R4.reuse, R8, R112 ;  /* 0x000000080470723c */ /* 0x044ff00000001870 */
[C---:B------:R-:W-:Y:S01]  /*11ff0*/  HMMA.16816.F32 R108, R4.reuse, R10, R108 ;  /* 0x0000000a046c723c */ /* 0x040fe2000000186c */
[----:B------:R-:W2:Y:S07]  /*12000*/  LDSM.16.MT88.4 R8, [R116+0xcc00] ;  /* 0x00cc00007408783b */ /* 0x000eae0000004200 */
[C---:B----4-:R-:W-:Y:S08]  /*12010*/  HMMA.16816.F32 R104, R4.reuse, R16, R104 ;  /* 0x000000100468723c */ /* 0x050ff00000001868 */
[C---:B------:R-:W-:Y:S01]  /*12020*/  HMMA.16816.F32 R100, R4.reuse, R18, R100 ;  /* 0x000000120464723c */ /* 0x040fe20000001864 */
[----:B------:R-:W3:Y:S07]  /*12030*/  LDSM.16.MT88.4 R16, [R119+0xec00] ;  /* 0x00ec00007710783b */ /* 0x000eee0000004200 */
[C---:B-1----:R-:W-:Y:S08]  /*12040*/  HMMA.16816.F32 R96, R4.reuse, R12, R96 ;  /* 0x0000000c0460723c */ /* 0x042ff00000001860 */
[C---:B------:R-:W-:Y:S01]  /*12050*/  HMMA.16816.F32 R92, R4.reuse, R14, R92 ;  /* 0x0000000e045c723c */ /* 0x040fe2000000185c */
[----:B------:R-:W1:Y:S07]  /*12060*/  LDSM.16.MT88.4 R12, [R116+0xec00] ;  /* 0x00ec0000740c783b */ /* 0x000e6e0000004200 */
        /* <DEDUP_REMOVED lines=70> */
.L_x_2133:
[----:B------:R-:W-:-:S05]  /*124d0*/  IMAD.MOV.U32 R7, RZ, RZ, c[0x0][0x1a0] ;  /* 0x00006800ff077624 */ /* 0x000fca00078e00ff */
[----:B------:R-:W-:-:S04]  /*124e0*/  LEA R7, -R7, RZ, 0x7 ;  /* 0x000000ff07077211 */ /* 0x000fc800078e39ff */
[----:B------:R-:W-:Y:S02]  /*124f0*/  SHF.R.S32.HI R5, RZ, 0x1f, R7 ;  /* 0x0000001fff057819 */ /* 0x000fe40000011407 */
.L_x_2134:
[----:B------:R-:W-:Y:S01]  /*12500*/  IMAD.MOV.U32 R4, RZ, RZ, c[0x0][0x1a0] ;  /* 0x00006800ff047624 */ /* 0x000fe200078e00ff */
[C---:B------:R-:W-:Y:S02]  /*12510*/  LEA R158, P0, R7.reuse, R158, 0x1 ;  /* 0x0000009e079e7211 */ /* 0x040fe400078008ff */
[CC--:B------:R-:W-:Y:S02]  /*12520*/  IADD3 R6, P3, R7.reuse, R152.reuse, RZ ;  /* 0x0000009807067210 */ /* 0x0c0fe40007f7e0ff */
[----:B------:R-:W-:Y:S02]  /*12530*/  LEA R9, P1, R4, R7, 0x5 ;  /* 0x0000000704097211 */ /* 0x000fe400078228ff */
[----:B------:R-:W-:Y:S01]  /*12540*/  LEA.HI.X R159, R7, R159, R5, 0x1, P0 ;  /* 0x0000009f079f7211 */ /* 0x000fe200000f0c05 */
[----:B------:R-:W-:Y:S01]  /*12550*/  IMAD.MOV.U32 R7, RZ, RZ, c[0x0][0x1a4] ;  /* 0x00006900ff077624 */ /* 0x000fe200078e00ff */
[----:B------:R-:W-:Y:S01]  /*12560*/  IADD3 R152, P0, R9, R152, RZ ;  /* 0x0000009809987210 */ /* 0x000fe20007f1e0ff */
[----:B------:R-:W-:-:S02]  /*12570*/  IMAD.MOV.U32 R9, RZ, RZ, 0x6 ;  /* 0x00000006ff097424 */ /* 0x000fc400078e00ff */
[--C-:B------:R-:W-:Y:S01]  /*12580*/  IMAD.X R11, R5, 0x1, R56.reuse, P3 ;  /* 0x00000001050b7824 */ /* 0x100fe200018e0638 */
[C---:B------:R-:W-:Y:S01]  /*12590*/  LEA.HI.X R7, R4.reuse, R5, R7, 0x5, P1 ;  /* 0x0000000504077211 */ /* 0x040fe200008f2c07 */
[----:B------:R-:W-:Y:S01]  /*125a0*/  IMAD.SHL.U32 R5, R4, 0x40, RZ ;  /* 0x0000004004057824 */ /* 0x000fe200078e00ff */
[----:B------:R-:W-:Y:S01]  /*125b0*/  LEA R8, P3, R6, c[0x0][0x170], 0x1 ;  /* 0x00005c0006087a11 */ /* 0x000fe200078608ff */
[----:B------:R-:W-:Y:S01]  /*125c0*/  @!PT LDS RZ, [RZ] ;  /* 0x00000000fffff984 */ /* 0x000fe20000000800 */
[----:B------:R-:W-:Y:S01]  /*125d0*/  @!PT LDS RZ, [RZ] ;  /* 0x00000000fffff984 */ /* 0x000fe20000000800 */
[----:B------:R-:W-:Y:S01]  /*125e0*/  @!PT LDS RZ, [RZ] ;  /* 0x00000000fffff984 */ /* 0x000fe20000000800 */
[----:B------:R1:W-:Y:S01]  /*125f0*/  LDGSTS.E.BYPASS.LTC128B.128 [R149+0x9000], [R158.64] ;  /* 0x090000009e957fae */ /* 0x0003e2000b901d46 */
[----:B------:R-:W-:Y:S01]  /*12600*/  SHF.L.U64.HI R10, R4, R9, c[0x0][0x1a4] ;  /* 0x00006900040a7619 */ /* 0x000fe20000010209 */
[----:B------:R-:W-:Y:S01]  /*12610*/  IMAD.X R7, R7, 0x1, R56, P0 ;  /* 0x0000000107077824 */ /* 0x000fe200000e0638 */
[----:B------:R-:W-:Y:S02]  /*12620*/  LEA.HI.X R9, R6, c[0x0][0x174], R11, 0x1, P3 ;  /* 0x00005d0006097a11 */ /* 0x000fe400018f0c0b */
[C---:B------:R-:W-:Y:S02]  /*12630*/  LEA R6, P0, R152.reuse, c[0x0][0x170], 0x1 ;  /* 0x00005c0098067a11 */ /* 0x040fe400078008ff */
[----:B------:R-:W-:Y:S01]  /*12640*/  IADD3 R12, P1, R5, R158, RZ ;  /* 0x0000009e050c7210 */ /* 0x000fe20007f3e0ff */
[----:B------:R2:W-:Y:S01]  /*12650*/  LDGSTS.E.BYPASS.LTC128B.128 [R149+0xb000], [R8.64+0x40] ;  /* 0x0b00004008957fae */ /* 0x0005e2000b901d46 */
[----:B------:R-:W-:-:S02]  /*12660*/  LEA.HI.X R7, R152, c[0x0][0x174], R7, 0x1, P0 ;  /* 0x00005d0098077a11 */ /* 0x000fc400000f0c07 */
        /* <DEDUP_REMOVED lines=9> */
[--C-:B------:R-:W-:Y:S02]  /*12700*/  IMAD.X R19, R17, 0x1, R10.reuse, P1 ;  /* 0x0000000111137824 */ /* 0x100fe400008e060a */
        /* <DEDUP_REMOVED lines=11> */
[----:B---3--:R-:W5:Y:S04]  /*127c0*/  LDSM.16.M88.4 R12, [R145+0x3400] ;  /* 0x00340000910c783b */ /* 0x008f680000000200 */
[----:B----4-:R-:W2:Y:S04]  /*127d0*/  LDSM.16.M88.4 R4, [R145+0x3800] ;  /* 0x003800009104783b */ /* 0x010ea80000000200 */
[----:B------:R-:W3:Y:S04]  /*127e0*/  LDSM.16.M88.4 R124, [R145+0x3c00] ;  /* 0x003c0000917c783b */ /* 0x000ee80000000200 */
[----:B------:R-:W4:Y:S04]  /*127f0*/  LDSM.16.M88.4 R64, [R145+0x4000] ;  /* 0x004000009140783b */ /* 0x000f280000000200 */
[----:B------:R-:W3:Y:S04]  /*12800*/  LDSM.16.M88.4 R20, [R145+0x3000] ;  /* 0x003000009114783b */ /* 0x000ee80000000200 */
[----:B------:R-:W4:Y:S04]  /*12810*/  LDSM.16.M88.4 R52, [R145+0x4400] ;  /* 0x004400009134783b */ /* 0x000f280000000200 */
[----:B------:R-:W4:Y:S04]  /*12820*/  LDSM.16.M88.4 R44, [R145+0x4800] ;  /* 0x00480000912c783b */ /* 0x000f280000000200 */
[----:B------:R-:W4:Y:S04]  /*12830*/  LDSM.16.M88.4 R164, [R145+0x4c00] ;  /* 0x004c000091a4783b */ /* 0x000f280000000200 */
[----:B------:R-:W-:Y:S04]  /*12840*/  LDSM.16.M88.4 R32, [R144] ;  /* 0x000000009020783b */ /* 0x000fe80000000200 */
[----:B------:R-:W4:Y:S04]  /*12850*/  LDSM.16.M88.4 R140, [R118+0x3400] ;  /* 0x00340000768c783b */ /* 0x000f280000000200 */
[----:B------:R-:W4:Y:S01]  /*12860*/  LDSM.16.M88.4 R136, [R118+0x3800] ;  /* 0x003800007688783b */ /* 0x000f220000000200 */
[C---:B-----5:R-:W-:Y:S03]  /*12870*/  HMMA.16816.F32 R16, R36.reuse, R12, RZ ;  /* 0x0000000c2410723c */ /* 0x060fe600000018ff */
[----:B------:R-:W5:Y:S04]  /*12880*/  LDSM.16.M88.4 R132, [R118+0x3c00] ;  /* 0x003c00007684783b */ /* 0x000f680000000200 */
[----:B-1----:R-:W1:Y:S01]  /*12890*/  LDSM.16.M88.4 R28, [R118+0x4000] ;  /* 0x00400000761c783b */ /* 0x002e620000000200 */
[C---:B--2---:R-:W-:Y:S03]  /*128a0*/  HMMA.16816.F32 R8, R36.reuse, R4, RZ ;  /* 0x000000042408723c */ /* 0x044fe600000018ff */
[----:B------:R-:W2:Y:S04]  /*128b0*/  LDSM.16.M88.4 R168, [R118+0x3000] ;  /* 0x0030000076a8783b */ /* 0x000ea80000000200 */
[----:B------:R-:W0:Y:S01]  /*128c0*/  LDGDEPBAR ;  /* 0x00000000000079af */ /* 0x000e220000000000 */
        /* <DEDUP_REMOVED lines=15> */
[C---:B------:R-:W-:Y:S08]  /*129c0*/  HMMA.16816.F32 R16, R32.reuse, R140, R16 ;  /* 0x0000008c2010723c */ /* 0x040ff00000001810 */
[C---:B------:R-:W-:Y:S01]  /*129d0*/  HMMA.16816.F32 R12, R32.reuse, R142, R12 ;  /* 0x0000008e200c723c */ /* 0x040fe2000000180c */
[----:B------:R-:W4:Y:S07]  /*129e0*/  LDSM.16.M88.4 R140, [R118+0x4800] ;  /* 0x00480000768c783b */ /* 0x000f2e0000000200 */
[C---:B------:R-:W-:Y:S08]  /*129f0*/  HMMA.16816.F32 R8, R32.reuse, R136, R8 ;  /* 0x000000882008723c */ /* 0x040ff00000001808 */
[C---:B------:R-:W-:Y:S01]  /*12a00*/  HMMA.16816.F32 R4, R32.reuse, R138, R4 ;  /* 0x0000008a2004723c */ /* 0x040fe20000001804 */
[----:B------:R-:W3:Y:S07]  /*12a10*/  LDSM.16.M88.4 R136, [R118+0x4c00] ;  /* 0x004c00007688783b */ /* 0x000eee0000000200 */
[C---:B-----5:R-:W-:Y:S08]  /*12a20*/  HMMA.16816.F32 R128, R32.reuse, R132, R128 ;  /* 0x000000842080723c */ /* 0x060ff00000001880 */
[C---:B------:R-:W-:Y:S01]  /*12a30*/  HMMA.16816.F32 R124, R32.reuse, R134, R124 ;  /* 0x00000086207c723c */ /* 0x040fe2000000187c */
[----:B------:R-:W-:Y:S07]  /*12a40*/  LDSM.16.M88.4 R132, [R146+0x1000] ;  /* 0x001000009284783b */ /* 0x000fee0000000200 */
        /* <DEDUP_REMOVED lines=15> */
[----:B------:R-:W5:Y:S03]  /*12b40*/  LDSM.16.M88.4 R32, [R145+0x6000] ;  /* 0x006000009120783b */ /* 0x000f660000000200 */
[C---:B-1----:R-:W-:Y:S08]  /*12b50*/  HMMA.16816.F32 R24, R132.reuse, R28, R24 ;  /* 0x0000001c8418723c */ /* 0x042ff00000001818 */
[C---:B------:R-:W-:Y:S01]  /*12b60*/  HMMA.16816.F32 R20, R132.reuse, R30, R20 ;  /* 0x0000001e8414723c */ /* 0x040fe20000001814 */
[----:B------:R-:W1:Y:S07]  /*12b70*/  LDSM.16.M88.4 R28, [R145+0x6400] ;  /* 0x00640000911c783b */ /* 0x000e6e0000000200 */
[C---:B--2---:R-:W-:Y:S08]  /*12b80*/  HMMA.16816.F32 R16, R132.reuse, R164, R16 ;  /* 0x000000a48410723c */ /* 0x044ff00000001810 */
[C---:B------:R-:W-:Y:S01]  /*12b90*/  HMMA.16816.F32 R12, R132.reuse, R166, R12 ;  /* 0x000000a6840c723c */ /* 0x040fe2000000180c */
[----:B------:R-:W2:Y:S07]  /*12ba0*/  LDSM.16.M88.4 R164, [R145+0x6800] ;  /* 0x0068000091a4783b */ /* 0x000eae0000000200 */
[C---:B---3--:R-:W-:Y:S08]  /*12bb0*/  HMMA.16816.F32 R8, R132.reuse, R140, R8 ;  /* 0x0000008c8408723c */ /* 0x048ff00000001808 */
[C---:B----4-:R-:W-:Y:S08]  /*12bc0*/  HMMA.16816.F32 R128, R132.reuse, R136, R128 ;  /* 0x000000888480723c */ /* 0x050ff00000001880 */
        /* <DEDUP_REMOVED lines=8> */
[C---:B------:R-:W-:Y:S01]  /*12c50*/  HMMA.16816.F32 R4, R132.reuse, R142, R4 ;  /* 0x0000008e8404723c */ /* 0x040fe20000001804 */
[----:B------:R-:W4:Y:S07]  /*12c60*/  LDSM.16.M88.4 R140, [R145+0x6c00] ;  /* 0x006c0000918c783b */ /* 0x000f2e0000000200 */
[C---:B--2---:R-:W-:Y:S08]  /*12c70*/  HMMA.16816.F32 R48, R132.reuse, R164, R48 ;  /* 0x000000a48430723c */ /* 0x044ff00000001830 */
[----:B------:R-:W-:Y:S01]  /*12c80*/  HMMA.16816.F32 R44, R132, R166, R44 ;  /* 0x000000a6842c723c */ /* 0x000fe2000000182c */
[----:B------:R-:W2:Y:S07]  /*12c90*/  LDSM.16.M88.4 R164, [R118+0x5800] ;  /* 0x0058000076a4783b */ /* 0x000eae0000000200 */
[C---:B---3--:R-:W-:Y:S08]  /*12ca0*/  HMMA.16816.F32 R24, R136.reuse, R32, R24 ;  /* 0x000000208818723c */ /* 0x048ff00000001818 */
[C---:B------:R-:W-:Y:S01]  /*12cb0*/  HMMA.16816.F32 R20, R136.reuse, R34, R20 ;  /* 0x000000228814723c */ /* 0x040fe20000001814 */
[----:B------:R-:W3:Y:S07]  /*12cc0*/  LDSM.16.M88.4 R32, [R118+0x6400] ;  /* 0x006400007620783b */ /* 0x000eee0000000200 */
[C---:B-1----:R-:W-:Y:S08]  /*12cd0*/  HMMA.16816.F32 R16, R136.reuse, R28, R16 ;  /* 0x0000001c8810723c */ /* 0x042ff00000001810 */
[----:B------:R-:W-:Y:S01]  /*12ce0*/  HMMA.16816.F32 R12, R136, R30, R12 ;  /* 0x0000001e880c723c */ /* 0x000fe2000000180c */
[----:B------:R-:W1:Y:S07]  /*12cf0*/  LDSM.16.M88.4 R28, [R118+0x6800] ;  /* 0x00680000761c783b */ /* 0x000e6e0000000200 */
[C---:B----4-:R-:W-:Y:S08]  /*12d00*/  HMMA.16816.F32 R40, R132.reuse, R140, R40 ;  /* 0x0000008c8428723c */ /* 0x050ff00000001828 */
[----:B------:R-:W-:Y:S01]  /*12d10*/  HMMA.16816.F32 R36, R132, R142, R36 ;  /* 0x0000008e8424723c */ /* 0x000fe20000001824 */
[----:B------:R-:W4:Y:S04]  /*12d20*/  LDSM.16.M88.4 R132, [R118+0x6000] ;  /* 0x006000007684783b */ /* 0x000f280000000200 */
[----:B------:R-:W5:Y:S03]  /*12d30*/  LDSM.16.M88.4 R140, [R118+0x5c00] ;  /* 0x005c0000768c783b */ /* 0x000f660000000200 */
        /* <DEDUP_REMOVED lines=14> */
[----:B------:R-:W4:Y:S07]  /*12e20*/  LDSM.16.M88.4 R140, [R118+0x6c00] ;  /* 0x006c0000768c783b */ /* 0x000f2e0000000200 */
[C---:B--2---:R-:W-:Y:S08]  /*12e30*/  HMMA.16816.F32 R16, R164.reuse, R32, R16 ;  /* 0x00000020a410723c */ /* 0x044ff00000001810 */
[C---:B------:R-:W-:Y:S01]  /*12e40*/  HMMA.16816.F32 R12, R164.reuse, R34, R12 ;  /* 0x00000022a40c723c */ /* 0x040fe2000000180c */
[----:B------:R-:W-:Y:S07]  /*12e50*/  LDSM.16.M88.4 R32, [R144+0x2000] ;  /* 0x002000009020783b */ /* 0x000fee0000000200 */
[C---:B-1----:R-:W-:Y:S08]  /*12e60*/  HMMA.16816.F32 R8, R164.reuse, R28, R8 ;  /* 0x0000001ca408723c */ /* 0x042ff00000001808 */
[C---:B------:R-:W-:Y:S01]  /*12e70*/  HMMA.16816.F32 R4, R164.reuse, R30, R4 ;  /* 0x0000001ea404723c */ /* 0x040fe20000001804 */
[----:B------:R-:W1:Y:S07]  /*12e80*/  LDSM.16.M88.4 R28, [R118+0x7000] ;  /* 0x00700000761c783b */ /* 0x000e6e0000000200 */
[C---:B---3--:R-:W-:Y:S08]  /*12e90*/  HMMA.16816.F32 R24, R164.reuse, R132, R24 ;  /* 0x00000084a418723c */ /* 0x048ff00000001818 */
[----:B------:R-:W-:Y:S01]  /*12ea0*/  HMMA.16816.F32 R20, R164, R134, R20 ;  /* 0x00000086a414723c */ /* 0x000fe20000001814 */
[----:B------:R-:W2:Y:S07]  /*12eb0*/  LDSM.16.M88.4 R132, [R145+0x8400] ;  /* 0x008400009184783b */ /* 0x000eae0000000200 */
[C---:B----4-:R-:W-:Y:S08]  /*12ec0*/  HMMA.16816.F32 R40, R136.reuse, R140, R40 ;  /* 0x0000008c8828723c */ /* 0x050ff00000001828 */
[----:B------:R-:W-:Y:S01]  /*12ed0*/  HMMA.16816.F32 R36, R136, R142, R36 ;  /* 0x0000008e8824723c */ /* 0x000fe20000001824 */
[----:B------:R-:W3:Y:S04]  /*12ee0*/  LDSM.16.M88.4 R136, [R145+0x8000] ;  /* 0x008000009188783b */ /* 0x000ee80000000200 */
[----:B------:R-:W4:Y:S03]  /*12ef0*/  LDSM.16.M88.4 R140, [R145+0x7c00] ;  /* 0x007c0000918c783b */ /* 0x000f260000000200 */
[----:B------:R-:W-:Y:S08]  /*12f00*/  HMMA.16816.F32 R48, R164, R168, R48 ;  /* 0x000000a8a430723c */ /* 0x000ff00000001830 */
[C---:B-1----:R-:W-:Y:S08]  /*12f10*/  HMMA.16816.F32 R24, R32.reuse, R28, R24 ;  /* 0x0000001c2018723c */ /* 0x042ff00000001818 */
[----:B------:R-:W-:Y:S01]  /*12f20*/  HMMA.16816.F32 R20, R32, R30, R20 ;  /* 0x0000001e2014723c */ /* 0x000fe20000001814 */
[----:B------:R-:W1:Y:S07]  /*12f30*/  LDSM.16.M88.4 R28, [R118+0x7800] ;  /* 0x00780000761c783b */ /* 0x000e6e0000000200 */
[C---:B--2---:R-:W-:Y:S08]  /*12f40*/  HMMA.16816.F32 R60, R164.reuse, R132, R60 ;  /* 0x00000084a43c723c */ /* 0x044ff0000000183c */
[----:B------:R-:W-:Y:S01]  /*12f50*/  FMUL.FTZ R56, R25, c[0x0][0x2ec] ;  /* 0x0000bb0019387a20 */ /* 0x000fe20000410000 */
[----:B---3--:R-:W-:Y:S01]  /*12f60*/  HMMA.16816.F32 R120, R164, R136, R120 ;  /* 0x00000088a478723c */ /* 0x008fe20000001878 */
[----:B------:R-:W-:-:S02]  /*12f70*/  FMUL.FTZ R25, R26, c[0x0][0x2ec] ;  /* 0x0000bb001a197a20 */ /* 0x000fc40000410000 */
[----:B------:R-:W-:Y:S02]  /*12f80*/  FMUL.FTZ R26, R27, c[0x0][0x2ec] ;  /* 0x0000bb001b1a7a20 */ /* 0x000fe40000410000 */
[----:B------:R-:W-:Y:S01]  /*12f90*/  MUFU.TANH R56, R56 ;  /* 0x0000003800387308 */ /* 0x000fe20000002400 */
[----:B------:R-:W-:Y:S02]  /*12fa0*/  FMUL.FTZ R24, R24, c[0x0][0x2ec] ;  /* 0x0000bb0018187a20 */ /* 0x000fe40000410000 */
[----:B------:R-:W-:Y:S01]  /*12fb0*/  HMMA.16816.F32 R64, R164, R138, R64 ;  /* 0x0000008aa440723c */ /* 0x000fe20000001840 */
[----:B------:R-:W2:Y:S01]  /*12fc0*/  LDSM.16.M88.4 R136, [R118+0x7400] ;  /* 0x007400007688783b */ /* 0x000ea20000000200 */
[----:B------:R-:W-:Y:S02]  /*12fd0*/  FMUL.FTZ R20, R20, c[0x0][0x2ec] ;  /* 0x0000bb0014147a20 */ /* 0x000fe40000410000 */
[----:B------:R-:W-:Y:S01]  /*12fe0*/  FMUL.FTZ R21, R21, c[0x0][0x2ec] ;  /* 0x0000bb0015157a20 */ /* 0x000fe20000410000 */
[----:B------:R-:W-:Y:S01]  /*12ff0*/  MUFU.TANH R26, R26 ;  /* 0x0000001a001a7308 */ /* 0x000fe20000002400 */
[----:B------:R-:W-:-:S02]  /*13000*/  FMUL.FTZ R22, R22, c[0x0][0x2ec] ;  /* 0x0000bb0016167a20 */ /* 0x000fc40000410000 */
[----:B----4-:R-:W-:Y:S01]  /*13010*/  HMMA.16816.F32 R124, R164, R142, R124 ;  /* 0x0000008ea47c723c */ /* 0x010fe2000000187c */
[----:B------:R-:W-:-:S04]  /*13020*/  FMUL.FTZ R23, R23, c[0x0][0x2ec] ;  /* 0x0000bb0017177a20 */ /* 0x000fc80000410000 */
[----:B------:R-:W-:Y:S03]  /*13030*/  MUFU.TANH R20, R20 ;  /* 0x0000001400147308 */ /* 0x000fe60000002400 */
[C---:B-1----:R-:W-:Y:S05]  /*13040*/  HMMA.16816.F32 R8, R32.reuse, R28, R8 ;  /* 0x0000001c2008723c */ /* 0x042fea0000001808 */
[----:B------:R-:W-:Y:S03]  /*13050*/  MUFU.TANH R21, R21 ;  /* 0x0000001500157308 */ /* 0x000fe60000002400 */
[----:B------:R-:W-:Y:S05]  /*13060*/  HMMA.16816.F32 R4, R32, R30, R4 ;  /* 0x0000001e2004723c */ /* 0x000fea0000001804 */
[----:B------:R-:W-:Y:S03]  /*13070*/  MUFU.TANH R22, R22 ;  /* 0x0000001600167308 */ /* 0x000fe60000002400 */
[----:B------:R-:W-:Y:S01]  /*13080*/  HMMA.16816.F32 R128, R164, R140, R128 ;  /* 0x0000008ca480723c */ /* 0x000fe20000001880 */
[----:B------:R-:W1:Y:S04]  /*13090*/  LDSM.16.M88.4 R140, [R145+0x8c00] ;  /* 0x008c0000918c783b */ /* 0x000e680000000200 */
[----:B------:R-:W-:Y:S03]  /*130a0*/  MUFU.TANH R23, R23 ;  /* 0x0000001700177308 */ /* 0x000fe60000002400 */
[----:B------:R-:W-:Y:S01]  /*130b0*/  FMUL.FTZ R183, R8, c[0x0][0x2ec] ;  /* 0x0000bb0008b77a20 */ /* 0x000fe20000410000 */
[----:B--2---:R-:W-:Y:S01]  /*130c0*/  HMMA.16816.F32 R16, R32, R136, R16 ;  /* 0x000000882010723c */ /* 0x004fe20000001810 */
[----:B------:R-:W-:-:S02]  /*130d0*/  FMUL.FTZ R181, R9, c[0x0][0x2ec] ;  /* 0x0000bb0009b57a20 */ /* 0x000fc40000410000 */
[----:B------:R-:W-:Y:S01]  /*130e0*/  FMUL.FTZ R188, R10, c[0x0][0x2ec] ;  /* 0x0000bb000abc7a20 */ /* 0x000fe20000410000 */
[----:B------:R-:W-:Y:S01]  /*130f0*/  MUFU.TANH R24, R24 ;  /* 0x0000001800187308 */ /* 0x000fe20000002400 */
[----:B------:R-:W-:Y:S02]  /*13100*/  FMUL.FTZ R186, R11, c[0x0][0x2ec] ;  /* 0x0000bb000bba7a20 */ /* 0x000fe40000410000 */
[----:B------:R-:W2:Y:S01]  /*13110*/  LDSM.16.M88.4 R8, [R118+0x8000] ;  /* 0x008000007608783b */ /* 0x000ea20000000200 */
[----:B------:R-:W-:Y:S01]  /*13120*/  FMUL.FTZ R4, R4, c[0x0][0x2ec] ;  /* 0x0000bb0004047a20 */ /* 0x000fe20000410000 */
[----:B------:R-:W-:Y:S01]  /*13130*/  HMMA.16816.F32 R12, R32, R138, R12 ;  /* 0x0000008a200c723c */ /* 0x000fe2000000180c */
[----:B------:R-:W-:Y:S02]  /*13140*/  FMUL.FTZ R5, R5, c[0x0][0x2ec] ;  /* 0x0000bb0005057a20 */ /* 0x000fe40000410000 */
[----:B------:R-:W-:Y:S01]  /*13150*/  FMUL.FTZ R6, R6, c[0x0][0x2ec] ;  /* 0x0000bb0006067a20 */ /* 0x000fe20000410000 */
[----:B------:R-:W-:Y:S01]  /*13160*/  MUFU.TANH R179, R4 ;  /* 0x0000000400b37308 */ /* 0x000fe20000002400 */
[----:B------:R-:W-:-:S03]  /*13170*/  FMUL.FTZ R7, R7, c[0x0][0x2ec] ;  /* 0x0000bb0007077a20 */ /* 0x000fc60000410000 */
[C---:B------:R-:W-:Y:S04]  /*13180*/  HMMA.16816.F32 R52, R164.reuse, R134, R52 ;  /* 0x00000086a434723c */ /* 0x040fe80000001834 */
[----:B------:R-:W-:Y:S03]  /*13190*/  MUFU.TANH R177, R5 ;  /* 0x0000000500b17308 */ /* 0x000fe60000002400 */
[----:B------:R-:W-:Y:S01]  /*131a0*/  FMUL.FTZ R187, R16, c[0x0][0x2ec] ;  /* 0x0000bb0010bb7a20 */ /* 0x000fe20000410000 */
[----:B------:R-:W-:Y:S01]  /*131b0*/  HMMA.16816.F32 R44, R164, R170, R44 ;  /* 0x000000aaa42c723c */ /* 0x000fe2000000182c */
[----:B------:R-:W-:Y:S02]  /*131c0*/  FMUL.FTZ R185, R17, c[0x0][0x2ec] ;  /* 0x0000bb0011b97a20 */ /* 0x000fe40000410000 */
[----:B------:R-:W-:Y:S01]  /*131d0*/  FMUL.FTZ R192, R18, c[0x0][0x2ec] ;  /* 0x0000bb0012c07a20 */ /* 0x000fe20000410000 */
[----:B------:R-:W-:Y:S01]  /*131e0*/  MUFU.TANH R174, R6 ;  /* 0x0000000600ae7308 */ /* 0x000fe20000002400 */
[----:B------:R-:W-:-:S02]  /*131f0*/  FMUL.FTZ R190, R19, c[0x0][0x2ec] ;  /* 0x0000bb0013be7a20 */ /* 0x000fc40000410000 */
[----:B------:R-:W3:Y:S01]  /*13200*/  LDSM.16.M88.4 R16, [R118+0x7c00] ;  /* 0x007c00007610783b */ /* 0x000ee20000000200 */
[----:B------:R-:W-:Y:S01]  /*13210*/  FMUL.FTZ R12, R12, c[0x0][0x2ec] ;  /* 0x0000bb000c0c7a20 */ /* 0x000fe20000410000 */
[C---:B-1----:R-:W-:Y:S01]  /*13220*/  HMMA.16816.F32 R40, R164.reuse, R140, R40 ;  /* 0x0000008ca428723c */ /* 0x042fe20000001828 */
[----:B------:R-:W-:Y:S02]  /*13230*/  FMUL.FTZ R13, R13, c[0x0][0x2ec] ;  /* 0x0000bb000d0d7a20 */ /* 0x000fe40000410000 */
[----:B------:R1:W-:Y:S01]  /*13240*/  MUFU.TANH R184, R7 ;  /* 0x0000000700b87308 */ /* 0x0003e20000002400 */
[----:B------:R-:W-:Y:S02]  /*13250*/  FMUL.FTZ R29, R14, c[0x0][0x2ec] ;  /* 0x0000bb000e1d7a20 */ /* 0x000fe40000410000 */
[----:B------:R-:W-:Y:S02]  /*13260*/  FMUL.FTZ R14, R15, c[0x0][0x2ec] ;  /* 0x0000bb000f0e7a20 */ /* 0x000fe40000410000 */
[----:B------:R-:W-:Y:S03]  /*13270*/  HMMA.16816.F32 R36, R164, R142, R36 ;  /* 0x0000008ea424723c */ /* 0x000fe60000001824 */
[----:B------:R4:W-:Y:S05]  /*13280*/  MUFU.TANH R28, R12 ;  /* 0x0000000c001c7308 */ /* 0x0009ea0000002400 */
[C---:B--2---:R-:W-:Y:S01]  /*13290*/  HMMA.16816.F32 R120, R32.reuse, R8, R120 ;  /* 0x000000082078723c */ /* 0x044fe20000001878 */
[----:B------:R-:W2:Y:S02]  /*132a0*/  S2R R8, SR_TID.X ;  /* 0x0000000000087919 */ /* 0x000ea40000002100 */
[----:B------:R5:W-:Y:S02]  /*132b0*/  MUFU.TANH R27, R13 ;  /* 0x0000000d001b7308 */ /* 0x000be40000002400 */
[----:B-1----:R-:W1:Y:S03]  /*132c0*/  LDSM.16.M88.4 R4, [R118+0x8400] ;  /* 0x008400007604783b */ /* 0x002e660000000200 */
[----:B------:R-:W-:Y:S01]  /*132d0*/  HMMA.16816.F32 R64, R32, R10, R64 ;  /* 0x0000000a2040723c */ /* 0x000fe20000001840 */
[----:B----4-:R-:W-:-:S02]  /*132e0*/  IMAD.SHL.U32 R12, R156, 0x80, RZ ;  /* 0x000000809c0c7824 */ /* 0x010fc400078e00ff */
[----:B------:R-:W4:Y:S08]  /*132f0*/  MUFU.TANH R187, R187 ;  /* 0x000000bb00bb7308 */ /* 0x000f300000002400 */
[----:B------:R-:W1:Y:S01]  /*13300*/  MUFU.TANH R192, R192 ;  /* 0x000000c000c07308 */ /* 0x000e620000002400 */
[----:B---3--:R-:W-:Y:S04]  /*13310*/  HMMA.16816.F32 R124, R32, R18, R124 ;  /* 0x00000012207c723c */ /* 0x008fe8000000187c */
[----:B------:R-:W-:-:S02]  /*13320*/  FMUL.FTZ R120, R120, c[0x0][0x2ec] ;  /* 0x0000bb0078787a20 */ /* 0x000fc40000410000 */
[----:B--2---:R-:W-:Y:S01]  /*13330*/  IMAD.SHL.U32 R8, R8, 0x2, RZ ;  /* 0x0000000208087824 */ /* 0x004fe200078e00ff */
[----:B------:R-:W2:Y:S01]  /*13340*/  MUFU.TANH R185, R185 ;  /* 0x000000b900b97308 */ /* 0x000ea20000002400 */
[----:B------:R-:W-:Y:S01]  /*13350*/  FMUL.FTZ R121, R121, c[0x0][0x2ec] ;  /* 0x0000bb0079797a20 */ /* 0x000fe20000410000 */
[----:B------:R-:W-:Y:S02]  /*13360*/  HMMA.16816.F32 R128, R32, R16, R128 ;  /* 0x000000102080723c */ /* 0x000fe40000001880 */
[----:B-----5:R-:W-:Y:S01]  /*13370*/  LOP3.LUT R13, R8, 0x6, RZ, 0xc0, !PT ;  /* 0x00000006080d7812 */ /* 0x020fe200078ec0ff */
[----:B------:R-:W-:Y:S01]  /*13380*/  FMUL.FTZ R67, R67, c[0x0][0x2ec] ;  /* 0x0000bb0043437a20 */ /* 0x000fe20000410000 */
[----:B------:R-:W3:Y:S01]  /*13390*/  LDSM.16.M88.4 R8, [R118+0x8800] ;  /* 0x008800007608783b */ /* 0x000ee20000000200 */
[----:B------:R-:W-:Y:S01]  /*133a0*/  FMUL.FTZ R66, R66, c[0x0][0x2ec] ;  /* 0x0000bb0042427a20 */ /* 0x000fe20000410000 */
[C---:B------:R-:W-:Y:S01]  /*133b0*/  LOP3.LUT R18, R12.reuse, R13, RZ, 0xfc, !PT ;  /* 0x0000000d0c127212 */ /* 0x040fe200078efcff */
[----:B------:R-:W5:Y:S01]  /*133c0*/  MUFU.TANH R190, R190 ;  /* 0x000000be00be7308 */ /* 0x000f620000002400 */
[----:B------:R-:W-:Y:S01]  /*133d0*/  LOP3.LUT R16, R12, 0x10, R13, 0xfe, !PT ;  /* 0x000000100c107812 */ /* 0x000fe200078efe0d */
[----:B------:R-:W-:-:S02]  /*133e0*/  FMUL.FTZ R30, R65, c[0x0][0x2ec] ;  /* 0x0000bb00411e7a20 */ /* 0x000fc40000410000 */
[----:B------:R-:W-:Y:S01]  /*133f0*/  FMUL.FTZ R64, R64, c[0x0][0x2ec] ;  /* 0x0000bb0040407a20 */ /* 0x000fe20000410000 */
[C---:B------:R-:W-:Y:S01]  /*13400*/  ISETP.GE.AND P5, PT, R16.reuse, R3, PT ;  /* 0x000000031000720c */ /* 0x040fe20003fa6270 */
[----:B------:R-:W-:Y:S01]  /*13410*/  FMUL.FTZ R123, R123, c[0x0][0x2ec] ;  /* 0x0000bb007b7b7a20 */ /* 0x000fe20000410000 */
[----:B------:R-:W-:Y:S01]  /*13420*/  ISETP.GE.AND P6, PT, R16, R117, PT ;  /* 0x000000751000720c */ /* 0x000fe20003fc6270 */
[----:B------:R-:W2:Y:S01]  /*13430*/  MUFU.TANH R29, R29 ;  /* 0x0000001d001d7308 */ /* 0x000ea20000002400 */
[C---:B-1----:R-:W-:Y:S01]  /*13440*/  HMMA.16816.F32 R60, R32.reuse, R4, R60 ;  /* 0x00000004203c723c */ /* 0x042fe2000000183c */
[----:B----4-:R-:W-:Y:S01]  /*13450*/  FSEL R187, R187, -INF , !P5 ;  /* 0xff800000bbbb7808 */ /* 0x010fe20006800000 */
[----:B------:R-:W-:Y:S01]  /*13460*/  FMUL.FTZ R124, R124, c[0x0][0x2ec] ;  /* 0x0000bb007c7c7a20 */ /* 0x000fe20000410000 */
[----:B------:R-:W-:Y:S01]  /*13470*/  FSEL R192, R192, -INF , !P6 ;  /* 0xff800000c0c07808 */ /* 0x000fe20007000000 */
[----:B------:R-:W-:Y:S02]  /*13480*/  FMUL.FTZ R19, R125, c[0x0][0x2ec] ;  /* 0x0000bb007d137a20 */ /* 0x000fe40000410000 */
[----:B------:R-:W-:Y:S01]  /*13490*/  FMUL.FTZ R126, R126, c[0x0][0x2ec] ;  /* 0x0000bb007e7e7a20 */ /* 0x000fe20000410000 */
[--C-:B------:R-:W-:Y:S01]  /*134a0*/  LOP3.LUT R4, R12, 0x8, R13.reuse, 0xfe, !PT ;  /* 0x000000080c047812 */ /* 0x100fe200078efe0d */
[C---:B------:R-:W-:Y:S01]  /*134b0*/  HMMA.16816.F32 R52, R32.reuse, R6, R52 ;  /* 0x000000062034723c */ /* 0x040fe20000001834 */
[----:B------:R-:W1:Y:S01]  /*134c0*/  MUFU.TANH R183, R183 ;  /* 0x000000b700b77308 */ /* 0x000e620000002400 */
[----:B------:R-:W-:Y:S01]  /*134d0*/  FMUL.FTZ R128, R128, c[0x0][0x2ec] ;  /* 0x0000bb0080807a20 */ /* 0x000fe20000410000 */
[----:B------:R-:W-:Y:S01]  /*134e0*/  ISETP.GE.AND P1, PT, R4, R3, PT ;  /* 0x000000030400720c */ /* 0x000fe20003f26270 */
[----:B------:R-:W-:Y:S01]  /*134f0*/  FMUL.FTZ R130, R130, c[0x0][0x2ec] ;  /* 0x0000bb0082827a20 */ /* 0x000fe20000410000 */
[----:B------:R-:W-:Y:S01]  /*13500*/  ISETP.GE.AND P3, PT, R4, R117, PT ;  /* 0x000000750400720c */ /* 0x000fe20003f66270 */
[----:B------:R-:W-:Y:S01]  /*13510*/  FMUL.FTZ R129, R129, c[0x0][0x2ec] ;  /* 0x0000bb0081817a20 */ /* 0x000fe20000410000 */
[----:B------:R-:W-:Y:S01]  /*13520*/  IADD3 R4, R18, 0x1, RZ ;  /* 0x0000000112047810 */ /* 0x000fe20007ffe0ff */
[----:B------:R-:W-:Y:S01]  /*13530*/  FMUL.FTZ R131, R131, c[0x0][0x2ec] ;  /* 0x0000bb0083837a20 */ /* 0x000fe20000410000 */
[----:B------:R-:W-:Y:S01]  /*13540*/  FSEL R17, R20, -INF , !P1 ;  /* 0xff80000014117808 */ /* 0x000fe20004800000 */
[----:B------:R-:W4:Y:S01]  /*13550*/  MUFU.TANH R14, R14 ;  /* 0x0000000e000e7308 */ /* 0x000f220000002400 */
[----:B------:R-:W-:Y:S01]  /*13560*/  ISETP.GE.AND P4, PT, R4, R3, PT ;  /* 0x000000030400720c */ /* 0x000fe20003f86270 */
[----:B------:R-:W-:Y:S01]  /*13570*/  FMUL.FTZ R127, R127, c[0x0][0x2ec] ;  /* 0x0000bb007f7f7a20 */ /* 0x000fe20000410000 */
[--C-:B------:R-:W-:Y:S01]  /*13580*/  LOP3.LUT R6, R12, 0x18, R13.reuse, 0xfe, !PT ;  /* 0x000000180c067812 */ /* 0x100fe200078efe0d */
[----:B------:R-:W-:Y:S01]  /*13590*/  FMUL.FTZ R122, R122, c[0x0][0x2ec] ;  /* 0x0000bb007a7a7a20 */ /* 0x000fe20000410000 */
[----:B------:R-:W-:Y:S01]  /*135a0*/  FSEL R15, R56, -INF , !P4 ;  /* 0xff800000380f7808 */ /* 0x000fe20006000000 */
[----:B------:R-:W-:Y:S01]  /*135b0*/  FMUL.FTZ R60, R60, c[0x0][0x2ec] ;  /* 0x0000bb003c3c7a20 */ /* 0x000fe20000410000 */
[----:B------:R-:W-:Y:S01]  /*135c0*/  ISETP.GE.AND P4, PT, R4, R117, PT ;  /* 0x000000750400720c */ /* 0x000fe20003f86270 */
[----:B------:R-:W-:Y:S01]  /*135d0*/  MUFU.TANH R181, R181 ;  /* 0x000000b500b57308 */ /* 0x000fe20000002400 */
[----:B------:R-:W-:Y:S01]  /*135e0*/  IADD3 R4, R18, 0x9, RZ ;  /* 0x0000000912047810 */ /* 0x000fe20007ffe0ff */
[C---:B---3--:R-:W-:Y:S01]  /*135f0*/  HMMA.16816.F32 R48, R32.reuse, R8, R48 ;  /* 0x000000082030723c */ /* 0x048fe20000001830 */
[----:B------:R-:W-:Y:S01]  /*13600*/  FSEL R26, R26, -INF , !P4 ;  /* 0xff8000001a1a7808 */ /* 0x000fe20006000000 */
[----:B------:R-:W-:Y:S01]  /*13610*/  FMUL.FTZ R61, R61, c[0x0][0x2ec] ;  /* 0x0000bb003d3d7a20 */ /* 0x000fe20000410000 */
[----:B------:R-:W-:Y:S01]  /*13620*/  ISETP.GE.AND P1, PT, R4, R3, PT ;  /* 0x000000030400720c */ /* 0x000fe20003f26270 */
[----:B------:R-:W-:Y:S01]  /*13630*/  FMUL.FTZ R63, R63, c[0x0][0x2ec] ;  /* 0x0000bb003f3f7a20 */ /* 0x000fe20000410000 */
[----:B------:R-:W-:Y:S01]  /*13640*/  FSEL R22, R22, -INF , !P3 ;  /* 0xff80000016167808 */ /* 0x000fe20005800000 */
[----:B------:R-:W3:Y:S01]  /*13650*/  MUFU.TANH R188, R188 ;  /* 0x000000bc00bc7308 */ /* 0x000ee20000002400 */
[----:B------:R-:W-:Y:S01]  /*13660*/  FSEL R21, R21, -INF , !P1 ;  /* 0xff80000015157808 */ /* 0x000fe20004800000 */
[----:B------:R-:W-:Y:S01]  /*13670*/  HMMA.16816.F32 R44, R32, R10, R44 ;  /* 0x0000000a202c723c */ /* 0x000fe2000000182c */
[----:B------:R-:W-:Y:S01]  /*13680*/  ISETP.GE.AND P1, PT, R4, R117, PT ;  /* 0x000000750400720c */ /* 0x000fe20003f26270 */
[----:B------:R-:W-:Y:S01]  /*13690*/  FMUL.FTZ R54, R54, c[0x0][0x2ec] ;  /* 0x0000bb0036367a20 */ /* 0x000fe20000410000 */
[----:B------:R-:W-:Y:S01]  /*136a0*/  IADD3 R4, R18, 0x11, RZ ;  /* 0x0000001112047810 */ /* 0x000fe20007ffe0ff */
[----:B------:R-:W-:Y:S01]  /*136b0*/  FMUL.FTZ R52, R52, c[0x0][0x2ec] ;  /* 0x0000bb0034347a20 */ /* 0x000fe20000410000 */
[C---:B------:R-:W-:Y:S01]  /*136c0*/  ISETP.GE.AND P4, PT, R6.reuse, R3, PT ;  /* 0x000000030600720c */ /* 0x040fe20003f86270 */
[----:B------:R1:W-:Y:S01]  /*136d0*/  MUFU.TANH R166, R67 ;  /* 0x0000004300a67308 */ /* 0x0003e20000002400 */
[----:B------:R-:W-:Y:S01]  /*136e0*/  ISETP.GE.AND P3, PT, R6, R117, PT ;  /* 0x000000750600720c */ /* 0x000fe20003f66270 */
[----:B------:R-:W-:Y:S01]  /*136f0*/  FMUL.FTZ R62, R62, c[0x0][0x2ec] ;  /* 0x0000bb003e3e7a20 */ /* 0x000fe20000410000 */
[--C-:B------:R-:W-:Y:S01]  /*13700*/  LOP3.LUT R6, R12, 0x20, R13.reuse, 0xfe, !PT ;  /* 0x000000200c067812 */ /* 0x100fe200078efe0d */
[----:B------:R-:W-:Y:S01]  /*13710*/  FMUL.FTZ R53, R53, c[0x0][0x2ec] ;  /* 0x0000bb0035357a20 */ /* 0x000fe20000410000 */
[-C--:B------:R-:W-:Y:S01]  /*13720*/  ISETP.GE.AND P5, PT, R4, R3.reuse, PT ;  /* 0x000000030400720c */ /* 0x080fe20003fa6270 */
[----:B------:R-:W-:Y:S01]  /*13730*/  FMUL.FTZ R55, R55, c[0x0][0x2ec] ;  /* 0x0000bb0037377a20 */ /* 0x000fe20000410000 */
[----:B------:R-:W-:Y:S01]  /*13740*/  FSEL R16, R23, -INF , !P1 ;  /* 0xff80000017107808 */ /* 0x000fe20004800000 */
[----:B------:R3:W-:Y:S01]  /*13750*/  MUFU.TANH R168, R66 ;  /* 0x0000004200a87308 */ /* 0x0007e20000002400 */
[----:B------:R-:W-:Y:S01]  /*13760*/  ISETP.GE.AND P1, PT, R6, R3, PT ;  /* 0x000000030600720c */ /* 0x000fe20003f26270 */
[----:B------:R-:W-:Y:S01]  /*13770*/  FMUL.FTZ R48, R48, c[0x0][0x2ec] ;  /* 0x0000bb0030307a20 */ /* 0x000fe20000410000 */
[-C--:B------:R-:W-:Y:S01]  /*13780*/  ISETP.GE.AND P6, PT, R6, R117.reuse, PT ;  /* 0x000000750600720c */ /* 0x080fe20003fc6270 */
[----:B------:R-:W-:Y:S01]  /*13790*/  FMUL.FTZ R49, R49, c[0x0][0x2ec] ;  /* 0x0000bb0031317a20 */ /* 0x000fe20000410000 */
[----:B--2---:R-:W-:Y:S01]  /*137a0*/  FSEL R185, R185, -INF , !P5 ;  /* 0xff800000b9b97808 */ /* 0x004fe20006800000 */
[----:B------:R-:W-:Y:S01]  /*137b0*/  FMUL.FTZ R50, R50, c[0x0][0x2ec] ;  /* 0x0000bb0032327a20 */ /* 0x000fe20000410000 */
[----:B------:R-:W-:Y:S01]  /*137c0*/  ISETP.GE.AND P5, PT, R4, R117, PT ;  /* 0x000000750400720c */ /* 0x000fe20003fa6270 */
[----:B------:R4:W-:Y:S01]  /*137d0*/  MUFU.TANH R169, R64 ;  /* 0x0000004000a97308 */ /* 0x0009e20000002400 */
[----:B------:R-:W-:Y:S01]  /*137e0*/  IADD3 R6, R18, 0x19, RZ ;  /* 0x0000001912067810 */ /* 0x000fe20007ffe0ff */
[----:B------:R-:W-:Y:S01]  /*137f0*/  FMUL.FTZ R51, R51, c[0x0][0x2ec] ;  /* 0x0000bb0033337a20 */ /* 0x000fe20000410000 */
[----:B------:R-:W-:Y:S01]  /*13800*/  LOP3.LUT R4, R12, 0x28, R13, 0xfe, !PT ;  /* 0x000000280c047812 */ /* 0x000fe200078efe0d */
[----:B------:R-:W-:Y:S01]  /*13810*/  FMUL.FTZ R44, R44, c[0x0][0x2ec] ;  /* 0x0000bb002c2c7a20 */ /* 0x000fe20000410000 */
[----:B-1----:R-:W-:Y:S01]  /*13820*/  FSEL R67, R28, -INF , !P4 ;  /* 0xff8000001c437808 */ /* 0x002fe20006000000 */
[----:B------:R-:W-:Y:S01]  /*13830*/  FMUL.FTZ R45, R45, c[0x0][0x2ec] ;  /* 0x0000bb002d2d7a20 */ /* 0x000fe20000410000 */
[----:B-----5:R-:W-:Y:S01]  /*13840*/  FSEL R190, R190, -INF , !P5 ;  /* 0xff800000bebe7808 */ /* 0x020fe20006800000 */
[----:B------:R-:W1:Y:S01]  /*13850*/  MUFU.TANH R186, R186 ;  /* 0x000000ba00ba7308 */ /* 0x000e620000002400 */
[-C--:B------:R-:W-:Y:S01]  /*13860*/  ISETP.GE.AND P4, PT, R6, R3.reuse, PT ;  /* 0x000000030600720c */ /* 0x080fe20003f86270 */
[----:B------:R-:W-:Y:S01]  /*13870*/  FMUL.FTZ R46, R46, c[0x0][0x2ec] ;  /* 0x0000bb002e2e7a20 */ /* 0x000fe20000410000 */
[----:B---3--:R-:W-:Y:S01]  /*13880*/  FSEL R66, R29, -INF , !P3 ;  /* 0xff8000001d427808 */ /* 0x008fe20005800000 */
[----:B------:R-:W-:Y:S01]  /*13890*/  FMUL.FTZ R47, R47, c[0x0][0x2ec] ;  /* 0x0000bb002f2f7a20 */ /* 0x000fe20000410000 */
[----:B------:R-:W-:-:S02]  /*138a0*/  ISETP.GE.AND P5, PT, R4, R3, PT ;  /* 0x000000030400720c */ /* 0x000fc40003fa6270 */
[-C--:B------:R-:W-:Y:S01]  /*138b0*/  ISETP.GE.AND P3, PT, R4, R117.reuse, PT ;  /* 0x000000750400720c */ /* 0x080fe20003f66270 */
[----:B------:R-:W2:Y:S01]  /*138c0*/  MUFU.TANH R161, R128 ;  /* 0x0000008000a17308 */ /* 0x000ea20000002400 */
[----:B------:R-:W-:Y:S02]  /*138d0*/  IADD3 R4, R18, 0x21, RZ ;  /* 0x0000002112047810 */ /* 0x000fe40007ffe0ff */
[----:B------:R-:W-:Y:S02]  /*138e0*/  FSEL R65, R27, -INF , !P4 ;  /* 0xff8000001b417808 */ /* 0x000fe40006000000 */
[----:B------:R-:W-:Y:S02]  /*138f0*/  ISETP.GE.AND P4, PT, R6, R117, PT ;  /* 0x000000750600720c */ /* 0x000fe40003f86270 */
[----:B------:R-:W-:Y:S01]  /*13900*/  FSEL R183, R183, -INF , !P1 ;  /* 0xff800000b7b77808 */ /* 0x000fe20004800000 */
[----:B------:R-:W3:Y:S01]  /*13910*/  MUFU.TANH R182, R130 ;  /* 0x0000008200b67308 */ /* 0x000ee20000002400 */
[----:B------:R-:W-:-:S02]  /*13920*/  LOP3.LUT R6, R12, 0x30, R13, 0xfe, !PT ;  /* 0x000000300c067812 */ /* 0x000fc400078efe0d */
[-C--:B------:R-:W-:Y:S02]  /*13930*/  ISETP.GE.AND P1, PT, R4, R3.reuse, PT ;  /* 0x000000030400720c */ /* 0x080fe40003f26270 */
[----:B----4-:R-:W-:Y:S02]  /*13940*/  FSEL R64, R14, -INF , !P4 ;  /* 0xff8000000e407808 */ /* 0x010fe40006000000 */
[----:B------:R-:W-:Y:S01]  /*13950*/  FSEL R188, R188, -INF , !P6 ;  /* 0xff800000bcbc7808 */ /* 0x000fe20007000000 */
[----:B------:R-:W4:Y:S01]  /*13960*/  MUFU.TANH R173, R120 ;  /* 0x0000007800ad7308 */ /* 0x000f220000002400 */
[----:B------:R-:W-:Y:S02]  /*13970*/  FSEL R181, R181, -INF , !P1 ;  /* 0xff800000b5b57808 */ /* 0x000fe40004800000 */
[C---:B------:R-:W-:Y:S02]  /*13980*/  ISETP.GE.AND P4, PT, R6.reuse, R3, PT ;  /* 0x000000030600720c */ /* 0x040fe40003f86270 */
[----:B------:R-:W-:-:S02]  /*13990*/  ISETP.GE.AND P6, PT, R6, R117, PT ;  /* 0x000000750600720c */ /* 0x000fc40003fc6270 */
[----:B------:R-:W-:Y:S01]  /*139a0*/  ISETP.GE.AND P1, PT, R4, R117, PT ;  /* 0x000000750400720c */ /* 0x000fe20003f26270 */
[----:B------:R-:W5:Y:S01]  /*139b0*/  MUFU.TANH R175, R129 ;  /* 0x0000008100af7308 */ /* 0x000f620000002400 */
[----:B------:R-:W5:Y:S01]  /*139c0*/  LDSM.16.M88.4 R4, [R118+0x8c00] ;  /* 0x008c00007604783b */ /* 0x000f620000000200 */
[----:B------:R-:W-:Y:S01]  /*139d0*/  IADD3 R8, R18, 0x29, RZ ;  /* 0x0000002912087810 */ /* 0x000fe20007ffe0ff */
[----:B------:R-:W-:-:S04]  /*139e0*/  DEPBAR.LE SB0, 0x0 ;  /* 0x000080000000791a */ /* 0x000fc80000000000 */
[----:B------:R-:W-:Y:S01]  /*139f0*/  FSEL R179, R179, -INF , !P5 ;  /* 0xff800000b3b37808 */ /* 0x000fe20006800000 */
[----:B------:R-:W1:Y:S01]  /*13a00*/  MUFU.TANH R163, R124 ;  /* 0x0000007c00a37308 */ /* 0x000e620000002400 */
[----:B------:R-:W-:Y:S02]  /*13a10*/  ISETP.GE.AND P5, PT, R8, R3, PT ;  /* 0x000000030800720c */ /* 0x000fe40003fa6270 */
[--C-:B------:R-:W-:Y:S02]  /*13a20*/  LOP3.LUT R10, R12, 0x40, R13.reuse, 0xfe, !PT ;  /* 0x000000400c0a7812 */ /* 0x100fe400078efe0d */
[----:B------:R-:W-:Y:S02]  /*13a30*/  FSEL R177, R177, -INF , !P5 ;  /* 0xff800000b1b17808 */ /* 0x000fe40006800000 */
[----:B------:R-:W-:Y:S01]  /*13a40*/  ISETP.GE.AND P5, PT, R8, R117, PT ;  /* 0x000000750800720c */ /* 0x000fe20003fa6270 */
[----:B------:R-:W5:Y:S01]  /*13a50*/  MUFU.TANH R171, R121 ;  /* 0x0000007900ab7308 */ /* 0x000f620000002400 */
[----:B------:R-:W-:-:S02]  /*13a60*/  LOP3.LUT R14, R12, 0x38, R13, 0xfe, !PT ;  /* 0x000000380c0e7812 */ /* 0x000fc400078efe0d */
[----:B------:R-:W-:Y:S02]  /*13a70*/  FSEL R184, R184, -INF , !P5 ;  /* 0xff800000b8b87808 */ /* 0x000fe40006800000 */
[----:B------:R-:W-:Y:S02]  /*13a80*/  ISETP.GE.AND P5, PT, R10, R3, PT ;  /* 0x000000030a00720c */ /* 0x000fe40003fa6270 */
[----:B------:R-:W-:Y:S01]  /*13a90*/  IADD3 R8, R18, 0x31, RZ ;  /* 0x0000003112087810 */ /* 0x000fe20007ffe0ff */
[----:B------:R-:W5:Y:S01]  /*13aa0*/  MUFU.TANH R178, R131 ;  /* 0x0000008300b27308 */ /* 0x000f620000002400 */
[----:B-1----:R-:W-:Y:S02]  /*13ab0*/  FSEL R186, R186, -INF , !P1 ;  /* 0xff800000baba7808 */ /* 0x002fe40004800000 */
[----:B--2---:R-:W-:Y:S02]  /*13ac0*/  FSEL R161, R161, -INF , !P4 ;  /* 0xff800000a1a17808 */ /* 0x004fe40006000000 */
[----:B---3--:R-:W-:-:S02]  /*13ad0*/  FSEL R182, R182, -INF , !P6 ;  /* 0xff800000b6b67808 */ /* 0x008fc40007000000 */
[----:B----4-:R-:W-:Y:S01]  /*13ae0*/  FSEL R173, R173, -INF , !P5 ;  /* 0xff800000adad7808 */ /* 0x010fe20006800000 */
[----:B------:R-:W-:Y:S01]  /*13af0*/  MUFU.TANH R19, R19 ;  /* 0x0000001300137308 */ /* 0x000fe20000002400 */
[-C--:B------:R-:W-:Y:S02]  /*13b00*/  ISETP.GE.AND P1, PT, R14, R3.reuse, PT ;  /* 0x000000030e00720c */ /* 0x080fe40003f26270 */
[----:B------:R-:W-:Y:S02]  /*13b10*/  ISETP.GE.AND P4, PT, R8, R3, PT ;  /* 0x000000030800720c */ /* 0x000fe40003f86270 */
[----:B------:R-:W-:Y:S02]  /*13b20*/  ISETP.GE.AND P6, PT, R10, R117, PT ;  /* 0x000000750a00720c */ /* 0x000fe40003fc6270 */
[----:B------:R-:W-:Y:S01]  /*13b30*/  IADD3 R10, R18, 0x39, RZ ;  /* 0x00000039120a7810 */ /* 0x000fe20007ffe0ff */
[----:B------:R-:W1:Y:S01]  /*13b40*/  MUFU.TANH R176, R126 ;  /* 0x0000007e00b07308 */ /* 0x000e620000002400 */
[----:B-----5:R-:W-:Y:S01]  /*13b50*/  HMMA.16816.F32 R40, R32, R4, R40 ;  /* 0x000000042028723c */ /* 0x020fe20000001828 */
[----:B------:R-:W-:-:S02]  /*13b60*/  FSEL R174, R174, -INF , !P3 ;  /* 0xff800000aeae7808 */ /* 0x000fc40005800000 */
[----:B------:R-:W-:Y:S02]  /*13b70*/  FSEL R175, R175, -INF , !P4 ;  /* 0xff800000afaf7808 */ /* 0x000fe40006000000 */
[----:B------:R-:W-:Y:S02]  /*13b80*/  FSEL R163, R163, -INF , !P1 ;  /* 0xff800000a3a37808 */ /* 0x000fe40004800000 */
[----:B------:R-:W2:Y:S01]  /*13b90*/  MUFU.TANH R170, R123 ;  /* 0x0000007b00aa7308 */ /* 0x000ea20000002400 */
[----:B------:R-:W-:Y:S01]  /*13ba0*/  IADD3 R4, R18, 0x41, RZ ;  /* 0x0000004112047810 */ /* 0x000fe20007ffe0ff */
[----:B------:R-:W-:Y:S01]  /*13bb0*/  HMMA.16816.F32 R36, R32, R6, R36 ;  /* 0x000000062024723c */ /* 0x000fe20000001824 */
[----:B------:R-:W-:Y:S02]  /*13bc0*/  ISETP.GE.AND P3, PT, R14, R117, PT ;  /* 0x000000750e00720c */ /* 0x000fe40003f66270 */
[----:B------:R-:W-:Y:S02]  /*13bd0*/  ISETP.GE.AND P5, PT, R4, R3, PT ;  /* 0x000000030400720c */ /* 0x000fe40003fa6270 */
[----:B------:R-:W-:Y:S01]  /*13be0*/  ISETP.GE.AND P4, PT, R8, R117, PT ;  /* 0x000000750800720c */ /* 0x000fe20003f86270 */
[----:B------:R-:W3:Y:S01]  /*13bf0*/  MUFU.TANH R180, R127 ;  /* 0x0000007f00b47308 */ /* 0x000ee20000002400 */
[----:B------:R-:W-:-:S02]  /*13c00*/  FSEL R171, R171, -INF , !P5 ;  /* 0xff800000abab7808 */ /* 0x000fc40006800000 */
[----:B------:R-:W-:Y:S02]  /*13c10*/  ISETP.GE.AND P1, PT, R10, R3, PT ;  /* 0x000000030a00720c */ /* 0x000fe40003f26270 */
[----:B------:R-:W-:Y:S02]  /*13c20*/  ISETP.GE.AND P5, PT, R4, R117, PT ;  /* 0x000000750400720c */ /* 0x000fe40003fa6270 */
[--C-:B------:R-:W-:Y:S01]  /*13c30*/  LOP3.LUT R8, R12, 0x48, R13.reuse, 0xfe, !PT ;  /* 0x000000480c087812 */ /* 0x100fe200078efe0d */
[----:B------:R-:W4:Y:S01]  /*13c40*/  MUFU.TANH R30, R30 ;  /* 0x0000001e001e7308 */ /* 0x000f220000002400 */
[----:B------:R-:W-:Y:S01]  /*13c50*/  IADD3 R4, R18, 0x49, RZ ;  /* 0x0000004912047810 */ /* 0x000fe20007ffe0ff */
[----:B------:R-:W-:Y:S01]  /*13c60*/  FMUL.FTZ R40, R40, c[0x0][0x2ec] ;  /* 0x0000bb0028287a20 */ /* 0x000fe20000410000 */
[----:B------:R-:W-:Y:S01]  /*13c70*/  FSEL R178, R178, -INF , !P4 ;  /* 0xff800000b2b27808 */ /* 0x000fe20006000000 */
[----:B------:R-:W-:Y:S01]  /*13c80*/  FMUL.FTZ R42, R42, c[0x0][0x2ec] ;  /* 0x0000bb002a2a7a20 */ /* 0x000fe20000410000 */
[----:B-1----:R-:W-:Y:S01]  /*13c90*/  FSEL R176, R176, -INF , !P3 ;  /* 0xff800000b0b07808 */ /* 0x002fe20005800000 */
[----:B------:R-:W-:Y:S01]  /*13ca0*/  FMUL.FTZ R43, R43, c[0x0][0x2ec] ;  /* 0x0000bb002b2b7a20 */ /* 0x000fe20000410000 */
[----:B------:R-:W-:Y:S01]  /*13cb0*/  FSEL R167, R19, -INF , !P1 ;  /* 0xff80000013a77808 */ /* 0x000fe20004800000 */
[----:B------:R-:W1:Y:S01]  /*13cc0*/  MUFU.TANH R172, R122 ;  /* 0x0000007a00ac7308 */ /* 0x000e620000002400 */
[----:B--2---:R-:W-:Y:S01]  /*13cd0*/  FSEL R170, R170, -INF , !P5 ;  /* 0xff800000aaaa7808 */ /* 0x004fe20006800000 */
[----:B------:R-:W-:Y:S01]  /*13ce0*/  FMUL.FTZ R41, R41, c[0x0][0x2ec] ;  /* 0x0000bb0029297a20 */ /* 0x000fe20000410000 */
[----:B------:R-:W-:Y:S01]  /*13cf0*/  ISETP.GE.AND P4, PT, R8, R3, PT ;  /* 0x000000030800720c */ /* 0x000fe20003f86270 */
[----:B------:R-:W-:Y:S01]  /*13d00*/  FMUL.FTZ R36, R36, c[0x0][0x2ec] ;  /* 0x0000bb0024247a20 */ /* 0x000fe20000410000 */
[-C--:B------:R-:W-:Y:S01]  /*13d10*/  ISETP.GE.AND P3, PT, R8, R117.reuse, PT ;  /* 0x000000750800720c */ /* 0x080fe20003f66270 */
[----:B------:R-:W-:Y:S01]  /*13d20*/  FMUL.FTZ R37, R37, c[0x0][0x2ec] ;  /* 0x0000bb0025257a20 */ /* 0x000fe20000410000 */
[----:B------:R-:W-:Y:S01]  /*13d30*/  ISETP.GE.AND P1, PT, R10, R117, PT ;  /* 0x000000750a00720c */ /* 0x000fe20003f26270 */
[----:B------:R-:W2:Y:S01]  /*13d40*/  MUFU.TANH R153, R60 ;  /* 0x0000003c00997308 */ /* 0x000ea20000002400 */
[----:B------:R-:W-:Y:S01]  /*13d50*/  ISETP.GE.AND P5, PT, R4, R3, PT ;  /* 0x000000030400720c */ /* 0x000fe20003fa6270 */
[----:B------:R-:W-:Y:S01]  /*13d60*/  FMUL.FTZ R38, R38, c[0x0][0x2ec] ;  /* 0x0000bb0026267a20 */ /* 0x000fe20000410000 */
[----:B------:R-:W-:Y:S01]  /*13d70*/  LOP3.LUT R8, R12, 0x50, R13, 0xfe, !PT ;  /* 0x000000500c087812 */ /* 0x000fe200078efe0d */
[----:B------:R-:W-:Y:S01]  /*13d80*/  FMUL.FTZ R39, R39, c[0x0][0x2ec] ;  /* 0x0000bb0027277a20 */ /* 0x000fe20000410000 */
[----:B---3--:R-:W-:-:S02]  /*13d90*/  FSEL R180, R180, -INF , !P1 ;  /* 0xff800000b4b47808 */ /* 0x008fc40004800000 */
[----:B----4-:R-:W-:Y:S01]  /*13da0*/  FSEL R165, R30, -INF , !P5 ;  /* 0xff8000001ea57808 */ /* 0x010fe20006800000 */
[----:B------:R-:W3:Y:S01]  /*13db0*/  MUFU.TANH R143, R61 ;  /* 0x0000003d008f7308 */ /* 0x000ee20000002400 */
[----:B------:R-:W-:Y:S02]  /*13dc0*/  ISETP.GE.AND P1, PT, R8, R3, PT ;  /* 0x000000030800720c */ /* 0x000fe40003f26270 */
[----:B------:R-:W-:Y:S02]  /*13dd0*/  ISETP.GE.AND P5, PT, R4, R117, PT ;  /* 0x000000750400720c */ /* 0x000fe40003fa6270 */
[----:B------:R-:W-:Y:S02]  /*13de0*/  IADD3 R4, R18, 0x51, RZ ;  /* 0x0000005112047810 */ /* 0x000fe40007ffe0ff */
[----:B-1----:R-:W-:Y:S01]  /*13df0*/  FSEL R172, R172, -INF , !P6 ;  /* 0xff800000acac7808 */ /* 0x002fe20007000000 */
[----:B------:R-:W1:Y:S01]  /*13e00*/  MUFU.TANH R152, R63 ;  /* 0x0000003f00987308 */ /* 0x000e620000002400 */
[----:B--2---:R-:W-:-:S02]  /*13e10*/  FSEL R153, R153, -INF , !P1 ;  /* 0xff80000099997808 */ /* 0x004fc40004800000 */
[----:B------:R-:W-:Y:S02]  /*13e20*/  ISETP.GE.AND P6, PT, R8, R117, PT ;  /* 0x000000750800720c */ /* 0x000fe40003fc6270 */
[----:B------:R-:W-:Y:S02]  /*13e30*/  ISETP.GE.AND P1, PT, R4, R3, PT ;  /* 0x000000030400720c */ /* 0x000fe40003f26270 */
[----:B------:R-:W-:Y:S01]  /*13e40*/  LOP3.LUT R8, R12, 0x58, R13, 0xfe, !PT ;  /* 0x000000580c087812 */ /* 0x000fe200078efe0d */
[----:B------:R-:W2:Y:S01]  /*13e50*/  MUFU.TANH R142, R54 ;  /* 0x00000036008e7308 */ /* 0x000ea20000002400 */
        /* <DEDUP_REMOVED lines=9> */
[----:B------:R-:W4:Y:S01]  /*13ef0*/  MUFU.TANH R135, R48 ;  /* 0x0000003000877308 */ /* 0x000f220000002400 */
[----:B------:R-:W-:-:S02]  /*13f00*/  FSEL R166, R166, -INF , !P5 ;  /* 0xff800000a6a67808 */ /* 0x000fc40006800000 */
[----:B-1----:R-:W-:Y:S02]  /*13f10*/  FSEL R152, R152, -INF , !P1 ;  /* 0xff80000098987808 */ /* 0x002fe40004800000 */
[----:B--2---:R-:W-:Y:S02]  /*13f20*/  FSEL R142, R142, -INF , !P3 ;  /* 0xff8000008e8e7808 */ /* 0x004fe40005800000 */
[-C--:B------:R-:W-:Y:S01]  /*13f30*/  ISETP.GE.AND P5, PT, R8, R3.reuse, PT ;  /* 0x000000030800720c */ /* 0x080fe20003fa6270 */
[----:B------:R-:W1:Y:S01]  /*13f40*/  MUFU.TANH R164, R62 ;  /* 0x0000003e00a47308 */ /* 0x000e620000002400 */
[C---:B------:R-:W-:Y:S02]  /*13f50*/  ISETP.GE.AND P1, PT, R6.reuse, R3, PT ;  /* 0x000000030600720c */ /* 0x040fe40003f26270 */
[----:B------:R-:W-:Y:S02]  /*13f60*/  ISETP.GE.AND P3, PT, R6, R117, PT ;  /* 0x000000750600720c */ /* 0x000fe40003f66270 */
[----:B------:R-:W-:-:S02]  /*13f70*/  IADD3 R4, R18, 0x59, RZ ;  /* 0x0000005912047810 */ /* 0x000fc40007ffe0ff */
[----:B------:R-:W-:Y:S01]  /*13f80*/  IADD3 R6, R18, 0x61, RZ ;  /* 0x0000006112067810 */ /* 0x000fe20007ffe0ff */
[----:B------:R-:W2:Y:S01]  /*13f90*/  MUFU.TANH R139, R53 ;  /* 0x00000035008b7308 */ /* 0x000ea20000002400 */
[----:B---3--:R-:W-:Y:S02]  /*13fa0*/  FSEL R141, R141, -INF , !P4 ;  /* 0xff8000008d8d7808 */ /* 0x008fe40006000000 */
[----:B----4-:R-:W-:Y:S02]  /*13fb0*/  FSEL R135, R135, -INF , !P5 ;  /* 0xff80000087877808 */ /* 0x010fe40006800000 */
[-C--:B------:R-:W-:Y:S02]  /*13fc0*/  ISETP.GE.AND P4, PT, R4, R3.reuse, PT ;  /* 0x000000030400720c */ /* 0x080fe40003f86270 */
[----:B------:R-:W-:Y:S01]  /*13fd0*/  ISETP.GE.AND P5, PT, R6, R3, PT ;  /* 0x000000030600720c */ /* 0x000fe20003fa6270 */
[----:B------:R-:W3:Y:S01]  /*13fe0*/  MUFU.TANH R133, R49 ;  /* 0x0000003100857308 */ /* 0x000ee20000002400 */
[----:B-1----:R-:W-:-:S02]  /*13ff0*/  FSEL R164, R164, -INF , !P6 ;  /* 0xff800000a4a47808 */ /* 0x002fc40007000000 */
[----:B------:R-:W-:-:S05]  /*14000*/  ISETP.GE.AND P6, PT, R8, R117, PT ;  /* 0x000000750800720c */ /* 0x000fca0003fc6270 */
[----:B------:R-:W1:Y:S01]  /*14010*/  MUFU.TANH R140, R55 ;  /* 0x00000037008c7308 */ /* 0x000e620000002400 */
[----:B--2---:R-:W-:Y:S02]  /*14020*/  FSEL R139, R139, -INF , !P4 ;  /* 0xff8000008b8b7808 */ /* 0x004fe40006000000 */
[----:B------:R-:W-:Y:S02]  /*14030*/  ISETP.GE.AND P4, PT, R4, R117, PT ;  /* 0x000000750400720c */ /* 0x000fe40003f86270 */
[----:B------:R-:W-:-:S03]  /*14040*/  LOP3.LUT R4, R12, 0x70, R13, 0xfe, !PT ;  /* 0x000000700c047812 */ /* 0x000fc600078efe0d */
        /* <DEDUP_REMOVED lines=23> */
[----:B------:R-:W-:-:S03]  /*141c0*/  LOP3.LUT R4, R12, 0x78, R13, 0xfe, !PT ;  /* 0x000000780c047812 */ /* 0x000fc600078efe0d */
[----:B------:R-:W3:Y:S01]  /*141d0*/  MUFU.TANH R122, R42 ;  /* 0x0000002a007a7308 */ /* 0x000ee20000002400 */
[----:B-1----:R-:W-:Y:S02]  /*141e0*/  FSEL R128, R128, -INF , !P1 ;  /* 0xff80000080807808 */ /* 0x002fe40004800000 */
[----:B------:R-:W-:-:S05]  /*141f0*/  ISETP.GE.AND P1, PT, R18, R3, PT ;  /* 0x000000031200720c */ /* 0x000fca0003f26270 */
[----:B------:R-:W1:Y:S01]  /*14200*/  MUFU.TANH R120, R43 ;  /* 0x0000002b00787308 */ /* 0x000e620000002400 */
[----:B--2---:R-:W-:Y:S02]  /*14210*/  FSEL R127, R127, -INF , !P4 ;  /* 0xff8000007f7f7808 */ /* 0x004fe40006000000 */
[C---:B------:R-:W-:Y:S02]  /*14220*/  ISETP.GE.AND P4, PT, R18.reuse, R117, PT ;  /* 0x000000751200720c */ /* 0x040fe40003f86270 */
[----:B------:R-:W-:-:S03]  /*14230*/  IADD3 R18, R18, 0x79, RZ ;  /* 0x0000007912127810 */ /* 0x000fc60007ffe0ff */
[----:B------:R-:W2:Y:S01]  /*14240*/  MUFU.TANH R125, R41 ;  /* 0x00000029007d7308 */ /* 0x000ea20000002400 */
[----:B---3--:R-:W-:Y:S02]  /*14250*/  FSEL R122, R122, -INF , !P6 ;  /* 0xff8000007a7a7808 */ /* 0x008fe40007000000 */
[----:B------:R-:W-:-:S05]  /*14260*/  ISETP.GE.AND P6, PT, R4, R3, PT ;  /* 0x000000030400720c */ /* 0x000fca0003fc6270 */
[----:B------:R-:W3:Y:S01]  /*14270*/  MUFU.TANH R25, R25 ;  /* 0x0000001900197308 */ /* 0x000ee20000002400 */
[----:B-1----:R-:W-:Y:S01]  /*14280*/  FSEL R120, R120, -INF , !P5 ;  /* 0xff80000078787808 */ /* 0x002fe20006800000 */
[----:B------:R-:W-:Y:S01]  /*14290*/  BAR.SYNC.DEFER_BLOCKING 0x0 ;  /* 0x0000000000007b1d */ /* 0x000fe20000010000 */
[----:B------:R-:W-:Y:S02]  /*142a0*/  ISETP.GE.AND P5, PT, R18, R3, PT ;  /* 0x000000031200720c */ /* 0x000fe40003fa6270 */
[----:B------:R-:W-:Y:S02]  /*142b0*/  FSEL R3, R24, -INF , !P1 ;  /* 0xff80000018037808 */ /* 0x000fe40004800000 */
[-C--:B------:R-:W-:Y:S01]  /*142c0*/  ISETP.GE.AND P1, PT, R18, R117.reuse, PT ;  /* 0x000000751200720c */ /* 0x080fe20003f26270 */
[----:B------:R-:W1:Y:S01]  /*142d0*/  MUFU.TANH R137, R36 ;  /* 0x0000002400897308 */ /* 0x000e620000002400 */
[----:B--2---:R-:W-:Y:S02]  /*142e0*/  FSEL R125, R125, -INF , !P3 ;  /* 0xff8000007d7d7808 */ /* 0x004fe40005800000 */
[----:B------:R-:W-:-:S05]  /*142f0*/  ISETP.GE.AND P3, PT, R4, R117, PT ;  /* 0x000000750400720c */ /* 0x000fca0003f66270 */
[----:B------:R-:W2:Y:S01]  /*14300*/  MUFU.TANH R136, R37 ;  /* 0x0000002500887308 */ /* 0x000ea20000002400 */
[----:B---3--:R-:W-:-:S07]  /*14310*/  FSEL R25, R25, -INF , !P4 ;  /* 0xff80000019197808 */ /* 0x008fce0006000000 */
[----:B------:R-:W3:Y:S01]  /*14320*/  MUFU.TANH R63, R38 ;  /* 0x00000026003f7308 */ /* 0x000ee20000002400 */
[----:B-1----:R-:W-:-:S07]  /*14330*/  FSEL R137, R137, -INF , !P6 ;  /* 0xff80000089897808 */ /* 0x002fce0007000000 */
[----:B------:R-:W1:Y:S01]  /*14340*/  MUFU.TANH R62, R39 ;  /* 0x00000027003e7308 */ /* 0x000e620000002400 */
[----:B--2---:R-:W-:Y:S02]  /*14350*/  FSEL R136, R136, -INF , !P5 ;  /* 0xff80000088887808 */ /* 0x004fe40006800000 */
[----:B---3--:R-:W-:Y:S02]  /*14360*/  FSEL R63, R63, -INF , !P3 ;  /* 0xff8000003f3f7808 */ /* 0x008fe40005800000 */
[----:B-1----:R-:W-:Y:S01]  /*14370*/  FSEL R62, R62, -INF , !P1 ;  /* 0xff8000003e3e7808 */ /* 0x002fe20004800000 */
[----:B------:R-:W-:Y:S05]  /*14380*/  @!P0 BRA `(.L_x_2135) ;  /* 0x000005b000008947 */ /* 0x000fea0003800000 */
[----:B------:R-:W-:Y:S05]  /*14390*/  @!P2 BRA `(.L_x_2136) ;  /* 0x000003900000a947 */ /* 0x000fea0003800000 */
[----:B------:R-:W-:Y:S02]  /*143a0*/  IABS R4, c[0x0][0x2d0] ;  /* 0x0000b40000047a13 */ /* 0x000fe40000000000 */
[----:B------:R-:W-:Y:S02]  /*143b0*/  IADD3 R10, R12, -0x80, RZ ;  /* 0xffffff800c0a7810 */ /* 0x000fe40007ffe0ff */
[----:B------:R-:W1:Y:S01]  /*143c0*/  I2F.RP R5, R4 ;  /* 0x0000000400057306 */ /* 0x000e620000209400 */
[----:B------:R-:W-:-:S02]  /*143d0*/  IABS R8, R12 ;  /* 0x0000000c00087213 */ /* 0x000fc40000000000 */
        /* <DEDUP_REMOVED lines=29> */
[----:B------:R-:W-:Y:S02]  /*145b0*/  @P5 IADD3 R9, R9, 0x1, RZ ;  /* 0x0000000109095810 */ /* 0x000fe40007ffe0ff */
[----:B------:R-:W-:-:S03]  /*145c0*/  @!P3 IADD3 R11, -R11, RZ, RZ ;  /* 0x000000ff0b0bb210 */ /* 0x000fc60007ffe1ff */
[----:B------:R-:W-:Y:S01]  /*145d0*/  @!P0 IMAD.MOV R9, RZ, RZ, -R9 ;  /* 0x000000ffff098224 */ /* 0x000fe200078e0a09 */
[----:B------:R-:W-:-:S04]  /*145e0*/  SEL R7, R4, R11, !P1 ;  /* 0x0000000b04077207 */ /* 0x000fc80004800000 */
[----:B------:R-:W-:Y:S01]  /*145f0*/  SEL R4, R4, R9, !P1 ;  /* 0x0000000904047207 */ /* 0x000fe20004800000 */
        /* <DEDUP_REMOVED lines=19> */
.L_x_2136:
[----:B------:R-:W-:-:S05]  /*14730*/  IMAD.MOV.U32 R6, RZ, RZ, c[0x0][0x198] ;  /* 0x00006600ff067624 */ /* 0x000fca00078e00ff */
[----:B------:R-:W-:-:S04]  /*14740*/  LEA R6, -R6, RZ, 0x7 ;  /* 0x000000ff06067211 */ /* 0x000fc800078e39ff */
[----:B------:R-:W-:Y:S02]  /*14750*/  SHF.R.S32.HI R4, RZ, 0x1f, R6 ;  /* 0x0000001fff047819 */ /* 0x000fe40000011406 */
.L_x_2137:
[----:B------:R-:W-:Y:S01]  /*14760*/  ULDC.64 UR4, c[0x0][0x198] ;  /* 0x0000660000047ab9 */ /* 0x000fe20000000a00 */
[C---:B------:R-:W-:Y:S01]  /*14770*/  LEA R160, P0, R6.reuse, R160, 0x1 ;  /* 0x000000a006a07211 */ /* 0x040fe200078008ff */
[----:B------:R-:W-:Y:S02]  /*14780*/  USHF.L.U32 UR9, UR4, 0x6, URZ ;  /* 0x0000000604097899 */ /* 0x000fe4000800063f */
[----:B------:R-:W-:Y:S01]  /*14790*/  UMOV UR8, 0x6 ;  /* 0x0000000600087882 */ /* 0x000fe20000000000 */
[----:B------:R-:W-:Y:S01]  /*147a0*/  LEA.HI.X R157, R6, R157, R4, 0x1, P0 ;  /* 0x0000009d069d7211 */ /* 0x000fe200000f0c04 */
[----:B------:R-:W-:Y:S01]  /*147b0*/  USHF.L.U64.HI UR5, UR4, UR8, UR5 ;  /* 0x0000000804057299 */ /* 0x000fe20008010205 */
[----:B------:R-:W-:Y:S01]  /*147c0*/  IMAD.MOV.U32 R10, RZ, RZ, R160 ;  /* 0x000000ffff0a7224 */ /* 0x000fe200078e00a0 */
[----:B------:R-:W-:Y:S02]  /*147d0*/  IADD3 R8, P0, R160, UR9, RZ ;  /* 0x00000009a0087c10 */ /* 0x000fe4000ff1e0ff */
[----:B------:R-:W-:-:S02]  /*147e0*/  IMAD.MOV.U32 R11, RZ, RZ, R157 ;  /* 0x000000ffff0b7224 */ /* 0x000fc400078e009d */
[----:B------:R-:W-:Y:S02]  /*147f0*/  IADD3.X R9, R157, UR5, RZ, P0, !PT ;  /* 0x000000059d097c10 */ /* 0x000fe400087fe4ff */
[----:B------:R-:W-:Y:S01]  /*14800*/  IADD3 R6, P0, R8, UR9, RZ ;  /* 0x0000000908067c10 */ /* 0x000fe2000ff1e0ff */
[----:B------:R-:W-:Y:S01]  /*14810*/  @!PT LDS RZ, [RZ] ;  /* 0x00000000fffff984 */ /* 0x000fe20000000800 */
[----:B------:R-:W-:Y:S01]  /*14820*/  @!PT LDS RZ, [RZ] ;  /* 0x00000000fffff984 */ /* 0x000fe20000000800 */
[----:B------:R-:W-:Y:S01]  /*14830*/  @!PT LDS RZ, [RZ] ;  /* 0x00000000fffff984 */ /* 0x000fe20000000800 */
[----:B------:R1:W-:Y:S03]  /*14840*/  LDGSTS.E.BYPASS.LTC128B.128 [R149+0x3000], [R10.64] ;  /* 0x030000000a957fae */ /* 0x0003e6000b901d46 */
[----:B------:R-:W-:Y:S01]  /*14850*/  IADD3.X R7, R9, UR5, RZ, P0, !PT ;  /* 0x0000000509077c10 */ /* 0x000fe200087fe4ff */
[----:B------:R1:W-:Y:S01]  /*14860*/  LDGSTS.E.BYPASS.LTC128B.128 [R149+0x5000], [R10.64+0x40] ;  /* 0x050000400a957fae */ /* 0x0003e2000b901d46 */
[----:B------:R-:W-:-:S03]  /*14870*/  IADD3 R4, P0, R6, UR9, RZ ;  /* 0x0000000906047c10 */ /* 0x000fc6000ff1e0ff */
        /* <DEDUP_REMOVED lines=12> */
.L_x_2135:
        /* <DEDUP_REMOVED lines=94> */
[----:B------:R-:W2:Y:S01]  /*14f20*/  LDSM.16.MT88.4 R20, [R116+0x9000] ;  /* 0x009000007414783b */ /* 0x000ea20000004200 */
[--C-:B------:R-:W-:Y:S02]  /*14f30*/  FFMA.FTZ R121, R25, c[0x0][0x23c], -R117.reuse ;  /* 0x00008f0019797a23 */ /* 0x100fe40000010875 */
[--C-:B------:R-:W-:Y:S01]  /*14f40*/  FFMA.FTZ R59, R26, c[0x0][0x23c], -R117.reuse ;  /* 0x00008f001a3b7a23 */ /* 0x100fe20000010875 */
[----:B------:R-:W3:Y:S01]  /*14f50*/  MUFU.EX2 R60, R60 ;  /* 0x0000003c003c7308 */ /* 0x000ee20000000800 */
[----:B------:R-:W-:Y:S02]  /*14f60*/  FFMA.FTZ R2, R16, c[0x0][0x23c], -R117 ;  /* 0x00008f0010027a23 */ /* 0x000fe40000010875 */
        /* <DEDUP_REMOVED lines=30> */
[----:B------:R-:W-:-:S06]  /*15150*/  FFMA.FTZ R63, R63, c[0x0][0x23c], -R117 ;  /* 0x00008f003f3f7a23 */ /* 0x000fcc0000010875 */
[----:B------:R-:W3:Y:S08]  /*15160*/  MUFU.EX2 R126, R126 ;  /* 0x0000007e007e7308 */ /* 0x000ef00000000800 */
[----:B------:R-:W5:Y:S01]  /*15170*/  MUFU.EX2 R124, R124 ;  /* 0x0000007c007c7308 */ /* 0x000f620000000800 */
[----:B----4-:R-:W-:Y:S01]  /*15180*/  F2FP.PACK_AB R7, R2, R57 ;  /* 0x000000390207723e */ /* 0x010fe200000000ff */
[----:B---3--:R-:W-:-:S06]  /*15190*/  FMUL.FTZ R8, R112, R126 ;  /* 0x0000007e70087220 */ /* 0x008fcc0000410000 */
[----:B------:R-:W-:Y:S01]  /*151a0*/  MUFU.EX2 R0, R0 ;  /* 0x0000000000007308 */ /* 0x000fe20000000800 */
[-C--:B------:R-:W-:Y:S02]  /*151b0*/  FMUL.FTZ R9, R113, R126.reuse ;  /* 0x0000007e71097220 */ /* 0x080fe40000410000 */
[-C--:B------:R-:W-:Y:S02]  /*151c0*/  FMUL.FTZ R16, R104, R126.reuse ;  /* 0x0000007e68107220 */ /* 0x080fe40000410000 */
[----:B------:R-:W-:Y:S02]  /*151d0*/  FMUL.FTZ R17, R105, R126 ;  /* 0x0000007e69117220 */ /* 0x000fe40000410000 */
[-C--:B-----5:R-:W-:Y:S01]  /*151e0*/  FMUL.FTZ R10, R114, R124.reuse ;  /* 0x0000007c720a7220 */ /* 0x0a0fe20000410000 */
[----:B------:R-:W-:Y:S01]  /*151f0*/  MUFU.EX2 R161, R161 ;  /* 0x000000a100a17308 */ /* 0x000fe20000000800 */
[-C--:B------:R-:W-:Y:S02]  /*15200*/  FMUL.FTZ R11, R115, R124.reuse ;  /* 0x0000007c730b7220 */ /* 0x080fe40000410000 */
[----:B------:R-:W-:-:S02]  /*15210*/  FMUL.FTZ R18, R106, R124 ;  /* 0x0000007c6a127220 */ /* 0x000fc40000410000 */
[----:B------:R-:W-:Y:S02]  /*15220*/  FMUL.FTZ R19, R107, R124 ;  /* 0x0000007c6b137220 */ /* 0x000fe40000410000 */
[-C--:B------:R-:W-:Y:S01]  /*15230*/  FMUL.FTZ R24, R96, R126.reuse ;  /* 0x0000007e60187220 */ /* 0x080fe20000410000 */
[C---:B-1----:R-:W-:Y:S01]  /*15240*/  HMMA.16816.F32 R8, R4.reuse, R12, R8 ;  /* 0x0000000c0408723c */ /* 0x042fe20000001808 */
[----:B------:R-:W-:Y:S01]  /*15250*/  FMUL.FTZ R25, R97, R126 ;  /* 0x0000007e61197220 */ /* 0x000fe20000410000 */
[----:B------:R-:W-:Y:S01]  /*15260*/  MUFU.EX2 R163, R163 ;  /* 0x000000a300a37308 */ /* 0x000fe20000000800 */
[-C--:B------:R-:W-:Y:S02]  /*15270*/  FMUL.FTZ R26, R98, R124.reuse ;  /* 0x0000007c621a7220 */ /* 0x080fe40000410000 */
[----:B------:R-:W-:Y:S02]  /*15280*/  FMUL.FTZ R27, R99, R124 ;  /* 0x0000007c631b7220 */ /* 0x000fe40000410000 */
[-C--:B------:R-:W-:Y:S01]  /*15290*/  FMUL.FTZ R32, R88, R126.reuse ;  /* 0x0000007e58207220 */ /* 0x080fe20000410000 */
[----:B--2---:R-:W-:Y:S01]  /*152a0*/  HMMA.16816.F32 R16, R4, R20, R16 ;  /* 0x000000140410723c */ /* 0x004fe20000001810 */
[----:B------:R-:W-:Y:S01]  /*152b0*/  FMUL.FTZ R33, R89, R126 ;  /* 0x0000007e59217220 */ /* 0x000fe20000410000 */
[----:B------:R-:W-:Y:S01]  /*152c0*/  MUFU.EX2 R178, R178 ;  /* 0x000000b200b27308 */ /* 0x000fe20000000800 */
[----:B------:R-:W-:-:S02]  /*152d0*/  FMUL.FTZ R34, R90, R124 ;  /* 0x0000007c5a227220 */ /* 0x000fc40000410000 */
[----:B------:R-:W-:Y:S02]  /*152e0*/  FMUL.FTZ R35, R91, R124 ;  /* 0x0000007c5b237220 */ /* 0x000fe40000410000 */
[-C--:B------:R-:W-:Y:S01]  /*152f0*/  FMUL.FTZ R40, R80, R126.reuse ;  /* 0x0000007e50287220 */ /* 0x080fe20000410000 */
[C---:B------:R-:W-:Y:S01]  /*15300*/  HMMA.16816.F32 R24, R4.reuse, R28, R24 ;  /* 0x0000001c0418723c */ /* 0x040fe20000001818 */
[----:B------:R-:W-:Y:S01]  /*15310*/  FMUL.FTZ R41, R81, R126 ;  /* 0x0000007e51297220 */ /* 0x000fe20000410000 */
[----:B------:R-:W-:Y:S01]  /*15320*/  MUFU.EX2 R176, R176 ;  /* 0x000000b000b07308 */ /* 0x000fe20000000800 */
[-C--:B------:R-:W-:Y:S02]  /*15330*/  FMUL.FTZ R42, R82, R124.reuse ;  /* 0x0000007c522a7220 */ /* 0x080fe40000410000 */
[----:B------:R-:W-:Y:S02]  /*15340*/  FMUL.FTZ R43, R83, R124 ;  /* 0x0000007c532b7220 */ /* 0x000fe40000410000 */
[-C--:B------:R-:W-:Y:S01]  /*15350*/  FMUL.FTZ R108, R108, R126.reuse ;  /* 0x0000007e6c6c7220 */ /* 0x080fe20000410000 */
[----:B------:R-:W-:Y:S01]  /*15360*/  HMMA.16816.F32 R32, R4, R36, R32 ;  /* 0x000000240420723c */ /* 0x000fe20000001820 */
        /* <DEDUP_REMOVED lines=14> */
[-C--:B------:R-:W-:Y:S01]  /*15450*/  FMUL.FTZ R94, R94, R124.reuse ;  /* 0x0000007c5e5e7220 */ /* 0x080fe20000410000 */
[----:B------:R-:W-:Y:S01]  /*15460*/  LDSM.16.MT88.4 R108, [R119+0xac00] ;  /* 0x00ac0000776c783b */ /* 0x000fe20000004200 */
[----:B------:R-:W-:-:S02]  /*15470*/  FMUL.FTZ R95, R95, R124 ;  /* 0x0000007c5f5f7220 */ /* 0x000fc40000410000 */
        /* <DEDUP_REMOVED lines=19> */
[C---:B------:R-:W-:Y:S01]  /*155b0*/  HMMA.16816.F32 R44, R4.reuse, R46, R76 ;  /* 0x0000002e042c723c */ /* 0x040fe2000000184c */
[----:B------:R-:W-:Y:S01]  /*155c0*/  FMUL.FTZ R69, R69, R126 ;  /* 0x0000007e45457220 */ /* 0x000fe20000410000 */
[----:B------:R-:W-:Y:S01]  /*155d0*/  LDSM.16.MT88.4 R72, [R119+0xb400] ;  /* 0x00b400007748783b */ /* 0x000fe20000004200 */
[-C--:B------:R-:W-:Y:S01]  /*155e0*/  FMUL.FTZ R70, R70, R124.reuse ;  /* 0x0000007c46467220 */ /* 0x080fe20000410000 */
[----:B------:R-:W-:Y:S01]  /*155f0*/  MUFU.EX2 R152, R152 ;  /* 0x0000009800987308 */ /* 0x000fe20000000800 */
[----:B------:R-:W-:Y:S01]  /*15600*/  FMUL.FTZ R71, R71, R124 ;  /* 0x0000007c47477220 */ /* 0x000fe20000410000 */
[----:B------:R-:W-:Y:S01]  /*15610*/  LDSM.16.MT88.4 R76, [R119+0x9400] ;  /* 0x00940000774c783b */ /* 0x000fe20000004200 */
[--C-:B------:R-:W-:Y:S01]  /*15620*/  FFMA.FTZ R87, R187, c[0x0][0x23c], -R138.reuse ;  /* 0x00008f00bb577a23 */ /* 0x100fe2000001088a */
[----:B------:R-:W-:Y:S01]  /*15630*/  HMMA.16816.F32 R48, R4, R52, R48 ;  /* 0x000000340430723c */ /* 0x000fe20000001830 */
[----:B------:R-:W-:-:S02]  /*15640*/  FFMA.FTZ R84, R185, c[0x0][0x23c], -R138 ;  /* 0x00008f00b9547a23 */ /* 0x000fc4000001088a */
[--C-:B------:R-:W-:Y:S01]  /*15650*/  FFMA.FTZ R85, R65, c[0x0][0x23c], -R138.reuse ;  /* 0x00008f0041557a23 */ /* 0x100fe2000001088a */
[----:B------:R-:W-:Y:S01]  /*15660*/  MUFU.EX2 R142, R142 ;  /* 0x0000008e008e7308 */ /* 0x000fe20000000800 */
[--C-:B------:R-:W-:Y:S02]  /*15670*/  FFMA.FTZ R88, R192, c[0x0][0x23c], -R117.reuse ;  /* 0x00008f00c0587a23 */ /* 0x100fe40000010875 */
[--C-:B------:R-:W-:Y:S01]  /*15680*/  FFMA.FTZ R91, R190, c[0x0][0x23c], -R117.reuse ;  /* 0x00008f00be5b7a23 */ /* 0x100fe20000010875 */
[----:B------:R-:W-:Y:S01]  /*15690*/  HMMA.16816.F32 R4, R4, R54, R68 ;  /* 0x000000360404723c */ /* 0x000fe20000001844 */
[----:B------:R-:W1:Y:S01]  /*156a0*/  LDSM.16.MT88.4 R68, [R116+0x9400] ;  /* 0x009400007444783b */ /* 0x000e620000004200 */
[--C-:B------:R-:W-:Y:S02]  /*156b0*/  FFMA.FTZ R89, R66, c[0x0][0x23c], -R117.reuse ;  /* 0x00008f0042597a23 */ /* 0x100fe40000010875 */
[----:B------:R-:W-:Y:S01]  /*156c0*/  FFMA.FTZ R86, R64, c[0x0][0x23c], -R117 ;  /* 0x00008f0040567a23 */ /* 0x000fe20000010875 */
[----:B------:R-:W-:Y:S01]  /*156d0*/  MUFU.EX2 R87, R87 ;  /* 0x0000005700577308 */ /* 0x000fe20000000800 */
[----:B------:R-:W2:Y:S01]  /*156e0*/  LDSM.16.MT88.4 R64, [R116+0xb400] ;  /* 0x00b400007440783b */ /* 0x000ea20000004200 */
[----:B------:R-:W-:-:S02]  /*156f0*/  FFMA.FTZ R93, R183, c[0x0][0x23c], -R138 ;  /* 0x00008f00b75d7a23 */ /* 0x000fc4000001088a */
[--C-:B------:R-:W-:Y:S02]  /*15700*/  FFMA.FTZ R92, R181, c[0x0][0x23c], -R138.reuse ;  /* 0x00008f00b55c7a23 */ /* 0x100fe4000001088a */
[--C-:B------:R-:W-:Y:S02]  /*15710*/  FFMA.FTZ R90, R179, c[0x0][0x23c], -R138.reuse ;  /* 0x00008f00b35a7a23 */ /* 0x100fe4000001088a */
[----:B------:R-:W3:Y:S01]  /*15720*/  MUFU.EX2 R84, R84 ;  /* 0x0000005400547308 */ /* 0x000ee20000000800 */
[----:B------:R-:W-:Y:S02]  /*15730*/  FFMA.FTZ R95, R177, c[0x0][0x23c], -R138 ;  /* 0x00008f00b15f7a23 */ /* 0x000fe4000001088a */
[--C-:B------:R-:W-:Y:S02]  /*15740*/  FFMA.FTZ R94, R188, c[0x0][0x23c], -R117.reuse ;  /* 0x00008f00bc5e7a23 */ /* 0x100fe40000010875 */
[--C-:B------:R-:W-:Y:S02]  /*15750*/  FFMA.FTZ R99, R186, c[0x0][0x23c], -R117.reuse ;  /* 0x00008f00ba637a23 */ /* 0x100fe40000010875 */
[--C-:B------:R-:W-:Y:S01]  /*15760*/  FFMA.FTZ R97, R174, c[0x0][0x23c], -R117.reuse ;  /* 0x00008f00ae617a23 */ /* 0x100fe20000010875 */
[----:B------:R-:W4:Y:S01]  /*15770*/  MUFU.EX2 R85, R85 ;  /* 0x0000005500557308 */ /* 0x000f220000000800 */
[----:B------:R-:W-:-:S02]  /*15780*/  FFMA.FTZ R96, R184, c[0x0][0x23c], -R117 ;  /* 0x00008f00b8607a23 */ /* 0x000fc40000010875 */
[--C-:B------:R-:W-:Y:S02]  /*15790*/  FFMA.FTZ R98, R175, c[0x0][0x23c], -R138.reuse ;  /* 0x00008f00af627a23 */ /* 0x100fe4000001088a */
[--C-:B------:R-:W-:Y:S02]  /*157a0*/  FFMA.FTZ R174, R167, c[0x0][0x23c], -R138.reuse ;  /* 0x00008f00a7ae7a23 */ /* 0x100fe4000001088a */
[--C-:B------:R-:W-:Y:S01]  /*157b0*/  FFMA.FTZ R167, R182, c[0x0][0x23c], -R117.reuse ;  /* 0x00008f00b6a77a23 */ /* 0x100fe20000010875 */
[----:B------:R-:W-:Y:S01]  /*157c0*/  MUFU.EX2 R88, R88 ;  /* 0x0000005800587308 */ /* 0x000fe20000000800 */
[----:B---3--:R-:W-:Y:S01]  /*157d0*/  F2FP.PACK_AB R52, R84, R87 ;  /* 0x000000575434723e */ /* 0x008fe200000000ff */
[----:B------:R-:W-:Y:S02]  /*157e0*/  FFMA.FTZ R175, R180, c[0x0][0x23c], -R117 ;  /* 0x00008f00b4af7a23 */ /* 0x000fe40000010875 */
[--C-:B------:R-:W-:Y:S02]  /*157f0*/  FFMA.FTZ R180, R171, c[0x0][0x23c], -R138.reuse ;  /* 0x00008f00abb47a23 */ /* 0x100fe4000001088a */
[----:B------:R-:W-:-:S02]  /*15800*/  FFMA.FTZ R182, R165, c[0x0][0x23c], -R138 ;  /* 0x00008f00a5b67a23 */ /* 0x000fc4000001088a */
[----:B------:R-:W3:Y:S01]  /*15810*/  MUFU.EX2 R91, R91 ;  /* 0x0000005b005b7308 */ /* 0x000ee20000000800 */
[----:B----4-:R-:W-:Y:S01]  /*15820*/  F2FP.PACK_AB R54, R85, R0 ;  /* 0x000000005536723e */ /* 0x010fe200000000ff */
[--C-:B------:R-:W-:Y:S02]  /*15830*/  FFMA.FTZ R165, R172, c[0x0][0x23c], -R117.reuse ;  /* 0x00008f00aca57a23 */ /* 0x100fe40000010875 */
[--C-:B------:R-:W-:Y:S02]  /*15840*/  FFMA.FTZ R171, R166, c[0x0][0x23c], -R117.reuse ;  /* 0x00008f00a6ab7a23 */ /* 0x100fe40000010875 */
[--C-:B------:R-:W-:Y:S02]  /*15850*/  FFMA.FTZ R166, R143, c[0x0][0x23c], -R138.reuse ;  /* 0x00008f008fa67a23 */ /* 0x100fe4000001088a */
[----:B------:R-:W-:Y:S01]  /*15860*/  MUFU.EX2 R89, R89 ;  /* 0x0000005900597308 */ /* 0x000fe20000000800 */
[----:B------:R-:W-:Y:S02]  /*15870*/  FFMA.FTZ R172, R139, c[0x0][0x23c], -R138 ;  /* 0x00008f008bac7a23 */ /* 0x000fe4000001088a */
[----:B------:R-:W-:-:S02]  /*15880*/  FFMA.FTZ R139, R164, c[0x0][0x23c], -R117 ;  /* 0x00008f00a48b7a23 */ /* 0x000fc40000010875 */
[--C-:B------:R-:W-:Y:S02]  /*15890*/  FFMA.FTZ R143, R140, c[0x0][0x23c], -R117.reuse ;  /* 0x00008f008c8f7a23 */ /* 0x100fe40000010875 */
[--C-:B------:R-:W-:Y:S01]  /*158a0*/  FFMA.FTZ R101, R125, c[0x0][0x23c], -R138.reuse ;  /* 0x00008f007d657a23 */ /* 0x100fe2000001088a */
[----:B------:R-:W4:Y:S01]  /*158b0*/  MUFU.EX2 R86, R86 ;  /* 0x0000005600567308 */ /* 0x000f220000000800 */
[----:B---3--:R-:W-:Y:S01]  /*158c0*/  F2FP.PACK_AB R53, R91, R88 ;  /* 0x000000585b35723e */ /* 0x008fe200000000ff */
[--C-:B------:R-:W-:Y:S02]  /*158d0*/  FFMA.FTZ R80, R129, c[0x0][0x23c], -R138.reuse ;  /* 0x00008f0081507a23 */ /* 0x100fe4000001088a */
[----:B------:R-:W-:Y:S02]  /*158e0*/  FFMA.FTZ R129, R134, c[0x0][0x23c], -R117 ;  /* 0x00008f0086817a23 */ /* 0x000fe40000010875 */
[--C-:B------:R-:W-:Y:S02]  /*158f0*/  FFMA.FTZ R102, R127, c[0x0][0x23c], -R138.reuse ;  /* 0x00008f007f667a23 */ /* 0x100fe4000001088a */
[----:B------:R-:W-:Y:S01]  /*15900*/  MUFU.EX2 R93, R93 ;  /* 0x0000005d005d7308 */ /* 0x000fe20000000800 */
[----:B------:R-:W-:-:S02]  /*15910*/  FFMA.FTZ R100, R136, c[0x0][0x23c], -R138 ;  /* 0x00008f0088647a23 */ /* 0x000fc4000001088a */
[----:B------:R-:W-:Y:S02]  /*15920*/  FFMA.FTZ R155, R155, R126, R123 ;  /* 0x0000007e9b9b7223 */ /* 0x000fe4000001007b */
[----:B------:R-:W-:Y:S02]  /*15930*/  FFMA.FTZ R104, R154, R124, R121 ;  /* 0x0000007c9a687223 */ /* 0x000fe40000010079 */
[--C-:B------:R-:W-:Y:S01]  /*15940*/  FFMA.FTZ R123, R120, c[0x0][0x23c], -R117.reuse ;  /* 0x00008f00787b7a23 */ /* 0x100fe20000010875 */
[----:B----4-:R-:W-:Y:S01]  /*15950*/  F2FP.PACK_AB R55, R86, R89 ;  /* 0x000000595637723e */ /* 0x010fe200000000ff */
[----:B------:R-:W3:Y:S01]  /*15960*/  MUFU.EX2 R92, R92 ;  /* 0x0000005c005c7308 */ /* 0x000ee20000000800 */
[----:B------:R-:W-:Y:S02]  /*15970*/  FFMA.FTZ R154, R62, c[0x0][0x23c], -R117 ;  /* 0x00008f003e9a7a23 */ /* 0x000fe40000010875 */
[----:B------:R-:W-:Y:S02]  /*15980*/  FADD.FTZ R60, R60, R155 ;  /* 0x0000009b3c3c7221 */ /* 0x000fe40000010000 */
[----:B------:R-:W-:Y:S01]  /*15990*/  FADD.FTZ R104, R59, R104 ;  /* 0x000000683b687221 */ /* 0x000fe20000010000 */
[----:B-1----:R-:W-:Y:S01]  /*159a0*/  HMMA.16816.F32 R16, R52, R68, R16 ;  /* 0x000000443410723c */ /* 0x002fe20000001810 */
[----:B------:R-:W-:Y:S01]  /*159b0*/  FADD.FTZ R61, R61, R60 ;  /* 0x0000003c3d3d7221 */ /* 0x000fe20000010000 */
[----:B------:R-:W-:Y:S01]  /*159c0*/  MUFU.EX2 R90, R90 ;  /* 0x0000005a005a7308 */ /* 0x000fe20000000800 */
[----:B------:R-:W-:-:S02]  /*159d0*/  FADD.FTZ R57, R57, R104 ;  /* 0x0000006839397221 */ /* 0x000fc40000010000 */
[----:B------:R-:W-:Y:S02]  /*159e0*/  FADD.FTZ R58, R58, R61 ;  /* 0x0000003d3a3a7221 */ /* 0x000fe40000010000 */
[----:B------:R-:W-:Y:S01]  /*159f0*/  FADD.FTZ R57, R2, R57 ;  /* 0x0000003902397221 */ /* 0x000fe20000010000 */
[C---:B------:R-:W-:Y:S01]  /*15a00*/  HMMA.16816.F32 R20, R52.reuse, R70, R20 ;  /* 0x000000463414723c */ /* 0x040fe20000001814 */
[----:B------:R-:W1:Y:S01]  /*15a10*/  LDSM.16.MT88.4 R68, [R119+0xd400] ;  /* 0x00d400007744783b */ /* 0x000e620000004200 */
[----:B------:R-:W-:Y:S01]  /*15a20*/  MUFU.EX2 R95, R95 ;  /* 0x0000005f005f7308 */ /* 0x000fe20000000800 */
[----:B------:R-:W-:Y:S02]  /*15a30*/  FADD.FTZ R87, R87, R58 ;  /* 0x0000003a57577221 */ /* 0x000fe40000010000 */
[----:B------:R-:W-:Y:S02]  /*15a40*/  FADD.FTZ R2, R88, R57 ;  /* 0x0000003958027221 */ /* 0x000fe40000010000 */
[----:B------:R-:W-:Y:S01]  /*15a50*/  FADD.FTZ R87, R84, R87 ;  /* 0x0000005754577221 */ /* 0x000fe20000010000 */
[----:B------:R-:W-:Y:S01]  /*15a60*/  HMMA.16816.F32 R24, R52, R72, R24 ;  /* 0x000000483418723c */ /* 0x000fe20000001818 */
[----:B------:R-:W-:Y:S01]  /*15a70*/  FADD.FTZ R2, R91, R2 ;  /* 0x000000025b027221 */ /* 0x000fe20000010000 */
[----:B------:R-:W-:Y:S01]  /*15a80*/  MUFU.EX2 R94, R94 ;  /* 0x0000005e005e7308 */ /* 0x000fe20000000800 */
[----:B------:R-:W-:-:S04]  /*15a90*/  FADD.FTZ R0, R0, R87 ;  /* 0x0000005700007221 */ /* 0x000fc80000010000 */
[----:B------:R-:W-:Y:S01]  /*15aa0*/  FADD.FTZ R0, R85, R0 ;  /* 0x0000000055007221 */ /* 0x000fe20000010000 */
[C---:B------:R-:W-:Y:S01]  /*15ab0*/  HMMA.16816.F32 R28, R52.reuse, R74, R28 ;  /* 0x0000004a341c723c */ /* 0x040fe2000000181c */
[----:B------:R-:W4:Y:S01]  /*15ac0*/  LDSM.16.MT88.4 R72, [R116+0xd400] ;  /* 0x00d400007448783b */ /* 0x000f220000004200 */
[----:B------:R-:W5:Y:S06]  /*15ad0*/  MUFU.EX2 R99, R99 ;  /* 0x0000006300637308 */ /* 0x000f6c0000000800 */
[C---:B------:R-:W-:Y:S02]  /*15ae0*/  HMMA.16816.F32 R8, R52.reuse, R76, R8 ;  /* 0x0000004c3408723c */ /* 0x040fe40000001808 */
[----:B------:R-:W-:Y:S06]  /*15af0*/  MUFU.EX2 R97, R97 ;  /* 0x0000006100617308 */ /* 0x000fec0000000800 */
[C---:B------:R-:W-:Y:S01]  /*15b00*/  HMMA.16816.F32 R12, R52.reuse, R78, R12 ;  /* 0x0000004e340c723c */ /* 0x040fe2000000180c */
[----:B------:R-:W-:Y:S01]  /*15b10*/  LDSM.16.MT88.4 R76, [R119+0x9800] ;  /* 0x00980000774c783b */ /* 0x000fe20000004200 */
[----:B------:R-:W3:Y:S06]  /*15b20*/  MUFU.EX2 R96, R96 ;  /* 0x0000006000607308 */ /* 0x000eec0000000800 */
[C---:B--2---:R-:W-:Y:S02]  /*15b30*/  HMMA.16816.F32 R32, R52.reuse, R64, R32 ;  /* 0x000000403420723c */ /* 0x044fe40000001820 */
[----:B------:R-:W2:Y:S06]  /*15b40*/  MUFU.EX2 R98, R98 ;  /* 0x0000006200627308 */ /* 0x000eac0000000800 */
[C---:B-1----:R-:W-:Y:S02]  /*15b50*/  HMMA.16816.F32 R40, R52.reuse, R68, R40 ;  /* 0x000000443428723c */ /* 0x042fe40000001828 */
[----:B------:R-:W-:Y:S06]  /*15b60*/  MUFU.EX2 R174, R174 ;  /* 0x000000ae00ae7308 */ /* 0x000fec0000000800 */
[C---:B------:R-:W-:Y:S01]  /*15b70*/  HMMA.16816.F32 R44, R52.reuse, R70, R44 ;  /* 0x00000046342c723c */ /* 0x040fe2000000182c */
[----:B------:R-:W1:Y:S01]  /*15b80*/  LDSM.16.MT88.4 R68, [R116+0x9800] ;  /* 0x009800007444783b */ /* 0x000e620000004200 */
[----:B------:R-:W1:Y:S06]  /*15b90*/  MUFU.EX2 R167, R167 ;  /* 0x000000a700a77308 */ /* 0x000e6c0000000800 */
[C---:B------:R-:W-:Y:S01]  /*15ba0*/  HMMA.16816.F32 R36, R52.reuse, R66, R36 ;  /* 0x000000423424723c */ /* 0x040fe20000001824 */
[----:B------:R-:W2:Y:S01]  /*15bb0*/  LDSM.16.MT88.4 R64, [R119+0xb800] ;  /* 0x00b800007740783b */ /* 0x000ea20000004200 */
[----:B------:R-:W1:Y:S06]  /*15bc0*/  MUFU.EX2 R175, R175 ;  /* 0x000000af00af7308 */ /* 0x000e6c0000000800 */
[C---:B----4-:R-:W-:Y:S02]  /*15bd0*/  HMMA.16816.F32 R48, R52.reuse, R72, R48 ;  /* 0x000000483430723c */ /* 0x050fe40000001830 */
[----:B------:R-:W4:Y:S06]  /*15be0*/  MUFU.EX2 R180, R180 ;  /* 0x000000b400b47308 */ /* 0x000f2c0000000800 */
[----:B------:R-:W-:Y:S01]  /*15bf0*/  HMMA.16816.F32 R4, R52, R74, R4 ;  /* 0x0000004a3404723c */ /* 0x000fe20000001804 */
[----:B------:R-:W4:Y:S01]  /*15c00*/  LDSM.16.MT88.4 R72, [R116+0xb800] ;  /* 0x00b800007448783b */ /* 0x000f220000004200 */
[----:B------:R-:W-:Y:S05]  /*15c10*/  MUFU.EX2 R182, R182 ;  /* 0x000000b600b67308 */ /* 0x000fea0000000800 */
[----:B---3--:R-:W-:Y:S01]  /*15c20*/  F2FP.PACK_AB R52, R92, R93 ;  /* 0x0000005d5c34723e */ /* 0x008fe200000000ff */
[----:B------:R-:W-:Y:S01]  /*15c30*/  FADD.FTZ R93, R93, R0 ;  /* 0x000000005d5d7221 */ /* 0x000fe20000010000 */
[----:B-----5:R-:W-:Y:S01]  /*15c40*/  F2FP.PACK_AB R53, R99, R94 ;  /* 0x0000005e6335723e */ /* 0x020fe200000000ff */
[----:B------:R-:W3:Y:S01]  /*15c50*/  MUFU.EX2 R165, R165 ;  /* 0x000000a500a57308 */ /* 0x000ee20000000800 */
[----:B------:R-:W-:-:S02]  /*15c60*/  F2FP.PACK_AB R54, R95, R90 ;  /* 0x0000005a5f36723e */ /* 0x000fc400000000ff */
[----:B------:R-:W-:-:S05]  /*15c70*/  F2FP.PACK_AB R55, R96, R97 ;  /* 0x000000616037723e */ /* 0x000fca00000000ff */
[----:B------:R-:W5:Y:S02]  /*15c80*/  MUFU.EX2 R171, R171 ;  /* 0x000000ab00ab7308 */ /* 0x000f640000000800 */
[C---:B-1----:R-:W-:Y:S06]  /*15c90*/  HMMA.16816.F32 R16, R52.reuse, R68, R16 ;  /* 0x000000443410723c */ /* 0x042fec0000001810 */
[----:B------:R-:W1:Y:S02]  /*15ca0*/  MUFU.EX2 R166, R166 ;  /* 0x000000a600a67308 */ /* 0x000e640000000800 */
[C---:B------:R-:W-:Y:S01]  /*15cb0*/  HMMA.16816.F32 R20, R52.reuse, R70, R20 ;  /* 0x000000463414723c */ /* 0x040fe20000001814 */
[----:B------:R-:W1:Y:S05]  /*15cc0*/  LDSM.16.MT88.4 R68, [R119+0xd800] ;  /* 0x00d800007744783b */ /* 0x000e6a0000004200 */
[----:B------:R-:W-:Y:S02]  /*15cd0*/  MUFU.EX2 R172, R172 ;  /* 0x000000ac00ac7308 */ /* 0x000fe40000000800 */
[C---:B--2---:R-:W-:Y:S06]  /*15ce0*/  HMMA.16816.F32 R24, R52.reuse, R64, R24 ;  /* 0x000000403418723c */ /* 0x044fec0000001818 */
[----:B------:R-:W2:Y:S02]  /*15cf0*/  MUFU.EX2 R139, R139 ;  /* 0x0000008b008b7308 */ /* 0x000ea40000000800 */
[C---:B------:R-:W-:Y:S01]  /*15d00*/  HMMA.16816.F32 R28, R52.reuse, R66, R28 ;  /* 0x00000042341c723c */ /* 0x040fe2000000181c */
[----:B------:R-:W2:Y:S05]  /*15d10*/  LDSM.16.MT88.4 R64, [R116+0xd800] ;  /* 0x00d800007440783b */ /* 0x000eaa0000004200 */
[----:B------:R-:W1:Y:S02]  /*15d20*/  MUFU.EX2 R143, R143 ;  /* 0x0000008f008f7308 */ /* 0x000e640000000800 */
[C---:B------:R-:W-:Y:S06]  /*15d30*/  HMMA.16816.F32 R8, R52.reuse, R76, R8 ;  /* 0x0000004c3408723c */ /* 0x040fec0000001808 */
[----:B------:R1:W-:Y:S02]  /*15d40*/  MUFU.EX2 R125, R131 ;  /* 0x00000083007d7308 */ /* 0x0003e40000000800 */
[C---:B------:R-:W-:Y:S01]  /*15d50*/  HMMA.16816.F32 R12, R52.reuse, R78, R12 ;  /* 0x0000004e340c723c */ /* 0x040fe2000000180c */
[----:B------:R-:W-:Y:S05]  /*15d60*/  LDSM.16.MT88.4 R76, [R119+0x9c00] ;  /* 0x009c0000774c783b */ /* 0x000fea0000004200 */
[----:B------:R-:W-:Y:S02]  /*15d70*/  MUFU.EX2 R136, R135 ;  /* 0x0000008700887308 */ /* 0x000fe40000000800 */
[----:B----4-:R-:W-:Y:S01]  /*15d80*/  HMMA.16816.F32 R32, R52, R72, R32 ;  /* 0x000000483420723c */ /* 0x010fe20000001820 */
[----:B-1----:R-:W-:-:S05]  /*15d90*/  FFMA.FTZ R131, R128, c[0x0][0x23c], -R117 ;  /* 0x00008f0080837a23 */ /* 0x002fca0000010875 */
[----:B------:R-:W1:Y:S02]  /*15da0*/  MUFU.EX2 R127, R133 ;  /* 0x00000085007f7308 */ /* 0x000e640000000800 */
[C---:B------:R-:W-:Y:S06]  /*15db0*/  HMMA.16816.F32 R40, R52.reuse, R68, R40 ;  /* 0x000000443428723c */ /* 0x040fec0000001828 */
[----:B------:R4:W-:Y:S02]  /*15dc0*/  MUFU.EX2 R138, R80 ;  /* 0x00000050008a7308 */ /* 0x0009e40000000800 */
[C---:B------:R-:W-:Y:S01]  /*15dd0*/  HMMA.16816.F32 R44, R52.reuse, R70, R44 ;  /* 0x00000046342c723c */ /* 0x040fe2000000182c */
[----:B------:R-:W1:Y:S05]  /*15de0*/  LDSM.16.MT88.4 R68, [R116+0x9c00] ;  /* 0x009c00007444783b */ /* 0x000e6a0000004200 */
[----:B------:R-:W-:Y:S02]  /*15df0*/  MUFU.EX2 R129, R129 ;  /* 0x0000008100817308 */ /* 0x000fe40000000800 */
[C---:B------:R-:W-:Y:S01]  /*15e00*/  HMMA.16816.F32 R36, R52.reuse, R74, R36 ;  /* 0x0000004a3424723c */ /* 0x040fe20000001824 */
[----:B------:R-:W3:Y:S05]  /*15e10*/  LDSM.16.MT88.4 R72, [R119+0xbc00] ;  /* 0x00bc00007748783b */ /* 0x000eea0000004200 */
[----:B------:R-:W1:Y:S02]  /*15e20*/  MUFU.EX2 R132, R132 ;  /* 0x0000008400847308 */ /* 0x000e640000000800 */
[C---:B--2---:R-:W-:Y:S01]  /*15e30*/  HMMA.16816.F32 R48, R52.reuse, R64, R48 ;  /* 0x000000403430723c */ /* 0x044fe20000001830 */
[----:B----4-:R-:W-:Y:S05]  /*15e40*/  LDSM.16.MT88.4 R80, [R116+0xa800] ;  /* 0x00a800007450783b */ /* 0x010fea0000004200 */
[----:B------:R-:W-:Y:S02]  /*15e50*/  MUFU.EX2 R130, R130 ;  /* 0x0000008200827308 */ /* 0x000fe40000000800 */
[----:B------:R-:W-:Y:S01]  /*15e60*/  HMMA.16816.F32 R4, R52, R66, R4 ;  /* 0x000000423404723c */ /* 0x000fe20000001804 */
[----:B------:R-:W2:Y:S06]  /*15e70*/  LDSM.16.MT88.4 R64, [R116+0xbc00] ;  /* 0x00bc00007440783b */ /* 0x000eac0000004200 */
[----:B------:R-:W-:Y:S01]  /*15e80*/  F2FP.PACK_AB R52, R98, R161 ;  /* 0x000000a16234723e */ /* 0x000fe200000000ff */
[----:B------:R-:W4:Y:S01]  /*15e90*/  MUFU.EX2 R131, R131 ;  /* 0x0000008300837308 */ /* 0x000f220000000800 */
[----:B------:R-:W-:-:S02]  /*15ea0*/  F2FP.PACK_AB R53, R178, R167 ;  /* 0x000000a7b235723e */ /* 0x000fc400000000ff */
[----:B------:R-:W-:Y:S02]  /*15eb0*/  F2FP.PACK_AB R54, R174, R163 ;  /* 0x000000a3ae36723e */ /* 0x000fe400000000ff */
[----:B------:R-:W-:-:S03]  /*15ec0*/  F2FP.PACK_AB R55, R175, R176 ;  /* 0x000000b0af37723e */ /* 0x000fc600000000ff */
[----:B------:R-:W-:Y:S04]  /*15ed0*/  MUFU.EX2 R121, R102 ;  /* 0x0000006600797308 */ /* 0x000fe80000000800 */
[C---:B-1----:R-:W-:Y:S04]  /*15ee0*/  HMMA.16816.F32 R16, R52.reuse, R68, R16 ;  /* 0x000000443410723c */ /* 0x042fe80000001810 */
[----:B------:R-:W1:Y:S04]  /*15ef0*/  MUFU.EX2 R124, R101 ;  /* 0x00000065007c7308 */ /* 0x000e680000000800 */
[C---:B------:R-:W-:Y:S01]  /*15f00*/  HMMA.16816.F32 R20, R52.reuse, R70, R20 ;  /* 0x000000463414723c */ /* 0x040fe20000001814 */
[----:B------:R-:W1:Y:S03]  /*15f10*/  LDSM.16.MT88.4 R68, [R119+0xdc00] ;  /* 0x00dc00007744783b */ /* 0x000e660000004200 */
[----:B------:R-:W-:Y:S04]  /*15f20*/  MUFU.EX2 R137, R137 ;  /* 0x0000008900897308 */ /* 0x000fe80000000800 */
[C---:B---3--:R-:W-:Y:S04]  /*15f30*/  HMMA.16816.F32 R24, R52.reuse, R72, R24 ;  /* 0x000000483418723c */ /* 0x048fe80000001818 */
[----:B------:R3:W-:Y:S04]  /*15f40*/  MUFU.EX2 R126, R100 ;  /* 0x00000064007e7308 */ /* 0x0007e80000000800 */
[C---:B------:R-:W-:Y:S01]  /*15f50*/  HMMA.16816.F32 R28, R52.reuse, R74, R28 ;  /* 0x0000004a341c723c */ /* 0x040fe2000000181c */
[----:B------:R-:W4:Y:S03]  /*15f60*/  LDSM.16.MT88.4 R72, [R116+0xdc00] ;  /* 0x00dc00007448783b */ /* 0x000f260000004200 */
[----:B------:R-:W-:Y:S04]  /*15f70*/  MUFU.EX2 R122, R122 ;  /* 0x0000007a007a7308 */ /* 0x000fe80000000800 */
[C---:B--2---:R-:W-:Y:S04]  /*15f80*/  HMMA.16816.F32 R32, R52.reuse, R64, R32 ;  /* 0x000000403420723c */ /* 0x044fe80000001820 */
[----:B------:R-:W2:Y:S01]  /*15f90*/  MUFU.EX2 R123, R123 ;  /* 0x0000007b007b7308 */ /* 0x000ea20000000800 */
[----:B---3--:R-:W-:Y:S03]  /*15fa0*/  LDSM.16.MT88.4 R100, [R116+0xac00] ;  /* 0x00ac00007464783b */ /* 0x008fe60000004200 */
[C---:B------:R-:W-:Y:S01]  /*15fb0*/  HMMA.16816.F32 R36, R52.reuse, R66, R36 ;  /* 0x000000423424723c */ /* 0x040fe20000001824 */
[----:B------:R-:W-:Y:S03]  /*15fc0*/  LDSM.16.MT88.4 R64, [R119+0xc000] ;  /* 0x00c000007740783b */ /* 0x000fe60000004200 */
[----:B------:R-:W-:Y:S04]  /*15fd0*/  MUFU.EX2 R63, R63 ;  /* 0x0000003f003f7308 */ /* 0x000fe80000000800 */
[C---:B------:R-:W-:Y:S04]  /*15fe0*/  HMMA.16816.F32 R8, R52.reuse, R76, R8 ;  /* 0x0000004c3408723c */ /* 0x040fe80000001808 */
[----:B------:R-:W3:Y:S04]  /*15ff0*/  MUFU.EX2 R154, R154 ;  /* 0x0000009a009a7308 */ /* 0x000ee80000000800 */
[C---:B-1----:R-:W-:Y:S08]  /*16000*/  HMMA.16816.F32 R40, R52.reuse, R68, R40 ;  /* 0x000000443428723c */ /* 0x042ff00000001828 */
[C---:B------:R-:W-:Y:S01]  /*16010*/  HMMA.16816.F32 R44, R52.reuse, R70, R44 ;  /* 0x00000046342c723c */ /* 0x040fe2000000182c */
[----:B------:R-:W1:Y:S07]  /*16020*/  LDSM.16.MT88.4 R68, [R116+0xa000] ;  /* 0x00a000007444783b */ /* 0x000e6e0000004200 */
[C---:B------:R-:W-:Y:S01]  /*16030*/  HMMA.16816.F32 R12, R52.reuse, R78, R12 ;  /* 0x0000004e340c723c */ /* 0x040fe2000000180c */
[----:B------:R-:W-:Y:S07]  /*16040*/  LDSM.16.MT88.4 R76, [R119+0xa000] ;  /* 0x00a00000774c783b */ /* 0x000fee0000004200 */
[C---:B----4-:R-:W-:Y:S08]  /*16050*/  HMMA.16816.F32 R48, R52.reuse, R72, R48 ;  /* 0x000000483430723c */ /* 0x050ff00000001830 */
[----:B------:R-:W-:Y:S01]  /*16060*/  HMMA.16816.F32 R4, R52, R74, R4 ;  /* 0x0000004a3404723c */ /* 0x000fe20000001804 */
[----:B------:R-:W4:Y:S06]  /*16070*/  LDSM.16.MT88.4 R72, [R116+0xc000] ;  /* 0x00c000007448783b */ /* 0x000f2c0000004200 */
[----:B------:R-:W-:-:S02]  /*16080*/  F2FP.PACK_AB R52, R180, R173 ;  /* 0x000000adb434723e */ /* 0x000fc400000000ff */
        /* <DEDUP_REMOVED lines=8> */
[----:B------:R-:W5:Y:S07]  /*16110*/  LDSM.16.MT88.4 R64, [R116+0xe000] ;  /* 0x00e000007440783b */ /* 0x000f6e0000004200 */
[C---:B----4-:R-:W-:Y:S08]  /*16120*/  HMMA.16816.F32 R32, R52.reuse, R72, R32 ;  /* 0x000000483420723c */ /* 0x050ff00000001820 */
[C---:B------:R-:W-:Y:S01]  /*16130*/  HMMA.16816.F32 R36, R52.reuse, R74, R36 ;  /* 0x0000004a3424723c */ /* 0x040fe20000001824 */
[----:B------:R-:W-:Y:S07]  /*16140*/  LDSM.16.MT88.4 R72, [R116+0xa400] ;  /* 0x00a400007448783b */ /* 0x000fee0000004200 */
[C---:B------:R-:W-:Y:S08]  /*16150*/  HMMA.16816.F32 R8, R52.reuse, R76, R8 ;  /* 0x0000004c3408723c */ /* 0x040ff00000001808 */
[C---:B-1----:R-:W-:Y:S08]  /*16160*/  HMMA.16816.F32 R40, R52.reuse, R68, R40 ;  /* 0x000000443428723c */ /* 0x042ff00000001828 */
[C---:B------:R-:W-:Y:S01]  /*16170*/  HMMA.16816.F32 R44, R52.reuse, R70, R44 ;  /* 0x00000046342c723c */ /* 0x040fe2000000182c */
[----:B------:R-:W1:Y:S07]  /*16180*/  LDSM.16.MT88.4 R68, [R119+0xc400] ;  /* 0x00c400007744783b */ /* 0x000e6e0000004200 */
[C---:B-----5:R-:W-:Y:S08]  /*16190*/  HMMA.16816.F32 R48, R52.reuse, R64, R48 ;  /* 0x000000403430723c */ /* 0x060ff00000001830 */
[C---:B------:R-:W-:Y:S01]  /*161a0*/  HMMA.16816.F32 R4, R52.reuse, R66, R4 ;  /* 0x000000423404723c */ /* 0x040fe20000001804 */
[----:B------:R-:W4:Y:S07]  /*161b0*/  LDSM.16.MT88.4 R64, [R116+0xc400] ;  /* 0x00c400007440783b */ /* 0x000f2e0000004200 */
        /* <DEDUP_REMOVED lines=18> */
[C---:B-1----:R-:W-:Y:S07]  /*162e0*/  HMMA.16816.F32 R48, R52.reuse, R68, R48 ;  /* 0x000000443430723c */ /* 0x042fee0000001830 */
[----:B------:R-:W-:Y:S01]  /*162f0*/  F2FP.PACK_AB R68, R127, R136 ;  /* 0x000000887f44723e */ /* 0x000fe200000000ff */
[----:B------:R-:W-:Y:S01]  /*16300*/  HMMA.16816.F32 R4, R52, R70, R4 ;  /* 0x000000463404723c */ /* 0x000fe20000001804 */
[----:B------:R-:W-:-:S06]  /*16310*/  F2FP.PACK_AB R69, R132, R129 ;  /* 0x000000818445723e */ /* 0x000fcc00000000ff */
[----:B------:R-:W-:Y:S01]  /*16320*/  F2FP.PACK_AB R70, R138, R125 ;  /* 0x0000007d8a46723e */ /* 0x000fe200000000ff */
[----:B--2---:R-:W-:Y:S01]  /*16330*/  HMMA.16816.F32 R40, R52, R72, R40 ;  /* 0x000000483428723c */ /* 0x004fe20000001828 */
[----:B------:R-:W-:-:S07]  /*16340*/  F2FP.PACK_AB R71, R131, R130 ;  /* 0x000000828347723e */ /* 0x000fce00000000ff */
[----:B------:R-:W-:Y:S01]  /*16350*/  HMMA.16816.F32 R44, R52, R74, R44 ;  /* 0x0000004a342c723c */ /* 0x000fe2000000182c */
[----:B------:R-:W1:Y:S04]  /*16360*/  LDSM.16.MT88.4 R72, [R116+0xc800] ;  /* 0x00c800007448783b */ /* 0x000e680000004200 */
[----:B------:R-:W-:Y:S03]  /*16370*/  LDSM.16.MT88.4 R52, [R116+0xe800] ;  /* 0x00e800007434783b */ /* 0x000fe60000004200 */
[C---:B----4-:R-:W-:Y:S08]  /*16380*/  HMMA.16816.F32 R8, R68.reuse, R64, R8 ;  /* 0x000000404408723c */ /* 0x050ff00000001808 */
[C---:B------:R-:W-:Y:S01]  /*16390*/  HMMA.16816.F32 R12, R68.reuse, R66, R12 ;  /* 0x00000042440c723c */ /* 0x040fe2000000180c */
[----:B------:R-:W2:Y:S07]  /*163a0*/  LDSM.16.MT88.4 R64, [R119+0xe800] ;  /* 0x00e800007740783b */ /* 0x000eae0000004200 */
[C---:B------:R-:W-:Y:S08]  /*163b0*/  HMMA.16816.F32 R16, R68.reuse, R80, R16 ;  /* 0x000000504410723c */ /* 0x040ff00000001810 */
[C---:B------:R-:W-:Y:S08]  /*163c0*/  HMMA.16816.F32 R20, R68.reuse, R82, R20 ;  /* 0x000000524414723c */ /* 0x040ff00000001814 */
[C---:B-----5:R-:W-:Y:S08]  /*163d0*/  HMMA.16816.F32 R24, R68.reuse, R76, R24 ;  /* 0x0000004c4418723c */ /* 0x060ff00000001818 */
[C---:B------:R-:W-:Y:S01]  /*163e0*/  HMMA.16816.F32 R28, R68.reuse, R78, R28 ;  /* 0x0000004e441c723c */ /* 0x040fe2000000181c */
[----:B------:R-:W4:Y:S07]  /*163f0*/  LDSM.16.MT88.4 R76, [R119+0xec00] ;  /* 0x00ec0000774c783b */ /* 0x000f2e0000004200 */
[C---:B-1----:R-:W-:Y:S08]  /*16400*/  HMMA.16816.F32 R32, R68.reuse, R72, R32 ;  /* 0x000000484420723c */ /* 0x042ff00000001820 */
[C---:B------:R-:W-:Y:S08]  /*16410*/  HMMA.16816.F32 R36, R68.reuse, R74, R36 ;  /* 0x0000004a4424723c */ /* 0x040ff00000001824 */
[C---:B--2---:R-:W-:Y:S08]  /*16420*/  HMMA.16816.F32 R40, R68.reuse, R64, R40 ;  /* 0x000000404428723c */ /* 0x044ff00000001828 */
[C---:B------:R-:W-:Y:S08]  /*16430*/  HMMA.16816.F32 R44, R68.reuse, R66, R44 ;  /* 0x00000042442c723c */ /* 0x040ff0000000182c */
[C---:B------:R-:W-:Y:S08]  /*16440*/  HMMA.16816.F32 R48, R68.reuse, R52, R48 ;  /* 0x000000344430723c */ /* 0x040ff00000001830 */
[----:B------:R-:W-:Y:S01]  /*16450*/  HMMA.16816.F32 R68, R68, R54, R4 ;  /* 0x000000364444723c */ /* 0x000fe20000001804 */
[----:B------:R-:W1:Y:S06]  /*16460*/  LDSM.16.MT88.4 R52, [R119+0xcc00] ;  /* 0x00cc00007734783b */ /* 0x000e6c0000004200 */
[----:B------:R-:W-:-:S02]  /*16470*/  F2FP.PACK_AB R4, R124, R121 ;  /* 0x000000797c04723e */ /* 0x000fc400000000ff */
[----:B------:R-:W-:Y:S02]  /*16480*/  F2FP.PACK_AB R5, R123, R122 ;  /* 0x0000007a7b05723e */ /* 0x000fe400000000ff */
[----:B------:R-:W-:Y:S02]  /*16490*/  F2FP.PACK_AB R6, R126, R137 ;  /* 0x000000897e06723e */ /* 0x000fe400000000ff */
[----:B---3--:R-:W-:-:S07]  /*164a0*/  F2FP.PACK_AB R7, R154, R63 ;  /* 0x0000003f9a07723e */ /* 0x008fce00000000ff */
[C---:B------:R-:W-:Y:S07]  /*164b0*/  HMMA.16816.F32 R112, R4.reuse, R108, R8 ;  /* 0x0000006c0470723c */ /* 0x040fee0000001808 */
[----:B------:R-:W-:Y:S01]  /*164c0*/  FADD.FTZ R9, R89, R2 ;  /* 0x0000000259097221 */ /* 0x000fe20000010000 */
[----:B------:R-:W-:Y:S01]  /*164d0*/  HMMA.16816.F32 R108, R4, R110, R12 ;  /* 0x0000006e046c723c */ /* 0x000fe2000000180c */
[----:B------:R-:W-:Y:S02]  /*164e0*/  MOV R2, R56 ;  /* 0x0000003800027202 */ /* 0x000fe40000000f00 */
[----:B------:R-:W-:-:S02]  /*164f0*/  FADD.FTZ R9, R86, R9 ;  /* 0x0000000956097221 */ /* 0x000fc40000010000 */
[----:B------:R-:W2:Y:S02]  /*16500*/  LDSM.16.MT88.4 R84, [R116+0xcc00] ;  /* 0x00cc00007454783b */ /* 0x000ea40000004200 */
[----:B------:R-:W-:Y:S01]  /*16510*/  FADD.FTZ R0, R94, R9 ;  /* 0x000000095e007221 */ /* 0x000fe20000010000 */
[C---:B------:R-:W-:Y:S01]  /*16520*/  HMMA.16816.F32 R104, R4.reuse, R100, R16 ;  /* 0x000000640468723c */ /* 0x040fe20000001810 */
[----:B------:R-:W-:Y:S02]  /*16530*/  FADD.FTZ R9, R92, R93 ;  /* 0x0000005d5c097221 */ /* 0x000fe40000010000 */
[----:B------:R-:W-:Y:S02]  /*16540*/  FADD.FTZ R0, R99, R0 ;  /* 0x0000000063007221 */ /* 0x000fe40000010000 */
[----:B------:R-:W-:Y:S02]  /*16550*/  FADD.FTZ R90, R90, R9 ;  /* 0x000000095a5a7221 */ /* 0x000fe40000010000 */
[----:B------:R-:W-:Y:S01]  /*16560*/  FADD.FTZ R97, R97, R0 ;  /* 0x0000000061617221 */ /* 0x000fe20000010000 */
[----:B----4-:R-:W-:Y:S01]  /*16570*/  HMMA.16816.F32 R80, R4, R76, R40 ;  /* 0x0000004c0450723c */ /* 0x010fe20000001828 */
        /* <DEDUP_REMOVED lines=9> */
[C---:B-1----:R-:W-:Y:S01]  /*16610*/  HMMA.16816.F32 R96, R4.reuse, R52, R24 ;  /* 0x000000340460723c */ /* 0x042fe20000001818 */
[----:B------:R-:W-:Y:S01]  /*16620*/  FADD.FTZ R174, R174, R163 ;  /* 0x000000a3aeae7221 */ /* 0x000fe20000010000 */
[----:B------:R-:W1:Y:S01]  /*16630*/  LDSM.16.MT88.4 R8, [R116+0xec00] ;  /* 0x00ec00007408783b */ /* 0x000e620000004200 */
        /* <DEDUP_REMOVED lines=8> */
[----:B--2---:R-:W-:Y:S01]  /*166c0*/  HMMA.16816.F32 R88, R4, R84, R32 ;  /* 0x000000540458723c */ /* 0x004fe20000001820 */
        /* <DEDUP_REMOVED lines=13> */
[----:B------:R-:W-:Y:S02]  /*167a0*/  FADD.FTZ R13, R129, R0 ;  /* 0x00000000810d7221 */ /* 0x000fe40000010000 */
[----:B------:R-:W-:Y:S01]  /*167b0*/  FADD.FTZ R0, R127, R136 ;  /* 0x000000887f007221 */ /* 0x000fe20000010000 */
[----:B-1----:R-:W-:Y:S01]  /*167c0*/  HMMA.16816.F32 R72, R4, R8, R48 ;  /* 0x000000080448723c */ /* 0x002fe20000001830 */
[----:B------:R-:W-:Y:S02]  /*167d0*/  FADD.FTZ R13, R132, R13 ;  /* 0x0000000d840d7221 */ /* 0x000fe40000010000 */
[----:B------:R-:W-:Y:S01]  /*167e0*/  FADD.FTZ R125, R125, R0 ;  /* 0x000000007d7d7221 */ /* 0x000fe20000010000 */
[----:B------:R-:W-:Y:S01]  /*167f0*/  MOV R0, R3 ;  /* 0x0000000300007202 */ /* 0x000fe20000000f00 */
[----:B------:R-:W-:-:S02]  /*16800*/  FADD.FTZ R130, R130, R13 ;  /* 0x0000000d82827221 */ /* 0x000fc40000010000 */
[----:B------:R-:W-:Y:S01]  /*16810*/  FADD.FTZ R138, R138, R125 ;  /* 0x0000007d8a8a7221 */ /* 0x000fe20000010000 */
[----:B------:R-:W-:Y:S01]  /*16820*/  HMMA.16816.F32 R68, R4, R10, R68 ;  /* 0x0000000a0444723c */ /* 0x000fe20000001844 */
[----:B------:R-:W-:Y:S02]  /*16830*/  FADD.FTZ R131, R131, R130 ;  /* 0x0000008283837221 */ /* 0x000fe40000010000 */
[----:B------:R-:W-:Y:S02]  /*16840*/  FADD.FTZ R121, R121, R138 ;  /* 0x0000008a79797221 */ /* 0x000fe40000010000 */
[----:B------:R-:W-:Y:S02]  /*16850*/  FADD.FTZ R122, R122, R131 ;  /* 0x000000837a7a7221 */ /* 0x000fe40000010000 */
[----:B------:R-:W-:Y:S02]  /*16860*/  FADD.FTZ R124, R124, R121 ;  /* 0x000000797c7c7221 */ /* 0x000fe40000010000 */
[----:B------:R-:W-:-:S02]  /*16870*/  FADD.FTZ R122, R123, R122 ;  /* 0x0000007a7b7a7221 */ /* 0x000fc40000010000 */
[----:B------:R-:W-:Y:S02]  /*16880*/  FADD.FTZ R137, R137, R124 ;  /* 0x0000007c89897221 */ /* 0x000fe40000010000 */
[----:B------:R-:W-:Y:S02]  /*16890*/  FADD.FTZ R63, R63, R122 ;  /* 0x0000007a3f3f7221 */ /* 0x000fe40000010000 */
[----:B------:R-:W-:Y:S02]  /*168a0*/  FADD.FTZ R155, R126, R137 ;  /* 0x000000897e9b7221 */ /* 0x000fe40000010000 */
[----:B------:R-:W-:Y:S02]  /*168b0*/  FADD.FTZ R154, R154, R63 ;  /* 0x0000003f9a9a7221 */ /* 0x000fe40000010000 */
.L_x_2132:
        /* <DEDUP_REMOVED lines=14> */
.L_x_2142:
        /* <DEDUP_REMOVED lines=64> */
.L_x_2139:
        /* <DEDUP_REMOVED lines=13> */
[----:B------:R-:W-:Y:S01]  /*16e70*/  ISETP.GE.AND P0, PT, R156, 0x2, PT ;  /* 0x000000029c00780c */ /* 0x000fe20003f06270 */
        /* <DEDUP_REMOVED lines=11> */
[----:B------:R-:W3:Y:S08]  /*16f30*/  LDSM.16.M88.4 R8, [R145+0x3000] ;  /* 0x003000009108783b */ /* 0x000ef00000000200 */
[----:B------:R-:W2:Y:S08]  /*16f40*/  LDSM.16.M88.4 R16, [R145+0x3400] ;  /* 0x003400009110783b */ /* 0x000eb00000000200 */
[----:B------:R-:W4:Y:S08]  /*16f50*/  LDSM.16.M88.4 R24, [R145+0x3800] ;  /* 0x003800009118783b */ /* 0x000f300000000200 */
[----:B------:R-:W0:Y:S08]  /*16f60*/  LDGDEPBAR ;  /* 0x00000000000079af */ /* 0x000e300000000000 */
[----:B------:R-:W5:Y:S01]  /*16f70*/  LDSM.16.M88.4 R32, [R145+0x3c00] ;  /* 0x003c00009120783b */ /* 0x000f620000000200 */
[C---:B---3--:R-:W-:Y:S07]  /*16f80*/  HMMA.16816.F32 R4, R64.reuse, R8, RZ ;  /* 0x000000084004723c */ /* 0x048fee00000018ff */
[----:B------:R-:W3:Y:S01]  /*16f90*/  LDSM.16.M88.4 R40, [R145+0x4000] ;  /* 0x004000009128783b */ /* 0x000ee20000000200 */
[C---:B------:R-:W-:Y:S07]  /*16fa0*/  HMMA.16816.F32 R8, R64.reuse, R10, RZ ;  /* 0x0000000a4008723c */ /* 0x040fee00000018ff */
[----:B------:R-:W1:Y:S01]  /*16fb0*/  LDSM.16.M88.4 R48, [R145+0x4400] ;  /* 0x004400009130783b */ /* 0x000e620000000200 */
[C---:B--2---:R-:W-:Y:S07]  /*16fc0*/  HMMA.16816.F32 R12, R64.reuse, R16, RZ ;  /* 0x00000010400c723c */ /* 0x044fee00000018ff */
[----:B------:R-:W2:Y:S01]  /*16fd0*/  LDSM.16.M88.4 R56, [R145+0x4800] ;  /* 0x004800009138783b */ /* 0x000ea20000000200 */
[C---:B------:R-:W-:Y:S07]  /*16fe0*/  HMMA.16816.F32 R16, R64.reuse, R18, RZ ;  /* 0x000000124010723c */ /* 0x040fee00000018ff */
[----:B------:R-:W1:Y:S01]  /*16ff0*/  LDSM.16.M88.4 R120, [R145+0x4c00] ;  /* 0x004c00009178783b */ /* 0x000e620000000200 */
[C---:B----4-:R-:W-:Y:S07]  /*17000*/  HMMA.16816.F32 R20, R64.reuse, R24, RZ ;  /* 0x000000184014723c */ /* 0x050fee00000018ff */
[----:B------:R-:W-:Y:S01]  /*17010*/  LDSM.16.M88.4 R124, [R144] ;  /* 0x00000000907c783b */ /* 0x000fe20000000200 */
[C---:B------:R-:W-:Y:S07]  /*17020*/  HMMA.16816.F32 R24, R64.reuse, R26, RZ ;  /* 0x0000001a4018723c */ /* 0x040fee00000018ff */
[----:B------:R-:W4:Y:S01]  /*17030*/  LDSM.16.M88.4 R128, [R118+0x3000] ;  /* 0x003000007680783b */ /* 0x000f220000000200 */
[C---:B-----5:R-:W-:Y:S07]  /*17040*/  HMMA.16816.F32 R28, R64.reuse, R32, RZ ;  /* 0x00000020401c723c */ /* 0x060fee00000018ff */
[----:B------:R-:W-:Y:S01]  /*17050*/  LDSM.16.M88.4 R132, [R118+0x3800] ;  /* 0x003800007684783b */ /* 0x000fe20000000200 */
[C---:B------:R-:W-:Y:S07]  /*17060*/  HMMA.16816.F32 R32, R64.reuse, R34, RZ ;  /* 0x000000224020723c */ /* 0x040fee00000018ff */
[----:B------:R-:W-:Y:S01]  /*17070*/  LDSM.16.M88.4 R136, [R118+0x3c00] ;  /* 0x003c00007688783b */ /* 0x000fe20000000200 */
[C---:B---3--:R-:W-:Y:S07]  /*17080*/  HMMA.16816.F32 R36, R64.reuse, R40, RZ ;  /* 0x000000284024723c */ /* 0x048fee00000018ff */
[----:B------:R-:W-:Y:S01]  /*17090*/  LDSM.16.M88.4 R140, [R118+0x4000] ;  /* 0x00400000768c783b */ /* 0x000fe20000000200 */
[C---:B------:R-:W-:Y:S08]  /*170a0*/  HMMA.16816.F32 R40, R64.reuse, R42, RZ ;  /* 0x0000002a4028723c */ /* 0x040ff000000018ff */
[C---:B-1----:R-:W-:Y:S08]  /*170b0*/  HMMA.16816.F32 R44, R64.reuse, R48, RZ ;  /* 0x00000030402c723c */ /* 0x042ff000000018ff */
[C---:B------:R-:W-:Y:S08]  /*170c0*/  HMMA.16816.F32 R48, R64.reuse, R50, RZ ;  /* 0x000000324030723c */ /* 0x040ff000000018ff */
[C---:B--2---:R-:W-:Y:S08]  /*170d0*/  HMMA.16816.F32 R52, R64.reuse, R56, RZ ;  /* 0x000000384034723c */ /* 0x044ff000000018ff */
[C---:B------:R-:W-:Y:S08]  /*170e0*/  HMMA.16816.F32 R56, R64.reuse, R58, RZ ;  /* 0x0000003a4038723c */ /* 0x040ff000000018ff */
[C---:B------:R-:W-:Y:S08]  /*170f0*/  HMMA.16816.F32 R60, R64.reuse, R120, RZ ;  /* 0x00000078403c723c */ /* 0x040ff000000018ff */
[----:B------:R-:W-:Y:S01]  /*17100*/  HMMA.16816.F32 R64, R64, R122, RZ ;  /* 0x0000007a4040723c */ /* 0x000fe200000018ff */
[----:B------:R-:W1:Y:S07]  /*17110*/  LDSM.16.M88.4 R120, [R118+0x3400] ;  /* 0x003400007678783b */ /* 0x000e6e0000000200 */
[C---:B----4-:R-:W-:Y:S08]  /*17120*/  HMMA.16816.F32 R4, R124.reuse, R128, R4 ;  /* 0x000000807c04723c */ /* 0x050ff00000001804 */
        /* <DEDUP_REMOVED lines=8> */
[C---:B------:R-:W-:Y:S08]  /*171b0*/  HMMA.16816.F32 R28, R124.reuse, R136, R28 ;  /* 0x000000887c1c723c */ /* 0x040ff0000000181c */
[C---:B------:R-:W-:Y:S01]  /*171c0*/  HMMA.16816.F32 R32, R124.reuse, R138, R32 ;  /* 0x0000008a7c20723c */ /* 0x040fe20000001820 */
[----:B------:R-:W-:Y:S07]  /*171d0*/  LDSM.16.M88.4 R136, [R146+0x1000] ;  /* 0x001000009288783b */ /* 0x000fee0000000200 */
[C---:B------:R-:W-:Y:S08]  /*171e0*/  HMMA.16816.F32 R36, R124.reuse, R140, R36 ;  /* 0x0000008c7c24723c */ /* 0x040ff00000001824 */
        /* <DEDUP_REMOVED lines=11> */
[C---:B----4-:R-:W-:Y:S01]  /*172a0*/  HMMA.16816.F32 R4, R136.reuse, R140, R4 ;  /* 0x0000008c8804723c */ /* 0x050fe20000001804 */
[----:B------:R-:W4:Y:S07]  /*172b0*/  LDSM.16.M88.4 R132, [R145+0x6000] ;  /* 0x006000009184783b */ /* 0x000f2e0000000200 */
[C---:B------:R-:W-:Y:S01]  /*172c0*/  HMMA.16816.F32 R8, R136.reuse, R142, R8 ;  /* 0x0000008e8808723c */ /* 0x040fe20000001808 */
[----:B------:R-:W5:Y:S07]  /*172d0*/  LDSM.16.M88.4 R140, [R145+0x6400] ;  /* 0x00640000918c783b */ /* 0x000f6e0000000200 */
        /* <DEDUP_REMOVED lines=19> */
[----:B------:R-:W-:Y:S01]  /*17410*/  HMMA.16816.F32 R64, R136, R122, R64 ;  /* 0x0000007a8840723c */ /* 0x000fe20000001840 */
[----:B------:R-:W1:Y:S07]  /*17420*/  LDSM.16.M88.4 R120, [R118+0x5c00] ;  /* 0x005c00007678783b */ /* 0x000e6e0000000200 */
[C---:B---3--:R-:W-:Y:S01]  /*17430*/  HMMA.16816.F32 R4, R124.reuse, R132, R4 ;  /* 0x000000847c04723c */ /* 0x048fe20000001804 */
[----:B------:R-:W-:Y:S07]  /*17440*/  LDSM.16.M88.4 R136, [R118+0x6400] ;  /* 0x006400007688783b */ /* 0x000fee0000000200 */
[C---:B------:R-:W-:Y:S01]  /*17450*/  HMMA.16816.F32 R8, R124.reuse, R134, R8 ;  /* 0x000000867c08723c */ /* 0x040fe20000001808 */
[----:B------:R-:W3:Y:S07]  /*17460*/  LDSM.16.M88.4 R132, [R118+0x6000] ;  /* 0x006000007684783b */ /* 0x000eee0000000200 */
[C---:B----4-:R-:W-:Y:S08]  /*17470*/  HMMA.16816.F32 R12, R124.reuse, R140, R12 ;  /* 0x0000008c7c0c723c */ /* 0x050ff0000000180c */
[C---:B------:R-:W-:Y:S01]  /*17480*/  HMMA.16816.F32 R16, R124.reuse, R142, R16 ;  /* 0x0000008e7c10723c */ /* 0x040fe20000001810 */
[----:B------:R-:W4:Y:S07]  /*17490*/  LDSM.16.M88.4 R140, [R118+0x6800] ;  /* 0x00680000768c783b */ /* 0x000f2e0000000200 */
        /* <DEDUP_REMOVED lines=9> */
[C---:B------:R-:W-:Y:S08]  /*17530*/  HMMA.16816.F32 R44, R124.reuse, R136, R44 ;  /* 0x000000887c2c723c */ /* 0x040ff0000000182c */
[C---:B------:R-:W-:Y:S01]  /*17540*/  HMMA.16816.F32 R48, R124.reuse, R138, R48 ;  /* 0x0000008a7c30723c */ /* 0x040fe20000001830 */
[----:B------:R-:W3:Y:S07]  /*17550*/  LDSM.16.M88.4 R136, [R145+0x7400] ;  /* 0x007400009188783b */ /* 0x000eee0000000200 */
[C---:B----4-:R-:W-:Y:S08]  /*17560*/  HMMA.16816.F32 R52, R124.reuse, R140, R52 ;  /* 0x0000008c7c34723c */ /* 0x050ff00000001834 */
[C---:B------:R-:W-:Y:S01]  /*17570*/  HMMA.16816.F32 R56, R124.reuse, R142, R56 ;  /* 0x0000008e7c38723c */ /* 0x040fe20000001838 */
[----:B------:R-:W4:Y:S07]  /*17580*/  LDSM.16.M88.4 R140, [R145+0x7800] ;  /* 0x00780000918c783b */ /* 0x000f2e0000000200 */
[C---:B--2---:R-:W-:Y:S08]  /*17590*/  HMMA.16816.F32 R60, R124.reuse, R128, R60 ;  /* 0x000000807c3c723c */ /* 0x044ff0000000183c */
[----:B------:R-:W-:Y:S01]  /*175a0*/  HMMA.16816.F32 R64, R124, R130, R64 ;  /* 0x000000827c40723c */ /* 0x000fe20000001840 */
[----:B------:R-:W2:Y:S07]  /*175b0*/  LDSM.16.M88.4 R124, [R145+0x7c00] ;  /* 0x007c0000917c783b */ /* 0x000eae0000000200 */
[C---:B-1----:R-:W-:Y:S01]  /*175c0*/  HMMA.16816.F32 R4, R120.reuse, R132, R4 ;  /* 0x000000847804723c */ /* 0x042fe20000001804 */
[----:B------:R-:W1:Y:S07]  /*175d0*/  LDSM.16.M88.4 R128, [R145+0x8000] ;  /* 0x008000009180783b */ /* 0x000e6e0000000200 */
[C---:B------:R-:W-:Y:S01]  /*175e0*/  HMMA.16816.F32 R8, R120.reuse, R134, R8 ;  /* 0x000000867808723c */ /* 0x040fe20000001808 */
        /* <DEDUP_REMOVED lines=8> */
[C---:B------:R-:W-:Y:S01]  /*17670*/  HMMA.16816.F32 R32, R120.reuse, R126, R32 ;  /* 0x0000007e7820723c */ /* 0x040fe20000001820 */
[----:B------:R-:W2:Y:S07]  /*17680*/  LDSM.16.M88.4 R124, [R145+0x8400] ;  /* 0x00840000917c783b */ /* 0x000eae0000000200 */
[C---:B-1----:R-:W-:Y:S08]  /*17690*/  HMMA.16816.F32 R36, R120.reuse, R128, R36 ;  /* 0x000000807824723c */ /* 0x042ff00000001824 */
[C---:B------:R-:W-:Y:S01]  /*176a0*/  HMMA.16816.F32 R40, R120.reuse, R130, R40 ;  /* 0x000000827828723c */ /* 0x040fe20000001828 */
[----:B------:R-:W1:Y:S07]  /*176b0*/  LDSM.16.M88.4 R128, [R145+0x8c00] ;  /* 0x008c00009180783b */ /* 0x000e6e0000000200 */
[C---:B--2---:R-:W-:Y:S08]  /*176c0*/  HMMA.16816.F32 R44, R120.reuse, R124, R44 ;  /* 0x0000007c782c723c */ /* 0x044ff0000000182c */
[C---:B------:R-:W-:Y:S08]  /*176d0*/  HMMA.16816.F32 R48, R120.reuse, R126, R48 ;  /* 0x0000007e7830723c */ /* 0x040ff00000001830 */
[C---:B------:R-:W-:Y:S08]  /*176e0*/  HMMA.16816.F32 R52, R120.reuse, R132, R52 ;  /* 0x000000847834723c */ /* 0x040ff00000001834 */
[C---:B------:R-:W-:Y:S08]  /*176f0*/  HMMA.16816.F32 R56, R120.reuse, R134, R56 ;  /* 0x000000867838723c */ /* 0x040ff00000001838 */
[C---:B-1----:R-:W-:Y:S08]  /*17700*/  HMMA.16816.F32 R60, R120.reuse, R128, R60 ;  /* 0x00000080783c723c */ /* 0x042ff0000000183c */
[----:B------:R-:W-:Y:S01]  /*17710*/  HMMA.16816.F32 R64, R120, R130, R64 ;  /* 0x000000827840723c */ /* 0x000fe20000001840 */
[----:B------:R-:W1:Y:S07]  /*17720*/  LDSM.16.M88.4 R120, [R118+0x7400] ;  /* 0x007400007678783b */ /* 0x000e6e0000000200 */
[C---:B------:R-:W-:Y:S08]  /*17730*/  HMMA.16816.F32 R4, R136.reuse, R140, R4 ;  /* 0x0000008c8804723c */ /* 0x040ff00000001804 */
        /* <DEDUP_REMOVED lines=98> */
[----:B------:R5:W1:Y:S03]  /*17d60*/  MUFU.TANH R132, R55 ;  /* 0x0000003700847308 */ /* 0x000a660000002400 */
[----:B------:R-:W-:Y:S02]  /*17d70*/  FMUL.FTZ R57, R57, c[0x0][0x2ec] ;  /* 0x0000bb0039397a20 */ /* 0x000fe40000410000 */
[----:B------:R-:W-:Y:S02]  /*17d80*/  FMUL.FTZ R58, R58, c[0x0][0x2ec] ;  /* 0x0000bb003a3a7a20 */ /* 0x000fe40000410000 */
[----:B------:R-:W-:Y:S03]  /*17d90*/  FMUL.FTZ R59, R59, c[0x0][0x2ec] ;  /* 0x0000bb003b3b7a20 */ /* 0x000fe60000410000 */
[----:B------:R-:W1:Y:S05]  /*17da0*/  MUFU.TANH R187, R187 ;  /* 0x000000bb00bb7308 */ /* 0x000e6a0000002400 */
[----:B------:R-:W-:Y:S02]  /*17db0*/  FMUL.FTZ R142, R60, c[0x0][0x2ec] ;  /* 0x0000bb003c8e7a20 */ /* 0x000fe40000410000 */
[----:B------:R-:W-:Y:S02]  /*17dc0*/  FMUL.FTZ R61, R61, c[0x0][0x2ec] ;  /* 0x0000bb003d3d7a20 */ /* 0x000fe40000410000 */
[----:B------:R-:W-:Y:S01]  /*17dd0*/  FMUL.FTZ R63, R63, c[0x0][0x2ec] ;  /* 0x0000bb003f3f7a20 */ /* 0x000fe20000410000 */
[----:B------:R1:W1:Y:S03]  /*17de0*/  MUFU.TANH R185, R25 ;  /* 0x0000001900b97308 */ /* 0x0002660000002400 */
[----:B------:R-:W-:Y:S02]  /*17df0*/  FMUL.FTZ R137, R64, c[0x0][0x2ec] ;  /* 0x0000bb0040897a20 */ /* 0x000fe40000410000 */
[----:B-----5:R-:W-:Y:S02]  /*17e00*/  FMUL.FTZ R55, R62, c[0x0][0x2ec] ;  /* 0x0000bb003e377a20 */ /* 0x020fe40000410000 */
[----:B------:R-:W-:Y:S02]  /*17e10*/  FMUL.FTZ R53, R66, c[0x0][0x2ec] ;  /* 0x0000bb0042357a20 */ /* 0x000fe40000410000 */
[----:B------:R-:W-:Y:S01]  /*17e20*/  FMUL.FTZ R52, R67, c[0x0][0x2ec] ;  /* 0x0000bb0043347a20 */ /* 0x000fe20000410000 */
[----:B------:R1:W1:Y:S01]  /*17e30*/  MUFU.TANH R192, R26 ;  /* 0x0000001a00c07308 */ /* 0x0002620000002400 */
[----:B------:R-:W-:Y:S09]  /*17e40*/  FMUL.FTZ R65, R65, c[0x0][0x2ec] ;  /* 0x0000bb0041417a20 */ /* 0x000ff20000410000 */
        /* <DEDUP_REMOVED lines=106> */
.L_x_2141:
[C---:B------:R-:W-:Y:S01]  /*184f0*/  LEA R160, P0, R8.reuse, R160, 0x1 ;  /* 0x000000a008a07211 */ /* 0x040fe200078008ff */
[----:B------:R-:W-:Y:S02]  /*18500*/  USHF.L.U32 UR5, UR9, 0x6, URZ ;  /* 0x0000000609057899 */ /* 0x000fe4000800063f */
[----:B------:R-:W-:Y:S01]  /*18510*/  USHF.L.U64.HI UR9, UR9, UR12, UR4 ;  /* 0x0000000c09097299 */ /* 0x000fe20008010204 */
[----:B------:R-:W-:Y:S03]  /*18520*/  LEA.HI.X R157, R8, R157, R2, 0x1, P0 ;  /* 0x0000009d089d7211 */ /* 0x000fe600000f0c02 */
[----:B------:R-:W-:Y:S02]  /*18530*/  IADD3 R8, P0, R160, UR5, RZ ;  /* 0x00000005a0087c10 */ /* 0x000fe4000ff1e0ff */
[----:B------:R-:W-:Y:S02]  /*18540*/  IMAD.MOV.U32 R161, RZ, RZ, R157 ;  /* 0x000000ffffa17224 */ /* 0x000fe400078e009d */
        /* <DEDUP_REMOVED lines=8> */
[----:B------:R-:W-:Y:S03]  /*185d0*/  IADD3 R4, P0, R6, UR5, RZ ;  /* 0x0000000506047c10 */ /* 0x000fe6000ff1e0ff */
[----:B------:R2:W-:Y:S01]  /*185e0*/  LDGSTS.E.BYPASS.LTC128B.128 [R149+0x7000], [R160.64+0x80] ;  /* 0x07000080a0957fae */ /* 0x0005e2000b901d46 */
[----:B------:R-:W-:Y:S03]  /*185f0*/  IADD3.X R5, R7, UR9, RZ, P0, !PT ;  /* 0x0000000907057c10 */ /* 0x000fe600087fe4ff */
        /* <DEDUP_REMOVED lines=10> */
.L_x_2140:
[----:B--234-:R-:W-:Y:S01]  /*186a0*/  FMNMX.FTZ R0, R129, R117, !PT ;  /* 0x0000007581007209 */ /* 0x01cfe20007810000 */
        /* <DEDUP_REMOVED lines=63> */
[----:B------:R-:W-:Y:S02]  /*18aa0*/  FMNMX.FTZ R5, R55, R2, !PT ;  /* 0x0000000237057209 */ /* 0x000fe40007810000 */
[----:B------:R-:W-:Y:S02]  /*18ab0*/  FMNMX.FTZ R9, R137, R0, !PT ;  /* 0x0000000089097209 */ /* 0x000fe40007810000 */
[----:B------:R-:W-:Y:S02]  /*18ac0*/  FMNMX.FTZ R0, R124, R5, !PT ;  /* 0x000000057c007209 */ /* 0x000fe40007810000 */
        /* <DEDUP_REMOVED lines=10> */
[----:B-1----:R-:W-:Y:S04]  /*18b70*/  FMNMX.FTZ R2, R11, R2, !PT ;  /* 0x000000020b027209 */ /* 0x002fe80007810000 */
[C---:B------:R-:W-:Y:S01]  /*18b80*/  FSETP.NEU.FTZ.AND P0, PT, R2.reuse, -INF , PT ;  /* 0xff8000000200780b */ /* 0x040fe20003f1d000 */
[C---:B------:R-:W-:Y:S01]  /*18b90*/  FADD.FTZ R4, -R2.reuse, R117 ;  /* 0x0000007502047221 */ /* 0x040fe20000010100 */
[----:B------:R-:W-:Y:S01]  /*18ba0*/  MOV R117, R2 ;  /* 0x0000000200757202 */ /* 0x000fe20000000f00 */
[----:B------:R-:W-:Y:S01]  /*18bb0*/  FMUL.FTZ R172, R2, c[0x0][0x23c] ;  /* 0x00008f0002ac7a20 */ /* 0x000fe20000410000 */
[----:B--2---:R-:W-:Y:S01]  /*18bc0*/  FMNMX.FTZ R0, R5, R0, !PT ;  /* 0x0000000005007209 */ /* 0x004fe20007810000 */
[----:B------:R-:W-:Y:S03]  /*18bd0*/  FMUL.FTZ R54, R4, c[0x0][0x23c] ;  /* 0x00008f0004367a20 */ /* 0x000fe60000410000 */
[----:B------:R-:W-:Y:S01]  /*18be0*/  FSEL R172, R172, RZ, P0 ;  /* 0x000000ffacac7208 */ /* 0x000fe20000000000 */
[C---:B------:R-:W-:Y:S01]  /*18bf0*/  FADD.FTZ R4, -R0.reuse, R3 ;  /* 0x0000000300047221 */ /* 0x040fe20000010100 */
[----:B------:R-:W-:Y:S01]  /*18c00*/  FSETP.NEU.FTZ.AND P0, PT, R0, -INF , PT ;  /* 0xff8000000000780b */ /* 0x000fe20003f1d000 */
[----:B------:R-:W1:Y:S02]  /*18c10*/  MUFU.EX2 R54, R54 ;  /* 0x0000003600367308 */ /* 0x000e640000000800 */
[----:B------:R-:W-:Y:S02]  /*18c20*/  FMUL.FTZ R3, R4, c[0x0][0x23c] ;  /* 0x00008f0004037a20 */ /* 0x000fe40000410000 */
[----:B------:R-:W-:Y:S02]  /*18c30*/  FMUL.FTZ R4, R0, c[0x0][0x23c] ;  /* 0x00008f0000047a20 */ /* 0x000fe40000410000 */
[--C-:B------:R-:W-:Y:S02]  /*18c40*/  FFMA.FTZ R170, R129, c[0x0][0x23c], -R172.reuse ;  /* 0x00008f0081aa7a23 */ /* 0x100fe400000108ac */
[--C-:B------:R-:W-:Y:S01]  /*18c50*/  FFMA.FTZ R129, R127, c[0x0][0x23c], -R172.reuse ;  /* 0x00008f007f817a23 */ /* 0x100fe200000108ac */
[----:B------:R-:W-:Y:S01]  /*18c60*/  FSEL R127, R4, RZ, P0 ;  /* 0x000000ff047f7208 */ /* 0x000fe20000000000 */
[--C-:B------:R-:W-:Y:S01]  /*18c70*/  FFMA.FTZ R125, R125, c[0x0][0x23c], -R172.reuse ;  /* 0x00008f007d7d7a23 */ /* 0x100fe200000108ac */
[----:B------:R-:W2:Y:S01]  /*18c80*/  MUFU.EX2 R3, R3 ;  /* 0x0000000300037308 */ /* 0x000ea20000000800 */
[--C-:B------:R-:W-:Y:S01]  /*18c90*/  FFMA.FTZ R122, R121, c[0x0][0x23c], -R172.reuse ;  /* 0x00008f00797a7a23 */ /* 0x100fe200000108ac */
[----:B------:R-:W-:Y:S01]  /*18ca0*/  ISETP.GT.AND P0, PT, R156, 0x1, PT ;  /* 0x000000019c00780c */ /* 0x000fe20003f04270 */
[--C-:B------:R-:W-:Y:S02]  /*18cb0*/  FFMA.FTZ R128, R128, c[0x0][0x23c], -R127.reuse ;  /* 0x00008f0080807a23 */ /* 0x100fe4000001087f */
[--C-:B------:R-:W-:Y:S02]  /*18cc0*/  FFMA.FTZ R123, R206, c[0x0][0x23c], -R127.reuse ;  /* 0x00008f00ce7b7a23 */ /* 0x100fe4000001087f */
[--C-:B------:R-:W-:Y:S02]  /*18cd0*/  FFMA.FTZ R121, R208, c[0x0][0x23c], -R127.reuse ;  /* 0x00008f00d0797a23 */ /* 0x100fe4000001087f */
[--C-:B------:R-:W-:Y:S01]  /*18ce0*/  FFMA.FTZ R120, R120, c[0x0][0x23c], -R127.reuse ;  /* 0x00008f0078787a23 */ /* 0x100fe2000001087f */
[----:B------:R-:W-:Y:S01]  /*18cf0*/  MUFU.EX2 R170, R170 ;  /* 0x000000aa00aa7308 */ /* 0x000fe20000000800 */
[--C-:B------:R-:W-:Y:S02]  /*18d00*/  FFMA.FTZ R202, R202, c[0x0][0x23c], -R127.reuse ;  /* 0x00008f00caca7a23 */ /* 0x100fe4000001087f */
[C---:B-1----:R-:W-:Y:S02]  /*18d10*/  FMUL.FTZ R4, R54.reuse, R112 ;  /* 0x0000007036047220 */ /* 0x042fe40000410000 */
[C---:B------:R-:W-:Y:S02]  /*18d20*/  FMUL.FTZ R5, R54.reuse, R113 ;  /* 0x0000007136057220 */ /* 0x040fe40000410000 */
        /* <DEDUP_REMOVED lines=30> */
[----:B------:R-:W-:Y:S01]  /*18f10*/  LDSM.16.MT88.4 R76, [R116+0xc400] ;  /* 0x00c40000744c783b */ /* 0x000fe20000004200 */
[C---:B------:R-:W-:Y:S01]  /*18f20*/  FMUL.FTZ R48, R54.reuse, R68 ;  /* 0x0000004436307220 */ /* 0x040fe20000410000 */
[----:B--2---:R-:W-:Y:S01]  /*18f30*/  F2FP.PACK_AB R57, R123, R128 ;  /* 0x000000807b39723e */ /* 0x004fe200000000ff */
[----:B------:R-:W-:Y:S02]  /*18f40*/  FMUL.FTZ R49, R54, R69 ;  /* 0x0000004536317220 */ /* 0x000fe40000410000 */
[C---:B------:R-:W-:Y:S02]  /*18f50*/  FMUL.FTZ R50, R3.reuse, R70 ;  /* 0x0000004603327220 */ /* 0x040fe40000410000 */
[----:B------:R-:W-:Y:S02]  /*18f60*/  FMUL.FTZ R51, R3, R71 ;  /* 0x0000004703337220 */ /* 0x000fe40000410000 */
[----:B------:R-:W-:Y:S01]  /*18f70*/  MUFU.EX2 R121, R121 ;  /* 0x0000007900797308 */ /* 0x000fe20000000800 */
[----:B------:R-:W-:Y:S01]  /*18f80*/  LDSM.16.MT88.4 R68, [R116+0xb400] ;  /* 0x00b400007444783b */ /* 0x000fe20000004200 */
[--C-:B------:R-:W-:Y:S02]  /*18f90*/  FFMA.FTZ R87, R137, c[0x0][0x23c], -R172.reuse ;  /* 0x00008f0089577a23 */ /* 0x100fe400000108ac */
[--C-:B------:R-:W-:Y:S02]  /*18fa0*/  FFMA.FTZ R92, R136, c[0x0][0x23c], -R172.reuse ;  /* 0x00008f00885c7a23 */ /* 0x100fe400000108ac */
[--C-:B------:R-:W-:Y:S02]  /*18fb0*/  FFMA.FTZ R93, R197, c[0x0][0x23c], -R172.reuse ;  /* 0x00008f00c55d7a23 */ /* 0x100fe400000108ac */
[--C-:B------:R-:W-:Y:S02]  /*18fc0*/  FFMA.FTZ R86, R191, c[0x0][0x23c], -R172.reuse ;  /* 0x00008f00bf567a23 */ /* 0x100fe400000108ac */
[----:B------:R-:W2:Y:S01]  /*18fd0*/  MUFU.EX2 R120, R120 ;  /* 0x0000007800787308 */ /* 0x000ea20000000800 */
[--C-:B------:R-:W-:Y:S02]  /*18fe0*/  FFMA.FTZ R95, R131, c[0x0][0x23c], -R172.reuse ;  /* 0x00008f00835f7a23 */ /* 0x100fe400000108ac */
[----:B------:R-:W-:Y:S01]  /*18ff0*/  FFMA.FTZ R94, R135, c[0x0][0x23c], -R172 ;  /* 0x00008f00875e7a23 */ /* 0x000fe200000108ac */
[----:B-1----:R-:W-:Y:S01]  /*19000*/  F2FP.PACK_AB R58, R122, R125 ;  /* 0x0000007d7a3a723e */ /* 0x002fe200000000ff */
[----:B------:R-:W-:Y:S02]  /*19010*/  FFMA.FTZ R128, R3, R154, R128 ;  /* 0x0000009a03807223 */ /* 0x000fe40000010080 */
[--C-:B------:R-:W-:Y:S02]  /*19020*/  FFMA.FTZ R161, R180, c[0x0][0x23c], -R127.reuse ;  /* 0x00008f00b4a17a23 */ /* 0x100fe4000001087f */
[--C-:B------:R-:W-:Y:S01]  /*19030*/  FFMA.FTZ R167, R167, c[0x0][0x23c], -R172.reuse ;  /* 0x00008f00a7a77a23 */ /* 0x100fe200000108ac */
[----:B------:R-:W-:Y:S01]  /*19040*/  MUFU.EX2 R93, R93 ;  /* 0x0000005d005d7308 */ /* 0x000fe20000000800 */
[--C-:B------:R-:W-:Y:S02]  /*19050*/  FFMA.FTZ R166, R166, c[0x0][0x23c], -R127.reuse ;  /* 0x00008f00a6a67a23 */ /* 0x100fe4000001087f */
[----:B------:R-:W-:Y:S02]  /*19060*/  FFMA.FTZ R143, R143, c[0x0][0x23c], -R172 ;  /* 0x00008f008f8f7a23 */ /* 0x000fe400000108ac */
[--C-:B------:R-:W-:Y:S02]  /*19070*/  FFMA.FTZ R140, R140, c[0x0][0x23c], -R127.reuse ;  /* 0x00008f008c8c7a23 */ /* 0x100fe4000001087f */
[----:B------:R-:W-:Y:S02]  /*19080*/  FFMA.FTZ R170, R54, R155, R170 ;  /* 0x0000009b36aa7223 */ /* 0x000fe400000100aa */
        /* <DEDUP_REMOVED lines=73> */
[----:B------:R-:W4:Y:S01]  /*19520*/  MUFU.EX2 R82, R82 ;  /* 0x0000005200527308 */ /* 0x000f220000000800 */
[C---:B------:R-:W-:Y:S02]  /*19530*/  FMUL.FTZ R46, R3.reuse, R74 ;  /* 0x0000004a032e7220 */ /* 0x040fe40000410000 */
[----:B------:R-:W-:Y:S02]  /*19540*/  FMUL.FTZ R47, R3, R75 ;  /* 0x0000004b032f7220 */ /* 0x000fe40000410000 */
[----:B------:R-:W5:Y:S01]  /*19550*/  LDSM.16.MT88.4 R72, [R116+0x9400] ;  /* 0x009400007448783b */ /* 0x000f620000004200 */
[--C-:B------:R-:W-:Y:S02]  /*19560*/  FFMA.FTZ R176, R176, c[0x0][0x23c], -R127.reuse ;  /* 0x00008f00b0b07a23 */ /* 0x100fe4000001087f */
[--C-:B------:R-:W-:Y:S02]  /*19570*/  FFMA.FTZ R131, R133, c[0x0][0x23c], -R172.reuse ;  /* 0x00008f0085837a23 */ /* 0x100fe400000108ac */
[C---:B------:R-:W-:Y:S01]  /*19580*/  HMMA.16816.F32 R44, R56.reuse, R60, R44 ;  /* 0x0000003c382c723c */ /* 0x040fe2000000182c */
[----:B------:R-:W-:Y:S02]  /*19590*/  MUFU.EX2 R3, R92 ;  /* 0x0000005c00037308 */ /* 0x000fe40000000800 */
[--C-:B------:R-:W-:Y:S02]  /*195a0*/  FFMA.FTZ R133, R134, c[0x0][0x23c], -R127.reuse ;  /* 0x00008f0086857a23 */ /* 0x100fe4000001087f */
[--C-:B------:R-:W-:Y:S02]  /*195b0*/  FFMA.FTZ R135, R141, c[0x0][0x23c], -R172.reuse ;  /* 0x00008f008d877a23 */ /* 0x100fe400000108ac */
[--C-:B------:R-:W-:Y:S01]  /*195c0*/  FFMA.FTZ R132, R132, c[0x0][0x23c], -R127.reuse ;  /* 0x00008f0084847a23 */ /* 0x100fe2000001087f */
[----:B------:R-:W-:Y:S01]  /*195d0*/  HMMA.16816.F32 R48, R56, R62, R48 ;  /* 0x0000003e3830723c */ /* 0x000fe20000001830 */
[----:B------:R-:W5:Y:S02]  /*195e0*/  LDSM.16.MT88.4 R60, [R119+0xb400] ;  /* 0x00b40000773c783b */ /* 0x000f640000004200 */
[----:B------:R-:W5:Y:S01]  /*195f0*/  MUFU.EX2 R83, R83 ;  /* 0x0000005300537308 */ /* 0x000f620000000800 */
[--C-:B------:R-:W-:Y:S02]  /*19600*/  FFMA.FTZ R130, R130, c[0x0][0x23c], -R127.reuse ;  /* 0x00008f0082827a23 */ /* 0x100fe4000001087f */
[--C-:B------:R-:W-:Y:S01]  /*19610*/  FFMA.FTZ R137, R126, c[0x0][0x23c], -R127.reuse ;  /* 0x00008f007e897a23 */ /* 0x100fe2000001087f */
[----:B-1----:R-:W-:Y:S01]  /*19620*/  F2FP.PACK_AB R56, R93, R96 ;  /* 0x000000605d38723e */ /* 0x002fe200000000ff */
[----:B------:R-:W-:Y:S01]  /*19630*/  FFMA.FTZ R124, R124, c[0x0][0x23c], -R127 ;  /* 0x00008f007c7c7a23 */ /* 0x000fe2000001087f */
[----:B--2---:R-:W-:Y:S03]  /*19640*/  F2FP.PACK_AB R57, R84, R89 ;  /* 0x000000595439723e */ /* 0x004fe600000000ff */
[----:B---3--:R-:W-:Y:S01]  /*19650*/  F2FP.PACK_AB R58, R80, R85 ;  /* 0x00000055503a723e */ /* 0x008fe200000000ff */
[----:B------:R-:W-:Y:S01]  /*19660*/  MUFU.EX2 R182, R182 ;  /* 0x000000b600b67308 */ /* 0x000fe20000000800 */
[----:B----4-:R-:W-:Y:S01]  /*19670*/  F2FP.PACK_AB R59, R82, R81 ;  /* 0x00000051523b723e */ /* 0x010fe200000000ff */
[--C-:B------:R-:W-:Y:S02]  /*19680*/  FFMA.FTZ R142, R142, c[0x0][0x23c], -R172.reuse ;  /* 0x00008f008e8e7a23 */ /* 0x100fe400000108ac */
[----:B------:R-:W-:Y:S02]  /*19690*/  FFMA.FTZ R172, R138, c[0x0][0x23c], -R172 ;  /* 0x00008f008aac7a23 */ /* 0x000fe400000108ac */
[----:B------:R-:W-:Y:S02]  /*196a0*/  FADD.FTZ R170, R129, R170 ;  /* 0x000000aa81aa7221 */ /* 0x000fe40000010000 */
[C---:B------:R-:W-:Y:S02]  /*196b0*/  HMMA.16816.F32 R4, R56.reuse, R64, R4 ;  /* 0x000000403804723c */ /* 0x040fe40000001804 */
[----:B------:R-:W-:Y:S01]  /*196c0*/  MUFU.EX2 R165, R165 ;  /* 0x000000a500a57308 */ /* 0x000fe20000000800 */
[----:B------:R-:W-:Y:S04]  /*196d0*/  FADD.FTZ R128, R123, R128 ;  /* 0x000000807b807221 */ /* 0x000fe80000010000 */
[----:B------:R-:W-:Y:S01]  /*196e0*/  FADD.FTZ R121, R121, R128 ;  /* 0x0000008079797221 */ /* 0x000fe20000010000 */
[C---:B------:R-:W-:Y:S01]  /*196f0*/  HMMA.16816.F32 R8, R56.reuse, R66, R8 ;  /* 0x000000423808723c */ /* 0x040fe20000001808 */
[----:B------:R-:W1:Y:S03]  /*19700*/  LDSM.16.MT88.4 R64, [R119+0xd400] ;  /* 0x00d400007740783b */ /* 0x000e660000004200 */
[----:B------:R-:W-:Y:S01]  /*19710*/  MUFU.EX2 R168, R168 ;  /* 0x000000a800a87308 */ /* 0x000fe20000000800 */
[----:B------:R-:W-:Y:S03]  /*19720*/  FADD.FTZ R120, R120, R121 ;  /* 0x0000007978787221 */ /* 0x000fe60000010000 */
[C---:B-----5:R-:W-:Y:S04]  /*19730*/  HMMA.16816.F32 R12, R56.reuse, R72, R12 ;  /* 0x00000048380c723c */ /* 0x060fe8000000180c */
[----:B------:R-:W-:Y:S02]  /*19740*/  FADD.FTZ R89, R89, R120 ;  /* 0x0000007859597221 */ /* 0x000fe40000010000 */
[----:B------:R-:W-:Y:S02]  /*19750*/  MUFU.EX2 R163, R163 ;  /* 0x000000a300a37308 */ /* 0x000fe40000000800 */
[C---:B------:R-:W-:Y:S01]  /*19760*/  HMMA.16816.F32 R16, R56.reuse, R74, R16 ;  /* 0x0000004a3810723c */ /* 0x040fe20000001810 */
[----:B------:R-:W2:Y:S03]  /*19770*/  LDSM.16.MT88.4 R72, [R116+0xd400] ;  /* 0x00d400007448783b */ /* 0x000ea60000004200 */
[----:B------:R-:W-:Y:S04]  /*19780*/  FADD.FTZ R84, R84, R89 ;  /* 0x0000005954547221 */ /* 0x000fe80000010000 */
[C---:B------:R-:W-:Y:S01]  /*19790*/  HMMA.16816.F32 R20, R56.reuse, R60, R20 ;  /* 0x0000003c3814723c */ /* 0x040fe20000001814 */
[----:B------:R-:W-:Y:S07]  /*197a0*/  MUFU.EX2 R140, R140 ;  /* 0x0000008c008c7308 */ /* 0x000fee0000000800 */
[C---:B------:R-:W-:Y:S01]  /*197b0*/  HMMA.16816.F32 R24, R56.reuse, R62, R24 ;  /* 0x0000003e3818723c */ /* 0x040fe20000001818 */
[----:B------:R-:W3:Y:S02]  /*197c0*/  LDSM.16.MT88.4 R60, [R119+0x9800] ;  /* 0x00980000773c783b */ /* 0x000ee40000004200 */
[----:B------:R4:W-:Y:S05]  /*197d0*/  MUFU.EX2 R136, R95 ;  /* 0x0000005f00887308 */ /* 0x0009ea0000000800 */
[C---:B------:R-:W-:Y:S05]  /*197e0*/  HMMA.16816.F32 R28, R56.reuse, R68, R28 ;  /* 0x00000044381c723c */ /* 0x040fea000000181c */
[----:B------:R5:W-:Y:S03]  /*197f0*/  MUFU.EX2 R134, R94 ;  /* 0x0000005e00867308 */ /* 0x000be60000000800 */
[C---:B------:R-:W-:Y:S01]  /*19800*/  HMMA.16816.F32 R32, R56.reuse, R70, R32 ;  /* 0x000000463820723c */ /* 0x040fe20000001820 */
[----:B------:R-:W3:Y:S06]  /*19810*/  LDSM.16.MT88.4 R68, [R116+0x9800] ;  /* 0x009800007444783b */ /* 0x000eec0000004200 */
[----:B------:R-:W3:Y:S01]  /*19820*/  MUFU.EX2 R91, R91 ;  /* 0x0000005b005b7308 */ /* 0x000ee20000000800 */
[C---:B-1----:R-:W-:Y:S04]  /*19830*/  HMMA.16816.F32 R36, R56.reuse, R64, R36 ;  /* 0x000000403824723c */ /* 0x042fe80000001824 */
[--C-:B----4-:R-:W-:Y:S04]  /*19840*/  FFMA.FTZ R95, R55, c[0x0][0x23c], -R127.reuse ;  /* 0x00008f00375f7a23 */ /* 0x110fe8000001087f */
[C---:B------:R-:W-:Y:S01]  /*19850*/  HMMA.16816.F32 R40, R56.reuse, R66, R40 ;  /* 0x000000423828723c */ /* 0x040fe20000001828 */
[----:B------:R-:W-:Y:S01]  /*19860*/  MUFU.EX2 R90, R90 ;  /* 0x0000005a005a7308 */ /* 0x000fe20000000800 */
[----:B------:R-:W1:Y:S02]  /*19870*/  LDSM.16.MT88.4 R64, [R119+0xb800] ;  /* 0x00b800007740783b */ /* 0x000e640000004200 */
[--C-:B-----5:R-:W-:Y:S02]  /*19880*/  FFMA.FTZ R94, R53, c[0x0][0x23c], -R127.reuse ;  /* 0x00008f00355e7a23 */ /* 0x120fe4000001087f */
[----:B------:R-:W-:Y:S02]  /*19890*/  FFMA.FTZ R127, R52, c[0x0][0x23c], -R127 ;  /* 0x00008f00347f7a23 */ /* 0x000fe4000001087f */
[C---:B--2---:R-:W-:Y:S03]  /*198a0*/  HMMA.16816.F32 R44, R56.reuse, R72, R44 ;  /* 0x00000048382c723c */ /* 0x044fe6000000182c */
[----:B------:R-:W2:Y:S05]  /*198b0*/  MUFU.EX2 R97, R97 ;  /* 0x0000006100617308 */ /* 0x000eaa0000000800 */
[----:B------:R-:W-:Y:S01]  /*198c0*/  HMMA.16816.F32 R48, R56, R74, R48 ;  /* 0x0000004a3830723c */ /* 0x000fe20000001830 */
[----:B------:R-:W4:Y:S04]  /*198d0*/  LDSM.16.MT88.4 R72, [R116+0xb800] ;  /* 0x00b800007448783b */ /* 0x000f280000004200 */
[----:B------:R-:W5:Y:S02]  /*198e0*/  MUFU.EX2 R98, R98 ;  /* 0x0000006200627308 */ /* 0x000f640000000800 */
[----:B------:R-:W-:Y:S02]  /*198f0*/  F2FP.PACK_AB R56, R83, R86 ;  /* 0x000000565338723e */ /* 0x000fe400000000ff */
[----:B---3--:R-:W-:Y:S06]  /*19900*/  F2FP.PACK_AB R57, R91, R88 ;  /* 0x000000585b39723e */ /* 0x008fec00000000ff */
[----:B------:R-:W-:Y:S01]  /*19910*/  MUFU.EX2 R174, R174 ;  /* 0x000000ae00ae7308 */ /* 0x000fe20000000800 */
[----:B--2---:R-:W-:Y:S09]  /*19920*/  F2FP.PACK_AB R58, R97, R90 ;  /* 0x0000005a613a723e */ /* 0x004ff200000000ff */
[----:B------:R-:W2:Y:S01]  /*19930*/  MUFU.EX2 R139, R139 ;  /* 0x0000008b008b7308 */ /* 0x000ea20000000800 */
[----:B-----5:R-:W-:Y:S09]  /*19940*/  F2FP.PACK_AB R59, R99, R98 ;  /* 0x00000062633b723e */ /* 0x020ff200000000ff */
[----:B------:R-:W3:Y:S01]  /*19950*/  MUFU.EX2 R178, R178 ;  /* 0x000000b200b27308 */ /* 0x000ee20000000800 */
[C---:B------:R-:W-:Y:S08]  /*19960*/  HMMA.16816.F32 R4, R56.reuse, R60, R4 ;  /* 0x0000003c3804723c */ /* 0x040ff00000001804 */
[C---:B------:R-:W-:Y:S01]  /*19970*/  HMMA.16816.F32 R8, R56.reuse, R62, R8 ;  /* 0x0000003e3808723c */ /* 0x040fe20000001808 */
[----:B------:R-:W5:Y:S01]  /*19980*/  LDSM.16.MT88.4 R60, [R119+0xd800] ;  /* 0x00d80000773c783b */ /* 0x000f620000004200 */
[----:B------:R-:W-:Y:S06]  /*19990*/  MUFU.EX2 R180, R180 ;  /* 0x000000b400b47308 */ /* 0x000fec0000000800 */
[C---:B------:R-:W-:Y:S04]  /*199a0*/  HMMA.16816.F32 R12, R56.reuse, R68, R12 ;  /* 0x00000044380c723c */ /* 0x040fe8000000180c */
[----:B------:R-:W2:Y:S04]  /*199b0*/  MUFU.EX2 R169, R169 ;  /* 0x000000a900a97308 */ /* 0x000ea80000000800 */
[C---:B------:R-:W-:Y:S01]  /*199c0*/  HMMA.16816.F32 R16, R56.reuse, R70, R16 ;  /* 0x000000463810723c */ /* 0x040fe20000001810 */
[----:B------:R-:W2:Y:S05]  /*199d0*/  LDSM.16.MT88.4 R68, [R116+0xd800] ;  /* 0x00d800007444783b */ /* 0x000eaa0000004200 */
[----:B------:R-:W-:Y:S02]  /*199e0*/  MUFU.EX2 R173, R173 ;  /* 0x000000ad00ad7308 */ /* 0x000fe40000000800 */
[C---:B-1----:R-:W-:Y:S08]  /*199f0*/  HMMA.16816.F32 R20, R56.reuse, R64, R20 ;  /* 0x000000403814723c */ /* 0x042ff00000001814 */
[C---:B------:R-:W-:Y:S01]  /*19a00*/  HMMA.16816.F32 R24, R56.reuse, R66, R24 ;  /* 0x000000423818723c */ /* 0x040fe20000001818 */
[----:B------:R-:W1:Y:S01]  /*19a10*/  LDSM.16.MT88.4 R64, [R119+0x9c00] ;  /* 0x009c00007740783b */ /* 0x000e620000004200 */
[----:B------:R-:W1:Y:S06]  /*19a20*/  MUFU.EX2 R186, R186 ;  /* 0x000000ba00ba7308 */ /* 0x000e6c0000000800 */
[C---:B----4-:R-:W-:Y:S04]  /*19a30*/  HMMA.16816.F32 R28, R56.reuse, R72, R28 ;  /* 0x00000048381c723c */ /* 0x050fe8000000181c */
[----:B------:R-:W-:Y:S04]  /*19a40*/  MUFU.EX2 R190, R190 ;  /* 0x000000be00be7308 */ /* 0x000fe80000000800 */
[C---:B------:R-:W-:Y:S01]  /*19a50*/  HMMA.16816.F32 R32, R56.reuse, R74, R32 ;  /* 0x0000004a3820723c */ /* 0x040fe20000001820 */
[----:B------:R-:W4:Y:S05]  /*19a60*/  LDSM.16.MT88.4 R72, [R116+0x9c00] ;  /* 0x009c00007448783b */ /* 0x000f2a0000004200 */
[----:B------:R-:W-:Y:S02]  /*19a70*/  MUFU.EX2 R177, R177 ;  /* 0x000000b100b17308 */ /* 0x000fe40000000800 */
[C---:B-----5:R-:W-:Y:S08]  /*19a80*/  HMMA.16816.F32 R36, R56.reuse, R60, R36 ;  /* 0x0000003c3824723c */ /* 0x060ff00000001824 */
[C---:B------:R-:W-:Y:S01]  /*19a90*/  HMMA.16816.F32 R40, R56.reuse, R62, R40 ;  /* 0x0000003e3828723c */ /* 0x040fe20000001828 */
[----:B------:R-:W5:Y:S01]  /*19aa0*/  LDSM.16.MT88.4 R60, [R119+0xbc00] ;  /* 0x00bc0000773c783b */ /* 0x000f620000004200 */
[----:B------:R-:W-:Y:S06]  /*19ab0*/  MUFU.EX2 R179, R179 ;  /* 0x000000b300b37308 */ /* 0x000fec0000000800 */
[C---:B--2---:R-:W-:Y:S04]  /*19ac0*/  HMMA.16816.F32 R44, R56.reuse, R68, R44 ;  /* 0x00000044382c723c */ /* 0x044fe8000000182c */
[----:B------:R-:W-:Y:S04]  /*19ad0*/  MUFU.EX2 R184, R184 ;  /* 0x000000b800b87308 */ /* 0x000fe80000000800 */
[----:B------:R-:W-:Y:S01]  /*19ae0*/  HMMA.16816.F32 R48, R56, R70, R48 ;  /* 0x000000463830723c */ /* 0x000fe20000001830 */
[----:B------:R-:W2:Y:S05]  /*19af0*/  LDSM.16.MT88.4 R68, [R116+0xbc00] ;  /* 0x00bc00007444783b */ /* 0x000eaa0000004200 */
[----:B------:R-:W-:Y:S01]  /*19b00*/  MUFU.EX2 R175, R175 ;  /* 0x000000af00af7308 */ /* 0x000fe20000000800 */
[----:B------:R-:W-:Y:S02]  /*19b10*/  F2FP.PACK_AB R56, R139, R174 ;  /* 0x000000ae8b38723e */ /* 0x000fe400000000ff */
[----:B---3--:R-:W-:Y:S03]  /*19b20*/  F2FP.PACK_AB R57, R178, R161 ;  /* 0x000000a1b239723e */ /* 0x008fe600000000ff */
[----:B------:R-:W-:Y:S02]  /*19b30*/  F2FP.PACK_AB R58, R169, R180 ;  /* 0x000000b4a93a723e */ /* 0x000fe400000000ff */
[----:B-1----:R-:W-:Y:S02]  /*19b40*/  F2FP.PACK_AB R59, R186, R173 ;  /* 0x000000adba3b723e */ /* 0x002fe400000000ff */
[----:B------:R-:W-:Y:S05]  /*19b50*/  MUFU.EX2 R188, R188 ;  /* 0x000000bc00bc7308 */ /* 0x000fea0000000800 */
[C---:B------:R-:W-:Y:S05]  /*19b60*/  HMMA.16816.F32 R4, R56.reuse, R64, R4 ;  /* 0x000000403804723c */ /* 0x040fea0000001804 */
[----:B------:R-:W-:Y:S03]  /*19b70*/  MUFU.EX2 R171, R171 ;  /* 0x000000ab00ab7308 */ /* 0x000fe60000000800 */
[C---:B------:R-:W-:Y:S01]  /*19b80*/  HMMA.16816.F32 R8, R56.reuse, R66, R8 ;  /* 0x000000423808723c */ /* 0x040fe20000001808 */
[----:B------:R-:W1:Y:S06]  /*19b90*/  LDSM.16.MT88.4 R64, [R119+0xdc00] ;  /* 0x00dc00007740783b */ /* 0x000e6c0000004200 */
[----:B------:R-:W-:Y:S01]  /*19ba0*/  MUFU.EX2 R176, R176 ;  /* 0x000000b000b07308 */ /* 0x000fe20000000800 */
[C---:B----4-:R-:W-:Y:S08]  /*19bb0*/  HMMA.16816.F32 R12, R56.reuse, R72, R12 ;  /* 0x00000048380c723c */ /* 0x050ff0000000180c */
[C---:B------:R-:W-:Y:S01]  /*19bc0*/  HMMA.16816.F32 R16, R56.reuse, R74, R16 ;  /* 0x0000004a3810723c */ /* 0x040fe20000001810 */
[----:B------:R-:W3:Y:S01]  /*19bd0*/  LDSM.16.MT88.4 R72, [R116+0xdc00] ;  /* 0x00dc00007448783b */ /* 0x000ee20000004200 */
[----:B------:R-:W4:Y:S06]  /*19be0*/  MUFU.EX2 R131, R131 ;  /* 0x0000008300837308 */ /* 0x000f2c0000000800 */
[C---:B-----5:R-:W-:Y:S04]  /*19bf0*/  HMMA.16816.F32 R20, R56.reuse, R60, R20 ;  /* 0x0000003c3814723c */ /* 0x060fe80000001814 */
[----:B------:R-:W-:Y:S04]  /*19c00*/  MUFU.EX2 R133, R133 ;  /* 0x0000008500857308 */ /* 0x000fe80000000800 */
[C---:B------:R-:W-:Y:S01]  /*19c10*/  HMMA.16816.F32 R24, R56.reuse, R62, R24 ;  /* 0x0000003e3818723c */ /* 0x040fe20000001818 */
[----:B------:R-:W5:Y:S05]  /*19c20*/  LDSM.16.MT88.4 R60, [R119+0xa000] ;  /* 0x00a00000773c783b */ /* 0x000f6a0000004200 */
[----:B------:R-:W3:Y:S02]  /*19c30*/  MUFU.EX2 R132, R132 ;  /* 0x0000008400847308 */ /* 0x000ee40000000800 */
[C---:B--2---:R-:W-:Y:S04]  /*19c40*/  HMMA.16816.F32 R28, R56.reuse, R68, R28 ;  /* 0x00000044381c723c */ /* 0x044fe8000000181c */
[----:B----4-:R-:W-:Y:S04]  /*19c50*/  F2FP.PACK_AB R52, R131, R136 ;  /* 0x000000888334723e */ /* 0x010fe800000000ff */
[C---:B------:R-:W-:Y:S01]  /*19c60*/  HMMA.16816.F32 R32, R56.reuse, R70, R32 ;  /* 0x000000463820723c */ /* 0x040fe20000001820 */
[----:B------:R-:W2:Y:S01]  /*19c70*/  LDSM.16.MT88.4 R68, [R116+0xa000] ;  /* 0x00a000007444783b */ /* 0x000ea20000004200 */
[----:B------:R-:W4:Y:S06]  /*19c80*/  MUFU.EX2 R135, R135 ;  /* 0x0000008700877308 */ /* 0x000f2c0000000800 */
[C---:B-1----:R-:W-:Y:S04]  /*19c90*/  HMMA.16816.F32 R36, R56.reuse, R64, R36 ;  /* 0x000000403824723c */ /* 0x042fe80000001824 */
[----:B------:R-:W-:Y:S01]  /*19ca0*/  MUFU.EX2 R130, R130 ;  /* 0x0000008200827308 */ /* 0x000fe20000000800 */
[----:B---3--:R-:W-:Y:S03]  /*19cb0*/  F2FP.PACK_AB R53, R132, R133 ;  /* 0x000000858435723e */ /* 0x008fe600000000ff */
[C---:B------:R-:W-:Y:S01]  /*19cc0*/  HMMA.16816.F32 R40, R56.reuse, R66, R40 ;  /* 0x000000423828723c */ /* 0x040fe20000001828 */
[----:B------:R-:W1:Y:S05]  /*19cd0*/  LDSM.16.MT88.4 R64, [R119+0xc000] ;  /* 0x00c000007740783b */ /* 0x000e6a0000004200 */
[----:B------:R-:W3:Y:S02]  /*19ce0*/  MUFU.EX2 R137, R137 ;  /* 0x0000008900897308 */ /* 0x000ee40000000800 */
[C---:B------:R-:W-:Y:S04]  /*19cf0*/  HMMA.16816.F32 R44, R56.reuse, R72, R44 ;  /* 0x00000048382c723c */ /* 0x040fe8000000182c */
[----:B----4-:R-:W-:Y:S04]  /*19d00*/  F2FP.PACK_AB R54, R135, R134 ;  /* 0x000000868736723e */ /* 0x010fe800000000ff */
[----:B------:R-:W-:Y:S01]  /*19d10*/  HMMA.16816.F32 R48, R56, R74, R48 ;  /* 0x0000004a3830723c */ /* 0x000fe20000001830 */
[----:B------:R-:W4:Y:S01]  /*19d20*/  LDSM.16.MT88.4 R72, [R116+0xc000] ;  /* 0x00c000007448783b */ /* 0x000f220000004200 */
[----:B------:R-:W1:Y:S05]  /*19d30*/  MUFU.EX2 R126, R142 ;  /* 0x0000008e007e7308 */ /* 0x000e6a0000000800 */
[----:B------:R-:W-:Y:S02]  /*19d40*/  F2FP.PACK_AB R56, R177, R190 ;  /* 0x000000beb138723e */ /* 0x000fe400000000ff */
[----:B------:R-:W-:Y:S03]  /*19d50*/  F2FP.PACK_AB R57, R184, R179 ;  /* 0x000000b3b839723e */ /* 0x000fe600000000ff */
[----:B------:R-:W-:Y:S01]  /*19d60*/  F2FP.PACK_AB R58, R188, R175 ;  /* 0x000000afbc3a723e */ /* 0x000fe200000000ff */
[----:B------:R-:W-:Y:S01]  /*19d70*/  MUFU.EX2 R155, R172 ;  /* 0x000000ac009b7308 */ /* 0x000fe20000000800 */
[----:B------:R-:W-:Y:S02]  /*19d80*/  F2FP.PACK_AB R59, R176, R171 ;  /* 0x000000abb03b723e */ /* 0x000fe400000000ff */
[----:B---3--:R-:W-:Y:S05]  /*19d90*/  F2FP.PACK_AB R55, R137, R130 ;  /* 0x000000828937723e */ /* 0x008fea00000000ff */
[C---:B-----5:R-:W-:Y:S02]  /*19da0*/  HMMA.16816.F32 R4, R56.reuse, R60, R4 ;  /* 0x0000003c3804723c */ /* 0x060fe40000001804 */
[----:B------:R-:W-:Y:S06]  /*19db0*/  MUFU.EX2 R154, R127 ;  /* 0x0000007f009a7308 */ /* 0x000fec0000000800 */
[C---:B------:R-:W-:Y:S01]  /*19dc0*/  HMMA.16816.F32 R8, R56.reuse, R62, R8 ;  /* 0x0000003e3808723c */ /* 0x040fe20000001808 */
[----:B------:R-:W3:Y:S07]  /*19dd0*/  LDSM.16.MT88.4 R60, [R119+0xe000] ;  /* 0x00e00000773c783b */ /* 0x000eee0000004200 */
[C---:B--2---:R-:W-:Y:S08]  /*19de0*/  HMMA.16816.F32 R12, R56.reuse, R68, R12 ;  /* 0x00000044380c723c */ /* 0x044ff0000000180c */
[C---:B------:R-:W-:Y:S01]  /*19df0*/  HMMA.16816.F32 R16, R56.reuse, R70, R16 ;  /* 0x000000463810723c */ /* 0x040fe20000001810 */
[----:B------:R-:W2:Y:S07]  /*19e00*/  LDSM.16.MT88.4 R68, [R116+0xe000] ;  /* 0x00e000007444783b */ /* 0x000eae0000004200 */
[C---:B-1----:R-:W-:Y:S08]  /*19e10*/  HMMA.16816.F32 R20, R56.reuse, R64, R20 ;  /* 0x000000403814723c */ /* 0x042ff00000001814 */
[C---:B------:R-:W-:Y:S01]  /*19e20*/  HMMA.16816.F32 R24, R56.reuse, R66, R24 ;  /* 0x000000423818723c */ /* 0x040fe20000001818 */
[----:B------:R-:W1:Y:S07]  /*19e30*/  LDSM.16.MT88.4 R64, [R119+0xa400] ;  /* 0x00a400007740783b */ /* 0x000e6e0000004200 */
[C---:B----4-:R-:W-:Y:S08]  /*19e40*/  HMMA.16816.F32 R28, R56.reuse, R72, R28 ;  /* 0x00000048381c723c */ /* 0x050ff0000000181c */
        /* <DEDUP_REMOVED lines=27> */
[C---:B-1----:R-:W-:Y:S08]  /*1a000*/  HMMA.16816.F32 R44, R56.reuse, R64, R44 ;  /* 0x00000040382c723c */ /* 0x042ff0000000182c */
[----:B------:R-:W-:Y:S01]  /*1a010*/  HMMA.16816.F32 R48, R56, R66, R48 ;  /* 0x000000423830723c */ /* 0x000fe20000001830 */
[----:B------:R-:W1:Y:S07]  /*1a020*/  LDSM.16.MT88.4 R56, [R119+0xe800] ;  /* 0x00e800007738783b */ /* 0x000e6e0000004200 */
[C---:B---3--:R-:W-:Y:S01]  /*1a030*/  HMMA.16816.F32 R4, R52.reuse, R60, R4 ;  /* 0x0000003c3404723c */ /* 0x048fe20000001804 */
[----:B------:R-:W3:Y:S01]  /*1a040*/  LDSM.16.MT88.4 R64, [R116+0xe800] ;  /* 0x00e800007440783b */ /* 0x000ee20000004200 */
[----:B------:R-:W-:Y:S06]  /*1a050*/  MUFU.EX2 R60, R95 ;  /* 0x0000005f003c7308 */ /* 0x000fec0000000800 */
[C---:B------:R-:W-:Y:S04]  /*1a060*/  HMMA.16816.F32 R8, R52.reuse, R62, R8 ;  /* 0x0000003e3408723c */ /* 0x040fe80000001808 */
[----:B------:R-:W4:Y:S04]  /*1a070*/  MUFU.EX2 R62, R87 ;  /* 0x00000057003e7308 */ /* 0x000f280000000800 */
[C---:B--2---:R-:W-:Y:S06]  /*1a080*/  HMMA.16816.F32 R12, R52.reuse, R68, R12 ;  /* 0x00000044340c723c */ /* 0x044fec000000180c */
[----:B------:R-:W2:Y:S01]  /*1a090*/  MUFU.EX2 R63, R94 ;  /* 0x0000005e003f7308 */ /* 0x000ea20000000800 */
[----:B------:R-:W-:Y:S01]  /*1a0a0*/  F2FP.PACK_AB R68, R3, R126 ;  /* 0x0000007e0344723e */ /* 0x000fe200000000ff */
[C---:B------:R-:W-:Y:S08]  /*1a0b0*/  HMMA.16816.F32 R16, R52.reuse, R70, R16 ;  /* 0x000000463410723c */ /* 0x040ff00000001810 */
[----:B------:R-:W5:Y:S01]  /*1a0c0*/  MUFU.EX2 R61, R124 ;  /* 0x0000007c003d7308 */ /* 0x000f620000000800 */
[C---:B------:R-:W-:Y:S03]  /*1a0d0*/  HMMA.16816.F32 R20, R52.reuse, R72, R20 ;  /* 0x000000483414723c */ /* 0x040fe60000001814 */
[----:B----4-:R-:W-:Y:S05]  /*1a0e0*/  F2FP.PACK_AB R70, R155, R62 ;  /* 0x0000003e9b46723e */ /* 0x010fea00000000ff */
[C---:B------:R-:W-:Y:S04]  /*1a0f0*/  HMMA.16816.F32 R24, R52.reuse, R74, R24 ;  /* 0x0000004a3418723c */ /* 0x040fe80000001818 */
[----:B--2---:R-:W-:Y:S04]  /*1a100*/  F2FP.PACK_AB R71, R154, R63 ;  /* 0x0000003f9a47723e */ /* 0x004fe800000000ff */
[C---:B------:R-:W-:Y:S04]  /*1a110*/  HMMA.16816.F32 R28, R52.reuse, R76, R28 ;  /* 0x0000004c341c723c */ /* 0x040fe8000000181c */
[----:B-----5:R-:W-:Y:S04]  /*1a120*/  F2FP.PACK_AB R69, R61, R60 ;  /* 0x0000003c3d45723e */ /* 0x020fe800000000ff */
[C---:B------:R-:W-:Y:S01]  /*1a130*/  HMMA.16816.F32 R32, R52.reuse, R78, R32 ;  /* 0x0000004e3420723c */ /* 0x040fe20000001820 */
[----:B------:R-:W-:Y:S07]  /*1a140*/  LDSM.16.MT88.4 R76, [R119+0xec00] ;  /* 0x00ec0000774c783b */ /* 0x000fee0000004200 */
[C---:B-1----:R-:W-:Y:S07]  /*1a150*/  HMMA.16816.F32 R36, R52.reuse, R56, R36 ;  /* 0x000000383424723c */ /* 0x042fee0000001824 */
[----:B------:R-:W-:Y:S01]  /*1a160*/  FADD.FTZ R57, R125, R170 ;  /* 0x000000aa7d397221 */ /* 0x000fe20000010000 */
[C---:B------:R-:W-:Y:S04]  /*1a170*/  HMMA.16816.F32 R40, R52.reuse, R58, R40 ;  /* 0x0000003a3428723c */ /* 0x040fe80000001828 */
[----:B------:R-:W-:Y:S04]  /*1a180*/  FADD.FTZ R57, R122, R57 ;  /* 0x000000397a397221 */ /* 0x000fe80000010000 */
[C---:B---3--:R-:W-:Y:S04]  /*1a190*/  HMMA.16816.F32 R44, R52.reuse, R64, R44 ;  /* 0x00000040342c723c */ /* 0x048fe8000000182c */
[----:B------:R-:W-:Y:S04]  /*1a1a0*/  FADD.FTZ R56, R96, R57 ;  /* 0x0000003960387221 */ /* 0x000fe80000010000 */
[----:B------:R-:W-:Y:S01]  /*1a1b0*/  FADD.FTZ R56, R93, R56 ;  /* 0x000000385d387221 */ /* 0x000fe20000010000 */
[----:B------:R-:W-:Y:S01]  /*1a1c0*/  HMMA.16816.F32 R48, R52, R66, R48 ;  /* 0x000000423430723c */ /* 0x000fe20000001830 */
[----:B------:R-:W1:Y:S02]  /*1a1d0*/  LDSM.16.MT88.4 R92, [R119+0xcc00] ;  /* 0x00cc0000775c783b */ /* 0x000e640000004200 */
[----:B------:R-:W-:Y:S04]  /*1a1e0*/  FADD.FTZ R85, R85, R56 ;  /* 0x0000003855557221 */ /* 0x000fe80000010000 */
[----:B------:R-:W-:Y:S01]  /*1a1f0*/  FADD.FTZ R85, R80, R85 ;  /* 0x0000005550557221 */ /* 0x000fe20000010000 */
[C---:B------:R-:W-:Y:S07]  /*1a200*/  HMMA.16816.F32 R112, R68.reuse, R108, R4 ;  /* 0x0000006c4470723c */ /* 0x040fee0000001804 */
[----:B------:R-:W-:Y:S01]  /*1a210*/  FADD.FTZ R5, R81, R84 ;  /* 0x0000005451057221 */ /* 0x000fe20000010000 */
[C---:B------:R-:W-:Y:S04]  /*1a220*/  HMMA.16816.F32 R108, R68.reuse, R110, R8 ;  /* 0x0000006e446c723c */ /* 0x040fe80000001808 */
[----:B------:R-:W-:Y:S02]  /*1a230*/  FADD.FTZ R4, R86, R85 ;  /* 0x0000005556047221 */ /* 0x000fe40000010000 */
[----:B------:R-:W-:Y:S01]  /*1a240*/  FADD.FTZ R5, R82, R5 ;  /* 0x0000000552057221 */ /* 0x000fe20000010000 */
[----:B------:R-:W2:Y:S01]  /*1a250*/  LDSM.16.MT88.4 R84, [R116+0xcc00] ;  /* 0x00cc00007454783b */ /* 0x000ea20000004200 */
        /* <DEDUP_REMOVED lines=8> */
[----:B------:R-:W-:Y:S04]  /*1a2e0*/  FADD.FTZ R4, R99, R4 ;  /* 0x0000000463047221 */ /* 0x000fe80000010000 */
[----:B------:R-:W-:Y:S02]  /*1a2f0*/  FADD.FTZ R161, R161, R4 ;  /* 0x00000004a1a17221 */ /* 0x000fe40000010000 */
[----:B------:R-:W-:Y:S01]  /*1a300*/  FADD.FTZ R174, R174, R97 ;  /* 0x00000061aeae7221 */ /* 0x000fe20000010000 */
[----:B------:R-:W3:Y:S01]  /*1a310*/  LDSM.16.MT88.4 R4, [R116+0xec00] ;  /* 0x00ec00007404783b */ /* 0x000ee20000004200 */
        /* <DEDUP_REMOVED lines=47> */
[----:B------:R-:W-:Y:S01]  /*1a610*/  FADD.FTZ R154, R154, R63 ;  /* 0x0000003f9a9a7221 */ /* 0x000fe20000010000 */
[----:B------:R-:W-:Y:S01]  /*1a620*/  MOV R3, R0 ;  /* 0x0000000000037202 */ /* 0x000fe20000000f00 */
[----:B------:R-:W-:-:S05]  /*1a630*/  @P0 BRA `(.L_x_2142) ;  /* 0xffffc36000000947 */ /* 0x000fca000383ffff */
.L_x_2138:
        /* <DEDUP_REMOVED lines=158> */
[----:B-12---:R-:W-:-:S05]  /*1b020*/  IMAD R7, R0, c[0x0][0x214], RZ ;  /* 0x0000850000077a24 */ /* 0x006fca00078e02ff */
[----:B------:R-:W-:-:S05]  /*1b030*/  SEL R2, R7, R148, !P0 ;  /* 0x0000009407027207 */ /* 0x000fca0004000000 */
[----:B---3--:R-:W-:Y:S01]  /*1b040*/  IMAD R2, R5, c[0x0][0x234], R2 ;  /* 0x00008d0005027a24 */ /* 0x008fe200078e0202 */
[----:B------:R-:W-:Y:S05]  /*1b050*/  BRA `(.L_x_2144) ;  /* 0x0000004000007947 */ /* 0x000fea0003800000 */
.L_x_2143:
[----:B------:R-:W2:Y:S04]  /*1b060*/  S2R R5, SR_CTAID.Z ;  /* 0x0000000000057919 */ /* 0x000ea80000002700 */
[----:B------:R-:W2:Y:S02]  /*1b070*/  S2R R0, SR_CTAID.Y ;  /* 0x0000000000007919 */ /* 0x000ea40000002600 */
[----:B--2---:R-:W-:-:S04]  /*1b080*/  IMAD R2, R0, c[0x0][0x1c0], R5 ;  /* 0x0000700000027a24 */ /* 0x004fc800078e0205 */
[----:B------:R-:W-:Y:S02]  /*1b090*/  IMAD R2, R2, c[0x0][0x214], RZ ;  /* 0x0000850002027a24 */ /* 0x000fe400078e02ff */
.L_x_2144:
[----:B------:R-:W-:Y:S01]  /*1b0a0*/  BAR.SYNC.DEFER_BLOCKING 0x0 ;  /* 0x0000000000007b1d */ /* 0x000fe20000010000 */
[----:B------:R-:W-:Y:S01]  /*1b0b0*/  LOP3.LUT R9, R9, 0xffffffe0, RZ, 0xc0, !PT ;  /* 0xffffffe009097812 */ /* 0x000fe200078ec0ff */
[----:B------:R-:W-:Y:S01]  /*1b0c0*/  IMAD.WIDE.U32 R14, R148, c[0x0][0x1e8], RZ ;  /* 0x00007a00940e7a25 */ /* 0x000fe200078e00ff */
        /* <DEDUP_REMOVED lines=36> */
.L_x_2146:
[----:B------:R-:W-:Y:S05]  /*1b310*/  BSYNC B0 ;  /* 0x0000000000007941 */ /* 0x000fea0003800000 */
.L_x_2145:
        /* <DEDUP_REMOVED lines=8> */
[----:B------:R-:W-:Y:S01]  /*1b3a0*/  IMAD.WIDE.U32 R8, R2, c[0x0][0x1e8], R8 ;  /* 0x00007a0002087a25 */ /* 0x000fe200078e0008 */
[----:B------:R-:W-:-:S04]  /*1b3b0*/  SHF.R.S32.HI R7, RZ, 0x1f, R2 ;  /* 0x0000001fff077819 */ /* 0x000fc80000011402 */
[----:B------:R-:W-:Y:S01]  /*1b3c0*/  IADD3 R6, P0, R0, R8, RZ ;  /* 0x0000000800067210 */ /* 0x000fe20007f1e0ff */
[----:B------:R-:W-:Y:S01]  /*1b3d0*/  IMAD R7, R7, c[0x0][0x1e8], RZ ;  /* 0x00007a0007077a24 */ /* 0x000fe200078e02ff */
[----:B------:R-:W-:-:S03]  /*1b3e0*/  SHF.R.S32.HI R0, RZ, 0x1f, R3 ;  /* 0x0000001fff007819 */ /* 0x000fc60000011403 */
[C---:B------:R-:W-:Y:S01]  /*1b3f0*/  IMAD R7, R2.reuse, c[0x0][0x1ec], R7 ;  /* 0x00007b0002077a24 */ /* 0x040fe200078e0207 */
[----:B------:R-:W-:-:S04]  /*1b400*/  IADD3 R2, -R2, R147, RZ ;  /* 0x0000009302027210 */ /* 0x000fc80007ffe1ff */
        /* <DEDUP_REMOVED lines=15> */
.L_x_2148:
[----:B------:R-:W-:Y:S05]  /*1b500*/  BSYNC B0 ;  /* 0x0000000000007941 */ /* 0x000fea0003800000 */
.L_x_2147:
[----:B------:R-:W-:-:S04]  /*1b510*/  IADD3 R5, R3, 0x20, RZ ;  /* 0x0000002003057810 */ /* 0x000fc80007ffe0ff */
        /* <DEDUP_REMOVED lines=16> */
.L_x_2149:
        /* <DEDUP_REMOVED lines=14> */
.L_x_6123:


//--------------------- .text._ZN5flash24flash_fwd_splitkv_kernelI23Flash_fwd_kernel_traitsILi96ELi64ELi128ELi4ELb0ELb0EN7cutlass6half_tE19Flash_kernel_traitsILi96ELi64ELi128ELi4ES3_EELb1ELb0ELb1ELb0ELb0ELb0ELb0ELb1EEEvNS_16Flash_fwd_paramsE --------------------------
	.section	.text._ZN5flash24flash_fwd_splitkv_kernelI23Flash_fwd_kernel_traitsILi96ELi64ELi128ELi4ELb0ELb0EN7cutlass6half_tE19Flash_kernel_traitsILi96ELi64ELi128ELi4ES3_EELb1ELb0ELb1ELb0ELb0ELb0ELb0ELb1EEEvNS_16Flash_fwd_paramsE,"ax",@progbits
	.sectioninfo	@"SHI_REGISTERS=211"
	.align	128
        .global         _ZN5flash24flash_fwd_splitkv_kernelI23Flash_fwd_kernel_traitsILi96ELi64ELi128ELi4ELb0ELb0EN7cutlass6half_tE19Flash_kernel_traitsILi96ELi64ELi128ELi4ES3_EELb1ELb0ELb1ELb0ELb0ELb0ELb0ELb1EEEvNS_16Flash_fwd_paramsE
        .type           _ZN5flash24flash_fwd_splitkv_kernelI23Flash_fwd_kernel_traitsILi96ELi64ELi128ELi4ELb0ELb0EN7cutlass6half_tE19Flash_kernel_traitsILi96ELi64ELi128ELi4ES3_EELb1ELb0ELb1ELb0ELb0ELb0ELb0ELb1EEEvNS_16Flash_fwd_paramsE,@function
        .size           _ZN5flash24flash_fwd_splitkv_kernelI23Flash_fwd_kernel_traitsILi96ELi64ELi128ELi4ELb0ELb0EN7cutlass6half_tE19Flash_kernel_traitsILi96ELi64ELi128ELi4ES3_EELb1ELb0ELb1ELb0ELb0ELb0ELb0ELb1EEEvNS_16Flash_fwd_paramsE,(.L_x_6124 - _ZN5flash24flash_fwd_splitkv_kernelI23Flash_fwd_kernel_traitsILi96ELi64ELi128ELi4ELb0ELb0EN7cutlass6half_tE19Flash_kernel_traitsILi96ELi64ELi128ELi4ES3_EELb1ELb0ELb1ELb0ELb0ELb0ELb0ELb1EEEvNS_16Flash_fwd_paramsE)
        .other          _ZN5flash24flash_fwd_splitkv_kernelI23Flash_fwd_kernel_traitsILi96ELi64ELi128ELi4ELb0ELb0EN7cutlass6half_tE19Flash_kernel_traitsILi96ELi64ELi128ELi4ES3_EELb1ELb0ELb1ELb0ELb0ELb0ELb0ELb1EEEvNS_16Flash_fwd_paramsE,@"STO_CUDA_ENTRY STV_DEFAULT"
_ZN5flash24flash_fwd_splitkv_kernelI23Flash_fwd_kernel_traitsILi96ELi64ELi128ELi4ELb0ELb0EN7cutlass6half_tE19Flash_kernel_traitsILi96ELi64ELi128ELi4ES3_EELb1ELb0ELb1ELb0ELb0ELb0ELb0ELb1EEEvNS_16Flash_fwd_paramsE:
.text._ZN5flash24flash_fwd_splitkv_kernelI23Flash_fwd_kernel_traitsILi96ELi64ELi128ELi4ELb0ELb0EN7cutlass6half_tE19Flash_kernel_traitsILi96ELi64ELi128ELi4ES3_EELb1ELb0ELb1ELb0ELb0ELb0ELb0ELb1EEEvNS_16Flash_fwd_paramsE:
        /* <DEDUP_REMOVED lines=35> */
.L_x_2150:
[----:B-1-34-:R-:W-:Y:S02]  /*0230*/  MOV R2, c[0x0][0x218] ;  /* 0x0000860000027a02 */ /* 0x01afe40000000f00 */
.L_x_2151:
        /* <DEDUP_REMOVED lines=41> */
[----:B------:R-:W-:Y:S02]  /*04d0*/  @!P0 IMAD R62, R62, c[0x0][0x1e0], RZ ;  /* 0x000078003e3e8a24 */ /* 0x000fe400078e02ff */
        /* <DEDUP_REMOVED lines=11> */
[----:B------:R-:W-:Y:S02]  /*0590*/  SHF.R.S32.HI R3, RZ, 0x1f, R172 ;  /* 0x0000001fff037819 */ /* 0x000fe400000114ac */
[C---:B------:R-:W-:Y:S02]  /*05a0*/  IADD3 R8, R4.reuse, 0x20, RZ ;  /* 0x0000002004087810 */ /* 0x040fe40007ffe0ff */
[----:B------:R-:W-:Y:S01]  /*05b0*/  IADD3.X R7, R155, R9, R2, P0, !PT ;  /* 0x000000099b077210 */ /* 0x000fe200007fe402 */
[----:B------:R-:W-:Y:S01]  /*05c0*/  IMAD R3, R3, c[0x0][0x1f0], RZ ;  /* 0x00007c0003037a24 */ /* 0x000fe200078e02ff */
[----:B------:R-:W-:Y:S01]  /*05d0*/  SHF.R.S32.HI R9, RZ, 0x2, R0 ;  /* 0x00000002ff097819 */ /* 0x000fe20000011400 */
[----:B------:R-:W-:Y:S01]  /*05e0*/  IMAD R0, R11, c[0x0][0x1c0], R172 ;  /* 0x000070000b007a24 */ /* 0x000fe200078e02ac */
[----:B------:R-:W-:Y:S01]  /*05f0*/  IADD3 R2, R4, 0x40, RZ ;  /* 0x0000004004027810 */ /* 0x000fe20007ffe0ff */
[C---:B------:R-:W-:Y:S01]  /*0600*/  IMAD R3, R172.reuse, c[0x0][0x1f4], R3 ;  /* 0x00007d00ac037a24 */ /* 0x040fe200078e0203 */
[----:B------:R-:W-:Y:S01]  /*0610*/  ISETP.GE.AND P0, PT, R9, R154, PT ;  /* 0x0000009a0900720c */ /* 0x000fe20003f06270 */
[----:B------:R-:W-:Y:S01]  /*0620*/  IMAD.WIDE.U32 R6, R172, c[0x0][0x1f0], R6 ;  /* 0x00007c00ac067a25 */ /* 0x000fe200078e0006 */
[----:B------:R-:W-:-:S03]  /*0630*/  SHF.R.S32.HI R11, RZ, 0x1f, R9 ;  /* 0x0000001fff0b7819 */ /* 0x000fc60000011409 */
[----:B------:R-:W-:Y:S01]  /*0640*/  IMAD R0, R0, c[0x0][0x214], R163 ;  /* 0x0000850000007a24 */ /* 0x000fe200078e02a3 */
[----:B------:R-:W-:-:S07]  /*0650*/  IADD3 R15, R7, R3, RZ ;  /* 0x00000003070f7210 */ /* 0x000fce0007ffe0ff */
        /* <DEDUP_REMOVED lines=14> */
.L_x_2154:
[----:B------:R-:W-:Y:S05]  /*0740*/  BSYNC B0 ;  /* 0x0000000000007941 */ /* 0x000fea0003800000 */
.L_x_2153:
        /* <DEDUP_REMOVED lines=19> */
.L_x_2156:
[----:B------:R-:W-:Y:S05]  /*0880*/  BSYNC B0 ;  /* 0x0000000000007941 */ /* 0x000fea0003800000 */
.L_x_2155:
        /* <DEDUP_REMOVED lines=13> */
.L_x_2152:
        /* <DEDUP_REMOVED lines=46> */
[----:B------:R-:W-:Y:S02]  /*0c40*/  IABS R3, R172 ;  /* 0x000000ac00037213 */ /* 0x000fe40000000000 */
[----:B------:R-:W1:Y:S08]  /*0c50*/  I2F.RP R10, R5 ;  /* 0x00000005000a7306 */ /* 0x000e700000209400 */
[----:B-1----:R-:W1:Y:S02]  /*0c60*/  MUFU.RCP R8, R10 ;  /* 0x0000000a00087308 */ /* 0x002e640000001000 */
[----:B-1----:R-:W-:-:S06]  /*0c70*/  IADD3 R8, R8, 0xffffffe, RZ ;  /* 0x0ffffffe08087810 */ /* 0x002fcc0007ffe0ff */
[----:B------:R-:W1:Y:S02]  /*0c80*/  F2I.FTZ.U32.TRUNC.NTZ R9, R8 ;  /* 0x0000000800097305 */ /* 0x000e64000021f000 */
[----:B-1----:R-:W-:Y:S01]  /*0c90*/  IMAD.MOV R2, RZ, RZ, -R9 ;  /* 0x000000ffff027224 */ /* 0x002fe200078e0a09 */
[----:B------:R-:W-:-:S03]  /*0ca0*/  MOV R8, RZ ;  /* 0x000000ff00087202 */ /* 0x000fc60000000f00 */
[----:B------:R-:W-:-:S04]  /*0cb0*/  IMAD R4, R2, R5, RZ ;  /* 0x0000000502047224 */ /* 0x000fc800078e02ff */
[----:B------:R-:W-:-:S06]  /*0cc0*/  IMAD.HI.U32 R4, R9, R4, R8 ;  /* 0x0000000409047227 */ /* 0x000fcc00078e0008 */
[----:B------:R-:W-:-:S04]  /*0cd0*/  IMAD.HI.U32 R4, R4, R3, RZ ;  /* 0x0000000304047227 */ /* 0x000fc800078e00ff */
[----:B------:R-:W-:-:S04]  /*0ce0*/  IMAD.MOV R2, RZ, RZ, -R4 ;  /* 0x000000ffff027224 */ /* 0x000fc800078e0a04 */
[----:B------:R-:W-:Y:S02]  /*0cf0*/  IMAD R2, R5, R2, R3 ;  /* 0x0000000205027224 */ /* 0x000fe400078e0203 */
[----:B------:R-:W-:-:S03]  /*0d00*/  IMAD.MOV R3, RZ, RZ, -R7 ;  /* 0x000000ffff037224 */ /* 0x000fc600078e0a07 */
[----:B------:R-:W-:Y:S01]  /*0d10*/  ISETP.GT.U32.AND P0, PT, R5, R2, PT ;  /* 0x000000020500720c */ /* 0x000fe20003f04070 */
[----:B------:R-:W-:-:S12]  /*0d20*/  IMAD R3, R3, c[0x0][0x2d0], R0 ;  /* 0x0000b40003037a24 */ /* 0x000fd800078e0200 */
[-C--:B------:R-:W-:Y:S02]  /*0d30*/  @!P0 IADD3 R2, R2, -R5.reuse, RZ ;  /* 0x8000000502028210 */ /* 0x080fe40007ffe0ff */
[----:B------:R-:W-:Y:S02]  /*0d40*/  @!P0 IADD3 R4, R4, 0x1, RZ ;  /* 0x0000000104048810 */ /* 0x000fe40007ffe0ff */
[----:B------:R-:W-:Y:S02]  /*0d50*/  ISETP.GE.U32.AND P1, PT, R2, R5, PT ;  /* 0x000000050200720c */ /* 0x000fe40003f26070 */
[----:B------:R-:W-:Y:S02]  /*0d60*/  LOP3.LUT R2, R172, c[0x0][0x1c8], RZ, 0x3c, !PT ;  /* 0x00007200ac027a12 */ /* 0x000fe400078e3cff */
[----:B------:R-:W-:Y:S02]  /*0d70*/  SHF.R.S32.HI R5, RZ, 0x1f, R3 ;  /* 0x0000001fff057819 */ /* 0x000fe40000011403 */
[----:B------:R-:W-:-:S03]  /*0d80*/  ISETP.GE.AND P0, PT, R2, RZ, PT ;  /* 0x000000ff0200720c */ /* 0x000fc60003f06270 */
[----:B------:R-:W-:-:S04]  /*0d90*/  IMAD R2, R5, c[0x0][0x198], RZ ;  /* 0x0000660005027a24 */ /* 0x000fc800078e02ff */
[----:B------:R-:W-:Y:S02]  /*0da0*/  @P1 IADD3 R4, R4, 0x1, RZ ;  /* 0x0000000104041810 */ /* 0x000fe40007ffe0ff */
[----:B------:R-:W-:-:S04]  /*0db0*/  ISETP.NE.AND P1, PT, RZ, c[0x0][0x1c8], PT ;  /* 0x00007200ff007a0c */ /* 0x000fc80003f25270 */
[----:B------:R-:W-:-:S09]  /*0dc0*/  @!P0 IADD3 R4, -R4, RZ, RZ ;  /* 0x000000ff04048210 */ /* 0x000fd20007ffe1ff */
[----:B------:R-:W-:Y:S02]  /*0dd0*/  @!P1 LOP3.LUT R4, RZ, c[0x0][0x1c8], RZ, 0x33, !PT ;  /* 0x00007200ff049a12 */ /* 0x000fe400078e33ff */
[----:B--2---:R-:W-:Y:S01]  /*0de0*/  SHF.R.S32.HI R15, RZ, 0x1f, R6 ;  /* 0x0000001fff0f7819 */ /* 0x004fe20000011406 */
[----:B------:R-:W-:-:S04]  /*0df0*/  IMAD.WIDE.U32 R8, R6, c[0x0][0x180], RZ ;  /* 0x0000600006087a25 */ /* 0x000fc800078e00ff */
[C---:B------:R-:W-:Y:S02]  /*0e00*/  IMAD R7, R15.reuse, c[0x0][0x180], RZ ;  /* 0x000060000f077a24 */ /* 0x040fe400078e02ff */
[----:B------:R-:W-:Y:S02]  /*0e10*/  IMAD R15, R15, c[0x0][0x188], RZ ;  /* 0x000062000f0f7a24 */ /* 0x000fe400078e02ff */
[C---:B------:R-:W-:Y:S02]  /*0e20*/  IMAD R7, R6.reuse, c[0x0][0x184], R7 ;  /* 0x0000610006077a24 */ /* 0x040fe400078e0207 */
[----:B------:R-:W-:Y:S02]  /*0e30*/  IMAD R15, R6, c[0x0][0x18c], R15 ;  /* 0x00006300060f7a24 */ /* 0x000fe400078e020f */
[----:B------:R-:W-:Y:S02]  /*0e40*/  IMAD.IADD R9, R9, 0x1, R7 ;  /* 0x0000000109097824 */ /* 0x000fe400078e0207 */
[C---:B------:R-:W-:Y:S01]  /*0e50*/  IMAD R7, R3.reuse, c[0x0][0x19c], R2 ;  /* 0x0000670003077a24 */ /* 0x040fe200078e0202 */
[----:B------:R-:W-:Y:S01]  /*0e60*/  SHF.R.S32.HI R2, RZ, 0x1f, R4 ;  /* 0x0000001fff027819 */ /* 0x000fe20000011404 */
[----:B------:R-:W-:-:S04]  /*0e70*/  IMAD.WIDE.U32 R8, R3, c[0x0][0x198], R8 ;  /* 0x0000660003087a25 */ /* 0x000fc800078e0008 */
[----:B-----5:R-:W-:Y:S01]  /*0e80*/  IMAD.WIDE.U32 R10, R6, c[0x0][0x188], RZ ;  /* 0x00006200060a7a25 */ /* 0x020fe200078e00ff */
[----:B------:R-:W-:-:S03]  /*0e90*/  IADD3 R9, R9, R7, RZ ;  /* 0x0000000709097210 */ /* 0x000fc60007ffe0ff */
[----:B------:R-:W-:Y:S01]  /*0ea0*/  IMAD R7, R2, c[0x0][0x1b0], RZ ;  /* 0x00006c0002077a24 */ /* 0x000fe200078e02ff */
[----:B------:R-:W-:Y:S01]  /*0eb0*/  IADD3 R15, R11, R15, RZ ;  /* 0x0000000f0b0f7210 */ /* 0x000fe20007ffe0ff */
[----:B------:R-:W-:-:S04]  /*0ec0*/  IMAD.WIDE.U32 R12, R4, c[0x0][0x1b0], R8 ;  /* 0x00006c00040c7a25 */ /* 0x000fc800078e0008 */
[----:B------:R-:W-:Y:S01]  /*0ed0*/  IMAD R7, R4, c[0x0][0x1b4], R7 ;  /* 0x00006d0004077a24 */ /* 0x000fe200078e0207 */
[----:B------:R-:W-:Y:S01]  /*0ee0*/  MOV R6, R12 ;  /* 0x0000000c00067202 */ /* 0x000fe20000000f00 */
[----:B------:R-:W-:Y:S02]  /*0ef0*/  IMAD.MOV.U32 R8, RZ, RZ, R10 ;  /* 0x000000ffff087224 */ /* 0x000fe400078e000a */
[----:B------:R-:W-:Y:S01]  /*0f00*/  IMAD.IADD R9, R13, 0x1, R7 ;  /* 0x000000010d097824 */ /* 0x000fe200078e0207 */
[----:B------:R-:W-:Y:S05]  /*0f10*/  BRA `(.L_x_2158) ;  /* 0x0000045000007947 */ /* 0x000fea0003800000 */
.L_x_2157:
        /* <DEDUP_REMOVED lines=16> */
.L_x_2159:
[----:B------:R-:W-:Y:S01]  /*1020*/  IABS R2, c[0x0][0x1c8] ;  /* 0x0000720000027a13 */ /* 0x000fe20000000000 */
[----:B------:R-:W-:Y:S01]  /*1030*/  @P0 IMAD.IADD R15, R7, 0x1, R6 ;  /* 0x00000001070f0824 */ /* 0x000fe200078e0206 */
[----:B------:R-:W-:Y:S02]  /*1040*/  IABS R3, R172 ;  /* 0x000000ac00037213 */ /* 0x000fe40000000000 */
[----:B------:R-:W1:Y:S01]  /*1050*/  I2F.RP R5, R2 ;  /* 0x0000000200057306 */ /* 0x000e620000209400 */
[----:B------:R-:W-:-:S04]  /*1060*/  @P0 IMAD.WIDE.U32 R16, R15, c[0x0][0x1a0], RZ ;  /* 0x000068000f100a25 */ /* 0x000fc800078e00ff */
[----:B------:R-:W-:-:S03]  /*1070*/  @P0 IMAD R15, R15, c[0x0][0x1a4], R17 ;  /* 0x000069000f0f0a24 */ /* 0x000fc600078e0211 */
        /* <DEDUP_REMOVED lines=12> */
[----:B------:R-:W-:Y:S02]  /*1140*/  ISETP.GE.AND P2, PT, R0, RZ, PT ;  /* 0x000000ff0000720c */ /* 0x000fe40003f46270 */
[----:B------:R-:W-:-:S04]  /*1150*/  LEA R0, R52, 0xffffff80, 0x7 ;  /* 0xffffff8034007811 */ /* 0x000fc800078e38ff */
[----:B------:R-:W-:Y:S01]  /*1160*/  SHF.R.S32.HI R5, RZ, 0x1f, R0 ;  /* 0x0000001fff057819 */ /* 0x000fe20000011400 */
[----:B------:R-:W-:-:S04]  /*1170*/  IMAD.WIDE.U32 R8, R0, c[0x0][0x198], R8 ;  /* 0x0000660000087a25 */ /* 0x000fc800078e0008 */
[----:B------:R-:W-:Y:S01]  /*1180*/  @!P1 IMAD.IADD R3, R3, 0x1, -R2 ;  /* 0x0000000103039824 */ /* 0x000fe200078e0a02 */
[----:B------:R-:W-:Y:S01]  /*1190*/  @!P1 IADD3 R4, R4, 0x1, RZ ;  /* 0x0000000104049810 */ /* 0x000fe20007ffe0ff */
[----:B------:R-:W-:Y:S01]  /*11a0*/  IMAD.MOV.U32 R12, RZ, RZ, R8 ;  /* 0x000000ffff0c7224 */ /* 0x000fe200078e0008 */
[----:B------:R-:W-:Y:S02]  /*11b0*/  ISETP.NE.AND P1, PT, RZ, c[0x0][0x1c8], PT ;  /* 0x00007200ff007a0c */ /* 0x000fe40003f25270 */
[----:B------:R-:W-:Y:S01]  /*11c0*/  ISETP.GE.U32.AND P3, PT, R3, R2, PT ;  /* 0x000000020300720c */ /* 0x000fe20003f66070 */
[----:B------:R-:W-:Y:S01]  /*11d0*/  IMAD R3, R5, c[0x0][0x198], RZ ;  /* 0x0000660005037a24 */ /* 0x000fe200078e02ff */
[----:B------:R-:W-:-:S03]  /*11e0*/  @P0 MOV R8, R16 ;  /* 0x0000001000080202 */ /* 0x000fc60000000f00 */
[----:B------:R-:W-:-:S05]  /*11f0*/  IMAD R3, R0, c[0x0][0x19c], R3 ;  /* 0x0000670000037a24 */ /* 0x000fca00078e0203 */
[----:B------:R-:W-:Y:S01]  /*1200*/  IADD3 R13, R9, R3, RZ ;  /* 0x00000003090d7210 */ /* 0x000fe20007ffe0ff */
[----:B------:R-:W-:Y:S02]  /*1210*/  IMAD.MOV.U32 R3, RZ, RZ, R0 ;  /* 0x000000ffff037224 */ /* 0x000fe400078e0000 */
        /* <DEDUP_REMOVED lines=21> */
.L_x_2158:
[----:B-----5:R1:W5:Y:S01]  /*1370*/  @P4 LDG.E R11, [R178.64] ;  /* 0x00000006b20b4981 */ /* 0x020362000c1e1900 */
[----:B------:R-:W-:Y:S01]  /*1380*/  ISETP.NE.AND P0, PT, R155, -0x1, PT ;  /* 0xffffffff9b00780c */ /* 0x000fe20003f05270 */
[----:B------:R-:W-:Y:S01]  /*1390*/  IMAD.MOV.U32 R142, RZ, RZ, c[0x0][0x230] ;  /* 0x00008c00ff8e7624 */ /* 0x000fe200078e00ff */
[----:B------:R-:W-:Y:S01]  /*13a0*/  SHF.R.S32.HI R13, RZ, 0x1f, R54 ;  /* 0x0000001fff0d7819 */ /* 0x000fe20000011436 */
[----:B------:R-:W-:Y:S01]  /*13b0*/  IMAD.MOV.U32 R41, RZ, RZ, 0x10 ;  /* 0x00000010ff297424 */ /* 0x000fe200078e00ff */
[----:B------:R-:W-:Y:S02]  /*13c0*/  MOV R22, RZ ;  /* 0x000000ff00167202 */ /* 0x000fe40000000f00 */
[CC--:B------:R-:W-:Y:S02]  /*13d0*/  LEA.HI R162, R13.reuse, R54.reuse, RZ, 0x3 ;  /* 0x000000360da27211 */ /* 0x0c0fe400078f18ff */
[----:B------:R-:W-:-:S02]  /*13e0*/  LEA.HI R149, R13, R54, RZ, 0x2 ;  /* 0x000000360d957211 */ /* 0x000fc400078f10ff */
[----:B------:R-:W-:Y:S02]  /*13f0*/  SHF.R.S32.HI R161, RZ, 0x3, R162 ;  /* 0x00000003ffa17819 */ /* 0x000fe400000114a2 */
[----:B------:R-:W-:Y:S01]  /*1400*/  LOP3.LUT R7, R149, 0xfffffffc, RZ, 0xc0, !PT ;  /* 0xfffffffc95077812 */ /* 0x000fe200078ec0ff */
[----:B------:R-:W-:Y:S01]  /*1410*/  @!P0 IMAD R10, R62, c[0x0][0x178], RZ ;  /* 0x00005e003e0a8a24 */ /* 0x000fe200078e02ff */
[----:B------:R-:W-:Y:S01]  /*1420*/  SHF.R.S32.HI R176, RZ, 0x2, R149 ;  /* 0x00000002ffb07819 */ /* 0x000fe20000011495 */
[----:B------:R-:W-:Y:S01]  /*1430*/  IMAD.SHL.U32 R23, R161, 0x40, RZ ;  /* 0x00000040a1177824 */ /* 0x000fe200078e00ff */
[----:B------:R-:W-:Y:S01]  /*1440*/  LEA.HI R148, R13, R54, RZ, 0x4 ;  /* 0x000000360d947211 */ /* 0x000fe200078f20ff */
[----:B------:R-:W-:Y:S01]  /*1450*/  IMAD.IADD R7, R54, 0x1, -R7 ;  /* 0x0000000136077824 */ /* 0x000fe200078e0a07 */
[----:B------:R-:W-:Y:S01]  /*1460*/  SHF.R.S32.HI R177, RZ, 0x1f, R176 ;  /* 0x0000001fffb17819 */ /* 0x000fe200000114b0 */
[----:B------:R-:W-:Y:S01]  /*1470*/  @!P0 IMAD.WIDE.U32 R16, R65, c[0x0][0x178], RZ ;  /* 0x00005e0041108a25 */ /* 0x000fe200078e00ff */
[----:B------:R-:W-:-:S02]  /*1480*/  LOP3.LUT R23, R23, 0xc0, RZ, 0xc0, !PT ;  /* 0x000000c017177812 */ /* 0x000fc400078ec0ff */
[----:B------:R-:W-:Y:S01]  /*1490*/  LOP3.LUT R147, R148, 0xfffffff0, RZ, 0xc0, !PT ;  /* 0xfffffff094937812 */ /* 0x000fe200078ec0ff */
[----:B------:R-:W-:Y:S01]  /*14a0*/  @P0 IMAD.WIDE.U32 R18, R155, c[0x0][0x190], RZ ;  /* 0x000064009b120a25 */ /* 0x000fe200078e00ff */
[----:B------:R-:W-:Y:S02]  /*14b0*/  SHF.R.U32.HI R12, RZ, 0x3, R23 ;  /* 0x00000003ff0c7819 */ /* 0x000fe40000011617 */
[----:B------:R-:W-:Y:S01]  /*14c0*/  SHF.R.S32.HI R60, RZ, 0x1f, R63 ;  /* 0x0000001fff3c7819 */ /* 0x000fe2000001143f */
[----:B------:R-:W-:Y:S01]  /*14d0*/  @!P0 IMAD R10, R65, c[0x0][0x17c], R10 ;  /* 0x00005f00410a8a24 */ /* 0x000fe200078e020a */
[----:B------:R-:W-:Y:S01]  /*14e0*/  IADD3 R164, P1, R176, R3, RZ ;  /* 0x00000003b0a47210 */ /* 0x000fe20007f3e0ff */
[----:B------:R-:W-:Y:S01]  /*14f0*/  IMAD.SHL.U32 R118, R7, 0x8, RZ ;  /* 0x0000000807767824 */ /* 0x000fe200078e00ff */
[----:B------:R-:W-:Y:S01]  /*1500*/  LEA.HI R60, R60, R63, RZ, 0x7 ;  /* 0x0000003f3c3c7211 */ /* 0x000fe200078f38ff */
[----:B------:R-:W-:Y:S01]  /*1510*/  @!P0 IMAD.MOV.U32 R18, RZ, RZ, R16 ;  /* 0x000000ffff128224 */ /* 0x000fe200078e0010 */
[----:B------:R-:W-:Y:S01]  /*1520*/  LEA.HI R149, R149, R176, RZ, 0x1 ;  /* 0x000000b095957211 */ /* 0x000fe200078f08ff */
[----:B------:R-:W-:Y:S01]  /*1530*/  @P0 IMAD R19, R155, c[0x0][0x194], R19 ;  /* 0x000065009b130a24 */ /* 0x000fe200078e0213 */
[----:B------:R-:W-:Y:S01]  /*1540*/  SHF.R.S32.HI R119, RZ, 0x1f, R118 ;  /* 0x0000001fff777819 */ /* 0x000fe20000011476 */
[----:B------:R-:W-:Y:S01]  /*1550*/  @!P0 IMAD.IADD R19, R17, 0x1, R10 ;  /* 0x0000000111138824 */ /* 0x000fe200078e020a */
[----:B------:R-:W-:Y:S01]  /*1560*/  LOP3.LUT R17, R23, 0x18, R118, 0xf8, !PT ;  /* 0x0000001817117812 */ /* 0x000fe200078ef876 */
[----:B------:R-:W-:Y:S01]  /*1570*/  IMAD.WIDE R20, R21, 0x40, R176 ;  /* 0x0000004015147825 */ /* 0x000fe200078e02b0 */
[----:B------:R-:W-:-:S02]  /*1580*/  IADD3 R18, P0, R118, R18, RZ ;  /* 0x0000001276127210 */ /* 0x000fc40007f1e0ff */
[----:B------:R-:W-:Y:S01]  /*1590*/  LOP3.LUT R12, R17, R12, RZ, 0x3c, !PT ;  /* 0x0000000c110c7212 */ /* 0x000fe200078e3cff */
[----:B------:R-:W-:Y:S01]  /*15a0*/  IMAD.MOV.U32 R17, RZ, RZ, 0x2 ;  /* 0x00000002ff117424 */ /* 0x000fe200078e00ff */
[----:B------:R-:W-:Y:S01]  /*15b0*/  IADD3 R117, R118, 0x20, RZ ;  /* 0x0000002076757810 */ /* 0x000fe20007ffe0ff */
[----:B------:R-:W-:Y:S01]  /*15c0*/  IMAD.MOV.U32 R23, RZ, RZ, c[0x0][0x230] ;  /* 0x00008c00ff177624 */ /* 0x000fe200078e00ff */
[----:B------:R-:W-:Y:S01]  /*15d0*/  SHF.R.S32.HI R60, RZ, 0x7, R60 ;  /* 0x00000007ff3c7819 */ /* 0x000fe2000001143c */
[----:B------:R-:W-:Y:S01]  /*15e0*/  IMAD.X R19, R119, 0x1, R19, P0 ;  /* 0x0000000177137824 */ /* 0x000fe200000e0613 */
[----:B------:R-:W-:Y:S01]  /*15f0*/  ISETP.GE.AND P5, PT, R117, c[0x0][0x220], PT ;  /* 0x0000880075007a0c */ /* 0x000fe20003fa6270 */
[----:B------:R-:W-:Y:S01]  /*1600*/  IMAD.HI.U32 R142, R17, R142, R22 ;  /* 0x0000008e118e7227 */ /* 0x000fe200078e0016 */
[----:B------:R-:W-:Y:S02]  /*1610*/  IMNMX R60, RZ, R60, !PT ;  /* 0x0000003cff3c7217 */ /* 0x000fe40007800200 */
[----:B------:R-:W-:Y:S01]  /*1620*/  IADD3.X R5, R177, R5, RZ, P1, !PT ;  /* 0x00000005b1057210 */ /* 0x000fe20000ffe4ff */
[----:B------:R-:W-:Y:S01]  /*1630*/  IMAD.WIDE.U32 R16, R20, c[0x0][0x190], R18 ;  /* 0x0000640014107a25 */ /* 0x000fe200078e0012 */
[----:B------:R-:W-:-:S02]  /*1640*/  IADD3 R18, P0, R118, R8, RZ ;  /* 0x0000000876127210 */ /* 0x000fc40007f1e0ff */
[----:B------:R-:W-:Y:S01]  /*1650*/  SEL R8, RZ, 0xffffffff, P5 ;  /* 0xffffffffff087807 */ /* 0x000fe20002800000 */
[----:B------:R-:W-:Y:S01]  /*1660*/  IMAD.IADD R147, R54, 0x1, -R147 ;  /* 0x0000000136937824 */ /* 0x000fe200078e0a93 */
[----:B------:R-:W-:Y:S01]  /*1670*/  SHF.R.S32.HI R139, RZ, 0x1, R142 ;  /* 0x00000001ff8b7819 */ /* 0x000fe2000001148e */
[----:B------:R-:W-:Y:S01]  /*1680*/  IMAD R19, R2, c[0x0][0x1b8], RZ ;  /* 0x00006e0002137a24 */ /* 0x000fe200078e02ff */
[----:B------:R-:W-:Y:S01]  /*1690*/  LEA.HI R13, R13, R54, RZ, 0x5 ;  /* 0x000000360d0d7211 */ /* 0x000fe200078f28ff */
[----:B------:R-:W-:Y:S01]  /*16a0*/  IMAD R170, R21, c[0x0][0x190], RZ ;  /* 0x0000640015aa7a24 */ /* 0x000fe200078e02ff */
[----:B------:R-:W-:Y:S01]  /*16b0*/  LEA.HI R146, R147, R147, RZ, 0x1 ;  /* 0x0000009393927211 */ /* 0x000fe200078f08ff */
[----:B------:R-:W-:Y:S01]  /*16c0*/  IMAD R3, R4, c[0x0][0x1bc], R19 ;  /* 0x00006f0004037a24 */ /* 0x000fe200078e0213 */
[----:B------:R-:W-:Y:S01]  /*16d0*/  LOP3.LUT R149, R149, 0x7fffffe, RZ, 0xc0, !PT ;  /* 0x07fffffe95957812 */ /* 0x000fe200078ec0ff */
[----:B------:R-:W-:Y:S01]  /*16e0*/  IMAD.X R19, R119, 0x1, R15, P0 ;  /* 0x0000000177137824 */ /* 0x000fe200000e060f */
[----:B------:R-:W-:Y:S01]  /*16f0*/  ISETP.GE.AND P0, PT, R118, c[0x0][0x220], PT ;  /* 0x0000880076007a0c */ /* 0x000fe20003f06270 */
[----:B------:R-:W-:Y:S01]  /*1700*/  IMAD R170, R20, c[0x0][0x194], R170 ;  /* 0x0000650014aa7a24 */ /* 0x000fe200078e02aa */
[--C-:B------:R-:W-:Y:S01]  /*1710*/  SHF.R.S32.HI R10, RZ, 0x1, R146.reuse ;  /* 0x00000001ff0a7819 */ /* 0x100fe20000011492 */
[----:B------:R-:W-:Y:S01]  /*1720*/  IMAD.SHL.U32 R7, R7, 0x4, RZ ;  /* 0x0000000407077824 */ /* 0x000fe200078e00ff */
[----:B------:R-:W-:Y:S01]  /*1730*/  SHF.R.S32.HI R145, RZ, 0x1f, R146 ;  /* 0x0000001fff917819 */ /* 0x000fe20000011492 */
[----:B------:R-:W-:Y:S01]  /*1740*/  IMAD.WIDE.U32 R18, R4, c[0x0][0x1b8], R18 ;  /* 0x00006e0004127a25 */ /* 0x000fe200078e0012 */
[----:B------:R-:W-:-:S02]  /*1750*/  SEL R15, RZ, 0x1, P0 ;  /* 0x00000001ff0f7807 */ /* 0x000fc40000000000 */
[----:B------:R-:W-:Y:S01]  /*1760*/  IADD3 R166, P0, R118, R6, RZ ;  /* 0x0000000676a67210 */ /* 0x000fe20007f1e0ff */
[----:B------:R-:W-:Y:S01]  /*1770*/  IMAD.SHL.U32 R8, R8, 0x2, RZ ;  /* 0x0000000208087824 */ /* 0x000fe200078e00ff */
[----:B------:R-:W-:Y:S01]  /*1780*/  LEA.HI R145, R145, R10, RZ, 0x2 ;  /* 0x0000000a91917211 */ /* 0x000fe200078f10ff */
[----:B------:R-:W-:Y:S01]  /*1790*/  IMAD.IADD R171, R17, 0x1, R170 ;  /* 0x0000000111ab7824 */ /* 0x000fe200078e02aa */
[----:B------:R-:W-:Y:S01]  /*17a0*/  IADD3.X R167, R119, R9, RZ, P0, !PT ;  /* 0x0000000977a77210 */ /* 0x000fe200007fe4ff */
[----:B------:R-:W-:Y:S01]  /*17b0*/  IMAD R5, R5, c[0x0][0x1a0], RZ ;  /* 0x0000680005057a24 */ /* 0x000fe200078e02ff */
[----:B------:R-:W-:Y:S01]  /*17c0*/  ISETP.GT.AND P0, PT, R52, R60, PT ;  /* 0x0000003c3400720c */ /* 0x000fe20003f04270 */
[C---:B------:R-:W-:Y:S01]  /*17d0*/  IMAD R140, R176.reuse, R139, R7 ;  /* 0x0000008bb08c7224 */ /* 0x040fe200078e0207 */
[----:B------:R-:W-:Y:S01]  /*17e0*/  LOP3.LUT R145, R145, 0xfffffffc, RZ, 0xc0, !PT ;  /* 0xfffffffc91917812 */ /* 0x000fe200078ec0ff */
[----:B------:R-:W-:Y:S01]  /*17f0*/  IMAD.IADD R149, R176, 0x1, -R149 ;  /* 0x00000001b0957824 */ /* 0x000fe200078e0a95 */
[----:B------:R-:W-:Y:S01]  /*1800*/  SHF.R.S32.HI R173, RZ, 0x1f, R172 ;  /* 0x0000001fffad7819 */ /* 0x000fe200000114ac */
[----:B------:R-:W-:Y:S01]  /*1810*/  IMAD.IADD R19, R19, 0x1, R3 ;  /* 0x0000000113137824 */ /* 0x000fe200078e0203 */
[----:B------:R-:W-:Y:S01]  /*1820*/  IADD3 R116, R118, 0x40, RZ ;  /* 0x0000004076747810 */ /* 0x000fe20007ffe0ff */
[----:B------:R-:W-:Y:S01]  /*1830*/  IMAD.IADD R145, R10, 0x1, -R145 ;  /* 0x000000010a917824 */ /* 0x000fe200078e0a91 */
[----:B------:R-:W-:Y:S01]  /*1840*/  SHF.R.S32.HI R160, RZ, 0x5, R13 ;  /* 0x00000005ffa07819 */ /* 0x000fe2000001140d */
[----:B------:R-:W-:Y:S01]  /*1850*/  IMAD.MOV.U32 R170, RZ, RZ, R16 ;  /* 0x000000ffffaa7224 */ /* 0x000fe200078e0010 */
[----:B------:R-:W-:Y:S01]  /*1860*/  ISETP.GE.AND P2, PT, R116, c[0x0][0x220], PT ;  /* 0x0000880074007a0c */ /* 0x000fe20003f46270 */
[----:B------:R-:W-:Y:S01]  /*1870*/  IMAD R61, R173, c[0x0][0x1a8], RZ ;  /* 0x00006a00ad3d7a24 */ /* 0x000fe200078e02ff */
[----:B------:R-:W-:Y:S01]  /*1880*/  LOP3.LUT R8, R8, 0x2, R15, 0xe2, !PT ;  /* 0x0000000208087812 */ /* 0x000fe200078ee20f */
[----:B------:R-:W-:Y:S01]  /*1890*/  IMAD R169, R177, c[0x0][0x198], RZ ;  /* 0x00006600b1a97a24 */ /* 0x000fe200078e02ff */
[----:B------:R-:W-:Y:S01]  /*18a0*/  LOP3.LUT R13, R13, 0xffffffe0, RZ, 0xc0, !PT ;  /* 0xffffffe00d0d7812 */ /* 0x000fe200078ec0ff */
[----:B------:R-:W-:Y:S01]  /*18b0*/  IMAD R5, R164, c[0x0][0x1a4], R5 ;  /* 0x00006900a4057a24 */ /* 0x000fe200078e0205 */
[----:B------:R-:W-:Y:S01]  /*18c0*/  SEL R143, RZ, 0x4, P2 ;  /* 0x00000004ff8f7807 */ /* 0x000fe20001000000 */
[----:B------:R-:W-:Y:S01]  /*18d0*/  IMAD.MOV.U32 R15, RZ, RZ, c[0x0][0x198] ;  /* 0x00006600ff0f7624 */ /* 0x000fe200078e00ff */
[----:B------:R-:W-:Y:S01]  /*18e0*/  MOV R94, 0x5 ;  /* 0x00000005005e7802 */ /* 0x000fe20000000f00 */
[----:B------:R-:W-:Y:S01]  /*18f0*/  IMAD.MOV.U32 R3, RZ, RZ, c[0x0][0x1a0] ;  /* 0x00006800ff037624 */ /* 0x000fe200078e00ff */
[----:B------:R-:W-:Y:S01]  /*1900*/  LOP3.LUT P1, RZ, R145, 0x2, RZ, 0xc0, !PT ;  /* 0x0000000291ff7812 */ /* 0x000fe2000782c0ff */
[----:B------:R-:W-:Y:S01]  /*1910*/  IMAD.IADD R138, R7, 0x1, R140 ;  /* 0x00000001078a7824 */ /* 0x000fe200078e028c */
[----:B------:R-:W-:Y:S01]  /*1920*/  P2R R156, PR, RZ, 0x4 ;  /* 0x00000004ff9c7803 */ /* 0x000fe20000000000 */
[----:B------:R-:W-:Y:S01]  /*1930*/  IMAD R149, R160, 0x8, R149 ;  /* 0x00000008a0957824 */ /* 0x000fe200078e0295 */
[----:B------:R-:W-:Y:S01]  /*1940*/  LOP3.LUT R143, R8, R143, RZ, 0xfc, !PT ;  /* 0x0000008f088f7212 */ /* 0x000fe200078efcff */
[----:B------:R-:W-:Y:S01]  /*1950*/  IMAD.WIDE.U32 R164, R164, c[0x0][0x1a0], R18 ;  /* 0x00006800a4a47a25 */ /* 0x000fe200078e0012 */
[----:B------:R-:W-:-:S02]  /*1960*/  SHF.L.U64.HI R150, R15, R94, c[0x0][0x19c] ;  /* 0x000067000f967619 */ /* 0x000fc4000001025e */
[----:B------:R-:W-:Y:S01]  /*1970*/  SHF.L.U64.HI R152, R3, R94, c[0x0][0x1a4] ;  /* 0x0000690003987619 */ /* 0x000fe2000001025e */
[----:B------:R-:W-:Y:S01]  /*1980*/  IMAD R61, R172, c[0x0][0x1ac], R61 ;  /* 0x00006b00ac3d7a24 */ /* 0x000fe200078e023d */
[----:B------:R-:W-:Y:S01]  /*1990*/  SHF.R.S32.HI R126, RZ, 0x1f, R140 ;  /* 0x0000001fff7e7819 */ /* 0x000fe2000001148c */
[C---:B------:R-:W-:Y:S01]  /*19a0*/  IMAD R169, R176.reuse, c[0x0][0x19c], R169 ;  /* 0x00006700b0a97a24 */ /* 0x040fe200078e02a9 */
[----:B------:R-:W-:Y:S01]  /*19b0*/  SHF.R.S32.HI R125, RZ, 0x1f, R138 ;  /* 0x0000001fff7d7819 */ /* 0x000fe2000001148a */
[----:B------:R-:W-:Y:S01]  /*19c0*/  IMAD.WIDE.U32 R166, R176, c[0x0][0x198], R166 ;  /* 0x00006600b0a67a25 */ /* 0x000fe200078e00a6 */
[----:B------:R-:W-:-:S03]  /*19d0*/  SEL R41, R41, 0xfffffff0, !P1 ;  /* 0xfffffff029297807 */ /* 0x000fc60004800000 */
[----:B------:R-:W-:-:S04]  /*19e0*/  IMAD.WIDE.U32 R170, R172, c[0x0][0x1a8], R170 ;  /* 0x00006a00acaa7a25 */ /* 0x000fc800078e00aa */
[----:B------:R-:W-:Y:S02]  /*19f0*/  IMAD.U32 R149, R149, 0x20, R12 ;  /* 0x0000002095957824 */ /* 0x000fe400078e000c */
[----:B------:R-:W-:Y:S02]  /*1a00*/  IMAD.SHL.U32 R151, R15, 0x20, RZ ;  /* 0x000000200f977824 */ /* 0x000fe400078e00ff */
[----:B------:R-:W-:Y:S02]  /*1a10*/  IMAD.SHL.U32 R153, R3, 0x20, RZ ;  /* 0x0000002003997824 */ /* 0x000fe400078e00ff */
[----:B------:R-:W-:Y:S02]  /*1a20*/  IMAD.IADD R144, R54, 0x1, -R13 ;  /* 0x0000000136907824 */ /* 0x000fe400078e0a0d */
[----:B------:R-:W-:Y:S02]  /*1a30*/  IMAD.SHL.U32 R141, R139, 0x20, RZ ;  /* 0x000000208b8d7824 */ /* 0x000fe400078e00ff */
[----:B------:R-:W-:-:S02]  /*1a40*/  IMAD.IADD R169, R167, 0x1, R169 ;  /* 0x00000001a7a97824 */ /* 0x000fc400078e02a9 */
        /* <DEDUP_REMOVED lines=21> */
[----:B------:R-:W-:Y:S01]  /*1ba0*/  IMAD.IADD R15, R15, 0x1, R7 ;  /* 0x000000010f0f7824 */ /* 0x000fe200078e0207 */
[----:B------:R-:W-:Y:S01]  /*1bb0*/  IADD3 R131, R141, 0x40, RZ ;  /* 0x000000408d837810 */ /* 0x000fe20007ffe0ff */
[C---:B------:R-:W-:Y:S01]  /*1bc0*/  IMAD R7, R5.reuse, c[0x0][0x290], RZ ;  /* 0x0000a40005077a24 */ /* 0x040fe200078e02ff */
[----:B------:R-:W-:Y:S01]  /*1bd0*/  UIMAD UR9, UR8, UR5, URZ ;  /* 0x00000005080972a4 */ /* 0x000fe2000f8e023f */
[----:B------:R-:W-:Y:S01]  /*1be0*/  IMAD R5, R5, c[0x0][0x288], RZ ;  /* 0x0000a20005057a24 */ /* 0x000fe200078e02ff */
[----:B------:R-:W-:Y:S01]  /*1bf0*/  LOP3.LUT R134, R143, 0xffff, RZ, 0xc0, !PT ;  /* 0x0000ffff8f867812 */ /* 0x000fe200078ec0ff */
[----:B------:R-:W-:Y:S01]  /*1c00*/  IMAD.IADD R13, R13, 0x1, R6 ;  /* 0x000000010d0d7824 */ /* 0x000fe200078e0206 */
[----:B------:R-:W-:Y:S01]  /*1c10*/  ULDC UR5, c[0x0][0x294] ;  /* 0x0000a50000057ab9 */ /* 0x000fe20000000800 */
[C---:B------:R-:W-:Y:S01]  /*1c20*/  IMAD R7, R8.reuse, c[0x0][0x294], R7 ;  /* 0x0000a50008077a24 */ /* 0x040fe200078e0207 */
[----:B------:R-:W-:Y:S01]  /*1c30*/  UIMAD UR5, UR8, UR5, URZ ;  /* 0x00000005080572a4 */ /* 0x000fe2000f8e023f */
[----:B------:R-:W-:Y:S01]  /*1c40*/  IMAD.WIDE.U32 R14, R8, c[0x0][0x290], R14 ;  /* 0x0000a400080e7a25 */ /* 0x000fe200078e000e */
[----:B------:R-:W-:Y:S01]  /*1c50*/  UIMAD.WIDE.U32 UR10, UR8, UR4, URZ ;  /* 0x00000004080a72a5 */ /* 0x000fe2000f8e003f */
[----:B------:R-:W-:-:S02]  /*1c60*/  LOP3.LUT R137, R134, 0x1, RZ, 0xc0, !PT ;  /* 0x0000000186897812 */ /* 0x000fc400078ec0ff */
[----:B------:R-:W-:Y:S01]  /*1c70*/  IMAD R5, R8, c[0x0][0x28c], R5 ;  /* 0x0000a30008057a24 */ /* 0x000fe200078e0205 */
[----:B------:R-:W-:Y:S01]  /*1c80*/  LOP3.LUT R136, R134, 0x2, RZ, 0xc0, !PT ;  /* 0x0000000286887812 */ /* 0x000fe200078ec0ff */
[----:B------:R-:W-:Y:S01]  /*1c90*/  IMAD.WIDE.U32 R8, R8, c[0x0][0x288], R12 ;  /* 0x0000a20008087a25 */ /* 0x000fe200078e000c */
[C---:B------:R-:W-:Y:S01]  /*1ca0*/  IADD3 R55, R176.reuse, 0x20, RZ ;  /* 0x00000020b0377810 */ /* 0x040fe20007ffe0ff */
[----:B------:R-:W-:Y:S01]  /*1cb0*/  ULDC UR4, c[0x0][0x230] ;  /* 0x00008c0000047ab9 */ /* 0x000fe20000000800 */
[C---:B------:R-:W-:Y:S01]  /*1cc0*/  IADD3 R135, R176.reuse, 0x40, RZ ;  /* 0x00000040b0877810 */ /* 0x040fe20007ffe0ff */
[----:B------:R-:W-:Y:S01]  /*1cd0*/  IMAD.IADD R7, R15, 0x1, R7 ;  /* 0x000000010f077824 */ /* 0x000fe200078e0207 */
[----:B------:R-:W-:Y:S01]  /*1ce0*/  IADD3 R133, R176, 0x60, RZ ;  /* 0x00000060b0857810 */ /* 0x000fe20007ffe0ff */
[----:B------:R-:W-:Y:S01]  /*1cf0*/  IMAD.MOV.U32 R6, RZ, RZ, R14 ;  /* 0x000000ffff067224 */ /* 0x000fe200078e000e */
[----:B------:R-:W-:Y:S01]  /*1d00*/  SHF.R.S32.HI R124, RZ, 0x1f, R141 ;  /* 0x0000001fff7c7819 */ /* 0x000fe2000001148d */
[----:B------:R-:W-:Y:S01]  /*1d10*/  IMAD R107, R2, c[0x0][0x2a0], RZ ;  /* 0x0000a800026b7a24 */ /* 0x000fe200078e02ff */
[----:B------:R-:W-:Y:S01]  /*1d20*/  LOP3.LUT R134, R134, 0x4, RZ, 0xc0, !PT ;  /* 0x0000000486867812 */ /* 0x000fe200078ec0ff */
[----:B------:R-:W-:Y:S01]  /*1d30*/  IMAD R109, R2, c[0x0][0x298], RZ ;  /* 0x0000a600026d7a24 */ /* 0x000fe200078e02ff */
[----:B------:R-:W-:Y:S01]  /*1d40*/  SHF.R.S32.HI R123, RZ, 0x1f, R132 ;  /* 0x0000001fff7b7819 */ /* 0x000fe20000011484 */
[----:B------:R-:W-:Y:S01]  /*1d50*/  IMAD.IADD R9, R9, 0x1, R5 ;  /* 0x0000000109097824 */ /* 0x000fe200078e0205 */
[----:B------:R-:W-:Y:S01]  /*1d60*/  SHF.R.S32.HI R122, RZ, 0x1f, R131 ;  /* 0x0000001fff7a7819 */ /* 0x000fe20000011483 */
[C---:B------:R-:W-:Y:S01]  /*1d70*/  IMAD R107, R4.reuse, c[0x0][0x2a4], R107 ;  /* 0x0000a900046b7a24 */ /* 0x040fe200078e026b */
[----:B------:R-:W-:Y:S01]  /*1d80*/  UIADD3 UR9, UR11, UR9, URZ ;  /* 0x000000090b097290 */ /* 0x000fe2000fffe03f */
[C---:B------:R-:W-:Y:S01]  /*1d90*/  IMAD R109, R4.reuse, c[0x0][0x29c], R109 ;  /* 0x0000a700046d7a24 */ /* 0x040fe200078e026d */
[----:B------:R-:W-:Y:S01]  /*1da0*/  ULDC.U8 UR8, c[0x0][0x313] ;  /* 0x0000c4c000087ab9 */ /* 0x000fe20000000000 */
[----:B------:R-:W-:-:S04]  /*1db0*/  IMAD.WIDE.U32 R6, R4, c[0x0][0x2a0], R6 ;  /* 0x0000a80004067a25 */ /* 0x000fc800078e0006 */
[----:B------:R-:W-:Y:S01]  /*1dc0*/  IMAD.WIDE.U32 R4, R4, c[0x0][0x298], R8 ;  /* 0x0000a60004047a25 */ /* 0x000fe200078e0008 */
[----:B------:R-:W-:-:S03]  /*1dd0*/  LEA R106, P1, R6, c[0x0][0x270], 0x1 ;  /* 0x00009c00066a7a11 */ /* 0x000fc600078208ff */
[----:B------:R-:W-:Y:S01]  /*1de0*/  IMAD.IADD R107, R7, 0x1, R107 ;  /* 0x00000001076b7824 */ /* 0x000fe200078e026b */
[----:B------:R-:W-:Y:S01]  /*1df0*/  IADD3 R109, R5, R109, RZ ;  /* 0x0000006d056d7210 */ /* 0x000fe20007ffe0ff */
[----:B-----5:R-:W-:Y:S01]  /*1e00*/  IMAD.IADD R0, R11, 0x1, R0 ;  /* 0x000000010b007824 */ /* 0x020fe200078e0200 */
[----:B------:R-:W-:Y:S01]  /*1e10*/  LEA R108, P0, R4, c[0x0][0x268], 0x1 ;  /* 0x00009a00046c7a11 */ /* 0x000fe200078008ff */
[----:B------:R-:W-:Y:S01]  /*1e20*/  IMAD.MOV.U32 R180, RZ, RZ, 0x40 ;  /* 0x00000040ffb47424 */ /* 0x000fe200078e00ff */
[----:B------:R-:W-:Y:S01]  /*1e30*/  LEA.HI.X R107, R6, c[0x0][0x274], R107, 0x1, P1 ;  /* 0x00009d00066b7a11 */ /* 0x000fe200008f0c6b */
[----:B------:R-:W-:Y:S01]  /*1e40*/  IMAD R5, R139, R0, RZ ;  /* 0x000000008b057224 */ /* 0x000fe200078e02ff */
[----:B------:R-:W-:Y:S01]  /*1e50*/  LEA.HI.X R109, R4, c[0x0][0x26c], R109, 0x1, P0 ;  /* 0x00009b00046d7a11 */ /* 0x000fe200000f0c6d */
[----:B------:R-:W-:Y:S01]  /*1e60*/  IMAD.MOV.U32 R69, RZ, RZ, c[0x0][0x288] ;  /* 0x0000a200ff457624 */ /* 0x000fe200078e00ff */
[----:B------:R-:W-:Y:S01]  /*1e70*/  IADD3 R74, P1, R151, 0x20, RZ ;  /* 0x00000020974a7810 */ /* 0x000fe20007f3e0ff */
[----:B------:R-:W-:Y:S01]  /*1e80*/  IMAD.WIDE.U32 R98, R3, 0x40, RZ ;  /* 0x0000004003627825 */ /* 0x000fe200078e00ff */
[----:B------:R-:W-:-:S02]  /*1e90*/  IADD3 R82, P0, R151, 0x40, RZ ;  /* 0x0000004097527810 */ /* 0x000fc40007f1e0ff */
[----:B------:R-:W-:Y:S01]  /*1ea0*/  SHF.R.S32.HI R113, RZ, 0x1f, R5 ;  /* 0x0000001fff717819 */ /* 0x000fe20000011405 */
[----:B------:R-:W-:Y:S01]  /*1eb0*/  IMAD R2, R180, c[0x0][0x1a4], RZ ;  /* 0x00006900b4027a24 */ /* 0x000fe200078e02ff */
[----:B------:R-:W-:Y:S01]  /*1ec0*/  IADD3 R112, P3, R138, R5, RZ ;  /* 0x000000058a707210 */ /* 0x000fe20007f7e0ff */
[----:B------:R-:W-:Y:S01]  /*1ed0*/  IMAD R3, R180, c[0x0][0x19c], RZ ;  /* 0x00006700b4037a24 */ /* 0x000fe200078e02ff */
[----:B------:R-:W-:Y:S01]  /*1ee0*/  IADD3 R76, P4, R74, R151, RZ ;  /* 0x000000974a4c7210 */ /* 0x000fe20007f9e0ff */
[----:B------:R-:W-:Y:S01]  /*1ef0*/  IMAD.X R75, RZ, RZ, R150, P1 ;  /* 0x000000ffff4b7224 */ /* 0x000fe200008e0696 */
[----:B------:R-:W-:Y:S01]  /*1f00*/  IADD3 R42, P1, R140, R5, RZ ;  /* 0x000000058c2a7210 */ /* 0x000fe20007f3e0ff */
[----:B------:R-:W-:Y:S01]  /*1f10*/  IMAD.WIDE.U32 R180, R180, c[0x0][0x198], RZ ;  /* 0x00006600b4b47a25 */ /* 0x000fe200078e00ff */
[----:B------:R-:W-:-:S03]  /*1f20*/  SHF.L.U64.HI R64, R69, R94, c[0x0][0x28c] ;  /* 0x0000a30045407619 */ /* 0x000fc6000001025e */
[--C-:B------:R-:W-:Y:S01]  /*1f30*/  IMAD.X R83, RZ, RZ, R150.reuse, P0 ;  /* 0x000000ffff537224 */ /* 0x100fe200000e0696 */
[-C--:B------:R-:W-:Y:S01]  /*1f40*/  IADD3 R84, P0, R82, R151.reuse, RZ ;  /* 0x0000009752547210 */ /* 0x080fe20007f1e0ff */
[----:B------:R-:W-:Y:S02]  /*1f50*/  IMAD.SHL.U32 R67, R69, 0x20, RZ ;  /* 0x0000002045437824 */ /* 0x000fe400078e00ff */
[----:B------:R-:W-:Y:S01]  /*1f60*/  IMAD.IADD R68, R181, 0x1, R3 ;  /* 0x00000001b5447824 */ /* 0x000fe200078e0203 */
[----:B------:R-:W-:Y:S01]  /*1f70*/  IADD3.X R85, R83, R150, RZ, P0, !PT ;  /* 0x0000009653557210 */ /* 0x000fe200007fe4ff */
[--C-:B------:R-:W-:Y:S01]  /*1f80*/  IMAD.X R3, R126, 0x1, R113.reuse, P1 ;  /* 0x000000017e037824 */ /* 0x100fe200008e0671 */
[----:B------:R-:W-:Y:S01]  /*1f90*/  IADD3 R70, P2, R67, 0x20, RZ ;  /* 0x0000002043467810 */ /* 0x000fe20007f5e0ff */
[----:B------:R-:W-:Y:S01]  /*1fa0*/  IMAD.X R113, R125, 0x1, R113, P3 ;  /* 0x000000017d717824 */ /* 0x000fe200018e0671 */
[-C--:B------:R-:W-:Y:S01]  /*1fb0*/  IADD3 R89, P0, R76, R151.reuse, RZ ;  /* 0x000000974c597210 */ /* 0x080fe20007f1e0ff */
[----:B------:R-:W-:Y:S01]  /*1fc0*/  IMAD.X R77, R75, 0x1, R150, P4 ;  /* 0x000000014b4d7824 */ /* 0x000fe200020e0696 */
        /* <DEDUP_REMOVED lines=9> */
[----:B------:R-:W-:Y:S01]  /*2060*/  IMAD.MOV.U32 R174, RZ, RZ, c[0x0][0x290] ;  /* 0x0000a400ffae7624 */ /* 0x000fe200078e00ff */
[-C--:B------:R-:W-:Y:S01]  /*2070*/  IADD3 R80, P0, R78, R67.reuse, RZ ;  /* 0x000000434e507210 */ /* 0x080fe20007f1e0ff */
[----:B------:R-:W-:Y:S01]  /*2080*/  IMAD.MOV.U32 R66, RZ, RZ, 0x6 ;  /* 0x00000006ff427424 */ /* 0x000fe200078e00ff */
[C---:B------:R-:W-:Y:S01]  /*2090*/  IADD3 R110, P1, R112.reuse, c[0x0][0x2b0], RZ ;  /* 0x0000ac00706e7a10 */ /* 0x040fe20007f3e0ff */
[----:B------:R-:W-:Y:S01]  /*20a0*/  IMAD.X R92, R85, 0x1, R150, P2 ;  /* 0x00000001555c7824 */ /* 0x000fe200010e0696 */
[----:B------:R-:W-:Y:S01]  /*20b0*/  IADD3 R112, P2, R112, c[0x0][0x2a8], RZ ;  /* 0x0000aa0070707a10 */ /* 0x000fe20007f5e0ff */
[----:B------:R-:W-:Y:S01]  /*20c0*/  IMAD.X R81, R79, 0x1, R64, P0 ;  /* 0x000000014f517824 */ /* 0x000fe200000e0640 */
[----:B------:R-:W-:Y:S01]  /*20d0*/  IADD3 R12, P0, R42, c[0x0][0x2b0], RZ ;  /* 0x0000ac002a0c7a10 */ /* 0x000fe20007f1e0ff */
[C---:B------:R-:W-:Y:S01]  /*20e0*/  IMAD.IADD R130, R141.reuse, 0x1, R132 ;  /* 0x000000018d827824 */ /* 0x040fe200078e0284 */
[----:B------:R-:W-:Y:S01]  /*20f0*/  IADD3 R72, P3, R70, R67, RZ ;  /* 0x0000004346487210 */ /* 0x000fe20007f7e0ff */
[----:B------:R-:W-:Y:S01]  /*2100*/  IMAD.IADD R129, R141, 0x1, R131 ;  /* 0x000000018d817824 */ /* 0x000fe200078e0283 */
[----:B------:R-:W-:Y:S01]  /*2110*/  IADD3.X R111, R113, c[0x0][0x2b4], RZ, P1, !PT ;  /* 0x0000ad00716f7a10 */ /* 0x000fe20000ffe4ff */
[C---:B------:R-:W-:Y:S01]  /*2120*/  IMAD.SHL.U32 R97, R174.reuse, 0x40, RZ ;  /* 0x00000040ae617824 */ /* 0x040fe200078e00ff */
[C---:B------:R-:W-:Y:S01]  /*2130*/  SHF.L.U64.HI R94, R174.reuse, R94, c[0x0][0x294] ;  /* 0x0000a500ae5e7619 */ /* 0x040fe2000001025e */
[----:B------:R-:W-:Y:S01]  /*2140*/  IMAD.IADD R2, R99, 0x1, R2 ;  /* 0x0000000163027824 */ /* 0x000fe200078e0202 */
[C---:B------:R-:W-:Y:S01]  /*2150*/  SHF.L.U64.HI R96, R174.reuse, R66, c[0x0][0x294] ;  /* 0x0000a500ae607619 */ /* 0x040fe20000010242 */
[C---:B------:R-:W-:Y:S01]  /*2160*/  IMAD.SHL.U32 R59, R139.reuse, 0x40, RZ ;  /* 0x000000408b3b7824 */ /* 0x040fe200078e00ff */
[C---:B------:R-:W-:Y:S01]  /*2170*/  SHF.L.U32 R95, R174.reuse, 0x5, RZ ;  /* 0x00000005ae5f7819 */ /* 0x040fe200000006ff */
[----:B------:R-:W-:Y:S01]  /*2180*/  IMAD R57, R139, 0x60, RZ ;  /* 0x000000608b397824 */ /* 0x000fe200078e02ff */
[----:B------:R-:W-:Y:S01]  /*2190*/  IADD3.X R113, R113, c[0x0][0x2ac], RZ, P2, !PT ;  /* 0x0000ab0071717a10 */ /* 0x000fe200017fe4ff */
[----:B------:R-:W-:Y:S01]  /*21a0*/  IMAD.WIDE.U32 R174, R174, 0xc0, RZ ;  /* 0x000000c0aeae7825 */ /* 0x000fe200078e00ff */
[----:B------:R-:W-:-:S02]  /*21b0*/  IADD3.X R13, R0, c[0x0][0x2b4], RZ, P0, !PT ;  /* 0x0000ad00000d7a10 */ /* 0x000fc400007fe4ff */
[-C--:B------:R-:W-:Y:S01]  /*21c0*/  IADD3 R87, P2, R72, R67.reuse, RZ ;  /* 0x0000004348577210 */ /* 0x080fe20007f5e0ff */
[C---:B------:R-:W-:Y:S01]  /*21d0*/  IMAD.IADD R128, R141.reuse, 0x1, R130 ;  /* 0x000000018d807824 */ /* 0x040fe200078e0282 */
[----:B------:R-:W-:Y:S01]  /*21e0*/  IADD3 R91, P0, R80, R67, RZ ;  /* 0x00000043505b7210 */ /* 0x000fe20007f1e0ff */
[----:B------:R-:W-:Y:S01]  /*21f0*/  IMAD.IADD R127, R141, 0x1, R129 ;  /* 0x000000018d7f7824 */ /* 0x000fe200078e0281 */
[----:B------:R-:W-:Y:S01]  /*2200*/  IADD3 R42, P1, R42, c[0x0][0x2a8], RZ ;  /* 0x0000aa002a2a7a10 */ /* 0x000fe20007f3e0ff */
[----:B------:R-:W-:Y:S01]  /*2210*/  IMAD.X R73, R71, 0x1, R64, P3 ;  /* 0x0000000147497824 */ /* 0x000fe200018e0640 */
[----:B------:R-:W-:Y:S01]  /*2220*/  SHF.L.U64.HI R66, R69, R66, c[0x0][0x28c] ;  /* 0x0000a30045427619 */ /* 0x000fe20000010242 */
[C---:B------:R-:W-:Y:S01]  /*2230*/  IMAD.SHL.U32 R99, R98.reuse, 0x2, RZ ;  /* 0x0000000262637824 */ /* 0x040fe200078e00ff */
[----:B------:R-:W-:Y:S01]  /*2240*/  SHF.L.U64.HI R96, R97, 0x1, R96 ;  /* 0x0000000161607819 */ /* 0x000fe20000010260 */
[----:B------:R-:W-:Y:S01]  /*2250*/  IMAD.MOV.U32 R9, RZ, RZ, R52 ;  /* 0x000000ffff097224 */ /* 0x000fe200078e0034 */
[----:B------:R-:W-:Y:S01]  /*2260*/  SHF.L.U64.HI R94, R95, 0x1, R94 ;  /* 0x000000015f5e7819 */ /* 0x000fe2000001025e */
[----:B------:R-:W-:Y:S01]  /*2270*/  IMAD.SHL.U32 R69, R69, 0x40, RZ ;  /* 0x0000004045457824 */ /* 0x000fe200078e00ff */
[----:B------:R-:W-:Y:S01]  /*2280*/  SHF.L.U64.HI R98, R98, 0x1, R2 ;  /* 0x0000000162627819 */ /* 0x000fe20000010202 */
[----:B------:R-:W-:Y:S01]  /*2290*/  IMAD.SHL.U32 R97, R97, 0x2, RZ ;  /* 0x0000000261617824 */ /* 0x000fe200078e00ff */
[----:B------:R-:W-:Y:S01]  /*22a0*/  SHF.R.S32.HI R58, RZ, 0x1f, R59 ;  /* 0x0000001fff3a7819 */ /* 0x000fe2000001143b */
[----:B------:R-:W-:Y:S01]  /*22b0*/  IMAD.SHL.U32 R95, R95, 0x2, RZ ;  /* 0x000000025f5f7824 */ /* 0x000fe200078e00ff */
[----:B------:R-:W-:Y:S01]  /*22c0*/  SHF.R.S32.HI R56, RZ, 0x1f, R57 ;  /* 0x0000001fff387819 */ /* 0x000fe20000011439 */
[----:B------:R-:W-:Y:S01]  /*22d0*/  IMAD.X R86, R73, 0x1, R64, P2 ;  /* 0x0000000149567824 */ /* 0x000fe200010e0640 */
[----:B------:R-:W-:Y:S01]  /*22e0*/  SHF.R.S32.HI R121, RZ, 0x1f, R130 ;  /* 0x0000001fff797819 */ /* 0x000fe20000011482 */
[----:B------:R-:W-:Y:S01]  /*22f0*/  IMAD.X R90, R81, 0x1, R64, P0 ;  /* 0x00000001515a7824 */ /* 0x000fe200000e0640 */
[----:B------:R-:W-:-:S02]  /*2300*/  SHF.R.S32.HI R120, RZ, 0x1f, R129 ;  /* 0x0000001fff787819 */ /* 0x000fc40000011481 */
[----:B------:R-:W-:Y:S02]  /*2310*/  IADD3 R100, R175, UR5, RZ ;  /* 0x00000005af647c10 */ /* 0x000fe4000fffe0ff */
[----:B------:R-:W-:Y:S02]  /*2320*/  SHF.R.S32.HI R115, RZ, 0x1f, R128 ;  /* 0x0000001fff737819 */ /* 0x000fe40000011480 */
[----:B------:R-:W-:Y:S02]  /*2330*/  SHF.R.S32.HI R114, RZ, 0x1f, R127 ;  /* 0x0000001fff727819 */ /* 0x000fe4000001147f */
[----:B------:R-:W-:Y:S02]  /*2340*/  IADD3.X R43, R0, c[0x0][0x2ac], RZ, P1, !PT ;  /* 0x0000ab00002b7a10 */ /* 0x000fe40000ffe4ff */
.L_x_2253:
        /* <DEDUP_REMOVED lines=18> */
.L_x_2162:
[----:B------:R-:W-:Y:S05]  /*2470*/  BSYNC B0 ;  /* 0x0000000000007941 */ /* 0x000fea0003800000 */
.L_x_2161:
        /* <DEDUP_REMOVED lines=18> */
.L_x_2164:
[----:B------:R-:W-:Y:S05]  /*25a0*/  BSYNC B0 ;  /* 0x0000000000007941 */ /* 0x000fea0003800000 */
.L_x_2163:
        /* <DEDUP_REMOVED lines=21> */
.L_x_2166:
[----:B------:R-:W-:Y:S05]  /*2700*/  BSYNC B0 ;  /* 0x0000000000007941 */ /* 0x000fea0003800000 */
.L_x_2165:
        /* <DEDUP_REMOVED lines=21> */
.L_x_2168:
[----:B------:R-:W-:Y:S05]  /*2860*/  BSYNC B0 ;  /* 0x0000000000007941 */ /* 0x000fea0003800000 */
.L_x_2167:
        /* <DEDUP_REMOVED lines=66> */
.L_x_2174:
[----:B------:R-:W-:Y:S05]  /*2c90*/  BSYNC B0 ;  /* 0x0000000000007941 */ /* 0x000fea0003800000 */
.L_x_2173:
        /* <DEDUP_REMOVED lines=54> */
.L_x_2176:
[----:B------:R-:W-:Y:S05]  /*3000*/  BSYNC B0 ;  /* 0x0000000000007941 */ /* 0x000fea0003800000 */
.L_x_2175:
        /* <DEDUP_REMOVED lines=53> */
.L_x_2172:
[----:B------:R-:W-:Y:S05]  /*3360*/  BSYNC B1 ;  /* 0x0000000000017941 */ /* 0x000fea0003800000 */
.L_x_2171:
        /* <DEDUP_REMOVED lines=65> */
.L_x_2180:
[----:B------:R-:W-:Y:S05]  /*3780*/  BSYNC B0 ;  /* 0x0000000000007941 */ /* 0x000fea0003800000 */
.L_x_2179:
        /* <DEDUP_REMOVED lines=57> */
.L_x_2182:
[----:B------:R-:W-:Y:S05]  /*3b20*/  BSYNC B0 ;  /* 0x0000000000007941 */ /* 0x000fea0003800000 */
.L_x_2181:
        /* <DEDUP_REMOVED lines=56> */
.L_x_2178:
[----:B------:R-:W-:Y:S05]  /*3eb0*/  BSYNC B1 ;  /* 0x0000000000017941 */ /* 0x000fea0003800000 */
.L_x_2177:
        /* <DEDUP_REMOVED lines=64> */
.L_x_2186:
[----:B------:R-:W-:Y:S05]  /*42c0*/  BSYNC B0 ;  /* 0x0000000000007941 */ /* 0x000fea0003800000 */
.L_x_2185:
        /* <DEDUP_REMOVED lines=57> */
.L_x_2188:
[----:B------:R-:W-:Y:S05]  /*4660*/  BSYNC B0 ;  /* 0x0000000000007941 */ /* 0x000fea0003800000 */
.L_x_2187:
        /* <DEDUP_REMOVED lines=56> */
.L_x_2184:
[----:B------:R-:W-:Y:S05]  /*49f0*/  BSYNC B1 ;  /* 0x0000000000017941 */ /* 0x000fea0003800000 */
.L_x_2183:
        /* <DEDUP_REMOVED lines=70> */
.L_x_2192:
[----:B------:R-:W-:Y:S05]  /*4e60*/  BSYNC B0 ;  /* 0x0000000000007941 */ /* 0x000fea0003800000 */
.L_x_2191:
        /* <DEDUP_REMOVED lines=57> */
.L_x_2194:
[----:B------:R-:W-:Y:S05]  /*5200*/  BSYNC B0 ;  /* 0x0000000000007941 */ /* 0x000fea0003800000 */
.L_x_2193:
        /* <DEDUP_REMOVED lines=56> */
.L_x_2190:
[----:B------:R-:W-:Y:S05]  /*5590*/  BSYNC B1 ;  /* 0x0000000000017941 */ /* 0x000fea0003800000 */
.L_x_2189:
        /* <DEDUP_REMOVED lines=8> */
.L_x_2170:
        /* <DEDUP_REMOVED lines=96> */
.L_x_2201:
[----:B------:R-:W-:Y:S05]  /*5c20*/  BSYNC B0 ;  /* 0x0000000000007941 */ /* 0x000fea0003800000 */
.L_x_2200:
[----:B------:R-:W-:Y:S05]  /*5c30*/  MOV R103, R101 ;  /* 0x0000006500677202 */ /* 0x000fea0000000f00 */
[----:B-----5:R2:W-:Y:S02]  /*5c40*/  STG.E.128 [R102.64], R32 ;  /* 0x0000002066007986 */ /* 0x0205e4000c101d06 */
.L_x_2199:
[----:B------:R-:W-:Y:S05]  /*5c50*/  BSYNC B1 ;  /* 0x0000000000017941 */ /* 0x000fea0003800000 */
.L_x_2198:
        /* <DEDUP_REMOVED lines=96> */
.L_x_2205:
[----:B------:R-:W-:Y:S05]  /*6260*/  BSYNC B0 ;  /* 0x0000000000007941 */ /* 0x000fea0003800000 */
.L_x_2204:
[----:B------:R-:W-:Y:S05]  /*6270*/  MOV R103, R101 ;  /* 0x0000006500677202 */ /* 0x000fea0000000f00 */
[----:B-----5:R3:W-:Y:S02]  /*6280*/  STG.E.128 [R102.64+0x40], R32 ;  /* 0x0000402066007986 */ /* 0x0207e4000c101d06 */
.L_x_2203:
[----:B------:R-:W-:Y:S05]  /*6290*/  BSYNC B1 ;  /* 0x0000000000017941 */ /* 0x000fea0003800000 */
.L_x_2202:
        /* <DEDUP_REMOVED lines=95> */
.L_x_2207:
[----:B------:R-:W-:Y:S05]  /*6890*/  BSYNC B0 ;  /* 0x0000000000007941 */ /* 0x000fea0003800000 */
.L_x_2206:
[----:B------:R-:W-:Y:S05]  /*68a0*/  MOV R103, R101 ;  /* 0x0000006500677202 */ /* 0x000fea0000000f00 */
[----:B-----5:R3:W-:Y:S02]  /*68b0*/  STG.E.128 [R102.64+0x80], R32 ;  /* 0x0000802066007986 */ /* 0x0207e4000c101d06 */
.L_x_2197:
[----:B------:R-:W-:Y:S05]  /*68c0*/  BSYNC B2 ;  /* 0x0000000000027941 */ /* 0x000fea0003800000 */
.L_x_2196:
        /* <DEDUP_REMOVED lines=99> */
.L_x_2213:
[----:B------:R-:W-:Y:S05]  /*6f00*/  BSYNC B0 ;  /* 0x0000000000007941 */ /* 0x000fea0003800000 */
.L_x_2212:
[C---:B------:R-:W-:Y:S04]  /*6f10*/  LEA R2, P0, R151.reuse, R102, 0x1 ;  /* 0x0000006697027211 */ /* 0x040fe800078008ff */
[----:B------:R-:W-:Y:S05]  /*6f20*/  LEA.HI.X R3, R151, R101, R150, 0x1, P0 ;  /* 0x0000006597037211 */ /* 0x000fea00000f0c96 */
[----:B-----5:R3:W-:Y:S04]  /*6f30*/  STG.E.128 [R2.64], R32 ;  /* 0x0000002002007986 */ /* 0x0207e8000c101d06 */
.L_x_2211:
[----:B------:R-:W-:Y:S05]  /*6f40*/  BSYNC B1 ;  /* 0x0000000000017941 */ /* 0x000fea0003800000 */
.L_x_2210:
        /* <DEDUP_REMOVED lines=97> */
.L_x_2217:
[----:B------:R-:W-:Y:S05]  /*7560*/  BSYNC B0 ;  /* 0x0000000000007941 */ /* 0x000fea0003800000 */
.L_x_2216:
[C---:B------:R-:W-:Y:S04]  /*7570*/  LEA R2, P0, R74.reuse, R102, 0x1 ;  /* 0x000000664a027211 */ /* 0x040fe800078008ff */
[----:B------:R-:W-:Y:S05]  /*7580*/  LEA.HI.X R3, R74, R101, R75, 0x1, P0 ;  /* 0x000000654a037211 */ /* 0x000fea00000f0c4b */
[----:B-----5:R3:W-:Y:S04]  /*7590*/  STG.E.128 [R2.64], R32 ;  /* 0x0000002002007986 */ /* 0x0207e8000c101d06 */
.L_x_2215:
[----:B------:R-:W-:Y:S05]  /*75a0*/  BSYNC B1 ;  /* 0x0000000000017941 */ /* 0x000fea0003800000 */
.L_x_2214:
        /* <DEDUP_REMOVED lines=96> */
.L_x_2219:
[----:B------:R-:W-:Y:S05]  /*7bb0*/  BSYNC B0 ;  /* 0x0000000000007941 */ /* 0x000fea0003800000 */
.L_x_2218:
[C---:B------:R-:W-:Y:S04]  /*7bc0*/  LEA R2, P0, R82.reuse, R102, 0x1 ;  /* 0x0000006652027211 */ /* 0x040fe800078008ff */
[----:B------:R-:W-:Y:S05]  /*7bd0*/  LEA.HI.X R3, R82, R101, R83, 0x1, P0 ;  /* 0x0000006552037211 */ /* 0x000fea00000f0c53 */
[----:B-----5:R3:W-:Y:S04]  /*7be0*/  STG.E.128 [R2.64], R32 ;  /* 0x0000002002007986 */ /* 0x0207e8000c101d06 */
.L_x_2209:
[----:B------:R-:W-:Y:S05]  /*7bf0*/  BSYNC B2 ;  /* 0x0000000000027941 */ /* 0x000fea0003800000 */
.L_x_2208:
        /* <DEDUP_REMOVED lines=99> */
.L_x_2225:
[----:B------:R-:W-:Y:S05]  /*8230*/  BSYNC B0 ;  /* 0x0000000000007941 */ /* 0x000fea0003800000 */
.L_x_2224:
[C---:B------:R-:W-:Y:S04]  /*8240*/  LEA R2, P0, R180.reuse, R102, 0x1 ;  /* 0x00000066b4027211 */ /* 0x040fe800078008ff */
[----:B------:R-:W-:Y:S05]  /*8250*/  LEA.HI.X R3, R180, R101, R68, 0x1, P0 ;  /* 0x00000065b4037211 */ /* 0x000fea00000f0c44 */
[----:B-----5:R3:W-:Y:S04]  /*8260*/  STG.E.128 [R2.64], R32 ;  /* 0x0000002002007986 */ /* 0x0207e8000c101d06 */
.L_x_2223:
[----:B------:R-:W-:Y:S05]  /*8270*/  BSYNC B1 ;  /* 0x0000000000017941 */ /* 0x000fea0003800000 */
.L_x_2222:
        /* <DEDUP_REMOVED lines=97> */
.L_x_2229:
[----:B------:R-:W-:Y:S05]  /*8890*/  BSYNC B0 ;  /* 0x0000000000007941 */ /* 0x000fea0003800000 */
.L_x_2228:
[C---:B------:R-:W-:Y:S04]  /*88a0*/  LEA R2, P0, R76.reuse, R102, 0x1 ;  /* 0x000000664c027211 */ /* 0x040fe800078008ff */
[----:B------:R-:W-:Y:S05]  /*88b0*/  LEA.HI.X R3, R76, R101, R77, 0x1, P0 ;  /* 0x000000654c037211 */ /* 0x000fea00000f0c4d */
[----:B-----5:R3:W-:Y:S04]  /*88c0*/  STG.E.128 [R2.64], R32 ;  /* 0x0000002002007986 */ /* 0x0207e8000c101d06 */
.L_x_2227:
[----:B------:R-:W-:Y:S05]  /*88d0*/  BSYNC B1 ;  /* 0x0000000000017941 */ /* 0x000fea0003800000 */
.L_x_2226:
        /* <DEDUP_REMOVED lines=96> */
.L_x_2231:
[----:B------:R-:W-:Y:S05]  /*8ee0*/  BSYNC B0 ;  /* 0x0000000000007941 */ /* 0x000fea0003800000 */
.L_x_2230:
[C---:B------:R-:W-:Y:S04]  /*8ef0*/  LEA R2, P0, R84.reuse, R102, 0x1 ;  /* 0x0000006654027211 */ /* 0x040fe800078008ff */
[----:B------:R-:W-:Y:S05]  /*8f00*/  LEA.HI.X R3, R84, R101, R85, 0x1, P0 ;  /* 0x0000006554037211 */ /* 0x000fea00000f0c55 */
[----:B-----5:R3:W-:Y:S04]  /*8f10*/  STG.E.128 [R2.64], R32 ;  /* 0x0000002002007986 */ /* 0x0207e8000c101d06 */
.L_x_2221:
[----:B------:R-:W-:Y:S05]  /*8f20*/  BSYNC B2 ;  /* 0x0000000000027941 */ /* 0x000fea0003800000 */
.L_x_2220:
        /* <DEDUP_REMOVED lines=103> */
.L_x_2237:
[----:B------:R-:W-:Y:S05]  /*95a0*/  BSYNC B0 ;  /* 0x0000000000007941 */ /* 0x000fea0003800000 */
.L_x_2236:
[C---:B------:R-:W-:Y:S01]  /*95b0*/  IMAD R0, R183.reuse, c[0x0][0x19c], RZ ;  /* 0x00006700b7007a24 */ /* 0x040fe200078e02ff */
[----:B------:R-:W-:Y:S05]  /*95c0*/  MOV R103, R101 ;  /* 0x0000006500677202 */ /* 0x000fea0000000f00 */
[----:B------:R-:W-:Y:S05]  /*95d0*/  IMAD.WIDE.U32 R2, R183, c[0x0][0x198], R102 ;  /* 0x00006600b7027a25 */ /* 0x000fea00078e0066 */
[----:B------:R-:W-:Y:S05]  /*95e0*/  IADD3 R3, R3, R0, RZ ;  /* 0x0000000003037210 */ /* 0x000fea0007ffe0ff */
[----:B-----5:R3:W-:Y:S02]  /*95f0*/  STG.E.128 [R2.64], R32 ;  /* 0x0000002002007986 */ /* 0x0207e4000c101d06 */
.L_x_2235:
[----:B------:R-:W-:Y:S05]  /*9600*/  BSYNC B1 ;  /* 0x0000000000017941 */ /* 0x000fea0003800000 */
.L_x_2234:
        /* <DEDUP_REMOVED lines=97> */
.L_x_2241:
[----:B------:R-:W-:Y:S05]  /*9c20*/  BSYNC B0 ;  /* 0x0000000000007941 */ /* 0x000fea0003800000 */
.L_x_2240:
[C---:B------:R-:W-:Y:S04]  /*9c30*/  LEA R2, P0, R89.reuse, R102, 0x1 ;  /* 0x0000006659027211 */ /* 0x040fe800078008ff */
[----:B------:R-:W-:Y:S05]  /*9c40*/  LEA.HI.X R3, R89, R101, R88, 0x1, P0 ;  /* 0x0000006559037211 */ /* 0x000fea00000f0c58 */
[----:B-----5:R3:W-:Y:S04]  /*9c50*/  STG.E.128 [R2.64], R32 ;  /* 0x0000002002007986 */ /* 0x0207e8000c101d06 */
.L_x_2239:
[----:B------:R-:W-:Y:S05]  /*9c60*/  BSYNC B1 ;  /* 0x0000000000017941 */ /* 0x000fea0003800000 */
.L_x_2238:
        /* <DEDUP_REMOVED lines=96> */
.L_x_2243:
[----:B------:R-:W-:Y:S05]  /*a270*/  BSYNC B0 ;  /* 0x0000000000007941 */ /* 0x000fea0003800000 */
.L_x_2242:
[C---:B------:R-:W-:Y:S04]  /*a280*/  LEA R2, P0, R93.reuse, R102, 0x1 ;  /* 0x000000665d027211 */ /* 0x040fe800078008ff */
[----:B------:R-:W-:Y:S05]  /*a290*/  LEA.HI.X R3, R93, R101, R92, 0x1, P0 ;  /* 0x000000655d037211 */ /* 0x000fea00000f0c5c */
[----:B-----5:R3:W-:Y:S04]  /*a2a0*/  STG.E.128 [R2.64], R32 ;  /* 0x0000002002007986 */ /* 0x0207e8000c101d06 */
.L_x_2233:
[----:B------:R-:W-:Y:S05]  /*a2b0*/  BSYNC B2 ;  /* 0x0000000000027941 */ /* 0x000fea0003800000 */
.L_x_2232:
        /* <DEDUP_REMOVED lines=8> */
.L_x_2169:
        /* <DEDUP_REMOVED lines=17> */
.L_x_2245:
[----:B------:R-:W-:Y:S05]  /*a450*/  BSYNC B0 ;  /* 0x0000000000007941 */ /* 0x000fea0003800000 */
.L_x_2244:
        /* <DEDUP_REMOVED lines=24> */
.L_x_2247:
[----:B------:R-:W-:Y:S05]  /*a5e0*/  BSYNC B0 ;  /* 0x0000000000007941 */ /* 0x000fea0003800000 */
.L_x_2246:
        /* <DEDUP_REMOVED lines=23> */
.L_x_2249:
[----:B------:R-:W-:Y:S05]  /*a760*/  BSYNC B0 ;  /* 0x0000000000007941 */ /* 0x000fea0003800000 */
.L_x_2248:
        /* <DEDUP_REMOVED lines=30> */
.L_x_2250:
[----:B------:R-:W-:Y:S05]  /*a950*/  BSYNC B0 ;  /* 0x0000000000007941 */ /* 0x000fea0003800000 */
.L_x_2195:
        /* <DEDUP_REMOVED lines=81> */
.L_x_2251:
        /* <DEDUP_REMOVED lines=9> */
.L_x_2252:
[----:B------:R-:W-:Y:S04]  /*af00*/  IADD3 R9, R9, -0x1, RZ ;  /* 0xffffffff09097810 */ /* 0x000fe80007ffe0ff */
[----:B------:R-:W-:Y:S11]  /*af10*/  ISETP.GT.AND P0, PT, R9, R60, PT ;  /* 0x0000003c0900720c */ /* 0x000ff60003f04270 */
[----:B------:R-:W-:Y:S02]  /*af20*/  @!UPT UIADD3 URZ, URZ, URZ, URZ ;  /* 0x0000003f3f3ff290 */ /* 0x000fe4000fffe03f */
[----:B------:R-:W-:-:S05]  /*af30*/  @P0 BRA `(.L_x_2253) ;  /* 0xffff741000000947 */ /* 0x000fca000383ffff */
.L_x_2160:
        /* <DEDUP_REMOVED lines=91> */
.L_x_2262:
[----:B------:R-:W-:Y:S05]  /*b4f0*/  BSYNC B0 ;  /* 0x0000000000007941 */ /* 0x000fea0003800000 */
.L_x_2261:
[----:B-----5:R3:W-:Y:S02]  /*b500*/  STS.128 [R174], R8 ;  /* 0x00000008ae007388 */ /* 0x0207e40000000c00 */
.L_x_2260:
[----:B------:R-:W-:Y:S05]  /*b510*/  BSYNC B1 ;  /* 0x0000000000017941 */ /* 0x000fea0003800000 */
.L_x_2259:
        /* <DEDUP_REMOVED lines=48> */
.L_x_2266:
[----:B------:R-:W-:Y:S05]  /*b820*/  BSYNC B0 ;  /* 0x0000000000007941 */ /* 0x000fea0003800000 */
.L_x_2265:
[----:B-----5:R1:W-:Y:S02]  /*b830*/  STS.128 [R174+0x1000], R8 ;  /* 0x00100008ae007388 */ /* 0x0203e40000000c00 */
.L_x_2264:
[----:B------:R-:W-:Y:S05]  /*b840*/  BSYNC B1 ;  /* 0x0000000000017941 */ /* 0x000fea0003800000 */
.L_x_2263:
[----:B------:R-:W-:-:S13]  /*b850*/  ISETP.NE.AND P0, PT, R156, RZ, PT ;  /* 0x000000ff9c00720c */ /* 0x000fda0003f05270 */
[----:B------:R1:W-:Y:S01]  /*b860*/  @P0 STS.128 [R174+0x2000], RZ ;  /* 0x002000ffae000388 */ /* 0x0003e20000000c00 */
[----:B------:R-:W-:Y:S05]  /*b870*/  @P0 BRA `(.L_x_2258) ;  /* 0x000002d000000947 */ /* 0x000fea0003800000 */
[----:B-1-3-5:R1:W5:Y:S01]  /*b880*/  LDG.E.128 R8, [R26.64+0x80] ;  /* 0x000080061a087981 */ /* 0x02a362000c1e1d00 */
[----:B------:R-:W-:Y:S01]  /*b890*/  ISETP.GE.AND P0, PT, R116, c[0x0][0x230], PT ;  /* 0x00008c0074007a0c */ /* 0x000fe20003f06270 */
[----:B------:R-:W-:-:S12]  /*b8a0*/  BSSY B0, `(.L_x_2267) ;  /* 0x0000029000007945 */ /* 0x000fd80003800000 */
[----:B------:R-:W-:Y:S05]  /*b8b0*/  @P0 BRA `(.L_x_2268) ;  /* 0x0000027000000947 */ /* 0x000fea0003800000 */
[----:B------:R-:W3:Y:S04]  /*b8c0*/  LDG.E.64 R2, [R20.64+0x40] ;  /* 0x0000400614027981 */ /* 0x000ee8000c1e1b00 */
[----:B--2---:R-:W2:Y:S01]  /*b8d0*/  LDG.E.64 R4, [R6.64+0x40] ;  /* 0x0000400606047981 */ /* 0x004ea2000c1e1b00 */
[----:B-----5:R-:W-:Y:S01]  /*b8e0*/  HADD2.F32 R15, -RZ, R9.H1_H1 ;  /* 0x30000009ff0f7230 */ /* 0x020fe20000004100 */
[----:B------:R-:W-:Y:S01]  /*b8f0*/  MOV R14, R10 ;  /* 0x0000000a000e7202 */ /* 0x000fe20000000f00 */
[----:B------:R-:W-:Y:S02]  /*b900*/  HADD2.F32 R12, -RZ, R11.H1_H1 ;  /* 0x3000000bff0c7230 */ /* 0x000fe40000004100 */
[----:B------:R-:W-:Y:S02]  /*b910*/  HADD2.F32 R16, -RZ, R9.H0_H0 ;  /* 0x20000009ff107230 */ /* 0x000fe40000004100 */
[----:B------:R-:W-:-:S02]  /*b920*/  HADD2.F32 R13, -RZ, R11.H0_H0 ;  /* 0x2000000bff0d7230 */ /* 0x000fc40000004100 */
[----:B---3--:R-:W-:Y:S02]  /*b930*/  HADD2.F32 R17, -RZ, R2.H1_H1 ;  /* 0x30000002ff117230 */ /* 0x008fe40000004100 */
        /* <DEDUP_REMOVED lines=31> */
.L_x_2268:
[----:B------:R-:W-:Y:S05]  /*bb30*/  BSYNC B0 ;  /* 0x0000000000007941 */ /* 0x000fea0003800000 */
.L_x_2267:
[----:B-----5:R3:W-:Y:S02]  /*bb40*/  STS.128 [R174+0x2000], R8 ;  /* 0x00200008ae007388 */ /* 0x0207e40000000c00 */
.L_x_2258:
[----:B------:R-:W-:Y:S05]  /*bb50*/  BSYNC B2 ;  /* 0x0000000000027941 */ /* 0x000fea0003800000 */
.L_x_2257:
        /* <DEDUP_REMOVED lines=61> */
.L_x_2273:
[----:B------:R-:W-:Y:S05]  /*bf30*/  BSYNC B0 ;  /* 0x0000000000007941 */ /* 0x000fea0003800000 */
.L_x_2272:
[----:B-----5:R3:W-:Y:S02]  /*bf40*/  STS.128 [R174+0x800], R8 ;  /* 0x00080008ae007388 */ /* 0x0207e40000000c00 */
.L_x_2271:
[----:B------:R-:W-:Y:S05]  /*bf50*/  BSYNC B1 ;  /* 0x0000000000017941 */ /* 0x000fea0003800000 */
.L_x_2270:
        /* <DEDUP_REMOVED lines=48> */
.L_x_2277:
[----:B------:R-:W-:Y:S05]  /*c260*/  BSYNC B0 ;  /* 0x0000000000007941 */ /* 0x000fea0003800000 */
.L_x_2276:
[----:B-----5:R3:W-:Y:S02]  /*c270*/  STS.128 [R174+0x1800], R8 ;  /* 0x00180008ae007388 */ /* 0x0207e40000000c00 */
.L_x_2275:
[----:B------:R-:W-:Y:S05]  /*c280*/  BSYNC B1 ;  /* 0x0000000000017941 */ /* 0x000fea0003800000 */
.L_x_2274:
        /* <DEDUP_REMOVED lines=46> */
.L_x_2279:
[----:B------:R-:W-:Y:S05]  /*c570*/  BSYNC B0 ;  /* 0x0000000000007941 */ /* 0x000fea0003800000 */
.L_x_2278:
[----:B-----5:R3:W-:Y:S01]  /*c580*/  STS.128 [R174+0x2800], R8 ;  /* 0x00280008ae007388 */ /* 0x0207e20000000c00 */
[----:B------:R-:W-:Y:S05]  /*c590*/  BRA `(.L_x_2269) ;  /* 0x0000271000007947 */ /* 0x000fea0003800000 */
.L_x_2256:
        /* <DEDUP_REMOVED lines=92> */
.L_x_2285:
[----:B------:R-:W-:Y:S05]  /*cb60*/  BSYNC B0 ;  /* 0x0000000000007941 */ /* 0x000fea0003800000 */
.L_x_2284:
[----:B-----5:R3:W-:Y:S02]  /*cb70*/  STS.128 [R174], R16 ;  /* 0x00000010ae007388 */ /* 0x0207e40000000c00 */
.L_x_2283:
[----:B------:R-:W-:Y:S05]  /*cb80*/  BSYNC B1 ;  /* 0x0000000000017941 */ /* 0x000fea0003800000 */
.L_x_2282:
        /* <DEDUP_REMOVED lines=87> */
.L_x_2289:
[----:B------:R-:W-:Y:S05]  /*d100*/  BSYNC B0 ;  /* 0x0000000000007941 */ /* 0x000fea0003800000 */
.L_x_2288:
[----:B-----5:R1:W-:Y:S02]  /*d110*/  STS.128 [R174+0x1000], R16 ;  /* 0x00100010ae007388 */ /* 0x0203e40000000c00 */
.L_x_2287:
[----:B------:R-:W-:Y:S05]  /*d120*/  BSYNC B1 ;  /* 0x0000000000017941 */ /* 0x000fea0003800000 */
.L_x_2286:
        /* <DEDUP_REMOVED lines=87> */
.L_x_2291:
[----:B------:R-:W-:Y:S05]  /*d6a0*/  BSYNC B0 ;  /* 0x0000000000007941 */ /* 0x000fea0003800000 */
.L_x_2290:
[----:B-----5:R3:W-:Y:S02]  /*d6b0*/  STS.128 [R174+0x2000], R16 ;  /* 0x00200010ae007388 */ /* 0x0207e40000000c00 */
.L_x_2281:
[----:B------:R-:W-:Y:S05]  /*d6c0*/  BSYNC B2 ;  /* 0x0000000000027941 */ /* 0x000fea0003800000 */
.L_x_2280:
        /* <DEDUP_REMOVED lines=94> */
.L_x_2295:
[----:B------:R-:W-:Y:S05]  /*dcb0*/  BSYNC B0 ;  /* 0x0000000000007941 */ /* 0x000fea0003800000 */
.L_x_2294:
[----:B-----5:R3:W-:Y:S02]  /*dcc0*/  STS.128 [R174+0x800], R16 ;  /* 0x00080010ae007388 */ /* 0x0207e40000000c00 */
.L_x_2293:
[----:B------:R-:W-:Y:S05]  /*dcd0*/  BSYNC B1 ;  /* 0x0000000000017941 */ /* 0x000fea0003800000 */
.L_x_2292:
        /* <DEDUP_REMOVED lines=90> */
.L_x_2299:
[----:B------:R-:W-:Y:S05]  /*e280*/  BSYNC B0 ;  /* 0x0000000000007941 */ /* 0x000fea0003800000 */
.L_x_2298:
[----:B-----5:R3:W-:Y:S02]  /*e290*/  STS.128 [R174+0x1800], R16 ;  /* 0x00180010ae007388 */ /* 0x0207e40000000c00 */
.L_x_2297:
[----:B------:R-:W-:Y:S05]  /*e2a0*/  BSYNC B1 ;  /* 0x0000000000017941 */ /* 0x000fea0003800000 */
.L_x_2296:
        /* <DEDUP_REMOVED lines=97> */
.L_x_2301:
[----:B------:R-:W-:Y:S05]  /*e8c0*/  BSYNC B0 ;  /* 0x0000000000007941 */ /* 0x000fea0003800000 */
.L_x_2300:
[----:B-----5:R1:W-:Y:S01]  /*e8d0*/  STS.128 [R174+0x2800], R12 ;  /* 0x0028000cae007388 */ /* 0x0203e20000000c00 */
[----:B------:R-:W-:Y:S05]  /*e8e0*/  BRA `(.L_x_2269) ;  /* 0x000003c000007947 */ /* 0x000fea0003800000 */
.L_x_2255:
        /* <DEDUP_REMOVED lines=30> */
.L_x_2303:
[----:B------:R-:W-:Y:S05]  /*ead0*/  BSYNC B0 ;  /* 0x0000000000007941 */ /* 0x000fea0003800000 */
.L_x_2302:
        /* <DEDUP_REMOVED lines=29> */
.L_x_2269:
[----:B------:R-:W-:Y:S05]  /*ecb0*/  BSYNC B3 ;  /* 0x0000000000037941 */ /* 0x000fea0003800000 */
.L_x_2254:
[----:B------:R-:W-:Y:S01]  /*ecc0*/  IADD3 R171, R52, -0x1, RZ ;  /* 0xffffffff34ab7810 */ /* 0x000fe20007ffe0ff */
[----:B------:R-:W-:Y:S01]  /*ecd0*/  BSSY B0, `(.L_x_2304) ;  /* 0x0000024000007945 */ /* 0x000fe20003800000 */
[C---:B------:R-:W-:Y:S02]  /*ece0*/  LEA R170, P0, R166.reuse, c[0x0][0x168], 0x1 ;  /* 0x00005a00a6aa7a11 */ /* 0x040fe400078008ff */
[----:B------:R-:W-:Y:S01]  /*ecf0*/  LOP3.LUT R5, R143, 0xff, RZ, 0xc0, !PT ;  /* 0x000000ff8f057812 */ /* 0x000fe200078ec0ff */
[----:B--2---:R-:W-:Y:S01]  /*ed00*/  IMAD.SHL.U32 R2, R171, 0x80, RZ ;  /* 0x00000080ab027824 */ /* 0x004fe200078e00ff */
[----:B------:R-:W-:-:S03]  /*ed10*/  LEA.HI.X R175, R166, c[0x0][0x16c], R169, 0x1, P0 ;  /* 0x00005b00a6af7a11 */ /* 0x000fc600000f0ca9 */
[----:B-1----:R-:W-:-:S05]  /*ed20*/  IMAD.IADD R7, R53, 0x1, -R2 ;  /* 0x0000000135077824 */ /* 0x002fca00078e0a02 */
[----:B------:R-:W-:-:S13]  /*ed30*/  ISETP.GE.AND P1, PT, R176, R7, PT ;  /* 0x00000007b000720c */ /* 0x000fda0003f26270 */
[----:B------:R-:W-:Y:S05]  /*ed40*/  @P1 BRA `(.L_x_2305) ;  /* 0x000001c000001947 */ /* 0x000fea0003800000 */
[C---:B------:R-:W-:Y:S02]  /*ed50*/  LOP3.LUT R0, R5.reuse, 0x1, RZ, 0xc0, !PT ;  /* 0x0000000105007812 */ /* 0x040fe400078ec0ff */
[----:B------:R-:W-:Y:S02]  /*ed60*/  R2P PR, R5, 0x6 ;  /* 0x0000000605007804 */ /* 0x000fe40000000000 */
[----:B------:R-:W-:-:S11]  /*ed70*/  ISETP.NE.U32.AND P0, PT, R0, 0x1, PT ;  /* 0x000000010000780c */ /* 0x000fd60003f05070 */
[----:B---3--:R-:W-:Y:S02]  /*ed80*/  @P1 IMAD.MOV.U32 R8, RZ, RZ, R170 ;  /* 0x000000ffff081224 */ /* 0x008fe400078e00aa */
[----:B------:R-:W-:Y:S01]  /*ed90*/  @!P0 MOV R10, R170 ;  /* 0x000000aa000a8202 */ /* 0x000fe20000000f00 */
[--C-:B-----5:R-:W-:Y:S02]  /*eda0*/  @!P0 IMAD.MOV.U32 R11, RZ, RZ, R175.reuse ;  /* 0x000000ffff0b8224 */ /* 0x120fe400078e00af */
        /* <DEDUP_REMOVED lines=21> */
.L_x_2306:
[----:B------:R2:W-:Y:S02]  /*ef00*/  STS.128 [R174+0x7000], RZ ;  /* 0x007000ffae007388 */ /* 0x0005e40000000c00 */
.L_x_2305:
[----:B------:R-:W-:Y:S05]  /*ef10*/  BSYNC B0 ;  /* 0x0000000000007941 */ /* 0x000fea0003800000 */
.L_x_2304:
[----:B------:R-:W-:Y:S01]  /*ef20*/  ISETP.GE.AND P0, PT, R21, R7, PT ;  /* 0x000000071500720c */ /* 0x000fe20003f06270 */
[----:B------:R-:W-:-:S12]  /*ef30*/  BSSY B0, `(.L_x_2307) ;  /* 0x000001f000007945 */ /* 0x000fd80003800000 */
[----:B------:R-:W-:Y:S05]  /*ef40*/  @P0 BRA `(.L_x_2308) ;  /* 0x000001d000000947 */ /* 0x000fea0003800000 */
[C---:B------:R-:W-:Y:S02]  /*ef50*/  LOP3.LUT R0, R5.reuse, 0x1, RZ, 0xc0, !PT ;  /* 0x0000000105007812 */ /* 0x040fe400078ec0ff */
[----:B------:R-:W-:Y:S02]  /*ef60*/  LOP3.LUT P1, RZ, R5, 0x2, RZ, 0xc0, !PT ;  /* 0x0000000205ff7812 */ /* 0x000fe4000782c0ff */
[----:B------:R-:W-:Y:S02]  /*ef70*/  ISETP.NE.U32.AND P0, PT, R0, 0x1, PT ;  /* 0x000000010000780c */ /* 0x000fe40003f05070 */
[----:B------:R-:W-:-:S05]  /*ef80*/  IADD3 R3, P2, R151, R166, RZ ;  /* 0x000000a697037210 */ /* 0x000fca0007f5e0ff */
[----:B------:R-:W-:-:S04]  /*ef90*/  IMAD.X R0, R150, 0x1, R169, P2 ;  /* 0x0000000196007824 */ /* 0x000fc800010e06a9 */
[----:B-1-3--:R-:W-:Y:S02]  /*efa0*/  @P1 LEA R8, P2, R3, c[0x0][0x168], 0x1 ;  /* 0x00005a0003081a11 */ /* 0x00afe400078408ff */
[----:B------:R-:W-:Y:S02]  /*efb0*/  @!P0 LEA R10, P3, R151, R170, 0x1 ;  /* 0x000000aa970a8211 */ /* 0x000fe400078608ff */
[----:B------:R-:W-:Y:S02]  /*efc0*/  @P1 LEA.HI.X R9, R3, c[0x0][0x16c], R0, 0x1, P2 ;  /* 0x00005b0003091a11 */ /* 0x000fe400010f0c00 */
[----:B-----5:R-:W-:-:S05]  /*efd0*/  @!P0 LEA.HI.X R11, R151, R175, R150, 0x1, P3 ;  /* 0x000000af970b8211 */ /* 0x020fca00018f0c96 */
        /* <DEDUP_REMOVED lines=19> */
.L_x_2309:
[----:B------:R3:W-:Y:S02]  /*f110*/  STS.128 [R174+0x7800], RZ ;  /* 0x007800ffae007388 */ /* 0x0007e40000000c00 */
.L_x_2308:
[----:B------:R-:W-:Y:S05]  /*f120*/  BSYNC B0 ;  /* 0x0000000000007941 */ /* 0x000fea0003800000 */
.L_x_2307:
[----:B-1-3--:R-:W-:Y:S01]  /*f130*/  IADD3 R10, R176, 0x40, RZ ;  /* 0x00000040b00a7810 */ /* 0x00afe20007ffe0ff */
        /* <DEDUP_REMOVED lines=11> */
[C---:B------:R-:W-:Y:S01]  /*f1f0*/  @!P0 LEA R8, P3, R9.reuse, R170, 0x1 ;  /* 0x000000aa09088211 */ /* 0x040fe200078608ff */
[----:B------:R-:W-:Y:S01]  /*f200*/  IMAD.X R3, R4, 0x1, R169, P2 ;  /* 0x0000000104037824 */ /* 0x000fe200010e06a9 */
[C---:B------:R-:W-:Y:S02]  /*f210*/  @P1 LEA R12, P2, R0.reuse, c[0x0][0x168], 0x1 ;  /* 0x00005a00000c1a11 */ /* 0x040fe400078408ff */
[----:B------:R-:W-:Y:S02]  /*f220*/  @!P0 LEA.HI.X R9, R9, R175, R4, 0x1, P3 ;  /* 0x000000af09098211 */ /* 0x000fe400018f0c04 */
[----:B------:R-:W-:-:S03]  /*f230*/  @P1 LEA.HI.X R13, R0, c[0x0][0x16c], R3, 0x1, P2 ;  /* 0x00005b00000d1a11 */ /* 0x000fc600010f0c03 */
        /* <DEDUP_REMOVED lines=19> */
.L_x_2312:
[----:B------:R3:W-:Y:S02]  /*f370*/  STS.128 [R174+0x8000], RZ ;  /* 0x008000ffae007388 */ /* 0x0007e40000000c00 */
.L_x_2311:
[----:B------:R-:W-:Y:S05]  /*f380*/  BSYNC B0 ;  /* 0x0000000000007941 */ /* 0x000fea0003800000 */
.L_x_2310:
[----:B-1----:R-:W-:Y:S01]  /*f390*/  IADD3 R8, R176, 0x60, RZ ;  /* 0x00000060b0087810 */ /* 0x002fe20007ffe0ff */
[----:B------:R-:W-:Y:S03]  /*f3a0*/  BSSY B0, `(.L_x_2313) ;  /* 0x0000025000007945 */ /* 0x000fe60003800000 */
[----:B------:R-:W-:-:S13]  /*f3b0*/  ISETP.GE.AND P0, PT, R8, R7, PT ;  /* 0x000000070800720c */ /* 0x000fda0003f06270 */
[----:B------:R-:W-:Y:S05]  /*f3c0*/  @P0 BRA `(.L_x_2314) ;  /* 0x0000022000000947 */ /* 0x000fea0003800000 */
[C---:B------:R-:W-:Y:S01]  /*f3d0*/  LOP3.LUT R0, R5.reuse, 0x1, RZ, 0xc0, !PT ;  /* 0x0000000105007812 */ /* 0x040fe200078ec0ff */
[----:B------:R-:W-:Y:S01]  /*f3e0*/  IMAD.MOV.U32 R3, RZ, RZ, c[0x0][0x198] ;  /* 0x00006600ff037624 */ /* 0x000fe200078e00ff */
[C---:B------:R-:W-:Y:S01]  /*f3f0*/  LOP3.LUT P2, RZ, R5.reuse, 0x2, RZ, 0xc0, !PT ;  /* 0x0000000205ff7812 */ /* 0x040fe2000784c0ff */
        /* <DEDUP_REMOVED lines=31> */
.L_x_2314:
[----:B------:R-:W-:Y:S05]  /*f5f0*/  BSYNC B0 ;  /* 0x0000000000007941 */ /* 0x000fea0003800000 */
.L_x_2313:
[----:B------:R-:W-:Y:S01]  /*f600*/  IMAD R62, R62, c[0x0][0x320], RZ ;  /* 0x0000c8003e3e7a24 */ /* 0x000fe200078e02ff */
[----:B------:R-:W0:Y:S01]  /*f610*/  LDGDEPBAR ;  /* 0x00000000000079af */ /* 0x000e220000000000 */
[----:B------:R-:W-:-:S04]  /*f620*/  IMAD.WIDE.U32 R172, R65, c[0x0][0x320], R172 ;  /* 0x0000c80041ac7a25 */ /* 0x000fc800078e00ac */
[----:B------:R-:W-:Y:S01]  /*f630*/  IMAD R62, R65, c[0x0][0x324], R62 ;  /* 0x0000c900413e7a24 */ /* 0x000fe200078e023e */
[----:B-1----:R-:W-:-:S03]  /*f640*/  LEA R14, P0, R172, c[0x0][0x318], 0x2 ;  /* 0x0000c600ac0e7a11 */ /* 0x002fc600078010ff */
[----:B------:R-:W-:-:S05]  /*f650*/  IMAD.IADD R62, R173, 0x1, R62 ;  /* 0x00000001ad3e7824 */ /* 0x000fca00078e023e */
[----:B------:R-:W-:-:S05]  /*f660*/  LEA.HI.X R15, R172, c[0x0][0x31c], R62, 0x2, P0 ;  /* 0x0000c700ac0f7a11 */ /* 0x000fca00000f143e */
[----:B--2---:R1:W2:Y:S01]  /*f670*/  LDG.E R0, [R14.64] ;  /* 0x000000060e007981 */ /* 0x0042a2000c1e1900 */
[----:B------:R-:W-:Y:S01]  /*f680*/  LOP3.LUT R3, R162, 0xfffffff8, RZ, 0xc0, !PT ;  /* 0xfffffff8a2037812 */ /* 0x000fe200078ec0ff */
[----:B------:R-:W-:Y:S01]  /*f690*/  IMAD.SHL.U32 R145, R145, 0x40, RZ ;  /* 0x0000004091917824 */ /* 0x000fe200078e00ff */
[----:B-----5:R-:W-:Y:S01]  /*f6a0*/  SHF.R.S32.HI R11, RZ, 0x4, R148 ;  /* 0x00000004ff0b7819 */ /* 0x020fe20000011494 */
[----:B------:R-:W-:Y:S01]  /*f6b0*/  IMAD R163, R160, 0x10, R163 ;  /* 0x00000010a0a37824 */ /* 0x000fe200078e02a3 */
[----:B------:R-:W-:-:S04]  /*f6c0*/  DEPBAR.LE SB0, 0x0 ;  /* 0x000080000000791a */ /* 0x000fc80000000000 */
[----:B------:R-:W-:Y:S01]  /*f6d0*/  IMAD.IADD R4, R54, 0x1, -R3 ;  /* 0x0000000136047824 */ /* 0x000fe200078e0a03 */
[----:B------:R-:W-:Y:S01]  /*f6e0*/  SHF.R.S32.HI R6, RZ, 0x1f, R147 ;  /* 0x0000001fff067819 */ /* 0x000fe20000011493 */
[----:B------:R-:W-:Y:S01]  /*f6f0*/  BSSY B0, `(.L_x_2315) ;  /* 0x000004f000007945 */ /* 0x000fe20003800000 */
[----:B------:R-:W-:Y:S02]  /*f700*/  LEA.HI R148, R148, R11, RZ, 0x1 ;  /* 0x0000000b94947211 */ /* 0x000fe400078f08ff */
[----:B------:R-:W-:Y:S02]  /*f710*/  LEA.HI R12, R4, R4, RZ, 0x1 ;  /* 0x00000004040c7211 */ /* 0x000fe400078f08ff */
[----:B------:R-:W-:Y:S02]  /*f720*/  LEA.HI R6, R6, R147, RZ, 0x3 ;  /* 0x0000009306067211 */ /* 0x000fe400078f18ff */
[----:B------:R-:W-:Y:S02]  /*f730*/  LOP3.LUT R148, R148, 0xfffffffe, RZ, 0xc0, !PT ;  /* 0xfffffffe94947812 */ /* 0x000fe400078ec0ff */
[----:B------:R-:W-:Y:S01]  /*f740*/  ISETP.GE.AND P0, PT, R176, R7, PT ;  /* 0x00000007b000720c */ /* 0x000fe20003f06270 */
[----:B------:R-:W-:Y:S01]  /*f750*/  BAR.SYNC.DEFER_BLOCKING 0x0 ;  /* 0x0000000000007b1d */ /* 0x000fe20000010000 */
[----:B------:R-:W-:Y:S01]  /*f760*/  LOP3.LUT R13, R12, 0x7fffffe, RZ, 0xc0, !PT ;  /* 0x07fffffe0c0d7812 */ /* 0x000fe200078ec0ff */
[----:B------:R-:W-:Y:S01]  /*f770*/  IMAD.SHL.U32 R6, R6, 0x20, RZ ;  /* 0x0000002006067824 */ /* 0x000fe200078e00ff */
[----:B------:R-:W-:Y:S01]  /*f780*/  LOP3.LUT R146, R146, 0x7fffffe, RZ, 0xc0, !PT ;  /* 0x07fffffe92927812 */ /* 0x000fe200078ec0ff */
[----:B------:R-:W-:Y:S01]  /*f790*/  IMAD.IADD R148, R11, 0x1, -R148 ;  /* 0x000000010b947824 */ /* 0x000fe200078e0a94 */
[----:B------:R-:W-:Y:S01]  /*f7a0*/  SHF.R.S32.HI R12, RZ, 0x1, R12 ;  /* 0x00000001ff0c7819 */ /* 0x000fe2000001140c */
[----:B------:R-:W-:Y:S01]  /*f7b0*/  IMAD.IADD R13, R4, 0x1, -R13 ;  /* 0x00000001040d7824 */ /* 0x000fe200078e0a0d */
[----:B------:R-:W-:Y:S01]  /*f7c0*/  LOP3.LUT R6, R6, 0xffffff00, RZ, 0xc0, !PT ;  /* 0xffffff0006067812 */ /* 0x000fe200078ec0ff */
[----:B------:R-:W-:Y:S01]  /*f7d0*/  IMAD.SHL.U32 R4, R148, 0x8, RZ ;  /* 0x0000000894047824 */ /* 0x000fe200078e00ff */
[----:B------:R-:W-:Y:S01]  /*f7e0*/  LOP3.LUT R145, R145, 0xc0, RZ, 0xc0, !PT ;  /* 0x000000c091917812 */ /* 0x000fe200078ec0ff */
[----:B------:R-:W-:Y:S01]  /*f7f0*/  IMAD.IADD R9, R147, 0x1, -R146 ;  /* 0x0000000193097824 */ /* 0x000fe200078e0a92 */
[C---:B------:R-:W-:Y:S01]  /*f800*/  LOP3.LUT P2, RZ, R12.reuse, 0x2, RZ, 0xc0, !PT ;  /* 0x000000020cff7812 */ /* 0x040fe2000784c0ff */
[----:B------:R-:W-:Y:S01]  /*f810*/  IMAD.SHL.U32 R12, R12, 0x40, RZ ;  /* 0x000000400c0c7824 */ /* 0x000fe200078e00ff */
[----:B------:R-:W-:Y:S01]  /*f820*/  LOP3.LUT R11, R145, 0x8, R4, 0xf8, !PT ;  /* 0x00000008910b7812 */ /* 0x000fe200078ef804 */
[----:B------:R-:W-:Y:S01]  /*f830*/  IMAD R160, R160, 0x200, R6 ;  /* 0x00000200a0a07824 */ /* 0x000fe200078e0206 */
[----:B------:R-:W-:Y:S01]  /*f840*/  SHF.R.S32.HI R3, RZ, 0x1f, R144 ;  /* 0x0000001fff037819 */ /* 0x000fe20000011490 */
[----:B------:R-:W-:Y:S01]  /*f850*/  IMAD R4, R9, 0x20, R6 ;  /* 0x0000002009047824 */ /* 0x000fe200078e0206 */
[----:B-1----:R-:W-:Y:S01]  /*f860*/  LOP3.LUT R15, R12, 0xc0, RZ, 0xc0, !PT ;  /* 0x000000c00c0f7812 */ /* 0x002fe200078ec0ff */
[----:B------:R-:W-:Y:S01]  /*f870*/  IMAD.SHL.U32 R6, R161, 0x8, RZ ;  /* 0x00000008a1067824 */ /* 0x000fe200078e00ff */
[----:B------:R-:W-:Y:S01]  /*f880*/  LEA.HI R3, R3, R144, RZ, 0x2 ;  /* 0x0000009003037211 */ /* 0x000fe200078f10ff */
[----:B------:R-:W-:Y:S01]  /*f890*/  IMAD R149, R9, 0x20, R160 ;  /* 0x0000002009957824 */ /* 0x000fe200078e02a0 */
[----:B------:R-:W-:Y:S01]  /*f8a0*/  SHF.R.U32.HI R14, RZ, 0x3, R145 ;  /* 0x00000003ff0e7819 */ /* 0x000fe20000011691 */
[----:B------:R-:W2:Y:S01]  /*f8b0*/  MUFU.RCP R9, c[0x0][0x238] ;  /* 0x00008e0000097b08 */ /* 0x000ea20000001000 */
[----:B------:R-:W-:Y:S01]  /*f8c0*/  LOP3.LUT R6, R15, 0x8, R6, 0xf8, !PT ;  /* 0x000000080f067812 */ /* 0x000fe200078ef806 */
[----:B------:R1:W-:Y:S01]  /*f8d0*/  @P0 STS [R174+0x9000], RZ ;  /* 0x009000ffae000388 */ /* 0x0003e20000000800 */
[----:B------:R-:W-:Y:S01]  /*f8e0*/  SHF.R.U32.HI R15, RZ, 0x3, R15 ;  /* 0x00000003ff0f7819 */ /* 0x000fe2000001160f */
[----:B------:R-:W-:Y:S01]  /*f8f0*/  IMAD R148, R148, 0x8, R13 ;  /* 0x0000000894947824 */ /* 0x000fe200078e020d */
[----:B------:R-:W-:Y:S01]  /*f900*/  SHF.R.S32.HI R160, RZ, 0x2, R3 ;  /* 0x00000002ffa07819 */ /* 0x000fe20000011403 */
[----:B------:R1:W-:Y:S01]  /*f910*/  @P0 STS [R174+0x9004], RZ ;  /* 0x009004ffae000388 */ /* 0x0003e20000000800 */
[----:B------:R-:W-:Y:S01]  /*f920*/  LOP3.LUT R11, R11, R14, RZ, 0x3c, !PT ;  /* 0x0000000e0b0b7212 */ /* 0x000fe200078e3cff */
[----:B------:R-:W-:Y:S01]  /*f930*/  IMAD.SHL.U32 R161, R54, 0x2, RZ ;  /* 0x0000000236a17824 */ /* 0x000fe200078e00ff */
[----:B------:R-:W-:Y:S01]  /*f940*/  LOP3.LUT R13, R6, R15, RZ, 0x3c, !PT ;  /* 0x0000000f060d7212 */ /* 0x000fe200078e3cff */
[----:B------:R1:W-:Y:S01]  /*f950*/  @P0 STS.64 [R174+0x9008], RZ ;  /* 0x009008ffae000388 */ /* 0x0003e20000000a00 */
[----:B------:R-:W-:Y:S01]  /*f960*/  IADD3 R6, R163, 0x1, R160 ;  /* 0x00000001a3067810 */ /* 0x000fe20007ffe0a0 */
[----:B------:R-:W-:Y:S01]  /*f970*/  IMAD.MOV.U32 R3, RZ, RZ, 0x10 ;  /* 0x00000010ff037424 */ /* 0x000fe200078e00ff */
[----:B------:R-:W-:Y:S01]  /*f980*/  LEA R132, P1, R164, c[0x0][0x170], 0x1 ;  /* 0x00005c00a4847a11 */ /* 0x000fe200078208ff */
[----:B------:R1:W-:Y:S01]  /*f990*/  @P0 STS.128 [R174+0xb000], RZ ;  /* 0x00b000ffae000388 */ /* 0x0003e20000000c00 */
[----:B------:R-:W-:Y:S01]  /*f9a0*/  IMAD.IADD R149, R11, 0x1, R149 ;  /* 0x000000010b957824 */ /* 0x000fe200078e0295 */
[----:B------:R-:W-:Y:S01]  /*f9b0*/  IADD3 R6, R53, R6, -R154 ;  /* 0x0000000635067210 */ /* 0x000fe20007ffe89a */
[----:B------:R-:W-:Y:S01]  /*f9c0*/  IMAD.IADD R4, R11, 0x1, R4 ;  /* 0x000000010b047824 */ /* 0x000fe200078e0204 */
[----:B------:R1:W-:Y:S01]  /*f9d0*/  @P0 STS.128 [R174+0xd000], RZ ;  /* 0x00d000ffae000388 */ /* 0x0003e20000000c00 */
[----:B------:R-:W-:Y:S01]  /*f9e0*/  IMAD.U32 R148, R148, 0x20, R13 ;  /* 0x0000002094947824 */ /* 0x000fe200078e000d */
[----:B------:R-:W-:Y:S01]  /*f9f0*/  LOP3.LUT R161, R161, 0x6, RZ, 0xc0, !PT ;  /* 0x00000006a1a17812 */ /* 0x000fe200078ec0ff */
[----:B------:R-:W-:Y:S01]  /*fa00*/  IMAD.SHL.U32 R149, R149, 0x2, RZ ;  /* 0x0000000295957824 */ /* 0x000fe200078e00ff */
[----:B------:R-:W-:-:S02]  /*fa10*/  LEA.HI.X R133, R164, c[0x0][0x174], R50, 0x1, P1 ;  /* 0x00005d00a4857a11 */ /* 0x000fc400008f0c32 */
[----:B------:R-:W-:Y:S02]  /*fa20*/  IADD3 R6, R6, c[0x0][0x2e8], RZ ;  /* 0x0000ba0006067a10 */ /* 0x000fe40007ffe0ff */
[----:B------:R-:W-:Y:S01]  /*fa30*/  SEL R3, R3, 0xfffffff0, !P2 ;  /* 0xfffffff003037807 */ /* 0x000fe20005000000 */
[----:B--2---:R-:W-:Y:S01]  /*fa40*/  FMUL.FTZ R0, R0, R9 ;  /* 0x0000000900007220 */ /* 0x004fe20000410000 */
[----:B------:R-:W-:Y:S05]  /*fa50*/  @P0 BRA `(.L_x_2316) ;  /* 0x0000018000000947 */ /* 0x000fea0003800000 */
[C---:B-1----:R-:W-:Y:S02]  /*fa60*/  LOP3.LUT R9, R5.reuse, 0x1, RZ, 0xc0, !PT ;  /* 0x0000000105097812 */ /* 0x042fe400078ec0ff */
        /* <DEDUP_REMOVED lines=22> */
.L_x_2317:
[----:B------:R2:W-:Y:S02]  /*fbd0*/  STS.128 [R174+0xd000], RZ ;  /* 0x00d000ffae007388 */ /* 0x0005e40000000c00 */
.L_x_2316:
[----:B-1----:R-:W-:Y:S05]  /*fbe0*/  BSYNC B0 ;  /* 0x0000000000007941 */ /* 0x002fea0003800000 */
.L_x_2315:
        /* <DEDUP_REMOVED lines=32> */
.L_x_2320:
[----:B------:R1:W-:Y:S02]  /*fdf0*/  STS.128 [R174+0xd800], RZ ;  /* 0x00d800ffae007388 */ /* 0x0003e40000000c00 */
.L_x_2319:
[----:B------:R-:W-:Y:S05]  /*fe00*/  BSYNC B0 ;  /* 0x0000000000007941 */ /* 0x000fea0003800000 */
.L_x_2318:
        /* <DEDUP_REMOVED lines=36> */
.L_x_2323:
[----:B------:R1:W-:Y:S02]  /*10050*/  STS.128 [R174+0xe000], RZ ;  /* 0x00e000ffae007388 */ /* 0x0003e40000000c00 */
.L_x_2322:
[----:B------:R-:W-:Y:S05]  /*10060*/  BSYNC B0 ;  /* 0x0000000000007941 */ /* 0x000fea0003800000 */
.L_x_2321:
        /* <DEDUP_REMOVED lines=10> */
[----:B------:R-:W-:Y:S01]  /*10110*/  @P1 MOV R7, c[0x0][0x1a4] ;  /* 0x0000690000071a02 */ /* 0x000fe20000000f00 */
[----:B------:R-:W-:Y:S01]  /*10120*/  @!P0 IMAD.MOV.U32 R9, RZ, RZ, c[0x0][0x1a0] ;  /* 0x00006800ff098624 */ /* 0x000fe200078e00ff */
[----:B------:R-:W-:Y:S01]  /*10130*/  @!P0 MOV R10, c[0x0][0x1a4] ;  /* 0x00006900000a8a02 */ /* 0x000fe20000000f00 */
[----:B-1----:R-:W-:-:S04]  /*10140*/  @P1 IMAD.WIDE.U32 R12, R8, 0xc0, R132 ;  /* 0x000000c0080c1825 */ /* 0x002fc800078e0084 */
[----:B------:R-:W-:Y:S02]  /*10150*/  @P1 IMAD R7, R7, 0xc0, RZ ;  /* 0x000000c007071824 */ /* 0x000fe400078e02ff */
[----:B------:R-:W-:-:S04]  /*10160*/  @!P0 IMAD.WIDE.U32 R8, R9, 0xc0, R132 ;  /* 0x000000c009088825 */ /* 0x000fc800078e0084 */
[----:B------:R-:W-:Y:S02]  /*10170*/  @!P0 IMAD R10, R10, 0xc0, RZ ;  /* 0x000000c00a0a8824 */ /* 0x000fe400078e02ff */
[----:B------:R-:W-:-:S03]  /*10180*/  @P1 IMAD.IADD R7, R13, 0x1, R7 ;  /* 0x000000010d071824 */ /* 0x000fc600078e0207 */
[----:B------:R-:W-:Y:S01]  /*10190*/  @!P0 IADD3 R9, R9, R10, RZ ;  /* 0x0000000a09098210 */ /* 0x000fe20007ffe0ff */
[----:B------:R-:W-:-:S04]  /*101a0*/  @P1 IMAD.MOV.U32 R13, RZ, RZ, R7 ;  /* 0x000000ffff0d1224 */ /* 0x000fc800078e0007 */
        /* <DEDUP_REMOVED lines=21> */
.L_x_2326:
[----:B------:R1:W-:Y:S02]  /*10300*/  STS.128 [R174+0xe800], RZ ;  /* 0x00e800ffae007388 */ /* 0x0003e40000000c00 */
.L_x_2325:
[----:B------:R-:W-:Y:S05]  /*10310*/  BSYNC B0 ;  /* 0x0000000000007941 */ /* 0x000fea0003800000 */
.L_x_2324:
[----:B------:R-:W-:Y:S01]  /*10320*/  IMAD.SHL.U32 R148, R148, 0x2, RZ ;  /* 0x0000000294947824 */ /* 0x000fe200078e00ff */
[----:B------:R-:W-:Y:S01]  /*10330*/  LDSM.16.M88.4 R96, [R149] ;  /* 0x000000009560783b */ /* 0x000fe20000000200 */
[----:B------:R-:W-:Y:S01]  /*10340*/  IMAD R147, R41, 0x2, R149 ;  /* 0x0000000229937824 */ /* 0x000fe200078e0295 */
[----:B------:R-:W-:Y:S01]  /*10350*/  IADD3 R42, R6, 0x8, RZ ;  /* 0x00000008062a7810 */ /* 0x000fe20007ffe0ff */
[----:B------:R-:W-:Y:S01]  /*10360*/  IMAD R145, R3, 0x2, R148 ;  /* 0x0000000203917824 */ /* 0x000fe200078e0294 */
[----:B------:R-:W5:Y:S01]  /*10370*/  LDSM.16.M88.4 R32, [R148+0x3000] ;  /* 0x003000009420783b */ /* 0x000f620000000200 */
[----:B------:R-:W-:Y:S01]  /*10380*/  IMAD.IADD R3, R2, 0x1, R161 ;  /* 0x0000000102037824 */ /* 0x000fe200078e02a1 */
[-C--:B------:R-:W-:Y:S02]  /*10390*/  IMNMX R54, R6, R53.reuse, PT ;  /* 0x0000003506367217 */ /* 0x080fe40003800200 */
[----:B------:R-:W1:Y:S01]  /*103a0*/  LDSM.16.M88.4 R68, [R148+0x3800] ;  /* 0x003800009444783b */ /* 0x000e620000000200 */
[----:B------:R-:W-:-:S02]  /*103b0*/  IMNMX R53, R42, R53, PT ;  /* 0x000000352a357217 */ /* 0x000fc40003800200 */
[C---:B------:R-:W-:Y:S01]  /*103c0*/  IADD3 R40, R3.reuse, 0x1, RZ ;  /* 0x0000000103287810 */ /* 0x040fe20007ffe0ff */
[----:B------:R-:W2:Y:S01]  /*103d0*/  LDSM.16.M88.4 R76, [R148+0x3400] ;  /* 0x00340000944c783b */ /* 0x000ea20000000200 */
[----:B------:R-:W-:Y:S02]  /*103e0*/  IADD3 R6, R3, 0x9, RZ ;  /* 0x0000000903067810 */ /* 0x000fe40007ffe0ff */
[----:B------:R3:W4:Y:S01]  /*103f0*/  I2F R7, R40 ;  /* 0x0000002800077306 */ /* 0x0007220000201400 */
[----:B------:R-:W1:Y:S01]  /*10400*/  LDSM.16.M88.4 R60, [R148+0x3c00] ;  /* 0x003c0000943c783b */ /* 0x000e620000000200 */
[CC--:B------:R-:W-:Y:S02]  /*10410*/  ISETP.GE.AND P1, PT, R40.reuse, R54.reuse, PT ;  /* 0x000000362800720c */ /* 0x0c0fe40003f26270 */
[----:B------:R-:W-:Y:S01]  /*10420*/  ISETP.GE.AND P0, PT, R40, R53, PT ;  /* 0x000000352800720c */ /* 0x000fe20003f06270 */
[----:B------:R-:W1:Y:S01]  /*10430*/  LDSM.16.M88.4 R20, [R148+0x4000] ;  /* 0x004000009414783b */ /* 0x000e620000000200 */
[----:B------:R-:W-:-:S02]  /*10440*/  ISETP.GE.AND P4, PT, R6, R54, PT ;  /* 0x000000360600720c */ /* 0x000fc40003f86270 */
[C---:B------:R-:W-:Y:S01]  /*10450*/  IADD3 R42, R3.reuse, 0x28, RZ ;  /* 0x00000028032a7810 */ /* 0x040fe20007ffe0ff */
[----:B------:R-:W2:Y:S04]  /*10460*/  LDSM.16.M88.4 R112, [R148+0x4400] ;  /* 0x004400009470783b */ /* 0x000ea80000000200 */
[----:B------:R-:W2:Y:S01]  /*10470*/  LDSM.16.M88.4 R104, [R148+0x4800] ;  /* 0x004800009468783b */ /* 0x000ea20000000200 */
[----:B---3--:R-:W-:-:S03]  /*10480*/  IADD3 R40, R3, 0x21, RZ ;  /* 0x0000002103287810 */ /* 0x008fc60007ffe0ff */
[----:B------:R-:W3:Y:S04]  /*10490*/  LDSM.16.M88.4 R44, [R148+0x4c00] ;  /* 0x004c0000942c783b */ /* 0x000ee80000000200 */
[----:B------:R-:W-:Y:S04]  /*104a0*/  LDSM.16.M88.4 R24, [R147] ;  /* 0x000000009318783b */ /* 0x000fe80000000200 */
[----:B-1----:R-:W1:Y:S04]  /*104b0*/  LDSM.16.M88.4 R12, [R145+0x3000] ;  /* 0x00300000910c783b */ /* 0x002e680000000200 */
[----:B------:R-:W1:Y:S01]  /*104c0*/  LDSM.16.M88.4 R28, [R145+0x3800] ;  /* 0x00380000911c783b */ /* 0x000e620000000200 */
[C---:B-----5:R-:W-:Y:S03]  /*104d0*/  HMMA.16816.F32 R36, R96.reuse, R32, RZ ;  /* 0x000000206024723c */ /* 0x060fe600000018ff */
[----:B------:R-:W5:Y:S04]  /*104e0*/  LDSM.16.M88.4 R84, [R145+0x3400] ;  /* 0x003400009154783b */ /* 0x000f680000000200 */
        /* <DEDUP_REMOVED lines=10> */
[C---:B--2---:R-:W-:Y:S03]  /*10590*/  HMMA.16816.F32 R80, R96.reuse, R76, RZ ;  /* 0x0000004c6050723c */ /* 0x044fe600000018ff */
        /* <DEDUP_REMOVED lines=10> */
[C---:B---3--:R-:W-:Y:S08]  /*10640*/  HMMA.16816.F32 R100, R96.reuse, R44, RZ ;  /* 0x0000002c6064723c */ /* 0x048ff000000018ff */
[----:B------:R-:W-:Y:S01]  /*10650*/  HMMA.16816.F32 R96, R96, R46, RZ ;  /* 0x0000002e6060723c */ /* 0x000fe200000018ff */
[----:B------:R-:W2:Y:S07]  /*10660*/  LDSM.16.M88.4 R44, [R145+0x4000] ;  /* 0x00400000912c783b */ /* 0x000eae0000000200 */
[C---:B-1----:R-:W-:Y:S08]  /*10670*/  HMMA.16816.F32 R36, R24.reuse, R12, R36 ;  /* 0x0000000c1824723c */ /* 0x042ff00000001824 */
[C---:B------:R-:W-:Y:S01]  /*10680*/  HMMA.16816.F32 R32, R24.reuse, R14, R32 ;  /* 0x0000000e1820723c */ /* 0x040fe20000001820 */
[----:B------:R-:W1:Y:S07]  /*10690*/  LDSM.16.M88.4 R12, [R145+0x4400] ;  /* 0x00440000910c783b */ /* 0x000e6e0000000200 */
[C---:B------:R-:W-:Y:S08]  /*106a0*/  HMMA.16816.F32 R72, R24.reuse, R28, R72 ;  /* 0x0000001c1848723c */ /* 0x040ff00000001848 */
[C---:B------:R-:W-:Y:S01]  /*106b0*/  HMMA.16816.F32 R68, R24.reuse, R30, R68 ;  /* 0x0000001e1844723c */ /* 0x040fe20000001844 */
[----:B------:R-:W3:Y:S07]  /*106c0*/  LDSM.16.M88.4 R28, [R145+0x4800] ;  /* 0x00480000911c783b */ /* 0x000eee0000000200 */
[C---:B-----5:R-:W-:Y:S08]  /*106d0*/  HMMA.16816.F32 R80, R24.reuse, R84, R80 ;  /* 0x000000541850723c */ /* 0x060ff00000001850 */
[C---:B------:R-:W-:Y:S01]  /*106e0*/  HMMA.16816.F32 R76, R24.reuse, R86, R76 ;  /* 0x00000056184c723c */ /* 0x040fe2000000184c */
[----:B------:R-:W5:Y:S07]  /*106f0*/  LDSM.16.M88.4 R84, [R145+0x4c00] ;  /* 0x004c00009154783b */ /* 0x000f6e0000000200 */
        /* <DEDUP_REMOVED lines=12> */
[C---:B-----5:R-:W-:Y:S08]  /*107c0*/  HMMA.16816.F32 R100, R24.reuse, R84, R100 ;  /* 0x000000541864723c */ /* 0x060ff00000001864 */
[----:B------:R-:W-:Y:S01]  /*107d0*/  HMMA.16816.F32 R96, R24, R86, R96 ;  /* 0x000000561860723c */ /* 0x000fe20000001860 */
[----:B------:R-:W5:Y:S04]  /*107e0*/  LDSM.16.M88.4 R24, [R148+0x6000] ;  /* 0x006000009418783b */ /* 0x000f680000000200 */
        /* <DEDUP_REMOVED lines=23> */
[----:B------:R-:W-:Y:S01]  /*10960*/  HMMA.16816.F32 R96, R92, R122, R96 ;  /* 0x0000007a5c60723c */ /* 0x000fe20000001860 */
[----:B------:R-:W5:Y:S04]  /*10970*/  LDSM.16.M88.4 R92, [R148+0x7400] ;  /* 0x00740000945c783b */ /* 0x000f680000000200 */
[----:B------:R-:W-:Y:S03]  /*10980*/  LDSM.16.M88.4 R120, [R145+0x6c00] ;  /* 0x006c00009178783b */ /* 0x000fe60000000200 */
        /* <DEDUP_REMOVED lines=10> */
[C---:B---3--:R-:W-:Y:S08]  /*10a30*/  HMMA.16816.F32 R56, R128.reuse, R28, R56 ;  /* 0x0000001c8038723c */ /* 0x048ff00000001838 */
[----:B------:R-:W-:Y:S01]  /*10a40*/  HMMA.16816.F32 R20, R128, R30, R20 ;  /* 0x0000001e8014723c */ /* 0x000fe20000001814 */
[----:B------:R-:W2:Y:S07]  /*10a50*/  LDSM.16.M88.4 R28, [R148+0x8000] ;  /* 0x00800000941c783b */ /* 0x000eae0000000200 */
[C---:B----4-:R-:W-:Y:S08]  /*10a60*/  HMMA.16816.F32 R36, R24.reuse, R8, R36 ;  /* 0x000000081824723c */ /* 0x050ff00000001824 */
[----:B------:R-:W-:Y:S01]  /*10a70*/  HMMA.16816.F32 R32, R24, R10, R32 ;  /* 0x0000000a1820723c */ /* 0x000fe20000001820 */
[----:B------:R-:W3:Y:S07]  /*10a80*/  LDSM.16.M88.4 R8, [R145+0x7400] ;  /* 0x007400009108783b */ /* 0x000eee0000000200 */
[----:B------:R-:W-:Y:S01]  /*10a90*/  HMMA.16816.F32 R76, R128, R86, R76 ;  /* 0x00000056804c723c */ /* 0x000fe2000000184c */
[----:B------:R-:W4:Y:S07]  /*10aa0*/  LDSM.16.M88.4 R84, [R148+0x7c00] ;  /* 0x007c00009454783b */ /* 0x000f2e0000000200 */
[----:B-----5:R-:W-:Y:S08]  /*10ab0*/  HMMA.16816.F32 R80, R24, R92, R80 ;  /* 0x0000005c1850723c */ /* 0x020ff00000001850 */
[C---:B-1----:R-:W-:Y:S08]  /*10ac0*/  HMMA.16816.F32 R36, R12.reuse, R44, R36 ;  /* 0x0000002c0c24723c */ /* 0x042ff00000001824 */
[----:B------:R-:W-:Y:S01]  /*10ad0*/  HMMA.16816.F32 R32, R12, R46, R32 ;  /* 0x0000002e0c20723c */ /* 0x000fe20000001820 */
[----:B------:R-:W1:Y:S07]  /*10ae0*/  LDSM.16.M88.4 R44, [R145+0x7800] ;  /* 0x00780000912c783b */ /* 0x000e6e0000000200 */
[C---:B--2---:R-:W-:Y:S07]  /*10af0*/  HMMA.16816.F32 R56, R24.reuse, R28, R56 ;  /* 0x0000001c1838723c */ /* 0x044fee0000001838 */
[----:B------:R-:W-:Y:S01]  /*10b00*/  IADD3 R28, R3, 0x8, RZ ;  /* 0x00000008031c7810 */ /* 0x000fe20007ffe0ff */
[----:B------:R-:W-:Y:S01]  /*10b10*/  HMMA.16816.F32 R76, R24, R94, R76 ;  /* 0x0000005e184c723c */ /* 0x000fe2000000184c */
[----:B------:R-:W-:-:S02]  /*10b20*/  FFMA.FTZ R37, R0, R7, R37 ;  /* 0x0000000700257223 */ /* 0x000fc40000010025 */
[----:B------:R-:W2:Y:S01]  /*10b30*/  I2F R29, R28 ;  /* 0x0000001c001d7306 */ /* 0x000ea20000201400 */
[----:B------:R-:W-:Y:S01]  /*10b40*/  FFMA.FTZ R39, R0, R7, R39 ;  /* 0x0000000700277223 */ /* 0x000fe20000010027 */
[C---:B------:R-:W-:Y:S02]  /*10b50*/  ISETP.GE.AND P2, PT, R28.reuse, R54, PT ;  /* 0x000000361c00720c */ /* 0x040fe40003f46270 */
[----:B------:R-:W-:Y:S01]  /*10b60*/  ISETP.GE.AND P3, PT, R28, R53, PT ;  /* 0x000000351c00720c */ /* 0x000fe20003f66270 */
[----:B---3--:R-:W-:Y:S03]  /*10b70*/  HMMA.16816.F32 R80, R12, R8, R80 ;  /* 0x000000080c50723c */ /* 0x008fe60000001850 */
[----:B------:R-:W3:Y:S04]  /*10b80*/  I2F R8, R6 ;  /* 0x0000000600087306 */ /* 0x000ee80000201400 */
[C---:B------:R-:W-:Y:S01]  /*10b90*/  IADD3 R9, R3.reuse, 0x10, RZ ;  /* 0x0000001003097810 */ /* 0x040fe20007ffe0ff */
[----:B----4-:R-:W-:Y:S03]  /*10ba0*/  HMMA.16816.F32 R64, R24, R84, R64 ;  /* 0x000000541840723c */ /* 0x010fe60000001840 */
[----:B------:R4:W5:Y:S01]  /*10bb0*/  I2F R7, R9 ;  /* 0x0000000900077306 */ /* 0x0009620000201400 */
[CC--:B--2---:R-:W-:Y:S01]  /*10bc0*/  FFMA.FTZ R32, R0.reuse, R29.reuse, R32 ;  /* 0x0000001d00207223 */ /* 0x0c4fe20000010020 */
[----:B------:R-:W-:Y:S01]  /*10bd0*/  IADD3 R28, R3, 0x11, RZ ;  /* 0x00000011031c7810 */ /* 0x000fe20007ffe0ff */
[----:B------:R-:W-:Y:S01]  /*10be0*/  FFMA.FTZ R34, R0, R29, R34 ;  /* 0x0000001d00227223 */ /* 0x000fe20000010022 */
[----:B------:R-:W-:Y:S01]  /*10bf0*/  FSEL R85, R37, -INF , !P1 ;  /* 0xff80000025557808 */ /* 0x000fe20004800000 */
[----:B------:R-:W-:Y:S01]  /*10c00*/  HMMA.16816.F32 R76, R12, R10, R76 ;  /* 0x0000000a0c4c723c */ /* 0x000fe2000000184c */
[----:B------:R-:W-:-:S02]  /*10c10*/  FSEL R49, R32, -INF , !P2 ;  /* 0xff80000020317808 */ /* 0x000fc40005000000 */
[C---:B------:R-:W-:Y:S01]  /*10c20*/  ISETP.GE.AND P2, PT, R9.reuse, R54, PT ;  /* 0x000000360900720c */ /* 0x040fe20003f46270 */
[CC--:B---3--:R-:W-:Y:S01]  /*10c30*/  FFMA.FTZ R33, R0.reuse, R8.reuse, R33 ;  /* 0x0000000800217223 */ /* 0x0c8fe20000010021 */
[----:B------:R-:W-:Y:S01]  /*10c40*/  ISETP.GE.AND P1, PT, R9, R53, PT ;  /* 0x000000350900720c */ /* 0x000fe20003f26270 */
[C---:B------:R-:W-:Y:S01]  /*10c50*/  FFMA.FTZ R35, R0.reuse, R8, R35 ;  /* 0x0000000800237223 */ /* 0x040fe20000010023 */
[----:B------:R-:W-:Y:S01]  /*10c60*/  IADD3 R29, R3, 0x18, RZ ;  /* 0x00000018031d7810 */ /* 0x000fe20007ffe0ff */
[----:B------:R-:W-:Y:S01]  /*10c70*/  HMMA.16816.F32 R72, R24, R88, R72 ;  /* 0x000000581848723c */ /* 0x000fe20000001848 */
[----:B----4-:R-:W2:Y:S01]  /*10c80*/  LDSM.16.M88.4 R8, [R148+0x8400] ;  /* 0x008400009408783b */ /* 0x010ea20000000200 */
[----:B-----5:R-:W-:-:S05]  /*10c90*/  FFMA.FTZ R82, R0, R7, R82 ;  /* 0x0000000700527223 */ /* 0x020fca0000010052 */
[----:B------:R-:W-:Y:S01]  /*10ca0*/  FSEL R88, R39, -INF , !P0 ;  /* 0xff80000027587808 */ /* 0x000fe20004000000 */
[C---:B------:R-:W-:Y:S01]  /*10cb0*/  HMMA.16816.F32 R60, R24.reuse, R86, R60 ;  /* 0x00000056183c723c */ /* 0x040fe2000000183c */
[-C--:B------:R-:W-:Y:S01]  /*10cc0*/  ISETP.GE.AND P0, PT, R6, R53.reuse, PT ;  /* 0x000000350600720c */ /* 0x080fe20003f06270 */
[----:B------:R-:W-:Y:S01]  /*10cd0*/  I2F R39, R40 ;  /* 0x0000002800277306 */ /* 0x000fe20000201400 */
[----:B------:R-:W-:Y:S02]  /*10ce0*/  FSEL R84, R82, -INF , !P1 ;  /* 0xff80000052547808 */ /* 0x000fe40004800000 */
[----:B------:R-:W-:Y:S02]  /*10cf0*/  ISETP.GE.AND P1, PT, R29, R53, PT ;  /* 0x000000351d00720c */ /* 0x000fe40003f26270 */
[----:B------:R-:W-:Y:S01]  /*10d00*/  FFMA.FTZ R87, R0, R7, R80 ;  /* 0x0000000700577223 */ /* 0x000fe20000010050 */
[----:B------:R-:W-:Y:S01]  /*10d10*/  FSEL R86, R34, -INF , !P3 ;  /* 0xff80000022567808 */ /* 0x000fe20005800000 */
[----:B------:R-:W-:Y:S01]  /*10d20*/  HMMA.16816.F32 R68, R24, R90, R68 ;  /* 0x0000005a1844723c */ /* 0x000fe20000001844 */
[----:B------:R-:W-:Y:S01]  /*10d30*/  FSEL R80, R35, -INF , !P0 ;  /* 0xff80000023507808 */ /* 0x000fe20004000000 */
[----:B------:R-:W3:Y:S01]  /*10d40*/  I2F R6, R28 ;  /* 0x0000001c00067306 */ /* 0x000ee20000201400 */
[----:B------:R-:W-:-:S02]  /*10d50*/  FSEL R87, R87, -INF , !P2 ;  /* 0xff80000057577808 */ /* 0x000fc40005000000 */
[CC--:B------:R-:W-:Y:S02]  /*10d60*/  ISETP.GE.AND P3, PT, R28.reuse, R54.reuse, PT ;  /* 0x000000361c00720c */ /* 0x0c0fe40003f66270 */
[----:B------:R-:W-:Y:S01]  /*10d70*/  ISETP.GE.AND P0, PT, R28, R53, PT ;  /* 0x000000351c00720c */ /* 0x000fe20003f06270 */
[----:B------:R-:W-:Y:S01]  /*10d80*/  HMMA.16816.F32 R20, R24, R30, R20 ;  /* 0x0000001e1814723c */ /* 0x000fe20000001814 */
[----:B------:R-:W-:Y:S01]  /*10d90*/  ISETP.GE.AND P2, PT, R29, R54, PT ;  /* 0x000000361d00720c */ /* 0x000fe20003f46270 */
[----:B------:R4:W5:Y:S01]  /*10da0*/  I2F R7, R29 ;  /* 0x0000001d00077306 */ /* 0x0009620000201400 */
[----:B------:R-:W-:Y:S02]  /*10db0*/  FSEL R89, R33, -INF , !P4 ;  /* 0xff80000021597808 */ /* 0x000fe40006000000 */
[C---:B------:R-:W-:Y:S02]  /*10dc0*/  IADD3 R33, R3.reuse, 0x19, RZ ;  /* 0x0000001903217810 */ /* 0x040fe40007ffe0ff */
[----:B------:R-:W-:Y:S01]  /*10dd0*/  IADD3 R34, R3, 0x20, RZ ;  /* 0x0000002003227810 */ /* 0x000fe20007ffe0ff */
[----:B------:R-:W-:Y:S02]  /*10de0*/  HMMA.16816.F32 R16, R128, R136, R16 ;  /* 0x000000888010723c */ /* 0x000fe40000001810 */
[----:B------:R-:W2:Y:S01]  /*10df0*/  I2F R32, R33 ;  /* 0x0000002100207306 */ /* 0x000ea20000201400 */
[----:B---3--:R-:W-:-:S02]  /*10e00*/  FFMA.FTZ R81, R0, R6, R81 ;  /* 0x0000000600517223 */ /* 0x008fc40000010051 */
[----:B------:R-:W-:-:S03]  /*10e10*/  FFMA.FTZ R83, R0, R6, R83 ;  /* 0x0000000600537223 */ /* 0x000fc60000010053 */
[C---:B-1----:R-:W-:Y:S01]  /*10e20*/  HMMA.16816.F32 R68, R12.reuse, R46, R68 ;  /* 0x0000002e0c44723c */ /* 0x042fe20000001844 */
[----:B------:R-:W-:Y:S01]  /*10e30*/  FSEL R81, R81, -INF , !P3 ;  /* 0xff80000051517808 */ /* 0x000fe20005800000 */
[----:B----4-:R-:W1:Y:S01]  /*10e40*/  LDSM.16.M88.4 R28, [R145+0x7c00] ;  /* 0x007c0000911c783b */ /* 0x010e620000000200 */
[CC--:B-----5:R-:W-:Y:S01]  /*10e50*/  FFMA.FTZ R37, R0.reuse, R7.reuse, R76 ;  /* 0x0000000700257223 */ /* 0x0e0fe2000001004c */
[----:B------:R-:W-:Y:S01]  /*10e60*/  ISETP.GE.AND P3, PT, R33, R54, PT ;  /* 0x000000362100720c */ /* 0x000fe20003f66270 */
[C---:B------:R-:W-:Y:S01]  /*10e70*/  FFMA.FTZ R6, R0.reuse, R7, R78 ;  /* 0x0000000700067223 */ /* 0x040fe2000001004e */
[----:B------:R-:W-:Y:S01]  /*10e80*/  FSEL R78, R83, -INF , !P0 ;  /* 0xff800000534e7808 */ /* 0x000fe20004000000 */
[----:B------:R3:W-:Y:S01]  /*10e90*/  I2F R7, R34 ;  /* 0x0000002200077306 */ /* 0x0007e20000201400 */
[----:B------:R-:W-:Y:S01]  /*10ea0*/  HMMA.16816.F32 R72, R12, R44, R72 ;  /* 0x0000002c0c48723c */ /* 0x000fe20000001848 */
[----:B------:R-:W-:Y:S01]  /*10eb0*/  ISETP.GE.AND P0, PT, R33, R53, PT ;  /* 0x000000352100720c */ /* 0x000fe20003f06270 */
[CC--:B--2---:R-:W-:Y:S01]  /*10ec0*/  FFMA.FTZ R77, R0.reuse, R32.reuse, R77 ;  /* 0x00000020004d7223 */ /* 0x0c4fe2000001004d */
[----:B------:R-:W-:Y:S01]  /*10ed0*/  FSEL R37, R37, -INF , !P2 ;  /* 0xff80000025257808 */ /* 0x000fe20005000000 */
[----:B------:R-:W-:Y:S01]  /*10ee0*/  FFMA.FTZ R76, R0, R32, R79 ;  /* 0x00000020004c7223 */ /* 0x000fe2000001004f */
[----:B------:R-:W-:Y:S01]  /*10ef0*/  FSEL R6, R6, -INF , !P1 ;  /* 0xff80000006067808 */ /* 0x000fe20004800000 */
[----:B------:R-:W-:Y:S01]  /*10f00*/  LDSM.16.M88.4 R44, [R145+0x8000] ;  /* 0x00800000912c783b */ /* 0x000fe20000000200 */
[----:B------:R-:W-:Y:S01]  /*10f10*/  FSEL R77, R77, -INF , !P3 ;  /* 0xff8000004d4d7808 */ /* 0x000fe20005800000 */
[----:B------:R-:W-:Y:S01]  /*10f20*/  HMMA.16816.F32 R16, R24, R8, R16 ;  /* 0x000000081810723c */ /* 0x000fe20000001810 */
[----:B------:R-:W2:Y:S01]  /*10f30*/  I2F R9, R42 ;  /* 0x0000002a00097306 */ /* 0x000ea20000201400 */
[----:B------:R-:W-:-:S02]  /*10f40*/  FSEL R76, R76, -INF , !P0 ;  /* 0xff8000004c4c7808 */ /* 0x000fc40004000000 */
[CC--:B------:R-:W-:Y:S02]  /*10f50*/  ISETP.GE.AND P3, PT, R40.reuse, R54.reuse, PT ;  /* 0x000000362800720c */ /* 0x0c0fe40003f66270 */
[-C--:B------:R-:W-:Y:S02]  /*10f60*/  ISETP.GE.AND P0, PT, R40, R53.reuse, PT ;  /* 0x000000352800720c */ /* 0x080fe40003f06270 */
[C---:B------:R-:W-:Y:S01]  /*10f70*/  HMMA.16816.F32 R112, R128.reuse, R138, R112 ;  /* 0x0000008a8070723c */ /* 0x040fe20000001870 */
[----:B------:R-:W-:Y:S02]  /*10f80*/  IADD3 R40, R3, 0x29, RZ ;  /* 0x0000002903287810 */ /* 0x000fe40007ffe0ff */
[C---:B------:R-:W-:Y:S02]  /*10f90*/  ISETP.GE.AND P2, PT, R34.reuse, R54, PT ;  /* 0x000000362200720c */ /* 0x040fe40003f46270 */
[----:B------:R-:W-:Y:S01]  /*10fa0*/  ISETP.GE.AND P1, PT, R34, R53, PT ;  /* 0x000000352200720c */ /* 0x000fe20003f26270 */
[----:B------:R-:W4:Y:S01]  /*10fb0*/  I2F R8, R40 ;  /* 0x0000002800087306 */ /* 0x000f220000201400 */
[----:B---3--:R-:W3:Y:S01]  /*10fc0*/  LDSM.16.M88.4 R32, [R148+0x8800] ;  /* 0x008800009420783b */ /* 0x008ee20000000200 */
[C---:B------:R-:W-:Y:S01]  /*10fd0*/  FFMA.FTZ R73, R0.reuse, R39, R73 ;  /* 0x0000002700497223 */ /* 0x040fe20000010049 */
[----:B------:R-:W-:Y:S01]  /*10fe0*/  HMMA.16816.F32 R108, R128, R124, R108 ;  /* 0x0000007c806c723c */ /* 0x000fe2000000186c */
[----:B--2---:R-:W-:-:S02]  /*10ff0*/  FFMA.FTZ R68, R0, R9, R68 ;  /* 0x0000000900447223 */ /* 0x004fc40000010044 */
[C---:B------:R-:W-:Y:S01]  /*11000*/  FFMA.FTZ R70, R0.reuse, R9, R70 ;  /* 0x0000000900467223 */ /* 0x040fe20000010046 */
[----:B------:R-:W-:Y:S01]  /*11010*/  FSEL R173, R73, -INF , !P3 ;  /* 0xff80000049ad7808 */ /* 0x000fe20005800000 */
[----:B------:R-:W-:Y:S01]  /*11020*/  FFMA.FTZ R75, R0, R39, R75 ;  /* 0x00000027004b7223 */ /* 0x000fe2000001004b */
[----:B------:R-:W-:Y:S01]  /*11030*/  ISETP.GE.AND P3, PT, R40, R54, PT ;  /* 0x000000362800720c */ /* 0x000fe20003f66270 */
[CC--:B------:R-:W-:Y:S01]  /*11040*/  FFMA.FTZ R72, R0.reuse, R7.reuse, R72 ;  /* 0x0000000700487223 */ /* 0x0c0fe20000010048 */
[----:B------:R-:W-:Y:S01]  /*11050*/  HMMA.16816.F32 R100, R128, R120, R100 ;  /* 0x000000788064723c */ /* 0x000fe20000001864 */
[----:B------:R-:W-:Y:S01]  /*11060*/  FFMA.FTZ R74, R0, R7, R74 ;  /* 0x00000007004a7223 */ /* 0x000fe2000001004a */
[----:B------:R-:W-:Y:S02]  /*11070*/  FSEL R180, R75, -INF , !P0 ;  /* 0xff8000004bb47808 */ /* 0x000fe40004000000 */
[----:B------:R-:W-:Y:S01]  /*11080*/  ISETP.GE.AND P0, PT, R40, R53, PT ;  /* 0x000000352800720c */ /* 0x000fe20003f06270 */
[-C--:B----4-:R-:W-:Y:S01]  /*11090*/  FFMA.FTZ R69, R0, R8.reuse, R69 ;  /* 0x0000000800457223 */ /* 0x090fe20000010045 */
[----:B------:R-:W-:Y:S01]  /*110a0*/  FSEL R7, R72, -INF , !P2 ;  /* 0xff80000048077808 */ /* 0x000fe20005000000 */
[----:B------:R-:W-:Y:S01]  /*110b0*/  FFMA.FTZ R71, R0, R8, R71 ;  /* 0x0000000800477223 */ /* 0x000fe20000010047 */
[----:B-1----:R-:W-:Y:S01]  /*110c0*/  HMMA.16816.F32 R64, R12, R28, R64 ;  /* 0x0000001c0c40723c */ /* 0x002fe20000001840 */
[----:B------:R-:W-:-:S02]  /*110d0*/  FSEL R120, R74, -INF , !P1 ;  /* 0xff8000004a787808 */ /* 0x000fc40004800000 */
[----:B------:R-:W-:Y:S02]  /*110e0*/  FSEL R179, R69, -INF , !P3 ;  /* 0xff80000045b37808 */ /* 0x000fe40005800000 */
[----:B------:R-:W-:Y:S02]  /*110f0*/  FSEL R182, R71, -INF , !P0 ;  /* 0xff80000047b67808 */ /* 0x000fe40004000000 */
[----:B------:R-:W-:Y:S01]  /*11100*/  IADD3 R28, R3, 0x30, RZ ;  /* 0x00000030031c7810 */ /* 0x000fe20007ffe0ff */
[----:B------:R-:W-:Y:S01]  /*11110*/  HMMA.16816.F32 R112, R24, R10, R112 ;  /* 0x0000000a1870723c */ /* 0x000fe20000001870 */
[C---:B------:R-:W-:Y:S02]  /*11120*/  ISETP.GE.AND P2, PT, R42.reuse, R54, PT ;  /* 0x000000362a00720c */ /* 0x040fe40003f46270 */
[----:B------:R-:W1:Y:S01]  /*11130*/  I2F R9, R28 ;  /* 0x0000001c00097306 */ /* 0x000e620000201400 */
[----:B------:R-:W-:Y:S02]  /*11140*/  ISETP.GE.AND P1, PT, R42, R53, PT ;  /* 0x000000352a00720c */ /* 0x000fe40003f26270 */
[----:B------:R-:W-:-:S02]  /*11150*/  FSEL R177, R68, -INF , !P2 ;  /* 0xff80000044b17808 */ /* 0x000fc40005000000 */
[C---:B------:R-:W-:Y:S01]  /*11160*/  IADD3 R10, R3.reuse, 0x31, RZ ;  /* 0x00000031030a7810 */ /* 0x040fe20007ffe0ff */
[----:B------:R-:W-:Y:S01]  /*11170*/  HMMA.16816.F32 R60, R12, R30, R60 ;  /* 0x0000001e0c3c723c */ /* 0x000fe2000000183c */
[----:B------:R-:W-:Y:S02]  /*11180*/  FSEL R184, R70, -INF , !P1 ;  /* 0xff80000046b87808 */ /* 0x000fe40004800000 */
[----:B------:R2:W4:Y:S01]  /*11190*/  I2F R39, R10 ;  /* 0x0000000a00277306 */ /* 0x0005220000201400 */
[CC--:B------:R-:W-:Y:S02]  /*111a0*/  ISETP.GE.AND P3, PT, R10.reuse, R54.reuse, PT ;  /* 0x000000360a00720c */ /* 0x0c0fe40003f66270 */
[----:B------:R-:W-:Y:S02]  /*111b0*/  ISETP.GE.AND P0, PT, R10, R53, PT ;  /* 0x000000350a00720c */ /* 0x000fe40003f06270 */
[----:B------:R-:W-:Y:S01]  /*111c0*/  ISETP.GE.AND P2, PT, R28, R54, PT ;  /* 0x000000361c00720c */ /* 0x000fe20003f46270 */
[----:B------:R-:W-:Y:S01]  /*111d0*/  HMMA.16816.F32 R104, R128, R126, R104 ;  /* 0x0000007e8068723c */ /* 0x000fe20000001868 */
[----:B-1----:R-:W-:Y:S01]  /*111e0*/  FFMA.FTZ R64, R0, R9, R64 ;  /* 0x0000000900407223 */ /* 0x002fe20000010040 */
[----:B------:R-:W-:Y:S01]  /*111f0*/  ISETP.GE.AND P1, PT, R28, R53, PT ;  /* 0x000000351c00720c */ /* 0x000fe20003f26270 */
[----:B------:R-:W-:Y:S01]  /*11200*/  FFMA.FTZ R66, R0, R9, R66 ;  /* 0x0000000900427223 */ /* 0x000fe20000010042 */
[----:B------:R-:W1:Y:S01]  /*11210*/  LDSM.16.M88.4 R28, [R148+0x8c00] ;  /* 0x008c0000941c783b */ /* 0x000e620000000200 */
[----:B------:R-:W-:-:S02]  /*11220*/  IADD3 R40, R3, 0x38, RZ ;  /* 0x0000003803287810 */ /* 0x000fc40007ffe0ff */
[----:B------:R-:W-:Y:S01]  /*11230*/  FSEL R141, R64, -INF , !P2 ;  /* 0xff800000408d7808 */ /* 0x000fe20005000000 */
[----:B---3--:R-:W-:Y:S01]  /*11240*/  HMMA.16816.F32 R108, R24, R32, R108 ;  /* 0x00000020186c723c */ /* 0x008fe2000000186c */
[----:B------:R-:W-:Y:S01]  /*11250*/  FSEL R66, R66, -INF , !P1 ;  /* 0xff80000042427808 */ /* 0x000fe20004800000 */
[----:B--2---:R-:W2:Y:S01]  /*11260*/  LDSM.16.M88.4 R8, [R145+0x8400] ;  /* 0x008400009108783b */ /* 0x004ea20000000200 */
[----:B------:R-:W3:Y:S01]  /*11270*/  I2F R43, R40 ;  /* 0x00000028002b7306 */ /* 0x000ee20000201400 */
[----:B------:R-:W-:Y:S01]  /*11280*/  ISETP.GE.AND P2, PT, R40, R54, PT ;  /* 0x000000362800720c */ /* 0x000fe20003f46270 */
[----:B----4-:R-:W-:Y:S01]  /*11290*/  FFMA.FTZ R65, R0, R39, R65 ;  /* 0x0000002700417223 */ /* 0x010fe20000010041 */
[----:B------:R-:W-:Y:S01]  /*112a0*/  ISETP.GE.AND P1, PT, R40, R53, PT ;  /* 0x000000352800720c */ /* 0x000fe20003f26270 */
[----:B------:R-:W-:Y:S01]  /*112b0*/  FFMA.FTZ R67, R0, R39, R67 ;  /* 0x0000002700437223 */ /* 0x000fe20000010043 */
[----:B------:R-:W-:Y:S01]  /*112c0*/  IADD3 R33, R3, 0x39, RZ ;  /* 0x0000003903217810 */ /* 0x000fe20007ffe0ff */
[----:B------:R-:W-:Y:S01]  /*112d0*/  HMMA.16816.F32 R56, R12, R44, R56 ;  /* 0x0000002c0c38723c */ /* 0x000fe20000001838 */
[----:B------:R-:W-:-:S02]  /*112e0*/  FSEL R65, R65, -INF , !P3 ;  /* 0xff80000041417808 */ /* 0x000fc40005800000 */
[----:B------:R-:W4:Y:S01]  /*112f0*/  I2F R32, R33 ;  /* 0x0000002100207306 */ /* 0x000f220000201400 */
[----:B------:R-:W-:Y:S02]  /*11300*/  FSEL R142, R67, -INF , !P0 ;  /* 0xff800000438e7808 */ /* 0x000fe40004000000 */
[C---:B------:R-:W-:Y:S02]  /*11310*/  ISETP.GE.AND P3, PT, R33.reuse, R54, PT ;  /* 0x000000362100720c */ /* 0x040fe40003f66270 */
[----:B------:R-:W-:Y:S01]  /*11320*/  HMMA.16816.F32 R96, R128, R122, R96 ;  /* 0x0000007a8060723c */ /* 0x000fe20000001860 */
[----:B------:R-:W-:Y:S01]  /*11330*/  ISETP.GE.AND P0, PT, R33, R53, PT ;  /* 0x000000352100720c */ /* 0x000fe20003f06270 */
[CC--:B---3--:R-:W-:Y:S01]  /*11340*/  FFMA.FTZ R60, R0.reuse, R43.reuse, R60 ;  /* 0x0000002b003c7223 */ /* 0x0c8fe2000001003c */
[----:B------:R-:W-:Y:S01]  /*11350*/  IADD3 R40, R3, 0x40, RZ ;  /* 0x0000004003287810 */ /* 0x000fe20007ffe0ff */
[----:B------:R-:W-:-:S03]  /*11360*/  FFMA.FTZ R62, R0, R43, R62 ;  /* 0x0000002b003e7223 */ /* 0x000fc6000001003e */
[----:B------:R-:W3:Y:S01]  /*11370*/  I2F R39, R40 ;  /* 0x0000002800277306 */ /* 0x000ee20000201400 */
[----:B------:R-:W-:Y:S01]  /*11380*/  HMMA.16816.F32 R104, R24, R34, R104 ;  /* 0x000000221868723c */ /* 0x000fe20000001868 */
[----:B------:R-:W-:Y:S01]  /*11390*/  FSEL R163, R60, -INF , !P2 ;  /* 0xff8000003ca37808 */ /* 0x000fe20005000000 */
[-C--:B----4-:R-:W-:Y:S01]  /*113a0*/  FFMA.FTZ R61, R0, R32.reuse, R61 ;  /* 0x00000020003d7223 */ /* 0x090fe2000001003d */
[----:B------:R-:W-:Y:S01]  /*113b0*/  FSEL R62, R62, -INF , !P1 ;  /* 0xff8000003e3e7808 */ /* 0x000fe20004800000 */
[----:B------:R-:W-:Y:S01]  /*113c0*/  FFMA.FTZ R63, R0, R32, R63 ;  /* 0x00000020003f7223 */ /* 0x000fe2000001003f */
[----:B------:R-:W-:-:S03]  /*113d0*/  ISETP.GE.AND P2, PT, R40, R54, PT ;  /* 0x000000362800720c */ /* 0x000fc60003f46270 */
[----:B------:R-:W-:Y:S01]  /*113e0*/  HMMA.16816.F32 R44, R12, R46, R20 ;  /* 0x0000002e0c2c723c */ /* 0x000fe20000001814 */
[----:B------:R-:W-:Y:S01]  /*113f0*/  IADD3 R34, R3, 0x41, RZ ;  /* 0x0000004103227810 */ /* 0x000fe20007ffe0ff */
[----:B------:R-:W4:Y:S01]  /*11400*/  LDSM.16.M88.4 R20, [R145+0x8800] ;  /* 0x008800009114783b */ /* 0x000f220000000200 */
[----:B------:R-:W-:Y:S02]  /*11410*/  FSEL R61, R61, -INF , !P3 ;  /* 0xff8000003d3d7808 */ /* 0x000fe40005800000 */
[----:B------:R-:W-:Y:S01]  /*11420*/  FSEL R162, R63, -INF , !P0 ;  /* 0xff8000003fa27808 */ /* 0x000fe20004000000 */
[----:B------:R5:W5:Y:S01]  /*11430*/  I2F R33, R34 ;  /* 0x0000002200217306 */ /* 0x000b620000201400 */
[C---:B------:R-:W-:Y:S01]  /*11440*/  ISETP.GE.AND P3, PT, R34.reuse, R54, PT ;  /* 0x000000362200720c */ /* 0x040fe20003f66270 */
[----:B-1----:R-:W-:Y:S01]  /*11450*/  HMMA.16816.F32 R100, R24, R28, R100 ;  /* 0x0000001c1864723c */ /* 0x002fe20000001864 */
[----:B------:R-:W-:Y:S01]  /*11460*/  ISETP.GE.AND P0, PT, R34, R53, PT ;  /* 0x000000352200720c */ /* 0x000fe20003f06270 */
[----:B---3--:R-:W-:Y:S01]  /*11470*/  FFMA.FTZ R56, R0, R39, R56 ;  /* 0x0000002700387223 */ /* 0x008fe20000010038 */
[----:B------:R-:W-:Y:S01]  /*11480*/  ISETP.GE.AND P1, PT, R40, R53, PT ;  /* 0x000000352800720c */ /* 0x000fe20003f26270 */
[----:B------:R-:W-:Y:S01]  /*11490*/  FFMA.FTZ R58, R0, R39, R58 ;  /* 0x00000027003a7223 */ /* 0x000fe2000001003a */
[----:B------:R-:W-:-:S02]  /*114a0*/  IADD3 R39, R3, 0x49, RZ ;  /* 0x0000004903277810 */ /* 0x000fc40007ffe0ff */
[C---:B------:R-:W-:Y:S01]  /*114b0*/  IADD3 R40, R3.reuse, 0x48, RZ ;  /* 0x0000004803287810 */ /* 0x040fe20007ffe0ff */
[C---:B--2---:R-:W-:Y:S01]  /*114c0*/  HMMA.16816.F32 R16, R12.reuse, R8, R16 ;  /* 0x000000080c10723c */ /* 0x044fe20000001810 */
[----:B------:R-:W1:Y:S01]  /*114d0*/  I2F R28, R39 ;  /* 0x00000027001c7306 */ /* 0x000e620000201400 */
[C---:B------:R-:W-:Y:S02]  /*114e0*/  IADD3 R32, R3.reuse, 0x51, RZ ;  /* 0x0000005103207810 */ /* 0x040fe40007ffe0ff */
[----:B------:R-:W-:Y:S02]  /*114f0*/  FSEL R135, R56, -INF , !P2 ;  /* 0xff80000038877808 */ /* 0x000fe40005000000 */
[----:B-----5:R-:W-:Y:S01]  /*11500*/  IADD3 R34, R3, 0x50, RZ ;  /* 0x0000005003227810 */ /* 0x020fe20007ffe0ff */
[CC--:B------:R-:W-:Y:S01]  /*11510*/  FFMA.FTZ R57, R0.reuse, R33.reuse, R57 ;  /* 0x0000002100397223 */ /* 0x0c0fe20000010039 */
[----:B------:R-:W-:Y:S01]  /*11520*/  HMMA.16816.F32 R112, R12, R10, R112 ;  /* 0x0000000a0c70723c */ /* 0x000fe20000001870 */
[----:B------:R-:W2:Y:S01]  /*11530*/  LDSM.16.M88.4 R8, [R145+0x8c00] ;  /* 0x008c00009108783b */ /* 0x000ea20000000200 */
[----:B------:R-:W3:Y:S01]  /*11540*/  I2F R29, R34 ;  /* 0x00000022001d7306 */ /* 0x000ee20000201400 */
[----:B------:R-:W-:Y:S01]  /*11550*/  FFMA.FTZ R59, R0, R33, R59 ;  /* 0x00000021003b7223 */ /* 0x000fe2000001003b */
[----:B------:R-:W-:Y:S01]  /*11560*/  FSEL R137, R57, -INF , !P3 ;  /* 0xff80000039897808 */ /* 0x000fe20005800000 */
[----:B------:R-:W-:-:S04]  /*11570*/  DEPBAR.LE SB0, 0x0 ;  /* 0x000080000000791a */ /* 0x000fc80000000000 */
[----:B------:R-:W-:Y:S01]  /*11580*/  HMMA.16816.F32 R96, R24, R30, R96 ;  /* 0x0000001e1860723c */ /* 0x000fe20000001860 */
[----:B------:R-:W5:Y:S01]  /*11590*/  I2F R35, R40 ;  /* 0x0000002800237306 */ /* 0x000f620000201400 */
[----:B------:R-:W-:Y:S01]  /*115a0*/  FSEL R176, R59, -INF , !P0 ;  /* 0xff8000003bb07808 */ /* 0x000fe20004000000 */
[C---:B-1----:R-:W-:Y:S01]  /*115b0*/  FFMA.FTZ R45, R0.reuse, R28, R45 ;  /* 0x0000001c002d7223 */ /* 0x042fe2000001002d */
[C---:B------:R-:W-:Y:S01]  /*115c0*/  ISETP.GE.AND P3, PT, R39.reuse, R54, PT ;  /* 0x000000362700720c */ /* 0x040fe20003f66270 */
[C---:B------:R-:W-:Y:S01]  /*115d0*/  FFMA.FTZ R47, R0.reuse, R28, R47 ;  /* 0x0000001c002f7223 */ /* 0x040fe2000001002f */
[----:B------:R-:W-:Y:S02]  /*115e0*/  ISETP.GE.AND P0, PT, R39, R53, PT ;  /* 0x000000352700720c */ /* 0x000fe40003f06270 */
[C---:B------:R-:W-:Y:S01]  /*115f0*/  IADD3 R26, R3.reuse, 0x59, RZ ;  /* 0x00000059031a7810 */ /* 0x040fe20007ffe0ff */
[----:B------:R-:W1:Y:S01]  /*11600*/  I2F R25, R32 ;  /* 0x0000002000197306 */ /* 0x000e620000201400 */
[CC--:B---3--:R-:W-:Y:S01]  /*11610*/  FFMA.FTZ R130, R0.reuse, R29.reuse, R18 ;  /* 0x0000001d00827223 */ /* 0x0c8fe20000010012 */
[----:B------:R-:W-:Y:S01]  /*11620*/  IADD3 R24, R3, 0x58, RZ ;  /* 0x0000005803187810 */ /* 0x000fe20007ffe0ff */
[----:B------:R-:W-:Y:S01]  /*11630*/  FFMA.FTZ R16, R0, R29, R16 ;  /* 0x0000001d00107223 */ /* 0x000fe20000010010 */
[----:B------:R-:W-:Y:S01]  /*11640*/  ISETP.GE.AND P2, PT, R40, R54, PT ;  /* 0x000000362800720c */ /* 0x000fe20003f46270 */
[----:B----4-:R-:W-:Y:S01]  /*11650*/  HMMA.16816.F32 R108, R12, R20, R108 ;  /* 0x000000140c6c723c */ /* 0x010fe2000000186c */
[----:B------:R-:W-:-:S02]  /*11660*/  FSEL R140, R58, -INF , !P1 ;  /* 0xff8000003a8c7808 */ /* 0x000fc40004800000 */
[----:B------:R-:W3:Y:S01]  /*11670*/  I2F R18, R26 ;  /* 0x0000001a00127306 */ /* 0x000ee20000201400 */
[----:B-----5:R-:W-:Y:S01]  /*11680*/  FFMA.FTZ R44, R0, R35, R44 ;  /* 0x00000023002c7223 */ /* 0x020fe2000001002c */
[----:B------:R-:W-:Y:S01]  /*11690*/  ISETP.GE.AND P1, PT, R40, R53, PT ;  /* 0x000000352800720c */ /* 0x000fe20003f26270 */
[C---:B------:R-:W-:Y:S01]  /*116a0*/  FFMA.FTZ R46, R0.reuse, R35, R46 ;  /* 0x00000023002e7223 */ /* 0x040fe2000001002e */
[----:B------:R-:W-:Y:S01]  /*116b0*/  FSEL R143, R45, -INF , !P3 ;  /* 0xff8000002d8f7808 */ /* 0x000fe20005800000 */
[----:B------:R-:W-:Y:S01]  /*116c0*/  HMMA.16816.F32 R104, R12, R22, R104 ;  /* 0x000000160c68723c */ /* 0x000fe20000001868 */
[----:B------:R-:W-:Y:S02]  /*116d0*/  FSEL R172, R47, -INF , !P0 ;  /* 0xff8000002fac7808 */ /* 0x000fe40004000000 */
[----:B------:R-:W4:Y:S01]  /*116e0*/  I2F R27, R24 ;  /* 0x00000018001b7306 */ /* 0x000f220000201400 */
[-C--:B-1----:R-:W-:Y:S01]  /*116f0*/  FFMA.FTZ R125, R0, R25.reuse, R17 ;  /* 0x00000019007d7223 */ /* 0x082fe20000010011 */
[----:B------:R-:W-:Y:S01]  /*11700*/  FSEL R139, R44, -INF , !P2 ;  /* 0xff8000002c8b7808 */ /* 0x000fe20005000000 */
[----:B------:R-:W-:Y:S01]  /*11710*/  FFMA.FTZ R128, R0, R25, R19 ;  /* 0x0000001900807223 */ /* 0x000fe20000010013 */
[----:B------:R-:W-:-:S02]  /*11720*/  ISETP.GE.AND P3, PT, R32, R54, PT ;  /* 0x000000362000720c */ /* 0x000fc40003f66270 */
[-C--:B------:R-:W-:Y:S01]  /*11730*/  ISETP.GE.AND P0, PT, R32, R53.reuse, PT ;  /* 0x000000352000720c */ /* 0x080fe20003f06270 */
[C---:B--2---:R-:W-:Y:S01]  /*11740*/  HMMA.16816.F32 R100, R12.reuse, R8, R100 ;  /* 0x000000080c64723c */ /* 0x044fe20000001864 */
[----:B------:R-:W-:Y:S01]  /*11750*/  ISETP.GE.AND P2, PT, R34, R54, PT ;  /* 0x000000362200720c */ /* 0x000fe20003f46270 */
[-C--:B---3--:R-:W-:Y:S01]  /*11760*/  FFMA.FTZ R113, R0, R18.reuse, R113 ;  /* 0x0000001200717223 */ /* 0x088fe20000010071 */
[----:B------:R-:W-:Y:S01]  /*11770*/  FSEL R178, R46, -INF , !P1 ;  /* 0xff8000002eb27808 */ /* 0x000fe20004800000 */
[----:B------:R-:W-:Y:S01]  /*11780*/  FFMA.FTZ R115, R0, R18, R115 ;  /* 0x0000001200737223 */ /* 0x000fe20000010073 */
[----:B------:R-:W-:Y:S02]  /*11790*/  ISETP.GE.AND P1, PT, R34, R53, PT ;  /* 0x000000352200720c */ /* 0x000fe40003f26270 */
[----:B------:R-:W-:Y:S01]  /*117a0*/  FSEL R125, R125, -INF , !P3 ;  /* 0xff8000007d7d7808 */ /* 0x000fe20005800000 */
[----:B------:R-:W-:Y:S01]  /*117b0*/  HMMA.16816.F32 R96, R12, R10, R96 ;  /* 0x0000000a0c60723c */ /* 0x000fe20000001860 */
[----:B------:R-:W-:Y:S01]  /*117c0*/  FSEL R128, R128, -INF , !P0 ;  /* 0xff80000080807808 */ /* 0x000fe20004000000 */
[-C--:B----4-:R-:W-:Y:S01]  /*117d0*/  FFMA.FTZ R112, R0, R27.reuse, R112 ;  /* 0x0000001b00707223 */ /* 0x090fe20000010070 */
[----:B------:R-:W-:Y:S01]  /*117e0*/  FSEL R127, R16, -INF , !P2 ;  /* 0xff800000107f7808 */ /* 0x000fe20005000000 */
[----:B------:R-:W-:Y:S01]  /*117f0*/  FFMA.FTZ R114, R0, R27, R114 ;  /* 0x0000001b00727223 */ /* 0x000fe20000010072 */
[----:B------:R-:W-:-:S02]  /*11800*/  ISETP.GE.AND P3, PT, R26, R54, PT ;  /* 0x000000361a00720c */ /* 0x000fc40003f66270 */
[-C--:B------:R-:W-:Y:S02]  /*11810*/  ISETP.GE.AND P0, PT, R26, R53.reuse, PT ;  /* 0x000000351a00720c */ /* 0x080fe40003f06270 */
[C---:B------:R-:W-:Y:S02]  /*11820*/  IADD3 R19, R3.reuse, 0x60, RZ ;  /* 0x0000006003137810 */ /* 0x040fe40007ffe0ff */
[----:B------:R-:W-:Y:S02]  /*11830*/  IADD3 R16, R3, 0x61, RZ ;  /* 0x0000006103107810 */ /* 0x000fe40007ffe0ff */
[----:B------:R-:W-:Y:S01]  /*11840*/  FSEL R130, R130, -INF , !P1 ;  /* 0xff80000082827808 */ /* 0x000fe20004800000 */
[----:B------:R-:W1:Y:S01]  /*11850*/  I2F R17, R19 ;  /* 0x0000001300117306 */ /* 0x000e620000201400 */
[C---:B------:R-:W-:Y:S02]  /*11860*/  ISETP.GE.AND P2, PT, R24.reuse, R54, PT ;  /* 0x000000361800720c */ /* 0x040fe40003f46270 */
[----:B------:R-:W-:-:S02]  /*11870*/  ISETP.GE.AND P1, PT, R24, R53, PT ;  /* 0x000000351800720c */ /* 0x000fc40003f26270 */
[----:B------:R-:W-:Y:S02]  /*11880*/  FSEL R121, R113, -INF , !P3 ;  /* 0xff80000071797808 */ /* 0x000fe40005800000 */
[----:B------:R-:W-:Y:S01]  /*11890*/  FSEL R122, R115, -INF , !P0 ;  /* 0xff800000737a7808 */ /* 0x000fe20004000000 */
[----:B------:R2:W3:Y:S01]  /*118a0*/  I2F R20, R16 ;  /* 0x0000001000147306 */ /* 0x0004e20000201400 */
[CC--:B------:R-:W-:Y:S02]  /*118b0*/  ISETP.GE.AND P3, PT, R16.reuse, R54.reuse, PT ;  /* 0x000000361000720c */ /* 0x0c0fe40003f66270 */
[----:B------:R-:W-:Y:S02]  /*118c0*/  ISETP.GE.AND P0, PT, R16, R53, PT ;  /* 0x000000351000720c */ /* 0x000fe40003f06270 */
[----:B------:R-:W-:Y:S02]  /*118d0*/  IADD3 R18, R3, 0x68, RZ ;  /* 0x0000006803127810 */ /* 0x000fe40007ffe0ff */
[----:B------:R-:W-:Y:S01]  /*118e0*/  FSEL R123, R112, -INF , !P2 ;  /* 0xff800000707b7808 */ /* 0x000fe20005000000 */
[-C--:B-1----:R-:W-:Y:S01]  /*118f0*/  FFMA.FTZ R27, R0, R17.reuse, R108 ;  /* 0x00000011001b7223 */ /* 0x082fe2000001006c */
[----:B------:R-:W-:Y:S01]  /*11900*/  FSEL R126, R114, -INF , !P1 ;  /* 0xff800000727e7808 */ /* 0x000fe20004800000 */
[----:B------:R-:W-:Y:S01]  /*11910*/  FFMA.FTZ R56, R0, R17, R110 ;  /* 0x0000001100387223 */ /* 0x000fe2000001006e */
[----:B------:R-:W-:-:S02]  /*11920*/  ISETP.GE.AND P2, PT, R19, R54, PT ;  /* 0x000000361300720c */ /* 0x000fc40003f46270 */
[-C--:B------:R-:W-:Y:S02]  /*11930*/  ISETP.GE.AND P1, PT, R19, R53.reuse, PT ;  /* 0x000000351300720c */ /* 0x080fe40003f26270 */
[----:B------:R-:W1:Y:S01]  /*11940*/  I2F R19, R18 ;  /* 0x0000001200137306 */ /* 0x000e620000201400 */
[C---:B--2---:R-:W-:Y:S01]  /*11950*/  IADD3 R16, R3.reuse, 0x69, RZ ;  /* 0x0000006903107810 */ /* 0x044fe20007ffe0ff */
[CC--:B---3--:R-:W-:Y:S01]  /*11960*/  FFMA.FTZ R25, R0.reuse, R20.reuse, R109 ;  /* 0x0000001400197223 */ /* 0x0c8fe2000001006d */
[C---:B------:R-:W-:Y:S01]  /*11970*/  IADD3 R17, R3.reuse, 0x70, RZ ;  /* 0x0000007003117810 */ /* 0x040fe20007ffe0ff */
[----:B------:R-:W-:Y:S01]  /*11980*/  FFMA.FTZ R26, R0, R20, R111 ;  /* 0x00000014001a7223 */ /* 0x000fe2000001006f */
[----:B------:R-:W-:Y:S02]  /*11990*/  IADD3 R9, R3, 0x71, RZ ;  /* 0x0000007103097810 */ /* 0x000fe40007ffe0ff */
[----:B------:R-:W-:Y:S01]  /*119a0*/  FSEL R56, R56, -INF , !P1 ;  /* 0xff80000038387808 */ /* 0x000fe20004800000 */
[----:B------:R-:W2:Y:S01]  /*119b0*/  I2F R8, R16 ;  /* 0x0000001000087306 */ /* 0x000ea20000201400 */
[----:B------:R-:W-:-:S02]  /*119c0*/  ISETP.GE.AND P1, PT, R18, R53, PT ;  /* 0x000000351200720c */ /* 0x000fc40003f26270 */
[----:B------:R-:W-:Y:S02]  /*119d0*/  ISETP.GE.AND P4, PT, R16, R54, PT ;  /* 0x000000361000720c */ /* 0x000fe40003f86270 */
[----:B------:R-:W-:Y:S02]  /*119e0*/  IADD3 R10, R3, 0x78, RZ ;  /* 0x00000078030a7810 */ /* 0x000fe40007ffe0ff */
[----:B------:R-:W-:Y:S01]  /*119f0*/  FSEL R25, R25, -INF , !P3 ;  /* 0xff80000019197808 */ /* 0x000fe20005800000 */
[----:B------:R-:W3:Y:S01]  /*11a00*/  I2F R21, R17 ;  /* 0x0000001100157306 */ /* 0x000ee20000201400 */
[-C--:B-1----:R-:W-:Y:S01]  /*11a10*/  FFMA.FTZ R24, R0, R19.reuse, R106 ;  /* 0x0000001300187223 */ /* 0x082fe2000001006a */
[----:B------:R-:W-:Y:S01]  /*11a20*/  FSEL R26, R26, -INF , !P0 ;  /* 0xff8000001a1a7808 */ /* 0x000fe20004000000 */
[----:B------:R-:W-:Y:S01]  /*11a30*/  FFMA.FTZ R55, R0, R19, R104 ;  /* 0x0000001300377223 */ /* 0x000fe20000010068 */
[-C--:B------:R-:W-:Y:S02]  /*11a40*/  ISETP.GE.AND P0, PT, R16, R53.reuse, PT ;  /* 0x000000351000720c */ /* 0x080fe40003f06270 */
[----:B------:R-:W-:Y:S01]  /*11a50*/  FSEL R24, R24, -INF , !P1 ;  /* 0xff80000018187808 */ /* 0x000fe20004800000 */
[CC--:B--2---:R-:W-:Y:S01]  /*11a60*/  FFMA.FTZ R51, R0.reuse, R8.reuse, R105 ;  /* 0x0000000800337223 */ /* 0x0c4fe20000010069 */
[----:B------:R-:W1:Y:S01]  /*11a70*/  I2F R11, R9 ;  /* 0x00000009000b7306 */ /* 0x000e620000201400 */
[----:B------:R-:W-:Y:S01]  /*11a80*/  ISETP.GE.AND P1, PT, R9, R53, PT ;  /* 0x000000350900720c */ /* 0x000fe20003f26270 */
[----:B------:R-:W-:Y:S01]  /*11a90*/  FFMA.FTZ R44, R0, R8, R107 ;  /* 0x00000008002c7223 */ /* 0x000fe2000001006b */
[----:B------:R-:W-:-:S02]  /*11aa0*/  ISETP.GE.AND P3, PT, R17, R54, PT ;  /* 0x000000361100720c */ /* 0x000fc40003f66270 */
[----:B------:R-:W-:Y:S02]  /*11ab0*/  FSEL R51, R51, -INF , !P4 ;  /* 0xff80000033337808 */ /* 0x000fe40006000000 */
[----:B------:R-:W-:Y:S01]  /*11ac0*/  ISETP.GE.AND P4, PT, R9, R54, PT ;  /* 0x000000360900720c */ /* 0x000fe20003f86270 */
[CC--:B---3--:R-:W-:Y:S01]  /*11ad0*/  FFMA.FTZ R43, R0.reuse, R21.reuse, R100 ;  /* 0x00000015002b7223 */ /* 0x0c8fe20000010064 */
[----:B------:R-:W2:Y:S01]  /*11ae0*/  I2F R9, R3 ;  /* 0x0000000300097306 */ /* 0x000ea20000201400 */
[----:B------:R-:W-:Y:S01]  /*11af0*/  IADD3 R8, R3, 0x79, RZ ;  /* 0x0000007903087810 */ /* 0x000fe20007ffe0ff */
[----:B------:R-:W-:Y:S01]  /*11b00*/  FFMA.FTZ R42, R0, R21, R102 ;  /* 0x00000015002a7223 */ /* 0x000fe20000010066 */
[----:B------:R-:W-:Y:S02]  /*11b10*/  FSEL R44, R44, -INF , !P0 ;  /* 0xff8000002c2c7808 */ /* 0x000fe40004000000 */
[----:B------:R-:W-:Y:S01]  /*11b20*/  FSEL R43, R43, -INF , !P3 ;  /* 0xff8000002b2b7808 */ /* 0x000fe20005800000 */
[----:B-1----:R-:W-:-:S02]  /*11b30*/  FFMA.FTZ R39, R0, R11, R101 ;  /* 0x0000000b00277223 */ /* 0x002fc40000010065 */
[----:B------:R-:W1:Y:S01]  /*11b40*/  I2F R13, R10 ;  /* 0x0000000a000d7306 */ /* 0x000e620000201400 */
[-C--:B------:R-:W-:Y:S01]  /*11b50*/  ISETP.GE.AND P3, PT, R10, R54.reuse, PT ;  /* 0x000000360a00720c */ /* 0x080fe20003f66270 */
[----:B------:R-:W-:Y:S01]  /*11b60*/  FFMA.FTZ R40, R0, R11, R103 ;  /* 0x0000000b00287223 */ /* 0x000fe20000010067 */
[----:B------:R-:W-:Y:S02]  /*11b70*/  ISETP.GE.AND P0, PT, R10, R53, PT ;  /* 0x000000350a00720c */ /* 0x000fe40003f06270 */
[----:B------:R-:W-:Y:S02]  /*11b80*/  FSEL R39, R39, -INF , !P4 ;  /* 0xff80000027277808 */ /* 0x000fe40006000000 */
[-C--:B------:R-:W-:Y:S01]  /*11b90*/  ISETP.GE.AND P4, PT, R3, R54.reuse, PT ;  /* 0x000000360300720c */ /* 0x080fe20003f86270 */
[----:B------:R-:W3:Y:S01]  /*11ba0*/  I2F R10, R8 ;  /* 0x00000008000a7306 */ /* 0x000ee20000201400 */
[CC--:B--2---:R-:W-:Y:S01]  /*11bb0*/  FFMA.FTZ R36, R0.reuse, R9.reuse, R36 ;  /* 0x0000000900247223 */ /* 0x0c4fe20000010024 */
[----:B------:R-:W-:Y:S01]  /*11bc0*/  FSEL R27, R27, -INF , !P2 ;  /* 0xff8000001b1b7808 */ /* 0x000fe20005000000 */
[----:B------:R-:W-:Y:S01]  /*11bd0*/  FFMA.FTZ R38, R0, R9, R38 ;  /* 0x0000000900267223 */ /* 0x000fe20000010026 */
[----:B------:R-:W-:Y:S01]  /*11be0*/  BAR.SYNC.DEFER_BLOCKING 0x0 ;  /* 0x0000000000007b1d */ /* 0x000fe20000010000 */
[----:B------:R-:W-:-:S02]  /*11bf0*/  ISETP.GE.AND P2, PT, R18, R54, PT ;  /* 0x000000361200720c */ /* 0x000fc40003f46270 */
[----:B------:R-:W-:Y:S01]  /*11c00*/  FSEL R9, R36, -INF , !P4 ;  /* 0xff80000024097808 */ /* 0x000fe20006000000 */
[-C--:B-1----:R-:W-:Y:S01]  /*11c10*/  FFMA.FTZ R34, R0, R13.reuse, R98 ;  /* 0x0000000d00227223 */ /* 0x082fe20000010062 */
[----:B------:R-:W-:Y:S01]  /*11c20*/  ISETP.GE.AND P4, PT, R52, 0x2, PT ;  /* 0x000000023400780c */ /* 0x000fe20003f86270 */
[----:B------:R-:W-:Y:S01]  /*11c30*/  FFMA.FTZ R45, R0, R13, R96 ;  /* 0x0000000d002d7223 */ /* 0x000fe20000010060 */
[----:B------:R-:W-:Y:S02]  /*11c40*/  FSEL R55, R55, -INF , !P2 ;  /* 0xff80000037377808 */ /* 0x000fe40005000000 */
[-C--:B------:R-:W-:Y:S02]  /*11c50*/  ISETP.GE.AND P2, PT, R17, R53.reuse, PT ;  /* 0x000000351100720c */ /* 0x080fe40003f46270 */
[----:B------:R-:W-:Y:S01]  /*11c60*/  FSEL R40, R40, -INF , !P1 ;  /* 0xff80000028287808 */ /* 0x000fe20004800000 */
[-C--:B---3--:R-:W-:Y:S01]  /*11c70*/  FFMA.FTZ R97, R0, R10.reuse, R97 ;  /* 0x0000000a00617223 */ /* 0x088fe20000010061 */
[----:B------:R-:W-:Y:S01]  /*11c80*/  FSEL R42, R42, -INF , !P2 ;  /* 0xff8000002a2a7808 */ /* 0x000fe20005000000 */
[----:B------:R-:W-:Y:S01]  /*11c90*/  FFMA.FTZ R32, R0, R10, R99 ;  /* 0x0000000a00207223 */ /* 0x000fe20000010063 */
[----:B------:R-:W-:-:S02]  /*11ca0*/  ISETP.GE.AND P1, PT, R3, R53, PT ;  /* 0x000000350300720c */ /* 0x000fc40003f26270 */
[----:B------:R-:W-:Y:S02]  /*11cb0*/  FSEL R34, R34, -INF , !P0 ;  /* 0xff80000022227808 */ /* 0x000fe40004000000 */
[C---:B------:R-:W-:Y:S02]  /*11cc0*/  ISETP.GE.AND P2, PT, R8.reuse, R54, PT ;  /* 0x000000360800720c */ /* 0x040fe40003f46270 */
        /* <DEDUP_REMOVED lines=65> */
.L_x_2328:
[----:B------:R-:W-:-:S05]  /*120e0*/  IMAD.MOV.U32 R10, RZ, RZ, c[0x0][0x198] ;  /* 0x00006600ff0a7624 */ /* 0x000fca00078e00ff */
[----:B------:R-:W-:-:S04]  /*120f0*/  LEA R10, -R10, RZ, 0x7 ;  /* 0x000000ff0a0a7211 */ /* 0x000fc800078e39ff */
[----:B------:R-:W-:Y:S02]  /*12100*/  SHF.R.S32.HI R11, RZ, 0x1f, R10 ;  /* 0x0000001fff0b7819 */ /* 0x000fe4000001140a */
.L_x_2329:
        /* <DEDUP_REMOVED lines=114> */
.L_x_2327:
        /* <DEDUP_REMOVED lines=58> */
[----:B-1----:R-:W-:Y:S02]  /*12bd0*/  FMNMX.FTZ R13, R45, R2, !PT ;  /* 0x000000022d0d7209 */ /* 0x002fe40007810000 */
[----:B------:R-:W-:Y:S02]  /*12be0*/  FMNMX.FTZ R3, R34, R3, !PT ;  /* 0x0000000322037209 */ /* 0x000fe40007810000 */
[----:B------:R-:W-:Y:S02]  /*12bf0*/  FMNMX.FTZ R13, R38, R13, !PT ;  /* 0x0000000d260d7209 */ /* 0x000fe40007810000 */
[----:B------:R-:W-:-:S02]  /*12c00*/  FMNMX.FTZ R12, R32, R3, !PT ;  /* 0x00000003200c7209 */ /* 0x000fc40007810000 */
[----:B------:R-:W-:Y:S01]  /*12c10*/  SHF.L.U32 R146, R4, 0x1, RZ ;  /* 0x0000000104927819 */ /* 0x000fe200000006ff */
[----:B------:R-:W1:Y:S03]  /*12c20*/  SHFL.BFLY PT, R10, R13, 0x2, 0x1f ;  /* 0x0c401f000d0a7f89 */ /* 0x000e6600000e0000 */
[----:B------:R-:W-:Y:S01]  /*12c30*/  LEA R144, R41, R146, 0x1 ;  /* 0x0000009229907211 */ /* 0x000fe200078e08ff */
        /* <DEDUP_REMOVED lines=24> */
[----:B------:R-:W1:Y:S01]  /*12dc0*/  LDSM.16.MT88.4 R80, [R146+0xb000] ;  /* 0x00b000009250783b */ /* 0x000e620000004200 */
[--C-:B------:R-:W-:Y:S02]  /*12dd0*/  FFMA.FTZ R131, R85, c[0x0][0x23c], -R48.reuse ;  /* 0x00008f0055837a23 */ /* 0x100fe40000010830 */
[----:B------:R-:W-:-:S02]  /*12de0*/  FFMA.FTZ R67, R89, c[0x0][0x23c], -R48 ;  /* 0x00008f0059437a23 */ /* 0x000fc40000010830 */
[--C-:B------:R-:W-:Y:S02]  /*12df0*/  FFMA.FTZ R134, R8, c[0x0][0x23c], -R35.reuse ;  /* 0x00008f0008867a23 */ /* 0x100fe40000010823 */
        /* <DEDUP_REMOVED lines=8> */
[----:B------:R-:W-:-:S02]  /*12e80*/  FFMA.FTZ R58, R84, c[0x0][0x23c], -R35 ;  /* 0x00008f00543a7a23 */ /* 0x000fc40000010823 */
[--C-:B------:R-:W-:Y:S02]  /*12e90*/  FFMA.FTZ R47, R78, c[0x0][0x23c], -R35.reuse ;  /* 0x00008f004e2f7a23 */ /* 0x100fe40000010823 */
[--C-:B------:R-:W-:Y:S02]  /*12ea0*/  FFMA.FTZ R41, R6, c[0x0][0x23c], -R35.reuse ;  /* 0x00008f0006297a23 */ /* 0x100fe40000010823 */
[----:B------:R-:W-:Y:S01]  /*12eb0*/  FFMA.FTZ R36, R76, c[0x0][0x23c], -R35 ;  /* 0x00008f004c247a23 */ /* 0x000fe20000010823 */
[----:B------:R-:W4:Y:S01]  /*12ec0*/  MUFU.EX2 R67, R67 ;  /* 0x0000004300437308 */ /* 0x000f220000000800 */
[--C-:B------:R-:W-:Y:S02]  /*12ed0*/  FFMA.FTZ R33, R7, c[0x0][0x23c], -R48.reuse ;  /* 0x00008f0007217a23 */ /* 0x100fe40000010830 */
[--C-:B------:R-:W-:Y:S02]  /*12ee0*/  FFMA.FTZ R30, R173, c[0x0][0x23c], -R48.reuse ;  /* 0x00008f00ad1e7a23 */ /* 0x100fe40000010830 */
[----:B------:R-:W-:-:S02]  /*12ef0*/  FFMA.FTZ R29, R177, c[0x0][0x23c], -R48 ;  /* 0x00008f00b11d7a23 */ /* 0x000fc40000010830 */
[----:B------:R-:W-:Y:S01]  /*12f00*/  FFMA.FTZ R6, R179, c[0x0][0x23c], -R48 ;  /* 0x00008f00b3067a23 */ /* 0x000fe20000010830 */
[----:B------:R-:W-:Y:S01]  /*12f10*/  MUFU.EX2 R134, R134 ;  /* 0x0000008600867308 */ /* 0x000fe20000000800 */
[----:B---3--:R-:W-:Y:S01]  /*12f20*/  F2FP.PACK_AB R104, R131, R138 ;  /* 0x0000008a8368723e */ /* 0x008fe200000000ff */
[--C-:B------:R-:W-:Y:S02]  /*12f30*/  FFMA.FTZ R31, R120, c[0x0][0x23c], -R35.reuse ;  /* 0x00008f00781f7a23 */ /* 0x100fe40000010823 */
[--C-:B------:R-:W-:Y:S02]  /*12f40*/  FFMA.FTZ R28, R180, c[0x0][0x23c], -R35.reuse ;  /* 0x00008f00b41c7a23 */ /* 0x100fe40000010823 */
[--C-:B------:R-:W-:Y:S02]  /*12f50*/  FFMA.FTZ R7, R184, c[0x0][0x23c], -R35.reuse ;  /* 0x00008f00b8077a23 */ /* 0x100fe40000010823 */
        /* <DEDUP_REMOVED lines=34> */
[----:B---3--:R-:W-:Y:S01]  /*13180*/  F2FP.PACK_AB R8, R49, R46 ;  /* 0x0000002e3108723e */ /* 0x008fe200000000ff */
[----:B------:R-:W-:-:S02]  /*13190*/  FFMA.FTZ R123, R128, c[0x0][0x23c], -R35 ;  /* 0x00008f00807b7a23 */ /* 0x000fc40000010823 */
[--C-:B------:R-:W-:Y:S02]  /*131a0*/  FFMA.FTZ R127, R126, c[0x0][0x23c], -R35.reuse ;  /* 0x00008f007e7f7a23 */ /* 0x100fe40000010823 */
        /* <DEDUP_REMOVED lines=9> */
[----:B-1----:R-:W-:Y:S01]  /*13240*/  F2FP.PACK_AB R10, R37, R60 ;  /* 0x0000003c250a723e */ /* 0x002fe200000000ff */
[----:B------:R-:W-:-:S02]  /*13250*/  FADD.FTZ R129, R67, R124 ;  /* 0x0000007c43817221 */ /* 0x000fc40000010000 */
[--C-:B------:R-:W-:Y:S02]  /*13260*/  FFMA.FTZ R124, R55, c[0x0][0x23c], -R48.reuse ;  /* 0x00008f00377c7a23 */ /* 0x100fe40000010830 */
[C---:B------:R-:W-:Y:S01]  /*13270*/  HMMA.16816.F32 R112, R104.reuse, R108, RZ ;  /* 0x0000006c6870723c */ /* 0x040fe200000018ff */
[--C-:B------:R-:W-:Y:S01]  /*13280*/  FFMA.FTZ R55, R56, c[0x0][0x23c], -R35.reuse ;  /* 0x00008f0038377a23 */ /* 0x100fe20000010823 */
[----:B------:R-:W-:Y:S01]  /*13290*/  MUFU.EX2 R41, R41 ;  /* 0x0000002900297308 */ /* 0x000fe20000000800 */
[--C-:B------:R-:W-:Y:S02]  /*132a0*/  FFMA.FTZ R126, R27, c[0x0][0x23c], -R48.reuse ;  /* 0x00008f001b7e7a23 */ /* 0x100fe40000010830 */
[--C-:B------:R-:W-:Y:S02]  /*132b0*/  FFMA.FTZ R67, R25, c[0x0][0x23c], -R48.reuse ;  /* 0x00008f0019437a23 */ /* 0x100fe40000010830 */
[----:B------:R-:W-:Y:S01]  /*132c0*/  FFMA.FTZ R51, R51, c[0x0][0x23c], -R48 ;  /* 0x00008f0033337a23 */ /* 0x000fe20000010830 */
[----:B--2---:R-:W-:Y:S01]  /*132d0*/  HMMA.16816.F32 R84, R104, R88, RZ ;  /* 0x000000586854723c */ /* 0x004fe200000018ff */
[--C-:B------:R-:W-:Y:S01]  /*132e0*/  FFMA.FTZ R56, R26, c[0x0][0x23c], -R35.reuse ;  /* 0x00008f001a387a23 */ /* 0x100fe20000010823 */
[----:B------:R-:W1:Y:S01]  /*132f0*/  MUFU.EX2 R36, R36 ;  /* 0x0000002400247308 */ /* 0x000e620000000800 */
[----:B---3--:R-:W-:Y:S01]  /*13300*/  F2FP.PACK_AB R9, R47, R58 ;  /* 0x0000003a2f09723e */ /* 0x008fe200000000ff */
[----:B------:R-:W-:-:S02]  /*13310*/  FFMA.FTZ R44, R44, c[0x0][0x23c], -R35 ;  /* 0x00008f002c2c7a23 */ /* 0x000fc40000010823 */
[----:B------:R-:W-:Y:S02]  /*13320*/  FADD.FTZ R46, R46, R129 ;  /* 0x000000812e2e7221 */ /* 0x000fe40000010000 */
[C---:B------:R-:W-:Y:S01]  /*13330*/  HMMA.16816.F32 R92, R104.reuse, R96, RZ ;  /* 0x00000060685c723c */ /* 0x040fe200000018ff */
[----:B------:R-:W-:Y:S01]  /*13340*/  FFMA.FTZ R167, R38, c[0x0][0x23c], -R48 ;  /* 0x00008f0026a77a23 */ /* 0x000fe20000010830 */
        /* <DEDUP_REMOVED lines=11> */
[----:B------:R-:W-:Y:S02]  /*13400*/  HMMA.16816.F32 R96, R104, R98, RZ ;  /* 0x000000626860723c */ /* 0x000fe400000018ff */
[----:B------:R-:W3:Y:S06]  /*13410*/  MUFU.EX2 R28, R28 ;  /* 0x0000001c001c7308 */ /* 0x000eec0000000800 */
[C---:B------:R-:W-:Y:S02]  /*13420*/  HMMA.16816.F32 R68, R8.reuse, R16, R68 ;  /* 0x000000100844723c */ /* 0x040fe40000001844 */
[----:B------:R-:W-:Y:S06]  /*13430*/  MUFU.EX2 R7, R7 ;  /* 0x0000000700077308 */ /* 0x000fec0000000800 */
[C---:B------:R-:W-:Y:S01]  /*13440*/  HMMA.16816.F32 R72, R8.reuse, R18, R72 ;  /* 0x000000120848723c */ /* 0x040fe20000001848 */
[----:B------:R-:W4:Y:S01]  /*13450*/  LDSM.16.MT88.4 R16, [R146+0xd400] ;  /* 0x00d400009210783b */ /* 0x000f220000004200 */
[----:B------:R-:W5:Y:S06]  /*13460*/  MUFU.EX2 R4, R4 ;  /* 0x0000000400047308 */ /* 0x000f6c0000000800 */
[C---:B------:R-:W-:Y:S02]  /*13470*/  HMMA.16816.F32 R112, R8.reuse, R20, R112 ;  /* 0x000000140870723c */ /* 0x040fe40000001870 */
[----:B------:R-:W-:Y:S06]  /*13480*/  MUFU.EX2 R120, R120 ;  /* 0x0000007800787308 */ /* 0x000fec0000000800 */
[----:B------:R-:W-:Y:S01]  /*13490*/  HMMA.16816.F32 R108, R8, R22, R108 ;  /* 0x00000016086c723c */ /* 0x000fe2000000186c */
[----:B------:R-:W1:Y:S01]  /*134a0*/  LDSM.16.MT88.4 R20, [R144+0xb400] ;  /* 0x00b400009014783b */ /* 0x000e620000004200 */
[----:B------:R-:W1:Y:S06]  /*134b0*/  MUFU.EX2 R65, R65 ;  /* 0x0000004100417308 */ /* 0x000e6c0000000800 */
[C---:B--2---:R-:W-:Y:S02]  /*134c0*/  HMMA.16816.F32 R100, R104.reuse, R12, RZ ;  /* 0x0000000c6864723c */ /* 0x044fe400000018ff */
[----:B------:R-:W-:Y:S06]  /*134d0*/  MUFU.EX2 R64, R64 ;  /* 0x0000004000407308 */ /* 0x000fec0000000800 */
[----:B------:R-:W-:Y:S01]  /*134e0*/  HMMA.16816.F32 R104, R104, R14, RZ ;  /* 0x0000000e6868723c */ /* 0x000fe200000018ff */
[----:B------:R-:W2:Y:S01]  /*134f0*/  LDSM.16.MT88.4 R12, [R144+0xd400] ;  /* 0x00d40000900c783b */ /* 0x000ea20000004200 */
[----:B------:R-:W-:Y:S06]  /*13500*/  MUFU.EX2 R61, R61 ;  /* 0x0000003d003d7308 */ /* 0x000fec0000000800 */
[C---:B----4-:R-:W-:Y:S02]  /*13510*/  HMMA.16816.F32 R92, R8.reuse, R16, R92 ;  /* 0x00000010085c723c */ /* 0x050fe4000000185c */
[----:B------:R-:W-:Y:S06]  /*13520*/  MUFU.EX2 R66, R66 ;  /* 0x0000004200427308 */ /* 0x000fec0000000800 */
[C---:B------:R-:W-:Y:S01]  /*13530*/  HMMA.16816.F32 R96, R8.reuse, R18, R96 ;  /* 0x000000120860723c */ /* 0x040fe20000001860 */
[----:B------:R-:W4:Y:S01]  /*13540*/  LDSM.16.MT88.4 R16, [R146+0x9800] ;  /* 0x009800009210783b */ /* 0x000f220000004200 */
[----:B------:R-:W2:Y:S06]  /*13550*/  MUFU.EX2 R63, R63 ;  /* 0x0000003f003f7308 */ /* 0x000eac0000000800 */
[C---:B-1----:R-:W-:Y:S02]  /*13560*/  HMMA.16816.F32 R84, R8.reuse, R20, R84 ;  /* 0x000000140854723c */ /* 0x042fe40000001854 */
[----:B------:R-:W-:Y:S06]  /*13570*/  MUFU.EX2 R62, R62 ;  /* 0x0000003e003e7308 */ /* 0x000fec0000000800 */
[C---:B------:R-:W-:Y:S01]  /*13580*/  HMMA.16816.F32 R88, R8.reuse, R22, R88 ;  /* 0x000000160858723c */ /* 0x040fe20000001858 */
[----:B------:R-:W-:Y:S01]  /*13590*/  LDSM.16.MT88.4 R20, [R146+0xa400] ;  /* 0x00a400009214783b */ /* 0x000fe20000004200 */
[----:B------:R-:W1:Y:S06]  /*135a0*/  MUFU.EX2 R59, R59 ;  /* 0x0000003b003b7308 */ /* 0x000e6c0000000800 */
[C---:B--2---:R-:W-:Y:S02]  /*135b0*/  HMMA.16816.F32 R100, R8.reuse, R12, R100 ;  /* 0x0000000c0864723c */ /* 0x044fe40000001864 */
[----:B------:R-:W-:Y:S06]  /*135c0*/  MUFU.EX2 R166, R166 ;  /* 0x000000a600a67308 */ /* 0x000fec0000000800 */
[----:B------:R-:W-:Y:S01]  /*135d0*/  HMMA.16816.F32 R104, R8, R14, R104 ;  /* 0x0000000e0868723c */ /* 0x000fe20000001868 */
[----:B------:R-:W2:Y:S01]  /*135e0*/  LDSM.16.MT88.4 R12, [R144+0x9800] ;  /* 0x00980000900c783b */ /* 0x000ea20000004200 */
[----:B------:R-:W1:Y:S05]  /*135f0*/  MUFU.EX2 R141, R141 ;  /* 0x0000008d008d7308 */ /* 0x000e6a0000000800 */
[----:B------:R-:W-:-:S02]  /*13600*/  F2FP.PACK_AB R8, R30, R33 ;  /* 0x000000211e08723e */ /* 0x000fc400000000ff */
[----:B---3--:R-:W-:Y:S01]  /*13610*/  F2FP.PACK_AB R9, R28, R31 ;  /* 0x0000001f1c09723e */ /* 0x008fe200000000ff */
[----:B------:R-:W-:Y:S01]  /*13620*/  MUFU.EX2 R142, R142 ;  /* 0x0000008e008e7308 */ /* 0x000fe20000000800 */
[----:B------:R-:W-:Y:S02]  /*13630*/  F2FP.PACK_AB R10, R6, R29 ;  /* 0x0000001d060a723e */ /* 0x000fe400000000ff */
[----:B-----5:R-:W-:-:S05]  /*13640*/  F2FP.PACK_AB R11, R4, R7 ;  /* 0x00000007040b723e */ /* 0x020fca00000000ff */
[----:B------:R-:W-:Y:S02]  /*13650*/  MUFU.EX2 R137, R137 ;  /* 0x0000008900897308 */ /* 0x000fe40000000800 */
[C---:B----4-:R-:W-:Y:S06]  /*13660*/  HMMA.16816.F32 R112, R8.reuse, R16, R112 ;  /* 0x000000100870723c */ /* 0x050fec0000001870 */
[----:B------:R-:W-:Y:S02]  /*13670*/  MUFU.EX2 R162, R162 ;  /* 0x000000a200a27308 */ /* 0x000fe40000000800 */
[C---:B------:R-:W-:Y:S01]  /*13680*/  HMMA.16816.F32 R108, R8.reuse, R18, R108 ;  /* 0x00000012086c723c */ /* 0x040fe2000000186c */
[----:B------:R-:W3:Y:S05]  /*13690*/  LDSM.16.MT88.4 R16, [R146+0xb800] ;  /* 0x00b800009210783b */ /* 0x000eea0000004200 */
[----:B------:R-:W4:Y:S02]  /*136a0*/  MUFU.EX2 R139, R139 ;  /* 0x0000008b008b7308 */ /* 0x000f240000000800 */
[C---:B--2---:R-:W-:Y:S06]  /*136b0*/  HMMA.16816.F32 R68, R8.reuse, R12, R68 ;  /* 0x0000000c0844723c */ /* 0x044fec0000001844 */
[----:B------:R-:W-:Y:S02]  /*136c0*/  MUFU.EX2 R140, R140 ;  /* 0x0000008c008c7308 */ /* 0x000fe40000000800 */
[C---:B------:R-:W-:Y:S01]  /*136d0*/  HMMA.16816.F32 R72, R8.reuse, R14, R72 ;  /* 0x0000000e0848723c */ /* 0x040fe20000001848 */
[----:B------:R-:W2:Y:S05]  /*136e0*/  LDSM.16.MT88.4 R12, [R144+0xb800] ;  /* 0x00b80000900c783b */ /* 0x000eaa0000004200 */
[----:B------:R-:W5:Y:S08]  /*136f0*/  MUFU.EX2 R135, R135 ;  /* 0x0000008700877308 */ /* 0x000f700000000800 */
[----:B------:R-:W-:Y:S08]  /*13700*/  MUFU.EX2 R172, R172 ;  /* 0x000000ac00ac7308 */ /* 0x000ff00000000800 */
[----:B------:R-:W1:Y:S01]  /*13710*/  MUFU.EX2 R125, R125 ;  /* 0x0000007d007d7308 */ /* 0x000e620000000800 */
[C---:B---3--:R-:W-:Y:S07]  /*13720*/  HMMA.16816.F32 R76, R8.reuse, R16, R76 ;  /* 0x00000010084c723c */ /* 0x048fee000000184c */
[----:B------:R-:W-:Y:S01]  /*13730*/  MUFU.EX2 R168, R168 ;  /* 0x000000a800a87308 */ /* 0x000fe20000000800 */
[C---:B------:R-:W-:Y:S01]  /*13740*/  HMMA.16816.F32 R80, R8.reuse, R18, R80 ;  /* 0x000000120850723c */ /* 0x040fe20000001850 */
[----:B------:R-:W3:Y:S06]  /*13750*/  LDSM.16.MT88.4 R16, [R146+0xd800] ;  /* 0x00d800009210783b */ /* 0x000eec0000004200 */
[----:B------:R-:W-:Y:S01]  /*13760*/  MUFU.EX2 R121, R121 ;  /* 0x0000007900797308 */ /* 0x000fe20000000800 */
[C---:B--2---:R-:W-:Y:S07]  /*13770*/  HMMA.16816.F32 R84, R8.reuse, R12, R84 ;  /* 0x0000000c0854723c */ /* 0x044fee0000001854 */
[----:B------:R-:W-:Y:S01]  /*13780*/  MUFU.EX2 R130, R130 ;  /* 0x0000008200827308 */ /* 0x000fe20000000800 */
[C---:B------:R-:W-:Y:S01]  /*13790*/  HMMA.16816.F32 R88, R8.reuse, R14, R88 ;  /* 0x0000000e0858723c */ /* 0x040fe20000001858 */
[----:B------:R-:W2:Y:S06]  /*137a0*/  LDSM.16.MT88.4 R12, [R144+0xd800] ;  /* 0x00d80000900c783b */ /* 0x000eac0000004200 */
[----:B------:R-:W1:Y:S08]  /*137b0*/  MUFU.EX2 R123, R123 ;  /* 0x0000007b007b7308 */ /* 0x000e700000000800 */
        /* <DEDUP_REMOVED lines=9> */
[----:B------:R-:W-:Y:S01]  /*13850*/  HMMA.16816.F32 R104, R8, R14, R104 ;  /* 0x0000000e0868723c */ /* 0x000fe20000001868 */
[----:B------:R-:W2:Y:S06]  /*13860*/  LDSM.16.MT88.4 R12, [R144+0x9c00] ;  /* 0x009c0000900c783b */ /* 0x000eac0000004200 */
[----:B------:R-:W-:Y:S01]  /*13870*/  MUFU.EX2 R51, R51 ;  /* 0x0000003300337308 */ /* 0x000fe20000000800 */
[----:B------:R-:W-:-:S02]  /*13880*/  F2FP.PACK_AB R8, R65, R120 ;  /* 0x000000784108723e */ /* 0x000fc400000000ff */
[----:B------:R-:W-:-:S05]  /*13890*/  F2FP.PACK_AB R9, R63, R66 ;  /* 0x000000423f09723e */ /* 0x000fca00000000ff */
        /* <DEDUP_REMOVED lines=8> */
[----:B------:R-:W-:Y:S02]  /*13920*/  MUFU.EX2 R167, R167 ;  /* 0x000000a700a77308 */ /* 0x000fe40000000800 */
        /* <DEDUP_REMOVED lines=13> */
[----:B------:R-:W-:Y:S01]  /*13a00*/  HMMA.16816.F32 R104, R8, R14, R104 ;  /* 0x0000000e0868723c */ /* 0x000fe20000001868 */
[----:B------:R-:W2:Y:S06]  /*13a10*/  LDSM.16.MT88.4 R12, [R144+0xa000] ;  /* 0x00a00000900c783b */ /* 0x000eac0000004200 */
[----:B------:R-:W-:-:S02]  /*13a20*/  F2FP.PACK_AB R8, R141, R166 ;  /* 0x000000a68d08723e */ /* 0x000fc400000000ff */
[----:B----4-:R-:W-:Y:S02]  /*13a30*/  F2FP.PACK_AB R9, R139, R162 ;  /* 0x000000a28b09723e */ /* 0x010fe400000000ff */
[----:B------:R-:W-:Y:S02]  /*13a40*/  F2FP.PACK_AB R10, R137, R142 ;  /* 0x0000008e890a723e */ /* 0x000fe400000000ff */
[----:B-----5:R-:W-:-:S07]  /*13a50*/  F2FP.PACK_AB R11, R135, R140 ;  /* 0x0000008c870b723e */ /* 0x020fce00000000ff */
        /* <DEDUP_REMOVED lines=24> */
[----:B------:R-:W4:Y:S07]  /*13be0*/  LDSM.16.MT88.4 R20, [R144+0xc400] ;  /* 0x00c400009014783b */ /* 0x000f2e0000004200 */
[C---:B---3--:R-:W-:Y:S08]  /*13bf0*/  HMMA.16816.F32 R68, R8.reuse, R16, R68 ;  /* 0x000000100844723c */ /* 0x048ff00000001844 */
[C---:B--2---:R-:W-:Y:S08]  /*13c00*/  HMMA.16816.F32 R76, R8.reuse, R12, R76 ;  /* 0x0000000c084c723c */ /* 0x044ff0000000184c */
[C---:B------:R-:W-:Y:S01]  /*13c10*/  HMMA.16816.F32 R80, R8.reuse, R14, R80 ;  /* 0x0000000e0850723c */ /* 0x040fe20000001850 */
[----:B------:R-:W2:Y:S07]  /*13c20*/  LDSM.16.MT88.4 R12, [R144+0xe400] ;  /* 0x00e40000900c783b */ /* 0x000eae0000004200 */
[C---:B------:R-:W-:Y:S01]  /*13c30*/  HMMA.16816.F32 R72, R8.reuse, R18, R72 ;  /* 0x000000120848723c */ /* 0x040fe20000001848 */
[----:B------:R-:W3:Y:S07]  /*13c40*/  LDSM.16.MT88.4 R16, [R146+0xe400] ;  /* 0x00e400009210783b */ /* 0x000eee0000004200 */
[C---:B----4-:R-:W-:Y:S08]  /*13c50*/  HMMA.16816.F32 R84, R8.reuse, R20, R84 ;  /* 0x000000140854723c */ /* 0x050ff00000001854 */
        /* <DEDUP_REMOVED lines=8> */
[----:B------:R-:W-:-:S02]  /*13ce0*/  FFMA.FTZ R10, R24, c[0x0][0x23c], -R35 ;  /* 0x00008f00180a7a23 */ /* 0x000fc40000010823 */
[----:B------:R-:W-:Y:S01]  /*13cf0*/  FADD.FTZ R9, R57, R136 ;  /* 0x0000008839097221 */ /* 0x000fe20000010000 */
[----:B------:R-:W4:Y:S01]  /*13d00*/  LDSM.16.MT88.4 R24, [R144+0xa800] ;  /* 0x00a800009018783b */ /* 0x000f220000004200 */
[----:B------:R5:W2:Y:S02]  /*13d10*/  MUFU.EX2 R57, R10 ;  /* 0x0000000a00397308 */ /* 0x000aa40000000800 */
[----:B------:R-:W-:Y:S02]  /*13d20*/  FADD.FTZ R8, R58, R9 ;  /* 0x000000093a087221 */ /* 0x000fe40000010000 */
[----:B------:R-:W-:Y:S02]  /*13d30*/  FADD.FTZ R9, R49, R46 ;  /* 0x0000002e31097221 */ /* 0x000fe40000010000 */
[----:B------:R-:W-:Y:S02]  /*13d40*/  FADD.FTZ R8, R47, R8 ;  /* 0x000000082f087221 */ /* 0x000fe40000010000 */
[----:B------:R-:W-:-:S02]  /*13d50*/  FFMA.FTZ R58, R43, c[0x0][0x23c], -R48 ;  /* 0x00008f002b3a7a23 */ /* 0x000fc40000010830 */
[----:B------:R-:W-:Y:S01]  /*13d60*/  FADD.FTZ R60, R60, R9 ;  /* 0x000000093c3c7221 */ /* 0x000fe20000010000 */
[----:B-1----:R-:W-:Y:S01]  /*13d70*/  F2FP.PACK_AB R9, R56, R55 ;  /* 0x000000373809723e */ /* 0x002fe200000000ff */
[----:B------:R-:W-:Y:S01]  /*13d80*/  FADD.FTZ R43, R41, R8 ;  /* 0x00000008292b7221 */ /* 0x000fe20000010000 */
[----:B------:R-:W-:Y:S01]  /*13d90*/  F2FP.PACK_AB R8, R67, R126 ;  /* 0x0000007e4308723e */ /* 0x000fe200000000ff */
[----:B------:R-:W-:Y:S01]  /*13da0*/  FADD.FTZ R60, R37, R60 ;  /* 0x0000003c253c7221 */ /* 0x000fe20000010000 */
[----:B-----5:R-:W-:Y:S01]  /*13db0*/  F2FP.PACK_AB R10, R51, R124 ;  /* 0x0000007c330a723e */ /* 0x020fe200000000ff */
[----:B------:R-:W-:Y:S01]  /*13dc0*/  FADD.FTZ R36, R36, R43 ;  /* 0x0000002b24247221 */ /* 0x000fe20000010000 */
[----:B--2---:R-:W-:Y:S01]  /*13dd0*/  F2FP.PACK_AB R11, R44, R57 ;  /* 0x000000392c0b723e */ /* 0x004fe200000000ff */
        /* <DEDUP_REMOVED lines=11> */
[----:B------:R-:W-:Y:S02]  /*13e90*/  FFMA.FTZ R41, R42, c[0x0][0x23c], -R35 ;  /* 0x00008f002a297a23 */ /* 0x000fe40000010823 */
[----:B------:R-:W-:Y:S02]  /*13ea0*/  FADD.FTZ R120, R120, R29 ;  /* 0x0000001d78787221 */ /* 0x000fe40000010000 */
[C---:B---3--:R-:W-:Y:S01]  /*13eb0*/  HMMA.16816.F32 R76, R8.reuse, R16, R76 ;  /* 0x00000010084c723c */ /* 0x048fe2000000184c */
[----:B------:R-:W-:Y:S01]  /*13ec0*/  FADD.FTZ R66, R66, R7 ;  /* 0x0000000742427221 */ /* 0x000fe20000010000 */
[----:B------:R-:W-:Y:S01]  /*13ed0*/  MUFU.EX2 R41, R41 ;  /* 0x0000002900297308 */ /* 0x000fe20000000800 */
[--C-:B------:R-:W-:Y:S02]  /*13ee0*/  FFMA.FTZ R42, R40, c[0x0][0x23c], -R35.reuse ;  /* 0x00008f00282a7a23 */ /* 0x100fe40000010823 */
[--C-:B------:R-:W-:Y:S02]  /*13ef0*/  FFMA.FTZ R40, R34, c[0x0][0x23c], -R35.reuse ;  /* 0x00008f0022287a23 */ /* 0x100fe40000010823 */
[----:B------:R-:W-:Y:S01]  /*13f00*/  FFMA.FTZ R46, R45, c[0x0][0x23c], -R48 ;  /* 0x00008f002d2e7a23 */ /* 0x000fe20000010830 */
[----:B------:R-:W-:Y:S01]  /*13f10*/  HMMA.16816.F32 R80, R8, R18, R80 ;  /* 0x000000120850723c */ /* 0x000fe20000001850 */
[----:B------:R-:W2:Y:S01]  /*13f20*/  LDSM.16.MT88.4 R16, [R144+0xe800] ;  /* 0x00e800009010783b */ /* 0x000ea20000004200 */
[----:B------:R-:W-:Y:S01]  /*13f30*/  FFMA.FTZ R35, R32, c[0x0][0x23c], -R35 ;  /* 0x00008f0020237a23 */ /* 0x000fe20000010823 */
[----:B------:R-:W-:Y:S01]  /*13f40*/  MUFU.EX2 R34, R42 ;  /* 0x0000002a00227308 */ /* 0x000fe20000000800 */
[----:B------:R-:W-:-:S02]  /*13f50*/  FADD.FTZ R65, R65, R120 ;  /* 0x0000007841417221 */ /* 0x000fc40000010000 */
[----:B------:R-:W-:Y:S02]  /*13f60*/  FADD.FTZ R63, R63, R66 ;  /* 0x000000423f3f7221 */ /* 0x000fe40000010000 */
[C---:B------:R-:W-:Y:S01]  /*13f70*/  HMMA.16816.F32 R84, R8.reuse, R20, R84 ;  /* 0x000000140854723c */ /* 0x040fe20000001854 */
[----:B------:R-:W-:Y:S02]  /*13f80*/  FFMA.FTZ R49, R39, c[0x0][0x23c], -R48 ;  /* 0x00008f0027317a23 */ /* 0x000fe40000010830 */
[----:B------:R-:W-:Y:S01]  /*13f90*/  FADD.FTZ R64, R64, R65 ;  /* 0x0000004140407221 */ /* 0x000fe20000010000 */
[----:B------:R-:W-:Y:S01]  /*13fa0*/  MUFU.EX2 R39, R58 ;  /* 0x0000003a00277308 */ /* 0x000fe20000000800 */
[----:B------:R-:W-:Y:S02]  /*13fb0*/  FADD.FTZ R62, R62, R63 ;  /* 0x0000003f3e3e7221 */ /* 0x000fe40000010000 */
[----:B------:R-:W-:Y:S01]  /*13fc0*/  FADD.FTZ R61, R61, R64 ;  /* 0x000000403d3d7221 */ /* 0x000fe20000010000 */
[----:B------:R-:W-:Y:S01]  /*13fd0*/  HMMA.16816.F32 R88, R8, R22, R88 ;  /* 0x000000160858723c */ /* 0x000fe20000001858 */
[----:B------:R-:W-:Y:S01]  /*13fe0*/  LDSM.16.MT88.4 R20, [R146+0xcc00] ;  /* 0x00cc00009214783b */ /* 0x000fe20000004200 */
[----:B------:R-:W-:-:S02]  /*13ff0*/  FADD.FTZ R59, R59, R62 ;  /* 0x0000003e3b3b7221 */ /* 0x000fc40000010000 */
[----:B------:R-:W3:Y:S01]  /*14000*/  MUFU.EX2 R38, R49 ;  /* 0x0000003100267308 */ /* 0x000ee20000000800 */
[----:B------:R-:W-:Y:S02]  /*14010*/  FADD.FTZ R166, R166, R61 ;  /* 0x0000003da6a67221 */ /* 0x000fe40000010000 */
[----:B------:R-:W-:Y:S01]  /*14020*/  FADD.FTZ R162, R162, R59 ;  /* 0x0000003ba2a27221 */ /* 0x000fe20000010000 */
[C---:B----4-:R-:W-:Y:S01]  /*14030*/  HMMA.16816.F32 R68, R8.reuse, R24, R68 ;  /* 0x000000180844723c */ /* 0x050fe20000001844 */
[----:B------:R-:W-:Y:S02]  /*14040*/  FADD.FTZ R141, R141, R166 ;  /* 0x000000a68d8d7221 */ /* 0x000fe40000010000 */
[----:B------:R-:W-:Y:S01]  /*14050*/  FADD.FTZ R139, R139, R162 ;  /* 0x000000a28b8b7221 */ /* 0x000fe20000010000 */
[----:B------:R-:W4:Y:S01]  /*14060*/  MUFU.EX2 R46, R46 ;  /* 0x0000002e002e7308 */ /* 0x000f220000000800 */
[----:B------:R-:W-:Y:S02]  /*14070*/  FADD.FTZ R142, R142, R141 ;  /* 0x0000008d8e8e7221 */ /* 0x000fe40000010000 */
[----:B------:R-:W-:Y:S01]  /*14080*/  FADD.FTZ R140, R140, R139 ;  /* 0x0000008b8c8c7221 */ /* 0x000fe20000010000 */
[----:B-1----:R-:W-:Y:S01]  /*14090*/  HMMA.16816.F32 R92, R8, R12, R92 ;  /* 0x0000000c085c723c */ /* 0x002fe2000000185c */
[----:B------:R-:W-:-:S02]  /*140a0*/  FADD.FTZ R137, R137, R142 ;  /* 0x0000008e89897221 */ /* 0x000fc40000010000 */
[----:B------:R-:W-:Y:S01]  /*140b0*/  FADD.FTZ R135, R135, R140 ;  /* 0x0000008c87877221 */ /* 0x000fe20000010000 */
[----:B------:R-:W-:Y:S01]  /*140c0*/  MUFU.EX2 R32, R40 ;  /* 0x0000002800207308 */ /* 0x000fe20000000800 */
[----:B------:R-:W-:Y:S02]  /*140d0*/  FADD.FTZ R172, R172, R137 ;  /* 0x00000089acac7221 */ /* 0x000fe40000010000 */
[----:B------:R-:W-:Y:S01]  /*140e0*/  FADD.FTZ R130, R130, R135 ;  /* 0x0000008782827221 */ /* 0x000fe20000010000 */
[----:B------:R-:W-:Y:S01]  /*140f0*/  HMMA.16816.F32 R96, R8, R14, R96 ;  /* 0x0000000e0860723c */ /* 0x000fe20000001860 */
[----:B------:R-:W1:Y:S01]  /*14100*/  LDSM.16.MT88.4 R12, [R144+0xac00] ;  /* 0x00ac0000900c783b */ /* 0x000e620000004200 */
[----:B------:R-:W-:Y:S02]  /*14110*/  FADD.FTZ R125, R125, R172 ;  /* 0x000000ac7d7d7221 */ /* 0x000fe40000010000 */
[----:B------:R-:W5:Y:S01]  /*14120*/  MUFU.EX2 R35, R35 ;  /* 0x0000002300237308 */ /* 0x000f620000000800 */
[----:B------:R-:W-:-:S02]  /*14130*/  FADD.FTZ R130, R123, R130 ;  /* 0x000000827b827221 */ /* 0x000fc40000010000 */
[----:B------:R-:W-:Y:S01]  /*14140*/  FADD.FTZ R168, R168, R125 ;  /* 0x0000007da8a87221 */ /* 0x000fe20000010000 */
[C---:B------:R-:W-:Y:S01]  /*14150*/  HMMA.16816.F32 R72, R8.reuse, R26, R72 ;  /* 0x0000001a0848723c */ /* 0x040fe20000001848 */
[----:B------:R-:W1:Y:S01]  /*14160*/  LDSM.16.MT88.4 R24, [R146+0xac00] ;  /* 0x00ac00009218783b */ /* 0x000e620000004200 */
[----:B------:R-:W-:Y:S02]  /*14170*/  FADD.FTZ R127, R127, R130 ;  /* 0x000000827f7f7221 */ /* 0x000fe40000010000 */
[----:B------:R-:W-:Y:S02]  /*14180*/  FADD.FTZ R121, R121, R168 ;  /* 0x000000a879797221 */ /* 0x000fe40000010000 */
[----:B------:R-:W-:Y:S02]  /*14190*/  FADD.FTZ R122, R122, R127 ;  /* 0x0000007f7a7a7221 */ /* 0x000fe40000010000 */
        /* <DEDUP_REMOVED lines=9> */
[----:B------:R-:W-:Y:S01]  /*14230*/  FADD.FTZ R124, R51, R124 ;  /* 0x0000007c337c7221 */ /* 0x000fe20000010000 */
[----:B---3--:R-:W-:Y:S01]  /*14240*/  F2FP.PACK_AB R8, R38, R39 ;  /* 0x000000272608723e */ /* 0x008fe200000000ff */
[----:B------:R-:W-:Y:S01]  /*14250*/  FADD.FTZ R44, R44, R57 ;  /* 0x000000392c2c7221 */ /* 0x000fe20000010000 */
[----:B------:R-:W-:Y:S01]  /*14260*/  F2FP.PACK_AB R9, R34, R41 ;  /* 0x000000292209723e */ /* 0x000fe200000000ff */
[----:B------:R-:W-:Y:S01]  /*14270*/  FADD.FTZ R39, R39, R124 ;  /* 0x0000007c27277221 */ /* 0x000fe20000010000 */
[----:B----4-:R-:W-:Y:S01]  /*14280*/  F2FP.PACK_AB R10, R167, R46 ;  /* 0x0000002ea70a723e */ /* 0x010fe200000000ff */
[----:B------:R-:W-:Y:S01]  /*14290*/  FADD.FTZ R41, R41, R44 ;  /* 0x0000002c29297221 */ /* 0x000fe20000010000 */
[----:B-----5:R-:W-:Y:S01]  /*142a0*/  F2FP.PACK_AB R11, R35, R32 ;  /* 0x00000020230b723e */ /* 0x020fe200000000ff */
[----:B------:R-:W-:-:S02]  /*142b0*/  FADD.FTZ R39, R38, R39 ;  /* 0x0000002726277221 */ /* 0x000fc40000010000 */
[----:B------:R-:W-:Y:S02]  /*142c0*/  FADD.FTZ R41, R34, R41 ;  /* 0x0000002922297221 */ /* 0x000fe40000010000 */
[----:B------:R-:W-:Y:S02]  /*142d0*/  FADD.FTZ R46, R46, R39 ;  /* 0x000000272e2e7221 */ /* 0x000fe40000010000 */
[----:B-1----:R-:W-:Y:S01]  /*142e0*/  HMMA.16816.F32 R68, R8, R12, R68 ;  /* 0x0000000c0844723c */ /* 0x002fe20000001844 */
[----:B------:R-:W-:Y:S02]  /*142f0*/  FADD.FTZ R32, R32, R41 ;  /* 0x0000002920207221 */ /* 0x000fe40000010000 */
[----:B------:R-:W-:Y:S02]  /*14300*/  FADD.FTZ R167, R167, R46 ;  /* 0x0000002ea7a77221 */ /* 0x000fe40000010000 */
[----:B------:R-:W-:-:S03]  /*14310*/  FADD.FTZ R166, R35, R32 ;  /* 0x0000002023a67221 */ /* 0x000fc60000010000 */
[C---:B------:R-:W-:Y:S01]  /*14320*/  HMMA.16816.F32 R72, R8.reuse, R14, R72 ;  /* 0x0000000e0848723c */ /* 0x040fe20000001848 */
[----:B------:R-:W1:Y:S07]  /*14330*/  LDSM.16.MT88.4 R12, [R146+0xec00] ;  /* 0x00ec0000920c783b */ /* 0x000e6e0000004200 */
[C---:B------:R-:W-:Y:S08]  /*14340*/  HMMA.16816.F32 R76, R8.reuse, R20, R76 ;  /* 0x00000014084c723c */ /* 0x040ff0000000184c */
        /* <DEDUP_REMOVED lines=17> */
[----:B------:R-:W-:-:S03]  /*14460*/  IMAD.SHL.U32 R7, R171, 0x80, RZ ;  /* 0x00000080ab077824 */ /* 0x000fc600078e00ff */
        /* <DEDUP_REMOVED lines=8> */
[--C-:B-1----:R-:W-:Y:S02]  /*144f0*/  IMAD.MOV R9, RZ, RZ, -R15.reuse ;  /* 0x000000ffff097224 */ /* 0x102fe400078e0a0f */
[----:B------:R-:W-:Y:S02]  /*14500*/  IMAD.MOV.U32 R14, RZ, RZ, RZ ;  /* 0x000000ffff0e7224 */ /* 0x000fe400078e00ff */
        /* <DEDUP_REMOVED lines=24> */
[----:B------:R-:W-:-:S04]  /*14690*/  LOP3.LUT R4, RZ, c[0x0][0x2d0], RZ, 0x33, !PT ;  /* 0x0000b400ff047a12 */ /* 0x000fc800078e33ff */
[----:B------:R-:W-:Y:S02]  /*146a0*/  @!P0 IADD3 R9, -R9, RZ, RZ ;  /* 0x000000ff09098210 */ /* 0x000fe40007ffe1ff */
        /* <DEDUP_REMOVED lines=15> */
[----:B------:R-:W-:-:S05]  /*147a0*/  SHF.R.S32.HI R6, RZ, 0x1f, R8 ;  /* 0x0000001fff067819 */ /* 0x000fca0000011408 */
[----:B------:R-:W-:-:S04]  /*147b0*/  IMAD R7, R6, c[0x0][0x188], RZ ;  /* 0x0000620006077a24 */ /* 0x000fc800078e02ff */
[C---:B------:R-:W-:Y:S02]  /*147c0*/  IMAD R7, R8.reuse, c[0x0][0x18c], R7 ;  /* 0x0000630008077a24 */ /* 0x040fe400078e0207 */
[----:B------:R-:W-:-:S04]  /*147d0*/  IMAD.WIDE.U32 R8, R8, c[0x0][0x188], R10 ;  /* 0x0000620008087a25 */ /* 0x000fc800078e000a */
[----:B------:R-:W-:Y:S01]  /*147e0*/  IMAD.IADD R7, R9, 0x1, R7 ;  /* 0x0000000109077824 */ /* 0x000fe200078e0207 */
[----:B------:R-:W-:Y:S01]  /*147f0*/  MOV R6, R8 ;  /* 0x0000000800067202 */ /* 0x000fe20000000f00 */
[----:B------:R-:W-:Y:S05]  /*14800*/  BRA `(.L_x_2332) ;  /* 0x0000003000007947 */ /* 0x000fea0003800000 */
.L_x_2331:
[----:B------:R-:W-:-:S05]  /*14810*/  IMAD.MOV.U32 R6, RZ, RZ, c[0x0][0x1a0] ;  /* 0x00006800ff067624 */ /* 0x000fca00078e00ff */
[----:B------:R-:W-:-:S04]  /*14820*/  LEA R6, -R6, RZ, 0x7 ;  /* 0x000000ff06067211 */ /* 0x000fc800078e39ff */
[----:B------:R-:W-:Y:S02]  /*14830*/  SHF.R.S32.HI R7, RZ, 0x1f, R6 ;  /* 0x0000001fff077819 */ /* 0x000fe40000011406 */
.L_x_2332:
[----:B------:R-:W-:Y:S01]  /*14840*/  LOP3.LUT P1, RZ, R5, 0x2, RZ, 0xc0, !PT ;  /* 0x0000000205ff7812 */ /* 0x000fe2000782c0ff */
[----:B------:R-:W-:Y:S01]  /*14850*/  IMAD.SHL.U32 R168, R171, 0x80, RZ ;  /* 0x00000080aba87824 */ /* 0x000fe200078e00ff */
[----:B------:R-:W-:Y:S02]  /*14860*/  LOP3.LUT P0, RZ, R5, 0x4, RZ, 0xc0, !PT ;  /* 0x0000000405ff7812 */ /* 0x000fe4000780c0ff */
[----:B------:R-:W-:Y:S02]  /*14870*/  LEA R140, P3, R6, R132, 0x1 ;  /* 0x00000084068c7211 */ /* 0x000fe400078608ff */
[----:B------:R-:W-:Y:S02]  /*14880*/  LOP3.LUT R55, R168, R161, RZ, 0xfc, !PT ;  /* 0x000000a1a8377212 */ /* 0x000fe400078efcff */
[----:B------:R-:W-:Y:S02]  /*14890*/  LEA.HI.X R141, R6, R133, R7, 0x1, P3 ;  /* 0x00000085068d7211 */ /* 0x000fe400018f0c07 */
[----:B------:R-:W-:-:S02]  /*148a0*/  ISETP.GE.AND P6, PT, R52, 0x3, PT ;  /* 0x000000033400780c */ /* 0x000fc40003fc6270 */
[----:B------:R-:W-:Y:S02]  /*148b0*/  IADD3 R52, R55, 0x9, RZ ;  /* 0x0000000937347810 */ /* 0x000fe40007ffe0ff */
[CC--:B------:R-:W-:Y:S02]  /*148c0*/  @P1 IADD3 R10, P2, R6.reuse, R164.reuse, RZ ;  /* 0x000000a4060a1210 */ /* 0x0c0fe40007f5e0ff */
[----:B------:R-:W-:-:S03]  /*148d0*/  @P0 IADD3 R4, P3, R6, R164, RZ ;  /* 0x000000a406040210 */ /* 0x000fc60007f7e0ff */
[----:B------:R-:W-:Y:S01]  /*148e0*/  @P1 IMAD.X R9, R7, 0x1, R50, P2 ;  /* 0x0000000107091824 */ /* 0x000fe200010e0632 */
[----:B------:R-:W-:-:S04]  /*148f0*/  @P1 LEA R8, P2, R10, c[0x0][0x170], 0x1 ;  /* 0x00005c000a081a11 */ /* 0x000fc800078408ff */
[----:B------:R-:W-:Y:S02]  /*14900*/  @P1 LEA.HI.X R9, R10, c[0x0][0x174], R9, 0x1, P2 ;  /* 0x00005d000a091a11 */ /* 0x000fe400010f0c09 */
[----:B------:R-:W-:Y:S01]  /*14910*/  LOP3.LUT P2, RZ, R5, 0x1, RZ, 0xc0, !PT ;  /* 0x0000000105ff7812 */ /* 0x000fe2000784c0ff */
[----:B------:R-:W-:Y:S01]  /*14920*/  @P0 IMAD.X R5, R7, 0x1, R50, P3 ;  /* 0x0000000107050824 */ /* 0x000fe200018e0632 */
        /* <DEDUP_REMOVED lines=101> */
[----:B------:R-:W2:Y:S04]  /*14f80*/  LDSM.16.M88.4 R40, [R148+0x3000] ;  /* 0x003000009428783b */ /* 0x000ea80000000200 */
[----:B------:R-:W2:Y:S04]  /*14f90*/  LDSM.16.M88.4 R32, [R148+0x3400] ;  /* 0x003400009420783b */ /* 0x000ea80000000200 */
[----:B-1----:R-:W1:Y:S04]  /*14fa0*/  LDSM.16.M88.4 R24, [R148+0x3800] ;  /* 0x003800009418783b */ /* 0x002e680000000200 */
[----:B------:R-:W-:Y:S04]  /*14fb0*/  LDSM.16.M88.4 R124, [R147] ;  /* 0x00000000937c783b */ /* 0x000fe80000000200 */
[----:B----4-:R-:W4:Y:S04]  /*14fc0*/  LDSM.16.M88.4 R20, [R145+0x3000] ;  /* 0x003000009114783b */ /* 0x010f280000000200 */
[----:B-----5:R-:W5:Y:S04]  /*14fd0*/  LDSM.16.M88.4 R16, [R148+0x3c00] ;  /* 0x003c00009410783b */ /* 0x020f680000000200 */
[----:B---3--:R-:W3:Y:S04]  /*14fe0*/  LDSM.16.M88.4 R12, [R145+0x3400] ;  /* 0x00340000910c783b */ /* 0x008ee80000000200 */
[----:B--2---:R-:W2:Y:S04]  /*14ff0*/  LDSM.16.M88.4 R8, [R148+0x4000] ;  /* 0x004000009408783b */ /* 0x004ea80000000200 */
[----:B------:R-:W1:Y:S04]  /*15000*/  LDSM.16.M88.4 R4, [R145+0x3800] ;  /* 0x003800009104783b */ /* 0x000e680000000200 */
[----:B------:R-:W2:Y:S01]  /*15010*/  LDSM.16.M88.4 R120, [R148+0x4400] ;  /* 0x004400009478783b */ /* 0x000ea20000000200 */
[C---:B------:R-:W-:Y:S03]  /*15020*/  HMMA.16816.F32 R44, R48.reuse, R40, RZ ;  /* 0x00000028302c723c */ /* 0x040fe600000018ff */
[----:B------:R-:W2:Y:S04]  /*15030*/  LDSM.16.M88.4 R56, [R145+0x3c00] ;  /* 0x003c00009138783b */ /* 0x000ea80000000200 */
[----:B------:R-:W2:Y:S01]  /*15040*/  LDSM.16.M88.4 R60, [R148+0x4800] ;  /* 0x00480000943c783b */ /* 0x000ea20000000200 */
[C---:B------:R-:W-:Y:S03]  /*15050*/  HMMA.16816.F32 R40, R48.reuse, R42, RZ ;  /* 0x0000002a3028723c */ /* 0x040fe600000018ff */
[----:B------:R-:W2:Y:S04]  /*15060*/  LDSM.16.M88.4 R132, [R148+0x4c00] ;  /* 0x004c00009484783b */ /* 0x000ea80000000200 */
[----:B------:R-:W2:Y:S01]  /*15070*/  LDSM.16.M88.4 R128, [R145+0x4000] ;  /* 0x004000009180783b */ /* 0x000ea20000000200 */
[C---:B------:R-:W-:Y:S03]  /*15080*/  HMMA.16816.F32 R36, R48.reuse, R32, RZ ;  /* 0x000000203024723c */ /* 0x040fe600000018ff */
[----:B------:R-:W2:Y:S04]  /*15090*/  LDSM.16.M88.4 R136, [R145+0x4400] ;  /* 0x004400009188783b */ /* 0x000ea80000000200 */
[----:B------:R-:W0:Y:S01]  /*150a0*/  LDGDEPBAR ;  /* 0x00000000000079af */ /* 0x000e220000000000 */
[C---:B------:R-:W-:Y:S08]  /*150b0*/  HMMA.16816.F32 R32, R48.reuse, R34, RZ ;  /* 0x000000223020723c */ /* 0x040ff000000018ff */
[----:B-1----:R-:W-:Y:S08]  /*150c0*/  HMMA.16816.F32 R28, R48, R24, RZ ;  /* 0x00000018301c723c */ /* 0x002ff000000018ff */
[C---:B----4-:R-:W-:Y:S08]  /*150d0*/  HMMA.16816.F32 R44, R124.reuse, R20, R44 ;  /* 0x000000147c2c723c */ /* 0x050ff0000000182c */
[----:B------:R-:W-:Y:S08]  /*150e0*/  HMMA.16816.F32 R40, R124, R22, R40 ;  /* 0x000000167c28723c */ /* 0x000ff00000001828 */
[C---:B------:R-:W-:Y:S08]  /*150f0*/  HMMA.16816.F32 R24, R48.reuse, R26, RZ ;  /* 0x0000001a3018723c */ /* 0x040ff000000018ff */
[----:B-----5:R-:W-:Y:S08]  /*15100*/  HMMA.16816.F32 R20, R48, R16, RZ ;  /* 0x000000103014723c */ /* 0x020ff000000018ff */
[C---:B---3--:R-:W-:Y:S08]  /*15110*/  HMMA.16816.F32 R36, R124.reuse, R12, R36 ;  /* 0x0000000c7c24723c */ /* 0x048ff00000001824 */
[----:B------:R-:W-:Y:S08]  /*15120*/  HMMA.16816.F32 R32, R124, R14, R32 ;  /* 0x0000000e7c20723c */ /* 0x000ff00000001820 */
[C---:B------:R-:W-:Y:S08]  /*15130*/  HMMA.16816.F32 R16, R48.reuse, R18, RZ ;  /* 0x000000123010723c */ /* 0x040ff000000018ff */
[C---:B--2---:R-:W-:Y:S08]  /*15140*/  HMMA.16816.F32 R12, R48.reuse, R8, RZ ;  /* 0x00000008300c723c */ /* 0x044ff000000018ff */
[----:B------:R-:W-:Y:S08]  /*15150*/  HMMA.16816.F32 R8, R48, R10, RZ ;  /* 0x0000000a3008723c */ /* 0x000ff000000018ff */
[C---:B------:R-:W-:Y:S08]  /*15160*/  HMMA.16816.F32 R28, R124.reuse, R4, R28 ;  /* 0x000000047c1c723c */ /* 0x040ff0000000181c */
[----:B------:R-:W-:Y:S08]  /*15170*/  HMMA.16816.F32 R24, R124, R6, R24 ;  /* 0x000000067c18723c */ /* 0x000ff00000001818 */
[----:B------:R-:W-:Y:S08]  /*15180*/  HMMA.16816.F32 R4, R48, R120, RZ ;  /* 0x000000783004723c */ /* 0x000ff000000018ff */
[C---:B------:R-:W-:Y:S08]  /*15190*/  HMMA.16816.F32 R20, R124.reuse, R56, R20 ;  /* 0x000000387c14723c */ /* 0x040ff00000001814 */
        /* <DEDUP_REMOVED lines=41> */
[C---:B-1----:R-:W-:Y:S08]  /*15430*/  HMMA.16816.F32 R56, R124.reuse, R128, R56 ;  /* 0x000000807c38723c */ /* 0x042ff00000001838 */
        /* <DEDUP_REMOVED lines=50> */
[----:B------:R-:W-:Y:S01]  /*15760*/  HMMA.16816.F32 R32, R132, R138, R32 ;  /* 0x0000008a8420723c */ /* 0x000fe20000001820 */
[----:B------:R-:W2:Y:S07]  /*15770*/  LDSM.16.M88.4 R136, [R145+0x8400] ;  /* 0x008400009188783b */ /* 0x000eae0000000200 */
[C---:B-1----:R-:W-:Y:S08]  /*15780*/  HMMA.16816.F32 R56, R124.reuse, R128, R56 ;  /* 0x000000807c38723c */ /* 0x042ff00000001838 */
[----:B------:R-:W-:Y:S01]  /*15790*/  HMMA.16816.F32 R48, R124, R130, R48 ;  /* 0x000000827c30723c */ /* 0x000fe20000001830 */
[----:B------:R-:W1:Y:S04]  /*157a0*/  LDSM.16.M88.4 R124, [R145+0x7000] ;  /* 0x00700000917c783b */ /* 0x000e680000000200 */
[----:B------:R-:W3:Y:S03]  /*157b0*/  LDSM.16.M88.4 R128, [R145+0x7c00] ;  /* 0x007c00009180783b */ /* 0x000ee60000000200 */
[C---:B--2---:R-:W-:Y:S08]  /*157c0*/  HMMA.16816.F32 R4, R132.reuse, R136, R4 ;  /* 0x000000888404723c */ /* 0x044ff00000001804 */
[C---:B------:R-:W-:Y:S08]  /*157d0*/  HMMA.16816.F32 R120, R132.reuse, R138, R120 ;  /* 0x0000008a8478723c */ /* 0x040ff00000001878 */
[C---:B-1----:R-:W-:Y:S08]  /*157e0*/  HMMA.16816.F32 R44, R132.reuse, R124, R44 ;  /* 0x0000007c842c723c */ /* 0x042ff0000000182c */
[C---:B------:R-:W-:Y:S01]  /*157f0*/  HMMA.16816.F32 R40, R132.reuse, R126, R40 ;  /* 0x0000007e8428723c */ /* 0x040fe20000001828 */
[----:B------:R-:W1:Y:S07]  /*15800*/  LDSM.16.M88.4 R124, [R145+0x7800] ;  /* 0x00780000917c783b */ /* 0x000e6e0000000200 */
[C---:B---3--:R-:W-:Y:S08]  /*15810*/  HMMA.16816.F32 R20, R132.reuse, R128, R20 ;  /* 0x000000808414723c */ /* 0x048ff00000001814 */
[C---:B------:R-:W-:Y:S01]  /*15820*/  HMMA.16816.F32 R16, R132.reuse, R130, R16 ;  /* 0x000000828410723c */ /* 0x040fe20000001810 */
[----:B------:R-:W2:Y:S07]  /*15830*/  LDSM.16.M88.4 R128, [R145+0x8800] ;  /* 0x008800009180783b */ /* 0x000eae0000000200 */
[C---:B-1----:R-:W-:Y:S08]  /*15840*/  HMMA.16816.F32 R28, R132.reuse, R124, R28 ;  /* 0x0000007c841c723c */ /* 0x042ff0000000181c */
[C---:B------:R-:W-:Y:S01]  /*15850*/  HMMA.16816.F32 R24, R132.reuse, R126, R24 ;  /* 0x0000007e8418723c */ /* 0x040fe20000001818 */
[----:B------:R-:W1:Y:S07]  /*15860*/  LDSM.16.M88.4 R124, [R145+0x8000] ;  /* 0x00800000917c783b */ /* 0x000e6e0000000200 */
[C---:B--2---:R-:W-:Y:S07]  /*15870*/  HMMA.16816.F32 R64, R132.reuse, R128, R64 ;  /* 0x000000808440723c */ /* 0x044fee0000001840 */
[----:B------:R-:W-:Y:S01]  /*15880*/  LOP3.LUT R128, R168, 0x8, R161, 0xfe, !PT ;  /* 0x00000008a8807812 */ /* 0x000fe200078efea1 */
[----:B------:R-:W-:Y:S03]  /*15890*/  HMMA.16816.F32 R60, R132, R130, R60 ;  /* 0x00000082843c723c */ /* 0x000fe6000000183c */
[----:B------:R-:W-:-:S02]  /*158a0*/  ISETP.GE.AND P2, PT, R128, R54, PT ;  /* 0x000000368000720c */ /* 0x000fc40003f46270 */
[----:B------:R-:W-:-:S03]  /*158b0*/  ISETP.GE.AND P1, PT, R128, R53, PT ;  /* 0x000000358000720c */ /* 0x000fc60003f26270 */
[C---:B-1----:R-:W-:Y:S08]  /*158c0*/  HMMA.16816.F32 R12, R132.reuse, R124, R12 ;  /* 0x0000007c840c723c */ /* 0x042ff0000000180c */
[----:B------:R-:W-:Y:S01]  /*158d0*/  HMMA.16816.F32 R8, R132, R126, R8 ;  /* 0x0000007e8408723c */ /* 0x000fe20000001808 */
[----:B------:R-:W1:Y:S01]  /*158e0*/  LDSM.16.M88.4 R124, [R145+0x8c00] ;  /* 0x008c0000917c783b */ /* 0x000e620000000200 */
[----:B------:R-:W-:-:S06]  /*158f0*/  DEPBAR.LE SB0, 0x0 ;  /* 0x000080000000791a */ /* 0x000fcc0000000000 */
[C---:B-1----:R-:W-:Y:S01]  /*15900*/  HMMA.16816.F32 R48, R132.reuse, R126, R48 ;  /* 0x0000007e8430723c */ /* 0x042fe20000001830 */
[----:B------:R1:W-:Y:S06]  /*15910*/  I2F R127, R128 ;  /* 0x00000080007f7306 */ /* 0x0003ec0000201400 */
[----:B------:R-:W-:Y:S01]  /*15920*/  IADD3 R126, R55, 0x1, RZ ;  /* 0x00000001377e7810 */ /* 0x000fe20007ffe0ff */
[----:B------:R-:W-:Y:S01]  /*15930*/  HMMA.16816.F32 R56, R132, R124, R56 ;  /* 0x0000007c8438723c */ /* 0x000fe20000001838 */
[----:B------:R-:W2:Y:S01]  /*15940*/  I2F R125, R52 ;  /* 0x00000034007d7306 */ /* 0x000ea20000201400 */
[----:B------:R-:W-:Y:S01]  /*15950*/  BAR.SYNC.DEFER_BLOCKING 0x0 ;  /* 0x0000000000007b1d */ /* 0x000fe20000010000 */
[----:B------:R-:W-:-:S04]  /*15960*/  ISETP.GE.AND P0, PT, R126, R54, PT ;  /* 0x000000367e00720c */ /* 0x000fc80003f06270 */
[----:B------:R-:W-:Y:S02]  /*15970*/  IMAD.MOV.U32 R132, RZ, RZ, R140 ;  /* 0x000000ffff847224 */ /* 0x000fe400078e008c */
[----:B------:R-:W3:Y:S01]  /*15980*/  I2F R124, R126 ;  /* 0x0000007e007c7306 */ /* 0x000ee20000201400 */
[----:B-1----:R-:W-:Y:S01]  /*15990*/  LOP3.LUT R128, R168, 0x20, R161, 0xfe, !PT ;  /* 0x00000020a8807812 */ /* 0x002fe200078efea1 */
[----:B------:R-:W-:-:S03]  /*159a0*/  IMAD.MOV.U32 R133, RZ, RZ, R141 ;  /* 0x000000ffff857224 */ /* 0x000fc600078e008d */
[C---:B------:R-:W-:Y:S02]  /*159b0*/  ISETP.GE.AND P4, PT, R128.reuse, R54, PT ;  /* 0x000000368000720c */ /* 0x040fe40003f86270 */
[----:B------:R-:W-:Y:S01]  /*159c0*/  ISETP.GE.AND P3, PT, R128, R53, PT ;  /* 0x000000358000720c */ /* 0x000fe20003f66270 */
[C---:B--2---:R-:W-:Y:S02]  /*159d0*/  FFMA.FTZ R41, R0.reuse, R125, R41 ;  /* 0x0000007d00297223 */ /* 0x044fe40000010029 */
[CC--:B---3--:R-:W-:Y:S02]  /*159e0*/  FFMA.FTZ R45, R0.reuse, R124.reuse, R45 ;  /* 0x0000007c002d7223 */ /* 0x0c8fe4000001002d */
[C---:B------:R-:W-:Y:S02]  /*159f0*/  FFMA.FTZ R47, R0.reuse, R124, R47 ;  /* 0x0000007c002f7223 */ /* 0x040fe4000001002f */
[CC--:B------:R-:W-:Y:S01]  /*15a00*/  FFMA.FTZ R124, R0.reuse, R127.reuse, R40 ;  /* 0x0000007f007c7223 */ /* 0x0c0fe20000010028 */
[----:B------:R-:W-:Y:S01]  /*15a10*/  FSEL R45, R45, -INF , !P0 ;  /* 0xff8000002d2d7808 */ /* 0x000fe20004000000 */
[----:B------:R-:W-:Y:S01]  /*15a20*/  FFMA.FTZ R40, R0, R127, R42 ;  /* 0x0000007f00287223 */ /* 0x000fe2000001002a */
[----:B------:R-:W-:Y:S01]  /*15a30*/  ISETP.GE.AND P0, PT, R126, R53, PT ;  /* 0x000000357e00720c */ /* 0x000fe20003f06270 */
[----:B------:R-:W1:Y:S01]  /*15a40*/  I2F R127, R128 ;  /* 0x00000080007f7306 */ /* 0x000e620000201400 */
[----:B------:R-:W-:Y:S01]  /*15a50*/  FFMA.FTZ R126, R0, R125, R43 ;  /* 0x0000007d007e7223 */ /* 0x000fe2000001002b */
[----:B------:R-:W-:-:S02]  /*15a60*/  LOP3.LUT R125, R168, 0x28, R161, 0xfe, !PT ;  /* 0x00000028a87d7812 */ /* 0x000fc400078efea1 */
[----:B------:R-:W-:Y:S02]  /*15a70*/  FSEL R42, R47, -INF , !P0 ;  /* 0xff8000002f2a7808 */ /* 0x000fe40004000000 */
[----:B------:R-:W-:Y:S02]  /*15a80*/  ISETP.GE.AND P0, PT, R52, R54, PT ;  /* 0x000000363400720c */ /* 0x000fe40003f06270 */
[----:B------:R-:W-:Y:S01]  /*15a90*/  FSEL R47, R124, -INF , !P2 ;  /* 0xff8000007c2f7808 */ /* 0x000fe20005000000 */
[----:B------:R-:W2:Y:S01]  /*15aa0*/  I2F R43, R125 ;  /* 0x0000007d002b7306 */ /* 0x000ea20000201400 */
[----:B------:R-:W-:Y:S02]  /*15ab0*/  IADD3 R124, R55, 0x21, RZ ;  /* 0x00000021377c7810 */ /* 0x000fe40007ffe0ff */
[----:B------:R-:W-:Y:S02]  /*15ac0*/  FSEL R41, R41, -INF , !P0 ;  /* 0xff80000029297808 */ /* 0x000fe40004000000 */
[----:B------:R-:W-:Y:S01]  /*15ad0*/  ISETP.GE.AND P0, PT, R52, R53, PT ;  /* 0x000000353400720c */ /* 0x000fe20003f06270 */
[----:B-1----:R-:W-:-:S02]  /*15ae0*/  FFMA.FTZ R128, R0, R127, R30 ;  /* 0x0000007f00807223 */ /* 0x002fc4000001001e */
[----:B------:R-:W1:Y:S01]  /*15af0*/  I2F R52, R124 ;  /* 0x0000007c00347306 */ /* 0x000e620000201400 */
[----:B------:R-:W-:Y:S01]  /*15b00*/  IADD3 R30, R55, 0x29, RZ ;  /* 0x00000029371e7810 */ /* 0x000fe20007ffe0ff */
[----:B------:R-:W-:Y:S01]  /*15b10*/  FFMA.FTZ R131, R0, R127, R28 ;  /* 0x0000007f00837223 */ /* 0x000fe2000001001c */
[-C--:B------:R-:W-:Y:S02]  /*15b20*/  ISETP.GE.AND P2, PT, R125, R54.reuse, PT ;  /* 0x000000367d00720c */ /* 0x080fe40003f46270 */
[----:B------:R-:W-:Y:S02]  /*15b30*/  FSEL R28, R126, -INF , !P0 ;  /* 0xff8000007e1c7808 */ /* 0x000fe40004000000 */
[----:B------:R-:W-:Y:S01]  /*15b40*/  ISETP.GE.AND P0, PT, R124, R54, PT ;  /* 0x000000367c00720c */ /* 0x000fe20003f06270 */
[CC--:B--2---:R-:W-:Y:S01]  /*15b50*/  FFMA.FTZ R24, R0.reuse, R43.reuse, R24 ;  /* 0x0000002b00187223 */ /* 0x0c4fe20000010018 */
[----:B------:R-:W-:Y:S01]  /*15b60*/  FSEL R131, R131, -INF , !P4 ;  /* 0xff80000083837808 */ /* 0x000fe20006000000 */
[----:B------:R-:W-:Y:S01]  /*15b70*/  FFMA.FTZ R26, R0, R43, R26 ;  /* 0x0000002b001a7223 */ /* 0x000fe2000001001a */
[----:B------:R-:W-:-:S02]  /*15b80*/  FSEL R128, R128, -INF , !P3 ;  /* 0xff80000080807808 */ /* 0x000fc40005800000 */
[----:B------:R-:W-:Y:S02]  /*15b90*/  FSEL R203, R24, -INF , !P2 ;  /* 0xff80000018cb7808 */ /* 0x000fe40005000000 */
[----:B------:R-:W-:Y:S01]  /*15ba0*/  FSEL R40, R40, -INF , !P1 ;  /* 0xff80000028287808 */ /* 0x000fe20004800000 */
[CC--:B-1----:R-:W-:Y:S01]  /*15bb0*/  FFMA.FTZ R127, R0.reuse, R52.reuse, R29 ;  /* 0x00000034007f7223 */ /* 0x0c2fe2000001001d */
[----:B------:R-:W-:Y:S01]  /*15bc0*/  ISETP.GE.AND P1, PT, R125, R53, PT ;  /* 0x000000357d00720c */ /* 0x000fe20003f26270 */
[----:B------:R-:W1:Y:S01]  /*15bd0*/  I2F R29, R30 ;  /* 0x0000001e001d7306 */ /* 0x000e620000201400 */
[----:B------:R-:W-:Y:S01]  /*15be0*/  FFMA.FTZ R134, R0, R52, R31 ;  /* 0x0000003400867223 */ /* 0x000fe2000001001f */
[----:B------:R-:W-:Y:S02]  /*15bf0*/  LOP3.LUT R31, R168, 0x30, R161, 0xfe, !PT ;  /* 0x00000030a81f7812 */ /* 0x000fe400078efea1 */
[----:B------:R-:W-:Y:S02]  /*15c00*/  FSEL R127, R127, -INF , !P0 ;  /* 0xff8000007f7f7808 */ /* 0x000fe40004000000 */
[----:B------:R-:W-:-:S02]  /*15c10*/  ISETP.GE.AND P4, PT, R31, R54, PT ;  /* 0x000000361f00720c */ /* 0x000fc40003f86270 */
[-C--:B------:R-:W-:Y:S02]  /*15c20*/  ISETP.GE.AND P3, PT, R31, R53.reuse, PT ;  /* 0x000000351f00720c */ /* 0x080fe40003f66270 */
[----:B------:R-:W2:Y:S01]  /*15c30*/  I2F R31, R31 ;  /* 0x0000001f001f7306 */ /* 0x000ea20000201400 */
[----:B------:R-:W-:Y:S02]  /*15c40*/  ISETP.GE.AND P0, PT, R124, R53, PT ;  /* 0x000000357c00720c */ /* 0x000fe40003f06270 */
[----:B------:R-:W-:Y:S02]  /*15c50*/  FSEL R202, R26, -INF , !P1 ;  /* 0xff8000001aca7808 */ /* 0x000fe40004800000 */
[----:B------:R-:W-:Y:S01]  /*15c60*/  FSEL R134, R134, -INF , !P0 ;  /* 0xff80000086867808 */ /* 0x000fe20004000000 */
[CC--:B-1----:R-:W-:Y:S01]  /*15c70*/  FFMA.FTZ R137, R0.reuse, R29.reuse, R25 ;  /* 0x0000001d00897223 */ /* 0x0c2fe20000010019 */
[----:B------:R-:W-:Y:S01]  /*15c80*/  IADD3 R25, R55, 0x31, RZ ;  /* 0x0000003137197810 */ /* 0x000fe20007ffe0ff */
[----:B------:R-:W-:Y:S01]  /*15c90*/  FFMA.FTZ R198, R0, R29, R27 ;  /* 0x0000001d00c67223 */ /* 0x000fe2000001001b */
[----:B------:R-:W-:-:S02]  /*15ca0*/  ISETP.GE.AND P0, PT, R30, R54, PT ;  /* 0x000000361e00720c */ /* 0x000fc40003f06270 */
[----:B------:R-:W1:Y:S01]  /*15cb0*/  I2F R24, R25 ;  /* 0x0000001900187306 */ /* 0x000e620000201400 */
[----:B------:R-:W-:Y:S02]  /*15cc0*/  LOP3.LUT R26, R168, 0x38, R161, 0xfe, !PT ;  /* 0x00000038a81a7812 */ /* 0x000fe400078efea1 */
[----:B------:R-:W-:Y:S02]  /*15cd0*/  FSEL R137, R137, -INF , !P0 ;  /* 0xff80000089897808 */ /* 0x000fe40004000000 */
[----:B------:R-:W-:Y:S01]  /*15ce0*/  ISETP.GE.AND P0, PT, R30, R53, PT ;  /* 0x000000351e00720c */ /* 0x000fe20003f06270 */
[-C--:B--2---:R-:W-:Y:S01]  /*15cf0*/  FFMA.FTZ R20, R0, R31.reuse, R20 ;  /* 0x0000001f00147223 */ /* 0x084fe20000010014 */
[-C--:B------:R-:W-:Y:S01]  /*15d00*/  ISETP.GE.AND P2, PT, R26, R54.reuse, PT ;  /* 0x000000361a00720c */ /* 0x080fe20003f46270 */
[----:B------:R-:W-:Y:S01]  /*15d10*/  FFMA.FTZ R200, R0, R31, R22 ;  /* 0x0000001f00c87223 */ /* 0x000fe20000010016 */
[----:B------:R-:W-:Y:S01]  /*15d20*/  FSEL R198, R198, -INF , !P0 ;  /* 0xff800000c6c67808 */ /* 0x000fe20004000000 */
[----:B------:R-:W2:Y:S01]  /*15d30*/  I2F R27, R26 ;  /* 0x0000001a001b7306 */ /* 0x000ea20000201400 */
[----:B------:R-:W-:-:S02]  /*15d40*/  ISETP.GE.AND P0, PT, R25, R54, PT ;  /* 0x000000361900720c */ /* 0x000fc40003f06270 */
[----:B------:R-:W-:Y:S02]  /*15d50*/  IADD3 R22, R55, 0x39, RZ ;  /* 0x0000003937167810 */ /* 0x000fe40007ffe0ff */
[----:B------:R-:W-:Y:S01]  /*15d60*/  FSEL R199, R20, -INF , !P4 ;  /* 0xff80000014c77808 */ /* 0x000fe20006000000 */
[-C--:B-1----:R-:W-:Y:S01]  /*15d70*/  FFMA.FTZ R21, R0, R24.reuse, R21 ;  /* 0x0000001800157223 */ /* 0x082fe20000010015 */
[----:B------:R-:W-:Y:S01]  /*15d80*/  FSEL R200, R200, -INF , !P3 ;  /* 0xff800000c8c87808 */ /* 0x000fe20005800000 */
[----:B------:R-:W1:Y:S01]  /*15d90*/  I2F R20, R22 ;  /* 0x0000001600147306 */ /* 0x000e620000201400 */
[----:B------:R-:W-:Y:S01]  /*15da0*/  ISETP.GE.AND P1, PT, R26, R53, PT ;  /* 0x000000351a00720c */ /* 0x000fe20003f26270 */
[----:B------:R-:W-:Y:S01]  /*15db0*/  FFMA.FTZ R23, R0, R24, R23 ;  /* 0x0000001800177223 */ /* 0x000fe20000010017 */
[----:B------:R-:W-:Y:S02]  /*15dc0*/  FSEL R197, R21, -INF , !P0 ;  /* 0xff80000015c57808 */ /* 0x000fe40004000000 */
[----:B------:R-:W-:-:S02]  /*15dd0*/  LOP3.LUT R21, R168, 0x40, R161, 0xfe, !PT ;  /* 0x00000040a8157812 */ /* 0x000fc400078efea1 */
[----:B------:R-:W-:Y:S01]  /*15de0*/  ISETP.GE.AND P0, PT, R25, R53, PT ;  /* 0x000000351900720c */ /* 0x000fe20003f06270 */
[CC--:B--2---:R-:W-:Y:S01]  /*15df0*/  FFMA.FTZ R16, R0.reuse, R27.reuse, R16 ;  /* 0x0000001b00107223 */ /* 0x0c4fe20000010010 */
[C---:B------:R-:W-:Y:S01]  /*15e00*/  ISETP.GE.AND P4, PT, R21.reuse, R54, PT ;  /* 0x000000361500720c */ /* 0x040fe20003f86270 */
[----:B------:R-:W-:Y:S01]  /*15e10*/  FFMA.FTZ R18, R0, R27, R18 ;  /* 0x0000001b00127223 */ /* 0x000fe20000010012 */
[----:B------:R-:W-:Y:S02]  /*15e20*/  ISETP.GE.AND P3, PT, R21, R53, PT ;  /* 0x000000351500720c */ /* 0x000fe40003f66270 */
[----:B------:R-:W2:Y:S01]  /*15e30*/  I2F R21, R21 ;  /* 0x0000001500157306 */ /* 0x000ea20000201400 */
[----:B------:R-:W-:Y:S01]  /*15e40*/  FSEL R205, R16, -INF , !P2 ;  /* 0xff80000010cd7808 */ /* 0x000fe20005000000 */
[CC--:B-1----:R-:W-:Y:S01]  /*15e50*/  FFMA.FTZ R201, R0.reuse, R20.reuse, R17 ;  /* 0x0000001400c97223 */ /* 0x0c2fe20000010011 */
[----:B------:R-:W-:Y:S01]  /*15e60*/  IADD3 R17, R55, 0x41, RZ ;  /* 0x0000004137117810 */ /* 0x000fe20007ffe0ff */
[----:B------:R-:W-:Y:S01]  /*15e70*/  FFMA.FTZ R196, R0, R20, R19 ;  /* 0x0000001400c47223 */ /* 0x000fe20000010013 */
[----:B------:R-:W-:-:S03]  /*15e80*/  FSEL R204, R18, -INF , !P1 ;  /* 0xff80000012cc7808 */ /* 0x000fc60004800000 */
[----:B------:R-:W1:Y:S01]  /*15e90*/  I2F R16, R17 ;  /* 0x0000001100107306 */ /* 0x000e620000201400 */
[----:B------:R-:W-:Y:S02]  /*15ea0*/  LOP3.LUT R18, R168, 0x48, R161, 0xfe, !PT ;  /* 0x00000048a8127812 */ /* 0x000fe400078efea1 */
[----:B------:R-:W-:Y:S02]  /*15eb0*/  FSEL R206, R23, -INF , !P0 ;  /* 0xff80000017ce7808 */ /* 0x000fe40004000000 */
[-C--:B------:R-:W-:Y:S02]  /*15ec0*/  ISETP.GE.AND P0, PT, R22, R54.reuse, PT ;  /* 0x000000361600720c */ /* 0x080fe40003f06270 */
[----:B------:R-:W-:Y:S01]  /*15ed0*/  ISETP.GE.AND P2, PT, R18, R54, PT ;  /* 0x000000361200720c */ /* 0x000fe20003f46270 */
[CC--:B--2---:R-:W-:Y:S01]  /*15ee0*/  FFMA.FTZ R12, R0.reuse, R21.reuse, R12 ;  /* 0x00000015000c7223 */ /* 0x0c4fe2000001000c */
[----:B------:R-:W2:Y:S01]  /*15ef0*/  I2F R19, R18 ;  /* 0x0000001200137306 */ /* 0x000ea20000201400 */
[----:B------:R-:W-:Y:S01]  /*15f00*/  FFMA.FTZ R182, R0, R21, R14 ;  /* 0x0000001500b67223 */ /* 0x000fe2000001000e */
[----:B------:R-:W-:-:S02]  /*15f10*/  IADD3 R14, R55, 0x49, RZ ;  /* 0x00000049370e7810 */ /* 0x000fc40007ffe0ff */
[----:B------:R-:W-:Y:S02]  /*15f20*/  FSEL R173, R12, -INF , !P4 ;  /* 0xff8000000cad7808 */ /* 0x000fe40006000000 */
[----:B------:R-:W-:Y:S01]  /*15f30*/  FSEL R201, R201, -INF , !P0 ;  /* 0xff800000c9c97808 */ /* 0x000fe20004000000 */
[-C--:B-1----:R-:W-:Y:S01]  /*15f40*/  FFMA.FTZ R13, R0, R16.reuse, R13 ;  /* 0x00000010000d7223 */ /* 0x082fe2000001000d */
[----:B------:R-:W1:Y:S01]  /*15f50*/  I2F R12, R14 ;  /* 0x0000000e000c7306 */ /* 0x000e620000201400 */
[----:B------:R-:W-:Y:S01]  /*15f60*/  ISETP.GE.AND P0, PT, R22, R53, PT ;  /* 0x000000351600720c */ /* 0x000fe20003f06270 */
[----:B------:R-:W-:Y:S01]  /*15f70*/  FFMA.FTZ R15, R0, R16, R15 ;  /* 0x00000010000f7223 */ /* 0x000fe2000001000f */
[----:B------:R-:W-:Y:S02]  /*15f80*/  FSEL R182, R182, -INF , !P3 ;  /* 0xff800000b6b67808 */ /* 0x000fe40005800000 */
[----:B------:R-:W-:Y:S02]  /*15f90*/  FSEL R196, R196, -INF , !P0 ;  /* 0xff800000c4c47808 */ /* 0x000fe40004000000 */
[----:B------:R-:W-:Y:S01]  /*15fa0*/  ISETP.GE.AND P0, PT, R17, R54, PT ;  /* 0x000000361100720c */ /* 0x000fe20003f06270 */
[----:B--2---:R-:W-:Y:S01]  /*15fb0*/  FFMA.FTZ R8, R0, R19, R8 ;  /* 0x0000001300087223 */ /* 0x004fe20000010008 */
[----:B------:R-:W-:Y:S01]  /*15fc0*/  ISETP.GE.AND P1, PT, R18, R53, PT ;  /* 0x000000351200720c */ /* 0x000fe20003f26270 */
[----:B------:R-:W-:Y:S01]  /*15fd0*/  FFMA.FTZ R10, R0, R19, R10 ;  /* 0x00000013000a7223 */ /* 0x000fe2000001000a */
[----:B------:R-:W-:-:S02]  /*15fe0*/  FSEL R179, R13, -INF , !P0 ;  /* 0xff8000000db37808 */ /* 0x000fc40004000000 */
[----:B------:R-:W-:Y:S02]  /*15ff0*/  LOP3.LUT R13, R168, 0x50, R161, 0xfe, !PT ;  /* 0x00000050a80d7812 */ /* 0x000fe400078efea1 */
[----:B------:R-:W-:Y:S01]  /*16000*/  FSEL R183, R8, -INF , !P2 ;  /* 0xff80000008b77808 */ /* 0x000fe20005000000 */
[CC--:B-1----:R-:W-:Y:S01]  /*16010*/  FFMA.FTZ R185, R0.reuse, R12.reuse, R9 ;  /* 0x0000000c00b97223 */ /* 0x0c2fe20000010009 */
[----:B------:R-:W-:Y:S01]  /*16020*/  IADD3 R9, R55, 0x51, RZ ;  /* 0x0000005137097810 */ /* 0x000fe20007ffe0ff */
[----:B------:R-:W-:Y:S01]  /*16030*/  FFMA.FTZ R180, R0, R12, R11 ;  /* 0x0000000c00b47223 */ /* 0x000fe2000001000b */
[C---:B------:R-:W-:Y:S02]  /*16040*/  ISETP.GE.AND P4, PT, R13.reuse, R54, PT ;  /* 0x000000360d00720c */ /* 0x040fe40003f86270 */
[-C--:B------:R-:W-:Y:S01]  /*16050*/  ISETP.GE.AND P3, PT, R13, R53.reuse, PT ;  /* 0x000000350d00720c */ /* 0x080fe20003f66270 */
[----:B------:R-:W1:Y:S01]  /*16060*/  I2F R8, R9 ;  /* 0x0000000900087306 */ /* 0x000e620000201400 */
[----:B------:R-:W-:-:S02]  /*16070*/  ISETP.GE.AND P0, PT, R17, R53, PT ;  /* 0x000000351100720c */ /* 0x000fc40003f06270 */
[----:B------:R-:W-:Y:S02]  /*16080*/  FSEL R178, R10, -INF , !P1 ;  /* 0xff8000000ab27808 */ /* 0x000fe40004800000 */
[----:B------:R-:W-:Y:S02]  /*16090*/  FSEL R176, R15, -INF , !P0 ;  /* 0xff8000000fb07808 */ /* 0x000fe40004000000 */
[----:B------:R-:W-:Y:S01]  /*160a0*/  ISETP.GE.AND P0, PT, R14, R54, PT ;  /* 0x000000360e00720c */ /* 0x000fe20003f06270 */
[----:B------:R-:W2:Y:S01]  /*160b0*/  I2F R13, R13 ;  /* 0x0000000d000d7306 */ /* 0x000ea20000201400 */
[----:B------:R-:W-:Y:S02]  /*160c0*/  LOP3.LUT R10, R168, 0x58, R161, 0xfe, !PT ;  /* 0x00000058a80a7812 */ /* 0x000fe400078efea1 */
[----:B------:R-:W-:Y:S02]  /*160d0*/  FSEL R185, R185, -INF , !P0 ;  /* 0xff800000b9b97808 */ /* 0x000fe40004000000 */
[----:B------:R-:W-:-:S02]  /*160e0*/  ISETP.GE.AND P0, PT, R14, R53, PT ;  /* 0x000000350e00720c */ /* 0x000fc40003f06270 */
[----:B------:R-:W-:Y:S01]  /*160f0*/  ISETP.GE.AND P2, PT, R10, R54, PT ;  /* 0x000000360a00720c */ /* 0x000fe20003f46270 */
[----:B-1----:R-:W-:Y:S01]  /*16100*/  FFMA.FTZ R5, R0, R8, R5 ;  /* 0x0000000800057223 */ /* 0x002fe20000010005 */
[----:B------:R-:W-:Y:S01]  /*16110*/  FSEL R180, R180, -INF , !P0 ;  /* 0xff800000b4b47808 */ /* 0x000fe20004000000 */
[----:B------:R-:W1:Y:S01]  /*16120*/  I2F R11, R10 ;  /* 0x0000000a000b7306 */ /* 0x000e620000201400 */
[----:B------:R-:W-:Y:S01]  /*16130*/  ISETP.GE.AND P0, PT, R9, R54, PT ;  /* 0x000000360900720c */ /* 0x000fe20003f06270 */
[----:B------:R-:W-:Y:S01]  /*16140*/  FFMA.FTZ R7, R0, R8, R7 ;  /* 0x0000000800077223 */ /* 0x000fe20000010007 */
[--C-:B------:R-:W-:Y:S02]  /*16150*/  LOP3.LUT R8, R168, 0x68, R161.reuse, 0xfe, !PT ;  /* 0x00000068a8087812 */ /* 0x100fe400078efea1 */
[----:B------:R-:W-:Y:S01]  /*16160*/  FSEL R165, R5, -INF , !P0 ;  /* 0xff80000005a57808 */ /* 0x000fe20004000000 */
[-C--:B--2---:R-:W-:Y:S01]  /*16170*/  FFMA.FTZ R4, R0, R13.reuse, R4 ;  /* 0x0000000d00047223 */ /* 0x084fe20000010004 */
[----:B------:R-:W-:Y:S01]  /*16180*/  LOP3.LUT R5, R168, 0x60, R161, 0xfe, !PT ;  /* 0x00000060a8057812 */ /* 0x000fe200078efea1 */
[----:B------:R-:W-:Y:S01]  /*16190*/  FFMA.FTZ R164, R0, R13, R6 ;  /* 0x0000000d00a47223 */ /* 0x000fe20000010006 */
[----:B------:R-:W-:-:S02]  /*161a0*/  IADD3 R6, R55, 0x59, RZ ;  /* 0x0000005937067810 */ /* 0x000fc40007ffe0ff */
[----:B------:R-:W-:Y:S02]  /*161b0*/  FSEL R163, R4, -INF , !P4 ;  /* 0xff80000004a37808 */ /* 0x000fe40006000000 */
[----:B------:R-:W2:Y:S01]  /*161c0*/  I2F R4, R6 ;  /* 0x0000000600047306 */ /* 0x000ea20000201400 */
[----:B------:R-:W-:Y:S02]  /*161d0*/  FSEL R164, R164, -INF , !P3 ;  /* 0xff800000a4a47808 */ /* 0x000fe40005800000 */
[C---:B------:R-:W-:Y:S01]  /*161e0*/  ISETP.GE.AND P4, PT, R5.reuse, R54, PT ;  /* 0x000000360500720c */ /* 0x040fe20003f86270 */
[C---:B-1----:R-:W-:Y:S01]  /*161f0*/  FFMA.FTZ R120, R0.reuse, R11, R120 ;  /* 0x0000000b00787223 */ /* 0x042fe20000010078 */
[----:B------:R-:W-:Y:S01]  /*16200*/  ISETP.GE.AND P3, PT, R5, R53, PT ;  /* 0x000000350500720c */ /* 0x000fe20003f66270 */
[----:B------:R-:W-:Y:S01]  /*16210*/  FFMA.FTZ R122, R0, R11, R122 ;  /* 0x0000000b007a7223 */ /* 0x000fe2000001007a */
[-C--:B------:R-:W-:Y:S01]  /*16220*/  ISETP.GE.AND P0, PT, R9, R53.reuse, PT ;  /* 0x000000350900720c */ /* 0x080fe20003f06270 */
[----:B------:R-:W1:Y:S01]  /*16230*/  I2F R5, R5 ;  /* 0x0000000500057306 */ /* 0x000e620000201400 */
[----:B------:R-:W-:-:S02]  /*16240*/  ISETP.GE.AND P1, PT, R10, R53, PT ;  /* 0x000000350a00720c */ /* 0x000fc40003f26270 */
[----:B------:R-:W-:Y:S02]  /*16250*/  FSEL R138, R7, -INF , !P0 ;  /* 0xff800000078a7808 */ /* 0x000fe40004000000 */
[----:B------:R-:W-:Y:S02]  /*16260*/  ISETP.GE.AND P0, PT, R6, R54, PT ;  /* 0x000000360600720c */ /* 0x000fe40003f06270 */
[C---:B------:R-:W-:Y:S01]  /*16270*/  IADD3 R7, R55.reuse, 0x61, RZ ;  /* 0x0000006137077810 */ /* 0x040fe20007ffe0ff */
[CC--:B--2---:R-:W-:Y:S01]  /*16280*/  FFMA.FTZ R121, R0.reuse, R4.reuse, R121 ;  /* 0x0000000400797223 */ /* 0x0c4fe20000010079 */
[----:B------:R-:W2:Y:S01]  /*16290*/  I2F R9, R8 ;  /* 0x0000000800097306 */ /* 0x000ea20000201400 */
[----:B------:R-:W-:Y:S01]  /*162a0*/  FFMA.FTZ R123, R0, R4, R123 ;  /* 0x00000004007b7223 */ /* 0x000fe2000001007b */
[----:B------:R-:W-:Y:S02]  /*162b0*/  IADD3 R4, R55, 0x69, RZ ;  /* 0x0000006937047810 */ /* 0x000fe40007ffe0ff */
[----:B------:R-:W-:-:S02]  /*162c0*/  FSEL R177, R121, -INF , !P0 ;  /* 0xff80000079b17808 */ /* 0x000fc40004000000 */
[----:B------:R-:W-:Y:S01]  /*162d0*/  ISETP.GE.AND P0, PT, R6, R53, PT ;  /* 0x000000350600720c */ /* 0x000fe20003f06270 */
[CC--:B-1----:R-:W-:Y:S01]  /*162e0*/  FFMA.FTZ R64, R0.reuse, R5.reuse, R64 ;  /* 0x0000000500407223 */ /* 0x0c2fe20000010040 */
[----:B------:R-:W1:Y:S01]  /*162f0*/  I2F R6, R7 ;  /* 0x0000000700067306 */ /* 0x000e620000201400 */
[----:B------:R-:W-:Y:S01]  /*16300*/  FFMA.FTZ R66, R0, R5, R66 ;  /* 0x0000000500427223 */ /* 0x000fe20000010042 */
[----:B------:R-:W-:Y:S02]  /*16310*/  FSEL R169, R120, -INF , !P2 ;  /* 0xff80000078a97808 */ /* 0x000fe40005000000 */
[----:B------:R-:W-:Y:S02]  /*16320*/  FSEL R142, R122, -INF , !P1 ;  /* 0xff8000007a8e7808 */ /* 0x000fe40004800000 */
[C---:B------:R-:W-:Y:S02]  /*16330*/  ISETP.GE.AND P2, PT, R8.reuse, R54, PT ;  /* 0x000000360800720c */ /* 0x040fe40003f46270 */
[----:B------:R-:W3:Y:S01]  /*16340*/  I2F R5, R4 ;  /* 0x0000000400057306 */ /* 0x000ee20000201400 */
[----:B------:R-:W-:Y:S01]  /*16350*/  ISETP.GE.AND P1, PT, R8, R53, PT ;  /* 0x000000350800720c */ /* 0x000fe20003f26270 */
[-C--:B--2---:R-:W-:Y:S01]  /*16360*/  FFMA.FTZ R60, R0, R9.reuse, R60 ;  /* 0x00000009003c7223 */ /* 0x084fe2000001003c */
[----:B------:R-:W-:Y:S01]  /*16370*/  LOP3.LUT R8, R168, 0x70, R161, 0xfe, !PT ;  /* 0x00000070a8087812 */ /* 0x000fe200078efea1 */
[----:B------:R-:W-:Y:S01]  /*16380*/  FFMA.FTZ R62, R0, R9, R62 ;  /* 0x00000009003e7223 */ /* 0x000fe2000001003e */
[----:B------:R-:W-:-:S02]  /*16390*/  FSEL R162, R123, -INF , !P0 ;  /* 0xff8000007ba27808 */ /* 0x000fc40004000000 */
[----:B------:R-:W-:Y:S01]  /*163a0*/  ISETP.GE.AND P0, PT, R7, R54, PT ;  /* 0x000000360700720c */ /* 0x000fe20003f06270 */
[----:B------:R-:W2:Y:S01]  /*163b0*/  I2F R9, R8 ;  /* 0x0000000800097306 */ /* 0x000ea20000201400 */
[-C--:B-1----:R-:W-:Y:S01]  /*163c0*/  FFMA.FTZ R65, R0, R6.reuse, R65 ;  /* 0x0000000600417223 */ /* 0x082fe20000010041 */
[----:B------:R-:W-:Y:S01]  /*163d0*/  LOP3.LUT R15, R168, 0x18, R161, 0xfe, !PT ;  /* 0x00000018a80f7812 */ /* 0x000fe200078efea1 */
[C---:B------:R-:W-:Y:S01]  /*163e0*/  FFMA.FTZ R67, R0.reuse, R6, R67 ;  /* 0x0000000600437223 */ /* 0x040fe20000010043 */
[----:B------:R-:W-:Y:S02]  /*163f0*/  IADD3 R6, R55, 0x71, RZ ;  /* 0x0000007137067810 */ /* 0x000fe40007ffe0ff */
[----:B------:R-:W-:Y:S01]  /*16400*/  FSEL R184, R65, -INF , !P0 ;  /* 0xff80000041b87808 */ /* 0x000fe20004000000 */
[C---:B---3--:R-:W-:Y:S01]  /*16410*/  FFMA.FTZ R61, R0.reuse, R5, R61 ;  /* 0x00000005003d7223 */ /* 0x048fe2000001003d */
[----:B------:R-:W-:Y:S01]  /*16420*/  ISETP.GE.AND P0, PT, R7, R53, PT ;  /* 0x000000350700720c */ /* 0x000fe20003f06270 */
[----:B------:R-:W-:Y:S01]  /*16430*/  FFMA.FTZ R63, R0, R5, R63 ;  /* 0x00000005003f7223 */ /* 0x000fe2000001003f */
[----:B------:R-:W-:Y:S01]  /*16440*/  LOP3.LUT R5, R168, 0x10, R161, 0xfe, !PT ;  /* 0x00000010a8057812 */ /* 0x000fe200078efea1 */
[----:B------:R-:W1:Y:S01]  /*16450*/  I2F R7, R6 ;  /* 0x0000000600077306 */ /* 0x000e620000201400 */
[----:B------:R-:W-:-:S02]  /*16460*/  FSEL R126, R66, -INF , !P3 ;  /* 0xff800000427e7808 */ /* 0x000fc40005800000 */
[----:B------:R-:W-:Y:S01]  /*16470*/  FSEL R123, R67, -INF , !P0 ;  /* 0xff800000437b7808 */ /* 0x000fe20004000000 */
[-C--:B--2---:R-:W-:Y:S01]  /*16480*/  FFMA.FTZ R56, R0, R9.reuse, R56 ;  /* 0x0000000900387223 */ /* 0x084fe20000010038 */
[-C--:B------:R-:W-:Y:S01]  /*16490*/  ISETP.GE.AND P3, PT, R8, R54.reuse, PT ;  /* 0x000000360800720c */ /* 0x080fe20003f66270 */
[----:B------:R-:W-:Y:S01]  /*164a0*/  FFMA.FTZ R58, R0, R9, R58 ;  /* 0x00000009003a7223 */ /* 0x000fe2000001003a */
[----:B------:R-:W-:Y:S01]  /*164b0*/  FSEL R186, R60, -INF , !P2 ;  /* 0xff8000003cba7808 */ /* 0x000fe20005000000 */
[----:B------:R-:W2:Y:S01]  /*164c0*/  I2F R11, R5 ;  /* 0x00000005000b7306 */ /* 0x000ea20000201400 */
[----:B------:R-:W-:Y:S02]  /*164d0*/  ISETP.GE.AND P2, PT, R8, R53, PT ;  /* 0x000000350800720c */ /* 0x000fe40003f46270 */
[----:B------:R-:W-:Y:S02]  /*164e0*/  ISETP.GE.AND P0, PT, R4, R54, PT ;  /* 0x000000360400720c */ /* 0x000fe40003f06270 */
[----:B------:R-:W-:-:S02]  /*164f0*/  IADD3 R8, R55, 0x11, RZ ;  /* 0x0000001137087810 */ /* 0x000fc40007ffe0ff */
[----:B------:R-:W-:Y:S01]  /*16500*/  FSEL R188, R56, -INF , !P3 ;  /* 0xff80000038bc7808 */ /* 0x000fe20005800000 */
[----:B------:R-:W3:Y:S01]  /*16510*/  I2F R13, R15 ;  /* 0x0000000f000d7306 */ /* 0x000ee20000201400 */
[----:B------:R-:W-:Y:S01]  /*16520*/  FSEL R187, R61, -INF , !P0 ;  /* 0xff8000003dbb7808 */ /* 0x000fe20004000000 */
[CC--:B-1----:R-:W-:Y:S01]  /*16530*/  FFMA.FTZ R59, R0.reuse, R7.reuse, R59 ;  /* 0x00000007003b7223 */ /* 0x0c2fe2000001003b */
[----:B------:R-:W-:Y:S01]  /*16540*/  ISETP.GE.AND P3, PT, R5, R54, PT ;  /* 0x000000360500720c */ /* 0x000fe20003f66270 */
[----:B------:R-:W-:Y:S01]  /*16550*/  FFMA.FTZ R57, R0, R7, R57 ;  /* 0x0000000700397223 */ /* 0x000fe20000010039 */
[----:B------:R-:W-:Y:S02]  /*16560*/  ISETP.GE.AND P0, PT, R4, R53, PT ;  /* 0x000000350400720c */ /* 0x000fe40003f06270 */
[----:B------:R-:W-:Y:S01]  /*16570*/  LOP3.LUT R4, R168, 0x78, R161, 0xfe, !PT ;  /* 0x00000078a8047812 */ /* 0x000fe200078efea1 */
[----:B------:R-:W1:Y:S01]  /*16580*/  I2F R5, R8 ;  /* 0x0000000800057306 */ /* 0x000e620000201400 */
[----:B--2---:R-:W-:Y:S01]  /*16590*/  FFMA.FTZ R36, R0, R11, R36 ;  /* 0x0000000b00247223 */ /* 0x004fe20000010024 */
[----:B------:R-:W-:-:S02]  /*165a0*/  FSEL R122, R62, -INF , !P1 ;  /* 0xff8000003e7a7808 */ /* 0x000fc40004800000 */
[C---:B------:R-:W-:Y:S02]  /*165b0*/  ISETP.GE.AND P1, PT, R6.reuse, R53, PT ;  /* 0x000000350600720c */ /* 0x040fe40003f26270 */
[----:B------:R-:W-:Y:S02]  /*165c0*/  FSEL R121, R63, -INF , !P0 ;  /* 0xff8000003f797808 */ /* 0x000fe40004000000 */
[----:B------:R-:W2:Y:S01]  /*165d0*/  I2F R9, R4 ;  /* 0x0000000400097306 */ /* 0x000ea20000201400 */
[-C--:B------:R-:W-:Y:S01]  /*165e0*/  ISETP.GE.AND P0, PT, R6, R54.reuse, PT ;  /* 0x000000360600720c */ /* 0x080fe20003f06270 */
[----:B---3--:R-:W-:Y:S01]  /*165f0*/  FFMA.FTZ R32, R0, R13, R32 ;  /* 0x0000000d00207223 */ /* 0x008fe20000010020 */
[----:B------:R-:W-:Y:S02]  /*16600*/  FSEL R59, R59, -INF , !P1 ;  /* 0xff8000003b3b7808 */ /* 0x000fe40004800000 */
[----:B------:R-:W-:Y:S02]  /*16610*/  ISETP.GE.AND P1, PT, R15, R54, PT ;  /* 0x000000360f00720c */ /* 0x000fe40003f26270 */
[----:B------:R-:W-:Y:S01]  /*16620*/  IADD3 R7, R55, 0x19, RZ ;  /* 0x0000001937077810 */ /* 0x000fe20007ffe0ff */
[----:B------:R-:W3:Y:S01]  /*16630*/  I2F R11, R55 ;  /* 0x00000037000b7306 */ /* 0x000ee20000201400 */
[----:B------:R-:W-:Y:S01]  /*16640*/  FSEL R58, R58, -INF , !P2 ;  /* 0xff8000003a3a7808 */ /* 0x000fe20005000000 */
[----:B-1----:R-:W-:Y:S01]  /*16650*/  FFMA.FTZ R37, R0, R5, R37 ;  /* 0x0000000500257223 */ /* 0x002fe20000010025 */
[----:B------:R-:W-:-:S02]  /*16660*/  FSEL R189, R57, -INF , !P0 ;  /* 0xff80000039bd7808 */ /* 0x000fc40004000000 */
[CC--:B------:R-:W-:Y:S02]  /*16670*/  ISETP.GE.AND P2, PT, R4.reuse, R54.reuse, PT ;  /* 0x000000360400720c */ /* 0x0c0fe40003f46270 */
[----:B------:R-:W-:Y:S01]  /*16680*/  ISETP.GE.AND P0, PT, R4, R53, PT ;  /* 0x000000350400720c */ /* 0x000fe20003f06270 */
[-C--:B--2---:R-:W-:Y:S01]  /*16690*/  FFMA.FTZ R48, R0, R9.reuse, R48 ;  /* 0x0000000900307223 */ /* 0x084fe20000010030 */
[----:B------:R-:W-:Y:S01]  /*166a0*/  FSEL R61, R32, -INF , !P1 ;  /* 0xff800000203d7808 */ /* 0x000fe20004800000 */
[----:B------:R-:W1:Y:S01]  /*166b0*/  I2F R4, R7 ;  /* 0x0000000700047306 */ /* 0x000e620000201400 */
[----:B------:R-:W-:Y:S01]  /*166c0*/  ISETP.GE.AND P1, PT, R8, R54, PT ;  /* 0x000000360800720c */ /* 0x000fe20003f26270 */
[C---:B------:R-:W-:Y:S01]  /*166d0*/  FFMA.FTZ R50, R0.reuse, R9, R50 ;  /* 0x0000000900327223 */ /* 0x040fe20000010032 */
[----:B------:R-:W-:Y:S02]  /*166e0*/  IADD3 R6, R55, 0x79, RZ ;  /* 0x0000007937067810 */ /* 0x000fe40007ffe0ff */
[----:B------:R-:W-:Y:S01]  /*166f0*/  FSEL R67, R37, -INF , !P1 ;  /* 0xff80000025437808 */ /* 0x000fe20004800000 */
[----:B---3--:R-:W-:Y:S01]  /*16700*/  FFMA.FTZ R5, R0, R11, R44 ;  /* 0x0000000b00057223 */ /* 0x008fe2000001002c */
[----:B------:R-:W-:Y:S01]  /*16710*/  ISETP.GE.AND P1, PT, R8, R53, PT ;  /* 0x000000350800720c */ /* 0x000fe20003f26270 */
[----:B------:R-:W-:Y:S01]  /*16720*/  FFMA.FTZ R46, R0, R11, R46 ;  /* 0x0000000b002e7223 */ /* 0x000fe2000001002e */
[----:B------:R-:W2:Y:S01]  /*16730*/  I2F R9, R6 ;  /* 0x0000000600097306 */ /* 0x000ea20000201400 */
[----:B------:R-:W-:-:S02]  /*16740*/  LOP3.LUT R12, R168, 0x10, R161, 0xfe, !PT ;  /* 0x00000010a80c7812 */ /* 0x000fc400078efea1 */
[----:B------:R-:W-:Y:S02]  /*16750*/  FSEL R60, R50, -INF , !P0 ;  /* 0xff800000323c7808 */ /* 0x000fe40004000000 */
[----:B------:R-:W-:Y:S01]  /*16760*/  ISETP.GE.AND P0, PT, R55, R54, PT ;  /* 0x000000363700720c */ /* 0x000fe20003f06270 */
[----:B-1----:R-:W-:Y:S02]  /*16770*/  FFMA.FTZ R4, R0, R4, R33 ;  /* 0x0000000400047223 */ /* 0x002fe40000010021 */
[----:B------:R1:W3:Y:S01]  /*16780*/  I2F R10, R8 ;  /* 0x00000008000a7306 */ /* 0x0002e20000201400 */
[----:B------:R-:W-:Y:S02]  /*16790*/  FSEL R5, R5, -INF , !P0 ;  /* 0xff80000005057808 */ /* 0x000fe40004000000 */
[----:B------:R-:W-:Y:S02]  /*167a0*/  ISETP.GE.AND P0, PT, R7, R54, PT ;  /* 0x000000360700720c */ /* 0x000fe40003f06270 */
[----:B------:R-:W-:-:S02]  /*167b0*/  FSEL R190, R48, -INF , !P2 ;  /* 0xff80000030be7808 */ /* 0x000fc40005000000 */
[----:B------:R-:W-:Y:S01]  /*167c0*/  FSEL R65, R4, -INF , !P0 ;  /* 0xff80000004417808 */ /* 0x000fe20004000000 */
[----:B------:R-:W4:Y:S01]  /*167d0*/  I2F R11, R7 ;  /* 0x00000007000b7306 */ /* 0x000f220000201400 */
[-C--:B--2---:R-:W-:Y:S01]  /*167e0*/  FFMA.FTZ R49, R0, R9.reuse, R49 ;  /* 0x0000000900317223 */ /* 0x084fe20000010031 */
[----:B------:R-:W-:Y:S01]  /*167f0*/  ISETP.GE.AND P2, PT, R6, R54, PT ;  /* 0x000000360600720c */ /* 0x000fe20003f46270 */
[----:B------:R-:W-:Y:S01]  /*16800*/  FFMA.FTZ R51, R0, R9, R51 ;  /* 0x0000000900337223 */ /* 0x000fe20000010033 */
[----:B------:R-:W-:Y:S02]  /*16810*/  ISETP.GE.AND P0, PT, R7, R53, PT ;  /* 0x000000350700720c */ /* 0x000fe40003f06270 */
[----:B------:R-:W-:Y:S02]  /*16820*/  FSEL R181, R64, -INF , !P4 ;  /* 0xff80000040b57808 */ /* 0x000fe40006000000 */
[----:B-1----:R-:W-:Y:S01]  /*16830*/  LOP3.LUT R8, R168, 0x18, R161, 0xfe, !PT ;  /* 0x00000018a8087812 */ /* 0x002fe200078efea1 */
[----:B------:R-:W1:Y:S01]  /*16840*/  I2F R13, R12 ;  /* 0x0000000c000d7306 */ /* 0x000e620000201400 */
[----:B---3--:R-:W-:Y:S01]  /*16850*/  FFMA.FTZ R10, R0, R10, R39 ;  /* 0x0000000a000a7223 */ /* 0x008fe20000010027 */
[----:B------:R-:W-:-:S02]  /*16860*/  FSEL R63, R36, -INF , !P3 ;  /* 0xff800000243f7808 */ /* 0x000fc40005800000 */
[----:B------:R-:W-:Y:S02]  /*16870*/  FSEL R191, R49, -INF , !P2 ;  /* 0xff80000031bf7808 */ /* 0x000fe40005000000 */
[----:B------:R-:W-:Y:S01]  /*16880*/  FSEL R64, R10, -INF , !P1 ;  /* 0xff8000000a407808 */ /* 0x000fe20004800000 */
[----:B----4-:R-:W-:Y:S01]  /*16890*/  FFMA.FTZ R11, R0, R11, R35 ;  /* 0x0000000b000b7223 */ /* 0x010fe20000010023 */
[----:B------:R-:W2:Y:S01]  /*168a0*/  I2F R15, R8 ;  /* 0x00000008000f7306 */ /* 0x000ea20000201400 */
[-C--:B------:R-:W-:Y:S02]  /*168b0*/  ISETP.GE.AND P3, PT, R55, R53.reuse, PT ;  /* 0x000000353700720c */ /* 0x080fe40003f66270 */
[-C--:B------:R-:W-:Y:S02]  /*168c0*/  ISETP.GE.AND P2, PT, R12, R53.reuse, PT ;  /* 0x000000350c00720c */ /* 0x080fe40003f46270 */
[----:B------:R-:W-:Y:S02]  /*168d0*/  FSEL R130, R11, -INF , !P0 ;  /* 0xff8000000b827808 */ /* 0x000fe40004000000 */
[----:B------:R-:W-:Y:S01]  /*168e0*/  ISETP.GE.AND P1, PT, R8, R53, PT ;  /* 0x000000350800720c */ /* 0x000fe20003f26270 */
[----:B-1----:R-:W-:Y:S01]  /*168f0*/  FFMA.FTZ R13, R0, R13, R38 ;  /* 0x0000000d000d7223 */ /* 0x002fe20000010026 */
[----:B------:R-:W-:-:S02]  /*16900*/  ISETP.GE.AND P0, PT, R6, R53, PT ;  /* 0x000000350600720c */ /* 0x000fc40003f06270 */
[----:B------:R-:W-:Y:S02]  /*16910*/  FSEL R4, R46, -INF , !P3 ;  /* 0xff8000002e047808 */ /* 0x000fe40005800000 */
[----:B------:R-:W-:Y:S02]  /*16920*/  FSEL R136, R13, -INF , !P2 ;  /* 0xff8000000d887808 */ /* 0x000fe40005000000 */
[----:B------:R-:W-:Y:S01]  /*16930*/  FSEL R124, R51, -INF , !P0 ;  /* 0xff800000337c7808 */ /* 0x000fe20004000000 */
[----:B--2---:R-:W-:-:S05]  /*16940*/  FFMA.FTZ R15, R0, R15, R34 ;  /* 0x0000000f000f7223 */ /* 0x004fca0000010022 */
[----:B------:R-:W-:Y:S01]  /*16950*/  FSEL R66, R15, -INF , !P1 ;  /* 0xff8000000f427808 */ /* 0x000fe20004800000 */
[----:B------:R-:W-:Y:S05]  /*16960*/  @!P6 BRA `(.L_x_2333) ;  /* 0x00000a200000e947 */ /* 0x000fea0003800000 */
[----:B------:R-:W-:-:S13]  /*16970*/  ISETP.NE.AND P4, PT, R157, RZ, PT ;  /* 0x000000ff9d00720c */ /* 0x000fda0003f85270 */
[----:B------:R-:W-:Y:S05]  /*16980*/  @!P4 BRA `(.L_x_2334) ;  /* 0x000003a00000c947 */ /* 0x000fea0003800000 */
[----:B------:R-:W-:Y:S02]  /*16990*/  IABS R7, c[0x0][0x2d0] ;  /* 0x0000b40000077a13 */ /* 0x000fe40000000000 */
[----:B------:R-:W-:Y:S02]  /*169a0*/  IABS R9, R168 ;  /* 0x000000a800097213 */ /* 0x000fe40000000000 */
[----:B------:R-:W1:Y:S08]  /*169b0*/  I2F.RP R8, R7 ;  /* 0x0000000700087306 */ /* 0x000e700000209400 */
[----:B-1----:R-:W1:Y:S02]  /*169c0*/  MUFU.RCP R10, R8 ;  /* 0x00000008000a7308 */ /* 0x002e640000001000 */
[----:B-1----:R-:W-:-:S06]  /*169d0*/  IADD3 R10, R10, 0xffffffe, RZ ;  /* 0x0ffffffe0a0a7810 */ /* 0x002fcc0007ffe0ff */
[----:B------:R-:W1:Y:S02]  /*169e0*/  F2I.FTZ.U32.TRUNC.NTZ R11, R10 ;  /* 0x0000000a000b7305 */ /* 0x000e64000021f000 */
[----:B-1----:R-:W-:Y:S02]  /*169f0*/  IMAD.MOV R6, RZ, RZ, -R11 ;  /* 0x000000ffff067224 */ /* 0x002fe400078e0a0b */
[----:B------:R-:W-:Y:S02]  /*16a00*/  IMAD.MOV.U32 R10, RZ, RZ, RZ ;  /* 0x000000ffff0a7224 */ /* 0x000fe400078e00ff */
[----:B------:R-:W-:-:S04]  /*16a10*/  IMAD R6, R6, R7, RZ ;  /* 0x0000000706067224 */ /* 0x000fc800078e02ff */
[----:B------:R-:W-:Y:S01]  /*16a20*/  IMAD.HI.U32 R6, R11, R6, R10 ;  /* 0x000000060b067227 */ /* 0x000fe200078e000a */
[C---:B------:R-:W-:Y:S02]  /*16a30*/  IADD3 R11, R168.reuse, -0x80, RZ ;  /* 0xffffff80a80b7810 */ /* 0x040fe40007ffe0ff */
[----:B------:R-:W-:Y:S02]  /*16a40*/  LOP3.LUT R168, R168, c[0x0][0x2d0], RZ, 0x3c, !PT ;  /* 0x0000b400a8a87a12 */ /* 0x000fe400078e3cff */
[----:B------:R-:W-:Y:S01]  /*16a50*/  IABS R8, R11 ;  /* 0x0000000b00087213 */ /* 0x000fe20000000000 */
[----:B------:R-:W-:Y:S01]  /*16a60*/  IMAD.HI.U32 R12, R6, R9, RZ ;  /* 0x00000009060c7227 */ /* 0x000fe200078e00ff */
[----:B------:R-:W-:Y:S02]  /*16a70*/  LOP3.LUT R11, R11, c[0x0][0x2d0], RZ, 0x3c, !PT ;  /* 0x0000b4000b0b7a12 */ /* 0x000fe400078e3cff */
[----:B------:R-:W-:Y:S01]  /*16a80*/  ISETP.GE.AND P2, PT, R168, RZ, PT ;  /* 0x000000ffa800720c */ /* 0x000fe20003f46270 */
[----:B------:R-:W-:-:S02]  /*16a90*/  IMAD.MOV R10, RZ, RZ, -R12 ;  /* 0x000000ffff0a7224 */ /* 0x000fc400078e0a0c */
        /* <DEDUP_REMOVED lines=41> */
.L_x_2334:
[----:B------:R-:W-:-:S05]  /*16d30*/  IMAD.MOV.U32 R10, RZ, RZ, c[0x0][0x198] ;  /* 0x00006600ff0a7624 */ /* 0x000fca00078e00ff */
[----:B------:R-:W-:-:S04]  /*16d40*/  LEA R10, -R10, RZ, 0x7 ;  /* 0x000000ff0a0a7211 */ /* 0x000fc800078e39ff */
[----:B------:R-:W-:Y:S02]  /*16d50*/  SHF.R.S32.HI R9, RZ, 0x1f, R10 ;  /* 0x0000001fff097819 */ /* 0x000fe4000001140a */
.L_x_2335:
[----:B------:R-:W-:Y:S02]  /*16d60*/  ISETP.GE.AND P1, PT, R118, c[0x0][0x220], PT ;  /* 0x0000880076007a0c */ /* 0x000fe40003f26270 */
[----:B------:R-:W-:Y:S02]  /*16d70*/  ISETP.NE.AND P2, PT, R156, RZ, PT ;  /* 0x000000ff9c00720c */ /* 0x000fe40003f45270 */
[C---:B------:R-:W-:Y:S02]  /*16d80*/  LEA R14, P0, R10.reuse, R170, 0x1 ;  /* 0x000000aa0a0e7211 */ /* 0x040fe400078008ff */
[----:B------:R-:W-:Y:S02]  /*16d90*/  SEL R6, RZ, 0x3fffc, P2 ;  /* 0x0003fffcff067807 */ /* 0x000fe40001000000 */
[----:B------:R-:W-:Y:S02]  /*16da0*/  LEA.HI.X R15, R10, R175, R9, 0x1, P0 ;  /* 0x000000af0a0f7211 */ /* 0x000fe400000f0c09 */
[----:B------:R-:W-:-:S03]  /*16db0*/  LOP3.LUT P0, RZ, R6, 0x4, RZ, 0xc0, !PT ;  /* 0x0000000406ff7812 */ /* 0x000fc6000780c0ff */
[C---:B------:R-:W-:Y:S01]  /*16dc0*/  @!P1 IADD3 R7, P2, R10.reuse, R151, RZ ;  /* 0x000000970a079210 */ /* 0x040fe20007f5e0ff */
[----:B------:R-:W-:Y:S01]  /*16dd0*/  @!PT LDS RZ, [RZ] ;  /* 0x00000000fffff984 */ /* 0x000fe20000000800 */
[----:B------:R-:W-:Y:S01]  /*16de0*/  @!PT LDS RZ, [RZ] ;  /* 0x00000000fffff984 */ /* 0x000fe20000000800 */
[----:B------:R-:W-:Y:S01]  /*16df0*/  @!PT LDS RZ, [RZ] ;  /* 0x00000000fffff984 */ /* 0x000fe20000000800 */
[----:B------:R1:W-:Y:S04]  /*16e00*/  @!P1 LDGSTS.E.BYPASS.LTC128B.128 [R174+0x3000], [R14.64] ;  /* 0x030000000eae9fae */ /* 0x0003e8000b901d46 */
[----:B------:R-:W-:Y:S01]  /*16e10*/  @!P1 IMAD.X R6, R9, 0x1, R150, P2 ;  /* 0x0000000109069824 */ /* 0x000fe200010e0696 */
[C---:B------:R-:W-:Y:S01]  /*16e20*/  @!P1 LEA R18, P2, R7.reuse, R170, 0x1 ;  /* 0x000000aa07129211 */ /* 0x040fe200078408ff */
[----:B------:R1:W-:Y:S03]  /*16e30*/  @P1 STS [R174+0x3000], RZ ;  /* 0x003000ffae001388 */ /* 0x0003e60000000800 */
[----:B------:R-:W-:Y:S01]  /*16e40*/  @!P1 LEA.HI.X R19, R7, R175, R6, 0x1, P2 ;  /* 0x000000af07139211 */ /* 0x000fe200010f0c06 */
[----:B------:R1:W-:Y:S01]  /*16e50*/  @P1 STS [R174+0x3004], RZ ;  /* 0x003004ffae001388 */ /* 0x0003e20000000800 */
[----:B------:R-:W-:-:S03]  /*16e60*/  @!P5 IADD3 R7, P2, R10, R151, RZ ;  /* 0x000000970a07d210 */ /* 0x000fc60007f5e0ff */
[----:B------:R1:W-:Y:S01]  /*16e70*/  @P1 STS.64 [R174+0x3008], RZ ;  /* 0x003008ffae001388 */ /* 0x0003e20000000a00 */
[-C--:B------:R-:W-:Y:S01]  /*16e80*/  @!P5 LEA R12, P3, R7, R170.reuse, 0x1 ;  /* 0x000000aa070cd211 */ /* 0x080fe200078608ff */
[----:B------:R-:W-:Y:S01]  /*16e90*/  @!P5 IMAD.X R8, R9, 0x1, R150, P2 ;  /* 0x000000010908d824 */ /* 0x000fe200010e0696 */
[----:B------:R-:W-:Y:S01]  /*16ea0*/  @P0 IADD3 R6, P2, R10, R151, RZ ;  /* 0x000000970a060210 */ /* 0x000fe20007f5e0ff */
[----:B------:R-:W-:Y:S01]  /*16eb0*/  @!PT LDS RZ, [RZ] ;  /* 0x00000000fffff984 */ /* 0x000fe20000000800 */
[----:B------:R-:W-:Y:S01]  /*16ec0*/  @!PT LDS RZ, [RZ] ;  /* 0x00000000fffff984 */ /* 0x000fe20000000800 */
[----:B------:R-:W-:Y:S01]  /*16ed0*/  @!PT LDS RZ, [RZ] ;  /* 0x00000000fffff984 */ /* 0x000fe20000000800 */
[----:B------:R1:W-:Y:S03]  /*16ee0*/  @!P5 LDGSTS.E.BYPASS.LTC128B.128 [R174+0x5000], [R14.64+0x40] ;  /* 0x050000400eaedfae */ /* 0x0003e6000b901d46 */
[-C--:B------:R-:W-:Y:S01]  /*16ef0*/  @!P5 LEA.HI.X R13, R7, R175.reuse, R8, 0x1, P3 ;  /* 0x000000af070dd211 */ /* 0x080fe200018f0c08 */
        /* <DEDUP_REMOVED lines=34> */
[----:B------:R1:W-:Y:S01]  /*17120*/  @!P1 LDGSTS.E.BYPASS.LTC128B.128 [R174+0x4000], [R22.64] ;  /* 0x0400000016ae9fae */ /* 0x0003e2000b901d46 */
[----:B--2---:R-:W-:-:S03]  /*17130*/  @P0 LEA R18, P2, R10, R170, 0x1 ;  /* 0x000000aa0a120211 */ /* 0x004fc600078408ff */
[----:B------:R1:W-:Y:S01]  /*17140*/  @P1 STS.128 [R174+0x4000], RZ ;  /* 0x004000ffae001388 */ /* 0x0003e20000000c00 */
[-C--:B------:R-:W-:Y:S01]  /*17150*/  @P0 LEA.HI.X R19, R10, R175.reuse, R9, 0x1, P2 ;  /* 0x000000af0a130211 */ /* 0x080fe200010f0c09 */
        /* <DEDUP_REMOVED lines=9> */
[C---:B------:R-:W-:Y:S01]  /*171f0*/  @P0 LEA R8, P2, R6.reuse, R170, 0x1 ;  /* 0x000000aa06080211 */ /* 0x040fe200078408ff */
[----:B------:R-:W-:Y:S01]  /*17200*/  IMAD.MOV.U32 R170, RZ, RZ, R14 ;  /* 0x000000ffffaa7224 */ /* 0x000fe200078e000e */
[CCC-:B------:R-:W-:Y:S01]  /*17210*/  @!P5 LEA.HI.X R11, R6.reuse, R175.reuse, R9.reuse, 0x1, P3 ;  /* 0x000000af060bd211 */ /* 0x1c0fe200018f0c09 */
[----:B------:R-:W-:Y:S01]  /*17220*/  @!PT LDS RZ, [RZ] ;  /* 0x00000000fffff984 */ /* 0x000fe20000000800 */
[----:B------:R-:W-:Y:S01]  /*17230*/  @!PT LDS RZ, [RZ] ;  /* 0x00000000fffff984 */ /* 0x000fe20000000800 */
[----:B------:R-:W-:Y:S01]  /*17240*/  @!PT LDS RZ, [RZ] ;  /* 0x00000000fffff984 */ /* 0x000fe20000000800 */
[----:B------:R1:W-:Y:S01]  /*17250*/  @P0 LDGSTS.E.BYPASS.LTC128B.128 [R174+0x8000], [R18.64+0x80] ;  /* 0x0800008012ae0fae */ /* 0x0003e2000b901d46 */
[----:B------:R-:W-:Y:S01]  /*17260*/  @P0 LEA.HI.X R9, R6, R175, R9, 0x1, P2 ;  /* 0x000000af06090211 */ /* 0x000fe200010f0c09 */
[----:B------:R-:W-:-:S02]  /*17270*/  IMAD.MOV.U32 R175, RZ, RZ, R15 ;  /* 0x000000ffffaf7224 */ /* 0x000fc400078e000f */
        /* <DEDUP_REMOVED lines=17> */
.L_x_2333:
        /* <DEDUP_REMOVED lines=82> */
[--C-:B------:R-:W-:Y:S02]  /*178b0*/  FFMA.FTZ R192, R45, c[0x0][0x23c], -R194.reuse ;  /* 0x00008f002dc07a23 */ /* 0x100fe400000108c2 */
[--C-:B------:R-:W-:Y:S02]  /*178c0*/  FFMA.FTZ R172, R47, c[0x0][0x23c], -R194.reuse ;  /* 0x00008f002fac7a23 */ /* 0x100fe400000108c2 */
[----:B------:R-:W-:Y:S01]  /*178d0*/  FFMA.FTZ R141, R41, c[0x0][0x23c], -R194 ;  /* 0x00008f00298d7a23 */ /* 0x000fe200000108c2 */
[----:B------:R-:W-:Y:S01]  /*178e0*/  MUFU.EX2 R207, R207 ;  /* 0x000000cf00cf7308 */ /* 0x000fe20000000800 */
[----:B--2---:R-:W-:Y:S01]  /*178f0*/  FMNMX.FTZ R56, R7, R56, !PT ;  /* 0x0000003807387209 */ /* 0x004fe20007810000 */
[----:B------:R-:W-:-:S02]  /*17900*/  FMUL.FTZ R208, R6, c[0x0][0x23c] ;  /* 0x00008f0006d07a20 */ /* 0x000fc40000410000 */
[--C-:B------:R-:W-:Y:S01]  /*17910*/  FFMA.FTZ R139, R63, c[0x0][0x23c], -R194.reuse ;  /* 0x00008f003f8b7a23 */ /* 0x100fe200000108c2 */
[C---:B------:R-:W-:Y:S01]  /*17920*/  FSETP.NEU.FTZ.AND P0, PT, R56.reuse, -INF , PT ;  /* 0xff8000003800780b */ /* 0x040fe20003f1d000 */
[C---:B------:R-:W-:Y:S02]  /*17930*/  FMUL.FTZ R125, R56.reuse, c[0x0][0x23c] ;  /* 0x00008f00387d7a20 */ /* 0x040fe40000410000 */
[----:B------:R-:W1:Y:S01]  /*17940*/  MUFU.EX2 R192, R192 ;  /* 0x000000c000c07308 */ /* 0x000e620000000800 */
[----:B------:R-:W-:Y:S01]  /*17950*/  FSEL R3, R56, RZ, P0 ;  /* 0x000000ff38037208 */ /* 0x000fe20000000000 */
[--C-:B------:R-:W-:Y:S01]  /*17960*/  FFMA.FTZ R62, R61, c[0x0][0x23c], -R194.reuse ;  /* 0x00008f003d3e7a23 */ /* 0x100fe200000108c2 */
[----:B------:R-:W-:Y:S01]  /*17970*/  FSEL R125, R125, RZ, P0 ;  /* 0x000000ff7d7d7208 */ /* 0x000fe20000000000 */
[----:B------:R-:W-:Y:S02]  /*17980*/  FFMA.FTZ R120, R67, c[0x0][0x23c], -R194 ;  /* 0x00008f0043787a23 */ /* 0x000fe400000108c2 */
[----:B------:R-:W-:-:S02]  /*17990*/  FADD.FTZ R3, R2, -R3 ;  /* 0x8000000302037221 */ /* 0x000fc40000010000 */
[--C-:B------:R-:W-:Y:S01]  /*179a0*/  FFMA.FTZ R193, R4, c[0x0][0x23c], -R125.reuse ;  /* 0x00008f0004c17a23 */ /* 0x100fe2000001087d */
[----:B------:R-:W-:Y:S01]  /*179b0*/  MUFU.EX2 R172, R172 ;  /* 0x000000ac00ac7308 */ /* 0x000fe20000000800 */
[--C-:B------:R-:W-:Y:S02]  /*179c0*/  FFMA.FTZ R143, R42, c[0x0][0x23c], -R125.reuse ;  /* 0x00008f002a8f7a23 */ /* 0x100fe4000001087d */
[----:B------:R-:W-:Y:S02]  /*179d0*/  FMUL.FTZ R195, R3, c[0x0][0x23c] ;  /* 0x00008f0003c37a20 */ /* 0x000fe40000410000 */
[--C-:B------:R-:W-:Y:S02]  /*179e0*/  FFMA.FTZ R168, R40, c[0x0][0x23c], -R125.reuse ;  /* 0x00008f0028a87a23 */ /* 0x100fe4000001087d */
[----:B------:R-:W-:Y:S01]  /*179f0*/  FFMA.FTZ R129, R28, c[0x0][0x23c], -R125 ;  /* 0x00008f001c817a23 */ /* 0x000fe2000001087d */
[----:B------:R-:W2:Y:S01]  /*17a00*/  MUFU.EX2 R141, R141 ;  /* 0x0000008d008d7308 */ /* 0x000ea20000000800 */
[----:B------:R-:W3:Y:S01]  /*17a10*/  LDSM.16.MT88.4 R40, [R146+0xd000] ;  /* 0x00d000009228783b */ /* 0x000ee20000004200 */
[----:B-1----:R-:W-:Y:S01]  /*17a20*/  F2FP.PACK_AB R48, R192, R207 ;  /* 0x000000cfc030723e */ /* 0x002fe200000000ff */
[----:B------:R-:W-:-:S02]  /*17a30*/  FFMA.FTZ R61, R65, c[0x0][0x23c], -R194 ;  /* 0x00008f00413d7a23 */ /* 0x000fc400000108c2 */
[--C-:B------:R-:W-:Y:S02]  /*17a40*/  FFMA.FTZ R63, R64, c[0x0][0x23c], -R125.reuse ;  /* 0x00008f00403f7a23 */ /* 0x100fe4000001087d */
[--C-:B------:R-:W-:Y:S01]  /*17a50*/  FFMA.FTZ R3, R66, c[0x0][0x23c], -R125.reuse ;  /* 0x00008f0042037a23 */ /* 0x100fe2000001087d */
[----:B------:R-:W-:Y:S01]  /*17a60*/  MUFU.EX2 R193, R193 ;  /* 0x000000c100c17308 */ /* 0x000fe20000000800 */
[----:B------:R-:W-:Y:S01]  /*17a70*/  LDSM.16.MT88.4 R64, [R144+0x9400] ;  /* 0x009400009040783b */ /* 0x000fe20000004200 */
[--C-:B------:R-:W-:Y:S02]  /*17a80*/  FFMA.FTZ R140, R136, c[0x0][0x23c], -R125.reuse ;  /* 0x00008f00888c7a23 */ /* 0x100fe4000001087d */
[----:B------:R-:W-:Y:S02]  /*17a90*/  FFMA.FTZ R2, R130, c[0x0][0x23c], -R125 ;  /* 0x00008f0082027a23 */ /* 0x000fe4000001087d */
[--C-:B------:R-:W-:Y:S02]  /*17aa0*/  FFMA.FTZ R130, R137, c[0x0][0x23c], -R194.reuse ;  /* 0x00008f0089827a23 */ /* 0x100fe400000108c2 */
[----:B------:R-:W1:Y:S01]  /*17ab0*/  MUFU.EX2 R143, R143 ;  /* 0x0000008f008f7308 */ /* 0x000e620000000800 */
[----:B--2---:R-:W-:Y:S01]  /*17ac0*/  F2FP.PACK_AB R50, R141, R172 ;  /* 0x000000ac8d32723e */ /* 0x004fe200000000ff */
[----:B------:R-:W-:-:S02]  /*17ad0*/  FFMA.FTZ R136, R131, c[0x0][0x23c], -R194 ;  /* 0x00008f0083887a23 */ /* 0x000fc400000108c2 */
[--C-:B------:R-:W-:Y:S02]  /*17ae0*/  FFMA.FTZ R135, R127, c[0x0][0x23c], -R194.reuse ;  /* 0x00008f007f877a23 */ /* 0x100fe400000108c2 */
[--C-:B------:R-:W-:Y:S02]  /*17af0*/  FFMA.FTZ R137, R128, c[0x0][0x23c], -R125.reuse ;  /* 0x00008f0080897a23 */ /* 0x100fe4000001087d */
[----:B------:R-:W2:Y:S01]  /*17b00*/  MUFU.EX2 R208, R208 ;  /* 0x000000d000d07308 */ /* 0x000ea20000000800 */
[--C-:B------:R-:W-:Y:S02]  /*17b10*/  FFMA.FTZ R131, R203, c[0x0][0x23c], -R194.reuse ;  /* 0x00008f00cb837a23 */ /* 0x100fe400000108c2 */
[--C-:B------:R-:W-:Y:S02]  /*17b20*/  FFMA.FTZ R134, R134, c[0x0][0x23c], -R125.reuse ;  /* 0x00008f0086867a23 */ /* 0x100fe4000001087d */
[--C-:B------:R-:W-:Y:S02]  /*17b30*/  FFMA.FTZ R128, R202, c[0x0][0x23c], -R125.reuse ;  /* 0x00008f00ca807a23 */ /* 0x100fe4000001087d */
[----:B------:R-:W-:Y:S01]  /*17b40*/  FFMA.FTZ R127, R198, c[0x0][0x23c], -R125 ;  /* 0x00008f00c67f7a23 */ /* 0x000fe2000001087d */
[----:B------:R-:W4:Y:S01]  /*17b50*/  MUFU.EX2 R195, R195 ;  /* 0x000000c300c37308 */ /* 0x000f220000000800 */
[----:B-1----:R-:W-:Y:S01]  /*17b60*/  F2FP.PACK_AB R49, R143, R193 ;  /* 0x000000c18f31723e */ /* 0x002fe200000000ff */
        /* <DEDUP_REMOVED lines=8> */
[----:B------:R-:W1:Y:S01]  /*17bf0*/  MUFU.EX2 R129, R129 ;  /* 0x0000008100817308 */ /* 0x000e620000000800 */
[----:B----4-:R-:W-:-:S02]  /*17c00*/  FMUL.FTZ R14, R70, R195 ;  /* 0x000000c3460e7220 */ /* 0x010fc40000410000 */
[-C--:B------:R-:W-:Y:S02]  /*17c10*/  FMUL.FTZ R15, R71, R195.reuse ;  /* 0x000000c3470f7220 */ /* 0x080fe40000410000 */
[-C--:B------:R-:W-:Y:S01]  /*17c20*/  FMUL.FTZ R74, R74, R195.reuse ;  /* 0x000000c34a4a7220 */ /* 0x080fe20000410000 */
[----:B------:R-:W2:Y:S01]  /*17c30*/  LDSM.16.MT88.4 R68, [R146+0x9400] ;  /* 0x009400009244783b */ /* 0x000ea20000004200 */
[-C--:B------:R-:W-:Y:S01]  /*17c40*/  FMUL.FTZ R75, R75, R195.reuse ;  /* 0x000000c34b4b7220 */ /* 0x080fe20000410000 */
[----:B------:R-:W-:Y:S01]  /*17c50*/  MUFU.EX2 R139, R139 ;  /* 0x0000008b008b7308 */ /* 0x000fe20000000800 */
[-C--:B------:R-:W-:Y:S02]  /*17c60*/  FMUL.FTZ R4, R112, R208.reuse ;  /* 0x000000d070047220 */ /* 0x080fe40000410000 */
[----:B------:R-:W-:Y:S02]  /*17c70*/  FMUL.FTZ R5, R113, R208 ;  /* 0x000000d071057220 */ /* 0x000fe40000410000 */
[----:B------:R-:W-:-:S02]  /*17c80*/  FMUL.FTZ R6, R114, R195 ;  /* 0x000000c372067220 */ /* 0x000fc40000410000 */
[-C--:B------:R-:W-:Y:S01]  /*17c90*/  FMUL.FTZ R7, R115, R195.reuse ;  /* 0x000000c373077220 */ /* 0x080fe20000410000 */
[----:B-1----:R-:W-:Y:S01]  /*17ca0*/  F2FP.PACK_AB R51, R129, R168 ;  /* 0x000000a88133723e */ /* 0x002fe200000000ff */
[-C--:B------:R-:W-:Y:S01]  /*17cb0*/  FMUL.FTZ R20, R76, R208.reuse ;  /* 0x000000d04c147220 */ /* 0x080fe20000410000 */
[----:B------:R-:W1:Y:S01]  /*17cc0*/  MUFU.EX2 R120, R120 ;  /* 0x0000007800787308 */ /* 0x000e620000000800 */
[-C--:B------:R-:W-:Y:S02]  /*17cd0*/  FMUL.FTZ R21, R77, R208.reuse ;  /* 0x000000d04d157220 */ /* 0x080fe40000410000 */
[-C--:B------:R-:W-:Y:S02]  /*17ce0*/  FMUL.FTZ R22, R78, R195.reuse ;  /* 0x000000c34e167220 */ /* 0x080fe40000410000 */
[----:B------:R-:W-:Y:S01]  /*17cf0*/  HMMA.16816.F32 R12, R48, R16, R12 ;  /* 0x00000010300c723c */ /* 0x000fe2000000180c */
[----:B------:R-:W-:Y:S02]  /*17d00*/  FMUL.FTZ R23, R79, R195 ;  /* 0x000000c34f177220 */ /* 0x000fe40000410000 */
[-C--:B------:R-:W-:Y:S01]  /*17d10*/  FMUL.FTZ R108, R108, R208.reuse ;  /* 0x000000d06c6c7220 */ /* 0x080fe20000410000 */
[----:B------:R-:W-:Y:S01]  /*17d20*/  MUFU.EX2 R62, R62 ;  /* 0x0000003e003e7308 */ /* 0x000fe20000000800 */
[----:B------:R-:W-:-:S02]  /*17d30*/  FMUL.FTZ R109, R109, R208 ;  /* 0x000000d06d6d7220 */ /* 0x000fc40000410000 */
[-C--:B------:R-:W-:Y:S01]  /*17d40*/  FMUL.FTZ R110, R110, R195.reuse ;  /* 0x000000c36e6e7220 */ /* 0x080fe20000410000 */
[C---:B------:R-:W-:Y:S01]  /*17d50*/  HMMA.16816.F32 R16, R48.reuse, R18, R72 ;  /* 0x000000123010723c */ /* 0x040fe20000001848 */
[----:B------:R-:W4:Y:S01]  /*17d60*/  LDSM.16.MT88.4 R72, [R146+0xb400] ;  /* 0x00b400009248783b */ /* 0x000f220000004200 */
        /* <DEDUP_REMOVED lines=14> */
[----:B------:R-:W5:Y:S01]  /*17e50*/  MUFU.EX2 R63, R63 ;  /* 0x0000003f003f7308 */ /* 0x000f620000000800 */
        /* <DEDUP_REMOVED lines=22> */
[----:B---3--:R-:W-:Y:S01]  /*17fc0*/  HMMA.16816.F32 R36, R48, R40, R36 ;  /* 0x000000283024723c */ /* 0x008fe20000001824 */
[----:B------:R-:W-:-:S02]  /*17fd0*/  FMUL.FTZ R47, R103, R195 ;  /* 0x000000c3672f7220 */ /* 0x000fc40000410000 */
[-C--:B------:R-:W-:Y:S01]  /*17fe0*/  FMUL.FTZ R104, R104, R208.reuse ;  /* 0x000000d068687220 */ /* 0x080fe20000410000 */
[----:B------:R-:W3:Y:S01]  /*17ff0*/  MUFU.EX2 R135, R135 ;  /* 0x0000008700877308 */ /* 0x000ee20000000800 */
[----:B------:R-:W-:Y:S02]  /*18000*/  FMUL.FTZ R105, R105, R208 ;  /* 0x000000d069697220 */ /* 0x000fe40000410000 */
[-C--:B------:R-:W-:Y:S01]  /*18010*/  FMUL.FTZ R106, R106, R195.reuse ;  /* 0x000000c36a6a7220 */ /* 0x080fe20000410000 */
[----:B------:R-:W-:Y:S01]  /*18020*/  HMMA.16816.F32 R32, R48, R34, R88 ;  /* 0x000000223020723c */ /* 0x000fe20000001858 */
[----:B------:R-:W-:Y:S01]  /*18030*/  FMUL.FTZ R107, R107, R195 ;  /* 0x000000c36b6b7220 */ /* 0x000fe20000410000 */
[----:B------:R-:W-:Y:S01]  /*18040*/  LDSM.16.MT88.4 R88, [R144+0xc400] ;  /* 0x00c400009058783b */ /* 0x000fe20000004200 */
[----:B------:R-:W-:Y:S01]  /*18050*/  FFMA.FTZ R201, R200, c[0x0][0x23c], -R125 ;  /* 0x00008f00c8c97a23 */ /* 0x000fe2000001087d */
[----:B------:R-:W-:Y:S01]  /*18060*/  MUFU.EX2 R131, R131 ;  /* 0x0000008300837308 */ /* 0x000fe20000000800 */
[----:B------:R-:W-:-:S02]  /*18070*/  FFMA.FTZ R199, R205, c[0x0][0x23c], -R194 ;  /* 0x00008f00cdc77a23 */ /* 0x000fc400000108c2 */
[--C-:B------:R-:W-:Y:S01]  /*18080*/  FFMA.FTZ R200, R206, c[0x0][0x23c], -R125.reuse ;  /* 0x00008f00cec87a23 */ /* 0x100fe2000001087d */
[C---:B------:R-:W-:Y:S01]  /*18090*/  HMMA.16816.F32 R40, R48.reuse, R42, R96 ;  /* 0x0000002a3028723c */ /* 0x040fe20000001860 */
[--C-:B------:R-:W-:Y:S01]  /*180a0*/  FFMA.FTZ R197, R204, c[0x0][0x23c], -R125.reuse ;  /* 0x00008f00ccc57a23 */ /* 0x100fe2000001087d */
[----:B------:R-:W-:Y:S01]  /*180b0*/  LDSM.16.MT88.4 R96, [R146+0xe400] ;  /* 0x00e400009260783b */ /* 0x000fe20000004200 */
[----:B------:R-:W-:Y:S01]  /*180c0*/  FFMA.FTZ R196, R196, c[0x0][0x23c], -R125 ;  /* 0x00008f00c4c47a23 */ /* 0x000fe2000001087d */
[----:B------:R-:W-:Y:S01]  /*180d0*/  MUFU.EX2 R130, R130 ;  /* 0x0000008200827308 */ /* 0x000fe20000000800 */
[----:B------:R-:W-:Y:S02]  /*180e0*/  FFMA.FTZ R207, R167, R208, R207 ;  /* 0x000000d0a7cf7223 */ /* 0x000fe400000100cf */
[----:B------:R-:W-:Y:S01]  /*180f0*/  FFMA.FTZ R206, R179, c[0x0][0x23c], -R194 ;  /* 0x00008f00b3ce7a23 */ /* 0x000fe200000108c2 */
[----:B------:R-:W-:Y:S01]  /*18100*/  HMMA.16816.F32 R44, R48, R52, R44 ;  /* 0x00000034302c723c */ /* 0x000fe2000000182c */
[----:B------:R-:W-:-:S02]  /*18110*/  FFMA.FTZ R76, R166, R195, R193 ;  /* 0x000000c3a64c7223 */ /* 0x000fc400000100c1 */
[--C-:B------:R-:W-:Y:S01]  /*18120*/  FFMA.FTZ R173, R173, c[0x0][0x23c], -R194.reuse ;  /* 0x00008f00adad7a23 */ /* 0x100fe200000108c2 */
[----:B------:R-:W-:Y:S01]  /*18130*/  MUFU.EX2 R137, R137 ;  /* 0x0000008900897308 */ /* 0x000fe20000000800 */
[--C-:B------:R-:W-:Y:S02]  /*18140*/  FFMA.FTZ R167, R183, c[0x0][0x23c], -R194.reuse ;  /* 0x00008f00b7a77a23 */ /* 0x100fe400000108c2 */
[----:B-1----:R-:W-:Y:S01]  /*18150*/  F2FP.PACK_AB R52, R120, R139 ;  /* 0x0000008b7834723e */ /* 0x002fe200000000ff */
[----:B------:R-:W-:Y:S01]  /*18160*/  HMMA.16816.F32 R48, R48, R54, R104 ;  /* 0x000000363030723c */ /* 0x000fe20000001868 */
[----:B-----5:R-:W-:Y:S01]  /*18170*/  F2FP.PACK_AB R53, R63, R140 ;  /* 0x0000008c3f35723e */ /* 0x020fe200000000ff */
[----:B------:R-:W-:Y:S02]  /*18180*/  FFMA.FTZ R204, R185, c[0x0][0x23c], -R194 ;  /* 0x00008f00b9cc7a23 */ /* 0x000fe400000108c2 */
[----:B------:R-:W1:Y:S01]  /*18190*/  MUFU.EX2 R134, R134 ;  /* 0x0000008600867308 */ /* 0x000e620000000800 */
[----:B------:R-:W-:-:S02]  /*181a0*/  FFMA.FTZ R179, R182, c[0x0][0x23c], -R125 ;  /* 0x00008f00b6b37a23 */ /* 0x000fc4000001087d */
[----:B------:R-:W-:Y:S01]  /*181b0*/  F2FP.PACK_AB R54, R61, R62 ;  /* 0x0000003e3d36723e */ /* 0x000fe200000000ff */
[--C-:B------:R-:W-:Y:S01]  /*181c0*/  FFMA.FTZ R176, R176, c[0x0][0x23c], -R125.reuse ;  /* 0x00008f00b0b07a23 */ /* 0x100fe2000001087d */
[----:B------:R-:W-:Y:S01]  /*181d0*/  F2FP.PACK_AB R55, R2, R3 ;  /* 0x000000030237723e */ /* 0x000fe200000000ff */
[--C-:B------:R-:W-:Y:S02]  /*181e0*/  FFMA.FTZ R166, R178, c[0x0][0x23c], -R125.reuse ;  /* 0x00008f00b2a67a23 */ /* 0x100fe4000001087d */
[----:B------:R-:W-:Y:S01]  /*181f0*/  MUFU.EX2 R128, R128 ;  /* 0x0000008000807308 */ /* 0x000fe20000000800 */
[----:B------:R-:W-:Y:S02]  /*18200*/  FFMA.FTZ R180, R180, c[0x0][0x23c], -R125 ;  /* 0x00008f00b4b47a23 */ /* 0x000fe4000001087d */
[--C-:B------:R-:W-:Y:S01]  /*18210*/  FFMA.FTZ R77, R163, c[0x0][0x23c], -R194.reuse ;  /* 0x00008f00a34d7a23 */ /* 0x100fe200000108c2 */
[----:B--2---:R-:W-:Y:S01]  /*18220*/  HMMA.16816.F32 R4, R52, R68, R4 ;  /* 0x000000443404723c */ /* 0x004fe20000001804 */
[----:B------:R-:W-:-:S02]  /*18230*/  FFMA.FTZ R165, R165, c[0x0][0x23c], -R194 ;  /* 0x00008f00a5a57a23 */ /* 0x000fc400000108c2 */
[--C-:B------:R-:W-:Y:S01]  /*18240*/  FFMA.FTZ R169, R169, c[0x0][0x23c], -R194.reuse ;  /* 0x00008f00a9a97a23 */ /* 0x100fe200000108c2 */
[----:B------:R-:W2:Y:S01]  /*18250*/  MUFU.EX2 R127, R127 ;  /* 0x0000007f007f7308 */ /* 0x000ea20000000800 */
[--C-:B------:R-:W-:Y:S02]  /*18260*/  FFMA.FTZ R177, R177, c[0x0][0x23c], -R194.reuse ;  /* 0x00008f00b1b17a23 */ /* 0x100fe400000108c2 */
[----:B------:R-:W-:Y:S01]  /*18270*/  FFMA.FTZ R164, R164, c[0x0][0x23c], -R125 ;  /* 0x00008f00a4a47a23 */ /* 0x000fe2000001087d */
[----:B------:R-:W-:Y:S01]  /*18280*/  HMMA.16816.F32 R8, R52, R70, R8 ;  /* 0x000000463408723c */ /* 0x000fe20000001808 */
[----:B------:R-:W5:Y:S01]  /*18290*/  LDSM.16.MT88.4 R68, [R144+0xb400] ;  /* 0x00b400009044783b */ /* 0x000f620000004200 */
[--C-:B------:R-:W-:Y:S02]  /*182a0*/  FFMA.FTZ R181, R181, c[0x0][0x23c], -R194.reuse ;  /* 0x00008f00b5b57a23 */ /* 0x100fe400000108c2 */
[----:B------:R-:W-:Y:S01]  /*182b0*/  MUFU.EX2 R203, R203 ;  /* 0x000000cb00cb7308 */ /* 0x000fe20000000800 */
[----:B------:R-:W-:-:S02]  /*182c0*/  FFMA.FTZ R184, R184, c[0x0][0x23c], -R194 ;  /* 0x00008f00b8b87a23 */ /* 0x000fc400000108c2 */
[--C-:B------:R-:W-:Y:S01]  /*182d0*/  FFMA.FTZ R186, R186, c[0x0][0x23c], -R194.reuse ;  /* 0x00008f00baba7a23 */ /* 0x100fe200000108c2 */
[C---:B------:R-:W-:Y:S01]  /*182e0*/  HMMA.16816.F32 R12, R52.reuse, R64, R12 ;  /* 0x00000040340c723c */ /* 0x040fe2000000180c */
[----:B------:R-:W-:Y:S02]  /*182f0*/  FFMA.FTZ R187, R187, c[0x0][0x23c], -R194 ;  /* 0x00008f00bbbb7a23 */ /* 0x000fe400000108c2 */
[----:B------:R-:W-:Y:S01]  /*18300*/  FADD.FTZ R143, R143, R76 ;  /* 0x0000004c8f8f7221 */ /* 0x000fe20000010000 */
[----:B------:R-:W-:Y:S01]  /*18310*/  MUFU.EX2 R202, R202 ;  /* 0x000000ca00ca7308 */ /* 0x000fe20000000800 */
[----:B------:R-:W-:Y:S02]  /*18320*/  FADD.FTZ R207, R192, R207 ;  /* 0x000000cfc0cf7221 */ /* 0x000fe40000010000 */
[----:B------:R-:W-:Y:S01]  /*18330*/  FADD.FTZ R168, R168, R143 ;  /* 0x0000008fa8a87221 */ /* 0x000fe20000010000 */
[----:B------:R-:W-:Y:S01]  /*18340*/  HMMA.16816.F32 R16, R52, R66, R16 ;  /* 0x000000423410723c */ /* 0x000fe20000001810 */
[----:B------:R-:W1:Y:S01]  /*18350*/  LDSM.16.MT88.4 R64, [R144+0xd400] ;  /* 0x00d400009040783b */ /* 0x000e620000004200 */
[----:B------:R-:W-:-:S02]  /*18360*/  FFMA.FTZ R188, R188, c[0x0][0x23c], -R194 ;  /* 0x00008f00bcbc7a23 */ /* 0x000fc400000108c2 */
[----:B------:R-:W-:Y:S01]  /*18370*/  MUFU.EX2 R199, R199 ;  /* 0x000000c700c77308 */ /* 0x000fe20000000800 */
[----:B------:R-:W-:Y:S02]  /*18380*/  FADD.FTZ R129, R129, R168 ;  /* 0x000000a881817221 */ /* 0x000fe40000010000 */
[--C-:B------:R-:W-:Y:S01]  /*18390*/  FFMA.FTZ R189, R189, c[0x0][0x23c], -R194.reuse ;  /* 0x00008f00bdbd7a23 */ /* 0x100fe200000108c2 */
[C---:B----4-:R-:W-:Y:S01]  /*183a0*/  HMMA.16816.F32 R20, R52.reuse, R72, R20 ;  /* 0x000000483414723c */ /* 0x050fe20000001814 */
[----:B------:R-:W-:Y:S02]  /*183b0*/  FADD.FTZ R140, R140, R129 ;  /* 0x000000818c8c7221 */ /* 0x000fe40000010000 */
[----:B------:R-:W-:Y:S01]  /*183c0*/  FFMA.FTZ R190, R190, c[0x0][0x23c], -R194 ;  /* 0x00008f00bebe7a23 */ /* 0x000fe200000108c2 */
[----:B------:R-:W-:Y:S01]  /*183d0*/  MUFU.EX2 R198, R198 ;  /* 0x000000c600c67308 */ /* 0x000fe20000000800 */
[----:B------:R-:W-:Y:S02]  /*183e0*/  FADD.FTZ R140, R63, R140 ;  /* 0x0000008c3f8c7221 */ /* 0x000fe40000010000 */
[----:B------:R-:W-:Y:S01]  /*183f0*/  FFMA.FTZ R191, R191, c[0x0][0x23c], -R194 ;  /* 0x00008f00bfbf7a23 */ /* 0x000fe200000108c2 */
[----:B------:R-:W-:Y:S01]  /*18400*/  HMMA.16816.F32 R24, R52, R74, R24 ;  /* 0x0000004a3418723c */ /* 0x000fe20000001818 */
[----:B------:R-:W4:Y:S01]  /*18410*/  LDSM.16.MT88.4 R72, [R146+0xd400] ;  /* 0x00d400009248783b */ /* 0x000f220000004200 */
[----:B------:R-:W-:-:S02]  /*18420*/  FADD.FTZ R3, R3, R140 ;  /* 0x0000008c03037221 */ /* 0x000fc40000010000 */
[----:B------:R-:W-:Y:S01]  /*18430*/  MUFU.EX2 R201, R201 ;  /* 0x000000c900c97308 */ /* 0x000fe20000000800 */
[----:B------:R-:W-:Y:S02]  /*18440*/  FFMA.FTZ R58, R58, c[0x0][0x23c], -R125 ;  /* 0x00008f003a3a7a23 */ /* 0x000fe4000001087d */
[----:B------:R-:W-:Y:S01]  /*18450*/  FADD.FTZ R2, R2, R3 ;  /* 0x0000000302027221 */ /* 0x000fe20000010000 */
[----:B-----5:R-:W-:Y:S01]  /*18460*/  HMMA.16816.F32 R28, R52, R68, R28 ;  /* 0x00000044341c723c */ /* 0x020fe2000000181c */
[----:B------:R-:W-:-:S03]  /*18470*/  FFMA.FTZ R59, R59, c[0x0][0x23c], -R125 ;  /* 0x00008f003b3b7a23 */ /* 0x000fc6000001087d */
[----:B------:R-:W-:Y:S01]  /*18480*/  MUFU.EX2 R200, R200 ;  /* 0x000000c800c87308 */ /* 0x000fe20000000800 */
[--C-:B------:R-:W-:Y:S02]  /*18490*/  FFMA.FTZ R60, R60, c[0x0][0x23c], -R125.reuse ;  /* 0x00008f003c3c7a23 */ /* 0x100fe4000001087d */
[----:B------:R-:W-:Y:S01]  /*184a0*/  FFMA.FTZ R124, R124, c[0x0][0x23c], -R125 ;  /* 0x00008f007c7c7a23 */ /* 0x000fe2000001087d */
[C---:B------:R-:W-:Y:S01]  /*184b0*/  HMMA.16816.F32 R32, R52.reuse, R70, R32 ;  /* 0x000000463420723c */ /* 0x040fe20000001820 */
[----:B------:R-:W5:Y:S03]  /*184c0*/  LDSM.16.MT88.4 R68, [R146+0x9800] ;  /* 0x009800009244783b */ /* 0x000f660000004200 */
[----:B------:R-:W-:Y:S04]  /*184d0*/  MUFU.EX2 R197, R197 ;  /* 0x000000c500c57308 */ /* 0x000fe80000000800 */
[C---:B-1----:R-:W-:Y:S04]  /*184e0*/  HMMA.16816.F32 R44, R52.reuse, R64, R44 ;  /* 0x00000040342c723c */ /* 0x042fe8000000182c */
[----:B------:R-:W-:Y:S04]  /*184f0*/  MUFU.EX2 R196, R196 ;  /* 0x000000c400c47308 */ /* 0x000fe80000000800 */
[C---:B------:R-:W-:Y:S01]  /*18500*/  HMMA.16816.F32 R48, R52.reuse, R66, R48 ;  /* 0x000000423430723c */ /* 0x040fe20000001830 */
[----:B------:R-:W1:Y:S03]  /*18510*/  LDSM.16.MT88.4 R64, [R144+0x9800] ;  /* 0x009800009040783b */ /* 0x000e660000004200 */
[----:B------:R-:W-:Y:S04]  /*18520*/  MUFU.EX2 R173, R173 ;  /* 0x000000ad00ad7308 */ /* 0x000fe80000000800 */
[C---:B----4-:R-:W-:Y:S04]  /*18530*/  HMMA.16816.F32 R36, R52.reuse, R72, R36 ;  /* 0x000000483424723c */ /* 0x050fe80000001824 */
[----:B------:R-:W4:Y:S04]  /*18540*/  MUFU.EX2 R206, R206 ;  /* 0x000000ce00ce7308 */ /* 0x000f280000000800 */
[----:B------:R-:W-:Y:S01]  /*18550*/  HMMA.16816.F32 R40, R52, R74, R40 ;  /* 0x0000004a3428723c */ /* 0x000fe20000001828 */
[----:B------:R-:W1:Y:S03]  /*18560*/  LDSM.16.MT88.4 R72, [R146+0xb800] ;  /* 0x00b800009248783b */ /* 0x000e660000004200 */
[----:B------:R-:W-:Y:S03]  /*18570*/  MUFU.EX2 R167, R167 ;  /* 0x000000a700a77308 */ /* 0x000fe60000000800 */
[----:B---3--:R-:W-:-:S02]  /*18580*/  F2FP.PACK_AB R52, R135, R136 ;  /* 0x000000888734723e */ /* 0x008fc400000000ff */
[----:B------:R-:W-:Y:S01]  /*18590*/  F2FP.PACK_AB R53, R134, R137 ;  /* 0x000000898635723e */ /* 0x000fe200000000ff */
[----:B------:R-:W-:Y:S01]  /*185a0*/  FADD.FTZ R137, R137, R2 ;  /* 0x0000000289897221 */ /* 0x000fe20000010000 */
[----:B------:R-:W-:Y:S01]  /*185b0*/  F2FP.PACK_AB R54, R130, R131 ;  /* 0x000000838236723e */ /* 0x000fe200000000ff */
[----:B------:R-:W3:Y:S01]  /*185c0*/  MUFU.EX2 R204, R204 ;  /* 0x000000cc00cc7308 */ /* 0x000ee20000000800 */
[----:B--2---:R-:W-:Y:S01]  /*185d0*/  F2FP.PACK_AB R55, R127, R128 ;  /* 0x000000807f37723e */ /* 0x004fe200000000ff */
[----:B------:R-:W-:Y:S01]  /*185e0*/  FADD.FTZ R137, R134, R137 ;  /* 0x0000008986897221 */ /* 0x000fe20000010000 */
[----:B----4-:R-:W-:-:S03]  /*185f0*/  F2FP.PACK_AB R104, R206, R173 ;  /* 0x000000adce68723e */ /* 0x010fc600000000ff */
[----:B------:R-:W-:Y:S02]  /*18600*/  FADD.FTZ R2, R128, R137 ;  /* 0x0000008980027221 */ /* 0x000fe40000010000 */
[----:B-----5:R-:W-:Y:S01]  /*18610*/  HMMA.16816.F32 R4, R52, R68, R4 ;  /* 0x000000443404723c */ /* 0x020fe20000001804 */
[----:B------:R-:W-:Y:S01]  /*18620*/  MUFU.EX2 R179, R179 ;  /* 0x000000b300b37308 */ /* 0x000fe20000000800 */
[----:B------:R-:W-:-:S06]  /*18630*/  FADD.FTZ R2, R127, R2 ;  /* 0x000000027f027221 */ /* 0x000fcc0000010000 */
[----:B------:R-:W-:Y:S01]  /*18640*/  HMMA.16816.F32 R8, R52, R70, R8 ;  /* 0x000000463408723c */ /* 0x000fe20000001808 */
[----:B------:R-:W2:Y:S01]  /*18650*/  LDSM.16.MT88.4 R68, [R144+0xb800] ;  /* 0x00b800009044783b */ /* 0x000ea20000004200 */
[----:B------:R-:W4:Y:S01]  /*18660*/  MUFU.EX2 R176, R176 ;  /* 0x000000b000b07308 */ /* 0x000f220000000800 */
[----:B---3--:R-:W-:-:S05]  /*18670*/  F2FP.PACK_AB R106, R204, R167 ;  /* 0x000000a7cc6a723e */ /* 0x008fca00000000ff */
[C---:B-1----:R-:W-:Y:S02]  /*18680*/  HMMA.16816.F32 R12, R52.reuse, R64, R12 ;  /* 0x00000040340c723c */ /* 0x042fe4000000180c */
[----:B------:R-:W-:Y:S06]  /*18690*/  MUFU.EX2 R166, R166 ;  /* 0x000000a600a67308 */ /* 0x000fec0000000800 */
[----:B------:R-:W-:Y:S01]  /*186a0*/  HMMA.16816.F32 R16, R52, R66, R16 ;  /* 0x000000423410723c */ /* 0x000fe20000001810 */
[----:B------:R-:W1:Y:S01]  /*186b0*/  LDSM.16.MT88.4 R64, [R144+0xd800] ;  /* 0x00d800009040783b */ /* 0x000e620000004200 */
[----:B------:R-:W3:Y:S01]  /*186c0*/  MUFU.EX2 R163, R180 ;  /* 0x000000b400a37308 */ /* 0x000ee20000000800 */
[----:B----4-:R-:W-:-:S05]  /*186d0*/  F2FP.PACK_AB R105, R176, R179 ;  /* 0x000000b3b069723e */ /* 0x010fca00000000ff */
[C---:B------:R-:W-:Y:S02]  /*186e0*/  HMMA.16816.F32 R20, R52.reuse, R72, R20 ;  /* 0x000000483414723c */ /* 0x040fe40000001814 */
[----:B------:R-:W-:Y:S06]  /*186f0*/  MUFU.EX2 R188, R188 ;  /* 0x000000bc00bc7308 */ /* 0x000fec0000000800 */
[C---:B------:R-:W-:Y:S01]  /*18700*/  HMMA.16816.F32 R24, R52.reuse, R74, R24 ;  /* 0x0000004a3418723c */ /* 0x040fe20000001818 */
[----:B------:R-:W4:Y:S01]  /*18710*/  LDSM.16.MT88.4 R72, [R146+0xd800] ;  /* 0x00d800009248783b */ /* 0x000f220000004200 */
[----:B---3--:R-:W-:Y:S01]  /*18720*/  F2FP.PACK_AB R107, R163, R166 ;  /* 0x000000a6a36b723e */ /* 0x008fe200000000ff */
[----:B------:R-:W-:Y:S05]  /*18730*/  MUFU.EX2 R189, R189 ;  /* 0x000000bd00bd7308 */ /* 0x000fea0000000800 */
[C---:B--2---:R-:W-:Y:S03]  /*18740*/  HMMA.16816.F32 R28, R52.reuse, R68, R28 ;  /* 0x00000044341c723c */ /* 0x044fe6000000181c */
[----:B------:R-:W-:Y:S05]  /*18750*/  MUFU.EX2 R190, R190 ;  /* 0x000000be00be7308 */ /* 0x000fea0000000800 */
[C---:B------:R-:W-:Y:S01]  /*18760*/  HMMA.16816.F32 R32, R52.reuse, R70, R32 ;  /* 0x000000463420723c */ /* 0x040fe20000001820 */
[----:B------:R-:W2:Y:S02]  /*18770*/  LDSM.16.MT88.4 R68, [R144+0x9c00] ;  /* 0x009c00009044783b */ /* 0x000ea40000004200 */
[----:B------:R-:W-:Y:S05]  /*18780*/  MUFU.EX2 R191, R191 ;  /* 0x000000bf00bf7308 */ /* 0x000fea0000000800 */
[C---:B-1----:R-:W-:Y:S08]  /*18790*/  HMMA.16816.F32 R44, R52.reuse, R64, R44 ;  /* 0x00000040342c723c */ /* 0x042ff0000000182c */
[C---:B------:R-:W-:Y:S01]  /*187a0*/  HMMA.16816.F32 R48, R52.reuse, R66, R48 ;  /* 0x000000423430723c */ /* 0x040fe20000001830 */
[----:B------:R-:W1:Y:S07]  /*187b0*/  LDSM.16.MT88.4 R64, [R146+0xbc00] ;  /* 0x00bc00009240783b */ /* 0x000e6e0000004200 */
[C---:B----4-:R-:W-:Y:S08]  /*187c0*/  HMMA.16816.F32 R36, R52.reuse, R72, R36 ;  /* 0x000000483424723c */ /* 0x050ff00000001824 */
[----:B------:R-:W-:Y:S01]  /*187d0*/  HMMA.16816.F32 R40, R52, R74, R40 ;  /* 0x0000004a3428723c */ /* 0x000fe20000001828 */
[----:B------:R-:W3:Y:S06]  /*187e0*/  LDSM.16.MT88.4 R72, [R146+0x9c00] ;  /* 0x009c00009248783b */ /* 0x000eec0000004200 */
[----:B------:R-:W-:-:S02]  /*187f0*/  F2FP.PACK_AB R52, R202, R203 ;  /* 0x000000cbca34723e */ /* 0x000fc400000000ff */
[----:B------:R-:W-:Y:S01]  /*18800*/  F2FP.PACK_AB R53, R200, R201 ;  /* 0x000000c9c835723e */ /* 0x000fe200000000ff */
[----:B------:R-:W-:Y:S01]  /*18810*/  FADD.FTZ R201, R201, R2 ;  /* 0x00000002c9c97221 */ /* 0x000fe20000010000 */
[----:B------:R-:W-:Y:S02]  /*18820*/  F2FP.PACK_AB R54, R198, R199 ;  /* 0x000000c7c636723e */ /* 0x000fe400000000ff */
[----:B------:R-:W-:Y:S01]  /*18830*/  F2FP.PACK_AB R55, R196, R197 ;  /* 0x000000c5c437723e */ /* 0x000fe200000000ff */
[----:B------:R-:W-:-:S04]  /*18840*/  FADD.FTZ R200, R200, R201 ;  /* 0x000000c9c8c87221 */ /* 0x000fc80000010000 */
        /* <DEDUP_REMOVED lines=8> */
[----:B-1----:R-:W-:Y:S02]  /*188d0*/  HMMA.16816.F32 R20, R52, R64, R20 ;  /* 0x000000403414723c */ /* 0x002fe40000001814 */
[----:B------:R-:W-:-:S06]  /*188e0*/  FADD.FTZ R163, R163, R166 ;  /* 0x000000a6a3a37221 */ /* 0x000fcc0000010000 */
[C---:B---3--:R-:W-:Y:S08]  /*188f0*/  HMMA.16816.F32 R4, R52.reuse, R72, R4 ;  /* 0x000000483404723c */ /* 0x048ff00000001804 */
[C---:B------:R-:W-:Y:S01]  /*18900*/  HMMA.16816.F32 R8, R52.reuse, R74, R8 ;  /* 0x0000004a3408723c */ /* 0x040fe20000001808 */
[----:B------:R-:W1:Y:S07]  /*18910*/  LDSM.16.MT88.4 R72, [R144+0xbc00] ;  /* 0x00bc00009048783b */ /* 0x000e6e0000004200 */
[C---:B------:R-:W-:Y:S01]  /*18920*/  HMMA.16816.F32 R24, R52.reuse, R66, R24 ;  /* 0x000000423418723c */ /* 0x040fe20000001818 */
[----:B------:R-:W3:Y:S07]  /*18930*/  LDSM.16.MT88.4 R64, [R144+0xdc00] ;  /* 0x00dc00009040783b */ /* 0x000eee0000004200 */
[C---:B--2---:R-:W-:Y:S08]  /*18940*/  HMMA.16816.F32 R36, R52.reuse, R68, R36 ;  /* 0x000000443424723c */ /* 0x044ff00000001824 */
[C---:B------:R-:W-:Y:S01]  /*18950*/  HMMA.16816.F32 R40, R52.reuse, R70, R40 ;  /* 0x000000463428723c */ /* 0x040fe20000001828 */
[----:B------:R-:W2:Y:S07]  /*18960*/  LDSM.16.MT88.4 R68, [R146+0xc000] ;  /* 0x00c000009244783b */ /* 0x000eae0000004200 */
[C---:B-1----:R-:W-:Y:S08]  /*18970*/  HMMA.16816.F32 R28, R52.reuse, R72, R28 ;  /* 0x00000048341c723c */ /* 0x042ff0000000181c */
[C---:B------:R-:W-:Y:S01]  /*18980*/  HMMA.16816.F32 R32, R52.reuse, R74, R32 ;  /* 0x0000004a3420723c */ /* 0x040fe20000001820 */
[----:B------:R-:W-:Y:S07]  /*18990*/  LDSM.16.MT88.4 R72, [R144+0xa400] ;  /* 0x00a400009048783b */ /* 0x000fee0000004200 */
[C---:B---3--:R-:W-:Y:S08]  /*189a0*/  HMMA.16816.F32 R44, R52.reuse, R64, R44 ;  /* 0x00000040342c723c */ /* 0x048ff0000000182c */
[----:B------:R-:W-:Y:S01]  /*189b0*/  HMMA.16816.F32 R48, R52, R66, R48 ;  /* 0x000000423430723c */ /* 0x000fe20000001830 */
[----:B------:R-:W1:Y:S04]  /*189c0*/  LDSM.16.MT88.4 R64, [R146+0xa000] ;  /* 0x00a000009240783b */ /* 0x000e680000004200 */
[----:B------:R-:W3:Y:S03]  /*189d0*/  LDSM.16.MT88.4 R52, [R144+0xa000] ;  /* 0x00a000009034783b */ /* 0x000ee60000004200 */
[C---:B--2---:R-:W-:Y:S08]  /*189e0*/  HMMA.16816.F32 R20, R104.reuse, R68, R20 ;  /* 0x000000446814723c */ /* 0x044ff00000001814 */
[C---:B------:R-:W-:Y:S08]  /*189f0*/  HMMA.16816.F32 R24, R104.reuse, R70, R24 ;  /* 0x000000466818723c */ /* 0x040ff00000001818 */
[C---:B-1----:R-:W-:Y:S01]  /*18a00*/  HMMA.16816.F32 R112, R104.reuse, R64, R4 ;  /* 0x000000406870723c */ /* 0x042fe20000001804 */
[----:B------:R-:W1:Y:S07]  /*18a10*/  LDSM.16.MT88.4 R4, [R144+0xe000] ;  /* 0x00e000009004783b */ /* 0x000e6e0000004200 */
[C---:B------:R-:W-:Y:S01]  /*18a20*/  HMMA.16816.F32 R8, R104.reuse, R66, R8 ;  /* 0x000000426808723c */ /* 0x040fe20000001808 */
[----:B------:R-:W2:Y:S07]  /*18a30*/  LDSM.16.MT88.4 R64, [R144+0xc000] ;  /* 0x00c000009040783b */ /* 0x000eae0000004200 */
[C---:B---3--:R-:W-:Y:S08]  /*18a40*/  HMMA.16816.F32 R12, R104.reuse, R52, R12 ;  /* 0x00000034680c723c */ /* 0x048ff0000000180c */
[C---:B------:R-:W-:Y:S01]  /*18a50*/  HMMA.16816.F32 R16, R104.reuse, R54, R16 ;  /* 0x000000366810723c */ /* 0x040fe20000001810 */
[----:B------:R-:W3:Y:S07]  /*18a60*/  LDSM.16.MT88.4 R52, [R146+0xe000] ;  /* 0x00e000009234783b */ /* 0x000eee0000004200 */
[C---:B-1----:R-:W-:Y:S08]  /*18a70*/  HMMA.16816.F32 R44, R104.reuse, R4, R44 ;  /* 0x00000004682c723c */ /* 0x042ff0000000182c */
[C---:B--2---:R-:W-:Y:S07]  /*18a80*/  HMMA.16816.F32 R28, R104.reuse, R64, R28 ;  /* 0x00000040681c723c */ /* 0x044fee000000181c */
[----:B------:R-:W-:Y:S01]  /*18a90*/  FADD.FTZ R64, R172, R207 ;  /* 0x000000cfac407221 */ /* 0x000fe20000010000 */
[----:B------:R-:W-:Y:S03]  /*18aa0*/  HMMA.16816.F32 R32, R104, R66, R32 ;  /* 0x000000426820723c */ /* 0x000fe60000001820 */
[----:B------:R-:W-:-:S04]  /*18ab0*/  FADD.FTZ R64, R141, R64 ;  /* 0x000000408d407221 */ /* 0x000fc80000010000 */
[----:B------:R-:W-:Y:S01]  /*18ac0*/  FADD.FTZ R139, R139, R64 ;  /* 0x000000408b8b7221 */ /* 0x000fe20000010000 */
[----:B---3--:R-:W-:Y:S01]  /*18ad0*/  HMMA.16816.F32 R36, R104, R52, R36 ;  /* 0x000000346824723c */ /* 0x008fe20000001824 */
[----:B------:R-:W-:Y:S02]  /*18ae0*/  MUFU.EX2 R52, R77 ;  /* 0x0000004d00347308 */ /* 0x000fe40000000800 */
[----:B------:R-:W-:-:S04]  /*18af0*/  FADD.FTZ R139, R120, R139 ;  /* 0x0000008b788b7221 */ /* 0x000fc80000010000 */
[----:B------:R-:W-:Y:S01]  /*18b00*/  FADD.FTZ R62, R62, R139 ;  /* 0x0000008b3e3e7221 */ /* 0x000fe20000010000 */
[----:B------:R-:W-:Y:S01]  /*18b10*/  HMMA.16816.F32 R40, R104, R54, R40 ;  /* 0x000000366828723c */ /* 0x000fe20000001828 */
[----:B------:R-:W1:Y:S02]  /*18b20*/  MUFU.EX2 R55, R165 ;  /* 0x000000a500377308 */ /* 0x000e640000000800 */
[----:B------:R-:W-:-:S04]  /*18b30*/  FADD.FTZ R61, R61, R62 ;  /* 0x0000003e3d3d7221 */ /* 0x000fc80000010000 */
[----:B------:R-:W-:Y:S01]  /*18b40*/  FADD.FTZ R136, R136, R61 ;  /* 0x0000003d88887221 */ /* 0x000fe20000010000 */
[----:B------:R-:W-:Y:S01]  /*18b50*/  HMMA.16816.F32 R104, R104, R6, R48 ;  /* 0x000000066868723c */ /* 0x000fe20000001830 */
[----:B------:R-:W-:Y:S02]  /*18b60*/  MUFU.EX2 R53, R169 ;  /* 0x000000a900357308 */ /* 0x000fe40000000800 */
[----:B------:R-:W-:-:S04]  /*18b70*/  FADD.FTZ R136, R135, R136 ;  /* 0x0000008887887221 */ /* 0x000fc80000010000 */
[--C-:B------:R-:W-:Y:S02]  /*18b80*/  FFMA.FTZ R51, R138, c[0x0][0x23c], -R125.reuse ;  /* 0x00008f008a337a23 */ /* 0x100fe4000001087d */
[--C-:B------:R-:W-:Y:S01]  /*18b90*/  FFMA.FTZ R48, R142, c[0x0][0x23c], -R125.reuse ;  /* 0x00008f008e307a23 */ /* 0x100fe2000001087d */
[----:B------:R-:W2:Y:S01]  /*18ba0*/  MUFU.EX2 R54, R177 ;  /* 0x000000b100367308 */ /* 0x000ea20000000800 */
[----:B------:R-:W-:Y:S01]  /*18bb0*/  FFMA.FTZ R49, R162, c[0x0][0x23c], -R125 ;  /* 0x00008f00a2317a23 */ /* 0x000fe2000001087d */
[----:B-1----:R-:W-:Y:S01]  /*18bc0*/  F2FP.PACK_AB R4, R55, R52 ;  /* 0x000000343704723e */ /* 0x002fe200000000ff */
[----:B------:R-:W-:-:S04]  /*18bd0*/  FADD.FTZ R131, R131, R136 ;  /* 0x0000008883837221 */ /* 0x000fc80000010000 */
[----:B------:R-:W-:Y:S01]  /*18be0*/  FADD.FTZ R130, R130, R131 ;  /* 0x0000008382827221 */ /* 0x000fe20000010000 */
[----:B------:R-:W-:Y:S03]  /*18bf0*/  MUFU.EX2 R50, R164 ;  /* 0x000000a400327308 */ /* 0x000fe60000000800 */
[----:B------:R-:W-:-:S04]  /*18c00*/  FADD.FTZ R203, R203, R130 ;  /* 0x00000082cbcb7221 */ /* 0x000fc80000010000 */
[----:B------:R-:W-:Y:S01]  /*18c10*/  FADD.FTZ R202, R202, R203 ;  /* 0x000000cbcaca7221 */ /* 0x000fe20000010000 */
[----:B------:R-:W1:Y:S01]  /*18c20*/  MUFU.EX2 R51, R51 ;  /* 0x0000003300337308 */ /* 0x000e620000000800 */
[----:B--2---:R-:W-:Y:S02]  /*18c30*/  F2FP.PACK_AB R6, R54, R53 ;  /* 0x000000353606723e */ /* 0x004fe400000000ff */
[----:B------:R-:W-:-:S04]  /*18c40*/  FADD.FTZ R199, R199, R202 ;  /* 0x000000cac7c77221 */ /* 0x000fc80000010000 */
[----:B------:R-:W-:Y:S01]  /*18c50*/  FADD.FTZ R198, R198, R199 ;  /* 0x000000c7c6c67221 */ /* 0x000fe20000010000 */
[----:B------:R-:W-:Y:S03]  /*18c60*/  MUFU.EX2 R48, R48 ;  /* 0x0000003000307308 */ /* 0x000fe60000000800 */
[----:B------:R-:W-:-:S04]  /*18c70*/  FADD.FTZ R173, R173, R198 ;  /* 0x000000c6adad7221 */ /* 0x000fc80000010000 */
[----:B------:R-:W-:Y:S01]  /*18c80*/  FADD.FTZ R206, R206, R173 ;  /* 0x000000adcece7221 */ /* 0x000fe20000010000 */
[----:B------:R-:W2:Y:S01]  /*18c90*/  MUFU.EX2 R49, R49 ;  /* 0x0000003100317308 */ /* 0x000ea20000000800 */
[----:B-1----:R-:W-:Y:S01]  /*18ca0*/  F2FP.PACK_AB R5, R51, R50 ;  /* 0x000000323305723e */ /* 0x002fe200000000ff */
[----:B------:R-:W-:Y:S02]  /*18cb0*/  FADD.FTZ R50, R50, R163 ;  /* 0x000000a332327221 */ /* 0x000fe40000010000 */
[----:B------:R-:W-:Y:S02]  /*18cc0*/  FADD.FTZ R167, R167, R206 ;  /* 0x000000cea7a77221 */ /* 0x000fe40000010000 */
[----:B------:R-:W-:Y:S02]  /*18cd0*/  FADD.FTZ R51, R51, R50 ;  /* 0x0000003233337221 */ /* 0x000fe40000010000 */
[----:B------:R-:W-:-:S04]  /*18ce0*/  FADD.FTZ R3, R204, R167 ;  /* 0x000000a7cc037221 */ /* 0x000fc80000010000 */
[----:B------:R-:W-:Y:S01]  /*18cf0*/  FADD.FTZ R2, R52, R3 ;  /* 0x0000000334027221 */ /* 0x000fe20000010000 */
[----:B--2---:R-:W-:-:S03]  /*18d00*/  F2FP.PACK_AB R7, R49, R48 ;  /* 0x000000303107723e */ /* 0x004fc600000000ff */
[----:B------:R-:W-:Y:S02]  /*18d10*/  FADD.FTZ R2, R55, R2 ;  /* 0x0000000237027221 */ /* 0x000fe40000010000 */
[----:B------:R-:W-:Y:S02]  /*18d20*/  FADD.FTZ R48, R48, R51 ;  /* 0x0000003330307221 */ /* 0x000fe40000010000 */
[----:B------:R-:W-:Y:S01]  /*18d30*/  FADD.FTZ R3, R53, R2 ;  /* 0x0000000235037221 */ /* 0x000fe20000010000 */
[----:B------:R-:W-:Y:S01]  /*18d40*/  HMMA.16816.F32 R112, R4, R108, R112 ;  /* 0x0000006c0470723c */ /* 0x000fe20000001870 */
[----:B------:R-:W-:Y:S02]  /*18d50*/  FADD.FTZ R49, R49, R48 ;  /* 0x0000003031317221 */ /* 0x000fe40000010000 */
[----:B------:R-:W-:-:S05]  /*18d60*/  FADD.FTZ R3, R54, R3 ;  /* 0x0000000336037221 */ /* 0x000fca0000010000 */
[C---:B------:R-:W-:Y:S01]  /*18d70*/  HMMA.16816.F32 R108, R4.reuse, R110, R8 ;  /* 0x0000006e046c723c */ /* 0x040fe20000001808 */
[----:B------:R-:W1:Y:S07]  /*18d80*/  LDSM.16.MT88.4 R8, [R144+0xe400] ;  /* 0x00e400009008783b */ /* 0x000e6e0000004200 */
[C---:B------:R-:W-:Y:S01]  /*18d90*/  HMMA.16816.F32 R68, R4.reuse, R72, R12 ;  /* 0x000000480444723c */ /* 0x040fe2000000180c */
[----:B------:R-:W2:Y:S07]  /*18da0*/  LDSM.16.MT88.4 R12, [R146+0xa800] ;  /* 0x00a80000920c783b */ /* 0x000eae0000004200 */
[C---:B------:R-:W-:Y:S01]  /*18db0*/  HMMA.16816.F32 R72, R4.reuse, R74, R16 ;  /* 0x0000004a0448723c */ /* 0x040fe20000001810 */
[----:B------:R-:W3:Y:S07]  /*18dc0*/  LDSM.16.MT88.4 R16, [R144+0xc800] ;  /* 0x00c800009010783b */ /* 0x000eee0000004200 */
[C---:B------:R-:W-:Y:S01]  /*18dd0*/  HMMA.16816.F32 R84, R4.reuse, R88, R28 ;  /* 0x000000580454723c */ /* 0x040fe2000000181c */
[----:B------:R-:W-:Y:S07]  /*18de0*/  MUFU.EX2 R30, R181 ;  /* 0x000000b5001e7308 */ /* 0x000fee0000000800 */
[C---:B------:R-:W-:Y:S01]  /*18df0*/  HMMA.16816.F32 R88, R4.reuse, R90, R32 ;  /* 0x0000005a0458723c */ /* 0x040fe20000001820 */
[----:B------:R-:W-:Y:S06]  /*18e00*/  MUFU.EX2 R29, R184 ;  /* 0x000000b8001d7308 */ /* 0x000fec0000000800 */
        /* <DEDUP_REMOVED lines=11> */
[----:B------:R-:W4:Y:S06]  /*18ec0*/  MUFU.EX2 R32, R32 ;  /* 0x0000002000207308 */ /* 0x000f2c0000000800 */
[C---:B------:R-:W-:Y:S02]  /*18ed0*/  HMMA.16816.F32 R92, R4.reuse, R96, R36 ;  /* 0x00000060045c723c */ /* 0x040fe40000001824 */
[----:B------:R-:W5:Y:S06]  /*18ee0*/  MUFU.EX2 R35, R35 ;  /* 0x0000002300237308 */ /* 0x000f6c0000000800 */
[----:B------:R-:W-:Y:S01]  /*18ef0*/  HMMA.16816.F32 R80, R4, R82, R24 ;  /* 0x000000520450723c */ /* 0x000fe20000001818 */
[----:B------:R-:W1:Y:S01]  /*18f00*/  LDSM.16.MT88.4 R24, [R144+0xa800] ;  /* 0x00a800009018783b */ /* 0x000e620000004200 */
[----:B------:R-:W-:Y:S01]  /*18f10*/  MUFU.EX2 R33, R33 ;  /* 0x0000002100217308 */ /* 0x000fe20000000800 */
[----:B----4-:R-:W-:-:S05]  /*18f20*/  FADD.FTZ R2, R32, R49 ;  /* 0x0000003120027221 */ /* 0x010fca0000010000 */
[----:B------:R-:W-:Y:S02]  /*18f30*/  HMMA.16816.F32 R96, R4, R98, R40 ;  /* 0x000000620460723c */ /* 0x000fe40000001828 */
[----:B------:R-:W4:Y:S01]  /*18f40*/  MUFU.EX2 R34, R34 ;  /* 0x0000002200227308 */ /* 0x000f220000000800 */
[----:B-----5:R-:W-:-:S04]  /*18f50*/  FADD.FTZ R2, R35, R2 ;  /* 0x0000000223027221 */ /* 0x020fc80000010000 */
[----:B------:R-:W-:Y:S01]  /*18f60*/  F2FP.PACK_AB R4, R29, R30 ;  /* 0x0000001e1d04723e */ /* 0x000fe200000000ff */
[----:B------:R-:W-:Y:S01]  /*18f70*/  FADD.FTZ R30, R30, R3 ;  /* 0x000000031e1e7221 */ /* 0x000fe20000010000 */
[----:B------:R-:W-:Y:S02]  /*18f80*/  F2FP.PACK_AB R5, R35, R32 ;  /* 0x000000202305723e */ /* 0x000fe400000000ff */
[----:B------:R-:W-:Y:S01]  /*18f90*/  F2FP.PACK_AB R6, R31, R28 ;  /* 0x0000001c1f06723e */ /* 0x000fe200000000ff */
[----:B------:R-:W-:Y:S01]  /*18fa0*/  FADD.FTZ R29, R29, R30 ;  /* 0x0000001e1d1d7221 */ /* 0x000fe20000010000 */
[----:B------:R-:W-:-:S03]  /*18fb0*/  MOV R3, R57 ;  /* 0x0000003900037202 */ /* 0x000fc60000000f00 */
[----:B------:R-:W-:Y:S01]  /*18fc0*/  FADD.FTZ R28, R28, R29 ;  /* 0x0000001d1c1c7221 */ /* 0x000fe20000010000 */
[C---:B----4-:R-:W-:Y:S01]  /*18fd0*/  F2FP.PACK_AB R7, R34.reuse, R33 ;  /* 0x000000212207723e */ /* 0x050fe200000000ff */
[----:B------:R-:W-:Y:S01]  /*18fe0*/  FADD.FTZ R33, R33, R2 ;  /* 0x0000000221217221 */ /* 0x000fe20000010000 */
[----:B------:R-:W-:Y:S01]  /*18ff0*/  MOV R2, R56 ;  /* 0x0000003800027202 */ /* 0x000fe20000000f00 */
[----:B------:R-:W-:Y:S02]  /*19000*/  FADD.FTZ R31, R31, R28 ;  /* 0x0000001c1f1f7221 */ /* 0x000fe40000010000 */
[----:B------:R-:W-:Y:S02]  /*19010*/  FADD.FTZ R34, R34, R33 ;  /* 0x0000002122227221 */ /* 0x000fe40000010000 */
        /* <DEDUP_REMOVED lines=9> */
[C---:B------:R-:W-:Y:S01]  /*190b0*/  HMMA.16816.F32 R68, R4.reuse, R24, R68 ;  /* 0x000000180444723c */ /* 0x040fe20000001844 */
[----:B------:R-:W-:Y:S07]  /*190c0*/  MUFU.EX2 R25, R58 ;  /* 0x0000003a00197308 */ /* 0x000fee0000000800 */
[C---:B------:R-:W-:Y:S01]  /*190d0*/  HMMA.16816.F32 R72, R4.reuse, R26, R72 ;  /* 0x0000001a0448723c */ /* 0x040fe20000001848 */
[----:B------:R-:W4:Y:S07]  /*190e0*/  MUFU.EX2 R24, R59 ;  /* 0x0000003b00187308 */ /* 0x000f2e0000000800 */
[C---:B------:R-:W-:Y:S01]  /*190f0*/  HMMA.16816.F32 R76, R4.reuse, R20, R76 ;  /* 0x00000014044c723c */ /* 0x040fe2000000184c */
[----:B------:R-:W-:Y:S07]  /*19100*/  MUFU.EX2 R26, R60 ;  /* 0x0000003c001a7308 */ /* 0x000fee0000000800 */
[C---:B------:R-:W-:Y:S01]  /*19110*/  HMMA.16816.F32 R80, R4.reuse, R22, R80 ;  /* 0x000000160450723c */ /* 0x040fe20000001850 */
[----:B------:R-:W5:Y:S01]  /*19120*/  MUFU.EX2 R27, R124 ;  /* 0x0000007c001b7308 */ /* 0x000f620000000800 */
[----:B------:R-:W1:Y:S06]  /*19130*/  LDSM.16.MT88.4 R20, [R146+0xac00] ;  /* 0x00ac00009214783b */ /* 0x000e6c0000004200 */
[C---:B--2---:R-:W-:Y:S08]  /*19140*/  HMMA.16816.F32 R100, R4.reuse, R12, R100 ;  /* 0x0000000c0464723c */ /* 0x044ff00000001864 */
[----:B------:R-:W-:Y:S01]  /*19150*/  HMMA.16816.F32 R104, R4, R14, R104 ;  /* 0x0000000e0468723c */ /* 0x000fe20000001868 */
[----:B------:R-:W2:Y:S06]  /*19160*/  LDSM.16.MT88.4 R12, [R144+0xcc00] ;  /* 0x00cc0000900c783b */ /* 0x000eac0000004200 */
[----:B------:R-:W-:Y:S01]  /*19170*/  F2FP.PACK_AB R4, R189, R188 ;  /* 0x000000bcbd04723e */ /* 0x000fe200000000ff */
[----:B------:R-:W-:Y:S01]  /*19180*/  FADD.FTZ R188, R188, R31 ;  /* 0x0000001fbcbc7221 */ /* 0x000fe20000010000 */
[C---:B----4-:R-:W-:Y:S01]  /*19190*/  F2FP.PACK_AB R5, R24.reuse, R25 ;  /* 0x000000191805723e */ /* 0x050fe200000000ff */
        /* <DEDUP_REMOVED lines=12> */
[C---:B-1----:R-:W-:Y:S08]  /*19260*/  HMMA.16816.F32 R76, R4.reuse, R8, R76 ;  /* 0x00000008044c723c */ /* 0x042ff0000000184c */
[C---:B------:R-:W-:Y:S01]  /*19270*/  HMMA.16816.F32 R80, R4.reuse, R10, R80 ;  /* 0x0000000a0450723c */ /* 0x040fe20000001850 */
[----:B------:R-:W1:Y:S07]  /*19280*/  LDSM.16.MT88.4 R8, [R144+0xec00] ;  /* 0x00ec00009008783b */ /* 0x000e6e0000004200 */
[C---:B------:R-:W-:Y:S08]  /*19290*/  HMMA.16816.F32 R112, R4.reuse, R20, R112 ;  /* 0x000000140470723c */ /* 0x040ff00000001870 */
[C---:B------:R-:W-:Y:S08]  /*192a0*/  HMMA.16816.F32 R108, R4.reuse, R22, R108 ;  /* 0x00000016046c723c */ /* 0x040ff0000000186c */
[C---:B--2---:R-:W-:Y:S08]  /*192b0*/  HMMA.16816.F32 R84, R4.reuse, R12, R84 ;  /* 0x0000000c0454723c */ /* 0x044ff00000001854 */
[C---:B------:R-:W-:Y:S08]  /*192c0*/  HMMA.16816.F32 R88, R4.reuse, R14, R88 ;  /* 0x0000000e0458723c */ /* 0x040ff00000001858 */
[C---:B---3--:R-:W-:Y:S08]  /*192d0*/  HMMA.16816.F32 R92, R4.reuse, R16, R92 ;  /* 0x00000010045c723c */ /* 0x048ff0000000185c */
[C---:B------:R-:W-:Y:S08]  /*192e0*/  HMMA.16816.F32 R96, R4.reuse, R18, R96 ;  /* 0x000000120460723c */ /* 0x040ff00000001860 */
[C---:B-1----:R-:W-:Y:S08]  /*192f0*/  HMMA.16816.F32 R100, R4.reuse, R8, R100 ;  /* 0x000000080464723c */ /* 0x042ff00000001864 */
[----:B------:R-:W-:Y:S08]  /*19300*/  HMMA.16816.F32 R104, R4, R10, R104 ;  /* 0x0000000a0468723c */ /* 0x000ff00000001868 */
.L_x_2330:
        /* <DEDUP_REMOVED lines=9> */
.L_x_2340:
        /* <DEDUP_REMOVED lines=37> */
[----:B------:R-:W-:Y:S02]  /*195f0*/  ISETP.NE.AND P1, PT, RZ, c[0x0][0x2d0], PT ;  /* 0x0000b400ff007a0c */ /* 0x000fe40003f25270 */
[----:B------:R-:W-:Y:S05]  /*19600*/  LOP3.LUT R2, RZ, c[0x0][0x2d0], RZ, 0x33, !PT ;  /* 0x0000b400ff027a12 */ /* 0x000fea00078e33ff */
        /* <DEDUP_REMOVED lines=26> */
.L_x_2337:
[----:B------:R-:W-:Y:S02]  /*197b0*/  ISETP.NE.AND P1, PT, R156, RZ, PT ;  /* 0x000000ff9c00720c */ /* 0x000fe40003f25270 */
[----:B------:R-:W-:Y:S02]  /*197c0*/  ISETP.GE.AND P0, PT, R118, c[0x0][0x220], PT ;  /* 0x0000880076007a0c */ /* 0x000fe40003f06270 */
[----:B------:R-:W-:Y:S02]  /*197d0*/  SEL R2, RZ, 0x3fffc, P1 ;  /* 0x0003fffcff027807 */ /* 0x000fe40000800000 */
[C---:B------:R-:W-:Y:S02]  /*197e0*/  IADD3 R7, P2, R153.reuse, R4, RZ ;  /* 0x0000000499077210 */ /* 0x040fe40007f5e0ff */
[----:B------:R-:W-:Y:S02]  /*197f0*/  LOP3.LUT P1, RZ, R2, 0x4, RZ, 0xc0, !PT ;  /* 0x0000000402ff7812 */ /* 0x000fe4000782c0ff */
[-C--:B------:R-:W-:Y:S01]  /*19800*/  LEA R2, P3, R4, R132.reuse, 0x1 ;  /* 0x0000008404027211 */ /* 0x080fe200078608ff */
[--C-:B------:R-:W-:Y:S01]  /*19810*/  IMAD.X R8, R152, 0x1, R3.reuse, P2 ;  /* 0x0000000198087824 */ /* 0x100fe200010e0603 */
[----:B------:R-:W-:Y:S02]  /*19820*/  IADD3 R5, P2, R153, R7, RZ ;  /* 0x0000000799057210 */ /* 0x000fe40007f5e0ff */
[-C--:B------:R-:W-:Y:S02]  /*19830*/  LEA.HI.X R3, R4, R133.reuse, R3, 0x1, P3 ;  /* 0x0000008504037211 */ /* 0x080fe400018f0c03 */
[CC--:B------:R-:W-:Y:S01]  /*19840*/  @!P0 LEA R14, P3, R7.reuse, R132.reuse, 0x1 ;  /* 0x00000084070e8211 */ /* 0x0c0fe200078608ff */
[--C-:B------:R-:W-:Y:S01]  /*19850*/  IMAD.X R6, R152, 0x1, R8.reuse, P2 ;  /* 0x0000000198067824 */ /* 0x100fe200010e0608 */
[CC--:B------:R-:W-:Y:S01]  /*19860*/  @!P5 LEA R12, P2, R7.reuse, R132.reuse, 0x1 ;  /* 0x00000084070cd211 */ /* 0x0c0fe200078408ff */
[----:B------:R-:W-:Y:S01]  /*19870*/  @!PT LDS RZ, [RZ] ;  /* 0x00000000fffff984 */ /* 0x000fe20000000800 */
[----:B------:R-:W-:Y:S01]  /*19880*/  @!PT LDS RZ, [RZ] ;  /* 0x00000000fffff984 */ /* 0x000fe20000000800 */
[----:B------:R-:W-:Y:S01]  /*19890*/  @!PT LDS RZ, [RZ] ;  /* 0x00000000fffff984 */ /* 0x000fe20000000800 */
[----:B------:R1:W-:Y:S01]  /*198a0*/  @!P0 LDGSTS.E.BYPASS.LTC128B.128 [R174+0x9000], [R2.64] ;  /* 0x0900000002ae8fae */ /* 0x0003e2000b901d46 */
[CCC-:B------:R-:W-:Y:S02]  /*198b0*/  @!P0 LEA.HI.X R15, R7.reuse, R133.reuse, R8.reuse, 0x1, P3 ;  /* 0x00000085070f8211 */ /* 0x1c0fe400018f0c08 */
[CCC-:B------:R-:W-:Y:S01]  /*198c0*/  @!P5 LEA.HI.X R13, R7.reuse, R133.reuse, R8.reuse, 0x1, P2 ;  /* 0x00000085070dd211 */ /* 0x1c0fe200010f0c08 */
[----:B------:R-:W-:Y:S01]  /*198d0*/  @P0 STS [R174+0x9000], RZ ;  /* 0x009000ffae000388 */ /* 0x000fe20000000800 */
[-C--:B------:R-:W-:Y:S02]  /*198e0*/  @P1 LEA R10, P3, R7, R132.reuse, 0x1 ;  /* 0x00000084070a1211 */ /* 0x080fe400078608ff */
[-C--:B------:R-:W-:Y:S01]  /*198f0*/  @!P0 LEA R18, P4, R5, R132.reuse, 0x1 ;  /* 0x0000008405128211 */ /* 0x080fe200078808ff */
[----:B------:R-:W-:Y:S01]  /*19900*/  @P0 STS [R174+0x9004], RZ ;  /* 0x009004ffae000388 */ /* 0x000fe20000000800 */
[-C--:B------:R-:W-:Y:S02]  /*19910*/  @P1 LEA.HI.X R11, R7, R133.reuse, R8, 0x1, P3 ;  /* 0x00000085070b1211 */ /* 0x080fe400018f0c08 */
[C-C-:B------:R-:W-:Y:S01]  /*19920*/  @!P0 LEA.HI.X R19, R5.reuse, R133, R6.reuse, 0x1, P4 ;  /* 0x0000008505138211 */ /* 0x140fe200020f0c06 */
[----:B------:R-:W-:Y:S01]  /*19930*/  @P0 STS.64 [R174+0x9008], RZ ;  /* 0x009008ffae000388 */ /* 0x000fe20000000a00 */
[-C--:B------:R-:W-:Y:S02]  /*19940*/  @!P5 LEA R16, P3, R5, R132.reuse, 0x1 ;  /* 0x000000840510d211 */ /* 0x080fe400078608ff */
[----:B------:R-:W-:Y:S01]  /*19950*/  IADD3 R4, P2, R153, R5, RZ ;  /* 0x0000000599047210 */ /* 0x000fe20007f5e0ff */
[----:B------:R-:W-:Y:S01]  /*19960*/  @!PT LDS RZ, [RZ] ;  /* 0x00000000fffff984 */ /* 0x000fe20000000800 */
[----:B------:R-:W-:Y:S01]  /*19970*/  @!PT LDS RZ, [RZ] ;  /* 0x00000000fffff984 */ /* 0x000fe20000000800 */
[----:B------:R-:W-:Y:S01]  /*19980*/  @!PT LDS RZ, [RZ] ;  /* 0x00000000fffff984 */ /* 0x000fe20000000800 */
[----:B------:R1:W-:Y:S01]  /*19990*/  @!P5 LDGSTS.E.BYPASS.LTC128B.128 [R174+0xb000], [R2.64+0x40] ;  /* 0x0b00004002aedfae */ /* 0x0003e2000b901d46 */
[CCC-:B------:R-:W-:Y:S02]  /*199a0*/  @!P5 LEA.HI.X R17, R5.reuse, R133.reuse, R6.reuse, 0x1, P3 ;  /* 0x000000850511d211 */ /* 0x1c0fe400018f0c06 */
[-C--:B------:R-:W-:Y:S01]  /*199b0*/  @!P0 LEA R20, P4, R4, R132.reuse, 0x1 ;  /* 0x0000008404148211 */ /* 0x080fe200078808ff */
[----:B------:R-:W-:Y:S01]  /*199c0*/  @P5 STS.128 [R174+0xb000], RZ ;  /* 0x00b000ffae005388 */ /* 0x000fe20000000c00 */
[--C-:B------:R-:W-:Y:S01]  /*199d0*/  IMAD.X R7, R152, 0x1, R6.reuse, P2 ;  /* 0x0000000198077824 */ /* 0x100fe200010e0606 */
[CC--:B------:R-:W-:Y:S02]  /*199e0*/  @P1 LEA R8, P2, R5.reuse, R132.reuse, 0x1 ;  /* 0x0000008405081211 */ /* 0x0c0fe400078408ff */
[----:B------:R-:W-:Y:S01]  /*199f0*/  @!PT LDS RZ, [RZ] ;  /* 0x00000000fffff984 */ /* 0x000fe20000000800 */
[----:B------:R-:W-:Y:S01]  /*19a00*/  @!PT LDS RZ, [RZ] ;  /* 0x00000000fffff984 */ /* 0x000fe20000000800 */
[----:B------:R-:W-:Y:S01]  /*19a10*/  @!PT LDS RZ, [RZ] ;  /* 0x00000000fffff984 */ /* 0x000fe20000000800 */
[----:B------:R1:W-:Y:S01]  /*19a20*/  @P1 LDGSTS.E.BYPASS.LTC128B.128 [R174+0xd000], [R2.64+0x80] ;  /* 0x0d00008002ae1fae */ /* 0x0003e2000b901d46 */
[CC--:B------:R-:W-:Y:S02]  /*19a30*/  @!P5 LEA R22, P3, R4.reuse, R132.reuse, 0x1 ;  /* 0x000000840416d211 */ /* 0x0c0fe400078608ff */
[-C--:B------:R-:W-:Y:S01]  /*19a40*/  @P1 LEA.HI.X R9, R5, R133.reuse, R6, 0x1, P2 ;  /* 0x0000008505091211 */ /* 0x080fe200010f0c06 */
[----:B------:R-:W-:Y:S01]  /*19a50*/  @!P1 STS.128 [R174+0xd000], RZ ;  /* 0x00d000ffae009388 */ /* 0x000fe20000000c00 */
[CCC-:B------:R-:W-:Y:S02]  /*19a60*/  @!P0 LEA.HI.X R21, R4.reuse, R133.reuse, R7.reuse, 0x1, P4 ;  /* 0x0000008504158211 */ /* 0x1c0fe400020f0c07 */
[CCC-:B------:R-:W-:Y:S01]  /*19a70*/  @!P5 LEA.HI.X R23, R4.reuse, R133.reuse, R7.reuse, 0x1, P3 ;  /* 0x000000850417d211 */ /* 0x1c0fe200018f0c07 */
[----:B------:R-:W-:Y:S01]  /*19a80*/  @!PT LDS RZ, [RZ] ;  /* 0x00000000fffff984 */ /* 0x000fe20000000800 */
[----:B------:R-:W-:Y:S01]  /*19a90*/  @!PT LDS RZ, [RZ] ;  /* 0x00000000fffff984 */ /* 0x000fe20000000800 */
[----:B------:R-:W-:Y:S01]  /*19aa0*/  @!PT LDS RZ, [RZ] ;  /* 0x00000000fffff984 */ /* 0x000fe20000000800 */
[----:B------:R2:W-:Y:S01]  /*19ab0*/  @!P0 LDGSTS.E.BYPASS.LTC128B.128 [R174+0x9800], [R14.64] ;  /* 0x098000000eae8fae */ /* 0x0005e2000b901d46 */
[C---:B------:R-:W-:Y:S03]  /*19ac0*/  @P1 LEA R6, P2, R4.reuse, R132, 0x1 ;  /* 0x0000008404061211 */ /* 0x040fe600078408ff */
[----:B------:R-:W-:Y:S01]  /*19ad0*/  @P0 STS.128 [R174+0x9800], RZ ;  /* 0x009800ffae000388 */ /* 0x000fe20000000c00 */
[----:B------:R-:W-:Y:S02]  /*19ae0*/  @P1 LEA.HI.X R7, R4, R133, R7, 0x1, P2 ;  /* 0x0000008504071211 */ /* 0x000fe400010f0c07 */
[----:B------:R-:W-:Y:S01]  /*19af0*/  ISETP.GE.AND P2, PT, R171, 0x2, PT ;  /* 0x00000002ab00780c */ /* 0x000fe20003f46270 */
        /* <DEDUP_REMOVED lines=41> */
[----:B------:R-:W1:Y:S04]  /*19d90*/  LDSM.16.M88.4 R128, [R148+0x3000] ;  /* 0x003000009480783b */ /* 0x000e680000000200 */
[----:B----4-:R-:W2:Y:S04]  /*19da0*/  LDSM.16.M88.4 R16, [R148+0x3400] ;  /* 0x003400009410783b */ /* 0x010ea80000000200 */
[----:B------:R-:W5:Y:S04]  /*19db0*/  LDSM.16.M88.4 R24, [R148+0x3800] ;  /* 0x003800009418783b */ /* 0x000f680000000200 */
[----:B------:R-:W0:Y:S04]  /*19dc0*/  LDGDEPBAR ;  /* 0x00000000000079af */ /* 0x000e280000000000 */
[----:B------:R-:W4:Y:S04]  /*19dd0*/  LDSM.16.M88.4 R32, [R148+0x3c00] ;  /* 0x003c00009420783b */ /* 0x000f280000000200 */
[----:B------:R-:W4:Y:S04]  /*19de0*/  LDSM.16.M88.4 R40, [R148+0x4000] ;  /* 0x004000009428783b */ /* 0x000f280000000200 */
[----:B------:R-:W4:Y:S04]  /*19df0*/  LDSM.16.M88.4 R48, [R148+0x4400] ;  /* 0x004400009430783b */ /* 0x000f280000000200 */
[----:B------:R-:W4:Y:S04]  /*19e00*/  LDSM.16.M88.4 R56, [R148+0x4800] ;  /* 0x004800009438783b */ /* 0x000f280000000200 */
[----:B------:R-:W4:Y:S04]  /*19e10*/  LDSM.16.M88.4 R64, [R148+0x4c00] ;  /* 0x004c00009440783b */ /* 0x000f280000000200 */
[----:B------:R-:W-:Y:S01]  /*19e20*/  LDSM.16.M88.4 R132, [R147] ;  /* 0x000000009384783b */ /* 0x000fe20000000200 */
[C---:B-1----:R-:W-:Y:S03]  /*19e30*/  HMMA.16816.F32 R4, R124.reuse, R128, RZ ;  /* 0x000000807c04723c */ /* 0x042fe600000018ff */
[----:B------:R-:W1:Y:S04]  /*19e40*/  LDSM.16.M88.4 R136, [R145+0x3000] ;  /* 0x003000009188783b */ /* 0x000e680000000200 */
[----:B------:R-:W1:Y:S01]  /*19e50*/  LDSM.16.M88.4 R140, [R145+0x3400] ;  /* 0x00340000918c783b */ /* 0x000e620000000200 */
[C---:B---3--:R-:W-:Y:S03]  /*19e60*/  HMMA.16816.F32 R8, R124.reuse, R130, RZ ;  /* 0x000000827c08723c */ /* 0x048fe600000018ff */
[----:B------:R-:W-:Y:S05]  /*19e70*/  LDSM.16.M88.4 R128, [R145+0x3c00] ;  /* 0x003c00009180783b */ /* 0x000fea0000000200 */
[C---:B--2---:R-:W-:Y:S08]  /*19e80*/  HMMA.16816.F32 R12, R124.reuse, R16, RZ ;  /* 0x000000107c0c723c */ /* 0x044ff000000018ff */
[C---:B------:R-:W-:Y:S08]  /*19e90*/  HMMA.16816.F32 R16, R124.reuse, R18, RZ ;  /* 0x000000127c10723c */ /* 0x040ff000000018ff */
[C---:B-----5:R-:W-:Y:S08]  /*19ea0*/  HMMA.16816.F32 R20, R124.reuse, R24, RZ ;  /* 0x000000187c14723c */ /* 0x060ff000000018ff */
        /* <DEDUP_REMOVED lines=34> */
[----:B------:R-:W1:Y:S04]  /*1a0d0*/  LDSM.16.M88.4 R132, [R148+0x5400] ;  /* 0x005400009484783b */ /* 0x000e680000000200 */
[----:B------:R-:W-:Y:S03]  /*1a0e0*/  LDSM.16.M88.4 R136, [R148+0x5c00] ;  /* 0x005c00009488783b */ /* 0x000fe60000000200 */
        /* <DEDUP_REMOVED lines=89> */
[----:B------:R-:W1:Y:S01]  /*1a680*/  LDSM.16.M88.4 R124, [R145+0x8c00] ;  /* 0x008c0000917c783b */ /* 0x000e620000000200 */
[----:B------:R-:W-:Y:S04]  /*1a690*/  DEPBAR.LE SB0, 0x0 ;  /* 0x000080000000791a */ /* 0x000fe80000000000 */
[----:B------:R-:W-:Y:S02]  /*1a6a0*/  BAR.SYNC.DEFER_BLOCKING 0x0 ;  /* 0x0000000000007b1d */ /* 0x000fe40000010000 */
[C---:B---3--:R-:W-:Y:S07]  /*1a6b0*/  HMMA.16816.F32 R44, R128.reuse, R132, R44 ;  /* 0x00000084802c723c */ /* 0x048fee000000182c */
[----:B------:R-:W-:Y:S01]  /*1a6c0*/  IMAD.MOV.U32 R132, RZ, RZ, R2 ;  /* 0x000000ffff847224 */ /* 0x000fe200078e0002 */
[C---:B------:R-:W-:Y:S04]  /*1a6d0*/  HMMA.16816.F32 R48, R128.reuse, R134, R48 ;  /* 0x000000868030723c */ /* 0x040fe80000001830 */
[----:B------:R-:W-:Y:S04]  /*1a6e0*/  IMAD.MOV.U32 R133, RZ, RZ, R3 ;  /* 0x000000ffff857224 */ /* 0x000fe800078e0003 */
[C---:B--2---:R-:W-:Y:S08]  /*1a6f0*/  HMMA.16816.F32 R52, R128.reuse, R136, R52 ;  /* 0x000000888034723c */ /* 0x044ff00000001834 */
[C---:B------:R-:W-:Y:S08]  /*1a700*/  HMMA.16816.F32 R56, R128.reuse, R138, R56 ;  /* 0x0000008a8038723c */ /* 0x040ff00000001838 */
[C---:B-1----:R-:W-:Y:S08]  /*1a710*/  HMMA.16816.F32 R60, R128.reuse, R124, R60 ;  /* 0x0000007c803c723c */ /* 0x042ff0000000183c */
        /* <DEDUP_REMOVED lines=68> */
.L_x_2339:
        /* <DEDUP_REMOVED lines=91> */
.L_x_2338:
        /* <DEDUP_REMOVED lines=17> */
[----:B------:R-:W-:Y:S05]  /*1b220*/  IADD3 R122, R2, 0x19, RZ ;  /* 0x00000019027a7810 */ /* 0x000fea0007ffe0ff */
        /* <DEDUP_REMOVED lines=15> */
[CC--:B------:R-:W-:Y:S02]  /*1b320*/  FFMA.FTZ R26, R0.reuse, R135.reuse, R26 ;  /* 0x00000087001a7223 */ /* 0x0c0fe4000001001a */
[C---:B------:R-:W-:Y:S02]  /*1b330*/  FFMA.FTZ R24, R0.reuse, R135, R24 ;  /* 0x0000008700187223 */ /* 0x040fe40000010018 */
[----:B------:R1:W-:Y:S01]  /*1b340*/  I2F R135, R137 ;  /* 0x0000008900877306 */ /* 0x0003e20000201400 */
        /* <DEDUP_REMOVED lines=8> */
[----:B------:R-:W-:Y:S01]  /*1b3d0*/  I2F R129, R129 ;  /* 0x0000008100817306 */ /* 0x000fe20000201400 */
[----:B------:R-:W-:Y:S01]  /*1b3e0*/  FFMA.FTZ R8, R0, R127, R8 ;  /* 0x0000007f00087223 */ /* 0x000fe20000010008 */
[----:B------:R-:W-:Y:S01]  /*1b3f0*/  IADD3 R127, R2, 0x40, RZ ;  /* 0x00000040027f7810 */ /* 0x000fe20007ffe0ff */
[C---:B------:R-:W-:Y:S01]  /*1b400*/  FFMA.FTZ R11, R0.reuse, R126, R11 ;  /* 0x0000007e000b7223 */ /* 0x040fe2000001000b */
[----:B------:R-:W-:Y:S01]  /*1b410*/  FMNMX.FTZ R139, R7, R138, !PT ;  /* 0x0000008a078b7209 */ /* 0x000fe20007810000 */
[----:B------:R-:W-:Y:S01]  /*1b420*/  FFMA.FTZ R27, R0, R136, R27 ;  /* 0x00000088001b7223 */ /* 0x000fe2000001001b */
[----:B------:R-:W-:Y:S01]  /*1b430*/  FMNMX.FTZ R138, R4, R120, !PT ;  /* 0x00000078048a7209 */ /* 0x000fe20007810000 */
[----:B------:R-:W-:Y:S01]  /*1b440*/  FFMA.FTZ R25, R0, R136, R25 ;  /* 0x0000008800197223 */ /* 0x000fe20000010019 */
[----:B------:R-:W-:Y:S01]  /*1b450*/  FMNMX.FTZ R136, R10, R139, !PT ;  /* 0x0000008b0a887209 */ /* 0x000fe20007810000 */
[CC--:B------:R-:W-:Y:S01]  /*1b460*/  FFMA.FTZ R22, R0.reuse, R3.reuse, R22 ;  /* 0x0000000300167223 */ /* 0x0c0fe20000010016 */
[----:B------:R-:W2:Y:S01]  /*1b470*/  I2F R128, R128 ;  /* 0x0000008000807306 */ /* 0x000ea20000201400 */
[----:B------:R-:W-:Y:S01]  /*1b480*/  FMNMX.FTZ R139, R5, R138, !PT ;  /* 0x0000008a058b7209 */ /* 0x000fe20007810000 */
[----:B------:R-:W-:Y:S01]  /*1b490*/  FFMA.FTZ R20, R0, R3, R20 ;  /* 0x0000000300147223 */ /* 0x000fe20000010014 */
[----:B------:R-:W-:Y:S01]  /*1b4a0*/  IADD3 R3, R2, 0x58, RZ ;  /* 0x0000005802037810 */ /* 0x000fe20007ffe0ff */
[CC--:B------:R-:W-:Y:S01]  /*1b4b0*/  FFMA.FTZ R30, R0.reuse, R131.reuse, R30 ;  /* 0x00000083001e7223 */ /* 0x0c0fe2000001001e */
[----:B-1----:R-:W-:Y:S01]  /*1b4c0*/  FMNMX.FTZ R137, R11, R136, !PT ;  /* 0x000000880b897209 */ /* 0x002fe20007810000 */
[----:B------:R-:W-:Y:S01]  /*1b4d0*/  FFMA.FTZ R28, R0, R131, R28 ;  /* 0x00000083001c7223 */ /* 0x000fe2000001001c */
[----:B------:R-:W-:Y:S01]  /*1b4e0*/  FMNMX.FTZ R138, R8, R139, !PT ;  /* 0x0000008b088a7209 */ /* 0x000fe20007810000 */
[----:B------:R-:W-:Y:S01]  /*1b4f0*/  FFMA.FTZ R29, R0, R130, R29 ;  /* 0x00000082001d7223 */ /* 0x000fe2000001001d */
[----:B------:R-:W-:Y:S01]  /*1b500*/  IADD3 R130, R2, 0x61, RZ ;  /* 0x0000006102827810 */ /* 0x000fe20007ffe0ff */
[----:B------:R-:W1:Y:S01]  /*1b510*/  I2F R127, R127 ;  /* 0x0000007f007f7306 */ /* 0x000e620000201400 */
[----:B------:R-:W-:Y:S01]  /*1b520*/  FFMA.FTZ R9, R0, R126, R9 ;  /* 0x0000007e00097223 */ /* 0x000fe20000010009 */
[----:B------:R-:W-:Y:S01]  /*1b530*/  IADD3 R126, R2, 0x41, RZ ;  /* 0x00000041027e7810 */ /* 0x000fe20007ffe0ff */
[-C--:B------:R-:W-:Y:S01]  /*1b540*/  FFMA.FTZ R14, R0, R125.reuse, R14 ;  /* 0x0000007d000e7223 */ /* 0x080fe2000001000e */
[----:B------:R-:W-:Y:S01]  /*1b550*/  IADD3 R131, R2, 0x60, RZ ;  /* 0x0000006002837810 */ /* 0x000fe20007ffe0ff */
[C---:B------:R-:W-:Y:S01]  /*1b560*/  FFMA.FTZ R12, R0.reuse, R125, R12 ;  /* 0x0000007d000c7223 */ /* 0x040fe2000001000c */
[----:B------:R-:W-:Y:S01]  /*1b570*/  FMNMX.FTZ R139, R9, R138, !PT ;  /* 0x0000008a098b7209 */ /* 0x000fe20007810000 */
[-C--:B------:R-:W-:Y:S01]  /*1b580*/  FFMA.FTZ R15, R0, R124.reuse, R15 ;  /* 0x0000007c000f7223 */ /* 0x080fe2000001000f */
[----:B------:R-:W-:Y:S01]  /*1b590*/  FMNMX.FTZ R136, R14, R137, !PT ;  /* 0x000000890e887209 */ /* 0x000fe20007810000 */
[C---:B------:R-:W-:Y:S01]  /*1b5a0*/  FFMA.FTZ R13, R0.reuse, R124, R13 ;  /* 0x0000007c000d7223 */ /* 0x040fe2000001000d */
[----:B------:R-:W3:Y:S01]  /*1b5b0*/  I2F R126, R126 ;  /* 0x0000007e007e7306 */ /* 0x000ee20000201400 */
[CC--:B------:R-:W-:Y:S01]  /*1b5c0*/  FFMA.FTZ R18, R0.reuse, R123.reuse, R18 ;  /* 0x0000007b00127223 */ /* 0x0c0fe20000010012 */
[----:B------:R-:W-:Y:S01]  /*1b5d0*/  FMNMX.FTZ R137, R15, R136, !PT ;  /* 0x000000880f897209 */ /* 0x000fe20007810000 */
[----:B------:R-:W-:Y:S01]  /*1b5e0*/  FFMA.FTZ R16, R0, R123, R16 ;  /* 0x0000007b00107223 */ /* 0x000fe20000010010 */
[----:B------:R-:W-:Y:S01]  /*1b5f0*/  FMNMX.FTZ R138, R12, R139, !PT ;  /* 0x0000008b0c8a7209 */ /* 0x000fe20007810000 */
[-C--:B------:R-:W-:Y:S01]  /*1b600*/  FFMA.FTZ R19, R0, R122.reuse, R19 ;  /* 0x0000007a00137223 */ /* 0x080fe20000010013 */
[----:B------:R-:W-:Y:S01]  /*1b610*/  FMNMX.FTZ R136, R18, R137, !PT ;  /* 0x0000008912887209 */ /* 0x000fe20007810000 */
[C---:B------:R-:W-:Y:S01]  /*1b620*/  FFMA.FTZ R17, R0.reuse, R122, R17 ;  /* 0x0000007a00117223 */ /* 0x040fe20000010011 */
[----:B------:R-:W-:Y:S01]  /*1b630*/  FMNMX.FTZ R139, R13, R138, !PT ;  /* 0x0000008a0d8b7209 */ /* 0x000fe20007810000 */
[C---:B--2---:R-:W-:Y:S01]  /*1b640*/  FFMA.FTZ R35, R0.reuse, R128, R35 ;  /* 0x0000008000237223 */ /* 0x044fe20000010023 */
[----:B------:R-:W2:Y:S01]  /*1b650*/  I2F R3, R3 ;  /* 0x0000000300037306 */ /* 0x000ea20000201400 */
[----:B------:R-:W-:Y:S01]  /*1b660*/  FMNMX.FTZ R137, R19, R136, !PT ;  /* 0x0000008813897209 */ /* 0x000fe20007810000 */
[----:B------:R-:W-:Y:S01]  /*1b670*/  FFMA.FTZ R33, R0, R128, R33 ;  /* 0x0000008000217223 */ /* 0x000fe20000010021 */
[----:B------:R-:W-:Y:S01]  /*1b680*/  FMNMX.FTZ R138, R16, R139, !PT ;  /* 0x0000008b108a7209 */ /* 0x000fe20007810000 */
[-C--:B-1----:R-:W-:Y:S01]  /*1b690*/  FFMA.FTZ R38, R0, R127.reuse, R38 ;  /* 0x0000007f00267223 */ /* 0x082fe20000010026 */
[----:B------:R-:W-:Y:S01]  /*1b6a0*/  IADD3 R125, R2, 0x48, RZ ;  /* 0x00000048027d7810 */ /* 0x000fe20007ffe0ff */
[----:B------:R-:W-:Y:S01]  /*1b6b0*/  FFMA.FTZ R36, R0, R127, R36 ;  /* 0x0000007f00247223 */ /* 0x000fe20000010024 */
[----:B------:R-:W-:Y:S01]  /*1b6c0*/  IADD3 R124, R2, 0x49, RZ ;  /* 0x00000049027c7810 */ /* 0x000fe20007ffe0ff */
[----:B------:R-:W-:Y:S01]  /*1b6d0*/  FFMA.FTZ R34, R0, R129, R34 ;  /* 0x0000008100227223 */ /* 0x000fe20000010022 */
[----:B------:R-:W-:Y:S01]  /*1b6e0*/  FMNMX.FTZ R136, R22, R137, !PT ;  /* 0x0000008916887209 */ /* 0x000fe20007810000 */
[----:B------:R-:W1:Y:S01]  /*1b6f0*/  I2F R131, R131 ;  /* 0x0000008300837306 */ /* 0x000e620000201400 */
[----:B------:R-:W-:Y:S01]  /*1b700*/  FMNMX.FTZ R139, R17, R138, !PT ;  /* 0x0000008a118b7209 */ /* 0x000fe20007810000 */
[----:B------:R-:W-:Y:S01]  /*1b710*/  FFMA.FTZ R32, R0, R129, R32 ;  /* 0x0000008100207223 */ /* 0x000fe20000010020 */
[----:B------:R-:W-:Y:S01]  /*1b720*/  IADD3 R128, R2, 0x69, RZ ;  /* 0x0000006902807810 */ /* 0x000fe20007ffe0ff */
[-C--:B---3--:R-:W-:Y:S01]  /*1b730*/  FFMA.FTZ R39, R0, R126.reuse, R39 ;  /* 0x0000007e00277223 */ /* 0x088fe20000010027 */
[----:B------:R-:W-:Y:S01]  /*1b740*/  IADD3 R123, R2, 0x50, RZ ;  /* 0x00000050027b7810 */ /* 0x000fe20007ffe0ff */
[C---:B------:R-:W-:Y:S01]  /*1b750*/  FFMA.FTZ R37, R0.reuse, R126, R37 ;  /* 0x0000007e00257223 */ /* 0x040fe20000010025 */
[----:B------:R-:W-:Y:S01]  /*1b760*/  FMNMX.FTZ R137, R23, R136, !PT ;  /* 0x0000008817897209 */ /* 0x000fe20007810000 */
[----:B------:R-:W-:Y:S01]  /*1b770*/  FFMA.FTZ R51, R0, R135, R51 ;  /* 0x0000008700337223 */ /* 0x000fe20000010033 */
[----:B------:R-:W-:Y:S01]  /*1b780*/  FMNMX.FTZ R138, R20, R139, !PT ;  /* 0x0000008b148a7209 */ /* 0x000fe20007810000 */
[----:B------:R-:W3:Y:S01]  /*1b790*/  I2F R125, R125 ;  /* 0x0000007d007d7306 */ /* 0x000ee20000201400 */
[----:B------:R-:W-:Y:S01]  /*1b7a0*/  FMNMX.FTZ R136, R26, R137, !PT ;  /* 0x000000891a887209 */ /* 0x000fe20007810000 */
[C---:B------:R-:W-:Y:S01]  /*1b7b0*/  FFMA.FTZ R49, R0.reuse, R135, R49 ;  /* 0x0000008700317223 */ /* 0x040fe20000010031 */
[----:B------:R-:W-:Y:S01]  /*1b7c0*/  FMNMX.FTZ R139, R21, R138, !PT ;  /* 0x0000008a158b7209 */ /* 0x000fe20007810000 */
[CC--:B--2---:R-:W-:Y:S01]  /*1b7d0*/  FFMA.FTZ R50, R0.reuse, R3.reuse, R50 ;  /* 0x0000000300327223 */ /* 0x0c4fe20000010032 */
[----:B------:R-:W-:Y:S01]  /*1b7e0*/  FMNMX.FTZ R137, R27, R136, !PT ;  /* 0x000000881b897209 */ /* 0x000fe20007810000 */
[----:B------:R-:W-:Y:S01]  /*1b7f0*/  FFMA.FTZ R48, R0, R3, R48 ;  /* 0x0000000300307223 */ /* 0x000fe20000010030 */
[----:B------:R-:W-:Y:S02]  /*1b800*/  FMNMX.FTZ R136, R24, R139, !PT ;  /* 0x0000008b18887209 */ /* 0x000fe40007810000 */
[----:B------:R-:W-:Y:S01]  /*1b810*/  FMNMX.FTZ R138, R30, R137, !PT ;  /* 0x000000891e8a7209 */ /* 0x000fe20007810000 */
[----:B------:R2:W4:Y:S01]  /*1b820*/  I2F R127, R128 ;  /* 0x00000080007f7306 */ /* 0x0005220000201400 */
[----:B------:R-:W-:Y:S02]  /*1b830*/  FMNMX.FTZ R141, R25, R136, !PT ;  /* 0x00000088198d7209 */ /* 0x000fe40007810000 */
[----:B------:R-:W-:Y:S01]  /*1b840*/  IADD3 R122, R2, 0x51, RZ ;  /* 0x00000051027a7810 */ /* 0x000fe20007ffe0ff */
[CC--:B-1----:R-:W-:Y:S01]  /*1b850*/  FFMA.FTZ R54, R0.reuse, R131.reuse, R54 ;  /* 0x0000008300367223 */ /* 0x0c2fe20000010036 */
[----:B------:R-:W-:Y:S01]  /*1b860*/  FMNMX.FTZ R139, R31, R138, !PT ;  /* 0x0000008a1f8b7209 */ /* 0x000fe20007810000 */
[----:B------:R-:W-:Y:S01]  /*1b870*/  FFMA.FTZ R52, R0, R131, R52 ;  /* 0x0000008300347223 */ /* 0x000fe20000010034 */
[----:B------:R-:W-:Y:S02]  /*1b880*/  FMNMX.FTZ R136, R28, R141, !PT ;  /* 0x0000008d1c887209 */ /* 0x000fe40007810000 */
[----:B------:R-:W-:Y:S01]  /*1b890*/  FMNMX.FTZ R126, R34, R139, !PT ;  /* 0x0000008b227e7209 */ /* 0x000fe20007810000 */
[----:B------:R-:W1:Y:S01]  /*1b8a0*/  I2F R124, R124 ;  /* 0x0000007c007c7306 */ /* 0x000e620000201400 */
[----:B------:R-:W-:Y:S02]  /*1b8b0*/  FMNMX.FTZ R139, R29, R136, !PT ;  /* 0x000000881d8b7209 */ /* 0x000fe40007810000 */
[----:B------:R-:W-:Y:S01]  /*1b8c0*/  IADD3 R137, R2, 0x70, RZ ;  /* 0x0000007002897810 */ /* 0x000fe20007ffe0ff */
[CC--:B---3--:R-:W-:Y:S01]  /*1b8d0*/  FFMA.FTZ R42, R0.reuse, R125.reuse, R42 ;  /* 0x0000007d002a7223 */ /* 0x0c8fe2000001002a */
[----:B------:R-:W-:Y:S01]  /*1b8e0*/  FMNMX.FTZ R141, R35, R126, !PT ;  /* 0x0000007e238d7209 */ /* 0x000fe20007810000 */
[----:B------:R-:W-:Y:S01]  /*1b8f0*/  FFMA.FTZ R40, R0, R125, R40 ;  /* 0x0000007d00287223 */ /* 0x000fe20000010028 */
[----:B------:R-:W-:Y:S02]  /*1b900*/  IADD3 R129, R2, 0x68, RZ ;  /* 0x0000006802817810 */ /* 0x000fe40007ffe0ff */
[----:B------:R-:W-:Y:S01]  /*1b910*/  FMNMX.FTZ R126, R38, R141, !PT ;  /* 0x0000008d267e7209 */ /* 0x000fe20007810000 */
[----:B------:R-:W3:Y:S01]  /*1b920*/  I2F R123, R123 ;  /* 0x0000007b007b7306 */ /* 0x000ee20000201400 */
[----:B--2---:R-:W-:Y:S01]  /*1b930*/  FMNMX.FTZ R128, R32, R139, !PT ;  /* 0x0000008b20807209 */ /* 0x004fe20007810000 */
[CC--:B----4-:R-:W-:Y:S01]  /*1b940*/  FFMA.FTZ R59, R0.reuse, R127.reuse, R59 ;  /* 0x0000007f003b7223 */ /* 0x0d0fe2000001003b */
[----:B------:R-:W-:Y:S01]  /*1b950*/  FMNMX.FTZ R139, R39, R126, !PT ;  /* 0x0000007e278b7209 */ /* 0x000fe20007810000 */
[----:B------:R-:W-:Y:S01]  /*1b960*/  FFMA.FTZ R57, R0, R127, R57 ;  /* 0x0000007f00397223 */ /* 0x000fe20000010039 */
[----:B------:R-:W-:Y:S05]  /*1b970*/  FMNMX.FTZ R141, R33, R128, !PT ;  /* 0x00000080218d7209 */ /* 0x000fea0007810000 */
[----:B------:R-:W2:Y:S01]  /*1b980*/  I2F R122, R122 ;  /* 0x0000007a007a7306 */ /* 0x000ea20000201400 */
[----:B------:R-:W-:Y:S02]  /*1b990*/  FMNMX.FTZ R128, R42, R139, !PT ;  /* 0x0000008b2a807209 */ /* 0x000fe40007810000 */
[----:B------:R-:W-:Y:S01]  /*1b9a0*/  FMNMX.FTZ R126, R36, R141, !PT ;  /* 0x0000008d247e7209 */ /* 0x000fe20007810000 */
[CC--:B-1----:R-:W-:Y:S02]  /*1b9b0*/  FFMA.FTZ R43, R0.reuse, R124.reuse, R43 ;  /* 0x0000007c002b7223 */ /* 0x0c2fe4000001002b */
[----:B------:R-:W-:Y:S01]  /*1b9c0*/  FFMA.FTZ R41, R0, R124, R41 ;  /* 0x0000007c00297223 */ /* 0x000fe20000010029 */
[----:B------:R-:W-:Y:S02]  /*1b9d0*/  IADD3 R124, R2, 0x71, RZ ;  /* 0x00000071027c7810 */ /* 0x000fe40007ffe0ff */
[----:B------:R-:W-:Y:S01]  /*1b9e0*/  FMNMX.FTZ R141, R37, R126, !PT ;  /* 0x0000007e258d7209 */ /* 0x000fe20007810000 */
[----:B------:R-:W1:Y:S01]  /*1b9f0*/  I2F R125, R137 ;  /* 0x00000089007d7306 */ /* 0x000e620000201400 */
[----:B------:R-:W-:Y:S02]  /*1ba00*/  FMNMX.FTZ R139, R43, R128, !PT ;  /* 0x000000802b8b7209 */ /* 0x000fe40007810000 */
[----:B------:R-:W-:Y:S01]  /*1ba10*/  FMNMX.FTZ R126, R40, R141, !PT ;  /* 0x0000008d287e7209 */ /* 0x000fe20007810000 */
[CC--:B---3--:R-:W-:Y:S02]  /*1ba20*/  FFMA.FTZ R46, R0.reuse, R123.reuse, R46 ;  /* 0x0000007b002e7223 */ /* 0x0c8fe4000001002e */
[C---:B------:R-:W-:Y:S01]  /*1ba30*/  FFMA.FTZ R44, R0.reuse, R123, R44 ;  /* 0x0000007b002c7223 */ /* 0x040fe2000001002c */
[----:B------:R-:W-:Y:S03]  /*1ba40*/  FMNMX.FTZ R3, R41, R126, !PT ;  /* 0x0000007e29037209 */ /* 0x000fe60007810000 */
[----:B------:R3:W4:Y:S01]  /*1ba50*/  I2F R123, R124 ;  /* 0x0000007c007b7306 */ /* 0x0007220000201400 */
[CC--:B--2---:R-:W-:Y:S02]  /*1ba60*/  FFMA.FTZ R47, R0.reuse, R122.reuse, R47 ;  /* 0x0000007a002f7223 */ /* 0x0c4fe4000001002f */
[----:B------:R-:W-:Y:S01]  /*1ba70*/  FFMA.FTZ R45, R0, R122, R45 ;  /* 0x0000007a002d7223 */ /* 0x000fe2000001002d */
[----:B------:R-:W-:Y:S06]  /*1ba80*/  FMNMX.FTZ R122, R46, R139, !PT ;  /* 0x0000008b2e7a7209 */ /* 0x000fec0007810000 */
[----:B------:R-:W2:Y:S01]  /*1ba90*/  I2F R130, R130 ;  /* 0x0000008200827306 */ /* 0x000ea20000201400 */
[----:B------:R-:W-:Y:S02]  /*1baa0*/  FMNMX.FTZ R139, R47, R122, !PT ;  /* 0x0000007a2f8b7209 */ /* 0x000fe40007810000 */
[----:B------:R-:W-:Y:S01]  /*1bab0*/  FMNMX.FTZ R122, R44, R3, !PT ;  /* 0x000000032c7a7209 */ /* 0x000fe20007810000 */
[-C--:B-1----:R-:W-:Y:S01]  /*1bac0*/  FFMA.FTZ R62, R0, R125.reuse, R62 ;  /* 0x0000007d003e7223 */ /* 0x082fe2000001003e */
[----:B------:R-:W-:Y:S01]  /*1bad0*/  IADD3 R137, R2, 0x78, RZ ;  /* 0x0000007802897810 */ /* 0x000fe20007ffe0ff */
[----:B------:R-:W-:Y:S01]  /*1bae0*/  FFMA.FTZ R60, R0, R125, R60 ;  /* 0x0000007d003c7223 */ /* 0x000fe2000001003c */
[----:B------:R-:W-:Y:S02]  /*1baf0*/  FMNMX.FTZ R3, R45, R122, !PT ;  /* 0x0000007a2d037209 */ /* 0x000fe40007810000 */
[----:B------:R-:W-:Y:S01]  /*1bb00*/  IADD3 R2, R2, 0x79, RZ ;  /* 0x0000007902027810 */ /* 0x000fe20007ffe0ff */
[----:B------:R-:W1:Y:S01]  /*1bb10*/  I2F R129, R129 ;  /* 0x0000008100817306 */ /* 0x000e620000201400 */
[----:B------:R-:W-:Y:S02]  /*1bb20*/  FMNMX.FTZ R122, R48, R3, !PT ;  /* 0x00000003307a7209 */ /* 0x000fe40007810000 */
[----:B---3--:R-:W-:Y:S01]  /*1bb30*/  FMNMX.FTZ R124, R50, R139, !PT ;  /* 0x0000008b327c7209 */ /* 0x008fe20007810000 */
[CC--:B----4-:R-:W-:Y:S01]  /*1bb40*/  FFMA.FTZ R63, R0.reuse, R123.reuse, R63 ;  /* 0x0000007b003f7223 */ /* 0x0d0fe2000001003f */
[----:B------:R-:W-:Y:S01]  /*1bb50*/  FMNMX.FTZ R3, R49, R122, !PT ;  /* 0x0000007a31037209 */ /* 0x000fe20007810000 */
[----:B------:R-:W-:Y:S01]  /*1bb60*/  FFMA.FTZ R61, R0, R123, R61 ;  /* 0x0000007b003d7223 */ /* 0x000fe2000001003d */
[----:B------:R-:W-:Y:S03]  /*1bb70*/  FMNMX.FTZ R135, R51, R124, !PT ;  /* 0x0000007c33877209 */ /* 0x000fe60007810000 */
[----:B------:R-:W3:Y:S01]  /*1bb80*/  I2F R137, R137 ;  /* 0x0000008900897306 */ /* 0x000ee20000201400 */
[----:B------:R-:W-:Y:S02]  /*1bb90*/  FMNMX.FTZ R122, R52, R3, !PT ;  /* 0x00000003347a7209 */ /* 0x000fe40007810000 */
[----:B------:R-:W-:Y:S01]  /*1bba0*/  FMNMX.FTZ R124, R54, R135, !PT ;  /* 0x00000087367c7209 */ /* 0x000fe20007810000 */
[CC--:B--2---:R-:W-:Y:S02]  /*1bbb0*/  FFMA.FTZ R55, R0.reuse, R130.reuse, R55 ;  /* 0x0000008200377223 */ /* 0x0c4fe40000010037 */
[C---:B------:R-:W-:Y:S03]  /*1bbc0*/  FFMA.FTZ R53, R0.reuse, R130, R53 ;  /* 0x0000008200357223 */ /* 0x040fe60000010035 */
[----:B------:R-:W-:Y:S01]  /*1bbd0*/  FMNMX.FTZ R131, R55, R124, !PT ;  /* 0x0000007c37837209 */ /* 0x000fe20007810000 */
[----:B------:R-:W2:Y:S01]  /*1bbe0*/  I2F R2, R2 ;  /* 0x0000000200027306 */ /* 0x000ea20000201400 */
[----:B------:R-:W-:Y:S01]  /*1bbf0*/  FMNMX.FTZ R3, R53, R122, !PT ;  /* 0x0000007a35037209 */ /* 0x000fe20007810000 */
[CC--:B-1----:R-:W-:Y:S02]  /*1bc00*/  FFMA.FTZ R58, R0.reuse, R129.reuse, R58 ;  /* 0x00000081003a7223 */ /* 0x0c2fe4000001003a */
[----:B------:R-:W-:Y:S03]  /*1bc10*/  FFMA.FTZ R56, R0, R129, R56 ;  /* 0x0000008100387223 */ /* 0x000fe60000010038 */
[----:B------:R-:W-:Y:S02]  /*1bc20*/  FMNMX.FTZ R124, R58, R131, !PT ;  /* 0x000000833a7c7209 */ /* 0x000fe40007810000 */
[----:B------:R-:W-:Y:S02]  /*1bc30*/  FMNMX.FTZ R122, R56, R3, !PT ;  /* 0x00000003387a7209 */ /* 0x000fe40007810000 */
[----:B------:R-:W-:Y:S01]  /*1bc40*/  FMNMX.FTZ R129, R59, R124, !PT ;  /* 0x0000007c3b817209 */ /* 0x000fe20007810000 */
[CC--:B---3--:R-:W-:Y:S01]  /*1bc50*/  FFMA.FTZ R66, R0.reuse, R137.reuse, R66 ;  /* 0x0000008900427223 */ /* 0x0c8fe20000010042 */
[----:B------:R-:W-:Y:S01]  /*1bc60*/  FMNMX.FTZ R125, R57, R122, !PT ;  /* 0x0000007a397d7209 */ /* 0x000fe20007810000 */
[----:B------:R-:W-:Y:S01]  /*1bc70*/  FFMA.FTZ R64, R0, R137, R64 ;  /* 0x0000008900407223 */ /* 0x000fe20000010040 */
[----:B------:R-:W-:Y:S02]  /*1bc80*/  FMNMX.FTZ R124, R62, R129, !PT ;  /* 0x000000813e7c7209 */ /* 0x000fe40007810000 */
[----:B------:R-:W-:Y:S02]  /*1bc90*/  LDSM.16.MT88.4 R128, [R144+0x9000] ;  /* 0x009000009080783b */ /* 0x000fe40000004200 */
[----:B------:R-:W-:Y:S02]  /*1bca0*/  FMNMX.FTZ R3, R63, R124, !PT ;  /* 0x0000007c3f037209 */ /* 0x000fe40007810000 */
[----:B------:R-:W-:Y:S01]  /*1bcb0*/  FMNMX.FTZ R124, R60, R125, !PT ;  /* 0x0000007d3c7c7209 */ /* 0x000fe20007810000 */
[-C--:B--2---:R-:W-:Y:S01]  /*1bcc0*/  FFMA.FTZ R67, R0, R2.reuse, R67 ;  /* 0x0000000200437223 */ /* 0x084fe20000010043 */
[----:B------:R-:W-:Y:S01]  /*1bcd0*/  FMNMX.FTZ R122, R66, R3, !PT ;  /* 0x00000003427a7209 */ /* 0x000fe20007810000 */
[----:B------:R-:W-:Y:S01]  /*1bce0*/  FFMA.FTZ R65, R0, R2, R65 ;  /* 0x0000000200417223 */ /* 0x000fe20000010041 */
[----:B------:R-:W-:Y:S02]  /*1bcf0*/  FMNMX.FTZ R3, R61, R124, !PT ;  /* 0x0000007c3d037209 */ /* 0x000fe40007810000 */
        /* <DEDUP_REMOVED lines=14> */
[----:B------:R-:W-:Y:S01]  /*1bde0*/  FMUL.FTZ R121, R122, c[0x0][0x23c] ;  /* 0x00008f007a797a20 */ /* 0x000fe20000410000 */
[----:B------:R-:W1:Y:S02]  /*1bdf0*/  LDSM.16.MT88.4 R124, [R146+0x9000] ;  /* 0x00900000927c783b */ /* 0x000e640000004200 */
[----:B------:R-:W-:Y:S01]  /*1be00*/  FSEL R140, R140, RZ, P0 ;  /* 0x000000ff8c8c7208 */ /* 0x000fe20000000000 */
[C---:B------:R-:W-:Y:S01]  /*1be10*/  FADD.FTZ R122, -R3.reuse, R120 ;  /* 0x00000078037a7221 */ /* 0x040fe20000010100 */
[C---:B------:R-:W-:Y:S01]  /*1be20*/  FSETP.NEU.FTZ.AND P0, PT, R3.reuse, -INF , PT ;  /* 0xff8000000300780b */ /* 0x040fe20003f1d000 */
[----:B------:R-:W2:Y:S02]  /*1be30*/  MUFU.EX2 R121, R121 ;  /* 0x0000007900797308 */ /* 0x000ea40000000800 */
[----:B------:R-:W-:Y:S02]  /*1be40*/  FMUL.FTZ R120, R122, c[0x0][0x23c] ;  /* 0x00008f007a787a20 */ /* 0x000fe40000410000 */
[----:B------:R-:W-:Y:S02]  /*1be50*/  FMUL.FTZ R122, R3, c[0x0][0x23c] ;  /* 0x00008f00037a7a20 */ /* 0x000fe40000410000 */
[--C-:B------:R-:W-:Y:S02]  /*1be60*/  FFMA.FTZ R136, R10, c[0x0][0x23c], -R140.reuse ;  /* 0x00008f000a887a23 */ /* 0x100fe4000001088c */
[--C-:B------:R-:W-:Y:S01]  /*1be70*/  FFMA.FTZ R135, R11, c[0x0][0x23c], -R140.reuse ;  /* 0x00008f000b877a23 */ /* 0x100fe2000001088c */
[----:B------:R-:W-:Y:S01]  /*1be80*/  FSEL R122, R122, RZ, P0 ;  /* 0x000000ff7a7a7208 */ /* 0x000fe20000000000 */
[--C-:B------:R-:W-:Y:S01]  /*1be90*/  FFMA.FTZ R178, R6, c[0x0][0x23c], -R140.reuse ;  /* 0x00008f0006b27a23 */ /* 0x100fe2000001088c */
[----:B------:R-:W3:Y:S01]  /*1bea0*/  MUFU.EX2 R120, R120 ;  /* 0x0000007800787308 */ /* 0x000ee20000000800 */
[----:B------:R-:W-:Y:S01]  /*1beb0*/  FFMA.FTZ R139, R7, c[0x0][0x23c], -R140 ;  /* 0x00008f00078b7a23 */ /* 0x000fe2000001088c */
[----:B------:R-:W-:Y:S01]  /*1bec0*/  ISETP.GT.AND P0, PT, R171, 0x1, PT ;  /* 0x00000001ab00780c */ /* 0x000fe20003f04270 */
[--C-:B------:R-:W-:Y:S01]  /*1bed0*/  FFMA.FTZ R138, R8, c[0x0][0x23c], -R122.reuse ;  /* 0x00008f00088a7a23 */ /* 0x100fe2000001087a */
[----:B------:R-:W-:Y:S01]  /*1bee0*/  MOV R171, R134 ;  /* 0x0000008600ab7202 */ /* 0x000fe20000000f00 */
[--C-:B------:R-:W-:Y:S02]  /*1bef0*/  FFMA.FTZ R123, R9, c[0x0][0x23c], -R122.reuse ;  /* 0x00008f00097b7a23 */ /* 0x100fe4000001087a */
[--C-:B------:R-:W-:Y:S02]  /*1bf00*/  FFMA.FTZ R176, R4, c[0x0][0x23c], -R122.reuse ;  /* 0x00008f0004b07a23 */ /* 0x100fe4000001087a */
[--C-:B------:R-:W-:Y:S01]  /*1bf10*/  FFMA.FTZ R137, R5, c[0x0][0x23c], -R122.reuse ;  /* 0x00008f0005897a23 */ /* 0x100fe2000001087a */
[----:B------:R-:W-:Y:S01]  /*1bf20*/  MUFU.EX2 R178, R178 ;  /* 0x000000b200b27308 */ /* 0x000fe20000000800 */
[----:B------:R-:W-:Y:S02]  /*1bf30*/  FFMA.FTZ R142, R12, c[0x0][0x23c], -R122 ;  /* 0x00008f000c8e7a23 */ /* 0x000fe4000001087a */
[C---:B--2---:R-:W-:Y:S02]  /*1bf40*/  FMUL.FTZ R10, R121.reuse, R110 ;  /* 0x0000006e790a7220 */ /* 0x044fe40000410000 */
[C---:B------:R-:W-:Y:S02]  /*1bf50*/  FMUL.FTZ R11, R121.reuse, R111 ;  /* 0x0000006f790b7220 */ /* 0x040fe40000410000 */
[C---:B------:R-:W-:Y:S02]  /*1bf60*/  FMUL.FTZ R6, R121.reuse, R114 ;  /* 0x0000007279067220 */ /* 0x040fe40000410000 */
[C---:B------:R-:W-:Y:S01]  /*1bf70*/  FMUL.FTZ R7, R121.reuse, R115 ;  /* 0x0000007379077220 */ /* 0x040fe20000410000 */
[----:B------:R-:W2:Y:S01]  /*1bf80*/  MUFU.EX2 R139, R139 ;  /* 0x0000008b008b7308 */ /* 0x000ea20000000800 */
        /* <DEDUP_REMOVED lines=12> */
[----:B------:R-:W-:Y:S02]  /*1c050*/  FMUL.FTZ R75, R121, R75 ;  /* 0x0000004b794b7220 */ /* 0x000fe40000410000 */
        /* <DEDUP_REMOVED lines=36> */
[C---:B------:R-:W-:Y:S02]  /*1c2a0*/  FMUL.FTZ R100, R120.reuse, R100 ;  /* 0x0000006478647220 */ /* 0x040fe40000410000 */
[C---:B------:R-:W-:Y:S02]  /*1c2b0*/  FMUL.FTZ R101, R120.reuse, R101 ;  /* 0x0000006578657220 */ /* 0x040fe40000410000 */
[----:B------:R-:W-:Y:S01]  /*1c2c0*/  FMUL.FTZ R12, R120, R104 ;  /* 0x00000068780c7220 */ /* 0x000fe20000410000 */
[----:B----4-:R-:W-:Y:S01]  /*1c2d0*/  F2FP.PACK_AB R114, R123, R138 ;  /* 0x0000008a7b72723e */ /* 0x010fe200000000ff */
[----:B------:R-:W-:Y:S02]  /*1c2e0*/  FFMA.FTZ R143, R22, c[0x0][0x23c], -R140 ;  /* 0x00008f00168f7a23 */ /* 0x000fe4000001088c */
[----:B------:R-:W-:Y:S02]  /*1c2f0*/  FFMA.FTZ R164, R21, c[0x0][0x23c], -R122 ;  /* 0x00008f0015a47a23 */ /* 0x000fe4000001087a */
[--C-:B------:R-:W-:Y:S02]  /*1c300*/  FFMA.FTZ R180, R30, c[0x0][0x23c], -R140.reuse ;  /* 0x00008f001eb47a23 */ /* 0x100fe4000001088c */
[C---:B-1----:R-:W-:Y:S01]  /*1c310*/  HMMA.16816.F32 R4, R112.reuse, R124, R4 ;  /* 0x0000007c7004723c */ /* 0x042fe20000001804 */
[----:B------:R-:W-:Y:S04]  /*1c320*/  MUFU.EX2 R143, R143 ;  /* 0x0000008f008f7308 */ /* 0x000fe80000000800 */
[--C-:B------:R-:W-:Y:S02]  /*1c330*/  FFMA.FTZ R169, R31, c[0x0][0x23c], -R140.reuse ;  /* 0x00008f001fa97a23 */ /* 0x100fe4000001088c */
[--C-:B------:R-:W-:Y:S01]  /*1c340*/  FFMA.FTZ R168, R34, c[0x0][0x23c], -R140.reuse ;  /* 0x00008f0022a87a23 */ /* 0x100fe2000001088c */
[C---:B------:R-:W-:Y:S01]  /*1c350*/  HMMA.16816.F32 R8, R112.reuse, R126, R8 ;  /* 0x0000007e7008723c */ /* 0x040fe20000001808 */
[----:B------:R-:W1:Y:S02]  /*1c360*/  LDSM.16.MT88.4 R124, [R144+0xb000] ;  /* 0x00b00000907c783b */ /* 0x000e640000004200 */
[----:B------:R-:W-:Y:S01]  /*1c370*/  MUFU.EX2 R164, R164 ;  /* 0x000000a400a47308 */ /* 0x000fe20000000800 */
[----:B------:R-:W-:Y:S02]  /*1c380*/  FFMA.FTZ R165, R35, c[0x0][0x23c], -R140 ;  /* 0x00008f0023a57a23 */ /* 0x000fe4000001088c */
[--C-:B------:R-:W-:Y:S02]  /*1c390*/  FFMA.FTZ R172, R28, c[0x0][0x23c], -R122.reuse ;  /* 0x00008f001cac7a23 */ /* 0x100fe4000001087a */
[C---:B------:R-:W-:Y:S04]  /*1c3a0*/  HMMA.16816.F32 R68, R112.reuse, R128, R68 ;  /* 0x000000807044723c */ /* 0x040fe80000001844 */
[--C-:B------:R-:W-:Y:S01]  /*1c3b0*/  FFMA.FTZ R173, R29, c[0x0][0x23c], -R122.reuse ;  /* 0x00008f001dad7a23 */ /* 0x100fe2000001087a */
[----:B------:R-:W-:Y:S01]  /*1c3c0*/  MUFU.EX2 R180, R180 ;  /* 0x000000b400b47308 */ /* 0x000fe20000000800 */
[----:B------:R-:W-:Y:S01]  /*1c3d0*/  LDSM.16.MT88.4 R28, [R146+0xc000] ;  /* 0x00c00000921c783b */ /* 0x000fe20000004200 */
[--C-:B------:R-:W-:Y:S01]  /*1c3e0*/  FFMA.FTZ R177, R32, c[0x0][0x23c], -R122.reuse ;  /* 0x00008f0020b17a23 */ /* 0x100fe2000001087a */
[C---:B------:R-:W-:Y:S04]  /*1c3f0*/  HMMA.16816.F32 R72, R112.reuse, R130, R72 ;  /* 0x000000827048723c */ /* 0x040fe80000001848 */
[----:B------:R-:W-:Y:S02]  /*1c400*/  FFMA.FTZ R182, R33, c[0x0][0x23c], -R122 ;  /* 0x00008f0021b67a23 */ /* 0x000fe4000001087a */
[----:B------:R-:W-:Y:S01]  /*1c410*/  LDSM.16.MT88.4 R32, [R146+0xc400] ;  /* 0x00c400009220783b */ /* 0x000fe20000004200 */
[--C-:B------:R-:W-:Y:S01]  /*1c420*/  FFMA.FTZ R186, R38, c[0x0][0x23c], -R140.reuse ;  /* 0x00008f0026ba7a23 */ /* 0x100fe2000001088c */
[C---:B---3--:R-:W-:Y:S01]  /*1c430*/  HMMA.16816.F32 R76, R112.reuse, R108, R76 ;  /* 0x0000006c704c723c */ /* 0x048fe2000000184c */
[----:B------:R-:W-:Y:S03]  /*1c440*/  MUFU.EX2 R173, R173 ;  /* 0x000000ad00ad7308 */ /* 0x000fe60000000800 */
[--C-:B------:R-:W-:Y:S02]  /*1c450*/  FFMA.FTZ R181, R39, c[0x0][0x23c], -R140.reuse ;  /* 0x00008f0027b57a23 */ /* 0x100fe4000001088c */
[--C-:B------:R-:W-:Y:S02]  /*1c460*/  FFMA.FTZ R184, R42, c[0x0][0x23c], -R140.reuse ;  /* 0x00008f002ab87a23 */ /* 0x100fe4000001088c */
[C---:B------:R-:W-:Y:S01]  /*1c470*/  HMMA.16816.F32 R80, R112.reuse, R110, R80 ;  /* 0x0000006e7050723c */ /* 0x040fe20000001850 */
[----:B------:R-:W2:Y:S02]  /*1c480*/  LDSM.16.MT88.4 R108, [R146+0xd000] ;  /* 0x00d00000926c783b */ /* 0x000ea40000004200 */
[----:B------:R-:W-:Y:S01]  /*1c490*/  MUFU.EX2 R177, R177 ;  /* 0x000000b100b17308 */ /* 0x000fe20000000800 */
[----:B------:R-:W-:Y:S02]  /*1c4a0*/  FFMA.FTZ R179, R43, c[0x0][0x23c], -R140 ;  /* 0x00008f002bb37a23 */ /* 0x000fe4000001088c */
[--C-:B------:R-:W-:Y:S02]  /*1c4b0*/  FFMA.FTZ R188, R37, c[0x0][0x23c], -R122.reuse ;  /* 0x00008f0025bc7a23 */ /* 0x100fe4000001087a */
[----:B------:R-:W-:Y:S01]  /*1c4c0*/  FFMA.FTZ R190, R41, c[0x0][0x23c], -R122 ;  /* 0x00008f0029be7a23 */ /* 0x000fe2000001087a */
[C---:B-1----:R-:W-:Y:S03]  /*1c4d0*/  HMMA.16816.F32 R84, R112.reuse, R124, R84 ;  /* 0x0000007c7054723c */ /* 0x042fe60000001854 */
[--C-:B------:R-:W-:Y:S01]  /*1c4e0*/  FFMA.FTZ R130, R14, c[0x0][0x23c], -R140.reuse ;  /* 0x00008f000e827a23 */ /* 0x100fe2000001088c */
[----:B------:R-:W-:Y:S01]  /*1c4f0*/  MUFU.EX2 R169, R169 ;  /* 0x000000a900a97308 */ /* 0x000fe20000000800 */
[----:B------:R-:W-:Y:S02]  /*1c500*/  FMUL.FTZ R14, R121, R106 ;  /* 0x0000006a790e7220 */ /* 0x000fe40000410000 */
[----:B------:R-:W-:Y:S01]  /*1c510*/  FFMA.FTZ R131, R15, c[0x0][0x23c], -R140 ;  /* 0x00008f000f837a23 */ /* 0x000fe2000001088c */
[C---:B------:R-:W-:Y:S01]  /*1c520*/  HMMA.16816.F32 R88, R112.reuse, R126, R88 ;  /* 0x0000007e7058723c */ /* 0x040fe20000001858 */
[----:B------:R-:W1:Y:S03]  /*1c530*/  LDSM.16.MT88.4 R124, [R144+0xd000] ;  /* 0x00d00000907c783b */ /* 0x000e660000004200 */
[----:B------:R-:W-:Y:S02]  /*1c540*/  FMUL.FTZ R15, R121, R107 ;  /* 0x0000006b790f7220 */ /* 0x000fe40000410000 */
[--C-:B------:R-:W-:Y:S01]  /*1c550*/  FFMA.FTZ R141, R13, c[0x0][0x23c], -R122.reuse ;  /* 0x00008f000d8d7a23 */ /* 0x100fe2000001087a */
[----:B------:R-:W-:Y:S01]  /*1c560*/  MUFU.EX2 R131, R131 ;  /* 0x0000008300837308 */ /* 0x000fe20000000800 */
[----:B------:R-:W-:Y:S02]  /*1c570*/  FMUL.FTZ R13, R120, R105 ;  /* 0x00000069780d7220 */ /* 0x000fe40000410000 */
[----:B------:R-:W3:Y:S02]  /*1c580*/  LDSM.16.MT88.4 R104, [R146+0x9400] ;  /* 0x009400009268783b */ /* 0x000ee40000004200 */
[----:B------:R-:W-:Y:S02]  /*1c590*/  FFMA.FTZ R183, R36, c[0x0][0x23c], -R122 ;  /* 0x00008f0024b77a23 */ /* 0x000fe4000001087a */
[--C-:B------:R-:W-:Y:S02]  /*1c5a0*/  FFMA.FTZ R36, R54, c[0x0][0x23c], -R140.reuse ;  /* 0x00008f0036247a23 */ /* 0x100fe4000001088c */
[--C-:B------:R-:W-:Y:S01]  /*1c5b0*/  FFMA.FTZ R54, R55, c[0x0][0x23c], -R140.reuse ;  /* 0x00008f0037367a23 */ /* 0x100fe2000001088c */
[----:B------:R-:W4:Y:S01]  /*1c5c0*/  MUFU.EX2 R130, R130 ;  /* 0x0000008200827308 */ /* 0x000f220000000800 */
[--C-:B------:R-:W-:Y:S02]  /*1c5d0*/  FFMA.FTZ R129, R18, c[0x0][0x23c], -R140.reuse ;  /* 0x00008f0012817a23 */ /* 0x100fe4000001088c */
[----:B------:R-:W-:Y:S02]  /*1c5e0*/  FFMA.FTZ R128, R19, c[0x0][0x23c], -R140 ;  /* 0x00008f0013807a23 */ /* 0x000fe4000001088c */
[--C-:B------:R-:W-:Y:S01]  /*1c5f0*/  FFMA.FTZ R185, R40, c[0x0][0x23c], -R122.reuse ;  /* 0x00008f0028b97a23 */ /* 0x100fe2000001087a */
[C---:B--2---:R-:W-:Y:S04]  /*1c600*/  HMMA.16816.F32 R92, R112.reuse, R108, R92 ;  /* 0x0000006c705c723c */ /* 0x044fe8000000185c */
[----:B------:R2:W-:Y:S01]  /*1c610*/  MUFU.EX2 R55, R36 ;  /* 0x0000002400377308 */ /* 0x0005e20000000800 */
[--C-:B------:R-:W-:Y:S02]  /*1c620*/  FFMA.FTZ R56, R56, c[0x0][0x23c], -R122.reuse ;  /* 0x00008f0038387a23 */ /* 0x100fe4000001087a */
[--C-:B------:R-:W-:Y:S01]  /*1c630*/  FFMA.FTZ R57, R57, c[0x0][0x23c], -R122.reuse ;  /* 0x00008f0039397a23 */ /* 0x100fe2000001087a */
[C---:B------:R-:W-:Y:S01]  /*1c640*/  HMMA.16816.F32 R96, R112.reuse, R110, R96 ;  /* 0x0000006e7060723c */ /* 0x040fe20000001860 */
[----:B------:R-:W5:Y:S03]  /*1c650*/  LDSM.16.MT88.4 R108, [R144+0x9400] ;  /* 0x00940000906c783b */ /* 0x000f660000004200 */
[--C-:B------:R-:W-:Y:S02]  /*1c660*/  FFMA.FTZ R44, R44, c[0x0][0x23c], -R122.reuse ;  /* 0x00008f002c2c7a23 */ /* 0x100fe4000001087a */
[----:B------:R-:W-:Y:S01]  /*1c670*/  MUFU.EX2 R129, R129 ;  /* 0x0000008100817308 */ /* 0x000fe20000000800 */
[--C-:B------:R-:W-:Y:S02]  /*1c680*/  FFMA.FTZ R45, R45, c[0x0][0x23c], -R122.reuse ;  /* 0x00008f002d2d7a23 */ /* 0x100fe4000001087a */
[--C-:B------:R-:W-:Y:S01]  /*1c690*/  FFMA.FTZ R48, R48, c[0x0][0x23c], -R122.reuse ;  /* 0x00008f0030307a23 */ /* 0x100fe2000001087a */
[C---:B-1----:R-:W-:Y:S03]  /*1c6a0*/  HMMA.16816.F32 R100, R112.reuse, R124, R100 ;  /* 0x0000007c7064723c */ /* 0x042fe60000001864 */
[--C-:B------:R-:W-:Y:S02]  /*1c6b0*/  FFMA.FTZ R49, R49, c[0x0][0x23c], -R122.reuse ;  /* 0x00008f0031317a23 */ /* 0x100fe4000001087a */
[----:B------:R-:W-:Y:S01]  /*1c6c0*/  FFMA.FTZ R52, R52, c[0x0][0x23c], -R122 ;  /* 0x00008f0034347a23 */ /* 0x000fe2000001087a */
[----:B------:R-:W-:Y:S01]  /*1c6d0*/  MUFU.EX2 R54, R54 ;  /* 0x0000003600367308 */ /* 0x000fe20000000800 */
[----:B------:R-:W-:Y:S01]  /*1c6e0*/  FFMA.FTZ R125, R27, c[0x0][0x23c], -R140 ;  /* 0x00008f001b7d7a23 */ /* 0x000fe2000001088c */
[----:B------:R-:W-:Y:S01]  /*1c6f0*/  HMMA.16816.F32 R12, R112, R126, R12 ;  /* 0x0000007e700c723c */ /* 0x000fe2000000180c */
[----:B--2---:R-:W-:Y:S03]  /*1c700*/  LDSM.16.MT88.4 R36, [R144+0xc800] ;  /* 0x00c800009024783b */ /* 0x004fe60000004200 */
[--C-:B------:R-:W-:Y:S02]  /*1c710*/  FFMA.FTZ R124, R16, c[0x0][0x23c], -R122.reuse ;  /* 0x00008f00107c7a23 */ /* 0x100fe4000001087a */
[--C-:B------:R-:W-:Y:S02]  /*1c720*/  FFMA.FTZ R53, R53, c[0x0][0x23c], -R122.reuse ;  /* 0x00008f0035357a23 */ /* 0x100fe4000001087a */
[----:B------:R-:W-:Y:S01]  /*1c730*/  FFMA.FTZ R113, R17, c[0x0][0x23c], -R122 ;  /* 0x00008f0011717a23 */ /* 0x000fe2000001087a */
[----:B------:R-:W1:Y:S03]  /*1c740*/  MUFU.EX2 R128, R128 ;  /* 0x0000008000807308 */ /* 0x000e660000000800 */
[----:B----4-:R-:W-:Y:S01]  /*1c750*/  F2FP.PACK_AB R17, R131, R130 ;  /* 0x000000828311723e */ /* 0x010fe200000000ff */
[----:B------:R-:W-:Y:S02]  /*1c760*/  FFMA.FTZ R114, R23, c[0x0][0x23c], -R140 ;  /* 0x00008f0017727a23 */ /* 0x000fe4000001088c */
[----:B------:R-:W-:Y:S02]  /*1c770*/  FFMA.FTZ R115, R20, c[0x0][0x23c], -R122 ;  /* 0x00008f0014737a23 */ /* 0x000fe4000001087a */
[----:B------:R-:W-:Y:S01]  /*1c780*/  LDSM.16.MT88.4 R20, [R146+0x9800] ;  /* 0x009800009214783b */ /* 0x000fe20000004200 */
[----:B------:R-:W-:Y:S01]  /*1c790*/  FFMA.FTZ R112, R26, c[0x0][0x23c], -R140 ;  /* 0x00008f001a707a23 */ /* 0x000fe2000001088c */
[----:B------:R-:W-:Y:S01]  /*1c7a0*/  MUFU.EX2 R113, R113 ;  /* 0x0000007100717308 */ /* 0x000fe20000000800 */
[--C-:B------:R-:W-:Y:S02]  /*1c7b0*/  FFMA.FTZ R126, R24, c[0x0][0x23c], -R122.reuse ;  /* 0x00008f00187e7a23 */ /* 0x100fe4000001087a */
[----:B------:R-:W-:Y:S02]  /*1c7c0*/  FFMA.FTZ R127, R25, c[0x0][0x23c], -R122 ;  /* 0x00008f00197f7a23 */ /* 0x000fe4000001087a */
[----:B------:R-:W-:Y:S01]  /*1c7d0*/  FFMA.FTZ R176, R120, R167, R176 ;  /* 0x000000a778b07223 */ /* 0x000fe200000100b0 */
[----:B------:R-:W-:Y:S01]  /*1c7e0*/  LDSM.16.MT88.4 R24, [R144+0xb800] ;  /* 0x00b800009018783b */ /* 0x000fe20000004200 */
[----:B------:R-:W-:Y:S01]  /*1c7f0*/  FFMA.FTZ R66, R66, c[0x0][0x23c], -R140 ;  /* 0x00008f0042427a23 */ /* 0x000fe2000001088c */
[----:B------:R-:W-:Y:S01]  /*1c800*/  MOV R120, R3 ;  /* 0x0000000300787202 */ /* 0x000fe20000000f00 */
[----:B------:R-:W-:Y:S01]  /*1c810*/  FFMA.FTZ R64, R64, c[0x0][0x23c], -R122 ;  /* 0x00008f0040407a23 */ /* 0x000fe2000001087a */
[----:B------:R-:W2:Y:S01]  /*1c820*/  MUFU.EX2 R141, R141 ;  /* 0x0000008d008d7308 */ /* 0x000ea20000000800 */
[----:B------:R-:W-:Y:S02]  /*1c830*/  FFMA.FTZ R178, R121, R166, R178 ;  /* 0x000000a679b27223 */ /* 0x000fe400000100b2 */
[--C-:B------:R-:W-:Y:S01]  /*1c840*/  FFMA.FTZ R121, R46, c[0x0][0x23c], -R140.reuse ;  /* 0x00008f002e797a23 */ /* 0x100fe2000001088c */
[----:B-1----:R-:W-:Y:S01]  /*1c850*/  F2FP.PACK_AB R19, R128, R129 ;  /* 0x000000818013723e */ /* 0x002fe200000000ff */
[--C-:B------:R-:W-:Y:S02]  /*1c860*/  FFMA.FTZ R46, R47, c[0x0][0x23c], -R140.reuse ;  /* 0x00008f002f2e7a23 */ /* 0x100fe4000001088c */
[--C-:B------:R-:W-:Y:S02]  /*1c870*/  FFMA.FTZ R47, R50, c[0x0][0x23c], -R140.reuse ;  /* 0x00008f00322f7a23 */ /* 0x100fe4000001088c */
[--C-:B------:R-:W-:Y:S01]  /*1c880*/  FFMA.FTZ R50, R51, c[0x0][0x23c], -R140.reuse ;  /* 0x00008f0033327a23 */ /* 0x100fe2000001088c */
[----:B------:R-:W1:Y:S01]  /*1c890*/  MUFU.EX2 R124, R124 ;  /* 0x0000007c007c7308 */ /* 0x000e620000000800 */
[--C-:B------:R-:W-:Y:S02]  /*1c8a0*/  FFMA.FTZ R51, R58, c[0x0][0x23c], -R140.reuse ;  /* 0x00008f003a337a23 */ /* 0x100fe4000001088c */
[--C-:B------:R-:W-:Y:S02]  /*1c8b0*/  FFMA.FTZ R58, R59, c[0x0][0x23c], -R140.reuse ;  /* 0x00008f003b3a7a23 */ /* 0x100fe4000001088c */
[--C-:B------:R-:W-:Y:S02]  /*1c8c0*/  FFMA.FTZ R59, R62, c[0x0][0x23c], -R140.reuse ;  /* 0x00008f003e3b7a23 */ /* 0x100fe4000001088c */
[--C-:B------:R-:W-:Y:S02]  /*1c8d0*/  FFMA.FTZ R62, R63, c[0x0][0x23c], -R140.reuse ;  /* 0x00008f003f3e7a23 */ /* 0x100fe4000001088c */
[----:B------:R-:W-:Y:S01]  /*1c8e0*/  FFMA.FTZ R140, R67, c[0x0][0x23c], -R140 ;  /* 0x00008f00438c7a23 */ /* 0x000fe2000001088c */
[----:B------:R-:W4:Y:S01]  /*1c8f0*/  MUFU.EX2 R114, R114 ;  /* 0x0000007200727308 */ /* 0x000f220000000800 */
[--C-:B------:R-:W-:Y:S02]  /*1c900*/  FFMA.FTZ R67, R60, c[0x0][0x23c], -R122.reuse ;  /* 0x00008f003c437a23 */ /* 0x100fe4000001087a */
[--C-:B------:R-:W-:Y:S01]  /*1c910*/  FFMA.FTZ R63, R61, c[0x0][0x23c], -R122.reuse ;  /* 0x00008f003d3f7a23 */ /* 0x100fe2000001087a */
[----:B--2---:R-:W-:Y:S01]  /*1c920*/  F2FP.PACK_AB R16, R141, R142 ;  /* 0x0000008e8d10723e */ /* 0x004fe200000000ff */
[----:B------:R-:W-:Y:S02]  /*1c930*/  FFMA.FTZ R122, R65, c[0x0][0x23c], -R122 ;  /* 0x00008f00417a7a23 */ /* 0x000fe4000001087a */
[----:B------:R-:W-:Y:S02]  /*1c940*/  FADD.FTZ R139, R139, R178 ;  /* 0x000000b28b8b7221 */ /* 0x000fe40000010000 */
[----:B------:R-:W-:Y:S01]  /*1c950*/  FADD.FTZ R137, R137, R176 ;  /* 0x000000b089897221 */ /* 0x000fe20000010000 */
[----:B------:R-:W-:Y:S01]  /*1c960*/  MUFU.EX2 R112, R112 ;  /* 0x0000007000707308 */ /* 0x000fe20000000800 */
[----:B------:R-:W-:Y:S02]  /*1c970*/  FADD.FTZ R136, R136, R139 ;  /* 0x0000008b88887221 */ /* 0x000fe40000010000 */
[----:B------:R-:W-:Y:S01]  /*1c980*/  FADD.FTZ R138, R138, R137 ;  /* 0x000000898a8a7221 */ /* 0x000fe20000010000 */
[----:B-1----:R-:W-:Y:S01]  /*1c990*/  F2FP.PACK_AB R18, R113, R124 ;  /* 0x0000007c7112723e */ /* 0x002fe200000000ff */
[----:B------:R-:W-:Y:S02]  /*1c9a0*/  FADD.FTZ R135, R135, R136 ;  /* 0x0000008887877221 */ /* 0x000fe40000010000 */
[----:B------:R-:W-:Y:S02]  /*1c9b0*/  FADD.FTZ R123, R123, R138 ;  /* 0x0000008a7b7b7221 */ /* 0x000fe40000010000 */
[----:B------:R-:W-:Y:S01]  /*1c9c0*/  FADD.FTZ R40, R130, R135 ;  /* 0x0000008782287221 */ /* 0x000fe20000010000 */
[----:B------:R-:W-:Y:S01]  /*1c9d0*/  MUFU.EX2 R115, R115 ;  /* 0x0000007300737308 */ /* 0x000fe20000000800 */
[C---:B---3--:R-:W-:Y:S05]  /*1c9e0*/  HMMA.16816.F32 R4, R16.reuse, R104, R4 ;  /* 0x000000681004723c */ /* 0x048fea0000001804 */
[----:B------:R-:W-:Y:S02]  /*1c9f0*/  FADD.FTZ R40, R131, R40 ;  /* 0x0000002883287221 */ /* 0x000fe40000010000 */
[----:B------:R-:W-:Y:S01]  /*1ca00*/  FADD.FTZ R142, R142, R123 ;  /* 0x0000007b8e8e7221 */ /* 0x000fe20000010000 */
[C---:B------:R-:W-:Y:S01]  /*1ca10*/  HMMA.16816.F32 R8, R16.reuse, R106, R8 ;  /* 0x0000006a1008723c */ /* 0x040fe20000001808 */
[----:B------:R-:W1:Y:S01]  /*1ca20*/  LDSM.16.MT88.4 R104, [R146+0xb400] ;  /* 0x00b400009268783b */ /* 0x000e620000004200 */
[----:B------:R-:W-:Y:S02]  /*1ca30*/  MUFU.EX2 R51, R51 ;  /* 0x0000003300337308 */ /* 0x000fe40000000800 */
[----:B------:R-:W-:Y:S02]  /*1ca40*/  FADD.FTZ R129, R129, R40 ;  /* 0x0000002881817221 */ /* 0x000fe40000010000 */
[----:B------:R-:W-:Y:S02]  /*1ca50*/  FADD.FTZ R141, R141, R142 ;  /* 0x0000008e8d8d7221 */ /* 0x000fe40000010000 */
[C---:B-----5:R-:W-:Y:S01]  /*1ca60*/  HMMA.16816.F32 R68, R16.reuse, R108, R68 ;  /* 0x0000006c1044723c */ /* 0x060fe20000001844 */
[----:B------:R-:W-:Y:S03]  /*1ca70*/  LDSM.16.MT88.4 R40, [R146+0xe800] ;  /* 0x00e800009228783b */ /* 0x000fe60000004200 */
[----:B------:R-:W-:Y:S01]  /*1ca80*/  MUFU.EX2 R58, R58 ;  /* 0x0000003a003a7308 */ /* 0x000fe20000000800 */
[----:B------:R-:W-:Y:S03]  /*1ca90*/  FADD.FTZ R128, R128, R129 ;  /* 0x0000008180807221 */ /* 0x000fe60000010000 */
[C---:B------:R-:W-:Y:S01]  /*1caa0*/  HMMA.16816.F32 R72, R16.reuse, R110, R72 ;  /* 0x0000006e1048723c */ /* 0x040fe20000001848 */
[----:B------:R-:W2:Y:S05]  /*1cab0*/  LDSM.16.MT88.4 R108, [R144+0xb400] ;  /* 0x00b40000906c783b */ /* 0x000eaa0000004200 */
[----:B------:R-:W-:Y:S10]  /*1cac0*/  MUFU.EX2 R56, R56 ;  /* 0x0000003800387308 */ /* 0x000ff40000000800 */
[----:B------:R-:W-:Y:S01]  /*1cad0*/  MUFU.EX2 R57, R57 ;  /* 0x0000003900397308 */ /* 0x000fe20000000800 */
[C---:B-1----:R-:W-:Y:S09]  /*1cae0*/  HMMA.16816.F32 R76, R16.reuse, R104, R76 ;  /* 0x00000068104c723c */ /* 0x042ff2000000184c */
[----:B------:R-:W1:Y:S01]  /*1caf0*/  MUFU.EX2 R125, R125 ;  /* 0x0000007d007d7308 */ /* 0x000e620000000800 */
[C---:B------:R-:W-:Y:S01]  /*1cb00*/  HMMA.16816.F32 R80, R16.reuse, R106, R80 ;  /* 0x0000006a1050723c */ /* 0x040fe20000001850 */
[----:B------:R-:W3:Y:S08]  /*1cb10*/  LDSM.16.MT88.4 R104, [R146+0xd400] ;  /* 0x00d400009268783b */ /* 0x000ef00000004200 */
[----:B------:R-:W-:Y:S01]  /*1cb20*/  MUFU.EX2 R126, R126 ;  /* 0x0000007e007e7308 */ /* 0x000fe20000000800 */
[C---:B--2---:R-:W-:Y:S09]  /*1cb30*/  HMMA.16816.F32 R84, R16.reuse, R108, R84 ;  /* 0x0000006c1054723c */ /* 0x044ff20000001854 */
[----:B------:R-:W2:Y:S01]  /*1cb40*/  MUFU.EX2 R127, R127 ;  /* 0x0000007f007f7308 */ /* 0x000ea20000000800 */
[C---:B------:R-:W-:Y:S01]  /*1cb50*/  HMMA.16816.F32 R88, R16.reuse, R110, R88 ;  /* 0x0000006e1058723c */ /* 0x040fe20000001858 */
[----:B------:R-:W5:Y:S08]  /*1cb60*/  LDSM.16.MT88.4 R108, [R144+0xd400] ;  /* 0x00d40000906c783b */ /* 0x000f700000004200 */
[----:B------:R-:W-:Y:S10]  /*1cb70*/  MUFU.EX2 R168, R168 ;  /* 0x000000a800a87308 */ /* 0x000ff40000000800 */
[----:B------:R-:W1:Y:S01]  /*1cb80*/  MUFU.EX2 R165, R165 ;  /* 0x000000a500a57308 */ /* 0x000e620000000800 */
[C---:B---3--:R-:W-:Y:S09]  /*1cb90*/  HMMA.16816.F32 R92, R16.reuse, R104, R92 ;  /* 0x00000068105c723c */ /* 0x048ff2000000185c */
[----:B------:R-:W3:Y:S01]  /*1cba0*/  MUFU.EX2 R172, R172 ;  /* 0x000000ac00ac7308 */ /* 0x000ee20000000800 */
[C---:B------:R-:W-:Y:S01]  /*1cbb0*/  HMMA.16816.F32 R96, R16.reuse, R106, R96 ;  /* 0x0000006a1060723c */ /* 0x040fe20000001860 */
[----:B------:R-:W3:Y:S08]  /*1cbc0*/  LDSM.16.MT88.4 R104, [R144+0x9800] ;  /* 0x009800009068783b */ /* 0x000ef00000004200 */
[----:B------:R-:W2:Y:S01]  /*1cbd0*/  MUFU.EX2 R182, R182 ;  /* 0x000000b600b67308 */ /* 0x000ea20000000800 */
[C---:B-----5:R-:W-:Y:S09]  /*1cbe0*/  HMMA.16816.F32 R100, R16.reuse, R108, R100 ;  /* 0x0000006c1064723c */ /* 0x060ff20000001864 */
[----:B------:R-:W-:Y:S01]  /*1cbf0*/  MUFU.EX2 R186, R186 ;  /* 0x000000ba00ba7308 */ /* 0x000fe20000000800 */
[----:B------:R-:W-:Y:S01]  /*1cc00*/  HMMA.16816.F32 R12, R16, R110, R12 ;  /* 0x0000006e100c723c */ /* 0x000fe2000000180c */
[----:B------:R-:W-:Y:S06]  /*1cc10*/  LDSM.16.MT88.4 R108, [R146+0xac00] ;  /* 0x00ac0000926c783b */ /* 0x000fec0000004200 */
[----:B----4-:R-:W-:Y:S02]  /*1cc20*/  F2FP.PACK_AB R17, R114, R143 ;  /* 0x0000008f7211723e */ /* 0x010fe400000000ff */
[----:B------:R-:W-:Y:S03]  /*1cc30*/  MUFU.EX2 R181, R181 ;  /* 0x000000b500b57308 */ /* 0x000fe60000000800 */
[----:B-1----:R-:W-:Y:S02]  /*1cc40*/  F2FP.PACK_AB R19, R125, R112 ;  /* 0x000000707d13723e */ /* 0x002fe400000000ff */
[----:B------:R-:W-:Y:S01]  /*1cc50*/  F2FP.PACK_AB R16, R164, R115 ;  /* 0x00000073a410723e */ /* 0x000fe200000000ff */
[----:B------:R-:W-:Y:S01]  /*1cc60*/  FADD.FTZ R143, R143, R128 ;  /* 0x000000808f8f7221 */ /* 0x000fe20000010000 */
[----:B--2---:R-:W-:Y:S03]  /*1cc70*/  F2FP.PACK_AB R18, R127, R126 ;  /* 0x0000007e7f12723e */ /* 0x004fe600000000ff */
[----:B------:R-:W-:Y:S01]  /*1cc80*/  FADD.FTZ R143, R114, R143 ;  /* 0x0000008f728f7221 */ /* 0x000fe20000010000 */
[----:B------:R-:W-:Y:S03]  /*1cc90*/  MUFU.EX2 R184, R184 ;  /* 0x000000b800b87308 */ /* 0x000fe60000000800 */
[C---:B------:R-:W-:Y:S07]  /*1cca0*/  HMMA.16816.F32 R4, R16.reuse, R20, R4 ;  /* 0x000000141004723c */ /* 0x040fee0000001804 */
[----:B------:R-:W-:Y:S01]  /*1ccb0*/  MUFU.EX2 R179, R179 ;  /* 0x000000b300b37308 */ /* 0x000fe20000000800 */
[C---:B------:R-:W-:Y:S01]  /*1ccc0*/  HMMA.16816.F32 R8, R16.reuse, R22, R8 ;  /* 0x000000161008723c */ /* 0x040fe20000001808 */
[----:B------:R-:W1:Y:S07]  /*1ccd0*/  LDSM.16.MT88.4 R20, [R146+0xb800] ;  /* 0x00b800009214783b */ /* 0x000e6e0000004200 */
[C---:B---3--:R-:W-:Y:S01]  /*1cce0*/  HMMA.16816.F32 R68, R16.reuse, R104, R68 ;  /* 0x000000681044723c */ /* 0x048fe20000001844 */
[----:B------:R-:W-:Y:S07]  /*1ccf0*/  MUFU.EX2 R183, R183 ;  /* 0x000000b700b77308 */ /* 0x000fee0000000800 */
[C---:B------:R-:W-:Y:S03]  /*1cd00*/  HMMA.16816.F32 R72, R16.reuse, R106, R72 ;  /* 0x0000006a1048723c */ /* 0x040fe60000001848 */
[----:B------:R-:W-:Y:S10]  /*1cd10*/  MUFU.EX2 R188, R188 ;  /* 0x000000bc00bc7308 */ /* 0x000ff40000000800 */
[----:B------:R-:W-:Y:S10]  /*1cd20*/  MUFU.EX2 R185, R185 ;  /* 0x000000b900b97308 */ /* 0x000ff40000000800 */
[----:B------:R-:W-:Y:S01]  /*1cd30*/  MUFU.EX2 R190, R190 ;  /* 0x000000be00be7308 */ /* 0x000fe20000000800 */
[C---:B-1----:R-:W-:Y:S08]  /*1cd40*/  HMMA.16816.F32 R76, R16.reuse, R20, R76 ;  /* 0x00000014104c723c */ /* 0x042ff0000000184c */
[C---:B------:R-:W-:Y:S01]  /*1cd50*/  HMMA.16816.F32 R80, R16.reuse, R22, R80 ;  /* 0x000000161050723c */ /* 0x040fe20000001850 */
[----:B------:R-:W1:Y:S01]  /*1cd60*/  LDSM.16.MT88.4 R20, [R146+0xd800] ;  /* 0x00d800009214783b */ /* 0x000e620000004200 */
[----:B------:R-:W-:Y:S06]  /*1cd70*/  MUFU.EX2 R121, R121 ;  /* 0x0000007900797308 */ /* 0x000fec0000000800 */
[C---:B------:R-:W-:Y:S04]  /*1cd80*/  HMMA.16816.F32 R84, R16.reuse, R24, R84 ;  /* 0x000000181054723c */ /* 0x040fe80000001854 */
[----:B------:R-:W-:Y:S04]  /*1cd90*/  MUFU.EX2 R46, R46 ;  /* 0x0000002e002e7308 */ /* 0x000fe80000000800 */
[C---:B------:R-:W-:Y:S01]  /*1cda0*/  HMMA.16816.F32 R88, R16.reuse, R26, R88 ;  /* 0x0000001a1058723c */ /* 0x040fe20000001858 */
[----:B------:R-:W2:Y:S05]  /*1cdb0*/  LDSM.16.MT88.4 R24, [R144+0xd800] ;  /* 0x00d800009018783b */ /* 0x000eaa0000004200 */
        /* <DEDUP_REMOVED lines=9> */
[----:B------:R-:W-:Y:S01]  /*1ce50*/  HMMA.16816.F32 R12, R16, R26, R12 ;  /* 0x0000001a100c723c */ /* 0x000fe2000000180c */
[----:B------:R-:W2:Y:S06]  /*1ce60*/  LDSM.16.MT88.4 R24, [R144+0x9c00] ;  /* 0x009c00009018783b */ /* 0x000eac0000004200 */
[----:B------:R-:W-:Y:S02]  /*1ce70*/  F2FP.PACK_AB R17, R169, R180 ;  /* 0x000000b4a911723e */ /* 0x000fe400000000ff */
[----:B------:R-:W-:Y:S03]  /*1ce80*/  MUFU.EX2 R49, R49 ;  /* 0x0000003100317308 */ /* 0x000fe60000000800 */
[----:B------:R-:W-:Y:S02]  /*1ce90*/  F2FP.PACK_AB R19, R165, R168 ;  /* 0x000000a8a513723e */ /* 0x000fe400000000ff */
[----:B------:R-:W-:Y:S02]  /*1cea0*/  F2FP.PACK_AB R16, R173, R172 ;  /* 0x000000acad10723e */ /* 0x000fe400000000ff */
[----:B------:R-:W-:Y:S03]  /*1ceb0*/  F2FP.PACK_AB R18, R182, R177 ;  /* 0x000000b1b612723e */ /* 0x000fe600000000ff */
[----:B------:R-:W-:Y:S04]  /*1cec0*/  MUFU.EX2 R52, R52 ;  /* 0x0000003400347308 */ /* 0x000fe80000000800 */
[C---:B-1----:R-:W-:Y:S06]  /*1ced0*/  HMMA.16816.F32 R4, R16.reuse, R20, R4 ;  /* 0x000000141004723c */ /* 0x042fec0000001804 */
[----:B------:R-:W-:Y:S02]  /*1cee0*/  MUFU.EX2 R53, R53 ;  /* 0x0000003500357308 */ /* 0x000fe40000000800 */
[C---:B------:R-:W-:Y:S01]  /*1cef0*/  HMMA.16816.F32 R8, R16.reuse, R22, R8 ;  /* 0x000000161008723c */ /* 0x040fe20000001808 */
[----:B------:R-:W1:Y:S07]  /*1cf00*/  LDSM.16.MT88.4 R20, [R146+0xbc00] ;  /* 0x00bc00009214783b */ /* 0x000e6e0000004200 */
[----:B------:R-:W-:Y:S01]  /*1cf10*/  MUFU.EX2 R59, R59 ;  /* 0x0000003b003b7308 */ /* 0x000fe20000000800 */
[C---:B--2---:R-:W-:Y:S09]  /*1cf20*/  HMMA.16816.F32 R68, R16.reuse, R24, R68 ;  /* 0x000000181044723c */ /* 0x044ff20000001844 */
[----:B------:R-:W2:Y:S01]  /*1cf30*/  MUFU.EX2 R62, R62 ;  /* 0x0000003e003e7308 */ /* 0x000ea20000000800 */
[C---:B------:R-:W-:Y:S01]  /*1cf40*/  HMMA.16816.F32 R72, R16.reuse, R26, R72 ;  /* 0x0000001a1048723c */ /* 0x040fe20000001848 */
[----:B------:R-:W3:Y:S08]  /*1cf50*/  LDSM.16.MT88.4 R24, [R144+0xbc00] ;  /* 0x00bc00009018783b */ /* 0x000ef00000004200 */
[----:B------:R-:W-:Y:S10]  /*1cf60*/  MUFU.EX2 R60, R66 ;  /* 0x00000042003c7308 */ /* 0x000ff40000000800 */
[----:B------:R-:W4:Y:S01]  /*1cf70*/  MUFU.EX2 R61, R140 ;  /* 0x0000008c003d7308 */ /* 0x000f220000000800 */
[----:B--2---:R-:W-:Y:S01]  /*1cf80*/  F2FP.PACK_AB R105, R62, R59 ;  /* 0x0000003b3e69723e */ /* 0x004fe200000000ff */
[C---:B-1----:R-:W-:Y:S08]  /*1cf90*/  HMMA.16816.F32 R76, R16.reuse, R20, R76 ;  /* 0x00000014104c723c */ /* 0x042ff0000000184c */
[----:B------:R-:W-:Y:S01]  /*1cfa0*/  MUFU.EX2 R167, R122 ;  /* 0x0000007a00a77308 */ /* 0x000fe20000000800 */
[C---:B------:R-:W-:Y:S01]  /*1cfb0*/  HMMA.16816.F32 R80, R16.reuse, R22, R80 ;  /* 0x000000161050723c */ /* 0x040fe20000001850 */
[----:B------:R-:W1:Y:S07]  /*1cfc0*/  LDSM.16.MT88.4 R20, [R146+0xdc00] ;  /* 0x00dc00009214783b */ /* 0x000e6e0000004200 */
[C---:B---3--:R-:W-:Y:S04]  /*1cfd0*/  HMMA.16816.F32 R84, R16.reuse, R24, R84 ;  /* 0x000000181054723c */ /* 0x048fe80000001854 */
[----:B----4-:R-:W-:Y:S04]  /*1cfe0*/  F2FP.PACK_AB R107, R61, R60 ;  /* 0x0000003c3d6b723e */ /* 0x010fe800000000ff */
        /* <DEDUP_REMOVED lines=56> */
[C---:B---3--:R-:W-:Y:S07]  /*1d370*/  HMMA.16816.F32 R4, R16.reuse, R28, R4 ;  /* 0x0000001c1004723c */ /* 0x048fee0000001804 */
[----:B------:R-:W-:Y:S01]  /*1d380*/  FADD.FTZ R28, R124, R141 ;  /* 0x0000008d7c1c7221 */ /* 0x000fe20000010000 */
[C---:B------:R-:W-:Y:S04]  /*1d390*/  HMMA.16816.F32 R8, R16.reuse, R30, R8 ;  /* 0x0000001e1008723c */ /* 0x040fe80000001808 */
[----:B------:R-:W-:Y:S04]  /*1d3a0*/  FADD.FTZ R28, R113, R28 ;  /* 0x0000001c711c7221 */ /* 0x000fe80000010000 */
[C---:B------:R-:W-:Y:S01]  /*1d3b0*/  HMMA.16816.F32 R68, R16.reuse, R32, R68 ;  /* 0x000000201044723c */ /* 0x040fe20000001844 */
[----:B------:R-:W-:Y:S07]  /*1d3c0*/  MUFU.EX2 R32, R67 ;  /* 0x0000004300207308 */ /* 0x000fee0000000800 */
[C---:B------:R-:W-:Y:S03]  /*1d3d0*/  HMMA.16816.F32 R72, R16.reuse, R34, R72 ;  /* 0x000000221048723c */ /* 0x040fe60000001848 */
[----:B------:R-:W3:Y:S05]  /*1d3e0*/  MUFU.EX2 R33, R63 ;  /* 0x0000003f00217308 */ /* 0x000eea0000000800 */
[C---:B-1----:R-:W-:Y:S05]  /*1d3f0*/  HMMA.16816.F32 R76, R16.reuse, R20, R76 ;  /* 0x00000014104c723c */ /* 0x042fea000000184c */
[----:B------:R-:W1:Y:S03]  /*1d400*/  MUFU.EX2 R34, R64 ;  /* 0x0000004000227308 */ /* 0x000e660000000800 */
[C---:B------:R-:W-:Y:S01]  /*1d410*/  HMMA.16816.F32 R80, R16.reuse, R22, R80 ;  /* 0x000000161050723c */ /* 0x040fe20000001850 */
[----:B------:R-:W4:Y:S07]  /*1d420*/  LDSM.16.MT88.4 R20, [R144+0xac00] ;  /* 0x00ac00009014783b */ /* 0x000f2e0000004200 */
[C---:B------:R-:W-:Y:S04]  /*1d430*/  HMMA.16816.F32 R84, R16.reuse, R36, R84 ;  /* 0x000000241054723c */ /* 0x040fe80000001854 */
[----:B---3--:R-:W-:Y:S04]  /*1d440*/  F2FP.PACK_AB R104, R33, R32 ;  /* 0x000000202168723e */ /* 0x008fe800000000ff */
[C---:B------:R-:W-:Y:S04]  /*1d450*/  HMMA.16816.F32 R88, R16.reuse, R38, R88 ;  /* 0x000000261058723c */ /* 0x040fe80000001858 */
[----:B-1----:R-:W-:Y:S04]  /*1d460*/  F2FP.PACK_AB R106, R167, R34 ;  /* 0x00000022a76a723e */ /* 0x002fe800000000ff */
[C---:B------:R-:W-:Y:S08]  /*1d470*/  HMMA.16816.F32 R92, R16.reuse, R40, R92 ;  /* 0x00000028105c723c */ /* 0x040ff0000000185c */
[C---:B------:R-:W-:Y:S08]  /*1d480*/  HMMA.16816.F32 R96, R16.reuse, R42, R96 ;  /* 0x0000002a1060723c */ /* 0x040ff00000001860 */
[C---:B--2---:R-:W-:Y:S07]  /*1d490*/  HMMA.16816.F32 R100, R16.reuse, R24, R100 ;  /* 0x000000181064723c */ /* 0x044fee0000001864 */
[----:B------:R-:W-:Y:S01]  /*1d4a0*/  FADD.FTZ R25, R115, R28 ;  /* 0x0000001c73197221 */ /* 0x000fe20000010000 */
[----:B------:R-:W-:Y:S01]  /*1d4b0*/  HMMA.16816.F32 R12, R16, R26, R12 ;  /* 0x0000001a100c723c */ /* 0x000fe2000000180c */
[----:B------:R-:W1:Y:S03]  /*1d4c0*/  LDSM.16.MT88.4 R28, [R146+0xcc00] ;  /* 0x00cc0000921c783b */ /* 0x000e660000004200 */
[----:B------:R-:W-:Y:S02]  /*1d4d0*/  FADD.FTZ R24, R112, R143 ;  /* 0x0000008f70187221 */ /* 0x000fe40000010000 */
[----:B------:R-:W-:Y:S02]  /*1d4e0*/  FADD.FTZ R25, R164, R25 ;  /* 0x00000019a4197221 */ /* 0x000fe40000010000 */
[C---:B------:R-:W-:Y:S01]  /*1d4f0*/  HMMA.16816.F32 R112, R104.reuse, R108, R4 ;  /* 0x0000006c6870723c */ /* 0x040fe20000001804 */
[----:B------:R-:W2:Y:S04]  /*1d500*/  LDSM.16.MT88.4 R4, [R144+0xcc00] ;  /* 0x00cc00009004783b */ /* 0x000ea80000004200 */
[----:B------:R-:W-:Y:S02]  /*1d510*/  FADD.FTZ R126, R126, R25 ;  /* 0x000000197e7e7221 */ /* 0x000fe40000010000 */
[----:B------:R-:W-:Y:S01]  /*1d520*/  FADD.FTZ R125, R125, R24 ;  /* 0x000000187d7d7221 */ /* 0x000fe20000010000 */
[C---:B------:R-:W-:Y:S01]  /*1d530*/  HMMA.16816.F32 R108, R104.reuse, R110, R8 ;  /* 0x0000006e686c723c */ /* 0x040fe20000001808 */
[----:B------:R-:W3:Y:S03]  /*1d540*/  LDSM.16.MT88.4 R8, [R146+0xec00] ;  /* 0x00ec00009208783b */ /* 0x000ee60000004200 */
[----:B------:R-:W-:Y:S02]  /*1d550*/  FADD.FTZ R127, R127, R126 ;  /* 0x0000007e7f7f7221 */ /* 0x000fe40000010000 */
[----:B------:R-:W-:Y:S02]  /*1d560*/  FADD.FTZ R180, R180, R125 ;  /* 0x0000007db4b47221 */ /* 0x000fe40000010000 */
[C---:B----4-:R-:W-:Y:S04]  /*1d570*/  HMMA.16816.F32 R68, R104.reuse, R20, R68 ;  /* 0x000000146844723c */ /* 0x050fe80000001844 */
[----:B------:R-:W-:Y:S02]  /*1d580*/  FADD.FTZ R16, R172, R127 ;  /* 0x0000007fac107221 */ /* 0x000fe40000010000 */
[----:B------:R-:W-:Y:S02]  /*1d590*/  FADD.FTZ R169, R169, R180 ;  /* 0x000000b4a9a97221 */ /* 0x000fe40000010000 */
[----:B------:R-:W-:Y:S01]  /*1d5a0*/  FADD.FTZ R16, R173, R16 ;  /* 0x00000010ad107221 */ /* 0x000fe20000010000 */
[C---:B------:R-:W-:Y:S03]  /*1d5b0*/  HMMA.16816.F32 R72, R104.reuse, R22, R72 ;  /* 0x000000166848723c */ /* 0x040fe60000001848 */
[----:B------:R-:W-:Y:S02]  /*1d5c0*/  FADD.FTZ R177, R177, R16 ;  /* 0x00000010b1b17221 */ /* 0x000fe40000010000 */
[----:B------:R-:W-:Y:S01]  /*1d5d0*/  FADD.FTZ R168, R168, R169 ;  /* 0x000000a9a8a87221 */ /* 0x000fe20000010000 */
[----:B------:R-:W4:Y:S01]  /*1d5e0*/  LDSM.16.MT88.4 R16, [R144+0xec00] ;  /* 0x00ec00009010783b */ /* 0x000f220000004200 */
        /* <DEDUP_REMOVED lines=17> */
[----:B------:R-:W-:Y:S01]  /*1d700*/  FADD.FTZ R46, R46, R121 ;  /* 0x000000792e2e7221 */ /* 0x000fe20000010000 */
[----:B------:R-:W-:Y:S01]  /*1d710*/  MOV R121, R2 ;  /* 0x0000000200797202 */ /* 0x000fe20000000f00 */
[----:B------:R-:W-:Y:S02]  /*1d720*/  FADD.FTZ R45, R45, R44 ;  /* 0x0000002c2d2d7221 */ /* 0x000fe40000010000 */
[----:B------:R-:W-:Y:S01]  /*1d730*/  FADD.FTZ R47, R47, R46 ;  /* 0x0000002e2f2f7221 */ /* 0x000fe20000010000 */
[C---:B------:R-:W-:Y:S04]  /*1d740*/  HMMA.16816.F32 R96, R104.reuse, R10, R96 ;  /* 0x0000000a6860723c */ /* 0x040fe80000001860 */
[----:B------:R-:W-:Y:S02]  /*1d750*/  FADD.FTZ R48, R48, R45 ;  /* 0x0000002d30307221 */ /* 0x000fe40000010000 */
[----:B------:R-:W-:Y:S02]  /*1d760*/  FADD.FTZ R50, R50, R47 ;  /* 0x0000002f32327221 */ /* 0x000fe40000010000 */
[----:B------:R-:W-:Y:S01]  /*1d770*/  FADD.FTZ R49, R49, R48 ;  /* 0x0000003031317221 */ /* 0x000fe20000010000 */
[C---:B----4-:R-:W-:Y:S03]  /*1d780*/  HMMA.16816.F32 R100, R104.reuse, R16, R100 ;  /* 0x000000106864723c */ /* 0x050fe60000001864 */
        /* <DEDUP_REMOVED lines=18> */
.L_x_2336:
[----:B------:R-:W1:Y:S01]  /*1d8b0*/  SHFL.BFLY PT, R9, R166, 0x2, 0x1f ;  /* 0x0c401f00a6097f89 */ /* 0x000e6200000e0000 */
[----:B------:R-:W-:Y:S01]  /*1d8c0*/  MOV R7, 0x3f800000 ;  /* 0x3f80000000077802 */ /* 0x000fe20000000f00 */
[----:B------:R-:W-:Y:S01]  /*1d8d0*/  IMAD.MOV.U32 R8, RZ, RZ, 0x3f800000 ;  /* 0x3f800000ff087424 */ /* 0x000fe200078e00ff */
[----:B------:R-:W-:Y:S01]  /*1d8e0*/  ULDC.U8 UR4, c[0x0][0x328] ;  /* 0x0000ca0000047ab9 */ /* 0x000fe20000000000 */
[----:B------:R-:W2:Y:S04]  /*1d8f0*/  SHFL.BFLY PT, R0, R167, 0x2, 0x1f ;  /* 0x0c401f00a7007f89 */ /* 0x000ea800000e0000 */
[----:B------:R-:W3:Y:S01]  /*1d900*/  S2R R5, SR_TID.X ;  /* 0x0000000000057919 */ /* 0x000ee20000002100 */
[----:B-1----:R-:W-:-:S02]  /*1d910*/  FADD.FTZ R9, R9, R166 ;  /* 0x000000a609097221 */ /* 0x002fc40000010000 */
[----:B--2---:R-:W-:-:S03]  /*1d920*/  FADD.FTZ R11, R0, R167 ;  /* 0x000000a7000b7221 */ /* 0x004fc60000010000 */
[----:B------:R-:W1:Y:S01]  /*1d930*/  SHFL.BFLY PT, R4, R9, 0x1, 0x1f ;  /* 0x0c201f0009047f89 */ /* 0x000e6200000e0000 */
[----:B---3--:R-:W-:-:S03]  /*1d940*/  SHF.R.S32.HI R0, RZ, 0x1f, R5 ;  /* 0x0000001fff007819 */ /* 0x008fc60000011405 */
[----:B------:R-:W2:Y:S01]  /*1d950*/  SHFL.BFLY PT, R6, R11, 0x1, 0x1f ;  /* 0x0c201f000b067f89 */ /* 0x000ea200000e0000 */
[----:B------:R-:W-:Y:S02]  /*1d960*/  SHF.R.S32.HI R10, RZ, 0x1f, R5 ;  /* 0x0000001fff0a7819 */ /* 0x000fe40000011405 */
[----:B------:R-:W-:-:S04]  /*1d970*/  LEA.HI R0, R0, R5, RZ, 0x2 ;  /* 0x0000000500007211 */ /* 0x000fc800078f10ff */
[----:B------:R-:W-:Y:S01]  /*1d980*/  SHF.R.S32.HI R0, RZ, 0x2, R0 ;  /* 0x00000002ff007819 */ /* 0x000fe20000011400 */
[----:B-1----:R-:W-:-:S03]  /*1d990*/  FADD.FTZ R4, R9, R4 ;  /* 0x0000000409047221 */ /* 0x002fc60000010000 */
[----:B------:R-:W-:Y:S01]  /*1d9a0*/  SHF.R.S32.HI R9, RZ, 0x1f, R0 ;  /* 0x0000001fff097819 */ /* 0x000fe20000011400 */
[----:B--2---:R-:W-:-:S03]  /*1d9b0*/  FADD.FTZ R6, R11, R6 ;  /* 0x000000060b067221 */ /* 0x004fc60000010000 */
[----:B------:R-:W-:Y:S02]  /*1d9c0*/  LEA.HI R9, R9, R0, RZ, 0x3 ;  /* 0x0000000009097211 */ /* 0x000fe400078f18ff */
[----:B------:R-:W-:Y:S02]  /*1d9d0*/  LEA.HI R11, R10, R5, RZ, 0x2 ;  /* 0x000000050a0b7211 */ /* 0x000fe400078f10ff */
[----:B------:R-:W-:Y:S02]  /*1d9e0*/  LOP3.LUT R9, R9, 0xfffffff8, RZ, 0xc0, !PT ;  /* 0xfffffff809097812 */ /* 0x000fe400078ec0ff */
[----:B------:R-:W-:Y:S02]  /*1d9f0*/  FSETP.NE.FTZ.AND P1, PT, R6, RZ, PT ;  /* 0x000000ff0600720b */ /* 0x000fe40003f35000 */
[----:B------:R-:W-:Y:S02]  /*1da00*/  IADD3 R9, R0, -R9, RZ ;  /* 0x8000000900097210 */ /* 0x000fe40007ffe0ff */
[----:B------:R-:W-:-:S02]  /*1da10*/  FSETP.NE.FTZ.AND P0, PT, R4, RZ, PT ;  /* 0x000000ff0400720b */ /* 0x000fc40003f15000 */
[----:B------:R-:W-:Y:S02]  /*1da20*/  LEA.HI R12, R9, R9, RZ, 0x1 ;  /* 0x00000009090c7211 */ /* 0x000fe400078f08ff */
[----:B------:R-:W-:Y:S02]  /*1da30*/  LOP3.LUT R14, R11, 0xfffffffc, RZ, 0xc0, !PT ;  /* 0xfffffffc0b0e7812 */ /* 0x000fe400078ec0ff */
[----:B------:R-:W-:Y:S02]  /*1da40*/  LEA.HI R10, R10, R5, RZ, 0x5 ;  /* 0x000000050a0a7211 */ /* 0x000fe400078f28ff */
[----:B------:R-:W-:Y:S01]  /*1da50*/  SHF.R.S32.HI R13, RZ, 0x1, R12 ;  /* 0x00000001ff0d7819 */ /* 0x000fe2000001140c */
[----:B------:R-:W-:Y:S01]  /*1da60*/  IMAD.IADD R14, R5, 0x1, -R14 ;  /* 0x00000001050e7824 */ /* 0x000fe200078e0a0e */
[----:B------:R-:W-:Y:S01]  /*1da70*/  LOP3.LUT R12, R12, 0x3fffffe, RZ, 0xc0, !PT ;  /* 0x03fffffe0c0c7812 */ /* 0x000fe200078ec0ff */
[----:B------:R-:W1:Y:S01]  /*1da80*/  @P1 MUFU.RCP R7, R6 ;  /* 0x0000000600071308 */ /* 0x000e620000001000 */
[----:B------:R-:W-:-:S02]  /*1da90*/  SHF.R.S32.HI R11, RZ, 0x5, R10 ;  /* 0x00000005ff0b7819 */ /* 0x000fc4000001140a */
[----:B------:R-:W-:Y:S01]  /*1daa0*/  SHF.L.U32 R15, R13, 0x6, RZ ;  /* 0x000000060d0f7819 */ /* 0x000fe200000006ff */
[----:B------:R-:W-:Y:S01]  /*1dab0*/  IMAD.IADD R12, R9, 0x1, -R12 ;  /* 0x00000001090c7824 */ /* 0x000fe200078e0a0c */
[----:B------:R-:W-:Y:S02]  /*1dac0*/  LEA R9, R11, R14, 0x8 ;  /* 0x0000000e0b097211 */ /* 0x000fe400078e40ff */
[----:B------:R-:W-:Y:S01]  /*1dad0*/  LOP3.LUT R15, R15, 0xc0, RZ, 0xc0, !PT ;  /* 0x000000c00f0f7812 */ /* 0x000fe200078ec0ff */
[----:B------:R-:W2:Y:S01]  /*1dae0*/  @P0 MUFU.RCP R8, R4 ;  /* 0x0000000400080308 */ /* 0x000ea20000001000 */
[C---:B------:R-:W-:Y:S01]  /*1daf0*/  LOP3.LUT P2, RZ, R13.reuse, 0x2, RZ, 0xc0, !PT ;  /* 0x000000020dff7812 */ /* 0x040fe2000784c0ff */
[----:B------:R-:W-:Y:S01]  /*1db00*/  IMAD R9, R12, 0x10, R9 ;  /* 0x000000100c097824 */ /* 0x000fe200078e0209 */
[----:B------:R-:W-:Y:S02]  /*1db10*/  LOP3.LUT R12, R13, 0x1, RZ, 0xc0, !PT ;  /* 0x000000010d0c7812 */ /* 0x000fe400078ec0ff */
[----:B------:R-:W-:-:S02]  /*1db20*/  LEA.HI R16, R15, R15, RZ, 0x1d ;  /* 0x0000000f0f107211 */ /* 0x000fc400078fe8ff */
[----:B------:R-:W-:Y:S01]  /*1db30*/  ISETP.NE.U32.AND P3, PT, R12, 0x1, PT ;  /* 0x000000010c00780c */ /* 0x000fe20003f65070 */
[----:B------:R-:W-:Y:S01]  /*1db40*/  IMAD.MOV.U32 R12, RZ, RZ, 0x20 ;  /* 0x00000020ff0c7424 */ /* 0x000fe200078e00ff */
[----:B------:R-:W-:Y:S01]  /*1db50*/  LEA R9, R9, R16, 0x1 ;  /* 0x0000001009097211 */ /* 0x000fe200078e08ff */
[C---:B-1----:R-:W-:Y:S01]  /*1db60*/  FMUL.FTZ R112, R7.reuse, R112 ;  /* 0x0000007007707220 */ /* 0x042fe20000410000 */
[----:B------:R-:W-:Y:S01]  /*1db70*/  @P0 MUFU.LG2 R4, R4 ;  /* 0x0000000400040308 */ /* 0x000fe20000000c00 */
[----:B------:R-:W-:Y:S01]  /*1db80*/  FMUL.FTZ R113, R7, R113 ;  /* 0x0000007107717220 */ /* 0x000fe20000410000 */
[----:B------:R-:W-:Y:S01]  /*1db90*/  SHF.L.U32 R9, R9, 0x1, RZ ;  /* 0x0000000109097819 */ /* 0x000fe200000006ff */
[----:B------:R-:W-:Y:S01]  /*1dba0*/  FMUL.FTZ R108, R7, R108 ;  /* 0x0000006c076c7220 */ /* 0x000fe20000410000 */
[----:B------:R-:W-:Y:S01]  /*1dbb0*/  SEL R12, R12, 0xffffffe0, !P2 ;  /* 0xffffffe00c0c7807 */ /* 0x000fe20005000000 */
[C---:B--2---:R-:W-:Y:S01]  /*1dbc0*/  FMUL.FTZ R115, R8.reuse, R115 ;  /* 0x0000007308737220 */ /* 0x044fe20000410000 */
[----:B------:R-:W-:Y:S01]  /*1dbd0*/  IADD3 R13, R9, -0x10, RZ ;  /* 0xfffffff0090d7810 */ /* 0x000fe20007ffe0ff */
[C---:B------:R-:W-:Y:S01]  /*1dbe0*/  FMUL.FTZ R114, R8.reuse, R114 ;  /* 0x0000007208727220 */ /* 0x040fe20000410000 */
[----:B------:R-:W-:Y:S01]  /*1dbf0*/  F2FP.PACK_AB R112, R113, R112 ;  /* 0x000000707170723e */ /* 0x000fe200000000ff */
[----:B------:R-:W-:Y:S01]  /*1dc00*/  FMUL.FTZ R109, R7, R109 ;  /* 0x0000006d076d7220 */ /* 0x000fe20000410000 */
[----:B------:R-:W-:Y:S01]  /*1dc10*/  @P3 IADD3 R13, R9, 0x10, RZ ;  /* 0x00000010090d3810 */ /* 0x000fe20007ffe0ff */
        /* <DEDUP_REMOVED lines=79> */
[----:B------:R-:W1:Y:S01]  /*1e110*/  @P1 MUFU.LG2 R12, R6 ;  /* 0x00000006000c1308 */ /* 0x000e620000000c00 */
[----:B------:R-:W-:Y:S01]  /*1e120*/  FMUL.FTZ R7, R7, R105 ;  /* 0x0000006907077220 */ /* 0x000fe20000410000 */
[----:B------:R-:W-:Y:S01]  /*1e130*/  F2FP.PACK_AB R102, R103, R102 ;  /* 0x000000666766723e */ /* 0x000fe200000000ff */
[----:B------:R-:W-:Y:S01]  /*1e140*/  FMUL.FTZ R8, R8, R106 ;  /* 0x0000006a08087220 */ /* 0x000fe20000410000 */
[----:B------:R2:W-:Y:S01]  /*1e150*/  STS [R9+0x2200], R94 ;  /* 0x0022005e09007388 */ /* 0x0005e20000000800 */
[----:B------:R-:W-:-:S02]  /*1e160*/  ISETP.NE.AND P2, PT, RZ, UR4, PT ;  /* 0x00000004ff007c0c */ /* 0x000fc4000bf45270 */
[----:B------:R-:W-:Y:S01]  /*1e170*/  F2FP.PACK_AB R7, R7, R104 ;  /* 0x000000680707723e */ /* 0x000fe200000000ff */
[----:B------:R-:W-:Y:S01]  /*1e180*/  STS [R13+0x2000], R96 ;  /* 0x002000600d007388 */ /* 0x000fe20000000800 */
[----:B------:R-:W-:Y:S02]  /*1e190*/  F2FP.PACK_AB R8, R107, R8 ;  /* 0x000000086b08723e */ /* 0x000fe400000000ff */
[----:B------:R-:W-:Y:S01]  /*1e1a0*/  SHF.R.S32.HI R16, RZ, 0x1f, R11 ;  /* 0x0000001fff107819 */ /* 0x000fe2000001140b */
[----:B------:R3:W-:Y:S03]  /*1e1b0*/  STS [R13+0x2200], R98 ;  /* 0x002200620d007388 */ /* 0x0007e60000000800 */
[----:B------:R-:W-:Y:S01]  /*1e1c0*/  LEA.HI R16, R16, R11, RZ, 0x2 ;  /* 0x0000000b10107211 */ /* 0x000fe200078f10ff */
[----:B------:R4:W-:Y:S01]  /*1e1d0*/  STS [R15+0x2000], R100 ;  /* 0x002000640f007388 */ /* 0x0009e20000000800 */
[----:B-1----:R-:W-:-:S02]  /*1e1e0*/  @P1 FMUL.FTZ R12, R12, 0.69314718246459960938 ;  /* 0x3f3172180c0c1820 */ /* 0x002fc40000410000 */
[----:B------:R-:W-:Y:S01]  /*1e1f0*/  LOP3.LUT R16, R16, 0xfffffffc, RZ, 0xc0, !PT ;  /* 0xfffffffc10107812 */ /* 0x000fe200078ec0ff */
[----:B------:R4:W-:Y:S01]  /*1e200*/  STS [R15+0x2200], R102 ;  /* 0x002200660f007388 */ /* 0x0009e20000000800 */
[----:B------:R-:W-:Y:S02]  /*1e210*/  IMAD.MOV.U32 R6, RZ, RZ, 0x7f800000 ;  /* 0x7f800000ff067424 */ /* 0x000fe400078e00ff */
[----:B------:R-:W-:Y:S01]  /*1e220*/  @P1 FFMA.FTZ R6, R3, c[0x0][0x238], R12 ;  /* 0x00008e0003061a23 */ /* 0x000fe2000001000c */
[----:B------:R4:W-:Y:S01]  /*1e230*/  STS [R17+0x2000], R7 ;  /* 0x0020000711007388 */ /* 0x0009e20000000800 */
[----:B------:R-:W-:-:S03]  /*1e240*/  IADD3 R11, R11, -R16, RZ ;  /* 0x800000100b0b7210 */ /* 0x000fc60007ffe0ff */
[----:B------:R4:W-:Y:S01]  /*1e250*/  STS [R17+0x2200], R8 ;  /* 0x0022000811007388 */ /* 0x0009e20000000800 */
[----:B--2---:R-:W-:Y:S01]  /*1e260*/  MOV R9, 0x7f800000 ;  /* 0x7f80000000097802 */ /* 0x004fe20000000f00 */
[----:B---3--:R-:W-:-:S04]  /*1e270*/  @P0 FMUL.FTZ R13, R4, 0.69314718246459960938 ;  /* 0x3f317218040d0820 */ /* 0x008fc80000410000 */
[----:B------:R-:W-:Y:S01]  /*1e280*/  @P0 FFMA.FTZ R9, R2, c[0x0][0x238], R13 ;  /* 0x00008e0002090a23 */ /* 0x000fe2000001000d */
        /* <DEDUP_REMOVED lines=8> */
.L_x_2341:
[----:B------:R-:W1:Y:S04]  /*1e310*/  S2R R3, SR_CTAID.Z ;  /* 0x0000000000037919 */ /* 0x000e680000002700 */
[----:B------:R-:W1:Y:S02]  /*1e320*/  S2R R2, SR_CTAID.Y ;  /* 0x0000000000027919 */ /* 0x000e640000002600 */
[----:B-1----:R-:W-:-:S04]  /*1e330*/  IMAD R4, R2, c[0x0][0x1c0], R3 ;  /* 0x0000700002047a24 */ /* 0x002fc800078e0203 */
[----:B------:R-:W-:Y:S02]  /*1e340*/  IMAD R4, R4, c[0x0][0x214], RZ ;  /* 0x0000850004047a24 */ /* 0x000fe400078e02ff */
.L_x_2342:
[----:B------:R-:W-:Y:S01]  /*1e350*/  BAR.SYNC.DEFER_BLOCKING 0x0 ;  /* 0x0000000000007b1d */ /* 0x000fe20000010000 */
[----:B------:R-:W-:Y:S01]  /*1e360*/  LOP3.LUT R10, R10, 0xffffffe0, RZ, 0xc0, !PT ;  /* 0xffffffe00a0a7812 */ /* 0x000fe200078ec0ff */
[C---:B------:R-:W-:Y:S01]  /*1e370*/  IMAD.WIDE.U32 R12, R155.reuse, c[0x0][0x1e8], RZ ;  /* 0x00007a009b0c7a25 */ /* 0x040fe200078e00ff */
[----:B----4-:R-:W-:Y:S02]  /*1e380*/  SHF.R.S32.HI R7, RZ, 0x1f, R2 ;  /* 0x0000001fff077819 */ /* 0x010fe40000011402 */
[----:B------:R-:W-:Y:S01]  /*1e390*/  IADD3 R10, -R10, R5, RZ ;  /* 0x000000050a0a7210 */ /* 0x000fe20007ffe1ff */
[----:B------:R-:W-:Y:S01]  /*1e3a0*/  IMAD.WIDE.U32 R40, R2, c[0x0][0x1e0], RZ ;  /* 0x0000780002287a25 */ /* 0x000fe200078e00ff */
[----:B------:R-:W-:Y:S01]  /*1e3b0*/  ISETP.NE.AND P0, PT, R155, -0x1, PT ;  /* 0xffffffff9b00780c */ /* 0x000fe20003f05270 */
[----:B------:R-:W-:Y:S01]  /*1e3c0*/  BSSY B0, `(.L_x_2343) ;  /* 0x000001c000007945 */ /* 0x000fe20003800000 */
[----:B------:R-:W-:Y:S01]  /*1e3d0*/  LOP3.LUT P1, RZ, R10, 0x3, RZ, 0xc0, !PT ;  /* 0x000000030aff7812 */ /* 0x000fe2000782c0ff */
[----:B------:R-:W-:Y:S01]  /*1e3e0*/  IMAD R7, R7, c[0x0][0x1e0], RZ ;  /* 0x0000780007077a24 */ /* 0x000fe200078e02ff */
[----:B------:R-:W-:Y:S01]  /*1e3f0*/  LEA R11, R11, R160, 0x4 ;  /* 0x000000a00b0b7211 */ /* 0x000fe200078e20ff */
[----:B------:R-:W-:-:S02]  /*1e400*/  IMAD R155, R155, c[0x0][0x1ec], R13 ;  /* 0x00007b009b9b7a24 */ /* 0x000fc400078e020d */
[----:B------:R-:W-:Y:S01]  /*1e410*/  IMAD R7, R2, c[0x0][0x1e4], R7 ;  /* 0x0000790002077a24 */ /* 0x000fe200078e0207 */
[----:B------:R-:W-:-:S05]  /*1e420*/  SEL R2, R40, R12, !P0 ;  /* 0x0000000c28027207 */ /* 0x000fca0004000000 */
        /* <DEDUP_REMOVED lines=21> */
.L_x_2344:
[----:B------:R-:W-:Y:S05]  /*1e580*/  BSYNC B0 ;  /* 0x0000000000007941 */ /* 0x000fea0003800000 */
.L_x_2343:
[----:B----4-:R-:W4:Y:S01]  /*1e590*/  S2R R5, SR_CTAID.X ;  /* 0x0000000000057919 */ /* 0x010f220000002500 */
[----:B------:R-:W-:Y:S01]  /*1e5a0*/  IMAD.SHL.U32 R14, R14, 0x8, RZ ;  /* 0x000000080e0e7824 */ /* 0x000fe200078e00ff */
[----:B------:R-:W-:Y:S01]  /*1e5b0*/  SHF.R.S32.HI R6, RZ, 0x1f, R3 ;  /* 0x0000001fff067819 */ /* 0x000fe20000011403 */
[----:B------:R-:W-:Y:S03]  /*1e5c0*/  BSSY B0, `(.L_x_2345) ;  /* 0x000001e000007945 */ /* 0x000fe60003800000 */
[----:B------:R-:W-:Y:S01]  /*1e5d0*/  SHF.R.S32.HI R15, RZ, 0x1f, R14 ;  /* 0x0000001fff0f7819 */ /* 0x000fe2000001140e */
[----:B------:R-:W-:-:S04]  /*1e5e0*/  IMAD R6, R6, c[0x0][0x1f0], RZ ;  /* 0x00007c0006067a24 */ /* 0x000fc800078e02ff */
[----:B------:R-:W-:Y:S02]  /*1e5f0*/  IMAD R6, R3, c[0x0][0x1f4], R6 ;  /* 0x00007d0003067a24 */ /* 0x000fe400078e0206 */
[----:B----4-:R-:W-:-:S04]  /*1e600*/  IMAD.SHL.U32 R5, R5, 0x40, RZ ;  /* 0x0000004005057824 */ /* 0x010fc800078e00ff */
        /* <DEDUP_REMOVED lines=25> */
.L_x_2346:
[----:B------:R-:W-:Y:S05]  /*1e7a0*/  BSYNC B0 ;  /* 0x0000000000007941 */ /* 0x000fea0003800000 */
.L_x_2345:
        /* <DEDUP_REMOVED lines=21> */
.L_x_2347:
        /* <DEDUP_REMOVED lines=16> */
.L_x_6124:


//--------------------- .text._ZN5flash24flash_fwd_splitkv_kernelI23Flash_fwd_kernel_traitsILi96ELi64ELi128ELi4ELb0ELb0EN7cutlass6half_tE19Flash_kernel_traitsILi96ELi64ELi128ELi4ES3_EELb1ELb0ELb1ELb0ELb0ELb1ELb0ELb1EEEvNS_16Flash_fwd_paramsE --------------------------
	.section	.text._ZN5flash24flash_fwd_splitkv_kernelI23Flash_fwd_kernel_traitsILi96ELi64ELi128ELi4ELb0ELb0EN7cutlass6half_tE19Flash_kernel_traitsILi96ELi64ELi128ELi4ES3_EELb1ELb0ELb1ELb0ELb0ELb1ELb0ELb1EEEvNS_16Flash_fwd_paramsE,"ax",@progbits
	.sectioninfo	@"SHI_REGISTERS=226"
	.align	128
        .global         _ZN5flash24flash_fwd_splitkv_kernelI23Flash_fwd_kernel_traitsILi96ELi64ELi128ELi4ELb0ELb0EN7cutlass6half_tE19Flash_kernel_traitsILi96ELi64ELi128ELi4ES3_EELb1ELb0ELb1ELb0ELb0ELb1ELb0ELb1EEEvNS_16Flash_fwd_paramsE
        .type           _ZN5flash24flash_fwd_splitkv_kernelI23Flash_fwd_kernel_traitsILi96ELi64ELi128ELi4ELb0ELb0EN7cutlass6half_tE19Flash_kernel_traitsILi96ELi64ELi128ELi4ES3_EELb1ELb0ELb1ELb0ELb0ELb1ELb0ELb1EEEvNS_16Flash_fwd_paramsE,@function
        .size           _ZN5flash24flash_fwd_splitkv_kernelI23Flash_fwd_kernel_traitsILi96ELi64ELi128ELi4ELb0ELb0EN7cutlass6half_tE19Flash_kernel_traitsILi96ELi64ELi128ELi4ES3_EELb1ELb0ELb1ELb0ELb0ELb1ELb0ELb1EEEvNS_16Flash_fwd_paramsE,(.L_x_6125 - _ZN5flash24flash_fwd_splitkv_kernelI23Flash_fwd_kernel_traitsILi96ELi64ELi128ELi4ELb0ELb0EN7cutlass6half_tE19Flash_kernel_traitsILi96ELi64ELi128ELi4ES3_EELb1ELb0ELb1ELb0ELb0ELb1ELb0ELb1EEEvNS_16Flash_fwd_paramsE)
        .other          _ZN5flash24flash_fwd_splitkv_kernelI23Flash_fwd_kernel_traitsILi96ELi64ELi128ELi4ELb0ELb0EN7cutlass6half_tE19Flash_kernel_traitsILi96ELi64ELi128ELi4ES3_EELb1ELb0ELb1ELb0ELb0ELb1ELb0ELb1EEEvNS_16Flash_fwd_paramsE,@"STO_CUDA_ENTRY STV_DEFAULT"
_ZN5flash24flash_fwd_splitkv_kernelI23Flash_fwd_kernel_traitsILi96ELi64ELi128ELi4ELb0ELb0EN7cutlass6half_tE19Flash_kernel_traitsILi96ELi64ELi128ELi4ES3_EELb1ELb0ELb1ELb0ELb0ELb1ELb0ELb1EEEvNS_16Flash_fwd_paramsE:
.text._ZN5flash24flash_fwd_splitkv_kernelI23Flash_fwd_kernel_traitsILi96ELi64ELi128ELi4ELb0ELb0EN7cutlass6half_tE19Flash_kernel_traitsILi96ELi64ELi128ELi4ES3_EELb1ELb0ELb1ELb0ELb0ELb1ELb0ELb1EEEvNS_16Flash_fwd_paramsE:
        /* <DEDUP_REMOVED lines=35> */
.L_x_2348:
[----:B-1-34-:R-:W-:Y:S02]  /*0230*/  MOV R2, c[0x0][0x218] ;  /* 0x0000860000027a02 */ /* 0x01afe40000000f00 */
.L_x_2349:
        /* <DEDUP_REMOVED lines=80> */
.L_x_2352:
[----:B------:R-:W-:Y:S05]  /*0740*/  BSYNC B0 ;  /* 0x0000000000007941 */ /* 0x000fea0003800000 */
.L_x_2351:
        /* <DEDUP_REMOVED lines=19> */
.L_x_2354:
[----:B------:R-:W-:Y:S05]  /*0880*/  BSYNC B0 ;  /* 0x0000000000007941 */ /* 0x000fea0003800000 */
.L_x_2353:
        /* <DEDUP_REMOVED lines=13> */
.L_x_2350:
        /* <DEDUP_REMOVED lines=92> */
.L_x_2355:
        /* <DEDUP_REMOVED lines=16> */
.L_x_2357:
        /* <DEDUP_REMOVED lines=53> */
.L_x_2356:
        /* <DEDUP_REMOVED lines=254> */
.L_x_2451:
        /* <DEDUP_REMOVED lines=18> */
.L_x_2360:
[----:B------:R-:W-:Y:S05]  /*2470*/  BSYNC B0 ;  /* 0x0000000000007941 */ /* 0x000fea0003800000 */
.L_x_2359:
        /* <DEDUP_REMOVED lines=18> */
.L_x_2362:
[----:B------:R-:W-:Y:S05]  /*25a0*/  BSYNC B0 ;  /* 0x0000000000007941 */ /* 0x000fea0003800000 */
.L_x_2361:
        /* <DEDUP_REMOVED lines=21> */
.L_x_2364:
[----:B------:R-:W-:Y:S05]  /*2700*/  BSYNC B0 ;  /* 0x0000000000007941 */ /* 0x000fea0003800000 */
.L_x_2363:
        /* <DEDUP_REMOVED lines=21> */
.L_x_2366:
[----:B------:R-:W-:Y:S05]  /*2860*/  BSYNC B0 ;  /* 0x0000000000007941 */ /* 0x000fea0003800000 */
.L_x_2365:
        /* <DEDUP_REMOVED lines=66> */
.L_x_2372:
[----:B------:R-:W-:Y:S05]  /*2c90*/  BSYNC B0 ;  /* 0x0000000000007941 */ /* 0x000fea0003800000 */
.L_x_2371:
        /* <DEDUP_REMOVED lines=54> */
.L_x_2374:
[----:B------:R-:W-:Y:S05]  /*3000*/  BSYNC B0 ;  /* 0x0000000000007941 */ /* 0x000fea0003800000 */
.L_x_2373:
        /* <DEDUP_REMOVED lines=53> */
.L_x_2370:
[----:B------:R-:W-:Y:S05]  /*3360*/  BSYNC B1 ;  /* 0x0000000000017941 */ /* 0x000fea0003800000 */
.L_x_2369:
        /* <DEDUP_REMOVED lines=65> */
.L_x_2378:
[----:B------:R-:W-:Y:S05]  /*3780*/  BSYNC B0 ;  /* 0x0000000000007941 */ /* 0x000fea0003800000 */
.L_x_2377:
        /* <DEDUP_REMOVED lines=57> */
.L_x_2380:
[----:B------:R-:W-:Y:S05]  /*3b20*/  BSYNC B0 ;  /* 0x0000000000007941 */ /* 0x000fea0003800000 */
.L_x_2379:
        /* <DEDUP_REMOVED lines=56> */
.L_x_2376:
[----:B------:R-:W-:Y:S05]  /*3eb0*/  BSYNC B1 ;  /* 0x0000000000017941 */ /* 0x000fea0003800000 */
.L_x_2375:
        /* <DEDUP_REMOVED lines=64> */
.L_x_2384:
[----:B------:R-:W-:Y:S05]  /*42c0*/  BSYNC B0 ;  /* 0x0000000000007941 */ /* 0x000fea0003800000 */
.L_x_2383:
        /* <DEDUP_REMOVED lines=57> */
.L_x_2386:
[----:B------:R-:W-:Y:S05]  /*4660*/  BSYNC B0 ;  /* 0x0000000000007941 */ /* 0x000fea0003800000 */
.L_x_2385:
        /* <DEDUP_REMOVED lines=56> */
.L_x_2382:
[----:B------:R-:W-:Y:S05]  /*49f0*/  BSYNC B1 ;  /* 0x0000000000017941 */ /* 0x000fea0003800000 */
.L_x_2381:
        /* <DEDUP_REMOVED lines=70> */
.L_x_2390:
[----:B------:R-:W-:Y:S05]  /*4e60*/  BSYNC B0 ;  /* 0x0000000000007941 */ /* 0x000fea0003800000 */
.L_x_2389:
        /* <DEDUP_REMOVED lines=57> */
.L_x_2392:
[----:B------:R-:W-:Y:S05]  /*5200*/  BSYNC B0 ;  /* 0x0000000000007941 */ /* 0x000fea0003800000 */
.L_x_2391:
        /* <DEDUP_REMOVED lines=56> */
.L_x_2388:
[----:B------:R-:W-:Y:S05]  /*5590*/  BSYNC B1 ;  /* 0x0000000000017941 */ /* 0x000fea0003800000 */
.L_x_2387:
        /* <DEDUP_REMOVED lines=8> */
.L_x_2368:
        /* <DEDUP_REMOVED lines=96> */
.L_x_2399:
[----:B------:R-:W-:Y:S05]  /*5c20*/  BSYNC B0 ;  /* 0x0000000000007941 */ /* 0x000fea0003800000 */
.L_x_2398:
[----:B------:R-:W-:Y:S05]  /*5c30*/  MOV R103, R101 ;  /* 0x0000006500677202 */ /* 0x000fea0000000f00 */
[----:B-----5:R2:W-:Y:S02]  /*5c40*/  STG.E.128 [R102.64], R32 ;  /* 0x0000002066007986 */ /* 0x0205e4000c101d06 */
.L_x_2397:
[----:B------:R-:W-:Y:S05]  /*5c50*/  BSYNC B1 ;  /* 0x0000000000017941 */ /* 0x000fea0003800000 */
.L_x_2396:
        /* <DEDUP_REMOVED lines=96> */
.L_x_2403:
[----:B------:R-:W-:Y:S05]  /*6260*/  BSYNC B0 ;  /* 0x0000000000007941 */ /* 0x000fea0003800000 */
.L_x_2402:
[----:B------:R-:W-:Y:S05]  /*6270*/  MOV R103, R101 ;  /* 0x0000006500677202 */ /* 0x000fea0000000f00 */
[----:B-----5:R3:W-:Y:S02]  /*6280*/  STG.E.128 [R102.64+0x40], R32 ;  /* 0x0000402066007986 */ /* 0x0207e4000c101d06 */
.L_x_2401:
[----:B------:R-:W-:Y:S05]  /*6290*/  BSYNC B1 ;  /* 0x0000000000017941 */ /* 0x000fea0003800000 */
.L_x_2400:
        /* <DEDUP_REMOVED lines=95> */
.L_x_2405:
[----:B------:R-:W-:Y:S05]  /*6890*/  BSYNC B0 ;  /* 0x0000000000007941 */ /* 0x000fea0003800000 */
.L_x_2404:
[----:B------:R-:W-:Y:S05]  /*68a0*/  MOV R103, R101 ;  /* 0x0000006500677202 */ /* 0x000fea0000000f00 */
[----:B-----5:R3:W-:Y:S02]  /*68b0*/  STG.E.128 [R102.64+0x80], R32 ;  /* 0x0000802066007986 */ /* 0x0207e4000c101d06 */
.L_x_2395:
[----:B------:R-:W-:Y:S05]  /*68c0*/  BSYNC B2 ;  /* 0x0000000000027941 */ /* 0x000fea0003800000 */
.L_x_2394:
        /* <DEDUP_REMOVED lines=99> */
.L_x_2411:
[----:B------:R-:W-:Y:S05]  /*6f00*/  BSYNC B0 ;  /* 0x0000000000007941 */ /* 0x000fea0003800000 */
.L_x_2410:
[C---:B------:R-:W-:Y:S04]  /*6f10*/  LEA R2, P0, R145.reuse, R102, 0x1 ;  /* 0x0000006691027211 */ /* 0x040fe800078008ff */
[----:B------:R-:W-:Y:S05]  /*6f20*/  LEA.HI.X R3, R145, R101, R144, 0x1, P0 ;  /* 0x0000006591037211 */ /* 0x000fea00000f0c90 */
[----:B-----5:R3:W-:Y:S04]  /*6f30*/  STG.E.128 [R2.64], R32 ;  /* 0x0000002002007986 */ /* 0x0207e8000c101d06 */
.L_x_2409:
[----:B------:R-:W-:Y:S05]  /*6f40*/  BSYNC B1 ;  /* 0x0000000000017941 */ /* 0x000fea0003800000 */
.L_x_2408:
        /* <DEDUP_REMOVED lines=97> */
.L_x_2415:
[----:B------:R-:W-:Y:S05]  /*7560*/  BSYNC B0 ;  /* 0x0000000000007941 */ /* 0x000fea0003800000 */
.L_x_2414:
[C---:B------:R-:W-:Y:S04]  /*7570*/  LEA R2, P0, R74.reuse, R102, 0x1 ;  /* 0x000000664a027211 */ /* 0x040fe800078008ff */
[----:B------:R-:W-:Y:S05]  /*7580*/  LEA.HI.X R3, R74, R101, R75, 0x1, P0 ;  /* 0x000000654a037211 */ /* 0x000fea00000f0c4b */
[----:B-----5:R3:W-:Y:S04]  /*7590*/  STG.E.128 [R2.64], R32 ;  /* 0x0000002002007986 */ /* 0x0207e8000c101d06 */
.L_x_2413:
[----:B------:R-:W-:Y:S05]  /*75a0*/  BSYNC B1 ;  /* 0x0000000000017941 */ /* 0x000fea0003800000 */
.L_x_2412:
        /* <DEDUP_REMOVED lines=96> */
.L_x_2417:
[----:B------:R-:W-:Y:S05]  /*7bb0*/  BSYNC B0 ;  /* 0x0000000000007941 */ /* 0x000fea0003800000 */
.L_x_2416:
[C---:B------:R-:W-:Y:S04]  /*7bc0*/  LEA R2, P0, R82.reuse, R102, 0x1 ;  /* 0x0000006652027211 */ /* 0x040fe800078008ff */
[----:B------:R-:W-:Y:S05]  /*7bd0*/  LEA.HI.X R3, R82, R101, R83, 0x1, P0 ;  /* 0x0000006552037211 */ /* 0x000fea00000f0c53 */
[----:B-----5:R3:W-:Y:S04]  /*7be0*/  STG.E.128 [R2.64], R32 ;  /* 0x0000002002007986 */ /* 0x0207e8000c101d06 */
.L_x_2407:
[----:B------:R-:W-:Y:S05]  /*7bf0*/  BSYNC B2 ;  /* 0x0000000000027941 */ /* 0x000fea0003800000 */
.L_x_2406:
        /* <DEDUP_REMOVED lines=99> */
.L_x_2423:
[----:B------:R-:W-:Y:S05]  /*8230*/  BSYNC B0 ;  /* 0x0000000000007941 */ /* 0x000fea0003800000 */
.L_x_2422:
[C---:B------:R-:W-:Y:S04]  /*8240*/  LEA R2, P0, R180.reuse, R102, 0x1 ;  /* 0x00000066b4027211 */ /* 0x040fe800078008ff */
[----:B------:R-:W-:Y:S05]  /*8250*/  LEA.HI.X R3, R180, R101, R68, 0x1, P0 ;  /* 0x00000065b4037211 */ /* 0x000fea00000f0c44 */
[----:B-----5:R3:W-:Y:S04]  /*8260*/  STG.E.128 [R2.64], R32 ;  /* 0x0000002002007986 */ /* 0x0207e8000c101d06 */
.L_x_2421:
[----:B------:R-:W-:Y:S05]  /*8270*/  BSYNC B1 ;  /* 0x0000000000017941 */ /* 0x000fea0003800000 */
.L_x_2420:
        /* <DEDUP_REMOVED lines=97> */
.L_x_2427:
[----:B------:R-:W-:Y:S05]  /*8890*/  BSYNC B0 ;  /* 0x0000000000007941 */ /* 0x000fea0003800000 */
.L_x_2426:
[C---:B------:R-:W-:Y:S04]  /*88a0*/  LEA R2, P0, R76.reuse, R102, 0x1 ;  /* 0x000000664c027211 */ /* 0x040fe800078008ff */
[----:B------:R-:W-:Y:S05]  /*88b0*/  LEA.HI.X R3, R76, R101, R77, 0x1, P0 ;  /* 0x000000654c037211 */ /* 0x000fea00000f0c4d */
[----:B-----5:R3:W-:Y:S04]  /*88c0*/  STG.E.128 [R2.64], R32 ;  /* 0x0000002002007986 */ /* 0x0207e8000c101d06 */
.L_x_2425:
[----:B------:R-:W-:Y:S05]  /*88d0*/  BSYNC B1 ;  /* 0x0000000000017941 */ /* 0x000fea0003800000 */
.L_x_2424:
        /* <DEDUP_REMOVED lines=96> */
.L_x_2429:
[----:B------:R-:W-:Y:S05]  /*8ee0*/  BSYNC B0 ;  /* 0x0000000000007941 */ /* 0x000fea0003800000 */
.L_x_2428:
[C---:B------:R-:W-:Y:S04]  /*8ef0*/  LEA R2, P0, R84.reuse, R102, 0x1 ;  /* 0x0000006654027211 */ /* 0x040fe800078008ff */
[----:B------:R-:W-:Y:S05]  /*8f00*/  LEA.HI.X R3, R84, R101, R85, 0x1, P0 ;  /* 0x0000006554037211 */ /* 0x000fea00000f0c55 */
[----:B-----5:R3:W-:Y:S04]  /*8f10*/  STG.E.128 [R2.64], R32 ;  /* 0x0000002002007986 */ /* 0x0207e8000c101d06 */
.L_x_2419:
[----:B------:R-:W-:Y:S05]  /*8f20*/  BSYNC B2 ;  /* 0x0000000000027941 */ /* 0x000fea0003800000 */
.L_x_2418:
        /* <DEDUP_REMOVED lines=103> */
.L_x_2435:
[----:B------:R-:W-:Y:S05]  /*95a0*/  BSYNC B0 ;  /* 0x0000000000007941 */ /* 0x000fea0003800000 */
.L_x_2434:
[C---:B------:R-:W-:Y:S01]  /*95b0*/  IMAD R0, R183.reuse, c[0x0][0x19c], RZ ;  /* 0x00006700b7007a24 */ /* 0x040fe200078e02ff */
[----:B------:R-:W-:Y:S05]  /*95c0*/  MOV R103, R101 ;  /* 0x0000006500677202 */ /* 0x000fea0000000f00 */
[----:B------:R-:W-:Y:S05]  /*95d0*/  IMAD.WIDE.U32 R2, R183, c[0x0][0x198], R102 ;  /* 0x00006600b7027a25 */ /* 0x000fea00078e0066 */
[----:B------:R-:W-:Y:S05]  /*95e0*/  IADD3 R3, R3, R0, RZ ;  /* 0x0000000003037210 */ /* 0x000fea0007ffe0ff */
[----:B-----5:R3:W-:Y:S02]  /*95f0*/  STG.E.128 [R2.64], R32 ;  /* 0x0000002002007986 */ /* 0x0207e4000c101d06 */
.L_x_2433:
[----:B------:R-:W-:Y:S05]  /*9600*/  BSYNC B1 ;  /* 0x0000000000017941 */ /* 0x000fea0003800000 */
.L_x_2432:
        /* <DEDUP_REMOVED lines=97> */
.L_x_2439:
[----:B------:R-:W-:Y:S05]  /*9c20*/  BSYNC B0 ;  /* 0x0000000000007941 */ /* 0x000fea0003800000 */
.L_x_2438:
[C---:B------:R-:W-:Y:S04]  /*9c30*/  LEA R2, P0, R89.reuse, R102, 0x1 ;  /* 0x0000006659027211 */ /* 0x040fe800078008ff */
[----:B------:R-:W-:Y:S05]  /*9c40*/  LEA.HI.X R3, R89, R101, R88, 0x1, P0 ;  /* 0x0000006559037211 */ /* 0x000fea00000f0c58 */
[----:B-----5:R3:W-:Y:S04]  /*9c50*/  STG.E.128 [R2.64], R32 ;  /* 0x0000002002007986 */ /* 0x0207e8000c101d06 */
.L_x_2437:
[----:B------:R-:W-:Y:S05]  /*9c60*/  BSYNC B1 ;  /* 0x0000000000017941 */ /* 0x000fea0003800000 */
.L_x_2436:
        /* <DEDUP_REMOVED lines=96> */
.L_x_2441:
[----:B------:R-:W-:Y:S05]  /*a270*/  BSYNC B0 ;  /* 0x0000000000007941 */ /* 0x000fea0003800000 */
.L_x_2440:
[C---:B------:R-:W-:Y:S04]  /*a280*/  LEA R2, P0, R93.reuse, R102, 0x1 ;  /* 0x000000665d027211 */ /* 0x040fe800078008ff */
[----:B------:R-:W-:Y:S05]  /*a290*/  LEA.HI.X R3, R93, R101, R92, 0x1, P0 ;  /* 0x000000655d037211 */ /* 0x000fea00000f0c5c */
[----:B-----5:R3:W-:Y:S04]  /*a2a0*/  STG.E.128 [R2.64], R32 ;  /* 0x0000002002007986 */ /* 0x0207e8000c101d06 */
.L_x_2431:
[----:B------:R-:W-:Y:S05]  /*a2b0*/  BSYNC B2 ;  /* 0x0000000000027941 */ /* 0x000fea0003800000 */
.L_x_2430:
        /* <DEDUP_REMOVED lines=8> */
.L_x_2367:
        /* <DEDUP_REMOVED lines=17> */
.L_x_2443:
[----:B------:R-:W-:Y:S05]  /*a450*/  BSYNC B0 ;  /* 0x0000000000007941 */ /* 0x000fea0003800000 */
.L_x_2442:
        /* <DEDUP_REMOVED lines=24> */
.L_x_2445:
[----:B------:R-:W-:Y:S05]  /*a5e0*/  BSYNC B0 ;  /* 0x0000000000007941 */ /* 0x000fea0003800000 */
.L_x_2444:
        /* <DEDUP_REMOVED lines=23> */
.L_x_2447:
[----:B------:R-:W-:Y:S05]  /*a760*/  BSYNC B0 ;  /* 0x0000000000007941 */ /* 0x000fea0003800000 */
.L_x_2446:
        /* <DEDUP_REMOVED lines=30> */
.L_x_2448:
[----:B------:R-:W-:Y:S05]  /*a950*/  BSYNC B0 ;  /* 0x0000000000007941 */ /* 0x000fea0003800000 */
.L_x_2393:
        /* <DEDUP_REMOVED lines=81> */
.L_x_2449:
        /* <DEDUP_REMOVED lines=9> */
.L_x_2450:
[----:B------:R-:W-:Y:S04]  /*af00*/  IADD3 R9, R9, -0x1, RZ ;  /* 0xffffffff09097810 */ /* 0x000fe80007ffe0ff */
[----:B------:R-:W-:Y:S11]  /*af10*/  ISETP.GT.AND P0, PT, R9, R60, PT ;  /* 0x0000003c0900720c */ /* 0x000ff60003f04270 */
[----:B------:R-:W-:Y:S02]  /*af20*/  @!UPT UIADD3 URZ, URZ, URZ, URZ ;  /* 0x0000003f3f3ff290 */ /* 0x000fe4000fffe03f */
[----:B------:R-:W-:-:S05]  /*af30*/  @P0 BRA `(.L_x_2451) ;  /* 0xffff741000000947 */ /* 0x000fca000383ffff */
.L_x_2358:
        /* <DEDUP_REMOVED lines=91> */
.L_x_2460:
[----:B------:R-:W-:Y:S05]  /*b4f0*/  BSYNC B0 ;  /* 0x0000000000007941 */ /* 0x000fea0003800000 */
.L_x_2459:
[----:B-----5:R3:W-:Y:S02]  /*b500*/  STS.128 [R159], R8 ;  /* 0x000000089f007388 */ /* 0x0207e40000000c00 */
.L_x_2458:
[----:B------:R-:W-:Y:S05]  /*b510*/  BSYNC B1 ;  /* 0x0000000000017941 */ /* 0x000fea0003800000 */
.L_x_2457:
        /* <DEDUP_REMOVED lines=48> */
.L_x_2464:
[----:B------:R-:W-:Y:S05]  /*b820*/  BSYNC B0 ;  /* 0x0000000000007941 */ /* 0x000fea0003800000 */
.L_x_2463:
[----:B-----5:R1:W-:Y:S02]  /*b830*/  STS.128 [R159+0x1000], R8 ;  /* 0x001000089f007388 */ /* 0x0203e40000000c00 */
.L_x_2462:
[----:B------:R-:W-:Y:S05]  /*b840*/  BSYNC B1 ;  /* 0x0000000000017941 */ /* 0x000fea0003800000 */
.L_x_2461:
        /* <DEDUP_REMOVED lines=46> */
.L_x_2466:
[----:B------:R-:W-:Y:S05]  /*bb30*/  BSYNC B0 ;  /* 0x0000000000007941 */ /* 0x000fea0003800000 */
.L_x_2465:
[----:B-----5:R3:W-:Y:S02]  /*bb40*/  STS.128 [R159+0x2000], R8 ;  /* 0x002000089f007388 */ /* 0x0207e40000000c00 */
.L_x_2456:
[----:B------:R-:W-:Y:S05]  /*bb50*/  BSYNC B2 ;  /* 0x0000000000027941 */ /* 0x000fea0003800000 */
.L_x_2455:
        /* <DEDUP_REMOVED lines=61> */
.L_x_2471:
[----:B------:R-:W-:Y:S05]  /*bf30*/  BSYNC B0 ;  /* 0x0000000000007941 */ /* 0x000fea0003800000 */
.L_x_2470:
[----:B-----5:R3:W-:Y:S02]  /*bf40*/  STS.128 [R159+0x800], R8 ;  /* 0x000800089f007388 */ /* 0x0207e40000000c00 */
.L_x_2469:
[----:B------:R-:W-:Y:S05]  /*bf50*/  BSYNC B1 ;  /* 0x0000000000017941 */ /* 0x000fea0003800000 */
.L_x_2468:
        /* <DEDUP_REMOVED lines=48> */
.L_x_2475:
[----:B------:R-:W-:Y:S05]  /*c260*/  BSYNC B0 ;  /* 0x0000000000007941 */ /* 0x000fea0003800000 */
.L_x_2474:
[----:B-----5:R3:W-:Y:S02]  /*c270*/  STS.128 [R159+0x1800], R8 ;  /* 0x001800089f007388 */ /* 0x0207e40000000c00 */
.L_x_2473:
[----:B------:R-:W-:Y:S05]  /*c280*/  BSYNC B1 ;  /* 0x0000000000017941 */ /* 0x000fea0003800000 */
.L_x_2472:
        /* <DEDUP_REMOVED lines=46> */
.L_x_2477:
[----:B------:R-:W-:Y:S05]  /*c570*/  BSYNC B0 ;  /* 0x0000000000007941 */ /* 0x000fea0003800000 */
.L_x_2476:
[----:B-----5:R3:W-:Y:S01]  /*c580*/  STS.128 [R159+0x2800], R8 ;  /* 0x002800089f007388 */ /* 0x0207e20000000c00 */
[----:B------:R-:W-:Y:S05]  /*c590*/  BRA `(.L_x_2467) ;  /* 0x0000271000007947 */ /* 0x000fea0003800000 */
.L_x_2454:
        /* <DEDUP_REMOVED lines=92> */
.L_x_2483:
[----:B------:R-:W-:Y:S05]  /*cb60*/  BSYNC B0 ;  /* 0x0000000000007941 */ /* 0x000fea0003800000 */
.L_x_2482:
[----:B-----5:R3:W-:Y:S02]  /*cb70*/  STS.128 [R159], R16 ;  /* 0x000000109f007388 */ /* 0x0207e40000000c00 */
.L_x_2481:
[----:B------:R-:W-:Y:S05]  /*cb80*/  BSYNC B1 ;  /* 0x0000000000017941 */ /* 0x000fea0003800000 */
.L_x_2480:
        /* <DEDUP_REMOVED lines=87> */
.L_x_2487:
[----:B------:R-:W-:Y:S05]  /*d100*/  BSYNC B0 ;  /* 0x0000000000007941 */ /* 0x000fea0003800000 */
.L_x_2486:
[----:B-----5:R1:W-:Y:S02]  /*d110*/  STS.128 [R159+0x1000], R16 ;  /* 0x001000109f007388 */ /* 0x0203e40000000c00 */
.L_x_2485:
[----:B------:R-:W-:Y:S05]  /*d120*/  BSYNC B1 ;  /* 0x0000000000017941 */ /* 0x000fea0003800000 */
.L_x_2484:
        /* <DEDUP_REMOVED lines=87> */
.L_x_2489:
[----:B------:R-:W-:Y:S05]  /*d6a0*/  BSYNC B0 ;  /* 0x0000000000007941 */ /* 0x000fea0003800000 */
.L_x_2488:
[----:B-----5:R3:W-:Y:S02]  /*d6b0*/  STS.128 [R159+0x2000], R16 ;  /* 0x002000109f007388 */ /* 0x0207e40000000c00 */
.L_x_2479:
[----:B------:R-:W-:Y:S05]  /*d6c0*/  BSYNC B2 ;  /* 0x0000000000027941 */ /* 0x000fea0003800000 */
.L_x_2478:
        /* <DEDUP_REMOVED lines=94> */
.L_x_2493:
[----:B------:R-:W-:Y:S05]  /*dcb0*/  BSYNC B0 ;  /* 0x0000000000007941 */ /* 0x000fea0003800000 */
.L_x_2492:
[----:B-----5:R3:W-:Y:S02]  /*dcc0*/  STS.128 [R159+0x800], R16 ;  /* 0x000800109f007388 */ /* 0x0207e40000000c00 */
.L_x_2491:
[----:B------:R-:W-:Y:S05]  /*dcd0*/  BSYNC B1 ;  /* 0x0000000000017941 */ /* 0x000fea0003800000 */
.L_x_2490:
        /* <DEDUP_REMOVED lines=90> */
.L_x_2497:
[----:B------:R-:W-:Y:S05]  /*e280*/  BSYNC B0 ;  /* 0x0000000000007941 */ /* 0x000fea0003800000 */
.L_x_2496:
[----:B-----5:R3:W-:Y:S02]  /*e290*/  STS.128 [R159+0x1800], R16 ;  /* 0x001800109f007388 */ /* 0x0207e40000000c00 */
.L_x_2495:
[----:B------:R-:W-:Y:S05]  /*e2a0*/  BSYNC B1 ;  /* 0x0000000000017941 */ /* 0x000fea0003800000 */
.L_x_2494:
        /* <DEDUP_REMOVED lines=97> */
.L_x_2499:
[----:B------:R-:W-:Y:S05]  /*e8c0*/  BSYNC B0 ;  /* 0x0000000000007941 */ /* 0x000fea0003800000 */
.L_x_2498:
[----:B-----5:R1:W-:Y:S01]  /*e8d0*/  STS.128 [R159+0x2800], R12 ;  /* 0x0028000c9f007388 */ /* 0x0203e20000000c00 */
[----:B------:R-:W-:Y:S05]  /*e8e0*/  BRA `(.L_x_2467) ;  /* 0x000003c000007947 */ /* 0x000fea0003800000 */
.L_x_2453:
        /* <DEDUP_REMOVED lines=30> */
.L_x_2501:
[----:B------:R-:W-:Y:S05]  /*ead0*/  BSYNC B0 ;  /* 0x0000000000007941 */ /* 0x000fea0003800000 */
.L_x_2500:
        /* <DEDUP_REMOVED lines=29> */
.L_x_2467:
[----:B------:R-:W-:Y:S05]  /*ecb0*/  BSYNC B3 ;  /* 0x0000000000037941 */ /* 0x000fea0003800000 */
.L_x_2452:
        /* <DEDUP_REMOVED lines=12> */
[--C-:B------:R-:W-:Y:S02]  /*ed80*/  @P1 IMAD.MOV.U32 R176, RZ, RZ, R170.reuse ;  /* 0x000000ffffb01224 */ /* 0x100fe400078e00aa */
[----:B---3--:R-:W-:Y:S02]  /*ed90*/  @!P0 IMAD.MOV.U32 R8, RZ, RZ, R170 ;  /* 0x000000ffff088224 */ /* 0x008fe400078e00aa */
        /* <DEDUP_REMOVED lines=14> */
[----:B-1----:R-:W-:-:S05]  /*ee80*/  MOV R176, R170 ;  /* 0x000000aa00b07202 */ /* 0x002fca0000000f00 */
[----:B------:R-:W-:Y:S01]  /*ee90*/  @!PT LDS RZ, [RZ] ;  /* 0x00000000fffff984 */ /* 0x000fe20000000800 */
[----:B------:R-:W-:Y:S01]  /*eea0*/  @!PT LDS RZ, [RZ] ;  /* 0x00000000fffff984 */ /* 0x000fe20000000800 */
[----:B------:R-:W-:Y:S01]  /*eeb0*/  @!PT LDS RZ, [RZ] ;  /* 0x00000000fffff984 */ /* 0x000fe20000000800 */
[----:B------:R1:W-:Y:S01]  /*eec0*/  LDGSTS.E.BYPASS.LTC128B.128 [R159+0x7000], [R176.64+0x80] ;  /* 0x07000080b09f7fae */ /* 0x0003e2000b901d46 */
[----:B------:R-:W-:Y:S05]  /*eed0*/  BRA `(.L_x_2503) ;  /* 0x0000001000007947 */ /* 0x000fea0003800000 */
.L_x_2504:
[----:B------:R2:W-:Y:S02]  /*eee0*/  STS.128 [R159+0x7000], RZ ;  /* 0x007000ff9f007388 */ /* 0x0005e40000000c00 */
.L_x_2503:
[----:B------:R-:W-:Y:S05]  /*eef0*/  BSYNC B0 ;  /* 0x0000000000007941 */ /* 0x000fea0003800000 */
.L_x_2502:
        /* <DEDUP_REMOVED lines=31> */
.L_x_2507:
[----:B------:R3:W-:Y:S02]  /*f0f0*/  STS.128 [R159+0x7800], RZ ;  /* 0x007800ff9f007388 */ /* 0x0007e40000000c00 */
.L_x_2506:
[----:B------:R-:W-:Y:S05]  /*f100*/  BSYNC B0 ;  /* 0x0000000000007941 */ /* 0x000fea0003800000 */
.L_x_2505:
        /* <DEDUP_REMOVED lines=36> */
.L_x_2510:
[----:B------:R3:W-:Y:S02]  /*f350*/  STS.128 [R159+0x8000], RZ ;  /* 0x008000ff9f007388 */ /* 0x0007e40000000c00 */
.L_x_2509:
[----:B------:R-:W-:Y:S05]  /*f360*/  BSYNC B0 ;  /* 0x0000000000007941 */ /* 0x000fea0003800000 */
.L_x_2508:
        /* <DEDUP_REMOVED lines=8> */
[----:B------:R-:W-:Y:S01]  /*f3f0*/  ISETP.NE.U32.AND P0, PT, R0, 0x1, PT ;  /* 0x000000010000780c */ /* 0x000fe20003f05070 */
[----:B------:R-:W-:Y:S01]  /*f400*/  IMAD.MOV.U32 R168, RZ, RZ, R166 ;  /* 0x000000ffffa87224 */ /* 0x000fe200078e00a6 */
[----:B------:R-:W-:Y:S01]  /*f410*/  LOP3.LUT P1, RZ, R5, 0x4, RZ, 0xc0, !PT ;  /* 0x0000000405ff7812 */ /* 0x000fe2000782c0ff */
[----:B------:R-:W-:Y:S02]  /*f420*/  IMAD R0, R4, 0x60, RZ ;  /* 0x0000006004007824 */ /* 0x000fe400078e02ff */
[----:B------:R-:W-:-:S05]  /*f430*/  IMAD.WIDE.U32 R12, R3, 0x60, R168 ;  /* 0x00000060030c7825 */ /* 0x000fca00078e00a8 */
[----:B------:R-:W-:Y:S02]  /*f440*/  IADD3 R0, R13, R0, RZ ;  /* 0x000000000d007210 */ /* 0x000fe40007ffe0ff */
[----:B------:R-:W-:Y:S01]  /*f450*/  @P2 LEA R14, P3, R12, c[0x0][0x168], 0x1 ;  /* 0x00005a000c0e2a11 */ /* 0x000fe200078608ff */
[----:B------:R-:W-:Y:S02]  /*f460*/  @!P0 IMAD.MOV.U32 R176, RZ, RZ, R170 ;  /* 0x000000ffffb08224 */ /* 0x000fe400078e00aa */
[----:B------:R-:W-:Y:S01]  /*f470*/  @!P0 IMAD R4, R4, 0xc0, RZ ;  /* 0x000000c004048824 */ /* 0x000fe200078e02ff */
[C---:B------:R-:W-:Y:S01]  /*f480*/  @P2 LEA.HI.X R15, R12.reuse, c[0x0][0x16c], R0, 0x1, P3 ;  /* 0x00005b000c0f2a11 */ /* 0x040fe200018f0c00 */
[----:B------:R-:W-:Y:S01]  /*f490*/  @!P0 IMAD.WIDE.U32 R16, R3, 0xc0, R176 ;  /* 0x000000c003108825 */ /* 0x000fe200078e00b0 */
        /* <DEDUP_REMOVED lines=18> */
.L_x_2512:
[----:B------:R-:W-:Y:S05]  /*f5c0*/  BSYNC B0 ;  /* 0x0000000000007941 */ /* 0x000fea0003800000 */
.L_x_2511:
        /* <DEDUP_REMOVED lines=13> */
[----:B------:R-:W-:Y:S01]  /*f6a0*/  SHF.R.S32.HI R6, RZ, 0x1f, R157 ;  /* 0x0000001fff067819 */ /* 0x000fe2000001149d */
[----:B------:R-:W-:Y:S01]  /*f6b0*/  IMAD.IADD R4, R54, 0x1, -R3 ;  /* 0x0000000136047824 */ /* 0x000fe200078e0a03 */
[----:B------:R-:W-:Y:S01]  /*f6c0*/  SHF.R.S32.HI R3, RZ, 0x1f, R154 ;  /* 0x0000001fff037819 */ /* 0x000fe2000001149a */
[----:B------:R-:W-:Y:S01]  /*f6d0*/  IMAD.SHL.U32 R142, R161, 0x8, RZ ;  /* 0x00000008a18e7824 */ /* 0x000fe200078e00ff */
[----:B------:R-:W-:Y:S01]  /*f6e0*/  LEA.HI R158, R158, R11, RZ, 0x1 ;  /* 0x0000000b9e9e7211 */ /* 0x000fe200078f08ff */
[----:B------:R-:W-:Y:S01]  /*f6f0*/  BSSY B0, `(.L_x_2513) ;  /* 0x000004c000007945 */ /* 0x000fe20003800000 */
[----:B------:R-:W-:Y:S02]  /*f700*/  LEA.HI R6, R6, R157, RZ, 0x3 ;  /* 0x0000009d06067211 */ /* 0x000fe400078f18ff */
[----:B------:R-:W-:Y:S01]  /*f710*/  LEA.HI R12, R4, R4, RZ, 0x1 ;  /* 0x00000004040c7211 */ /* 0x000fe200078f08ff */
[----:B------:R-:W-:Y:S01]  /*f720*/  BAR.SYNC.DEFER_BLOCKING 0x0 ;  /* 0x0000000000007b1d */ /* 0x000fe20000010000 */
[----:B------:R-:W-:Y:S01]  /*f730*/  ISETP.GE.AND P0, PT, R174, R7, PT ;  /* 0x00000007ae00720c */ /* 0x000fe20003f06270 */
[----:B------:R-:W-:Y:S01]  /*f740*/  IMAD.SHL.U32 R6, R6, 0x20, RZ ;  /* 0x0000002006067824 */ /* 0x000fe200078e00ff */
[----:B------:R-:W-:-:S02]  /*f750*/  LEA.HI R154, R3, R154, RZ, 0x2 ;  /* 0x0000009a039a7211 */ /* 0x000fc400078f10ff */
[----:B------:R-:W-:Y:S02]  /*f760*/  LOP3.LUT R158, R158, 0xfffffffe, RZ, 0xc0, !PT ;  /* 0xfffffffe9e9e7812 */ /* 0x000fe400078ec0ff */
[----:B------:R-:W-:Y:S02]  /*f770*/  LOP3.LUT R3, R12, 0x7fffffe, RZ, 0xc0, !PT ;  /* 0x07fffffe0c037812 */ /* 0x000fe400078ec0ff */
[----:B------:R-:W-:Y:S01]  /*f780*/  SHF.R.S32.HI R12, RZ, 0x1, R12 ;  /* 0x00000001ff0c7819 */ /* 0x000fe2000001140c */
[----:B------:R-:W-:Y:S01]  /*f790*/  IMAD.IADD R158, R11, 0x1, -R158 ;  /* 0x000000010b9e7824 */ /* 0x000fe200078e0a9e */
[----:B------:R-:W-:Y:S01]  /*f7a0*/  LOP3.LUT R156, R156, 0x7fffffe, RZ, 0xc0, !PT ;  /* 0x07fffffe9c9c7812 */ /* 0x000fe200078ec0ff */
[----:B------:R-:W-:Y:S01]  /*f7b0*/  IMAD.IADD R3, R4, 0x1, -R3 ;  /* 0x0000000104037824 */ /* 0x000fe200078e0a03 */
[----:B------:R-:W-:Y:S01]  /*f7c0*/  LOP3.LUT R6, R6, 0xffffff00, RZ, 0xc0, !PT ;  /* 0xffffff0006067812 */ /* 0x000fe200078ec0ff */
[----:B------:R-:W-:Y:S01]  /*f7d0*/  IMAD.SHL.U32 R4, R158, 0x8, RZ ;  /* 0x000000089e047824 */ /* 0x000fe200078e00ff */
[C---:B------:R-:W-:Y:S01]  /*f7e0*/  LOP3.LUT P2, RZ, R12.reuse, 0x2, RZ, 0xc0, !PT ;  /* 0x000000020cff7812 */ /* 0x040fe2000784c0ff */
[----:B------:R-:W-:Y:S01]  /*f7f0*/  IMAD.SHL.U32 R12, R12, 0x40, RZ ;  /* 0x000000400c0c7824 */ /* 0x000fe200078e00ff */
[----:B------:R-:W-:Y:S01]  /*f800*/  LOP3.LUT R155, R155, 0xc0, RZ, 0xc0, !PT ;  /* 0x000000c09b9b7812 */ /* 0x000fe200078ec0ff */
[----:B------:R-:W-:Y:S01]  /*f810*/  IMAD.IADD R9, R157, 0x1, -R156 ;  /* 0x000000019d097824 */ /* 0x000fe200078e0a9c */
[----:B------:R-:W-:Y:S01]  /*f820*/  SHF.R.S32.HI R154, RZ, 0x2, R154 ;  /* 0x00000002ff9a7819 */ /* 0x000fe2000001149a */
[----:B------:R-:W-:Y:S01]  /*f830*/  IMAD R160, R160, 0x200, R6 ;  /* 0x00000200a0a07824 */ /* 0x000fe200078e0206 */
[----:B------:R-:W-:Y:S01]  /*f840*/  LOP3.LUT R13, R12, 0xc0, RZ, 0xc0, !PT ;  /* 0x000000c00c0d7812 */ /* 0x000fe200078ec0ff */
[----:B------:R-:W-:Y:S01]  /*f850*/  IMAD R3, R158, 0x8, R3 ;  /* 0x000000089e037824 */ /* 0x000fe200078e0203 */
[----:B------:R-:W-:Y:S01]  /*f860*/  LOP3.LUT R11, R155, 0x8, R4, 0xf8, !PT ;  /* 0x000000089b0b7812 */ /* 0x000fe200078ef804 */
[----:B------:R3:W-:Y:S01]  /*f870*/  @P0 STS [R159+0x9000], RZ ;  /* 0x009000ff9f000388 */ /* 0x0007e20000000800 */
[----:B------:R-:W-:Y:S01]  /*f880*/  IMAD R4, R9, 0x20, R6 ;  /* 0x0000002009047824 */ /* 0x000fe200078e0206 */
[----:B------:R-:W-:Y:S01]  /*f890*/  LOP3.LUT R142, R13, 0x8, R142, 0xf8, !PT ;  /* 0x000000080d8e7812 */ /* 0x000fe200078ef88e */
[----:B------:R-:W-:Y:S01]  /*f8a0*/  IMAD R143, R9, 0x20, R160 ;  /* 0x00000020098f7824 */ /* 0x000fe200078e02a0 */
[----:B------:R3:W-:Y:S01]  /*f8b0*/  @P0 STS [R159+0x9004], RZ ;  /* 0x009004ff9f000388 */ /* 0x0007e20000000800 */
[----:B------:R-:W2:Y:S01]  /*f8c0*/  MUFU.RCP R9, c[0x0][0x238] ;  /* 0x00008e0000097b08 */ /* 0x000ea20000001000 */
[----:B------:R-:W-:-:S02]  /*f8d0*/  SHF.R.U32.HI R13, RZ, 0x3, R13 ;  /* 0x00000003ff0d7819 */ /* 0x000fc4000001160d */
[----:B------:R3:W-:Y:S01]  /*f8e0*/  @P0 STS.64 [R159+0x9008], RZ ;  /* 0x009008ff9f000388 */ /* 0x0007e20000000a00 */
[----:B-1----:R-:W-:Y:S01]  /*f8f0*/  SHF.R.U32.HI R14, RZ, 0x3, R155 ;  /* 0x00000003ff0e7819 */ /* 0x002fe2000001169b */
[----:B------:R-:W-:Y:S01]  /*f900*/  IMAD.SHL.U32 R155, R54, 0x2, RZ ;  /* 0x00000002369b7824 */ /* 0x000fe200078e00ff */
[----:B------:R-:W-:Y:S01]  /*f910*/  LOP3.LUT R142, R142, R13, RZ, 0x3c, !PT ;  /* 0x0000000d8e8e7212 */ /* 0x000fe200078e3cff */
[----:B------:R3:W-:Y:S01]  /*f920*/  @P0 STS.128 [R159+0xb000], RZ ;  /* 0x00b000ff9f000388 */ /* 0x0007e20000000c00 */
[----:B------:R-:W-:Y:S02]  /*f930*/  LOP3.LUT R11, R11, R14, RZ, 0x3c, !PT ;  /* 0x0000000e0b0b7212 */ /* 0x000fe400078e3cff */
[----:B------:R-:W-:Y:S01]  /*f940*/  IADD3 R6, R163, 0x1, R154 ;  /* 0x00000001a3067810 */ /* 0x000fe20007ffe09a */
[----:B------:R3:W-:Y:S01]  /*f950*/  @P0 STS.128 [R159+0xd000], RZ ;  /* 0x00d000ff9f000388 */ /* 0x0007e20000000c00 */
[----:B------:R-:W-:Y:S01]  /*f960*/  IMAD.U32 R142, R3, 0x20, R142 ;  /* 0x00000020038e7824 */ /* 0x000fe200078e008e */
[C---:B------:R-:W-:Y:S01]  /*f970*/  LEA R128, P1, R164.reuse, c[0x0][0x170], 0x1 ;  /* 0x00005c00a4807a11 */ /* 0x040fe200078208ff */
[----:B------:R-:W-:Y:S01]  /*f980*/  IMAD.MOV.U32 R3, RZ, RZ, 0x10 ;  /* 0x00000010ff037424 */ /* 0x000fe200078e00ff */
[----:B------:R-:W-:Y:S01]  /*f990*/  IADD3 R6, R53, R6, -R148 ;  /* 0x0000000635067210 */ /* 0x000fe20007ffe894 */
[----:B------:R-:W-:Y:S01]  /*f9a0*/  IMAD.IADD R143, R11, 0x1, R143 ;  /* 0x000000010b8f7824 */ /* 0x000fe200078e028f */
[----:B------:R-:W-:Y:S01]  /*f9b0*/  LOP3.LUT R155, R155, 0x6, RZ, 0xc0, !PT ;  /* 0x000000069b9b7812 */ /* 0x000fe200078ec0ff */
[----:B------:R-:W-:Y:S01]  /*f9c0*/  IMAD.IADD R4, R11, 0x1, R4 ;  /* 0x000000010b047824 */ /* 0x000fe200078e0204 */
[----:B------:R-:W-:Y:S01]  /*f9d0*/  LEA.HI.X R129, R164, c[0x0][0x174], R50, 0x1, P1 ;  /* 0x00005d00a4817a11 */ /* 0x000fe200008f0c32 */
[----:B------:R-:W-:Y:S01]  /*f9e0*/  IMAD.SHL.U32 R143, R143, 0x2, RZ ;  /* 0x000000028f8f7824 */ /* 0x000fe200078e00ff */
[----:B------:R-:W-:-:S02]  /*f9f0*/  IADD3 R6, R6, c[0x0][0x2e8], RZ ;  /* 0x0000ba0006067a10 */ /* 0x000fc40007ffe0ff */
[----:B------:R-:W-:Y:S01]  /*fa00*/  SEL R3, R3, 0xfffffff0, !P2 ;  /* 0xfffffff003037807 */ /* 0x000fe20005000000 */
[----:B--2---:R-:W-:Y:S01]  /*fa10*/  FMUL.FTZ R0, R0, R9 ;  /* 0x0000000900007220 */ /* 0x004fe20000410000 */
[----:B------:R-:W-:Y:S05]  /*fa20*/  @P0 BRA `(.L_x_2514) ;  /* 0x0000018000000947 */ /* 0x000fea0003800000 */
[C---:B---3--:R-:W-:Y:S02]  /*fa30*/  LOP3.LUT R9, R5.reuse, 0x1, RZ, 0xc0, !PT ;  /* 0x0000000105097812 */ /* 0x048fe400078ec0ff */
        /* <DEDUP_REMOVED lines=22> */
.L_x_2515:
[----:B------:R2:W-:Y:S02]  /*fba0*/  STS.128 [R159+0xd000], RZ ;  /* 0x00d000ff9f007388 */ /* 0x0005e40000000c00 */
.L_x_2514:
[----:B---3--:R-:W-:Y:S05]  /*fbb0*/  BSYNC B0 ;  /* 0x0000000000007941 */ /* 0x008fea0003800000 */
.L_x_2513:
        /* <DEDUP_REMOVED lines=32> */
.L_x_2518:
[----:B------:R1:W-:Y:S02]  /*fdc0*/  STS.128 [R159+0xd800], RZ ;  /* 0x00d800ff9f007388 */ /* 0x0003e40000000c00 */
.L_x_2517:
[----:B------:R-:W-:Y:S05]  /*fdd0*/  BSYNC B0 ;  /* 0x0000000000007941 */ /* 0x000fea0003800000 */
.L_x_2516:
        /* <DEDUP_REMOVED lines=36> */
.L_x_2521:
[----:B------:R1:W-:Y:S02]  /*10020*/  STS.128 [R159+0xe000], RZ ;  /* 0x00e000ff9f007388 */ /* 0x0003e40000000c00 */
.L_x_2520:
[----:B------:R-:W-:Y:S05]  /*10030*/  BSYNC B0 ;  /* 0x0000000000007941 */ /* 0x000fea0003800000 */
.L_x_2519:
        /* <DEDUP_REMOVED lines=41> */
.L_x_2524:
[----:B------:R1:W-:Y:S02]  /*102d0*/  STS.128 [R159+0xe800], RZ ;  /* 0x00e800ff9f007388 */ /* 0x0003e40000000c00 */
.L_x_2523:
[----:B------:R-:W-:Y:S05]  /*102e0*/  BSYNC B0 ;  /* 0x0000000000007941 */ /* 0x000fea0003800000 */
.L_x_2522:
[----:B------:R-:W-:Y:S01]  /*102f0*/  IMAD.SHL.U32 R142, R142, 0x2, RZ ;  /* 0x000000028e8e7824 */ /* 0x000fe200078e00ff */
[----:B------:R-:W-:Y:S01]  /*10300*/  LDSM.16.M88.4 R68, [R143] ;  /* 0x000000008f44783b */ /* 0x000fe20000000200 */
[----:B------:R-:W-:Y:S01]  /*10310*/  IMAD R141, R41, 0x2, R143 ;  /* 0x00000002298d7824 */ /* 0x000fe200078e028f */
[----:B------:R-:W-:Y:S01]  /*10320*/  IMNMX R54, R6, R53, PT ;  /* 0x0000003506367217 */ /* 0x000fe20003800200 */
[----:B------:R-:W-:Y:S01]  /*10330*/  IMAD R123, R3, 0x2, R142 ;  /* 0x00000002037b7824 */ /* 0x000fe200078e028e */
[----:B------:R-:W5:Y:S01]  /*10340*/  LDSM.16.M88.4 R24, [R142+0x3000] ;  /* 0x003000008e18783b */ /* 0x000f620000000200 */
[----:B------:R-:W-:-:S03]  /*10350*/  IMAD.IADD R7, R2, 0x1, R155 ;  /* 0x0000000102077824 */ /* 0x000fc600078e029b */
[----:B------:R-:W1:Y:S01]  /*10360*/  LDSM.16.M88.4 R16, [R142+0x3400] ;  /* 0x003400008e10783b */ /* 0x000e620000000200 */
[----:B------:R-:W-:Y:S01]  /*10370*/  I2F R3, R7 ;  /* 0x0000000700037306 */ /* 0x000fe20000201400 */
[C---:B------:R-:W-:Y:S02]  /*10380*/  IADD3 R40, R7.reuse, 0x1, RZ ;  /* 0x0000000107287810 */ /* 0x040fe40007ffe0ff */
[----:B-1----:R-:W1:Y:S01]  /*10390*/  LDSM.16.M88.4 R8, [R142+0x3800] ;  /* 0x003800008e08783b */ /* 0x002e620000000200 */
[C---:B------:R-:W-:Y:S02]  /*103a0*/  IADD3 R42, R7.reuse, 0x8, RZ ;  /* 0x00000008072a7810 */ /* 0x040fe40007ffe0ff */
[C---:B------:R-:W-:Y:S01]  /*103b0*/  IADD3 R48, R7.reuse, 0x9, RZ ;  /* 0x0000000907307810 */ /* 0x040fe20007ffe0ff */
[----:B------:R-:W2:Y:S01]  /*103c0*/  LDSM.16.M88.4 R100, [R142+0x3c00] ;  /* 0x003c00008e64783b */ /* 0x000ea20000000200 */
[----:B------:R-:W-:Y:S01]  /*103d0*/  I2F R43, R40 ;  /* 0x00000028002b7306 */ /* 0x000fe20000201400 */
[----:B------:R-:W-:-:S02]  /*103e0*/  IADD3 R120, R7, 0x20, RZ ;  /* 0x0000002007787810 */ /* 0x000fc40007ffe0ff */
[----:B------:R-:W3:Y:S01]  /*103f0*/  LDSM.16.M88.4 R92, [R142+0x4000] ;  /* 0x004000008e5c783b */ /* 0x000ee20000000200 */
[C---:B------:R-:W-:Y:S02]  /*10400*/  IADD3 R122, R7.reuse, 0x21, RZ ;  /* 0x00000021077a7810 */ /* 0x040fe40007ffe0ff */
[C---:B------:R-:W-:Y:S01]  /*10410*/  IADD3 R130, R7.reuse, 0x28, RZ ;  /* 0x0000002807827810 */ /* 0x040fe20007ffe0ff */
[----:B------:R-:W4:Y:S01]  /*10420*/  LDSM.16.M88.4 R84, [R142+0x4400] ;  /* 0x004400008e54783b */ /* 0x000f220000000200 */
[----:B------:R-:W-:Y:S01]  /*10430*/  I2F R49, R42 ;  /* 0x0000002a00317306 */ /* 0x000fe20000201400 */
[-C--:B------:R-:W-:Y:S02]  /*10440*/  ISETP.GE.AND P2, PT, R42, R54.reuse, PT ;  /* 0x000000362a00720c */ /* 0x080fe40003f46270 */
[----:B------:R-:W1:Y:S01]  /*10450*/  LDSM.16.M88.4 R76, [R142+0x4800] ;  /* 0x004800008e4c783b */ /* 0x000e620000000200 */
[----:B------:R-:W-:Y:S02]  /*10460*/  ISETP.GE.AND P1, PT, R40, R54, PT ;  /* 0x000000362800720c */ /* 0x000fe40003f26270 */
[C---:B------:R-:W-:Y:S01]  /*10470*/  IADD3 R140, R7.reuse, 0x48, RZ ;  /* 0x00000048078c7810 */ /* 0x040fe20007ffe0ff */
[----:B------:R-:W1:Y:S01]  /*10480*/  LDSM.16.M88.4 R56, [R142+0x4c00] ;  /* 0x004c00008e38783b */ /* 0x000e620000000200 */
[----:B------:R-:W-:Y:S01]  /*10490*/  I2F R51, R48 ;  /* 0x0000003000337306 */ /* 0x000fe20000201400 */
[----:B------:R-:W-:-:S02]  /*104a0*/  IADD3 R156, R7, 0x49, RZ ;  /* 0x00000049079c7810 */ /* 0x000fc40007ffe0ff */
[----:B------:R-:W-:Y:S01]  /*104b0*/  LDSM.16.M88.4 R160, [R141] ;  /* 0x000000008da0783b */ /* 0x000fe20000000200 */
[----:B------:R-:W-:-:S03]  /*104c0*/  ISETP.GE.AND P4, PT, R48, R54, PT ;  /* 0x000000363000720c */ /* 0x000fc60003f86270 */
[----:B------:R-:W2:Y:S01]  /*104d0*/  LDSM.16.M88.4 R44, [R123+0x3000] ;  /* 0x003000007b2c783b */ /* 0x000ea20000000200 */
[----:B------:R-:W-:Y:S03]  /*104e0*/  I2F R121, R122 ;  /* 0x0000007a00797306 */ /* 0x000fe60000201400 */
[----:B------:R-:W2:Y:S01]  /*104f0*/  LDSM.16.M88.4 R36, [R123+0x3400] ;  /* 0x003400007b24783b */ /* 0x000ea20000000200 */
[C---:B-----5:R-:W-:Y:S03]  /*10500*/  HMMA.16816.F32 R28, R68.reuse, R24, RZ ;  /* 0x00000018441c723c */ /* 0x060fe600000018ff */
[----:B------:R-:W5:Y:S01]  /*10510*/  LDSM.16.M88.4 R32, [R123+0x3800] ;  /* 0x003800007b20783b */ /* 0x000f620000000200 */
[----:B------:R-:W-:Y:S03]  /*10520*/  I2F R131, R130 ;  /* 0x0000008200837306 */ /* 0x000fe60000201400 */
[----:B------:R-:W2:Y:S01]  /*10530*/  LDSM.16.M88.4 R136, [R123+0x3c00] ;  /* 0x003c00007b88783b */ /* 0x000ea20000000200 */
[C---:B------:R-:W-:Y:S03]  /*10540*/  HMMA.16816.F32 R24, R68.reuse, R26, RZ ;  /* 0x0000001a4418723c */ /* 0x040fe600000018ff */
[----:B------:R-:W3:Y:S04]  /*10550*/  LDSM.16.M88.4 R112, [R123+0x4800] ;  /* 0x004800007b70783b */ /* 0x000ee80000000200 */
[----:B------:R-:W3:Y:S01]  /*10560*/  LDSM.16.M88.4 R108, [R123+0x4c00] ;  /* 0x004c00007b6c783b */ /* 0x000ee20000000200 */
[C---:B------:R-:W-:Y:S03]  /*10570*/  HMMA.16816.F32 R20, R68.reuse, R16, RZ ;  /* 0x000000104414723c */ /* 0x040fe600000018ff */
[----:B------:R-:W4:Y:S04]  /*10580*/  LDSM.16.M88.4 R124, [R123+0x4400] ;  /* 0x004400007b7c783b */ /* 0x000f280000000200 */
[----:B------:R-:W-:Y:S01]  /*10590*/  LDSM.16.M88.4 R64, [R143+0x1000] ;  /* 0x001000008f40783b */ /* 0x000fe20000000200 */
[C---:B------:R-:W-:Y:S03]  /*105a0*/  HMMA.16816.F32 R16, R68.reuse, R18, RZ ;  /* 0x000000124410723c */ /* 0x040fe600000018ff */
[----:B------:R-:W-:Y:S04]  /*105b0*/  LDSM.16.M88.4 R132, [R123+0x4000] ;  /* 0x004000007b84783b */ /* 0x000fe80000000200 */
[----:B------:R-:W-:Y:S01]  /*105c0*/  LDSM.16.M88.4 R60, [R142+0x5000] ;  /* 0x005000008e3c783b */ /* 0x000fe20000000200 */
[C---:B-1----:R-:W-:Y:S03]  /*105d0*/  HMMA.16816.F32 R12, R68.reuse, R8, RZ ;  /* 0x00000008440c723c */ /* 0x042fe600000018ff */
[----:B------:R-:W0:Y:S05]  /*105e0*/  LDGDEPBAR ;  /* 0x00000000000079af */ /* 0x000e2a0000000000 */
[C---:B------:R-:W-:Y:S08]  /*105f0*/  HMMA.16816.F32 R8, R68.reuse, R10, RZ ;  /* 0x0000000a4408723c */ /* 0x040ff000000018ff */
        /* <DEDUP_REMOVED lines=20> */
[C---:B------:R-:W-:Y:S01]  /*10740*/  HMMA.16816.F32 R104, R160.reuse, R136, R104 ;  /* 0x00000088a068723c */ /* 0x040fe20000001868 */
[----:B------:R-:W-:Y:S07]  /*10750*/  I2F R136, R140 ;  /* 0x0000008c00887306 */ /* 0x000fee0000201400 */
[C---:B------:R-:W-:Y:S08]  /*10760*/  HMMA.16816.F32 R100, R160.reuse, R138, R100 ;  /* 0x0000008aa064723c */ /* 0x040ff00000001864 */
[C---:B------:R-:W-:Y:S08]  /*10770*/  HMMA.16816.F32 R80, R160.reuse, R112, R80 ;  /* 0x00000070a050723c */ /* 0x040ff00000001850 */
[C---:B------:R-:W-:Y:S01]  /*10780*/  HMMA.16816.F32 R76, R160.reuse, R114, R76 ;  /* 0x00000072a04c723c */ /* 0x040fe2000000184c */
[----:B------:R-:W4:Y:S07]  /*10790*/  LDSM.16.M88.4 R112, [R142+0x6400] ;  /* 0x006400008e70783b */ /* 0x000f2e0000000200 */
[C---:B------:R-:W-:Y:S08]  /*107a0*/  HMMA.16816.F32 R72, R160.reuse, R108, R72 ;  /* 0x0000006ca048723c */ /* 0x040ff00000001848 */
[C---:B------:R-:W-:Y:S01]  /*107b0*/  HMMA.16816.F32 R68, R160.reuse, R110, R68 ;  /* 0x0000006ea044723c */ /* 0x040fe20000001844 */
[----:B------:R-:W5:Y:S07]  /*107c0*/  LDSM.16.M88.4 R108, [R142+0x6800] ;  /* 0x006800008e6c783b */ /* 0x000f6e0000000200 */
[C---:B------:R-:W-:Y:S08]  /*107d0*/  HMMA.16816.F32 R88, R160.reuse, R124, R88 ;  /* 0x0000007ca058723c */ /* 0x040ff00000001858 */
[----:B------:R-:W-:Y:S01]  /*107e0*/  HMMA.16816.F32 R84, R160, R126, R84 ;  /* 0x0000007ea054723c */ /* 0x000fe20000001854 */
[----:B------:R-:W-:Y:S07]  /*107f0*/  LDSM.16.M88.4 R124, [R123+0x5800] ;  /* 0x005800007b7c783b */ /* 0x000fee0000000200 */
[C---:B-1----:R-:W-:Y:S08]  /*10800*/  HMMA.16816.F32 R20, R64.reuse, R56, R20 ;  /* 0x000000384014723c */ /* 0x042ff00000001814 */
[C---:B------:R-:W-:Y:S01]  /*10810*/  HMMA.16816.F32 R16, R64.reuse, R58, R16 ;  /* 0x0000003a4010723c */ /* 0x040fe20000001810 */
[----:B------:R-:W-:Y:S07]  /*10820*/  LDSM.16.M88.4 R56, [R141+0x1000] ;  /* 0x001000008d38783b */ /* 0x000fee0000000200 */
[C---:B--2---:R-:W-:Y:S08]  /*10830*/  HMMA.16816.F32 R12, R64.reuse, R44, R12 ;  /* 0x0000002c400c723c */ /* 0x044ff0000000180c */
[----:B------:R-:W-:Y:S01]  /*10840*/  HMMA.16816.F32 R8, R64, R46, R8 ;  /* 0x0000002e4008723c */ /* 0x000fe20000001808 */
[----:B------:R-:W1:Y:S07]  /*10850*/  LDSM.16.M88.4 R44, [R123+0x5000] ;  /* 0x005000007b2c783b */ /* 0x000e6e0000000200 */
[C---:B------:R-:W-:Y:S08]  /*10860*/  HMMA.16816.F32 R96, R160.reuse, R132, R96 ;  /* 0x00000084a060723c */ /* 0x040ff00000001860 */
[----:B------:R-:W-:Y:S08]  /*10870*/  HMMA.16816.F32 R92, R160, R134, R92 ;  /* 0x00000086a05c723c */ /* 0x000ff0000000185c */
[C---:B---3--:R-:W-:Y:S08]  /*10880*/  HMMA.16816.F32 R104, R64.reuse, R36, R104 ;  /* 0x000000244068723c */ /* 0x048ff00000001868 */
[C---:B------:R-:W-:Y:S01]  /*10890*/  HMMA.16816.F32 R100, R64.reuse, R38, R100 ;  /* 0x000000264064723c */ /* 0x040fe20000001864 */
[----:B------:R-:W2:Y:S07]  /*108a0*/  LDSM.16.M88.4 R36, [R123+0x5400] ;  /* 0x005400007b24783b */ /* 0x000eae0000000200 */
[C---:B------:R-:W-:Y:S08]  /*108b0*/  HMMA.16816.F32 R28, R64.reuse, R60, R28 ;  /* 0x0000003c401c723c */ /* 0x040ff0000000181c */
[C---:B------:R-:W-:Y:S01]  /*108c0*/  HMMA.16816.F32 R24, R64.reuse, R62, R24 ;  /* 0x0000003e4018723c */ /* 0x040fe20000001818 */
[----:B------:R-:W-:Y:S07]  /*108d0*/  LDSM.16.M88.4 R60, [R142+0x6c00] ;  /* 0x006c00008e3c783b */ /* 0x000fee0000000200 */
[C---:B----4-:R-:W-:Y:S08]  /*108e0*/  HMMA.16816.F32 R88, R64.reuse, R112, R88 ;  /* 0x000000704058723c */ /* 0x050ff00000001858 */
[C---:B------:R-:W-:Y:S01]  /*108f0*/  HMMA.16816.F32 R84, R64.reuse, R114, R84 ;  /* 0x000000724054723c */ /* 0x040fe20000001854 */
[----:B------:R-:W-:Y:S07]  /*10900*/  LDSM.16.M88.4 R112, [R142+0x7000] ;  /* 0x007000008e70783b */ /* 0x000fee0000000200 */
[C---:B-----5:R-:W-:Y:S01]  /*10910*/  HMMA.16816.F32 R132, R64.reuse, R108, R80 ;  /* 0x0000006c4084723c */ /* 0x060fe20000001850 */
[----:B------:R-:W3:Y:S07]  /*10920*/  LDSM.16.M88.4 R80, [R143+0x2000] ;  /* 0x002000008f50783b */ /* 0x000eee0000000200 */
[C---:B------:R-:W-:Y:S08]  /*10930*/  HMMA.16816.F32 R96, R64.reuse, R32, R96 ;  /* 0x000000204060723c */ /* 0x040ff00000001860 */
[----:B------:R-:W-:Y:S01]  /*10940*/  HMMA.16816.F32 R92, R64, R34, R92 ;  /* 0x00000022405c723c */ /* 0x000fe2000000185c */
[----:B------:R-:W4:Y:S07]  /*10950*/  LDSM.16.M88.4 R32, [R123+0x5c00] ;  /* 0x005c00007b20783b */ /* 0x000f2e0000000200 */
[C---:B-1----:R-:W-:Y:S08]  /*10960*/  HMMA.16816.F32 R28, R56.reuse, R44, R28 ;  /* 0x0000002c381c723c */ /* 0x042ff0000000181c */
[C---:B------:R-:W-:Y:S01]  /*10970*/  HMMA.16816.F32 R24, R56.reuse, R46, R24 ;  /* 0x0000002e3818723c */ /* 0x040fe20000001818 */
[----:B------:R-:W-:Y:S07]  /*10980*/  LDSM.16.M88.4 R44, [R123+0x6400] ;  /* 0x006400007b2c783b */ /* 0x000fee0000000200 */
[C---:B------:R-:W-:Y:S08]  /*10990*/  HMMA.16816.F32 R12, R56.reuse, R124, R12 ;  /* 0x0000007c380c723c */ /* 0x040ff0000000180c */
[C---:B--2---:R-:W-:Y:S08]  /*109a0*/  HMMA.16816.F32 R20, R56.reuse, R36, R20 ;  /* 0x000000243814723c */ /* 0x044ff00000001814 */
[C---:B------:R-:W-:Y:S01]  /*109b0*/  HMMA.16816.F32 R16, R56.reuse, R38, R16 ;  /* 0x000000263810723c */ /* 0x040fe20000001810 */
[----:B------:R-:W-:Y:S07]  /*109c0*/  LDSM.16.M88.4 R36, [R123+0x7000] ;  /* 0x007000007b24783b */ /* 0x000fee0000000200 */
[----:B------:R-:W-:Y:S01]  /*109d0*/  HMMA.16816.F32 R124, R56, R126, R8 ;  /* 0x0000007e387c723c */ /* 0x000fe20000001808 */
[----:B------:R-:W1:Y:S07]  /*109e0*/  LDSM.16.M88.4 R8, [R141+0x2000] ;  /* 0x002000008d08783b */ /* 0x000e6e0000000200 */
[C---:B---3--:R-:W-:Y:S07]  /*109f0*/  HMMA.16816.F32 R28, R80.reuse, R112, R28 ;  /* 0x00000070501c723c */ /* 0x048fee000000181c */
[C---:B------:R-:W-:Y:S01]  /*10a00*/  IADD3 R112, R7.reuse, 0x18, RZ ;  /* 0x0000001807707810 */ /* 0x040fe20007ffe0ff */
[----:B------:R-:W-:Y:S01]  /*10a10*/  HMMA.16816.F32 R24, R80, R114, R24 ;  /* 0x000000725018723c */ /* 0x000fe20000001818 */
[----:B------:R-:W-:Y:S06]  /*10a20*/  I2F R115, R120 ;  /* 0x0000007800737306 */ /* 0x000fec0000201400 */
[----:B------:R-:W-:Y:S01]  /*10a30*/  IADD3 R114, R7, 0x19, RZ ;  /* 0x0000001907727810 */ /* 0x000fe20007ffe0ff */
[C---:B----4-:R-:W-:Y:S03]  /*10a40*/  HMMA.16816.F32 R104, R56.reuse, R32, R104 ;  /* 0x000000203868723c */ /* 0x050fe60000001868 */
[----:B------:R-:W-:Y:S05]  /*10a50*/  I2F R113, R114 ;  /* 0x0000007200717306 */ /* 0x000fea0000201400 */
[----:B------:R-:W-:Y:S01]  /*10a60*/  HMMA.16816.F32 R100, R56, R34, R100 ;  /* 0x000000223864723c */ /* 0x000fe20000001864 */
[----:B------:R-:W2:Y:S07]  /*10a70*/  LDSM.16.M88.4 R32, [R142+0x7400] ;  /* 0x007400008e20783b */ /* 0x000eae0000000200 */
[----:B------:R-:W-:Y:S01]  /*10a80*/  HMMA.16816.F32 R76, R64, R110, R76 ;  /* 0x0000006e404c723c */ /* 0x000fe2000000184c */
[----:B------:R-:W-:Y:S07]  /*10a90*/  LDSM.16.M88.4 R108, [R123+0x6000] ;  /* 0x006000007b6c783b */ /* 0x000fee0000000200 */
[C---:B-1----:R-:W-:Y:S08]  /*10aa0*/  HMMA.16816.F32 R28, R8.reuse, R36, R28 ;  /* 0x00000024081c723c */ /* 0x042ff0000000181c */
[----:B------:R-:W-:Y:S01]  /*10ab0*/  HMMA.16816.F32 R24, R8, R38, R24 ;  /* 0x000000260818723c */ /* 0x000fe20000001818 */
[----:B------:R-:W1:Y:S07]  /*10ac0*/  LDSM.16.M88.4 R36, [R142+0x7800] ;  /* 0x007800008e24783b */ /* 0x000e6e0000000200 */
[C---:B------:R-:W-:Y:S08]  /*10ad0*/  HMMA.16816.F32 R72, R64.reuse, R60, R72 ;  /* 0x0000003c4048723c */ /* 0x040ff00000001848 */
[----:B------:R-:W-:Y:S01]  /*10ae0*/  HMMA.16816.F32 R68, R64, R62, R68 ;  /* 0x0000003e4044723c */ /* 0x000fe20000001844 */
[----:B------:R-:W3:Y:S01]  /*10af0*/  LDSM.16.M88.4 R64, [R123+0x7400] ;  /* 0x007400007b40783b */ /* 0x000ee20000000200 */
[----:B------:R-:W-:-:S02]  /*10b00*/  FMUL.FTZ R31, R31, c[0x0][0x2ec] ;  /* 0x0000bb001f1f7a20 */ /* 0x000fc40000410000 */
[----:B------:R-:W-:Y:S01]  /*10b10*/  FMUL.FTZ R29, R29, c[0x0][0x2ec] ;  /* 0x0000bb001d1d7a20 */ /* 0x000fe20000410000 */
[----:B------:R-:W-:Y:S01]  /*10b20*/  LDSM.16.M88.4 R60, [R123+0x6800] ;  /* 0x006800007b3c783b */ /* 0x000fe20000000200 */
        /* <DEDUP_REMOVED lines=8> */
[----:B------:R-:W4:Y:S01]  /*10bb0*/  LDSM.16.M88.4 R32, [R123+0x7800] ;  /* 0x007800007b20783b */ /* 0x000f220000000200 */
[----:B------:R-:W5:Y:S06]  /*10bc0*/  MUFU.TANH R29, R29 ;  /* 0x0000001d001d7308 */ /* 0x000f6c0000002400 */
[----:B------:R-:W-:Y:S01]  /*10bd0*/  HMMA.16816.F32 R88, R56, R44, R88 ;  /* 0x0000002c3858723c */ /* 0x000fe20000001858 */
[CC--:B--2---:R-:W-:Y:S01]  /*10be0*/  FFMA.FTZ R31, R0.reuse, R43.reuse, R31 ;  /* 0x0000002b001f7223 */ /* 0x0c4fe2000001001f */
[----:B------:R-:W2:Y:S06]  /*10bf0*/  MUFU.TANH R28, R28 ;  /* 0x0000001c001c7308 */ /* 0x000eac0000002400 */
[----:B-1----:R-:W-:Y:S01]  /*10c00*/  HMMA.16816.F32 R12, R80, R36, R12 ;  /* 0x00000024500c723c */ /* 0x002fe2000000180c */
[----:B-----5:R-:W-:-:S06]  /*10c10*/  FFMA.FTZ R29, R0, R43, R29 ;  /* 0x0000002b001d7223 */ /* 0x020fcc000001001d */
[----:B------:R-:W-:Y:S01]  /*10c20*/  FMUL.FTZ R36, R27, c[0x0][0x2ec] ;  /* 0x0000bb001b247a20 */ /* 0x000fe20000410000 */
[----:B------:R-:W-:Y:S01]  /*10c30*/  HMMA.16816.F32 R84, R56, R46, R84 ;  /* 0x0000002e3854723c */ /* 0x000fe20000001854 */
[----:B------:R-:W1:Y:S01]  /*10c40*/  LDSM.16.M88.4 R44, [R123+0x6c00] ;  /* 0x006c00007b2c783b */ /* 0x000e620000000200 */
[----:B--2---:R-:W-:-:S03]  /*10c50*/  FFMA.FTZ R28, R0, R3, R28 ;  /* 0x00000003001c7223 */ /* 0x004fc6000001001c */
[----:B------:R-:W2:Y:S03]  /*10c60*/  MUFU.TANH R36, R36 ;  /* 0x0000002400247308 */ /* 0x000ea60000002400 */
[----:B------:R-:W-:Y:S07]  /*10c70*/  HMMA.16816.F32 R124, R80, R38, R124 ;  /* 0x00000026507c723c */ /* 0x000fee000000187c */
[----:B------:R-:W-:Y:S01]  /*10c80*/  IADD3 R38, R7, 0x30, RZ ;  /* 0x0000003007267810 */ /* 0x000fe20007ffe0ff */
[----:B---3--:R-:W-:Y:S03]  /*10c90*/  HMMA.16816.F32 R16, R8, R66, R16 ;  /* 0x000000420810723c */ /* 0x008fe60000001810 */
[----:B------:R-:W-:Y:S01]  /*10ca0*/  I2F R39, R38 ;  /* 0x0000002600277306 */ /* 0x000fe20000201400 */
[----:B--2---:R-:W-:-:S04]  /*10cb0*/  FFMA.FTZ R36, R0, R51, R36 ;  /* 0x0000003300247223 */ /* 0x004fc80000010024 */
[----:B----4-:R-:W-:Y:S08]  /*10cc0*/  HMMA.16816.F32 R12, R8, R32, R12 ;  /* 0x00000020080c723c */ /* 0x010ff0000000180c */
[C---:B------:R-:W-:Y:S07]  /*10cd0*/  HMMA.16816.F32 R96, R56.reuse, R108, R96 ;  /* 0x0000006c3860723c */ /* 0x040fee0000001860 */
[C---:B------:R-:W-:Y:S01]  /*10ce0*/  IADD3 R108, R7.reuse, 0x10, RZ ;  /* 0x00000010076c7810 */ /* 0x040fe20007ffe0ff */
[C---:B------:R-:W-:Y:S01]  /*10cf0*/  HMMA.16816.F32 R92, R56.reuse, R110, R92 ;  /* 0x0000006e385c723c */ /* 0x040fe2000000185c */
[----:B------:R-:W-:Y:S01]  /*10d00*/  FMUL.FTZ R33, R16, c[0x0][0x2ec] ;  /* 0x0000bb0010217a20 */ /* 0x000fe20000410000 */
[----:B------:R-:W-:Y:S05]  /*10d10*/  I2F R111, R112 ;  /* 0x00000070006f7306 */ /* 0x000fea0000201400 */
[----:B------:R-:W-:Y:S01]  /*10d20*/  IADD3 R110, R7, 0x11, RZ ;  /* 0x00000011076e7810 */ /* 0x000fe20007ffe0ff */
[C---:B------:R-:W-:Y:S02]  /*10d30*/  HMMA.16816.F32 R132, R56.reuse, R60, R132 ;  /* 0x0000003c3884723c */ /* 0x040fe40000001884 */
[----:B------:R-:W2:Y:S06]  /*10d40*/  MUFU.TANH R60, R24 ;  /* 0x00000018003c7308 */ /* 0x000eac0000002400 */
[C---:B------:R-:W-:Y:S02]  /*10d50*/  HMMA.16816.F32 R76, R56.reuse, R62, R76 ;  /* 0x0000003e384c723c */ /* 0x040fe4000000184c */
[----:B------:R-:W-:Y:S06]  /*10d60*/  MUFU.TANH R61, R25 ;  /* 0x00000019003d7308 */ /* 0x000fec0000002400 */
[----:B-1----:R-:W-:Y:S02]  /*10d70*/  HMMA.16816.F32 R72, R56, R44, R72 ;  /* 0x0000002c3848723c */ /* 0x002fe40000001848 */
[----:B------:R1:W3:Y:S01]  /*10d80*/  MUFU.TANH R62, R26 ;  /* 0x0000001a003e7308 */ /* 0x0002e20000002400 */
[----:B--2---:R-:W-:-:S04]  /*10d90*/  FFMA.FTZ R60, R0, R49, R60 ;  /* 0x00000031003c7223 */ /* 0x004fc8000001003c */
[----:B------:R-:W-:Y:S01]  /*10da0*/  IADD3 R44, R7, 0x31, RZ ;  /* 0x00000031072c7810 */ /* 0x000fe20007ffe0ff */
[----:B------:R-:W-:Y:S02]  /*10db0*/  HMMA.16816.F32 R68, R56, R46, R68 ;  /* 0x0000002e3844723c */ /* 0x000fe40000001844 */
[----:B------:R-:W-:Y:S05]  /*10dc0*/  I2F R55, R108 ;  /* 0x0000006c00377306 */ /* 0x000fea0000201400 */
[----:B------:R-:W-:Y:S01]  /*10dd0*/  FMUL.FTZ R57, R14, c[0x0][0x2ec] ;  /* 0x0000bb000e397a20 */ /* 0x000fe20000410000 */
[----:B------:R-:W-:Y:S01]  /*10de0*/  HMMA.16816.F32 R124, R8, R34, R124 ;  /* 0x00000022087c723c */ /* 0x000fe2000000187c */
[----:B------:R-:W-:Y:S01]  /*10df0*/  FMUL.FTZ R58, R15, c[0x0][0x2ec] ;  /* 0x0000bb000f3a7a20 */ /* 0x000fe20000410000 */
[----:B-1----:R-:W1:Y:S01]  /*10e00*/  LDSM.16.M88.4 R24, [R142+0x7c00] ;  /* 0x007c00008e18783b */ /* 0x002e620000000200 */
[----:B------:R-:W-:Y:S01]  /*10e10*/  FMUL.FTZ R46, R17, c[0x0][0x2ec] ;  /* 0x0000bb00112e7a20 */ /* 0x000fe20000410000 */
[----:B------:R-:W-:Y:S01]  /*10e20*/  I2F R109, R110 ;  /* 0x0000006e006d7306 */ /* 0x000fe20000201400 */
[----:B------:R-:W-:-:S02]  /*10e30*/  FMUL.FTZ R47, R18, c[0x0][0x2ec] ;  /* 0x0000bb00122f7a20 */ /* 0x000fc40000410000 */
[----:B------:R-:W-:Y:S01]  /*10e40*/  FMUL.FTZ R34, R12, c[0x0][0x2ec] ;  /* 0x0000bb000c227a20 */ /* 0x000fe20000410000 */
[----:B------:R-:W-:Y:S01]  /*10e50*/  HMMA.16816.F32 R20, R8, R64, R20 ;  /* 0x000000400814723c */ /* 0x000fe20000001814 */
[----:B------:R-:W-:Y:S02]  /*10e60*/  FMUL.FTZ R35, R13, c[0x0][0x2ec] ;  /* 0x0000bb000d237a20 */ /* 0x000fe40000410000 */
[----:B------:R-:W2:Y:S01]  /*10e70*/  LDSM.16.M88.4 R12, [R142+0x8400] ;  /* 0x008400008e0c783b */ /* 0x000ea20000000200 */
[----:B------:R-:W-:Y:S01]  /*10e80*/  FMUL.FTZ R56, R19, c[0x0][0x2ec] ;  /* 0x0000bb0013387a20 */ /* 0x000fe20000410000 */
[----:B------:R-:W4:Y:S01]  /*10e90*/  MUFU.TANH R33, R33 ;  /* 0x0000002100217308 */ /* 0x000f220000002400 */
[C---:B---3--:R-:W-:Y:S01]  /*10ea0*/  FFMA.FTZ R62, R0.reuse, R49, R62 ;  /* 0x00000031003e7223 */ /* 0x048fe2000001003e */
[----:B------:R-:W3:Y:S01]  /*10eb0*/  LDSM.16.M88.4 R16, [R142+0x8000] ;  /* 0x008000008e10783b */ /* 0x000ee20000000200 */
[----:B------:R-:W-:Y:S01]  /*10ec0*/  IADD3 R64, R7, 0x29, RZ ;  /* 0x0000002907407810 */ /* 0x000fe20007ffe0ff */
[----:B------:R-:W-:-:S04]  /*10ed0*/  FFMA.FTZ R49, R0, R51, R61 ;  /* 0x0000003300317223 */ /* 0x000fc8000001003d */
[----:B------:R-:W-:Y:S01]  /*10ee0*/  MUFU.TANH R47, R47 ;  /* 0x0000002f002f7308 */ /* 0x000fe20000002400 */
[----:B------:R-:W-:Y:S02]  /*10ef0*/  FSEL R49, R49, -INF , !P4 ;  /* 0xff80000031317808 */ /* 0x000fe40006000000 */
[----:B------:R-:W-:Y:S02]  /*10f00*/  FMUL.FTZ R59, R126, c[0x0][0x2ec] ;  /* 0x0000bb007e3b7a20 */ /* 0x000fe40000410000 */
[----:B------:R-:W-:-:S03]  /*10f10*/  FMUL.FTZ R67, R127, c[0x0][0x2ec] ;  /* 0x0000bb007f437a20 */ /* 0x000fc60000410000 */
[----:B------:R-:W-:Y:S01]  /*10f20*/  MUFU.TANH R46, R46 ;  /* 0x0000002e002e7308 */ /* 0x000fe20000002400 */
[----:B----4-:R-:W-:Y:S02]  /*10f30*/  FFMA.FTZ R33, R0, R111, R33 ;  /* 0x0000006f00217223 */ /* 0x010fe40000010021 */
[----:B------:R-:W-:Y:S02]  /*10f40*/  FMUL.FTZ R20, R20, c[0x0][0x2ec] ;  /* 0x0000bb0014147a20 */ /* 0x000fe40000410000 */
[----:B------:R-:W-:Y:S02]  /*10f50*/  FMUL.FTZ R21, R21, c[0x0][0x2ec] ;  /* 0x0000bb0015157a20 */ /* 0x000fe40000410000 */
[----:B------:R-:W-:Y:S01]  /*10f60*/  FMUL.FTZ R66, R22, c[0x0][0x2ec] ;  /* 0x0000bb0016427a20 */ /* 0x000fe20000410000 */
[----:B------:R-:W4:Y:S01]  /*10f70*/  MUFU.TANH R37, R20 ;  /* 0x0000001400257308 */ /* 0x000f220000002400 */
[----:B------:R-:W-:Y:S01]  /*10f80*/  FMUL.FTZ R32, R23, c[0x0][0x2ec] ;  /* 0x0000bb0017207a20 */ /* 0x000fe20000410000 */
[C---:B-1----:R-:W-:Y:S06]  /*10f90*/  HMMA.16816.F32 R104, R80.reuse, R24, R104 ;  /* 0x000000185068723c */ /* 0x042fec0000001868 */
[----:B------:R1:W5:Y:S02]  /*10fa0*/  MUFU.TANH R65, R21 ;  /* 0x0000001500417308 */ /* 0x0003640000002400 */
[C---:B------:R-:W-:Y:S01]  /*10fb0*/  HMMA.16816.F32 R100, R80.reuse, R26, R100 ;  /* 0x0000001a5064723c */ /* 0x040fe20000001864 */
[----:B------:R-:W3:Y:S05]  /*10fc0*/  LDSM.16.M88.4 R24, [R123+0x8000] ;  /* 0x008000007b18783b */ /* 0x000eea0000000200 */
[----:B------:R-:W-:Y:S01]  /*10fd0*/  MUFU.TANH R66, R66 ;  /* 0x0000004200427308 */ /* 0x000fe20000002400 */
[C---:B----4-:R-:W-:Y:S01]  /*10fe0*/  FFMA.FTZ R37, R0.reuse, R55, R37 ;  /* 0x0000003700257223 */ /* 0x050fe20000010025 */
[C---:B--2---:R-:W-:Y:S01]  /*10ff0*/  HMMA.16816.F32 R88, R80.reuse, R12, R88 ;  /* 0x0000000c5058723c */ /* 0x044fe20000001858 */
[----:B-1----:R-:W-:Y:S05]  /*11000*/  LDSM.16.M88.4 R20, [R123+0x7c00] ;  /* 0x007c00007b14783b */ /* 0x002fea0000000200 */
[----:B------:R-:W1:Y:S01]  /*11010*/  MUFU.TANH R32, R32 ;  /* 0x0000002000207308 */ /* 0x000e620000002400 */
[CC--:B-----5:R-:W-:Y:S01]  /*11020*/  FFMA.FTZ R65, R0.reuse, R109.reuse, R65 ;  /* 0x0000006d00417223 */ /* 0x0e0fe20000010041 */
[C---:B------:R-:W-:Y:S01]  /*11030*/  HMMA.16816.F32 R84, R80.reuse, R14, R84 ;  /* 0x0000000e5054723c */ /* 0x040fe20000001854 */
[----:B------:R-:W2:Y:S05]  /*11040*/  LDSM.16.M88.4 R12, [R123+0x8400] ;  /* 0x008400007b0c783b */ /* 0x000eaa0000000200 */
[----:B------:R-:W-:Y:S02]  /*11050*/  MUFU.TANH R34, R34 ;  /* 0x0000002200227308 */ /* 0x000fe40000002400 */
[C---:B---3--:R-:W-:Y:S06]  /*11060*/  HMMA.16816.F32 R96, R80.reuse, R16, R96 ;  /* 0x000000105060723c */ /* 0x048fec0000001860 */
[----:B------:R-:W3:Y:S01]  /*11070*/  MUFU.TANH R57, R57 ;  /* 0x0000003900397308 */ /* 0x000ee20000002400 */
[C---:B-1----:R-:W-:Y:S01]  /*11080*/  FFMA.FTZ R32, R0.reuse, R109, R32 ;  /* 0x0000006d00207223 */ /* 0x042fe20000010020 */
[----:B------:R-:W-:Y:S01]  /*11090*/  HMMA.16816.F32 R92, R80, R18, R92 ;  /* 0x00000012505c723c */ /* 0x000fe2000000185c */
[----:B------:R-:W1:Y:S05]  /*110a0*/  LDSM.16.M88.4 R16, [R142+0x8800] ;  /* 0x008800008e10783b */ /* 0x000e6a0000000200 */
[----:B------:R-:W4:Y:S08]  /*110b0*/  MUFU.TANH R35, R35 ;  /* 0x0000002300237308 */ /* 0x000f300000002400 */
[----:B------:R-:W-:Y:S01]  /*110c0*/  MUFU.TANH R56, R56 ;  /* 0x0000003800387308 */ /* 0x000fe20000002400 */
[C---:B---3--:R-:W-:Y:S01]  /*110d0*/  FFMA.FTZ R180, R0.reuse, R115, R57 ;  /* 0x0000007300b47223 */ /* 0x048fe20000010039 */
[C---:B------:R-:W-:Y:S06]  /*110e0*/  HMMA.16816.F32 R96, R8.reuse, R24, R96 ;  /* 0x000000180860723c */ /* 0x040fec0000001860 */
[----:B------:R-:W3:Y:S01]  /*110f0*/  MUFU.TANH R59, R59 ;  /* 0x0000003b003b7308 */ /* 0x000ee20000002400 */
[C---:B----4-:R-:W-:Y:S01]  /*11100*/  FFMA.FTZ R35, R0.reuse, R121, R35 ;  /* 0x0000007900237223 */ /* 0x050fe20000010023 */
[C---:B------:R-:W-:Y:S06]  /*11110*/  HMMA.16816.F32 R92, R8.reuse, R26, R92 ;  /* 0x0000001a085c723c */ /* 0x040fec000000185c */
[----:B------:R-:W-:Y:S02]  /*11120*/  I2F R63, R64 ;  /* 0x00000040003f7306 */ /* 0x000fe40000201400 */
[C---:B--2---:R-:W-:Y:S06]  /*11130*/  HMMA.16816.F32 R88, R8.reuse, R12, R88 ;  /* 0x0000000c0858723c */ /* 0x044fec0000001858 */
[----:B------:R-:W2:Y:S01]  /*11140*/  MUFU.TANH R58, R58 ;  /* 0x0000003a003a7308 */ /* 0x000ea20000002400 */
[----:B---3--:R-:W-:Y:S01]  /*11150*/  FFMA.FTZ R59, R0, R131, R59 ;  /* 0x00000083003b7223 */ /* 0x008fe2000001003b */
[----:B------:R-:W-:Y:S01]  /*11160*/  HMMA.16816.F32 R84, R8, R14, R84 ;  /* 0x0000000e0854723c */ /* 0x000fe20000001854 */
[----:B------:R-:W3:Y:S01]  /*11170*/  LDSM.16.M88.4 R12, [R123+0x8800] ;  /* 0x008800007b0c783b */ /* 0x000ee20000000200 */
[----:B------:R-:W-:-:S04]  /*11180*/  FMUL.FTZ R139, R99, c[0x0][0x2ec] ;  /* 0x0000bb00638b7a20 */ /* 0x000fc80000410000 */
[----:B------:R-:W-:Y:S01]  /*11190*/  I2F R45, R44 ;  /* 0x0000002c002d7306 */ /* 0x000fe20000201400 */
[----:B------:R-:W-:Y:S02]  /*111a0*/  FMUL.FTZ R98, R98, c[0x0][0x2ec] ;  /* 0x0000bb0062627a20 */ /* 0x000fe40000410000 */
[----:B------:R-:W-:Y:S01]  /*111b0*/  FMUL.FTZ R27, R96, c[0x0][0x2ec] ;  /* 0x0000bb00601b7a20 */ /* 0x000fe20000410000 */
[C---:B-1----:R-:W-:Y:S01]  /*111c0*/  HMMA.16816.F32 R132, R80.reuse, R16, R132 ;  /* 0x000000105084723c */ /* 0x042fe20000001884 */
[----:B------:R-:W-:Y:S01]  /*111d0*/  FMUL.FTZ R92, R92, c[0x0][0x2ec] ;  /* 0x0000bb005c5c7a20 */ /* 0x000fe20000410000 */
[----:B------:R-:W-:Y:S01]  /*111e0*/  IADD3 R96, R7, 0x40, RZ ;  /* 0x0000004007607810 */ /* 0x000fe20007ffe0ff */
[----:B------:R-:W-:Y:S01]  /*111f0*/  FMUL.FTZ R93, R93, c[0x0][0x2ec] ;  /* 0x0000bb005d5d7a20 */ /* 0x000fe20000410000 */
[----:B------:R-:W-:Y:S01]  /*11200*/  MUFU.TANH R67, R67 ;  /* 0x0000004300437308 */ /* 0x000fe20000002400 */
[----:B------:R-:W-:Y:S02]  /*11210*/  FMUL.FTZ R94, R94, c[0x0][0x2ec] ;  /* 0x0000bb005e5e7a20 */ /* 0x000fe40000410000 */
[----:B------:R-:W-:Y:S01]  /*11220*/  FMUL.FTZ R97, R97, c[0x0][0x2ec] ;  /* 0x0000bb0061617a20 */ /* 0x000fe20000410000 */
[----:B------:R-:W-:Y:S01]  /*11230*/  HMMA.16816.F32 R76, R80, R18, R76 ;  /* 0x00000012504c723c */ /* 0x000fe2000000184c */
[----:B------:R-:W1:Y:S01]  /*11240*/  LDSM.16.M88.4 R16, [R142+0x8c00] ;  /* 0x008c00008e10783b */ /* 0x000e620000000200 */
[----:B------:R-:W-:-:S02]  /*11250*/  FMUL.FTZ R89, R89, c[0x0][0x2ec] ;  /* 0x0000bb0059597a20 */ /* 0x000fc40000410000 */
[----:B------:R-:W4:Y:S01]  /*11260*/  MUFU.TANH R137, R92 ;  /* 0x0000005c00897308 */ /* 0x000f220000002400 */
[----:B------:R-:W-:Y:S02]  /*11270*/  FMUL.FTZ R138, R90, c[0x0][0x2ec] ;  /* 0x0000bb005a8a7a20 */ /* 0x000fe40000410000 */
[----:B------:R-:W-:Y:S01]  /*11280*/  FMUL.FTZ R88, R88, c[0x0][0x2ec] ;  /* 0x0000bb0058587a20 */ /* 0x000fe20000410000 */
[C---:B------:R-:W-:Y:S01]  /*11290*/  HMMA.16816.F32 R104, R8.reuse, R20, R104 ;  /* 0x000000140868723c */ /* 0x040fe20000001868 */
[----:B--2---:R-:W-:Y:S01]  /*112a0*/  FFMA.FTZ R178, R0, R121, R58 ;  /* 0x0000007900b27223 */ /* 0x004fe2000001003a */
[----:B------:R-:W-:Y:S01]  /*112b0*/  IADD3 R58, R7, 0x69, RZ ;  /* 0x00000069073a7810 */ /* 0x000fe20007ffe0ff */
[----:B------:R-:W-:Y:S01]  /*112c0*/  FMUL.FTZ R84, R84, c[0x0][0x2ec] ;  /* 0x0000bb0054547a20 */ /* 0x000fe20000410000 */
[----:B------:R2:W-:Y:S01]  /*112d0*/  MUFU.TANH R99, R93 ;  /* 0x0000005d00637308 */ /* 0x0005e20000002400 */
[----:B------:R-:W-:Y:S01]  /*112e0*/  FMUL.FTZ R86, R86, c[0x0][0x2ec] ;  /* 0x0000bb0056567a20 */ /* 0x000fe20000410000 */
[----:B------:R-:W-:Y:S01]  /*112f0*/  ISETP.GE.AND P4, PT, R58, R54, PT ;  /* 0x000000363a00720c */ /* 0x000fe20003f86270 */
[----:B------:R-:W-:Y:S01]  /*11300*/  FMUL.FTZ R20, R124, c[0x0][0x2ec] ;  /* 0x0000bb007c147a20 */ /* 0x000fe20000410000 */
[----:B------:R-:W-:Y:S01]  /*11310*/  HMMA.16816.F32 R100, R8, R22, R100 ;  /* 0x000000160864723c */ /* 0x000fe20000001864 */
[----:B------:R-:W-:Y:S01]  /*11320*/  FMUL.FTZ R21, R125, c[0x0][0x2ec] ;  /* 0x0000bb007d157a20 */ /* 0x000fe20000410000 */
[----:B------:R-:W-:Y:S01]  /*11330*/  IADD3 R124, R7, 0x39, RZ ;  /* 0x00000039077c7810 */ /* 0x000fe20007ffe0ff */
[----:B------:R-:W-:Y:S01]  /*11340*/  FMUL.FTZ R95, R95, c[0x0][0x2ec] ;  /* 0x0000bb005f5f7a20 */ /* 0x000fe20000410000 */
[----:B------:R5:W-:Y:S01]  /*11350*/  MUFU.TANH R127, R89 ;  /* 0x00000059007f7308 */ /* 0x000be20000002400 */
[----:B----4-:R-:W-:-:S02]  /*11360*/  FFMA.FTZ R137, R0, R136, R137 ;  /* 0x0000008800897223 */ /* 0x010fc40000010089 */
[----:B------:R-:W-:Y:S01]  /*11370*/  FMUL.FTZ R85, R85, c[0x0][0x2ec] ;  /* 0x0000bb0055557a20 */ /* 0x000fe20000410000 */
[----:B---3--:R-:W-:Y:S01]  /*11380*/  HMMA.16816.F32 R132, R8, R12, R132 ;  /* 0x0000000c0884723c */ /* 0x008fe20000001884 */
[----:B------:R-:W-:-:S03]  /*11390*/  FMUL.FTZ R91, R91, c[0x0][0x2ec] ;  /* 0x0000bb005b5b7a20 */ /* 0x000fc60000410000 */
[----:B------:R-:W3:Y:S01]  /*113a0*/  MUFU.TANH R20, R20 ;  /* 0x0000001400147308 */ /* 0x000ee20000002400 */
[----:B--2---:R-:W-:Y:S02]  /*113b0*/  FSEL R93, R60, -INF , !P2 ;  /* 0xff8000003c5d7808 */ /* 0x004fe40005000000 */
[-C--:B------:R-:W-:Y:S01]  /*113c0*/  ISETP.GE.AND P2, PT, R108, R54.reuse, PT ;  /* 0x000000366c00720c */ /* 0x080fe20003f46270 */
[----:B------:R-:W-:Y:S01]  /*113d0*/  FMUL.FTZ R22, R104, c[0x0][0x2ec] ;  /* 0x0000bb0068167a20 */ /* 0x000fe20000410000 */
[----:B------:R-:W-:Y:S01]  /*113e0*/  IADD3 R12, R6, 0x8, RZ ;  /* 0x00000008060c7810 */ /* 0x000fe20007ffe0ff */
[----:B------:R-:W-:Y:S01]  /*113f0*/  HMMA.16816.F32 R76, R8, R14, R76 ;  /* 0x0000000e084c723c */ /* 0x000fe2000000184c */
[----:B------:R-:W-:Y:S01]  /*11400*/  FMUL.FTZ R105, R105, c[0x0][0x2ec] ;  /* 0x0000bb0069697a20 */ /* 0x000fe20000410000 */
[----:B------:R-:W2:Y:S01]  /*11410*/  MUFU.TANH R21, R21 ;  /* 0x0000001500157308 */ /* 0x000ea20000002400 */
[----:B------:R-:W-:Y:S01]  /*11420*/  IMNMX R53, R12, R53, PT ;  /* 0x000000350c357217 */ /* 0x000fe20003800200 */
[----:B------:R-:W-:Y:S01]  /*11430*/  FMUL.FTZ R106, R106, c[0x0][0x2ec] ;  /* 0x0000bb006a6a7a20 */ /* 0x000fe20000410000 */
[----:B------:R-:W4:Y:S01]  /*11440*/  LDSM.16.M88.4 R12, [R123+0x8c00] ;  /* 0x008c00007b0c783b */ /* 0x000f220000000200 */
[----:B-----5:R-:W-:Y:S01]  /*11450*/  FSEL R89, R29, -INF , !P1 ;  /* 0xff8000001d597808 */ /* 0x020fe20004800000 */
[----:B------:R-:W-:Y:S01]  /*11460*/  FMUL.FTZ R100, R100, c[0x0][0x2ec] ;  /* 0x0000bb0064647a20 */ /* 0x000fe20000410000 */
[-C--:B------:R-:W-:Y:S01]  /*11470*/  ISETP.GE.AND P0, PT, R40, R53.reuse, PT ;  /* 0x000000352800720c */ /* 0x080fe20003f06270 */
[C---:B-1----:R-:W-:Y:S01]  /*11480*/  HMMA.16816.F32 R72, R80.reuse, R16, R72 ;  /* 0x000000105048723c */ /* 0x042fe20000001848 */
[-C--:B------:R-:W-:Y:S01]  /*11490*/  ISETP.GE.AND P3, PT, R42, R53.reuse, PT ;  /* 0x000000352a00720c */ /* 0x080fe20003f66270 */
[----:B------:R1:W-:Y:S01]  /*114a0*/  MUFU.TANH R163, R94 ;  /* 0x0000005e00a37308 */ /* 0x0003e20000002400 */
[----:B------:R-:W-:Y:S01]  /*114b0*/  FSEL R92, R31, -INF , !P0 ;  /* 0xff8000001f5c7808 */ /* 0x000fe20004000000 */
[----:B------:R-:W-:Y:S01]  /*114c0*/  FMUL.FTZ R24, R101, c[0x0][0x2ec] ;  /* 0x0000bb0065187a20 */ /* 0x000fe20000410000 */
[-C--:B------:R-:W-:Y:S01]  /*114d0*/  ISETP.GE.AND P0, PT, R48, R53.reuse, PT ;  /* 0x000000353000720c */ /* 0x080fe20003f06270 */
[----:B------:R-:W-:Y:S01]  /*114e0*/  FMUL.FTZ R101, R103, c[0x0][0x2ec] ;  /* 0x0000bb0067657a20 */ /* 0x000fe20000410000 */
[----:B------:R-:W-:Y:S01]  /*114f0*/  ISETP.GE.AND P1, PT, R108, R53, PT ;  /* 0x000000356c00720c */ /* 0x000fe20003f26270 */
[----:B------:R-:W-:Y:S01]  /*11500*/  FFMA.FTZ R16, R0, R55, R66 ;  /* 0x0000003700107223 */ /* 0x000fe20000010042 */
[----:B------:R-:W-:Y:S01]  /*11510*/  FSEL R90, R36, -INF , !P0 ;  /* 0xff800000245a7808 */ /* 0x000fe20004000000 */
[----:B------:R-:W5:Y:S01]  /*11520*/  MUFU.TANH R22, R22 ;  /* 0x0000001600167308 */ /* 0x000f620000002400 */
[----:B------:R-:W-:Y:S01]  /*11530*/  FSEL R55, R37, -INF , !P2 ;  /* 0xff80000025377808 */ /* 0x000fe20005000000 */
[----:B------:R-:W-:Y:S01]  /*11540*/  HMMA.16816.F32 R68, R80, R18, R68 ;  /* 0x000000125044723c */ /* 0x000fe20000001844 */
[----:B------:R-:W-:Y:S01]  /*11550*/  IADD3 R104, R7, 0x38, RZ ;  /* 0x0000003807687810 */ /* 0x000fe20007ffe0ff */
[----:B------:R-:W-:Y:S01]  /*11560*/  FFMA.FTZ R36, R0, R111, R47 ;  /* 0x0000006f00247223 */ /* 0x000fe2000001002f */
[-C--:B------:R-:W-:Y:S01]  /*11570*/  ISETP.GE.AND P2, PT, R112, R54.reuse, PT ;  /* 0x000000367000720c */ /* 0x080fe20003f46270 */
[-C--:B------:R-:W-:Y:S01]  /*11580*/  FFMA.FTZ R17, R0, R113.reuse, R46 ;  /* 0x0000007100117223 */ /* 0x080fe2000001002e */
[----:B------:R-:W-:Y:S01]  /*11590*/  FSEL R16, R16, -INF , !P1 ;  /* 0xff80000010107808 */ /* 0x000fe20004800000 */
[----:B------:R-:W-:Y:S01]  /*115a0*/  MUFU.TANH R105, R105 ;  /* 0x0000006900697308 */ /* 0x000fe20000002400 */
[----:B-1----:R-:W-:Y:S01]  /*115b0*/  FSEL R94, R62, -INF , !P3 ;  /* 0xff8000003e5e7808 */ /* 0x002fe20005800000 */
[----:B------:R-:W-:Y:S01]  /*115c0*/  FFMA.FTZ R6, R0, R113, R56 ;  /* 0x0000007100067223 */ /* 0x000fe20000010038 */
[-C--:B------:R-:W-:Y:S01]  /*115d0*/  ISETP.GE.AND P3, PT, R110, R54.reuse, PT ;  /* 0x000000366e00720c */ /* 0x080fe20003f66270 */
[----:B------:R-:W-:Y:S01]  /*115e0*/  FMUL.FTZ R102, R102, c[0x0][0x2ec] ;  /* 0x0000bb0066667a20 */ /* 0x000fe20000410000 */
[----:B------:R-:W-:Y:S01]  /*115f0*/  ISETP.GE.AND P1, PT, R112, R53, PT ;  /* 0x000000357000720c */ /* 0x000fe20003f26270 */
[----:B---3--:R-:W-:Y:S01]  /*11600*/  FFMA.FTZ R20, R0, R131, R20 ;  /* 0x0000008300147223 */ /* 0x008fe20000010014 */
[----:B------:R-:W-:Y:S01]  /*11610*/  FSEL R37, R65, -INF , !P3 ;  /* 0xff80000041257808 */ /* 0x000fe20005800000 */
[----:B------:R-:W-:Y:S01]  /*11620*/  I2F R23, R104 ;  /* 0x0000006800177306 */ /* 0x000fe20000201400 */
[-C--:B------:R-:W-:Y:S01]  /*11630*/  ISETP.GE.AND P3, PT, R114, R54.reuse, PT ;  /* 0x000000367200720c */ /* 0x080fe20003f66270 */
[----:B--2---:R-:W-:Y:S01]  /*11640*/  FFMA.FTZ R21, R0, R63, R21 ;  /* 0x0000003f00157223 */ /* 0x004fe20000010015 */
[----:B------:R-:W-:Y:S01]  /*11650*/  ISETP.GE.AND P0, PT, R110, R53, PT ;  /* 0x000000356e00720c */ /* 0x000fe20003f06270 */
[C---:B-----5:R-:W-:Y:S01]  /*11660*/  FFMA.FTZ R22, R0.reuse, R39, R22 ;  /* 0x0000002700167223 */ /* 0x060fe20000010016 */
[----:B------:R-:W-:Y:S01]  /*11670*/  FSEL R47, R33, -INF , !P2 ;  /* 0xff800000212f7808 */ /* 0x000fe20005000000 */
[----:B------:R-:W-:Y:S01]  /*11680*/  FFMA.FTZ R33, R0, R115, R34 ;  /* 0x0000007300217223 */ /* 0x000fe20000010022 */
[----:B------:R-:W-:Y:S01]  /*11690*/  FSEL R36, R36, -INF , !P1 ;  /* 0xff80000024247808 */ /* 0x000fe20004800000 */
[----:B------:R-:W1:Y:S01]  /*116a0*/  MUFU.TANH R100, R100 ;  /* 0x0000006400647308 */ /* 0x000e620000002400 */
[C---:B------:R-:W-:Y:S01]  /*116b0*/  ISETP.GE.AND P2, PT, R120.reuse, R54, PT ;  /* 0x000000367800720c */ /* 0x040fe20003f46270 */
[----:B------:R-:W-:Y:S01]  /*116c0*/  FMUL.FTZ R107, R107, c[0x0][0x2ec] ;  /* 0x0000bb006b6b7a20 */ /* 0x000fe20000410000 */
[-C--:B------:R-:W-:Y:S01]  /*116d0*/  ISETP.GE.AND P1, PT, R120, R53.reuse, PT ;  /* 0x000000357800720c */ /* 0x080fe20003f26270 */
[C---:B----4-:R-:W-:Y:S01]  /*116e0*/  HMMA.16816.F32 R72, R8.reuse, R12, R72 ;  /* 0x0000000c0848723c */ /* 0x050fe20000001848 */
[----:B------:R-:W-:Y:S01]  /*116f0*/  FSEL R17, R17, -INF , !P3 ;  /* 0xff80000011117808 */ /* 0x000fe20005800000 */
[----:B------:R-:W-:Y:S01]  /*11700*/  FFMA.FTZ R158, R0, R136, R163 ;  /* 0x00000088009e7223 */ /* 0x000fe200000100a3 */
[-C--:B------:R-:W-:Y:S01]  /*11710*/  ISETP.GE.AND P3, PT, R122, R54.reuse, PT ;  /* 0x000000367a00720c */ /* 0x080fe20003f66270 */
[----:B------:R-:W-:Y:S01]  /*11720*/  MUFU.TANH R24, R24 ;  /* 0x0000001800187308 */ /* 0x000fe20000002400 */
[----:B------:R-:W-:Y:S01]  /*11730*/  FSEL R33, R33, -INF , !P2 ;  /* 0xff80000021217808 */ /* 0x000fe20005000000 */
[----:B------:R-:W-:Y:S01]  /*11740*/  FMUL.FTZ R133, R133, c[0x0][0x2ec] ;  /* 0x0000bb0085857a20 */ /* 0x000fe20000410000 */
[----:B------:R-:W-:Y:S01]  /*11750*/  FSEL R180, R180, -INF , !P1 ;  /* 0xff800000b4b47808 */ /* 0x000fe20004800000 */
[----:B------:R-:W-:Y:S01]  /*11760*/  HMMA.16816.F32 R8, R8, R14, R68 ;  /* 0x0000000e0808723c */ /* 0x000fe20000001844 */
[CC--:B------:R-:W-:Y:S01]  /*11770*/  ISETP.GE.AND P2, PT, R130.reuse, R54.reuse, PT ;  /* 0x000000368200720c */ /* 0x0c0fe20003f46270 */
[----:B------:R-:W-:Y:S01]  /*11780*/  FMUL.FTZ R12, R77, c[0x0][0x2ec] ;  /* 0x0000bb004d0c7a20 */ /* 0x000fe20000410000 */
[----:B------:R-:W-:Y:S01]  /*11790*/  ISETP.GE.AND P1, PT, R130, R53, PT ;  /* 0x000000358200720c */ /* 0x000fe20003f26270 */
[----:B------:R-:W2:Y:S01]  /*117a0*/  I2F R25, R124 ;  /* 0x0000007c00197306 */ /* 0x000ea20000201400 */
[----:B------:R-:W-:Y:S01]  /*117b0*/  FSEL R65, R35, -INF , !P3 ;  /* 0xff80000023417808 */ /* 0x000fe20005800000 */
[----:B-1----:R-:W-:Y:S01]  /*117c0*/  FFMA.FTZ R100, R0, R23, R100 ;  /* 0x0000001700647223 */ /* 0x002fe20000010064 */
[-C--:B------:R-:W-:Y:S01]  /*117d0*/  ISETP.GE.AND P3, PT, R64, R54.reuse, PT ;  /* 0x000000364000720c */ /* 0x080fe20003f66270 */
[----:B------:R-:W-:Y:S01]  /*117e0*/  FMUL.FTZ R13, R78, c[0x0][0x2ec] ;  /* 0x0000bb004e0d7a20 */ /* 0x000fe20000410000 */
[----:B------:R-:W-:Y:S01]  /*117f0*/  IADD3 R42, R7, 0x50, RZ ;  /* 0x00000050072a7810 */ /* 0x000fe20007ffe0ff */
[----:B------:R-:W-:Y:S01]  /*11800*/  FMUL.FTZ R18, R79, c[0x0][0x2ec] ;  /* 0x0000bb004f127a20 */ /* 0x000fe20000410000 */
[----:B------:R-:W-:Y:S01]  /*11810*/  FSEL R29, R20, -INF , !P2 ;  /* 0xff800000141d7808 */ /* 0x000fe20005000000 */
[----:B------:R1:W-:Y:S01]  /*11820*/  MUFU.TANH R103, R98 ;  /* 0x0000006200677308 */ /* 0x0003e20000002400 */
[----:B------:R-:W-:Y:S01]  /*11830*/  FSEL R120, R59, -INF , !P1 ;  /* 0xff8000003b787808 */ /* 0x000fe20004800000 */
[----:B------:R-:W-:Y:S01]  /*11840*/  FFMA.FTZ R59, R0, R45, R105 ;  /* 0x0000002d003b7223 */ /* 0x000fe20000010069 */
[----:B------:R-:W-:Y:S01]  /*11850*/  IADD3 R60, R7, 0x51, RZ ;  /* 0x00000051073c7810 */ /* 0x000fe20007ffe0ff */
[----:B------:R-:W-:Y:S01]  /*11860*/  FMUL.FTZ R14, R73, c[0x0][0x2ec] ;  /* 0x0000bb00490e7a20 */ /* 0x000fe20000410000 */
[-C--:B------:R-:W-:Y:S01]  /*11870*/  ISETP.GE.AND P2, PT, R38, R54.reuse, PT ;  /* 0x000000362600720c */ /* 0x080fe20003f46270 */
[----:B------:R-:W-:Y:S01]  /*11880*/  FMUL.FTZ R15, R75, c[0x0][0x2ec] ;  /* 0x0000bb004b0f7a20 */ /* 0x000fe20000410000 */
[----:B------:R-:W-:Y:S01]  /*11890*/  FSEL R31, R21, -INF , !P3 ;  /* 0xff800000151f7808 */ /* 0x000fe20005800000 */
[----:B------:R3:W-:Y:S01]  /*118a0*/  MUFU.TANH R125, R88 ;  /* 0x00000058007d7308 */ /* 0x0007e20000002400 */
[----:B------:R-:W-:Y:S01]  /*118b0*/  ISETP.GE.AND P3, PT, R44, R54, PT ;  /* 0x000000362c00720c */ /* 0x000fe20003f66270 */
[----:B------:R-:W-:-:S04]  /*118c0*/  DEPBAR.LE SB0, 0x0 ;  /* 0x000080000000791a */ /* 0x000fc80000000000 */
[----:B------:R-:W-:Y:S01]  /*118d0*/  FSEL R61, R22, -INF , !P2 ;  /* 0xff800000163d7808 */ /* 0x000fe20005000000 */
[----:B------:R-:W-:Y:S01]  /*118e0*/  FMUL.FTZ R8, R8, c[0x0][0x2ec] ;  /* 0x0000bb0008087a20 */ /* 0x000fe20000410000 */
[----:B-1----:R-:W-:Y:S01]  /*118f0*/  IADD3 R98, R7, 0x41, RZ ;  /* 0x0000004107627810 */ /* 0x002fe20007ffe0ff */
[----:B------:R-:W-:Y:S01]  /*11900*/  MUFU.TANH R27, R27 ;  /* 0x0000001b001b7308 */ /* 0x000fe20000002400 */
[-C--:B------:R-:W-:Y:S01]  /*11910*/  ISETP.GE.AND P2, PT, R104, R54.reuse, PT ;  /* 0x000000366800720c */ /* 0x080fe20003f46270 */
[----:B------:R-:W-:Y:S01]  /*11920*/  FMUL.FTZ R10, R10, c[0x0][0x2ec] ;  /* 0x0000bb000a0a7a20 */ /* 0x000fe20000410000 */
[----:B------:R-:W-:Y:S01]  /*11930*/  FSEL R59, R59, -INF , !P3 ;  /* 0xff8000003b3b7808 */ /* 0x000fe20005800000 */
[----:B------:R-:W-:Y:S01]  /*11940*/  FMUL.FTZ R9, R9, c[0x0][0x2ec] ;  /* 0x0000bb0009097a20 */ /* 0x000fe20000410000 */
[----:B------:R-:W-:Y:S01]  /*11950*/  ISETP.GE.AND P3, PT, R124, R54, PT ;  /* 0x000000367c00720c */ /* 0x000fe20003f66270 */
[----:B------:R-:W-:Y:S01]  /*11960*/  FMUL.FTZ R11, R11, c[0x0][0x2ec] ;  /* 0x0000bb000b0b7a20 */ /* 0x000fe20000410000 */
[----:B---3--:R-:W-:Y:S01]  /*11970*/  FSEL R88, R32, -INF , !P0 ;  /* 0xff80000020587808 */ /* 0x008fe20004000000 */
[----:B------:R-:W1:Y:S01]  /*11980*/  I2F R26, R96 ;  /* 0x00000060001a7306 */ /* 0x000e620000201400 */
[----:B------:R-:W-:-:S02]  /*11990*/  ISETP.GE.AND P0, PT, R114, R53, PT ;  /* 0x000000357200720c */ /* 0x000fc40003f06270 */
[----:B------:R-:W-:Y:S02]  /*119a0*/  FSEL R161, R100, -INF , !P2 ;  /* 0xff80000064a17808 */ /* 0x000fe40005000000 */
[----:B------:R-:W-:Y:S02]  /*119b0*/  FSEL R6, R6, -INF , !P0 ;  /* 0xff80000006067808 */ /* 0x000fe40004000000 */
[-C--:B------:R-:W-:Y:S01]  /*119c0*/  ISETP.GE.AND P0, PT, R122, R53.reuse, PT ;  /* 0x000000357a00720c */ /* 0x080fe20003f06270 */
[----:B------:R-:W-:Y:S01]  /*119d0*/  MUFU.TANH R97, R97 ;  /* 0x0000006100617308 */ /* 0x000fe20000002400 */
[----:B------:R-:W-:Y:S02]  /*119e0*/  ISETP.GE.AND P2, PT, R96, R54, PT ;  /* 0x000000366000720c */ /* 0x000fe40003f46270 */
[----:B------:R-:W-:Y:S02]  /*119f0*/  FSEL R178, R178, -INF , !P0 ;  /* 0xff800000b2b27808 */ /* 0x000fe40004000000 */
[----:B------:R-:W-:Y:S01]  /*11a00*/  ISETP.GE.AND P0, PT, R64, R53, PT ;  /* 0x000000354000720c */ /* 0x000fe20003f06270 */
[----:B------:R-:W-:Y:S01]  /*11a10*/  FFMA.FTZ R64, R0, R63, R67 ;  /* 0x0000003f00407223 */ /* 0x000fe20000010043 */
[----:B------:R-:W-:Y:S01]  /*11a20*/  ISETP.GE.AND P1, PT, R38, R53, PT ;  /* 0x000000352600720c */ /* 0x000fe20003f26270 */
[----:B------:R-:W3:Y:S01]  /*11a30*/  I2F R126, R98 ;  /* 0x00000062007e7306 */ /* 0x000ee20000201400 */
[C---:B--2---:R-:W-:Y:S01]  /*11a40*/  FFMA.FTZ R63, R0.reuse, R25, R24 ;  /* 0x00000019003f7223 */ /* 0x044fe20000010018 */
[C---:B------:R-:W-:Y:S01]  /*11a50*/  IADD3 R48, R7.reuse, 0x58, RZ ;  /* 0x0000005807307810 */ /* 0x040fe20007ffe0ff */
[CC--:B-1----:R-:W-:Y:S01]  /*11a60*/  FFMA.FTZ R27, R0.reuse, R26.reuse, R27 ;  /* 0x0000001a001b7223 */ /* 0x0c2fe2000001001b */
[----:B------:R-:W-:Y:S01]  /*11a70*/  IADD3 R108, R7, 0x59, RZ ;  /* 0x00000059076c7810 */ /* 0x000fe20007ffe0ff */
[----:B------:R-:W-:Y:S01]  /*11a80*/  FFMA.FTZ R103, R0, R26, R103 ;  /* 0x0000001a00677223 */ /* 0x000fe20000010067 */
[----:B------:R-:W-:Y:S01]  /*11a90*/  FSEL R63, R63, -INF , !P3 ;  /* 0xff8000003f3f7808 */ /* 0x000fe20005800000 */
[----:B------:R-:W-:Y:S01]  /*11aa0*/  FMUL.FTZ R38, R87, c[0x0][0x2ec] ;  /* 0x0000bb0057267a20 */ /* 0x000fe20000410000 */
[----:B------:R-:W1:Y:S01]  /*11ab0*/  MUFU.TANH R106, R106 ;  /* 0x0000006a006a7308 */ /* 0x000e620000002400 */
[-C--:B------:R-:W-:Y:S01]  /*11ac0*/  ISETP.GE.AND P3, PT, R98, R54.reuse, PT ;  /* 0x000000366200720c */ /* 0x080fe20003f66270 */
[----:B------:R-:W-:Y:S01]  /*11ad0*/  FMUL.FTZ R26, R135, c[0x0][0x2ec] ;  /* 0x0000bb00871a7a20 */ /* 0x000fe20000410000 */
[----:B------:R-:W-:Y:S01]  /*11ae0*/  FSEL R157, R27, -INF , !P2 ;  /* 0xff8000001b9d7808 */ /* 0x000fe20005000000 */
[----:B------:R-:W-:Y:S01]  /*11af0*/  FMUL.FTZ R27, R76, c[0x0][0x2ec] ;  /* 0x0000bb004c1b7a20 */ /* 0x000fe20000410000 */
[----:B------:R-:W-:-:S02]  /*11b00*/  ISETP.GE.AND P2, PT, R140, R54, PT ;  /* 0x000000368c00720c */ /* 0x000fc40003f46270 */
[----:B------:R-:W-:Y:S01]  /*11b10*/  IADD3 R32, R7, 0x60, RZ ;  /* 0x0000006007207810 */ /* 0x000fe20007ffe0ff */
[----:B------:R-:W2:Y:S01]  /*11b20*/  MUFU.TANH R139, R139 ;  /* 0x0000008b008b7308 */ /* 0x000ea20000002400 */
[----:B---3--:R-:W-:Y:S01]  /*11b30*/  FFMA.FTZ R97, R0, R126, R97 ;  /* 0x0000007e00617223 */ /* 0x008fe20000010061 */
[----:B------:R-:W-:Y:S02]  /*11b40*/  FSEL R137, R137, -INF , !P2 ;  /* 0xff80000089897808 */ /* 0x000fe40005000000 */
[----:B------:R-:W-:Y:S02]  /*11b50*/  ISETP.GE.AND P2, PT, R42, R54, PT ;  /* 0x000000362a00720c */ /* 0x000fe40003f46270 */
[----:B------:R-:W-:Y:S02]  /*11b60*/  IADD3 R56, R7, 0x61, RZ ;  /* 0x0000006107387810 */ /* 0x000fe40007ffe0ff */
[----:B------:R-:W3:Y:S01]  /*11b70*/  I2F R40, R156 ;  /* 0x0000009c00287306 */ /* 0x000ee20000201400 */
[----:B-1----:R-:W-:Y:S01]  /*11b80*/  FFMA.FTZ R66, R0, R39, R106 ;  /* 0x0000002700427223 */ /* 0x002fe2000001006a */
[----:B------:R-:W-:-:S02]  /*11b90*/  FSEL R64, R64, -INF , !P0 ;  /* 0xff80000040407808 */ /* 0x000fc40004000000 */
[-C--:B------:R-:W-:Y:S01]  /*11ba0*/  ISETP.GE.AND P0, PT, R44, R53.reuse, PT ;  /* 0x000000352c00720c */ /* 0x080fe20003f06270 */
[----:B------:R-:W-:Y:S01]  /*11bb0*/  FMUL.FTZ R44, R132, c[0x0][0x2ec] ;  /* 0x0000bb00842c7a20 */ /* 0x000fe20000410000 */
[----:B------:R-:W-:Y:S02]  /*11bc0*/  FSEL R66, R66, -INF , !P1 ;  /* 0xff80000042427808 */ /* 0x000fe40004800000 */
[----:B------:R-:W1:Y:S01]  /*11bd0*/  MUFU.TANH R102, R102 ;  /* 0x0000006600667308 */ /* 0x000e620000002400 */
[----:B--2---:R-:W-:Y:S01]  /*11be0*/  FFMA.FTZ R174, R0, R126, R139 ;  /* 0x0000007e00ae7223 */ /* 0x004fe2000001008b */
[----:B------:R-:W-:Y:S02]  /*11bf0*/  FSEL R139, R97, -INF , !P3 ;  /* 0xff800000618b7808 */ /* 0x000fe40005800000 */
[----:B------:R-:W-:Y:S02]  /*11c00*/  ISETP.GE.AND P3, PT, R156, R54, PT ;  /* 0x000000369c00720c */ /* 0x000fe40003f66270 */
[----:B------:R-:W-:-:S02]  /*11c10*/  ISETP.GE.AND P1, PT, R104, R53, PT ;  /* 0x000000356800720c */ /* 0x000fc40003f26270 */
[----:B------:R-:W2:Y:S01]  /*11c20*/  MUFU.TANH R101, R101 ;  /* 0x0000006500657308 */ /* 0x000ea20000002400 */
[C---:B---3--:R-:W-:Y:S01]  /*11c30*/  FFMA.FTZ R99, R0.reuse, R40, R99 ;  /* 0x0000002800637223 */ /* 0x048fe20000010063 */
[C---:B------:R-:W-:Y:S02]  /*11c40*/  IADD3 R46, R7.reuse, 0x68, RZ ;  /* 0x00000068072e7810 */ /* 0x040fe40007ffe0ff */
[----:B------:R-:W-:Y:S02]  /*11c50*/  IADD3 R34, R7, 0x70, RZ ;  /* 0x0000007007227810 */ /* 0x000fe40007ffe0ff */
[----:B------:R-:W-:Y:S02]  /*11c60*/  FSEL R163, R99, -INF , !P3 ;  /* 0xff80000063a37808 */ /* 0x000fe40005800000 */
[----:B------:R-:W3:Y:S01]  /*11c70*/  I2F R43, R42 ;  /* 0x0000002a002b7306 */ /* 0x000ee20000201400 */
[----:B-1----:R-:W-:Y:S01]  /*11c80*/  FFMA.FTZ R102, R0, R23, R102 ;  /* 0x0000001700667223 */ /* 0x002fe20000010066 */
[----:B------:R-:W-:-:S02]  /*11c90*/  ISETP.GE.AND P3, PT, R60, R54, PT ;  /* 0x000000363c00720c */ /* 0x000fc40003f66270 */
[C---:B------:R-:W-:Y:S02]  /*11ca0*/  IADD3 R67, R7.reuse, 0x71, RZ ;  /* 0x0000007107437810 */ /* 0x040fe40007ffe0ff */
[----:B------:R-:W-:Y:S02]  /*11cb0*/  FSEL R176, R102, -INF , !P1 ;  /* 0xff80000066b07808 */ /* 0x000fe40004800000 */
[----:B------:R-:W1:Y:S01]  /*11cc0*/  I2F R175, R60 ;  /* 0x0000003c00af7306 */ /* 0x000e620000201400 */
[----:B--2---:R-:W-:Y:S01]  /*11cd0*/  FFMA.FTZ R101, R0, R25, R101 ;  /* 0x0000001900657223 */ /* 0x004fe20000010065 */
[----:B------:R-:W-:Y:S01]  /*11ce0*/  ISETP.GE.AND P1, PT, R96, R53, PT ;  /* 0x000000356000720c */ /* 0x000fe20003f26270 */
[----:B------:R-:W-:Y:S01]  /*11cf0*/  FMUL.FTZ R25, R134, c[0x0][0x2ec] ;  /* 0x0000bb0086197a20 */ /* 0x000fe20000410000 */
[----:B------:R-:W-:Y:S02]  /*11d00*/  IADD3 R20, R7, 0x78, RZ ;  /* 0x0000007807147810 */ /* 0x000fe40007ffe0ff */
[----:B------:R-:W-:-:S02]  /*11d10*/  FSEL R162, R103, -INF , !P1 ;  /* 0xff80000067a27808 */ /* 0x000fc40004800000 */
[----:B------:R-:W2:Y:S01]  /*11d20*/  MUFU.TANH R107, R107 ;  /* 0x0000006b006b7308 */ /* 0x000ea20000002400 */
[----:B---3--:R-:W-:Y:S01]  /*11d30*/  FFMA.FTZ R125, R0, R43, R125 ;  /* 0x0000002b007d7223 */ /* 0x008fe2000001007d */
[----:B------:R-:W-:Y:S02]  /*11d40*/  ISETP.GE.AND P1, PT, R140, R53, PT ;  /* 0x000000358c00720c */ /* 0x000fe40003f26270 */
[----:B------:R-:W-:Y:S02]  /*11d50*/  IADD3 R22, R7, 0x79, RZ ;  /* 0x0000007907167810 */ /* 0x000fe40007ffe0ff */
[----:B------:R-:W-:Y:S02]  /*11d60*/  FSEL R158, R158, -INF , !P1 ;  /* 0xff8000009e9e7808 */ /* 0x000fe40004800000 */
[----:B------:R-:W3:Y:S01]  /*11d70*/  MUFU.TANH R138, R138 ;  /* 0x0000008a008a7308 */ /* 0x000ee20000002400 */
[----:B-1----:R-:W-:Y:S01]  /*11d80*/  FFMA.FTZ R19, R0, R175, R127 ;  /* 0x000000af00137223 */ /* 0x002fe2000001007f */
[----:B------:R-:W-:-:S02]  /*11d90*/  FSEL R127, R125, -INF , !P2 ;  /* 0xff8000007d7f7808 */ /* 0x000fc40005000000 */
[----:B------:R-:W-:Y:S02]  /*11da0*/  ISETP.GE.AND P1, PT, R42, R53, PT ;  /* 0x000000352a00720c */ /* 0x000fe40003f26270 */
[----:B------:R-:W-:Y:S01]  /*11db0*/  FSEL R125, R19, -INF , !P3 ;  /* 0xff800000137d7808 */ /* 0x000fe20005800000 */
[----:B------:R-:W-:Y:S01]  /*11dc0*/  FMUL.FTZ R19, R72, c[0x0][0x2ec] ;  /* 0x0000bb0048137a20 */ /* 0x000fe20000410000 */
[----:B------:R-:W-:Y:S01]  /*11dd0*/  I2F R173, R48 ;  /* 0x0000003000ad7306 */ /* 0x000fe20000201400 */
[----:B--2---:R-:W-:Y:S01]  /*11de0*/  FFMA.FTZ R62, R0, R45, R107 ;  /* 0x0000002d003e7223 */ /* 0x004fe2000001006b */
[-C--:B------:R-:W-:Y:S02]  /*11df0*/  ISETP.GE.AND P2, PT, R48, R54.reuse, PT ;  /* 0x000000363000720c */ /* 0x080fe40003f46270 */
[----:B------:R-:W-:Y:S02]  /*11e00*/  ISETP.GE.AND P3, PT, R108, R54, PT ;  /* 0x000000366c00720c */ /* 0x000fe40003f66270 */
[----:B------:R-:W-:-:S02]  /*11e10*/  FSEL R62, R62, -INF , !P0 ;  /* 0xff8000003e3e7808 */ /* 0x000fc40004000000 */
[----:B------:R-:W1:Y:S01]  /*11e20*/  MUFU.TANH R84, R84 ;  /* 0x0000005400547308 */ /* 0x000e620000002400 */
[----:B------:R-:W-:Y:S01]  /*11e30*/  ISETP.GE.AND P0, PT, R124, R53, PT ;  /* 0x000000357c00720c */ /* 0x000fe20003f06270 */
[----:B---3--:R-:W-:-:S03]  /*11e40*/  FFMA.FTZ R134, R0, R43, R138 ;  /* 0x0000002b00867223 */ /* 0x008fc6000001008a */
[----:B------:R-:W-:Y:S02]  /*11e50*/  FSEL R160, R101, -INF , !P0 ;  /* 0xff80000065a07808 */ /* 0x000fe40004000000 */
[-C--:B------:R-:W-:Y:S01]  /*11e60*/  ISETP.GE.AND P0, PT, R98, R53.reuse, PT ;  /* 0x000000356200720c */ /* 0x080fe20003f06270 */
[----:B------:R-:W2:Y:S01]  /*11e70*/  MUFU.TANH R86, R86 ;  /* 0x0000005600567308 */ /* 0x000ea20000002400 */
[----:B------:R-:W-:Y:S02]  /*11e80*/  FSEL R134, R134, -INF , !P1 ;  /* 0xff80000086867808 */ /* 0x000fe40004800000 */
[-C--:B------:R-:W-:Y:S02]  /*11e90*/  ISETP.GE.AND P1, PT, R48, R53.reuse, PT ;  /* 0x000000353000720c */ /* 0x080fe40003f26270 */
[----:B------:R-:W-:Y:S02]  /*11ea0*/  FSEL R174, R174, -INF , !P0 ;  /* 0xff800000aeae7808 */ /* 0x000fe40004000000 */
[----:B------:R-:W-:Y:S01]  /*11eb0*/  ISETP.GE.AND P0, PT, R156, R53, PT ;  /* 0x000000359c00720c */ /* 0x000fe20003f06270 */
[----:B------:R-:W-:Y:S01]  /*11ec0*/  I2F R51, R108 ;  /* 0x0000006c00337306 */ /* 0x000fe20000201400 */
[----:B-1----:R-:W-:-:S07]  /*11ed0*/  FFMA.FTZ R84, R0, R173, R84 ;  /* 0x000000ad00547223 */ /* 0x002fce0000010054 */
        /* <DEDUP_REMOVED lines=12> */
[----:B------:R-:W1:Y:S01]  /*11fa0*/  MUFU.TANH R25, R25 ;  /* 0x0000001900197308 */ /* 0x000e620000002400 */
[----:B------:R-:W-:Y:S01]  /*11fb0*/  ISETP.GE.AND P0, PT, R60, R53, PT ;  /* 0x000000353c00720c */ /* 0x000fe20003f06270 */
[----:B---3--:R-:W-:-:S05]  /*11fc0*/  FFMA.FTZ R110, R0, R175, R110 ;  /* 0x000000af006e7223 */ /* 0x008fca000001006e */
[----:B------:R-:W-:Y:S01]  /*11fd0*/  FSEL R132, R110, -INF , !P0 ;  /* 0xff8000006e847808 */ /* 0x000fe20004000000 */
[----:B------:R-:W-:Y:S01]  /*11fe0*/  I2F R109, R56 ;  /* 0x00000038006d7306 */ /* 0x000fe20000201400 */
[----:B------:R-:W-:-:S07]  /*11ff0*/  ISETP.GE.AND P0, PT, R108, R53, PT ;  /* 0x000000356c00720c */ /* 0x000fce0003f06270 */
[----:B------:R2:W3:Y:S01]  /*12000*/  MUFU.TANH R24, R133 ;  /* 0x0000008500187308 */ /* 0x0004e20000002400 */
[----:B-1----:R-:W-:-:S05]  /*12010*/  FFMA.FTZ R25, R0, R91, R25 ;  /* 0x0000005b00197223 */ /* 0x002fca0000010019 */
[----:B------:R-:W-:Y:S02]  /*12020*/  FSEL R60, R25, -INF , !P1 ;  /* 0xff800000193c7808 */ /* 0x000fe40004800000 */
[----:B------:R-:W-:Y:S01]  /*12030*/  I2F R35, R58 ;  /* 0x0000003a00237306 */ /* 0x000fe20000201400 */
[----:B------:R-:W-:-:S07]  /*12040*/  ISETP.GE.AND P1, PT, R46, R53, PT ;  /* 0x000000352e00720c */ /* 0x000fce0003f26270 */
[----:B------:R-:W1:Y:S01]  /*12050*/  MUFU.TANH R12, R12 ;  /* 0x0000000c000c7308 */ /* 0x000e620000002400 */
[----:B--2---:R-:W-:Y:S01]  /*12060*/  FSEL R133, R84, -INF , !P2 ;  /* 0xff80000054857808 */ /* 0x004fe20005000000 */
[----:B---3--:R-:W-:Y:S01]  /*12070*/  FFMA.FTZ R24, R0, R109, R24 ;  /* 0x0000006d00187223 */ /* 0x008fe20000010018 */
[----:B------:R-:W-:Y:S01]  /*12080*/  ISETP.GE.AND P2, PT, R32, R54, PT ;  /* 0x000000362000720c */ /* 0x000fe20003f46270 */
[----:B------:R-:W-:-:S04]  /*12090*/  FMUL.FTZ R32, R74, c[0x0][0x2ec] ;  /* 0x0000bb004a207a20 */ /* 0x000fc80000410000 */
[----:B------:R-:W-:Y:S08]  /*120a0*/  I2F R57, R46 ;  /* 0x0000002e00397306 */ /* 0x000ff00000201400 */
[----:B------:R-:W2:Y:S01]  /*120b0*/  MUFU.TANH R27, R27 ;  /* 0x0000001b001b7308 */ /* 0x000ea20000002400 */
[----:B-1----:R-:W-:-:S07]  /*120c0*/  FFMA.FTZ R12, R0, R35, R12 ;  /* 0x00000023000c7223 */ /* 0x002fce000001000c */
[----:B------:R-:W-:Y:S08]  /*120d0*/  I2F R85, R34 ;  /* 0x0000002200557306 */ /* 0x000ff00000201400 */
[----:B------:R-:W1:Y:S01]  /*120e0*/  MUFU.TANH R44, R44 ;  /* 0x0000002c002c7308 */ /* 0x000e620000002400 */
[----:B--2---:R-:W-:Y:S01]  /*120f0*/  FFMA.FTZ R25, R0, R57, R27 ;  /* 0x0000003900197223 */ /* 0x004fe2000001001b */
[----:B------:R-:W-:-:S02]  /*12100*/  FSEL R27, R24, -INF , !P3 ;  /* 0xff800000181b7808 */ /* 0x000fc40005800000 */
[----:B------:R-:W-:-:S04]  /*12110*/  ISETP.GE.AND P3, PT, R34, R54, PT ;  /* 0x000000362200720c */ /* 0x000fc80003f66270 */
[----:B------:R-:W2:Y:S08]  /*12120*/  MUFU.TANH R13, R13 ;  /* 0x0000000d000d7308 */ /* 0x000eb00000002400 */
[----:B------:R-:W3:Y:S01]  /*12130*/  MUFU.TANH R19, R19 ;  /* 0x0000001300137308 */ /* 0x000ee20000002400 */
[----:B-1----:R-:W-:-:S07]  /*12140*/  FFMA.FTZ R44, R0, R91, R44 ;  /* 0x0000005b002c7223 */ /* 0x002fce000001002c */
[----:B------:R-:W-:Y:S01]  /*12150*/  I2F R21, R67 ;  /* 0x0000004300157306 */ /* 0x000fe20000201400 */
[----:B--2---:R-:W-:Y:S01]  /*12160*/  FFMA.FTZ R13, R0, R57, R13 ;  /* 0x00000039000d7223 */ /* 0x004fe2000001000d */
[----:B------:R-:W-:Y:S02]  /*12170*/  FSEL R57, R12, -INF , !P4 ;  /* 0xff8000000c397808 */ /* 0x000fe40006000000 */
[----:B------:R-:W-:Y:S02]  /*12180*/  ISETP.GE.AND P4, PT, R67, R54, PT ;  /* 0x000000364300720c */ /* 0x000fe40003f86270 */
[----:B------:R-:W-:Y:S02]  /*12190*/  FSEL R24, R13, -INF , !P1 ;  /* 0xff8000000d187808 */ /* 0x000fe40004800000 */
[----:B------:R-:W1:Y:S01]  /*121a0*/  MUFU.TANH R14, R14 ;  /* 0x0000000e000e7308 */ /* 0x000e620000002400 */
[----:B---3--:R-:W-:Y:S01]  /*121b0*/  FFMA.FTZ R19, R0, R85, R19 ;  /* 0x0000005500137223 */ /* 0x008fe20000010013 */
[----:B------:R-:W-:-:S04]  /*121c0*/  ISETP.GE.AND P1, PT, R67, R53, PT ;  /* 0x000000354300720c */ /* 0x000fc80003f26270 */
[----:B------:R-:W-:Y:S02]  /*121d0*/  FSEL R45, R19, -INF , !P3 ;  /* 0xff800000132d7808 */ /* 0x000fe40005800000 */
[----:B------:R-:W2:Y:S01]  /*121e0*/  MUFU.TANH R38, R38 ;  /* 0x0000002600267308 */ /* 0x000ea20000002400 */
[----:B------:R-:W-:-:S07]  /*121f0*/  ISETP.GE.AND P3, PT, R20, R54, PT ;  /* 0x000000361400720c */ /* 0x000fce0003f66270 */
[----:B------:R-:W-:Y:S01]  /*12200*/  I2F R39, R20 ;  /* 0x0000001400277306 */ /* 0x000fe20000201400 */
[----:B-1----:R-:W-:-:S07]  /*12210*/  FFMA.FTZ R14, R0, R21, R14 ;  /* 0x00000015000e7223 */ /* 0x002fce000001000e */
[----:B------:R-:W1:Y:S01]  /*12220*/  MUFU.TANH R8, R8 ;  /* 0x0000000800087308 */ /* 0x000e620000002400 */
[----:B--2---:R-:W-:Y:S01]  /*12230*/  FFMA.FTZ R38, R0, R51, R38 ;  /* 0x0000003300267223 */ /* 0x004fe20000010026 */
[----:B------:R-:W-:Y:S02]  /*12240*/  FSEL R51, R44, -INF , !P2 ;  /* 0xff8000002c337808 */ /* 0x000fe40005000000 */
[----:B------:R-:W-:Y:S02]  /*12250*/  FSEL R44, R14, -INF , !P4 ;  /* 0xff8000000e2c7808 */ /* 0x000fe40006000000 */
[----:B------:R-:W-:Y:S02]  /*12260*/  FSEL R124, R38, -INF , !P0 ;  /* 0xff800000267c7808 */ /* 0x000fe40004000000 */
[----:B------:R-:W2:Y:S01]  /*12270*/  MUFU.TANH R26, R26 ;  /* 0x0000001a001a7308 */ /* 0x000ea20000002400 */
[----:B------:R-:W-:Y:S02]  /*12280*/  ISETP.GE.AND P4, PT, R7, R54, PT ;  /* 0x000000360700720c */ /* 0x000fe40003f86270 */
[----:B------:R-:W-:-:S02]  /*12290*/  ISETP.GE.AND P0, PT, R56, R53, PT ;  /* 0x000000353800720c */ /* 0x000fc40003f06270 */
[----:B------:R-:W-:-:S03]  /*122a0*/  ISETP.GE.AND P2, PT, R46, R54, PT ;  /* 0x000000362e00720c */ /* 0x000fc60003f46270 */
[----:B------:R-:W3:Y:S01]  /*122b0*/  MUFU.TANH R18, R18 ;  /* 0x0000001200127308 */ /* 0x000ee20000002400 */
[----:B-1----:R-:W-:Y:S01]  /*122c0*/  FFMA.FTZ R8, R0, R39, R8 ;  /* 0x0000002700087223 */ /* 0x002fe20000010008 */
[----:B------:R-:W-:Y:S02]  /*122d0*/  FSEL R25, R25, -INF , !P2 ;  /* 0xff80000019197808 */ /* 0x000fe40005000000 */
[----:B------:R-:W-:Y:S02]  /*122e0*/  ISETP.GE.AND P2, PT, R34, R53, PT ;  /* 0x000000352200720c */ /* 0x000fe40003f46270 */
[----:B------:R-:W-:Y:S02]  /*122f0*/  FSEL R43, R8, -INF , !P3 ;  /* 0xff800000082b7808 */ /* 0x000fe40005800000 */
[----:B------:R-:W1:Y:S01]  /*12300*/  MUFU.TANH R15, R15 ;  /* 0x0000000f000f7308 */ /* 0x000e620000002400 */
[----:B--2---:R-:W-:Y:S01]  /*12310*/  FFMA.FTZ R26, R0, R109, R26 ;  /* 0x0000006d001a7223 */ /* 0x004fe2000001001a */
[----:B------:R-:W-:-:S02]  /*12320*/  FSEL R8, R28, -INF , !P4 ;  /* 0xff8000001c087808 */ /* 0x000fc40006000000 */
[----:B------:R-:W-:Y:S02]  /*12330*/  ISETP.GE.AND P4, PT, R52, 0x2, PT ;  /* 0x000000023400780c */ /* 0x000fe40003f86270 */
[----:B------:R-:W-:Y:S02]  /*12340*/  FSEL R26, R26, -INF , !P0 ;  /* 0xff8000001a1a7808 */ /* 0x000fe40004000000 */
[----:B------:R-:W2:Y:S01]  /*12350*/  MUFU.TANH R32, R32 ;  /* 0x0000002000207308 */ /* 0x000ea20000002400 */
[----:B---3--:R-:W-:Y:S01]  /*12360*/  FFMA.FTZ R18, R0, R35, R18 ;  /* 0x0000002300127223 */ /* 0x008fe20000010012 */
[----:B------:R-:W-:-:S04]  /*12370*/  ISETP.GE.AND P0, PT, R58, R53, PT ;  /* 0x000000353a00720c */ /* 0x000fc80003f06270 */
[----:B------:R-:W-:Y:S02]  /*12380*/  FSEL R42, R18, -INF , !P0 ;  /* 0xff800000122a7808 */ /* 0x000fe40004000000 */
[----:B------:R-:W3:Y:S01]  /*12390*/  MUFU.TANH R10, R10 ;  /* 0x0000000a000a7308 */ /* 0x000ee20000002400 */
[----:B-1----:R-:W-:Y:S01]  /*123a0*/  FFMA.FTZ R15, R0, R21, R15 ;  /* 0x00000015000f7223 */ /* 0x002fe2000001000f */
[----:B------:R-:W-:-:S04]  /*123b0*/  ISETP.GE.AND P0, PT, R20, R53, PT ;  /* 0x000000351400720c */ /* 0x000fc80003f06270 */
[----:B------:R-:W-:Y:S02]  /*123c0*/  FSEL R38, R15, -INF , !P1 ;  /* 0xff8000000f267808 */ /* 0x000fe40004800000 */
[----:B------:R-:W-:Y:S01]  /*123d0*/  I2F R23, R22 ;  /* 0x0000001600177306 */ /* 0x000fe20000201400 */
[----:B--2---:R-:W-:Y:S01]  /*123e0*/  FFMA.FTZ R32, R0, R85, R32 ;  /* 0x0000005500207223 */ /* 0x004fe20000010020 */
[----:B------:R-:W-:Y:S01]  /*123f0*/  BAR.SYNC.DEFER_BLOCKING 0x0 ;  /* 0x0000000000007b1d */ /* 0x000fe20000010000 */
[----:B------:R-:W-:-:S03]  /*12400*/  ISETP.GE.AND P1, PT, R7, R53, PT ;  /* 0x000000350700720c */ /* 0x000fc60003f26270 */
[----:B------:R-:W-:Y:S02]  /*12410*/  FSEL R40, R32, -INF , !P2 ;  /* 0xff80000020287808 */ /* 0x000fe40005000000 */
[----:B------:R-:W1:Y:S01]  /*12420*/  MUFU.TANH R12, R30 ;  /* 0x0000001e000c7308 */ /* 0x000e620000002400 */
[----:B---3--:R-:W-:Y:S01]  /*12430*/  FFMA.FTZ R10, R0, R39, R10 ;  /* 0x00000027000a7223 */ /* 0x008fe2000001000a */
[----:B------:R-:W-:-:S04]  /*12440*/  ISETP.GE.AND P2, PT, R22, R54, PT ;  /* 0x000000361600720c */ /* 0x000fc80003f46270 */
[----:B------:R-:W-:Y:S02]  /*12450*/  FSEL R34, R10, -INF , !P0 ;  /* 0xff8000000a227808 */ /* 0x000fe40004000000 */
[----:B------:R-:W2:Y:S01]  /*12460*/  MUFU.TANH R9, R9 ;  /* 0x0000000900097308 */ /* 0x000ea20000002400 */
[----:B------:R-:W-:-:S07]  /*12470*/  ISETP.GE.AND P0, PT, R22, R53, PT ;  /* 0x000000351600720c */ /* 0x000fce0003f06270 */
[----:B------:R-:W3:Y:S01]  /*12480*/  MUFU.TANH R11, R11 ;  /* 0x0000000b000b7308 */ /* 0x000ee20000002400 */
[----:B-1----:R-:W-:-:S05]  /*12490*/  FFMA.FTZ R7, R0, R3, R12 ;  /* 0x0000000300077223 */ /* 0x002fca000001000c */
[----:B------:R-:W-:Y:S01]  /*124a0*/  FSEL R7, R7, -INF , !P1 ;  /* 0xff80000007077808 */ /* 0x000fe20004800000 */
[----:B--2---:R-:W-:-:S05]  /*124b0*/  FFMA.FTZ R9, R0, R23, R9 ;  /* 0x0000001700097223 */ /* 0x004fca0000010009 */
[----:B------:R-:W-:Y:S01]  /*124c0*/  FSEL R39, R9, -INF , !P2 ;  /* 0xff80000009277808 */ /* 0x000fe20005000000 */
[----:B---3--:R-:W-:-:S05]  /*124d0*/  FFMA.FTZ R11, R0, R23, R11 ;  /* 0x00000017000b7223 */ /* 0x008fca000001000b */
        /* <DEDUP_REMOVED lines=61> */
.L_x_2526:
[----:B------:R-:W-:-:S05]  /*128b0*/  IMAD.MOV.U32 R10, RZ, RZ, c[0x0][0x198] ;  /* 0x00006600ff0a7624 */ /* 0x000fca00078e00ff */
[----:B------:R-:W-:-:S04]  /*128c0*/  LEA R10, -R10, RZ, 0x7 ;  /* 0x000000ff0a0a7211 */ /* 0x000fc800078e39ff */
[----:B------:R-:W-:Y:S02]  /*128d0*/  SHF.R.S32.HI R9, RZ, 0x1f, R10 ;  /* 0x0000001fff097819 */ /* 0x000fe4000001140a */
.L_x_2527:
        /* <DEDUP_REMOVED lines=114> */
.L_x_2525:
        /* <DEDUP_REMOVED lines=89> */
[----:B------:R-:W-:Y:S02]  /*13590*/  FFMA.FTZ R136, R94, c[0x0][0x23c], -R35 ;  /* 0x00008f005e887a23 */ /* 0x000fe40000010823 */
[----:B------:R-:W1:Y:S01]  /*135a0*/  LDSM.16.MT88.4 R92, [R140+0xb000] ;  /* 0x00b000008c5c783b */ /* 0x000e620000004200 */
[----:B------:R-:W-:-:S02]  /*135b0*/  FFMA.FTZ R135, R89, c[0x0][0x23c], -R48 ;  /* 0x00008f0059877a23 */ /* 0x000fc40000010830 */
[--C-:B------:R-:W-:Y:S02]  /*135c0*/  FFMA.FTZ R67, R49, c[0x0][0x23c], -R48.reuse ;  /* 0x00008f0031437a23 */ /* 0x100fe40000010830 */
[--C-:B------:R-:W-:Y:S01]  /*135d0*/  FFMA.FTZ R130, R7, c[0x0][0x23c], -R35.reuse ;  /* 0x00008f0007827a23 */ /* 0x100fe20000010823 */
[----:B------:R-:W-:Y:S01]  /*135e0*/  MUFU.EX2 R156, R156 ;  /* 0x0000009c009c7308 */ /* 0x000fe20000000800 */
[--C-:B------:R-:W-:Y:S02]  /*135f0*/  FFMA.FTZ R55, R90, c[0x0][0x23c], -R35.reuse ;  /* 0x00008f005a377a23 */ /* 0x100fe40000010823 */
[--C-:B------:R-:W-:Y:S02]  /*13600*/  FFMA.FTZ R49, R37, c[0x0][0x23c], -R48.reuse ;  /* 0x00008f0025317a23 */ /* 0x100fe40000010830 */
[--C-:B------:R-:W-:Y:S02]  /*13610*/  FFMA.FTZ R58, R47, c[0x0][0x23c], -R48.reuse ;  /* 0x00008f002f3a7a23 */ /* 0x100fe40000010830 */
[----:B------:R-:W-:Y:S01]  /*13620*/  FFMA.FTZ R41, R36, c[0x0][0x23c], -R35 ;  /* 0x00008f0024297a23 */ /* 0x000fe20000010823 */
[----:B------:R-:W2:Y:S01]  /*13630*/  MUFU.EX2 R135, R135 ;  /* 0x0000008700877308 */ /* 0x000ea20000000800 */
[----:B------:R-:W-:-:S02]  /*13640*/  FFMA.FTZ R37, R17, c[0x0][0x23c], -R48 ;  /* 0x00008f0011257a23 */ /* 0x000fc40000010830 */
[--C-:B------:R-:W-:Y:S02]  /*13650*/  FFMA.FTZ R56, R16, c[0x0][0x23c], -R35.reuse ;  /* 0x00008f0010387a23 */ /* 0x100fe40000010823 */
[--C-:B------:R-:W-:Y:S01]  /*13660*/  FFMA.FTZ R47, R88, c[0x0][0x23c], -R35.reuse ;  /* 0x00008f00582f7a23 */ /* 0x100fe20000010823 */
[----:B------:R-:W3:Y:S01]  /*13670*/  LDSM.16.MT88.4 R16, [R122+0x9400] ;  /* 0x009400007a10783b */ /* 0x000ee20000004200 */
[----:B------:R-:W-:Y:S01]  /*13680*/  FFMA.FTZ R36, R6, c[0x0][0x23c], -R35 ;  /* 0x00008f0006247a23 */ /* 0x000fe20000010823 */
[----:B------:R-:W4:Y:S01]  /*13690*/  MUFU.EX2 R67, R67 ;  /* 0x0000004300437308 */ /* 0x000f220000000800 */
[--C-:B------:R-:W-:Y:S02]  /*136a0*/  FFMA.FTZ R6, R31, c[0x0][0x23c], -R48.reuse ;  /* 0x00008f001f067a23 */ /* 0x100fe40000010830 */
[--C-:B------:R-:W-:Y:S02]  /*136b0*/  FFMA.FTZ R33, R33, c[0x0][0x23c], -R48.reuse ;  /* 0x00008f0021217a23 */ /* 0x100fe40000010830 */
[----:B------:R-:W-:-:S02]  /*136c0*/  FFMA.FTZ R30, R65, c[0x0][0x23c], -R48 ;  /* 0x00008f00411e7a23 */ /* 0x000fc40000010830 */
[----:B------:R-:W-:Y:S01]  /*136d0*/  FFMA.FTZ R29, R29, c[0x0][0x23c], -R48 ;  /* 0x00008f001d1d7a23 */ /* 0x000fe20000010830 */
[----:B------:R-:W-:Y:S01]  /*136e0*/  MUFU.EX2 R130, R130 ;  /* 0x0000008200827308 */ /* 0x000fe20000000800 */
[----:B--2---:R-:W-:Y:S01]  /*136f0*/  F2FP.PACK_AB R68, R135, R156 ;  /* 0x0000009c8744723e */ /* 0x004fe200000000ff */
[--C-:B------:R-:W-:Y:S02]  /*13700*/  FFMA.FTZ R31, R180, c[0x0][0x23c], -R35.reuse ;  /* 0x00008f00b41f7a23 */ /* 0x100fe40000010823 */
[--C-:B------:R-:W-:Y:S02]  /*13710*/  FFMA.FTZ R28, R178, c[0x0][0x23c], -R35.reuse ;  /* 0x00008f00b21c7a23 */ /* 0x100fe40000010823 */
[--C-:B------:R-:W-:Y:S02]  /*13720*/  FFMA.FTZ R7, R120, c[0x0][0x23c], -R35.reuse ;  /* 0x00008f0078077a23 */ /* 0x100fe40000010823 */
        /* <DEDUP_REMOVED lines=34> */
[----:B--2---:R-:W-:Y:S01]  /*13950*/  F2FP.PACK_AB R8, R49, R46 ;  /* 0x0000002e3108723e */ /* 0x004fe200000000ff */
        /* <DEDUP_REMOVED lines=9> */
[----:B------:R-:W-:Y:S01]  /*139f0*/  FFMA.FTZ R130, R51, c[0x0][0x23c], -R48 ;  /* 0x00008f0033827a23 */ /* 0x000fe20000010830 */
[----:B------:R-:W2:Y:S01]  /*13a00*/  MUFU.EX2 R47, R47 ;  /* 0x0000002f002f7308 */ /* 0x000ea20000000800 */
[----:B-1----:R-:W-:Y:S01]  /*13a10*/  F2FP.PACK_AB R10, R37, R58 ;  /* 0x0000003a250a723e */ /* 0x002fe200000000ff */
[----:B------:R-:W-:-:S02]  /*13a20*/  FADD.FTZ R136, R136, R121 ;  /* 0x0000007988887221 */ /* 0x000fc40000010000 */
[----:B------:R-:W-:Y:S02]  /*13a30*/  FFMA.FTZ R51, R57, c[0x0][0x23c], -R48 ;  /* 0x00008f0039337a23 */ /* 0x000fe40000010830 */
        /* <DEDUP_REMOVED lines=11> */
[----:B------:R-:W-:Y:S02]  /*13af0*/  FADD.FTZ R46, R46, R121 ;  /* 0x000000792e2e7221 */ /* 0x000fe40000010000 */
[----:B------:R-:W-:Y:S01]  /*13b00*/  HMMA.16816.F32 R80, R68, R76, RZ ;  /* 0x0000004c4450723c */ /* 0x000fe200000018ff */
[--C-:B------:R-:W-:Y:S01]  /*13b10*/  FFMA.FTZ R40, R40, c[0x0][0x23c], -R35.reuse ;  /* 0x00008f0028287a23 */ /* 0x100fe20000010823 */
[----:B------:R-:W-:Y:S01]  /*13b20*/  MUFU.EX2 R33, R33 ;  /* 0x0000002100217308 */ /* 0x000fe20000000800 */
[----:B------:R-:W-:-:S05]  /*13b30*/  FFMA.FTZ R34, R34, c[0x0][0x23c], -R35 ;  /* 0x00008f0022227a23 */ /* 0x000fca0000010823 */
        /* <DEDUP_REMOVED lines=11> */
[----:B------:R-:W4:Y:S06]  /*13bf0*/  MUFU.EX2 R28, R28 ;  /* 0x0000001c001c7308 */ /* 0x000f2c0000000800 */
[C---:B---3--:R-:W-:Y:S02]  /*13c00*/  HMMA.16816.F32 R104, R8.reuse, R16, R104 ;  /* 0x000000100868723c */ /* 0x048fe40000001868 */
[----:B------:R-:W-:Y:S06]  /*13c10*/  MUFU.EX2 R7, R7 ;  /* 0x0000000700077308 */ /* 0x000fec0000000800 */
[C---:B------:R-:W-:Y:S01]  /*13c20*/  HMMA.16816.F32 R100, R8.reuse, R18, R100 ;  /* 0x000000120864723c */ /* 0x040fe20000001864 */
[----:B------:R-:W3:Y:S01]  /*13c30*/  LDSM.16.MT88.4 R16, [R140+0xd400] ;  /* 0x00d400008c10783b */ /* 0x000ee20000004200 */
        /* <DEDUP_REMOVED lines=27> */
[----:B----4-:R-:W-:Y:S01]  /*13df0*/  F2FP.PACK_AB R9, R28, R31 ;  /* 0x0000001f1c09723e */ /* 0x010fe200000000ff */
[----:B------:R-:W-:Y:S01]  /*13e00*/  MUFU.EX2 R160, R160 ;  /* 0x000000a000a07308 */ /* 0x000fe20000000800 */
[----:B------:R-:W-:Y:S02]  /*13e10*/  F2FP.PACK_AB R10, R6, R29 ;  /* 0x0000001d060a723e */ /* 0x000fe400000000ff */
[----:B-----5:R-:W-:-:S05]  /*13e20*/  F2FP.PACK_AB R11, R4, R7 ;  /* 0x00000007040b723e */ /* 0x020fca00000000ff */
[----:B------:R-:W-:Y:S02]  /*13e30*/  MUFU.EX2 R139, R139 ;  /* 0x0000008b008b7308 */ /* 0x000fe40000000800 */
[C---:B---3--:R-:W-:Y:S06]  /*13e40*/  HMMA.16816.F32 R112, R8.reuse, R16, R112 ;  /* 0x000000100870723c */ /* 0x048fec0000001870 */
        /* <DEDUP_REMOVED lines=132> */
[C---:B---3--:R-:W-:Y:S01]  /*14690*/  HMMA.16816.F32 R96, R8.reuse, R16, R96 ;  /* 0x000000100860723c */ /* 0x048fe20000001860 */
[--C-:B------:R-:W-:Y:S02]  /*146a0*/  FFMA.FTZ R46, R43, c[0x0][0x23c], -R48.reuse ;  /* 0x00008f002b2e7a23 */ /* 0x100fe40000010830 */
[--C-:B------:R-:W-:Y:S02]  /*146b0*/  FFMA.FTZ R43, R38, c[0x0][0x23c], -R35.reuse ;  /* 0x00008f00262b7a23 */ /* 0x100fe40000010823 */
[----:B------:R-:W-:Y:S02]  /*146c0*/  FFMA.FTZ R35, R32, c[0x0][0x23c], -R35 ;  /* 0x00008f0020237a23 */ /* 0x000fe40000010823 */
[----:B------:R-:W-:Y:S01]  /*146d0*/  FFMA.FTZ R49, R44, c[0x0][0x23c], -R48 ;  /* 0x00008f002c317a23 */ /* 0x000fe20000010830 */
[----:B------:R-:W-:Y:S01]  /*146e0*/  HMMA.16816.F32 R92, R8, R18, R92 ;  /* 0x00000012085c723c */ /* 0x000fe2000000185c */
[----:B------:R-:W2:Y:S01]  /*146f0*/  LDSM.16.MT88.4 R16, [R122+0xe800] ;  /* 0x00e800007a10783b */ /* 0x000ea20000004200 */
[----:B------:R-:W-:Y:S01]  /*14700*/  FADD.FTZ R65, R65, R120 ;  /* 0x0000007841417221 */ /* 0x000fe20000010000 */
[----:B------:R-:W-:Y:S01]  /*14710*/  MUFU.EX2 R44, R56 ;  /* 0x00000038002c7308 */ /* 0x000fe20000000800 */
[----:B------:R-:W-:-:S02]  /*14720*/  FADD.FTZ R63, R63, R66 ;  /* 0x000000423f3f7221 */ /* 0x000fc40000010000 */
[----:B------:R-:W-:Y:S02]  /*14730*/  FFMA.FTZ R48, R39, c[0x0][0x23c], -R48 ;  /* 0x00008f0027307a23 */ /* 0x000fe40000010830 */
[C---:B------:R-:W-:Y:S01]  /*14740*/  HMMA.16816.F32 R88, R8.reuse, R20, R88 ;  /* 0x000000140858723c */ /* 0x040fe20000001858 */
[----:B------:R-:W-:Y:S02]  /*14750*/  FADD.FTZ R64, R64, R65 ;  /* 0x0000004140407221 */ /* 0x000fe40000010000 */
[----:B------:R-:W-:Y:S01]  /*14760*/  FADD.FTZ R62, R62, R63 ;  /* 0x0000003f3e3e7221 */ /* 0x000fe20000010000 */
[----:B------:R-:W3:Y:S01]  /*14770*/  MUFU.EX2 R39, R49 ;  /* 0x0000003100277308 */ /* 0x000ee20000000800 */
[----:B------:R-:W-:Y:S02]  /*14780*/  FADD.FTZ R61, R61, R64 ;  /* 0x000000403d3d7221 */ /* 0x000fe40000010000 */
[----:B------:R-:W-:Y:S01]  /*14790*/  FADD.FTZ R59, R59, R62 ;  /* 0x0000003e3b3b7221 */ /* 0x000fe20000010000 */
[----:B------:R-:W-:Y:S01]  /*147a0*/  HMMA.16816.F32 R84, R8, R22, R84 ;  /* 0x000000160854723c */ /* 0x000fe20000001854 */
[----:B------:R-:W-:Y:S01]  /*147b0*/  LDSM.16.MT88.4 R20, [R140+0xcc00] ;  /* 0x00cc00008c14783b */ /* 0x000fe20000004200 */
[----:B------:R-:W-:-:S02]  /*147c0*/  FADD.FTZ R166, R166, R61 ;  /* 0x0000003da6a67221 */ /* 0x000fc40000010000 */
[----:B------:R-:W-:Y:S01]  /*147d0*/  MUFU.EX2 R46, R46 ;  /* 0x0000002e002e7308 */ /* 0x000fe20000000800 */
[----:B------:R-:W-:Y:S02]  /*147e0*/  FADD.FTZ R162, R162, R59 ;  /* 0x0000003ba2a27221 */ /* 0x000fe40000010000 */
[----:B------:R-:W-:Y:S01]  /*147f0*/  FADD.FTZ R161, R161, R166 ;  /* 0x000000a6a1a17221 */ /* 0x000fe20000010000 */
[C---:B----4-:R-:W-:Y:S01]  /*14800*/  HMMA.16816.F32 R104, R8.reuse, R24, R104 ;  /* 0x000000180868723c */ /* 0x050fe20000001868 */
[----:B------:R-:W-:Y:S02]  /*14810*/  FADD.FTZ R157, R157, R162 ;  /* 0x000000a29d9d7221 */ /* 0x000fe40000010000 */
[----:B------:R-:W-:Y:S01]  /*14820*/  FADD.FTZ R160, R160, R161 ;  /* 0x000000a1a0a07221 */ /* 0x000fe20000010000 */
        /* <DEDUP_REMOVED lines=14> */
[----:B------:R-:W-:Y:S01]  /*14910*/  FADD.FTZ R133, R133, R134 ;  /* 0x0000008685857221 */ /* 0x000fe20000010000 */
[C---:B------:R-:W-:Y:S01]  /*14920*/  HMMA.16816.F32 R100, R8.reuse, R26, R100 ;  /* 0x0000001a0864723c */ /* 0x040fe20000001864 */
[----:B------:R-:W5:Y:S01]  /*14930*/  LDSM.16.MT88.4 R24, [R140+0xac00] ;  /* 0x00ac00008c18783b */ /* 0x000f620000004200 */
[----:B------:R-:W-:Y:S02]  /*14940*/  FADD.FTZ R125, R125, R168 ;  /* 0x000000a87d7d7221 */ /* 0x000fe40000010000 */
[----:B------:R-:W1:Y:S01]  /*14950*/  MUFU.EX2 R35, R35 ;  /* 0x0000002300237308 */ /* 0x000e620000000800 */
        /* <DEDUP_REMOVED lines=14> */
[----:B-1----:R-:W-:Y:S01]  /*14a40*/  F2FP.PACK_AB R9, R43, R40 ;  /* 0x000000282b09723e */ /* 0x002fe200000000ff */
[----:B------:R-:W-:Y:S01]  /*14a50*/  FADD.FTZ R40, R40, R55 ;  /* 0x0000003728287221 */ /* 0x000fe20000010000 */
[----:B------:R-:W-:Y:S01]  /*14a60*/  F2FP.PACK_AB R10, R41, R46 ;  /* 0x0000002e290a723e */ /* 0x000fe200000000ff */
[----:B------:R-:W-:Y:S01]  /*14a70*/  FADD.FTZ R39, R39, R44 ;  /* 0x0000002c27277221 */ /* 0x000fe20000010000 */
[----:B------:R-:W-:Y:S01]  /*14a80*/  F2FP.PACK_AB R11, R35, R32 ;  /* 0x00000020230b723e */ /* 0x000fe200000000ff */
[----:B------:R-:W-:-:S02]  /*14a90*/  FADD.FTZ R43, R43, R40 ;  /* 0x000000282b2b7221 */ /* 0x000fc40000010000 */
[----:B------:R-:W-:Y:S02]  /*14aa0*/  FADD.FTZ R46, R46, R39 ;  /* 0x000000272e2e7221 */ /* 0x000fe40000010000 */
[----:B------:R-:W-:Y:S02]  /*14ab0*/  FADD.FTZ R32, R32, R43 ;  /* 0x0000002b20207221 */ /* 0x000fe40000010000 */
[----:B----4-:R-:W-:Y:S01]  /*14ac0*/  HMMA.16816.F32 R104, R8, R12, R104 ;  /* 0x0000000c0868723c */ /* 0x010fe20000001868 */
[----:B------:R-:W-:Y:S02]  /*14ad0*/  FADD.FTZ R158, R41, R46 ;  /* 0x0000002e299e7221 */ /* 0x000fe40000010000 */
[----:B------:R-:W-:-:S05]  /*14ae0*/  FADD.FTZ R161, R35, R32 ;  /* 0x0000002023a17221 */ /* 0x000fca0000010000 */
[C---:B------:R-:W-:Y:S01]  /*14af0*/  HMMA.16816.F32 R100, R8.reuse, R14, R100 ;  /* 0x0000000e0864723c */ /* 0x040fe20000001864 */
[----:B------:R-:W1:Y:S07]  /*14b00*/  LDSM.16.MT88.4 R12, [R140+0xec00] ;  /* 0x00ec00008c0c783b */ /* 0x000e6e0000004200 */
[C---:B------:R-:W-:Y:S08]  /*14b10*/  HMMA.16816.F32 R96, R8.reuse, R20, R96 ;  /* 0x000000140860723c */ /* 0x040ff00000001860 */
[C---:B------:R-:W-:Y:S01]  /*14b20*/  HMMA.16816.F32 R92, R8.reuse, R22, R92 ;  /* 0x00000016085c723c */ /* 0x040fe2000000185c */
[----:B------:R-:W3:Y:S07]  /*14b30*/  LDSM.16.MT88.4 R20, [R122+0xec00] ;  /* 0x00ec00007a14783b */ /* 0x000eee0000004200 */
[C---:B-----5:R-:W-:Y:S08]  /*14b40*/  HMMA.16816.F32 R112, R8.reuse, R24, R112 ;  /* 0x000000180870723c */ /* 0x060ff00000001870 */
        /* <DEDUP_REMOVED lines=73> */
.L_x_2529:
[----:B------:R-:W-:-:S05]  /*14fe0*/  IMAD.MOV.U32 R6, RZ, RZ, c[0x0][0x1a0] ;  /* 0x00006800ff067624 */ /* 0x000fca00078e00ff */
[----:B------:R-:W-:-:S04]  /*14ff0*/  LEA R6, -R6, RZ, 0x7 ;  /* 0x000000ff06067211 */ /* 0x000fc800078e39ff */
[----:B------:R-:W-:Y:S02]  /*15000*/  SHF.R.S32.HI R7, RZ, 0x1f, R6 ;  /* 0x0000001fff077819 */ /* 0x000fe40000011406 */
.L_x_2530:
[----:B------:R-:W-:Y:S01]  /*15010*/  LOP3.LUT P1, RZ, R5, 0x2, RZ, 0xc0, !PT ;  /* 0x0000000205ff7812 */ /* 0x000fe2000782c0ff */
[----:B------:R-:W-:Y:S01]  /*15020*/  IMAD.SHL.U32 R160, R171, 0x80, RZ ;  /* 0x00000080aba07824 */ /* 0x000fe200078e00ff */
[----:B------:R-:W-:Y:S02]  /*15030*/  LOP3.LUT P0, RZ, R5, 0x4, RZ, 0xc0, !PT ;  /* 0x0000000405ff7812 */ /* 0x000fe4000780c0ff */
[----:B------:R-:W-:Y:S02]  /*15040*/  LEA R120, P3, R6, R128, 0x1 ;  /* 0x0000008006787211 */ /* 0x000fe400078608ff */
[----:B------:R-:W-:Y:S02]  /*15050*/  LOP3.LUT R55, R160, R155, RZ, 0xfc, !PT ;  /* 0x0000009ba0377212 */ /* 0x000fe400078efcff */
[----:B------:R-:W-:Y:S02]  /*15060*/  LEA.HI.X R121, R6, R129, R7, 0x1, P3 ;  /* 0x0000008106797211 */ /* 0x000fe400018f0c07 */
[----:B------:R-:W-:-:S03]  /*15070*/  ISETP.GE.AND P6, PT, R52, 0x3, PT ;  /* 0x000000033400780c */ /* 0x000fc60003fc6270 */
        /* <DEDUP_REMOVED lines=237> */
[----:B------:R-:W-:Y:S01]  /*15f50*/  FMUL.FTZ R36, R36, c[0x0][0x2ec] ;  /* 0x0000bb0024247a20 */ /* 0x000fe20000410000 */
[----:B------:R-:W-:Y:S01]  /*15f60*/  HMMA.16816.F32 R48, R128, R134, R48 ;  /* 0x000000868030723c */ /* 0x000fe20000001830 */
[----:B------:R-:W1:Y:S01]  /*15f70*/  LDSM.16.M88.4 R128, [R123+0x7000] ;  /* 0x007000007b80783b */ /* 0x000e620000000200 */
[----:B------:R-:W-:-:S03]  /*15f80*/  FMUL.FTZ R39, R39, c[0x0][0x2ec] ;  /* 0x0000bb0027277a20 */ /* 0x000fc60000410000 */
[----:B------:R-:W3:Y:S02]  /*15f90*/  LDSM.16.M88.4 R132, [R123+0x7c00] ;  /* 0x007c00007b84783b */ /* 0x000ee40000000200 */
[----:B------:R-:W-:Y:S01]  /*15fa0*/  FMUL.FTZ R32, R32, c[0x0][0x2ec] ;  /* 0x0000bb0020207a20 */ /* 0x000fe20000410000 */
[----:B------:R-:W-:Y:S01]  /*15fb0*/  MUFU.TANH R39, R39 ;  /* 0x0000002700277308 */ /* 0x000fe20000002400 */
[----:B------:R-:W-:-:S07]  /*15fc0*/  FMUL.FTZ R35, R35, c[0x0][0x2ec] ;  /* 0x0000bb0023237a20 */ /* 0x000fce0000410000 */
[----:B------:R-:W-:Y:S01]  /*15fd0*/  MUFU.TANH R35, R35 ;  /* 0x0000002300237308 */ /* 0x000fe20000002400 */
[C---:B--2---:R-:W-:Y:S08]  /*15fe0*/  HMMA.16816.F32 R4, R136.reuse, R164, R4 ;  /* 0x000000a48804723c */ /* 0x044ff00000001804 */
[C---:B------:R-:W-:Y:S08]  /*15ff0*/  HMMA.16816.F32 R124, R136.reuse, R166, R124 ;  /* 0x000000a6887c723c */ /* 0x040ff0000000187c */
[C---:B-1----:R-:W-:Y:S08]  /*16000*/  HMMA.16816.F32 R44, R136.reuse, R128, R44 ;  /* 0x00000080882c723c */ /* 0x042ff0000000182c */
[----:B------:R-:W-:Y:S01]  /*16010*/  FMUL.FTZ R5, R5, c[0x0][0x2ec] ;  /* 0x0000bb0005057a20 */ /* 0x000fe20000410000 */
[----:B------:R-:W-:Y:S01]  /*16020*/  HMMA.16816.F32 R40, R136, R130, R40 ;  /* 0x000000828828723c */ /* 0x000fe20000001828 */
[----:B------:R-:W1:Y:S01]  /*16030*/  LDSM.16.M88.4 R128, [R123+0x7800] ;  /* 0x007800007b80783b */ /* 0x000e620000000200 */
[----:B------:R-:W-:-:S02]  /*16040*/  FMUL.FTZ R4, R4, c[0x0][0x2ec] ;  /* 0x0000bb0004047a20 */ /* 0x000fc40000410000 */
[----:B------:R-:W-:Y:S02]  /*16050*/  FMUL.FTZ R6, R6, c[0x0][0x2ec] ;  /* 0x0000bb0006067a20 */ /* 0x000fe40000410000 */
[----:B------:R2:W-:Y:S01]  /*16060*/  MUFU.TANH R169, R4 ;  /* 0x0000000400a97308 */ /* 0x0005e20000002400 */
[----:B------:R-:W-:Y:S01]  /*16070*/  FMUL.FTZ R124, R124, c[0x0][0x2ec] ;  /* 0x0000bb007c7c7a20 */ /* 0x000fe20000410000 */
[----:B---3--:R-:W-:Y:S01]  /*16080*/  HMMA.16816.F32 R20, R136, R132, R20 ;  /* 0x000000848814723c */ /* 0x008fe20000001814 */
[----:B------:R-:W-:Y:S02]  /*16090*/  FMUL.FTZ R126, R126, c[0x0][0x2ec] ;  /* 0x0000bb007e7e7a20 */ /* 0x000fe40000410000 */
[----:B------:R-:W-:-:S03]  /*160a0*/  FMUL.FTZ R127, R127, c[0x0][0x2ec] ;  /* 0x0000bb007f7f7a20 */ /* 0x000fc60000410000 */
[----:B------:R-:W-:Y:S02]  /*160b0*/  MUFU.TANH R195, R6 ;  /* 0x0000000600c37308 */ /* 0x000fe40000002400 */
[----:B------:R-:W-:Y:S01]  /*160c0*/  HMMA.16816.F32 R16, R136, R134, R16 ;  /* 0x000000868810723c */ /* 0x000fe20000001810 */
[----:B------:R-:W3:Y:S01]  /*160d0*/  LDSM.16.M88.4 R132, [R123+0x8800] ;  /* 0x008800007b84783b */ /* 0x000ee20000000200 */
[----:B--2---:R-:W-:-:S04]  /*160e0*/  IADD3 R4, R55, 0x9, RZ ;  /* 0x0000000937047810 */ /* 0x004fc80007ffe0ff */
[----:B------:R-:W-:Y:S02]  /*160f0*/  MUFU.TANH R167, R124 ;  /* 0x0000007c00a77308 */ /* 0x000fe40000002400 */
[----:B------:R-:W-:Y:S02]  /*16100*/  FMUL.FTZ R42, R42, c[0x0][0x2ec] ;  /* 0x0000bb002a2a7a20 */ /* 0x000fe40000410000 */
[----:B------:R-:W-:Y:S02]  /*16110*/  FMUL.FTZ R157, R43, c[0x0][0x2ec] ;  /* 0x0000bb002b9d7a20 */ /* 0x000fe40000410000 */
[----:B------:R-:W-:Y:S02]  /*16120*/  FMUL.FTZ R40, R40, c[0x0][0x2ec] ;  /* 0x0000bb0028287a20 */ /* 0x000fe40000410000 */
[----:B------:R-:W-:Y:S02]  /*16130*/  I2F R6, R4 ;  /* 0x0000000400067306 */ /* 0x000fe40000201400 */
[----:B------:R-:W-:-:S02]  /*16140*/  FMUL.FTZ R21, R21, c[0x0][0x2ec] ;  /* 0x0000bb0015157a20 */ /* 0x000fc40000410000 */
[----:B------:R-:W-:Y:S02]  /*16150*/  FMUL.FTZ R193, R23, c[0x0][0x2ec] ;  /* 0x0000bb0017c17a20 */ /* 0x000fe40000410000 */
[----:B------:R-:W-:Y:S02]  /*16160*/  FMUL.FTZ R20, R20, c[0x0][0x2ec] ;  /* 0x0000bb0014147a20 */ /* 0x000fe40000410000 */
[----:B------:R-:W-:Y:S01]  /*16170*/  FMUL.FTZ R22, R22, c[0x0][0x2ec] ;  /* 0x0000bb0016167a20 */ /* 0x000fe20000410000 */
[----:B------:R-:W2:Y:S01]  /*16180*/  MUFU.TANH R157, R157 ;  /* 0x0000009d009d7308 */ /* 0x000ea20000002400 */
[----:B------:R-:W-:Y:S01]  /*16190*/  FMUL.FTZ R23, R19, c[0x0][0x2ec] ;  /* 0x0000bb0013177a20 */ /* 0x000fe20000410000 */
[----:B-1----:R-:W-:Y:S01]  /*161a0*/  HMMA.16816.F32 R28, R136, R128, R28 ;  /* 0x00000080881c723c */ /* 0x002fe2000000181c */
[----:B------:R-:W-:Y:S02]  /*161b0*/  FMUL.FTZ R17, R17, c[0x0][0x2ec] ;  /* 0x0000bb0011117a20 */ /* 0x000fe40000410000 */
[----:B------:R-:W-:-:S02]  /*161c0*/  FMUL.FTZ R16, R16, c[0x0][0x2ec] ;  /* 0x0000bb0010107a20 */ /* 0x000fc40000410000 */
[----:B------:R-:W-:Y:S01]  /*161d0*/  FMUL.FTZ R18, R18, c[0x0][0x2ec] ;  /* 0x0000bb0012127a20 */ /* 0x000fe20000410000 */
[----:B------:R1:W-:Y:S02]  /*161e0*/  MUFU.TANH R185, R20 ;  /* 0x0000001400b97308 */ /* 0x0003e40000002400 */
[C---:B------:R-:W-:Y:S01]  /*161f0*/  HMMA.16816.F32 R24, R136.reuse, R130, R24 ;  /* 0x000000828818723c */ /* 0x040fe20000001818 */
[----:B------:R-:W4:Y:S05]  /*16200*/  LDSM.16.M88.4 R128, [R123+0x8000] ;  /* 0x008000007b80783b */ /* 0x000f2a0000000200 */
[----:B------:R-:W-:Y:S01]  /*16210*/  MUFU.TANH R181, R16 ;  /* 0x0000001000b57308 */ /* 0x000fe20000002400 */
[----:B--2---:R-:W-:Y:S01]  /*16220*/  FFMA.FTZ R157, R0, R6, R157 ;  /* 0x00000006009d7223 */ /* 0x004fe2000001009d */
[----:B---3--:R-:W-:Y:S01]  /*16230*/  HMMA.16816.F32 R64, R136, R132, R64 ;  /* 0x000000848840723c */ /* 0x008fe20000001840 */
[----:B-1----:R-:W-:-:S06]  /*16240*/  LOP3.LUT R20, R160, 0x28, R155, 0xfe, !PT ;  /* 0x00000028a0147812 */ /* 0x002fcc00078efe9b */
[----:B------:R-:W-:Y:S01]  /*16250*/  FMUL.FTZ R133, R41, c[0x0][0x2ec] ;  /* 0x0000bb0029857a20 */ /* 0x000fe20000410000 */
[----:B------:R-:W-:Y:S01]  /*16260*/  HMMA.16816.F32 R60, R136, R134, R60 ;  /* 0x00000086883c723c */ /* 0x000fe2000000183c */
[----:B------:R-:W-:Y:S01]  /*16270*/  FMUL.FTZ R29, R29, c[0x0][0x2ec] ;  /* 0x0000bb001d1d7a20 */ /* 0x000fe20000410000 */
[----:B------:R-:W-:Y:S01]  /*16280*/  MUFU.TANH R135, R42 ;  /* 0x0000002a00877308 */ /* 0x000fe20000002400 */
[----:B------:R-:W-:Y:S02]  /*16290*/  FMUL.FTZ R28, R28, c[0x0][0x2ec] ;  /* 0x0000bb001c1c7a20 */ /* 0x000fe40000410000 */
[----:B------:R-:W-:Y:S02]  /*162a0*/  FMUL.FTZ R30, R30, c[0x0][0x2ec] ;  /* 0x0000bb001e1e7a20 */ /* 0x000fe40000410000 */
[----:B------:R-:W-:Y:S02]  /*162b0*/  FMUL.FTZ R163, R31, c[0x0][0x2ec] ;  /* 0x0000bb001fa37a20 */ /* 0x000fe40000410000 */
[----:B------:R-:W-:Y:S01]  /*162c0*/  FMUL.FTZ R25, R25, c[0x0][0x2ec] ;  /* 0x0000bb0019197a20 */ /* 0x000fe20000410000 */
[----:B------:R1:W-:Y:S01]  /*162d0*/  MUFU.TANH R165, R29 ;  /* 0x0000001d00a57308 */ /* 0x0003e20000002400 */
[----:B------:R-:W-:-:S02]  /*162e0*/  FMUL.FTZ R24, R24, c[0x0][0x2ec] ;  /* 0x0000bb0018187a20 */ /* 0x000fc40000410000 */
[----:B------:R-:W-:Y:S02]  /*162f0*/  FMUL.FTZ R26, R26, c[0x0][0x2ec] ;  /* 0x0000bb001a1a7a20 */ /* 0x000fe40000410000 */
[----:B------:R-:W-:Y:S02]  /*16300*/  FMUL.FTZ R41, R37, c[0x0][0x2ec] ;  /* 0x0000bb0025297a20 */ /* 0x000fe40000410000 */
[----:B------:R-:W-:Y:S01]  /*16310*/  FMUL.FTZ R65, R65, c[0x0][0x2ec] ;  /* 0x0000bb0041417a20 */ /* 0x000fe20000410000 */
[----:B------:R-:W-:Y:S01]  /*16320*/  MUFU.TANH R133, R133 ;  /* 0x0000008500857308 */ /* 0x000fe20000002400 */
[----:B------:R-:W-:Y:S02]  /*16330*/  FMUL.FTZ R64, R64, c[0x0][0x2ec] ;  /* 0x0000bb0040407a20 */ /* 0x000fe40000410000 */
[----:B------:R-:W-:Y:S02]  /*16340*/  FMUL.FTZ R66, R66, c[0x0][0x2ec] ;  /* 0x0000bb0042427a20 */ /* 0x000fe40000410000 */
[----:B------:R-:W-:Y:S01]  /*16350*/  FMUL.FTZ R67, R67, c[0x0][0x2ec] ;  /* 0x0000bb0043437a20 */ /* 0x000fe20000410000 */
[----:B----4-:R-:W-:Y:S01]  /*16360*/  HMMA.16816.F32 R12, R136, R128, R12 ;  /* 0x00000080880c723c */ /* 0x010fe2000000180c */
[----:B-1----:R-:W-:Y:S01]  /*16370*/  FMUL.FTZ R29, R27, c[0x0][0x2ec] ;  /* 0x0000bb001b1d7a20 */ /* 0x002fe20000410000 */
[----:B------:R-:W-:Y:S01]  /*16380*/  MUFU.TANH R189, R28 ;  /* 0x0000001c00bd7308 */ /* 0x000fe20000002400 */
[----:B------:R-:W-:-:S02]  /*16390*/  FMUL.FTZ R62, R62, c[0x0][0x2ec] ;  /* 0x0000bb003e3e7a20 */ /* 0x000fc40000410000 */
[----:B------:R-:W-:Y:S02]  /*163a0*/  FMUL.FTZ R61, R61, c[0x0][0x2ec] ;  /* 0x0000bb003d3d7a20 */ /* 0x000fe40000410000 */
[----:B------:R-:W-:Y:S01]  /*163b0*/  FMUL.FTZ R63, R63, c[0x0][0x2ec] ;  /* 0x0000bb003f3f7a20 */ /* 0x000fe20000410000 */
[----:B------:R-:W-:Y:S01]  /*163c0*/  HMMA.16816.F32 R8, R136, R130, R8 ;  /* 0x000000828808723c */ /* 0x000fe20000001808 */
[----:B------:R-:W1:Y:S01]  /*163d0*/  LDSM.16.M88.4 R128, [R123+0x8c00] ;  /* 0x008c00007b80783b */ /* 0x000e620000000200 */
[----:B------:R-:W-:Y:S01]  /*163e0*/  MUFU.TANH R27, R21 ;  /* 0x00000015001b7308 */ /* 0x000fe20000002400 */
[----:B------:R-:W-:Y:S01]  /*163f0*/  FMUL.FTZ R37, R38, c[0x0][0x2ec] ;  /* 0x0000bb0026257a20 */ /* 0x000fe20000410000 */
[----:B------:R-:W-:-:S06]  /*16400*/  DEPBAR.LE SB0, 0x0 ;  /* 0x000080000000791a */ /* 0x000fcc0000000000 */
[----:B------:R-:W-:Y:S06]  /*16410*/  MUFU.TANH R201, R30 ;  /* 0x0000001e00c97308 */ /* 0x000fec0000002400 */
        /* <DEDUP_REMOVED lines=9> */
[----:B------:R-:W-:-:S05]  /*164b0*/  FMUL.FTZ R11, R11, c[0x0][0x2ec] ;  /* 0x0000bb000b0b7a20 */ /* 0x000fca0000410000 */
[----:B------:R-:W-:Y:S01]  /*164c0*/  MUFU.TANH R19, R15 ;  /* 0x0000000f00137308 */ /* 0x000fe20000002400 */
[----:B-1----:R-:W-:Y:S01]  /*164d0*/  HMMA.16816.F32 R56, R136, R128, R56 ;  /* 0x000000808838723c */ /* 0x002fe20000001838 */
[----:B--2---:R-:W-:Y:S01]  /*164e0*/  FMUL.FTZ R13, R7, c[0x0][0x2ec] ;  /* 0x0000bb00070d7a20 */ /* 0x004fe20000410000 */
[----:B------:R-:W-:-:S05]  /*164f0*/  LOP3.LUT R7, R160, 0x8, R155, 0xfe, !PT ;  /* 0x00000008a0077812 */ /* 0x000fca00078efe9b */
[----:B------:R-:W-:Y:S01]  /*16500*/  MUFU.TANH R15, R5 ;  /* 0x00000005000f7308 */ /* 0x000fe20000002400 */
[----:B------:R-:W-:Y:S01]  /*16510*/  FMUL.FTZ R129, R44, c[0x0][0x2ec] ;  /* 0x0000bb002c817a20 */ /* 0x000fe20000410000 */
[----:B------:R-:W-:Y:S01]  /*16520*/  IADD3 R128, R55, 0x1, RZ ;  /* 0x0000000137807810 */ /* 0x000fe20007ffe0ff */
[----:B------:R-:W-:Y:S01]  /*16530*/  FMUL.FTZ R44, R45, c[0x0][0x2ec] ;  /* 0x0000bb002d2c7a20 */ /* 0x000fe20000410000 */
[----:B------:R-:W-:Y:S01]  /*16540*/  HMMA.16816.F32 R48, R136, R130, R48 ;  /* 0x000000828830723c */ /* 0x000fe20000001830 */
[----:B------:R-:W-:-:S03]  /*16550*/  FMUL.FTZ R45, R46, c[0x0][0x2ec] ;  /* 0x0000bb002e2d7a20 */ /* 0x000fc60000410000 */
[----:B------:R-:W-:Y:S01]  /*16560*/  I2F R131, R128 ;  /* 0x0000008000837306 */ /* 0x000fe20000201400 */
[----:B------:R-:W-:Y:S01]  /*16570*/  FMUL.FTZ R46, R47, c[0x0][0x2ec] ;  /* 0x0000bb002f2e7a20 */ /* 0x000fe20000410000 */
[-C--:B------:R-:W-:Y:S01]  /*16580*/  ISETP.GE.AND P0, PT, R128, R54.reuse, PT ;  /* 0x000000368000720c */ /* 0x080fe20003f06270 */
[----:B------:R-:W-:Y:S01]  /*16590*/  FMUL.FTZ R47, R33, c[0x0][0x2ec] ;  /* 0x0000bb00212f7a20 */ /* 0x000fe20000410000 */
[C---:B------:R-:W-:Y:S01]  /*165a0*/  ISETP.GE.AND P1, PT, R7.reuse, R53, PT ;  /* 0x000000350700720c */ /* 0x040fe20003f26270 */
[----:B------:R-:W-:Y:S01]  /*165b0*/  FMUL.FTZ R33, R34, c[0x0][0x2ec] ;  /* 0x0000bb0022217a20 */ /* 0x000fe20000410000 */
[----:B------:R-:W-:Y:S02]  /*165c0*/  ISETP.GE.AND P2, PT, R7, R54, PT ;  /* 0x000000360700720c */ /* 0x000fe40003f46270 */
[----:B------:R-:W-:Y:S01]  /*165d0*/  MUFU.TANH R44, R44 ;  /* 0x0000002c002c7308 */ /* 0x000fe20000002400 */
[----:B------:R-:W-:-:S07]  /*165e0*/  FMUL.FTZ R57, R57, c[0x0][0x2ec] ;  /* 0x0000bb0039397a20 */ /* 0x000fce0000410000 */
[----:B------:R-:W-:Y:S04]  /*165f0*/  MUFU.TANH R46, R46 ;  /* 0x0000002e002e7308 */ /* 0x000fe80000002400 */
[----:B------:R-:W-:-:S04]  /*16600*/  FMUL.FTZ R50, R50, c[0x0][0x2ec] ;  /* 0x0000bb0032327a20 */ /* 0x000fc80000410000 */
[----:B------:R-:W1:Y:S01]  /*16610*/  I2F R5, R7 ;  /* 0x0000000700057306 */ /* 0x000e620000201400 */
[----:B------:R-:W-:-:S07]  /*16620*/  FMUL.FTZ R49, R49, c[0x0][0x2ec] ;  /* 0x0000bb0031317a20 */ /* 0x000fce0000410000 */
[----:B------:R2:W-:Y:S08]  /*16630*/  MUFU.TANH R205, R14 ;  /* 0x0000000e00cd7308 */ /* 0x0005f00000002400 */
[----:B------:R-:W3:Y:S01]  /*16640*/  MUFU.TANH R139, R40 ;  /* 0x00000028008b7308 */ /* 0x000ee20000002400 */
[----:B-1----:R-:W-:Y:S01]  /*16650*/  FFMA.FTZ R135, R0, R5, R135 ;  /* 0x0000000500877223 */ /* 0x002fe20000010087 */
[----:B--2---:R-:W-:-:S06]  /*16660*/  LOP3.LUT R14, R160, 0x20, R155, 0xfe, !PT ;  /* 0x00000020a00e7812 */ /* 0x004fcc00078efe9b */
[----:B------:R-:W-:Y:S01]  /*16670*/  MUFU.TANH R173, R10 ;  /* 0x0000000a00ad7308 */ /* 0x000fe20000002400 */
[C---:B------:R-:W-:Y:S02]  /*16680*/  ISETP.GE.AND P4, PT, R14.reuse, R54, PT ;  /* 0x000000360e00720c */ /* 0x040fe40003f86270 */
[----:B------:R-:W-:Y:S01]  /*16690*/  ISETP.GE.AND P3, PT, R14, R53, PT ;  /* 0x000000350e00720c */ /* 0x000fe20003f66270 */
[----:B---3--:R-:W-:-:S04]  /*166a0*/  FFMA.FTZ R7, R0, R5, R139 ;  /* 0x0000000500077223 */ /* 0x008fc8000001008b */
[----:B------:R-:W1:Y:S01]  /*166b0*/  I2F R10, R14 ;  /* 0x0000000e000a7306 */ /* 0x000e620000201400 */
[----:B------:R-:W-:Y:S01]  /*166c0*/  FFMA.FTZ R5, R0, R6, R133 ;  /* 0x0000000600057223 */ /* 0x000fe20000010085 */
[----:B------:R-:W-:Y:S02]  /*166d0*/  FSEL R6, R135, -INF , !P1 ;  /* 0xff80000087067808 */ /* 0x000fe40004800000 */
[----:B------:R-:W-:Y:S02]  /*166e0*/  FSEL R7, R7, -INF , !P2 ;  /* 0xff80000007077808 */ /* 0x000fe40005000000 */
[C---:B------:R-:W-:Y:S02]  /*166f0*/  ISETP.GE.AND P2, PT, R20.reuse, R54, PT ;  /* 0x000000361400720c */ /* 0x040fe40003f46270 */
[----:B------:R-:W-:Y:S01]  /*16700*/  MUFU.TANH R25, R17 ;  /* 0x0000001100197308 */ /* 0x000fe20000002400 */
[----:B------:R-:W-:-:S07]  /*16710*/  ISETP.GE.AND P1, PT, R20, R53, PT ;  /* 0x000000351400720c */ /* 0x000fce0003f26270 */
[----:B------:R2:W-:Y:S01]  /*16720*/  MUFU.TANH R179, R12 ;  /* 0x0000000c00b37308 */ /* 0x0005e20000002400 */
[CC--:B-1----:R-:W-:Y:S02]  /*16730*/  FFMA.FTZ R135, R0.reuse, R10.reuse, R189 ;  /* 0x0000000a00877223 */ /* 0x0c2fe400000100bd */
[----:B------:R-:W-:Y:S01]  /*16740*/  FFMA.FTZ R156, R0, R10, R201 ;  /* 0x0000000a009c7223 */ /* 0x000fe200000100c9 */
[----:B------:R-:W-:Y:S02]  /*16750*/  IADD3 R10, R55, 0x29, RZ ;  /* 0x00000029370a7810 */ /* 0x000fe40007ffe0ff */
[----:B------:R-:W-:Y:S02]  /*16760*/  FSEL R135, R135, -INF , !P4 ;  /* 0xff80000087877808 */ /* 0x000fe40006000000 */
[----:B------:R1:W-:Y:S01]  /*16770*/  MUFU.TANH R17, R9 ;  /* 0x0000000900117308 */ /* 0x0003e20000002400 */
[----:B------:R-:W-:Y:S02]  /*16780*/  FSEL R156, R156, -INF , !P3 ;  /* 0xff8000009c9c7808 */ /* 0x000fe40005800000 */
[----:B--2---:R-:W-:-:S05]  /*16790*/  IADD3 R12, R55, 0x21, RZ ;  /* 0x00000021370c7810 */ /* 0x004fca0007ffe0ff */
[----:B------:R2:W-:Y:S01]  /*167a0*/  MUFU.TANH R175, R8 ;  /* 0x0000000800af7308 */ /* 0x0005e20000002400 */
[----:B-1----:R-:W-:-:S07]  /*167b0*/  FFMA.FTZ R9, R0, R131, R44 ;  /* 0x0000008300097223 */ /* 0x002fce000001002c */
[----:B------:R-:W1:Y:S01]  /*167c0*/  I2F R16, R12 ;  /* 0x0000000c00107306 */ /* 0x000e620000201400 */
[----:B------:R-:W-:Y:S02]  /*167d0*/  FSEL R9, R9, -INF , !P0 ;  /* 0xff80000009097808 */ /* 0x000fe40004000000 */
[----:B------:R-:W-:Y:S01]  /*167e0*/  ISETP.GE.AND P0, PT, R128, R53, PT ;  /* 0x000000358000720c */ /* 0x000fe20003f06270 */
[----:B------:R-:W-:-:S04]  /*167f0*/  IMAD.MOV.U32 R128, RZ, RZ, R120 ;  /* 0x000000ffff807224 */ /* 0x000fc800078e0078 */
[----:B------:R-:W3:Y:S01]  /*16800*/  MUFU.TANH R163, R163 ;  /* 0x000000a300a37308 */ /* 0x000ee20000002400 */
[----:B--2---:R-:W-:-:S05]  /*16810*/  FFMA.FTZ R8, R0, R131, R46 ;  /* 0x0000008300087223 */ /* 0x004fca000001002e */
[----:B------:R-:W-:Y:S02]  /*16820*/  FSEL R8, R8, -INF , !P0 ;  /* 0xff80000008087808 */ /* 0x000fe40004000000 */
[----:B------:R-:W-:Y:S01]  /*16830*/  ISETP.GE.AND P0, PT, R4, R54, PT ;  /* 0x000000360400720c */ /* 0x000fe20003f06270 */
[----:B------:R-:W-:Y:S01]  /*16840*/  MUFU.TANH R197, R18 ;  /* 0x0000001200c57308 */ /* 0x000fe20000002400 */
[-C--:B-1----:R-:W-:Y:S02]  /*16850*/  FFMA.FTZ R133, R0, R16.reuse, R165 ;  /* 0x0000001000857223 */ /* 0x082fe400000100a5 */
[----:B------:R-:W-:Y:S02]  /*16860*/  FSEL R5, R5, -INF , !P0 ;  /* 0xff80000005057808 */ /* 0x000fe40004000000 */
[----:B------:R-:W-:Y:S01]  /*16870*/  ISETP.GE.AND P0, PT, R4, R53, PT ;  /* 0x000000350400720c */ /* 0x000fe20003f06270 */
[----:B---3--:R-:W-:Y:S02]  /*16880*/  FFMA.FTZ R163, R0, R16, R163 ;  /* 0x0000001000a37223 */ /* 0x008fe400000100a3 */
[----:B------:R-:W-:Y:S01]  /*16890*/  MUFU.TANH R187, R24 ;  /* 0x0000001800bb7308 */ /* 0x000fe20000002400 */
[----:B------:R-:W-:-:S02]  /*168a0*/  FSEL R4, R157, -INF , !P0 ;  /* 0xff8000009d047808 */ /* 0x000fc40004000000 */
[----:B------:R-:W-:-:S04]  /*168b0*/  ISETP.GE.AND P0, PT, R12, R54, PT ;  /* 0x000000360c00720c */ /* 0x000fc80003f06270 */
[----:B------:R-:W-:Y:S01]  /*168c0*/  FSEL R133, R133, -INF , !P0 ;  /* 0xff80000085857808 */ /* 0x000fe20004000000 */
[----:B------:R-:W-:Y:S01]  /*168d0*/  MUFU.TANH R199, R26 ;  /* 0x0000001a00c77308 */ /* 0x000fe20000002400 */
[----:B------:R-:W-:Y:S02]  /*168e0*/  ISETP.GE.AND P0, PT, R12, R53, PT ;  /* 0x000000350c00720c */ /* 0x000fe40003f06270 */
[----:B------:R-:W-:Y:S02]  /*168f0*/  IADD3 R12, R55, 0x31, RZ ;  /* 0x00000031370c7810 */ /* 0x000fe40007ffe0ff */
[----:B------:R-:W-:Y:S02]  /*16900*/  FSEL R202, R163, -INF , !P0 ;  /* 0xff800000a3ca7808 */ /* 0x000fe40004000000 */
[----:B------:R-:W-:Y:S01]  /*16910*/  ISETP.GE.AND P0, PT, R10, R54, PT ;  /* 0x000000360a00720c */ /* 0x000fe20003f06270 */
[----:B------:R1:W2:Y:S08]  /*16920*/  I2F R18, R20 ;  /* 0x0000001400127306 */ /* 0x0002b00000201400 */
[----:B------:R-:W3:Y:S01]  /*16930*/  I2F R14, R10 ;  /* 0x0000000a000e7306 */ /* 0x000ee20000201400 */
[----:B-1----:R-:W-:-:S07]  /*16940*/  LOP3.LUT R20, R160, 0x30, R155, 0xfe, !PT ;  /* 0x00000030a0147812 */ /* 0x002fce00078efe9b */
[----:B------:R-:W1:Y:S01]  /*16950*/  MUFU.TANH R29, R29 ;  /* 0x0000001d001d7308 */ /* 0x000e620000002400 */
[CC--:B--2---:R-:W-:Y:S02]  /*16960*/  FFMA.FTZ R131, R0.reuse, R18.reuse, R187 ;  /* 0x0000001200837223 */ /* 0x0c4fe400000100bb */
[----:B------:R-:W-:Y:S01]  /*16970*/  FFMA.FTZ R134, R0, R18, R199 ;  /* 0x0000001200867223 */ /* 0x000fe200000100c7 */
[C---:B------:R-:W-:Y:S02]  /*16980*/  ISETP.GE.AND P4, PT, R20.reuse, R54, PT ;  /* 0x000000361400720c */ /* 0x040fe40003f86270 */
[----:B------:R-:W-:Y:S01]  /*16990*/  ISETP.GE.AND P3, PT, R20, R53, PT ;  /* 0x000000351400720c */ /* 0x000fe20003f66270 */
[----:B---3--:R-:W-:Y:S01]  /*169a0*/  FFMA.FTZ R31, R0, R14, R31 ;  /* 0x0000000e001f7223 */ /* 0x008fe2000001001f */
[----:B------:R2:W-:Y:S01]  /*169b0*/  MUFU.TANH R183, R22 ;  /* 0x0000001600b77308 */ /* 0x0005e20000002400 */
[----:B------:R-:W-:Y:S02]  /*169c0*/  FSEL R131, R131, -INF , !P2 ;  /* 0xff80000083837808 */ /* 0x000fe40005000000 */
[----:B------:R-:W-:-:S05]  /*169d0*/  FSEL R134, R134, -INF , !P1 ;  /* 0xff80000086867808 */ /* 0x000fca0004800000 */
[----:B------:R3:W4:Y:S01]  /*169e0*/  I2F R16, R20 ;  /* 0x0000001400107306 */ /* 0x0007220000201400 */
[----:B-1----:R-:W-:-:S07]  /*169f0*/  FFMA.FTZ R29, R0, R14, R29 ;  /* 0x0000000e001d7223 */ /* 0x002fce000001001d */
[----:B------:R-:W1:Y:S01]  /*16a00*/  I2F R18, R12 ;  /* 0x0000000c00127306 */ /* 0x000e620000201400 */
[----:B--2---:R-:W-:-:S07]  /*16a10*/  LOP3.LUT R22, R160, 0x18, R155, 0xfe, !PT ;  /* 0x00000018a0167812 */ /* 0x004fce00078efe9b */
[----:B------:R2:W-:Y:S01]  /*16a20*/  MUFU.TANH R191, R11 ;  /* 0x0000000b00bf7308 */ /* 0x0005e20000002400 */
[----:B---3--:R-:W-:Y:S01]  /*16a30*/  LOP3.LUT R20, R160, 0x38, R155, 0xfe, !PT ;  /* 0x00000038a0147812 */ /* 0x008fe200078efe9b */
[CC--:B----4-:R-:W-:Y:S02]  /*16a40*/  FFMA.FTZ R185, R0.reuse, R16.reuse, R185 ;  /* 0x0000001000b97223 */ /* 0x0d0fe400000100b9 */
[----:B------:R-:W-:Y:S01]  /*16a50*/  FFMA.FTZ R183, R0, R16, R183 ;  /* 0x0000001000b77223 */ /* 0x000fe200000100b7 */
[C---:B------:R-:W-:Y:S02]  /*16a60*/  ISETP.GE.AND P2, PT, R20.reuse, R54, PT ;  /* 0x000000361400720c */ /* 0x040fe40003f46270 */
[----:B------:R-:W-:Y:S01]  /*16a70*/  ISETP.GE.AND P1, PT, R20, R53, PT ;  /* 0x000000351400720c */ /* 0x000fe20003f26270 */
[----:B------:R-:W3:Y:S01]  /*16a80*/  MUFU.TANH R193, R193 ;  /* 0x000000c100c17308 */ /* 0x000ee20000002400 */
[----:B-1----:R-:W-:Y:S01]  /*16a90*/  FFMA.FTZ R201, R0, R18, R27 ;  /* 0x0000001200c97223 */ /* 0x002fe2000001001b */
[----:B------:R-:W-:Y:S01]  /*16aa0*/  FSEL R203, R185, -INF , !P4 ;  /* 0xff800000b9cb7808 */ /* 0x000fe20006000000 */
[----:B------:R-:W-:Y:S01]  /*16ab0*/  FMUL.FTZ R27, R60, c[0x0][0x2ec] ;  /* 0x0000bb003c1b7a20 */ /* 0x000fe20000410000 */
[----:B------:R-:W-:Y:S01]  /*16ac0*/  FSEL R206, R183, -INF , !P3 ;  /* 0xff800000b7ce7808 */ /* 0x000fe20005800000 */
[----:B--2---:R-:W-:Y:S01]  /*16ad0*/  FMUL.FTZ R11, R125, c[0x0][0x2ec] ;  /* 0x0000bb007d0b7a20 */ /* 0x004fe20000410000 */
[----:B------:R-:W-:-:S02]  /*16ae0*/  FSEL R125, R31, -INF , !P0 ;  /* 0xff8000001f7d7808 */ /* 0x000fc40004000000 */
[----:B------:R1:W2:Y:S01]  /*16af0*/  I2F R14, R20 ;  /* 0x00000014000e7306 */ /* 0x0002a20000201400 */
[----:B------:R-:W-:Y:S02]  /*16b00*/  ISETP.GE.AND P0, PT, R10, R53, PT ;  /* 0x000000350a00720c */ /* 0x000fe40003f06270 */
[----:B------:R-:W-:Y:S02]  /*16b10*/  IADD3 R10, R55, 0x39, RZ ;  /* 0x00000039370a7810 */ /* 0x000fe40007ffe0ff */
[----:B------:R-:W-:Y:S01]  /*16b20*/  FSEL R198, R29, -INF , !P0 ;  /* 0xff8000001dc67808 */ /* 0x000fe20004000000 */
[----:B---3--:R-:W-:Y:S01]  /*16b30*/  FFMA.FTZ R193, R0, R18, R193 ;  /* 0x0000001200c17223 */ /* 0x008fe200000100c1 */
[----:B------:R-:W-:Y:S01]  /*16b40*/  ISETP.GE.AND P0, PT, R12, R54, PT ;  /* 0x000000360c00720c */ /* 0x000fe20003f06270 */
[----:B------:R-:W3:Y:S03]  /*16b50*/  I2F R16, R10 ;  /* 0x0000000a00107306 */ /* 0x000ee60000201400 */
[----:B------:R-:W-:-:S02]  /*16b60*/  FSEL R201, R201, -INF , !P0 ;  /* 0xff800000c9c97808 */ /* 0x000fc40004000000 */
[----:B------:R-:W-:Y:S02]  /*16b70*/  ISETP.GE.AND P0, PT, R12, R53, PT ;  /* 0x000000350c00720c */ /* 0x000fe40003f06270 */
[----:B------:R-:W-:Y:S01]  /*16b80*/  IADD3 R12, R55, 0x41, RZ ;  /* 0x00000041370c7810 */ /* 0x000fe20007ffe0ff */
[----:B------:R-:W4:Y:S01]  /*16b90*/  MUFU.TANH R23, R23 ;  /* 0x0000001700177308 */ /* 0x000f220000002400 */
[----:B-1----:R-:W-:Y:S01]  /*16ba0*/  LOP3.LUT R20, R160, 0x40, R155, 0xfe, !PT ;  /* 0x00000040a0147812 */ /* 0x002fe200078efe9b */
[CC--:B--2---:R-:W-:Y:S01]  /*16bb0*/  FFMA.FTZ R181, R0.reuse, R14.reuse, R181 ;  /* 0x0000000e00b57223 */ /* 0x0c4fe200000100b5 */
[----:B------:R-:W-:Y:S01]  /*16bc0*/  FSEL R200, R193, -INF , !P0 ;  /* 0xff800000c1c87808 */ /* 0x000fe20004000000 */
[----:B------:R-:W-:Y:S01]  /*16bd0*/  FFMA.FTZ R197, R0, R14, R197 ;  /* 0x0000000e00c57223 */ /* 0x000fe200000100c5 */
[-C--:B------:R-:W-:Y:S02]  /*16be0*/  ISETP.GE.AND P0, PT, R10, R54.reuse, PT ;  /* 0x000000360a00720c */ /* 0x080fe40003f06270 */
[----:B------:R-:W-:Y:S01]  /*16bf0*/  ISETP.GE.AND P4, PT, R20, R54, PT ;  /* 0x000000361400720c */ /* 0x000fe20003f86270 */
[----:B------:R-:W1:Y:S01]  /*16c00*/  I2F R18, R20 ;  /* 0x0000001400127306 */ /* 0x000e620000201400 */
[----:B---3--:R-:W-:Y:S01]  /*16c10*/  FFMA.FTZ R25, R0, R16, R25 ;  /* 0x0000001000197223 */ /* 0x008fe20000010019 */
[----:B------:R-:W-:-:S02]  /*16c20*/  FSEL R204, R197, -INF , !P1 ;  /* 0xff800000c5cc7808 */ /* 0x000fc40004800000 */
[-C--:B------:R-:W-:Y:S02]  /*16c30*/  ISETP.GE.AND P3, PT, R20, R53.reuse, PT ;  /* 0x000000351400720c */ /* 0x080fe40003f66270 */
[----:B------:R-:W-:Y:S02]  /*16c40*/  FSEL R197, R25, -INF , !P0 ;  /* 0xff80000019c57808 */ /* 0x000fe40004000000 */
[----:B------:R-:W2:Y:S01]  /*16c50*/  I2F R14, R12 ;  /* 0x0000000c000e7306 */ /* 0x000ea20000201400 */
[----:B------:R-:W-:Y:S01]  /*16c60*/  ISETP.GE.AND P0, PT, R10, R53, PT ;  /* 0x000000350a00720c */ /* 0x000fe20003f06270 */
[C---:B----4-:R-:W-:Y:S01]  /*16c70*/  FFMA.FTZ R23, R0.reuse, R16, R23 ;  /* 0x0000001000177223 */ /* 0x050fe20000010017 */
[----:B------:R-:W-:Y:S02]  /*16c80*/  IADD3 R10, R55, 0x49, RZ ;  /* 0x00000049370a7810 */ /* 0x000fe40007ffe0ff */
[----:B------:R-:W-:Y:S02]  /*16c90*/  FSEL R199, R181, -INF , !P2 ;  /* 0xff800000b5c77808 */ /* 0x000fe40005000000 */
[----:B------:R-:W-:Y:S01]  /*16ca0*/  FSEL R196, R23, -INF , !P0 ;  /* 0xff80000017c47808 */ /* 0x000fe20004000000 */
[-C--:B-1----:R-:W-:Y:S01]  /*16cb0*/  FFMA.FTZ R179, R0, R18.reuse, R179 ;  /* 0x0000001200b37223 */ /* 0x082fe200000100b3 */
[----:B------:R-:W-:Y:S01]  /*16cc0*/  LOP3.LUT R20, R160, 0x48, R155, 0xfe, !PT ;  /* 0x00000048a0147812 */ /* 0x000fe200078efe9b */
[----:B------:R-:W-:Y:S01]  /*16cd0*/  FFMA.FTZ R188, R0, R18, R205 ;  /* 0x0000001200bc7223 */ /* 0x000fe200000100cd */
[-C--:B------:R-:W-:Y:S01]  /*16ce0*/  ISETP.GE.AND P0, PT, R12, R54.reuse, PT ;  /* 0x000000360c00720c */ /* 0x080fe20003f06270 */
[----:B------:R-:W1:Y:S01]  /*16cf0*/  I2F R18, R10 ;  /* 0x0000000a00127306 */ /* 0x000e620000201400 */
[----:B------:R-:W-:-:S02]  /*16d00*/  ISETP.GE.AND P2, PT, R20, R54, PT ;  /* 0x000000361400720c */ /* 0x000fc40003f46270 */
[-C--:B------:R-:W-:Y:S01]  /*16d10*/  ISETP.GE.AND P1, PT, R20, R53.reuse, PT ;  /* 0x000000351400720c */ /* 0x080fe20003f26270 */
[CC--:B--2---:R-:W-:Y:S01]  /*16d20*/  FFMA.FTZ R21, R0.reuse, R14.reuse, R21 ;  /* 0x0000000e00157223 */ /* 0x0c4fe20000010015 */
[----:B------:R-:W-:Y:S01]  /*16d30*/  FSEL R189, R179, -INF , !P4 ;  /* 0xff800000b3bd7808 */ /* 0x000fe20006000000 */
[----:B------:R-:W-:Y:S01]  /*16d40*/  FFMA.FTZ R19, R0, R14, R19 ;  /* 0x0000000e00137223 */ /* 0x000fe20000010013 */
[----:B------:R-:W-:Y:S01]  /*16d50*/  FSEL R188, R188, -INF , !P3 ;  /* 0xff800000bcbc7808 */ /* 0x000fe20005800000 */
[----:B------:R-:W2:Y:S01]  /*16d60*/  I2F R16, R20 ;  /* 0x0000001400107306 */ /* 0x000ea20000201400 */
[----:B------:R-:W-:Y:S01]  /*16d70*/  FSEL R187, R21, -INF , !P0 ;  /* 0xff80000015bb7808 */ /* 0x000fe20004000000 */
[----:B------:R-:W-:Y:S01]  /*16d80*/  FMUL.FTZ R21, R58, c[0x0][0x2ec] ;  /* 0x0000bb003a157a20 */ /* 0x000fe20000410000 */
[----:B------:R-:W-:Y:S02]  /*16d90*/  ISETP.GE.AND P0, PT, R12, R53, PT ;  /* 0x000000350c00720c */ /* 0x000fe40003f06270 */
[----:B------:R-:W-:-:S02]  /*16da0*/  IADD3 R14, R55, 0x51, RZ ;  /* 0x00000051370e7810 */ /* 0x000fc40007ffe0ff */
[----:B------:R-:W-:Y:S01]  /*16db0*/  FSEL R178, R19, -INF , !P0 ;  /* 0xff80000013b27808 */ /* 0x000fe20004000000 */
[----:B-1----:R-:W-:Y:S01]  /*16dc0*/  FFMA.FTZ R193, R0, R18, R17 ;  /* 0x0000001200c17223 */ /* 0x002fe20000010011 */
[----:B------:R-:W-:Y:S01]  /*16dd0*/  ISETP.GE.AND P0, PT, R10, R54, PT ;  /* 0x000000360a00720c */ /* 0x000fe20003f06270 */
[----:B------:R-:W-:Y:S01]  /*16de0*/  FFMA.FTZ R180, R0, R18, R191 ;  /* 0x0000001200b47223 */ /* 0x000fe200000100bf */
[----:B------:R-:W-:Y:S01]  /*16df0*/  MUFU.TANH R13, R13 ;  /* 0x0000000d000d7308 */ /* 0x000fe20000002400 */
[----:B------:R-:W-:Y:S01]  /*16e00*/  FMUL.FTZ R17, R56, c[0x0][0x2ec] ;  /* 0x0000bb0038117a20 */ /* 0x000fe20000410000 */
[----:B------:R-:W-:Y:S02]  /*16e10*/  FSEL R193, R193, -INF , !P0 ;  /* 0xff800000c1c17808 */ /* 0x000fe40004000000 */
[----:B------:R-:W-:Y:S01]  /*16e20*/  ISETP.GE.AND P0, PT, R10, R53, PT ;  /* 0x000000350a00720c */ /* 0x000fe20003f06270 */
[-C--:B--2---:R-:W-:Y:S01]  /*16e30*/  FFMA.FTZ R175, R0, R16.reuse, R175 ;  /* 0x0000001000af7223 */ /* 0x084fe200000100af */
[----:B------:R-:W-:Y:S01]  /*16e40*/  LOP3.LUT R20, R160, 0x50, R155, 0xfe, !PT ;  /* 0x00000050a0147812 */ /* 0x000fe200078efe9b */
[----:B------:R-:W-:Y:S01]  /*16e50*/  FFMA.FTZ R173, R0, R16, R173 ;  /* 0x0000001000ad7223 */ /* 0x000fe200000100ad */
[----:B------:R-:W-:Y:S01]  /*16e60*/  IADD3 R10, R55, 0x59, RZ ;  /* 0x00000059370a7810 */ /* 0x000fe20007ffe0ff */
[----:B------:R-:W1:Y:S01]  /*16e70*/  I2F R16, R14 ;  /* 0x0000000e00107306 */ /* 0x000e620000201400 */
[----:B------:R-:W-:-:S02]  /*16e80*/  ISETP.GE.AND P4, PT, R20, R54, PT ;  /* 0x000000361400720c */ /* 0x000fc40003f86270 */
[----:B------:R-:W-:Y:S02]  /*16e90*/  ISETP.GE.AND P3, PT, R20, R53, PT ;  /* 0x000000351400720c */ /* 0x000fe40003f66270 */
[----:B------:R-:W-:Y:S02]  /*16ea0*/  FSEL R190, R175, -INF , !P2 ;  /* 0xff800000afbe7808 */ /* 0x000fe40005000000 */
[----:B------:R-:W-:Y:S01]  /*16eb0*/  FSEL R180, R180, -INF , !P0 ;  /* 0xff800000b4b47808 */ /* 0x000fe20004000000 */
[----:B------:R2:W3:Y:S01]  /*16ec0*/  I2F R12, R20 ;  /* 0x00000014000c7306 */ /* 0x0004e20000201400 */
[----:B------:R-:W-:Y:S02]  /*16ed0*/  ISETP.GE.AND P0, PT, R14, R54, PT ;  /* 0x000000360e00720c */ /* 0x000fe40003f06270 */
[----:B------:R-:W-:-:S05]  /*16ee0*/  FSEL R182, R173, -INF , !P1 ;  /* 0xff800000adb67808 */ /* 0x000fca0004800000 */
[----:B------:R-:W-:Y:S01]  /*16ef0*/  MUFU.TANH R11, R11 ;  /* 0x0000000b000b7308 */ /* 0x000fe20000002400 */
[CC--:B-1----:R-:W-:Y:S02]  /*16f00*/  FFMA.FTZ R15, R0.reuse, R16.reuse, R15 ;  /* 0x00000010000f7223 */ /* 0x0c2fe4000001000f */
[----:B------:R-:W-:Y:S01]  /*16f10*/  FFMA.FTZ R166, R0, R16, R13 ;  /* 0x0000001000a67223 */ /* 0x000fe2000001000d */
[C-C-:B------:R-:W-:Y:S02]  /*16f20*/  LOP3.LUT R13, R160.reuse, 0x60, R155.reuse, 0xfe, !PT ;  /* 0x00000060a00d7812 */ /* 0x140fe400078efe9b */
[----:B------:R-:W-:Y:S02]  /*16f30*/  FSEL R165, R15, -INF , !P0 ;  /* 0xff8000000fa57808 */ /* 0x000fe40004000000 */
[----:B--2---:R-:W-:Y:S01]  /*16f40*/  LOP3.LUT R20, R160, 0x58, R155, 0xfe, !PT ;  /* 0x00000058a0147812 */ /* 0x004fe200078efe9b */
[CC--:B---3--:R-:W-:Y:S01]  /*16f50*/  FFMA.FTZ R163, R0.reuse, R12.reuse, R169 ;  /* 0x0000000c00a37223 */ /* 0x0c8fe200000100a9 */
[----:B------:R-:W-:Y:S01]  /*16f60*/  MUFU.TANH R207, R126 ;  /* 0x0000007e00cf7308 */ /* 0x000fe20000002400 */
[----:B------:R-:W-:Y:S01]  /*16f70*/  FFMA.FTZ R176, R0, R12, R195 ;  /* 0x0000000c00b07223 */ /* 0x000fe200000100c3 */
[----:B------:R-:W-:-:S02]  /*16f80*/  ISETP.GE.AND P2, PT, R20, R54, PT ;  /* 0x000000361400720c */ /* 0x000fc40003f46270 */
[-C--:B------:R-:W-:Y:S02]  /*16f90*/  ISETP.GE.AND P0, PT, R14, R53.reuse, PT ;  /* 0x000000350e00720c */ /* 0x080fe40003f06270 */
[----:B------:R-:W-:Y:S02]  /*16fa0*/  ISETP.GE.AND P1, PT, R20, R53, PT ;  /* 0x000000351400720c */ /* 0x000fe40003f26270 */
[----:B------:R-:W1:Y:S01]  /*16fb0*/  I2F R18, R20 ;  /* 0x0000001400127306 */ /* 0x000e620000201400 */
[----:B------:R-:W-:Y:S02]  /*16fc0*/  FSEL R166, R166, -INF , !P0 ;  /* 0xff800000a6a67808 */ /* 0x000fe40004000000 */
[-C--:B------:R-:W-:Y:S02]  /*16fd0*/  ISETP.GE.AND P0, PT, R10, R54.reuse, PT ;  /* 0x000000360a00720c */ /* 0x080fe40003f06270 */
[----:B------:R-:W-:Y:S02]  /*16fe0*/  FSEL R163, R163, -INF , !P4 ;  /* 0xff800000a3a37808 */ /* 0x000fe40006000000 */
[----:B------:R-:W-:Y:S01]  /*16ff0*/  FSEL R176, R176, -INF , !P3 ;  /* 0xff800000b0b07808 */ /* 0x000fe20005800000 */
[----:B------:R-:W2:Y:S01]  /*17000*/  I2F R12, R10 ;  /* 0x0000000a000c7306 */ /* 0x000ea20000201400 */
[----:B------:R-:W-:-:S02]  /*17010*/  ISETP.GE.AND P4, PT, R13, R54, PT ;  /* 0x000000360d00720c */ /* 0x000fc40003f86270 */
[----:B------:R-:W-:Y:S01]  /*17020*/  ISETP.GE.AND P3, PT, R13, R53, PT ;  /* 0x000000350d00720c */ /* 0x000fe20003f66270 */
[----:B-1----:R-:W-:-:S04]  /*17030*/  FFMA.FTZ R167, R0, R18, R167 ;  /* 0x0000001200a77223 */ /* 0x002fc800000100a7 */
[----:B------:R-:W1:Y:S01]  /*17040*/  MUFU.TANH R127, R127 ;  /* 0x0000007f007f7308 */ /* 0x000e620000002400 */
[----:B------:R-:W-:Y:S01]  /*17050*/  FFMA.FTZ R164, R0, R18, R207 ;  /* 0x0000001200a47223 */ /* 0x000fe200000100cf */
[----:B------:R-:W-:Y:S02]  /*17060*/  LOP3.LUT R18, R160, 0x68, R155, 0xfe, !PT ;  /* 0x00000068a0127812 */ /* 0x000fe400078efe9b */
[----:B------:R-:W-:Y:S02]  /*17070*/  FSEL R169, R167, -INF , !P2 ;  /* 0xff800000a7a97808 */ /* 0x000fe40005000000 */
[----:B------:R-:W-:Y:S01]  /*17080*/  FSEL R164, R164, -INF , !P1 ;  /* 0xff800000a4a47808 */ /* 0x000fe20004800000 */
[----:B--2---:R-:W-:Y:S01]  /*17090*/  FFMA.FTZ R167, R0, R12, R11 ;  /* 0x0000000c00a77223 */ /* 0x004fe2000001000b */
[----:B------:R-:W-:Y:S01]  /*170a0*/  IADD3 R11, R55, 0x61, RZ ;  /* 0x00000061370b7810 */ /* 0x000fe20007ffe0ff */
[----:B------:R-:W-:Y:S01]  /*170b0*/  MUFU.TANH R139, R64 ;  /* 0x00000040008b7308 */ /* 0x000fe20000002400 */
[----:B------:R-:W-:-:S02]  /*170c0*/  ISETP.GE.AND P1, PT, R18, R54, PT ;  /* 0x000000361200720c */ /* 0x000fc40003f26270 */
[----:B------:R-:W-:Y:S02]  /*170d0*/  FSEL R167, R167, -INF , !P0 ;  /* 0xff800000a7a77808 */ /* 0x000fe40004000000 */
[-C--:B------:R-:W-:Y:S01]  /*170e0*/  ISETP.GE.AND P0, PT, R10, R53.reuse, PT ;  /* 0x000000350a00720c */ /* 0x080fe20003f06270 */
[----:B-1----:R-:W-:Y:S02]  /*170f0*/  FFMA.FTZ R127, R0, R12, R127 ;  /* 0x0000000c007f7223 */ /* 0x002fe4000001007f */
[----:B------:R-:W-:Y:S01]  /*17100*/  MUFU.TANH R65, R65 ;  /* 0x0000004100417308 */ /* 0x000fe20000002400 */
[----:B------:R-:W-:Y:S02]  /*17110*/  IADD3 R10, R55, 0x69, RZ ;  /* 0x00000069370a7810 */ /* 0x000fe40007ffe0ff */
[----:B------:R-:W-:Y:S02]  /*17120*/  ISETP.GE.AND P2, PT, R18, R53, PT ;  /* 0x000000351200720c */ /* 0x000fe40003f46270 */
[----:B------:R-:W-:-:S02]  /*17130*/  FSEL R168, R127, -INF , !P0 ;  /* 0xff8000007fa87808 */ /* 0x000fc40004000000 */
[----:B------:R-:W-:Y:S01]  /*17140*/  ISETP.GE.AND P0, PT, R11, R54, PT ;  /* 0x000000360b00720c */ /* 0x000fe20003f06270 */
[----:B------:R-:W-:Y:S01]  /*17150*/  MUFU.TANH R157, R66 ;  /* 0x00000042009d7308 */ /* 0x000fe20000002400 */
[----:B------:R-:W-:-:S07]  /*17160*/  LOP3.LUT R20, R160, 0x10, R155, 0xfe, !PT ;  /* 0x00000010a0147812 */ /* 0x000fce00078efe9b */
[----:B------:R-:W1:Y:S08]  /*17170*/  I2F R14, R13 ;  /* 0x0000000d000e7306 */ /* 0x000e700000201400 */
[----:B------:R-:W2:Y:S08]  /*17180*/  I2F R16, R11 ;  /* 0x0000000b00107306 */ /* 0x000eb00000201400 */
[----:B------:R-:W3:Y:S01]  /*17190*/  MUFU.TANH R29, R67 ;  /* 0x00000043001d7308 */ /* 0x000ee20000002400 */
[----:B-1----:R-:W-:-:S02]  /*171a0*/  FFMA.FTZ R139, R0, R14, R139 ;  /* 0x0000000e008b7223 */ /* 0x002fc4000001008b */
[C---:B------:R-:W-:Y:S02]  /*171b0*/  FFMA.FTZ R138, R0.reuse, R14, R157 ;  /* 0x0000000e008a7223 */ /* 0x040fe4000001009d */
[----:B------:R-:W-:Y:S01]  /*171c0*/  FMUL.FTZ R13, R59, c[0x0][0x2ec] ;  /* 0x0000bb003b0d7a20 */ /* 0x000fe20000410000 */
[----:B------:R-:W-:Y:S02]  /*171d0*/  FSEL R173, R139, -INF , !P4 ;  /* 0xff8000008bad7808 */ /* 0x000fe40006000000 */
[----:B------:R-:W-:Y:S01]  /*171e0*/  MUFU.TANH R27, R27 ;  /* 0x0000001b001b7308 */ /* 0x000fe20000002400 */
[----:B--2---:R-:W-:Y:S01]  /*171f0*/  FFMA.FTZ R65, R0, R16, R65 ;  /* 0x0000001000417223 */ /* 0x004fe20000010041 */
[----:B------:R-:W-:-:S04]  /*17200*/  FSEL R138, R138, -INF , !P3 ;  /* 0xff8000008a8a7808 */ /* 0x000fc80005800000 */
[----:B------:R-:W-:Y:S02]  /*17210*/  FSEL R179, R65, -INF , !P0 ;  /* 0xff80000041b37808 */ /* 0x000fe40004000000 */
[----:B------:R-:W-:Y:S01]  /*17220*/  MUFU.TANH R23, R62 ;  /* 0x0000003e00177308 */ /* 0x000fe20000002400 */
[----:B------:R-:W-:Y:S01]  /*17230*/  ISETP.GE.AND P0, PT, R11, R53, PT ;  /* 0x000000350b00720c */ /* 0x000fe20003f06270 */
[----:B---3--:R-:W-:Y:S01]  /*17240*/  FFMA.FTZ R132, R0, R16, R29 ;  /* 0x0000001000847223 */ /* 0x008fe2000001001d */
[----:B------:R-:W-:Y:S01]  /*17250*/  LOP3.LUT R11, R160, 0x70, R155, 0xfe, !PT ;  /* 0x00000070a00b7812 */ /* 0x000fe200078efe9b */
[----:B------:R-:W-:-:S03]  /*17260*/  FMUL.FTZ R29, R48, c[0x0][0x2ec] ;  /* 0x0000bb00301d7a20 */ /* 0x000fc60000410000 */
[----:B------:R-:W-:Y:S01]  /*17270*/  FSEL R132, R132, -INF , !P0 ;  /* 0xff80000084847808 */ /* 0x000fe20004000000 */
[----:B------:R-:W1:Y:S01]  /*17280*/  I2F R12, R18 ;  /* 0x00000012000c7306 */ /* 0x000e620000201400 */
[-C--:B------:R-:W-:Y:S02]  /*17290*/  ISETP.GE.AND P0, PT, R10, R54.reuse, PT ;  /* 0x000000360a00720c */ /* 0x080fe40003f06270 */
[----:B------:R-:W-:-:S05]  /*172a0*/  ISETP.GE.AND P3, PT, R11, R54, PT ;  /* 0x000000360b00720c */ /* 0x000fca0003f66270 */
[----:B------:R-:W-:Y:S08]  /*172b0*/  MUFU.TANH R25, R61 ;  /* 0x0000003d00197308 */ /* 0x000ff00000002400 */
[----:B------:R-:W2:Y:S01]  /*172c0*/  I2F R14, R10 ;  /* 0x0000000a000e7306 */ /* 0x000ea20000201400 */
[CC--:B-1----:R-:W-:Y:S02]  /*172d0*/  FFMA.FTZ R27, R0.reuse, R12.reuse, R27 ;  /* 0x0000000c001b7223 */ /* 0x0c2fe4000001001b */
[----:B------:R-:W-:Y:S01]  /*172e0*/  FFMA.FTZ R23, R0, R12, R23 ;  /* 0x0000000c00177223 */ /* 0x000fe20000010017 */
[----:B------:R-:W-:-:S02]  /*172f0*/  IADD3 R12, R55, 0x71, RZ ;  /* 0x00000071370c7810 */ /* 0x000fc40007ffe0ff */
[----:B------:R-:W-:Y:S02]  /*17300*/  FSEL R175, R27, -INF , !P1 ;  /* 0xff8000001baf7808 */ /* 0x000fe40004800000 */
[----:B------:R-:W-:Y:S01]  /*17310*/  MUFU.TANH R17, R17 ;  /* 0x0000001100117308 */ /* 0x000fe20000002400 */
[----:B------:R-:W-:Y:S02]  /*17320*/  ISETP.GE.AND P1, PT, R11, R53, PT ;  /* 0x000000350b00720c */ /* 0x000fe40003f26270 */
[----:B------:R-:W-:-:S05]  /*17330*/  FSEL R130, R23, -INF , !P2 ;  /* 0xff80000017827808 */ /* 0x000fca0005000000 */
[----:B------:R-:W1:Y:S01]  /*17340*/  I2F R18, R11 ;  /* 0x0000000b00127306 */ /* 0x000e620000201400 */
[----:B--2---:R-:W-:-:S05]  /*17350*/  FFMA.FTZ R25, R0, R14, R25 ;  /* 0x0000000e00197223 */ /* 0x004fca0000010019 */
[----:B------:R-:W-:Y:S02]  /*17360*/  FSEL R181, R25, -INF , !P0 ;  /* 0xff80000019b57808 */ /* 0x000fe40004000000 */
[----:B------:R-:W2:Y:S01]  /*17370*/  MUFU.TANH R19, R63 ;  /* 0x0000003f00137308 */ /* 0x000ea20000002400 */
[----:B------:R-:W-:Y:S02]  /*17380*/  ISETP.GE.AND P0, PT, R10, R53, PT ;  /* 0x000000350a00720c */ /* 0x000fe40003f06270 */
[----:B------:R-:W-:-:S04]  /*17390*/  LOP3.LUT R10, R160, 0x78, R155, 0xfe, !PT ;  /* 0x00000078a00a7812 */ /* 0x000fc800078efe9b */
[----:B------:R-:W-:Y:S01]  /*173a0*/  ISETP.GE.AND P2, PT, R10, R54, PT ;  /* 0x000000360a00720c */ /* 0x000fe20003f46270 */
[----:B------:R-:W-:Y:S01]  /*173b0*/  MUFU.TANH R15, R57 ;  /* 0x00000039000f7308 */ /* 0x000fe20000002400 */
[----:B-1----:R-:W-:-:S05]  /*173c0*/  FFMA.FTZ R185, R0, R18, R17 ;  /* 0x0000001200b97223 */ /* 0x002fca0000010011 */
[----:B------:R-:W-:Y:S02]  /*173d0*/  FSEL R185, R185, -INF , !P3 ;  /* 0xff800000b9b97808 */ /* 0x000fe40005800000 */
[----:B------:R-:W1:Y:S01]  /*173e0*/  I2F R16, R12 ;  /* 0x0000000c00107306 */ /* 0x000e620000201400 */
[----:B--2---:R-:W-:Y:S01]  /*173f0*/  FFMA.FTZ R19, R0, R14, R19 ;  /* 0x0000000e00137223 */ /* 0x004fe20000010013 */
[----:B------:R-:W-:Y:S02]  /*17400*/  IADD3 R14, R55, 0x19, RZ ;  /* 0x00000019370e7810 */ /* 0x000fe40007ffe0ff */
[----:B------:R-:W-:Y:S02]  /*17410*/  ISETP.GE.AND P3, PT, R10, R53, PT ;  /* 0x000000350a00720c */ /* 0x000fe40003f66270 */
[----:B------:R-:W-:Y:S02]  /*17420*/  FSEL R126, R19, -INF , !P0 ;  /* 0xff800000137e7808 */ /* 0x000fe40004000000 */
[----:B------:R-:W2:Y:S01]  /*17430*/  MUFU.TANH R13, R13 ;  /* 0x0000000d000d7308 */ /* 0x000ea20000002400 */
[----:B------:R-:W-:-:S07]  /*17440*/  ISETP.GE.AND P0, PT, R12, R54, PT ;  /* 0x000000360c00720c */ /* 0x000fce0003f06270 */
[----:B------:R-:W-:Y:S01]  /*17450*/  MUFU.TANH R29, R29 ;  /* 0x0000001d001d7308 */ /* 0x000fe20000002400 */
[----:B-1----:R-:W-:Y:S01]  /*17460*/  FFMA.FTZ R184, R0, R16, R15 ;  /* 0x0000001000b87223 */ /* 0x002fe2000001000f */
[----:B------:R-:W-:-:S04]  /*17470*/  LOP3.LUT R15, R160, 0x10, R155, 0xfe, !PT ;  /* 0x00000010a00f7812 */ /* 0x000fc800078efe9b */
[----:B------:R-:W-:Y:S02]  /*17480*/  FSEL R184, R184, -INF , !P0 ;  /* 0xff800000b8b87808 */ /* 0x000fe40004000000 */
[----:B------:R-:W1:Y:S01]  /*17490*/  I2F R17, R10 ;  /* 0x0000000a00117306 */ /* 0x000e620000201400 */
[----:B------:R-:W-:Y:S01]  /*174a0*/  ISETP.GE.AND P0, PT, R12, R53, PT ;  /* 0x000000350c00720c */ /* 0x000fe20003f06270 */
[----:B--2---:R-:W-:Y:S01]  /*174b0*/  FFMA.FTZ R62, R0, R16, R13 ;  /* 0x00000010003e7223 */ /* 0x004fe2000001000d */
[----:B------:R-:W-:Y:S02]  /*174c0*/  IADD3 R16, R55, 0x11, RZ ;  /* 0x0000001137107810 */ /* 0x000fe40007ffe0ff */
[----:B------:R-:W-:Y:S02]  /*174d0*/  LOP3.LUT R13, R160, 0x18, R155, 0xfe, !PT ;  /* 0x00000018a00d7812 */ /* 0x000fe400078efe9b */
[----:B------:R-:W-:Y:S01]  /*174e0*/  FSEL R62, R62, -INF , !P0 ;  /* 0xff8000003e3e7808 */ /* 0x000fe20004000000 */
[----:B------:R-:W2:Y:S01]  /*174f0*/  MUFU.TANH R124, R50 ;  /* 0x00000032007c7308 */ /* 0x000ea20000002400 */
[----:B------:R-:W-:-:S07]  /*17500*/  ISETP.GE.AND P0, PT, R13, R54, PT ;  /* 0x000000360d00720c */ /* 0x000fce0003f06270 */
[----:B------:R-:W3:Y:S01]  /*17510*/  MUFU.TANH R21, R21 ;  /* 0x0000001500157308 */ /* 0x000ee20000002400 */
[----:B-1----:R-:W-:-:S05]  /*17520*/  FFMA.FTZ R29, R0, R17, R29 ;  /* 0x00000011001d7223 */ /* 0x002fca000001001d */
[----:B------:R-:W-:Y:S02]  /*17530*/  FSEL R183, R29, -INF , !P2 ;  /* 0xff8000001db77808 */ /* 0x000fe40005000000 */
[----:B------:R-:W-:Y:S01]  /*17540*/  MUFU.TANH R43, R36 ;  /* 0x00000024002b7308 */ /* 0x000fe20000002400 */
[----:B--2---:R-:W-:Y:S01]  /*17550*/  FFMA.FTZ R124, R0, R17, R124 ;  /* 0x00000011007c7223 */ /* 0x004fe2000001007c */
[----:B------:R-:W-:-:S04]  /*17560*/  ISETP.GE.AND P2, PT, R55, R54, PT ;  /* 0x000000363700720c */ /* 0x000fc80003f46270 */
[----:B------:R-:W-:Y:S02]  /*17570*/  FSEL R124, R124, -INF , !P3 ;  /* 0xff8000007c7c7808 */ /* 0x000fe40005800000 */
[----:B------:R-:W1:Y:S01]  /*17580*/  I2F R12, R15 ;  /* 0x0000000f000c7306 */ /* 0x000e620000201400 */
[----:B---3--:R-:W-:Y:S01]  /*17590*/  FFMA.FTZ R21, R0, R18, R21 ;  /* 0x0000001200157223 */ /* 0x008fe20000010015 */
[----:B------:R-:W-:-:S04]  /*175a0*/  ISETP.GE.AND P3, PT, R55, R53, PT ;  /* 0x000000353700720c */ /* 0x000fc80003f66270 */
[----:B------:R-:W-:Y:S02]  /*175b0*/  FSEL R63, R21, -INF , !P1 ;  /* 0xff800000153f7808 */ /* 0x000fe40004800000 */
[----:B------:R-:W-:Y:S01]  /*175c0*/  MUFU.TANH R41, R41 ;  /* 0x0000002900297308 */ /* 0x000fe20000002400 */
[----:B------:R-:W-:-:S07]  /*175d0*/  ISETP.GE.AND P1, PT, R15, R54, PT ;  /* 0x000000360f00720c */ /* 0x000fce0003f26270 */
[----:B------:R-:W2:Y:S01]  /*175e0*/  I2F R17, R16 ;  /* 0x0000001000117306 */ /* 0x000ea20000201400 */
[----:B-1----:R-:W-:Y:S02]  /*175f0*/  FFMA.FTZ R43, R0, R12, R43 ;  /* 0x0000000c002b7223 */ /* 0x002fe4000001002b */
[----:B------:R-:W-:-:S03]  /*17600*/  FMUL.FTZ R15, R51, c[0x0][0x2ec] ;  /* 0x0000bb00330f7a20 */ /* 0x000fc60000410000 */
[----:B------:R-:W-:Y:S02]  /*17610*/  FSEL R67, R43, -INF , !P1 ;  /* 0xff8000002b437808 */ /* 0x000fe40004800000 */
[----:B------:R-:W1:Y:S01]  /*17620*/  I2F R18, R16 ;  /* 0x0000001000127306 */ /* 0x000e620000201400 */
[----:B------:R-:W-:-:S07]  /*17630*/  ISETP.GE.AND P1, PT, R16, R54, PT ;  /* 0x000000361000720c */ /* 0x000fce0003f26270 */
[----:B------:R-:W-:Y:S01]  /*17640*/  MUFU.TANH R137, R32 ;  /* 0x0000002000897308 */ /* 0x000fe20000002400 */
[----:B--2---:R-:W-:-:S05]  /*17650*/  FFMA.FTZ R41, R0, R17, R41 ;  /* 0x0000001100297223 */ /* 0x004fca0000010029 */
[----:B------:R-:W-:Y:S02]  /*17660*/  FSEL R61, R41, -INF , !P1 ;  /* 0xff800000293d7808 */ /* 0x000fe40004800000 */
[----:B------:R2:W3:Y:S01]  /*17670*/  I2F R59, R13 ;  /* 0x0000000d003b7306 */ /* 0x0004e20000201400 */
[----:B------:R-:W-:Y:S01]  /*17680*/  ISETP.GE.AND P1, PT, R16, R53, PT ;  /* 0x000000351000720c */ /* 0x000fe20003f26270 */
[----:B-1----:R-:W-:-:S05]  /*17690*/  FFMA.FTZ R39, R0, R18, R39 ;  /* 0x0000001200277223 */ /* 0x002fca0000010027 */
[----:B------:R-:W-:Y:S01]  /*176a0*/  FSEL R60, R39, -INF , !P1 ;  /* 0xff800000273c7808 */ /* 0x000fe20004800000 */
[----:B------:R-:W-:Y:S01]  /*176b0*/  MUFU.TANH R47, R47 ;  /* 0x0000002f002f7308 */ /* 0x000fe20000002400 */
[----:B------:R-:W-:-:S07]  /*176c0*/  ISETP.GE.AND P1, PT, R22, R53, PT ;  /* 0x000000351600720c */ /* 0x000fce0003f26270 */
[----:B------:R-:W1:Y:S01]  /*176d0*/  I2F R12, R14 ;  /* 0x0000000e000c7306 */ /* 0x000e620000201400 */
[----:B--2---:R-:W-:Y:S01]  /*176e0*/  IADD3 R13, R55, 0x79, RZ ;  /* 0x00000079370d7810 */ /* 0x004fe20007ffe0ff */
[----:B---3--:R-:W-:-:S05]  /*176f0*/  FFMA.FTZ R59, R0, R59, R137 ;  /* 0x0000003b003b7223 */ /* 0x008fca0000010089 */
[----:B------:R-:W-:Y:S01]  /*17700*/  FSEL R59, R59, -INF , !P0 ;  /* 0xff8000003b3b7808 */ /* 0x000fe20004000000 */
[----:B------:R-:W-:Y:S01]  /*17710*/  MUFU.TANH R129, R129 ;  /* 0x0000008100817308 */ /* 0x000fe20000002400 */
[----:B------:R-:W-:-:S07]  /*17720*/  ISETP.GE.AND P0, PT, R14, R54, PT ;  /* 0x000000360e00720c */ /* 0x000fce0003f06270 */
[----:B------:R-:W2:Y:S01]  /*17730*/  I2F R10, R55 ;  /* 0x00000037000a7306 */ /* 0x000ea20000201400 */
[----:B-1----:R-:W-:-:S05]  /*17740*/  FFMA.FTZ R47, R0, R12, R47 ;  /* 0x0000000c002f7223 */ /* 0x002fca000001002f */
[----:B------:R-:W-:Y:S02]  /*17750*/  FSEL R65, R47, -INF , !P0 ;  /* 0xff8000002f417808 */ /* 0x000fe40004000000 */
[----:B------:R-:W-:Y:S01]  /*17760*/  MUFU.TANH R11, R49 ;  /* 0x00000031000b7308 */ /* 0x000fe20000002400 */
[----:B------:R-:W-:-:S07]  /*17770*/  ISETP.GE.AND P0, PT, R14, R53, PT ;  /* 0x000000350e00720c */ /* 0x000fce0003f06270 */
[----:B------:R-:W1:Y:S01]  /*17780*/  I2F R17, R13 ;  /* 0x0000000d00117306 */ /* 0x000e620000201400 */
[----:B--2---:R-:W-:Y:S02]  /*17790*/  FFMA.FTZ R12, R0, R10, R129 ;  /* 0x0000000a000c7223 */ /* 0x004fe40000010081 */
[----:B------:R-:W-:-:S03]  /*177a0*/  IMAD.MOV.U32 R129, RZ, RZ, R121 ;  /* 0x000000ffff817224 */ /* 0x000fc600078e0079 */
[----:B------:R-:W-:Y:S02]  /*177b0*/  FSEL R12, R12, -INF , !P2 ;  /* 0xff8000000c0c7808 */ /* 0x000fe40005000000 */
[----:B------:R-:W2:Y:S01]  /*177c0*/  I2F R19, R14 ;  /* 0x0000000e00137306 */ /* 0x000ea20000201400 */
[----:B------:R-:W-:-:S07]  /*177d0*/  ISETP.GE.AND P2, PT, R13, R54, PT ;  /* 0x000000360d00720c */ /* 0x000fce0003f46270 */
[----:B------:R-:W3:Y:S01]  /*177e0*/  MUFU.TANH R45, R45 ;  /* 0x0000002d002d7308 */ /* 0x000ee20000002400 */
[----:B-1----:R-:W-:-:S05]  /*177f0*/  FFMA.FTZ R11, R0, R17, R11 ;  /* 0x00000011000b7223 */ /* 0x002fca000001000b */
[----:B------:R-:W-:Y:S02]  /*17800*/  FSEL R186, R11, -INF , !P2 ;  /* 0xff8000000bba7808 */ /* 0x000fe40005000000 */
[----:B------:R-:W-:Y:S01]  /*17810*/  MUFU.TANH R37, R37 ;  /* 0x0000002500257308 */ /* 0x000fe20000002400 */
[----:B--2---:R-:W-:Y:S01]  /*17820*/  FFMA.FTZ R19, R0, R19, R35 ;  /* 0x0000001300137223 */ /* 0x004fe20000010023 */
[----:B------:R-:W-:Y:S01]  /*17830*/  BAR.SYNC.DEFER_BLOCKING 0x0 ;  /* 0x0000000000007b1d */ /* 0x000fe20000010000 */
[----:B------:R-:W-:-:S03]  /*17840*/  ISETP.GE.AND P2, PT, R20, R53, PT ;  /* 0x000000351400720c */ /* 0x000fc60003f46270 */
[----:B------:R-:W-:Y:S02]  /*17850*/  FSEL R136, R19, -INF , !P0 ;  /* 0xff80000013887808 */ /* 0x000fe40004000000 */
[----:B------:R-:W-:Y:S01]  /*17860*/  MUFU.TANH R33, R33 ;  /* 0x0000002100217308 */ /* 0x000fe20000002400 */
[----:B---3--:R-:W-:Y:S01]  /*17870*/  FFMA.FTZ R10, R0, R10, R45 ;  /* 0x0000000a000a7223 */ /* 0x008fe2000001002d */
[----:B------:R-:W-:-:S04]  /*17880*/  ISETP.GE.AND P0, PT, R13, R53, PT ;  /* 0x000000350d00720c */ /* 0x000fc80003f06270 */
[----:B------:R-:W-:Y:S02]  /*17890*/  FSEL R10, R10, -INF , !P3 ;  /* 0xff8000000a0a7808 */ /* 0x000fe40005800000 */
[----:B------:R-:W1:Y:S08]  /*178a0*/  MUFU.TANH R15, R15 ;  /* 0x0000000f000f7308 */ /* 0x000e700000002400 */
[----:B------:R-:W2:Y:S08]  /*178b0*/  I2F R16, R20 ;  /* 0x0000001400107306 */ /* 0x000eb00000201400 */
[----:B------:R-:W3:Y:S01]  /*178c0*/  I2F R18, R22 ;  /* 0x0000001600127306 */ /* 0x000ee20000201400 */
        /* <DEDUP_REMOVED lines=9> */
[----:B------:R-:W-:Y:S01]  /*17960*/  IABS R13, c[0x0][0x2d0] ;  /* 0x0000b400000d7a13 */ /* 0x000fe20000000000 */
[----:B------:R-:W-:Y:S01]  /*17970*/  IMAD.MOV.U32 R14, RZ, RZ, RZ ;  /* 0x000000ffff0e7224 */ /* 0x000fe200078e00ff */
[----:B------:R-:W-:Y:S02]  /*17980*/  IABS R18, R160 ;  /* 0x000000a000127213 */ /* 0x000fe40000000000 */
[----:B------:R-:W1:Y:S08]  /*17990*/  I2F.RP R17, R13 ;  /* 0x0000000d00117306 */ /* 0x000e700000209400 */
        /* <DEDUP_REMOVED lines=26> */
[----:B------:R-:W-:-:S02]  /*17b40*/  ISETP.GE.U32.AND P4, PT, R14, R13, PT ;  /* 0x0000000d0e00720c */ /* 0x000fc40003f86070 */
[----:B------:R-:W-:-:S05]  /*17b50*/  LOP3.LUT R13, RZ, c[0x0][0x2d0], RZ, 0x33, !PT ;  /* 0x0000b400ff0d7a12 */ /* 0x000fca00078e33ff */
        /* <DEDUP_REMOVED lines=26> */
.L_x_2532:
[----:B------:R-:W-:-:S05]  /*17d00*/  IMAD.MOV.U32 R16, RZ, RZ, c[0x0][0x198] ;  /* 0x00006600ff107624 */ /* 0x000fca00078e00ff */
[----:B------:R-:W-:-:S04]  /*17d10*/  LEA R16, -R16, RZ, 0x7 ;  /* 0x000000ff10107211 */ /* 0x000fc800078e39ff */
[----:B------:R-:W-:Y:S02]  /*17d20*/  SHF.R.S32.HI R15, RZ, 0x1f, R16 ;  /* 0x0000001fff0f7819 */ /* 0x000fe40000011410 */
.L_x_2533:
        /* <DEDUP_REMOVED lines=36> */
[--C-:B------:R-:W-:Y:S02]  /*17f70*/  IADD3.X R15, R144, R15, R144.reuse, P3, P2 ;  /* 0x0000000f900f7210 */ /* 0x100fe40001fe4490 */
        /* <DEDUP_REMOVED lines=14> */
[----:B------:R-:W-:Y:S01]  /*18060*/  IMAD.X R14, R15, 0x1, R144, P3 ;  /* 0x000000010f0e7824 */ /* 0x000fe200018e0690 */
        /* <DEDUP_REMOVED lines=12> */
[-C--:B------:R-:W-:Y:S02]  /*18130*/  @P0 LEA.HI.X R25, R16, R177.reuse, R15, 0x1, P2 ;  /* 0x000000b110190211 */ /* 0x080fe400010f0c0f */
[CC--:B------:R-:W-:Y:S01]  /*18140*/  @!P1 LEA R30, P2, R11.reuse, R170.reuse, 0x1 ;  /* 0x000000aa0b1e9211 */ /* 0x0c0fe200078408ff */
[----:B------:R-:W-:Y:S01]  /*18150*/  @!PT LDS RZ, [RZ] ;  /* 0x00000000fffff984 */ /* 0x000fe20000000800 */
[----:B------:R-:W-:Y:S01]  /*18160*/  @!PT LDS RZ, [RZ] ;  /* 0x00000000fffff984 */ /* 0x000fe20000000800 */
[----:B------:R-:W-:Y:S01]  /*18170*/  @!PT LDS RZ, [RZ] ;  /* 0x00000000fffff984 */ /* 0x000fe20000000800 */
[----:B------:R1:W-:Y:S01]  /*18180*/  @!P5 LDGSTS.E.BYPASS.LTC128B.128 [R159+0x6000], [R26.64+0x40] ;  /* 0x060000401a9fdfae */ /* 0x0003e2000b901d46 */
[CC--:B------:R-:W-:Y:S02]  /*18190*/  @!P5 LEA R16, P3, R11.reuse, R170.reuse, 0x1 ;  /* 0x000000aa0b10d211 */ /* 0x0c0fe400078608ff */
[CC--:B------:R-:W-:Y:S01]  /*181a0*/  @!P1 LEA.HI.X R31, R11.reuse, R177.reuse, R14, 0x1, P2 ;  /* 0x000000b10b1f9211 */ /* 0x0c0fe200010f0c0e */
        /* <DEDUP_REMOVED lines=27> */
.L_x_2531:
        /* <DEDUP_REMOVED lines=74> */
[----:B------:R-:W-:Y:S01]  /*18800*/  LDSM.16.MT88.4 R16, [R122+0x9000] ;  /* 0x009000007a10783b */ /* 0x000fe20000004200 */
[----:B-1----:R-:W-:Y:S02]  /*18810*/  FMNMX.FTZ R57, R14, R57, !PT ;  /* 0x000000390e397209 */ /* 0x002fe40007810000 */
[----:B--2---:R-:W-:-:S03]  /*18820*/  FMNMX.FTZ R56, R11, R56, !PT ;  /* 0x000000380b387209 */ /* 0x004fc60007810000 */
[C---:B------:R-:W-:Y:S01]  /*18830*/  FMUL.FTZ R192, R57.reuse, c[0x0][0x23c] ;  /* 0x00008f0039c07a20 */ /* 0x040fe20000410000 */
[----:B------:R-:W-:Y:S02]  /*18840*/  FSETP.NEU.FTZ.AND P1, PT, R57, -INF , PT ;  /* 0xff8000003900780b */ /* 0x000fe40003f3d000 */
[C---:B------:R-:W-:Y:S01]  /*18850*/  FSETP.NEU.FTZ.AND P0, PT, R56.reuse, -INF , PT ;  /* 0xff8000003800780b */ /* 0x040fe20003f1d000 */
[----:B------:R-:W-:Y:S01]  /*18860*/  FMUL.FTZ R121, R56, c[0x0][0x23c] ;  /* 0x00008f0038797a20 */ /* 0x000fe20000410000 */
[----:B------:R-:W-:-:S04]  /*18870*/  FSEL R192, R192, RZ, P1 ;  /* 0x000000ffc0c07208 */ /* 0x000fc80000800000 */
[----:B------:R-:W-:Y:S01]  /*18880*/  FSEL R121, R121, RZ, P0 ;  /* 0x000000ff79797208 */ /* 0x000fe20000000000 */
[--C-:B------:R-:W-:Y:S01]  /*18890*/  FFMA.FTZ R205, R12, c[0x0][0x23c], -R192.reuse ;  /* 0x00008f000ccd7a23 */ /* 0x100fe200000108c0 */
[----:B------:R-:W-:Y:S01]  /*188a0*/  FSEL R12, R57, RZ, P1 ;  /* 0x000000ff390c7208 */ /* 0x000fe20000800000 */
[----:B------:R-:W-:Y:S02]  /*188b0*/  FFMA.FTZ R191, R9, c[0x0][0x23c], -R192 ;  /* 0x00008f0009bf7a23 */ /* 0x000fe400000108c0 */
[--C-:B------:R-:W-:Y:S02]  /*188c0*/  FFMA.FTZ R194, R10, c[0x0][0x23c], -R121.reuse ;  /* 0x00008f000ac27a23 */ /* 0x100fe40000010879 */
[----:B------:R-:W-:Y:S01]  /*188d0*/  FFMA.FTZ R157, R8, c[0x0][0x23c], -R121 ;  /* 0x00008f00089d7a23 */ /* 0x000fe20000010879 */
[----:B------:R-:W-:Y:S01]  /*188e0*/  MUFU.EX2 R205, R205 ;  /* 0x000000cd00cd7308 */ /* 0x000fe20000000800 */
[----:B------:R-:W1:Y:S01]  /*188f0*/  LDSM.16.MT88.4 R8, [R140+0x9000] ;  /* 0x009000008c08783b */ /* 0x000e620000004200 */
[----:B------:R-:W-:Y:S01]  /*18900*/  FADD.FTZ R12, R3, -R12 ;  /* 0x8000000c030c7221 */ /* 0x000fe20000010000 */
[----:B------:R-:W-:Y:S01]  /*18910*/  FSEL R3, R56, RZ, P0 ;  /* 0x000000ff38037208 */ /* 0x000fe20000000000 */
[----:B------:R-:W-:-:S02]  /*18920*/  FFMA.FTZ R174, R7, c[0x0][0x23c], -R192 ;  /* 0x00008f0007ae7a23 */ /* 0x000fc400000108c0 */
[--C-:B------:R-:W-:Y:S02]  /*18930*/  FFMA.FTZ R139, R5, c[0x0][0x23c], -R192.reuse ;  /* 0x00008f00058b7a23 */ /* 0x100fe400000108c0 */
[----:B------:R-:W-:Y:S01]  /*18940*/  FADD.FTZ R3, R2, -R3 ;  /* 0x8000000302037221 */ /* 0x000fe20000010000 */
[----:B------:R-:W2:Y:S01]  /*18950*/  MUFU.EX2 R191, R191 ;  /* 0x000000bf00bf7308 */ /* 0x000ea20000000800 */
[--C-:B------:R-:W-:Y:S02]  /*18960*/  FFMA.FTZ R172, R6, c[0x0][0x23c], -R121.reuse ;  /* 0x00008f0006ac7a23 */ /* 0x100fe40000010879 */
[----:B------:R-:W-:Y:S02]  /*18970*/  FMUL.FTZ R195, R3, c[0x0][0x23c] ;  /* 0x00008f0003c37a20 */ /* 0x000fe40000410000 */
[----:B------:R-:W-:Y:S02]  /*18980*/  FFMA.FTZ R127, R4, c[0x0][0x23c], -R121 ;  /* 0x00008f00047f7a23 */ /* 0x000fe40000010879 */
[----:B------:R-:W-:Y:S01]  /*18990*/  FMUL.FTZ R12, R12, c[0x0][0x23c] ;  /* 0x00008f000c0c7a20 */ /* 0x000fe20000410000 */
[----:B------:R-:W-:Y:S01]  /*189a0*/  MUFU.EX2 R174, R174 ;  /* 0x000000ae00ae7308 */ /* 0x000fe20000000800 */
[----:B------:R-:W-:-:S02]  /*189b0*/  FFMA.FTZ R162, R67, c[0x0][0x23c], -R192 ;  /* 0x00008f0043a27a23 */ /* 0x000fc400000108c0 */
[--C-:B------:R-:W-:Y:S02]  /*189c0*/  FFMA.FTZ R58, R65, c[0x0][0x23c], -R192.reuse ;  /* 0x00008f00413a7a23 */ /* 0x100fe400000108c0 */
[--C-:B------:R-:W-:Y:S02]  /*189d0*/  FFMA.FTZ R137, R66, c[0x0][0x23c], -R121.reuse ;  /* 0x00008f0042897a23 */ /* 0x100fe40000010879 */
[----:B------:R-:W-:Y:S01]  /*189e0*/  FFMA.FTZ R3, R64, c[0x0][0x23c], -R121 ;  /* 0x00008f0040037a23 */ /* 0x000fe20000010879 */
[----:B------:R-:W3:Y:S01]  /*189f0*/  MUFU.EX2 R139, R139 ;  /* 0x0000008b008b7308 */ /* 0x000ee20000000800 */
[----:B--2---:R-:W-:Y:S01]  /*18a00*/  F2FP.PACK_AB R48, R191, R205 ;  /* 0x000000cdbf30723e */ /* 0x004fe200000000ff */
[----:B------:R-:W2:Y:S01]  /*18a10*/  LDSM.16.MT88.4 R64, [R122+0x9400] ;  /* 0x009400007a40783b */ /* 0x000ea20000004200 */
[--C-:B------:R-:W-:Y:S02]  /*18a20*/  FFMA.FTZ R61, R61, c[0x0][0x23c], -R192.reuse ;  /* 0x00008f003d3d7a23 */ /* 0x100fe400000108c0 */
        /* <DEDUP_REMOVED lines=16> */
[--C-:B------:R-:W-:Y:S01]  /*18b30*/  FFMA.FTZ R198, R197, c[0x0][0x23c], -R192.reuse ;  /* 0x00008f00c5c67a23 */ /* 0x100fe200000108c0 */
[----:B------:R-:W5:Y:S01]  /*18b40*/  MUFU.EX2 R195, R195 ;  /* 0x000000c300c37308 */ /* 0x000f620000000800 */
[----:B----4-:R-:W-:Y:S01]  /*18b50*/  F2FP.PACK_AB R49, R157, R194 ;  /* 0x000000c29d31723e */ /* 0x010fe200000000ff */
[----:B------:R-:W-:-:S02]  /*18b60*/  FFMA.FTZ R203, R203, c[0x0][0x23c], -R192 ;  /* 0x00008f00cbcb7a23 */ /* 0x000fc400000108c0 */
[----:B------:R-:W-:Y:S02]  /*18b70*/  FFMA.FTZ R199, R199, c[0x0][0x23c], -R192 ;  /* 0x00008f00c7c77a23 */ /* 0x000fe400000108c0 */
[----:B------:R-:W-:Y:S02]  /*18b80*/  FFMA.FTZ R201, R206, c[0x0][0x23c], -R121 ;  /* 0x00008f00cec97a23 */ /* 0x000fe40000010879 */
[----:B------:R-:W-:Y:S01]  /*18b90*/  MUFU.EX2 R172, R172 ;  /* 0x000000ac00ac7308 */ /* 0x000fe20000000800 */
[-C--:B---3--:R-:W-:Y:S02]  /*18ba0*/  FMUL.FTZ R4, R112, R207.reuse ;  /* 0x000000cf70047220 */ /* 0x088fe40000410000 */
[-C--:B------:R-:W-:Y:S02]  /*18bb0*/  FMUL.FTZ R5, R113, R207.reuse ;  /* 0x000000cf71057220 */ /* 0x080fe40000410000 */
[-C--:B------:R-:W-:Y:S02]  /*18bc0*/  FMUL.FTZ R12, R104, R207.reuse ;  /* 0x000000cf680c7220 */ /* 0x080fe40000410000 */
[----:B------:R-:W-:Y:S01]  /*18bd0*/  FMUL.FTZ R13, R105, R207 ;  /* 0x000000cf690d7220 */ /* 0x000fe20000410000 */
[----:B------:R-:W3:Y:S01]  /*18be0*/  MUFU.EX2 R127, R127 ;  /* 0x0000007f007f7308 */ /* 0x000ee20000000800 */
        /* <DEDUP_REMOVED lines=9> */
[----:B---3--:R-:W-:Y:S01]  /*18c80*/  F2FP.PACK_AB R51, R127, R172 ;  /* 0x000000ac7f33723e */ /* 0x008fe200000000ff */
[-C--:B------:R-:W-:Y:S01]  /*18c90*/  FMUL.FTZ R28, R88, R207.reuse ;  /* 0x000000cf581c7220 */ /* 0x080fe20000410000 */
[----:B------:R-:W3:Y:S01]  /*18ca0*/  MUFU.EX2 R61, R61 ;  /* 0x0000003d003d7308 */ /* 0x000ee20000000800 */
        /* <DEDUP_REMOVED lines=63> */
[----:B------:R-:W-:Y:S02]  /*190a0*/  FFMA.FTZ R187, R193, c[0x0][0x23c], -R192 ;  /* 0x00008f00c1bb7a23 */ /* 0x000fe400000108c0 */
[----:B------:R-:W-:Y:S01]  /*190b0*/  FFMA.FTZ R194, R161, R195, R194 ;  /* 0x000000c3a1c27223 */ /* 0x000fe200000100c2 */
[----:B------:R-:W-:Y:S01]  /*190c0*/  MUFU.EX2 R131, R131 ;  /* 0x0000008300837308 */ /* 0x000fe20000000800 */
[----:B------:R-:W-:Y:S02]  /*190d0*/  FFMA.FTZ R193, R178, c[0x0][0x23c], -R121 ;  /* 0x00008f00b2c17a23 */ /* 0x000fe40000010879 */
[----:B------:R-:W-:Y:S01]  /*190e0*/  FFMA.FTZ R76, R158, R207, R205 ;  /* 0x000000cf9e4c7223 */ /* 0x000fe200000100cd */
[----:B------:R-:W-:Y:S01]  /*190f0*/  HMMA.16816.F32 R44, R48, R52, R44 ;  /* 0x00000034302c723c */ /* 0x000fe2000000182c */
[----:B------:R-:W-:-:S02]  /*19100*/  FFMA.FTZ R189, R189, c[0x0][0x23c], -R192 ;  /* 0x00008f00bdbd7a23 */ /* 0x000fc400000108c0 */
[----:B------:R-:W-:Y:S01]  /*19110*/  FFMA.FTZ R158, R190, c[0x0][0x23c], -R192 ;  /* 0x00008f00be9e7a23 */ /* 0x000fe200000108c0 */
[----:B------:R-:W-:Y:S01]  /*19120*/  MUFU.EX2 R156, R156 ;  /* 0x0000009c009c7308 */ /* 0x000fe20000000800 */
[--C-:B------:R-:W-:Y:S02]  /*19130*/  FFMA.FTZ R188, R188, c[0x0][0x23c], -R121.reuse ;  /* 0x00008f00bcbc7a23 */ /* 0x100fe40000010879 */
[----:B---3--:R-:W-:Y:S01]  /*19140*/  F2FP.PACK_AB R52, R61, R162 ;  /* 0x000000a23d34723e */ /* 0x008fe200000000ff */
[----:B------:R-:W-:Y:S01]  /*19150*/  HMMA.16816.F32 R48, R48, R54, R68 ;  /* 0x000000363030723c */ /* 0x000fe20000001844 */
[----:B------:R-:W3:Y:S01]  /*19160*/  LDSM.16.MT88.4 R68, [R140+0x9400] ;  /* 0x009400008c44783b */ /* 0x000ee20000004200 */
[----:B-1----:R-:W-:Y:S01]  /*19170*/  F2FP.PACK_AB R53, R60, R137 ;  /* 0x000000893c35723e */ /* 0x002fe200000000ff */
[--C-:B------:R-:W-:Y:S01]  /*19180*/  FFMA.FTZ R161, R182, c[0x0][0x23c], -R121.reuse ;  /* 0x00008f00b6a17a23 */ /* 0x100fe20000010879 */
        /* <DEDUP_REMOVED lines=9> */
[----:B--2---:R-:W-:Y:S01]  /*19220*/  HMMA.16816.F32 R12, R52, R64, R12 ;  /* 0x00000040340c723c */ /* 0x004fe2000000180c */
[----:B------:R-:W-:-:S02]  /*19230*/  FFMA.FTZ R176, R176, c[0x0][0x23c], -R121 ;  /* 0x00008f00b0b07a23 */ /* 0x000fc40000010879 */
[----:B------:R-:W-:Y:S01]  /*19240*/  FADD.FTZ R191, R191, R76 ;  /* 0x0000004cbfbf7221 */ /* 0x000fe20000010000 */
[----:B------:R-:W2:Y:S01]  /*19250*/  MUFU.EX2 R125, R125 ;  /* 0x0000007d007d7308 */ /* 0x000ea20000000800 */
        /* <DEDUP_REMOVED lines=13> */
[--C-:B------:R-:W-:Y:S01]  /*19330*/  FFMA.FTZ R185, R185, c[0x0][0x23c], -R192.reuse ;  /* 0x00008f00b9b97a23 */ /* 0x100fe200000108c0 */
[----:B------:R-:W-:Y:S01]  /*19340*/  HMMA.16816.F32 R24, R52, R74, R24 ;  /* 0x0000004a3418723c */ /* 0x000fe20000001818 */
[----:B------:R-:W1:Y:S01]  /*19350*/  LDSM.16.MT88.4 R72, [R140+0xd400] ;  /* 0x00d400008c48783b */ /* 0x000e620000004200 */
[----:B------:R-:W-:-:S02]  /*19360*/  FFMA.FTZ R184, R184, c[0x0][0x23c], -R192 ;  /* 0x00008f00b8b87a23 */ /* 0x000fc400000108c0 */
[----:B------:R-:W-:Y:S01]  /*19370*/  MUFU.EX2 R199, R199 ;  /* 0x000000c700c77308 */ /* 0x000fe20000000800 */
[--C-:B------:R-:W-:Y:S02]  /*19380*/  FFMA.FTZ R183, R183, c[0x0][0x23c], -R192.reuse ;  /* 0x00008f00b7b77a23 */ /* 0x100fe400000108c0 */
[----:B------:R-:W-:Y:S01]  /*19390*/  FFMA.FTZ R186, R186, c[0x0][0x23c], -R192 ;  /* 0x00008f00baba7a23 */ /* 0x000fe200000108c0 */
[C---:B---3--:R-:W-:Y:S01]  /*193a0*/  HMMA.16816.F32 R4, R52.reuse, R68, R4 ;  /* 0x000000443404723c */ /* 0x048fe20000001804 */
[----:B------:R-:W-:Y:S02]  /*193b0*/  FADD.FTZ R139, R139, R174 ;  /* 0x000000ae8b8b7221 */ /* 0x000fe40000010000 */
[----:B------:R-:W-:Y:S01]  /*193c0*/  FADD.FTZ R172, R127, R172 ;  /* 0x000000ac7fac7221 */ /* 0x000fe20000010000 */
[----:B------:R-:W-:Y:S01]  /*193d0*/  MUFU.EX2 R198, R198 ;  /* 0x000000c600c67308 */ /* 0x000fe20000000800 */
[--C-:B------:R-:W-:Y:S02]  /*193e0*/  FFMA.FTZ R63, R63, c[0x0][0x23c], -R121.reuse ;  /* 0x00008f003f3f7a23 */ /* 0x100fe40000010879 */
[--C-:B------:R-:W-:Y:S01]  /*193f0*/  FFMA.FTZ R62, R62, c[0x0][0x23c], -R121.reuse ;  /* 0x00008f003e3e7a23 */ /* 0x100fe20000010879 */
[----:B------:R-:W-:Y:S01]  /*19400*/  HMMA.16816.F32 R8, R52, R70, R8 ;  /* 0x000000463408723c */ /* 0x000fe20000001808 */
[----:B------:R-:W3:Y:S01]  /*19410*/  LDSM.16.MT88.4 R68, [R122+0xb400] ;  /* 0x00b400007a44783b */ /* 0x000ee20000004200 */
[----:B------:R-:W-:-:S02]  /*19420*/  FFMA.FTZ R124, R124, c[0x0][0x23c], -R121 ;  /* 0x00008f007c7c7a23 */ /* 0x000fc40000010879 */
[----:B------:R-:W-:Y:S01]  /*19430*/  MUFU.EX2 R201, R201 ;  /* 0x000000c900c97308 */ /* 0x000fe20000000800 */
[----:B------:R-:W-:Y:S02]  /*19440*/  FFMA.FTZ R120, R120, c[0x0][0x23c], -R121 ;  /* 0x00008f0078787a23 */ /* 0x000fe40000010879 */
[----:B------:R-:W-:Y:S01]  /*19450*/  FADD.FTZ R162, R162, R139 ;  /* 0x0000008ba2a27221 */ /* 0x000fe20000010000 */
[----:B----4-:R-:W-:Y:S01]  /*19460*/  HMMA.16816.F32 R44, R52, R64, R44 ;  /* 0x00000040342c723c */ /* 0x010fe2000000182c */
[----:B------:R-:W-:-:S03]  /*19470*/  FADD.FTZ R137, R137, R172 ;  /* 0x000000ac89897221 */ /* 0x000fc60000010000 */
[----:B------:R-:W4:Y:S01]  /*19480*/  MUFU.EX2 R200, R200 ;  /* 0x000000c800c87308 */ /* 0x000f220000000800 */
[----:B------:R-:W-:Y:S02]  /*19490*/  FADD.FTZ R162, R61, R162 ;  /* 0x000000a23da27221 */ /* 0x000fe40000010000 */
[----:B------:R-:W-:Y:S01]  /*194a0*/  FADD.FTZ R60, R60, R137 ;  /* 0x000000893c3c7221 */ /* 0x000fe20000010000 */
[C---:B------:R-:W-:Y:S01]  /*194b0*/  HMMA.16816.F32 R48, R52.reuse, R66, R48 ;  /* 0x000000423430723c */ /* 0x040fe20000001830 */
[----:B------:R-:W2:Y:S02]  /*194c0*/  LDSM.16.MT88.4 R64, [R122+0x9800] ;  /* 0x009800007a40783b */ /* 0x000ea40000004200 */
[----:B------:R-:W-:Y:S01]  /*194d0*/  FADD.FTZ R3, R3, R60 ;  /* 0x0000003c03037221 */ /* 0x000fe20000010000 */
[----:B------:R-:W-:Y:S03]  /*194e0*/  MUFU.EX2 R197, R197 ;  /* 0x000000c500c57308 */ /* 0x000fe60000000800 */
[----:B------:R-:W-:Y:S01]  /*194f0*/  FADD.FTZ R3, R2, R3 ;  /* 0x0000000302037221 */ /* 0x000fe20000010000 */
[C---:B-1----:R-:W-:Y:S04]  /*19500*/  HMMA.16816.F32 R36, R52.reuse, R72, R36 ;  /* 0x000000483424723c */ /* 0x042fe80000001824 */
[----:B------:R-:W1:Y:S04]  /*19510*/  MUFU.EX2 R196, R196 ;  /* 0x000000c400c47308 */ /* 0x000e680000000800 */
[C---:B------:R-:W-:Y:S01]  /*19520*/  HMMA.16816.F32 R40, R52.reuse, R74, R40 ;  /* 0x0000004a3428723c */ /* 0x040fe20000001828 */
[----:B------:R-:W1:Y:S03]  /*19530*/  LDSM.16.MT88.4 R72, [R140+0xb800] ;  /* 0x00b800008c48783b */ /* 0x000e660000004200 */
[----:B------:R-:W-:Y:S04]  /*19540*/  MUFU.EX2 R189, R189 ;  /* 0x000000bd00bd7308 */ /* 0x000fe80000000800 */
[C---:B---3--:R-:W-:Y:S04]  /*19550*/  HMMA.16816.F32 R28, R52.reuse, R68, R28 ;  /* 0x00000044341c723c */ /* 0x048fe8000000181c */
[----:B------:R-:W3:Y:S04]  /*19560*/  MUFU.EX2 R204, R204 ;  /* 0x000000cc00cc7308 */ /* 0x000ee80000000800 */
[----:B------:R-:W-:Y:S01]  /*19570*/  HMMA.16816.F32 R32, R52, R70, R32 ;  /* 0x000000463420723c */ /* 0x000fe20000001820 */
[----:B------:R-:W3:Y:S03]  /*19580*/  LDSM.16.MT88.4 R68, [R140+0x9800] ;  /* 0x009800008c44783b */ /* 0x000ee60000004200 */
[----:B------:R-:W-:Y:S03]  /*19590*/  MUFU.EX2 R158, R158 ;  /* 0x0000009e009e7308 */ /* 0x000fe60000000800 */
[----:B------:R-:W-:-:S02]  /*195a0*/  F2FP.PACK_AB R52, R135, R160 ;  /* 0x000000a08734723e */ /* 0x000fc400000000ff */
[----:B------:R-:W-:Y:S01]  /*195b0*/  F2FP.PACK_AB R53, R133, R156 ;  /* 0x0000009c8535723e */ /* 0x000fe200000000ff */
[----:B------:R-:W-:Y:S01]  /*195c0*/  FADD.FTZ R156, R156, R3 ;  /* 0x000000039c9c7221 */ /* 0x000fe20000010000 */
[----:B------:R-:W-:Y:S01]  /*195d0*/  F2FP.PACK_AB R54, R131, R136 ;  /* 0x000000888336723e */ /* 0x000fe200000000ff */
[----:B------:R-:W-:Y:S01]  /*195e0*/  MUFU.EX2 R187, R187 ;  /* 0x000000bb00bb7308 */ /* 0x000fe20000000800 */
[----:B--2---:R-:W-:Y:S01]  /*195f0*/  F2FP.PACK_AB R55, R125, R134 ;  /* 0x000000867d37723e */ /* 0x004fe200000000ff */
[----:B------:R-:W-:-:S06]  /*19600*/  FADD.FTZ R133, R133, R156 ;  /* 0x0000009c85857221 */ /* 0x000fcc0000010000 */
[C---:B------:R-:W-:Y:S01]  /*19610*/  HMMA.16816.F32 R12, R52.reuse, R64, R12 ;  /* 0x00000040340c723c */ /* 0x040fe2000000180c */
[----:B------:R-:W-:Y:S07]  /*19620*/  MUFU.EX2 R188, R188 ;  /* 0x000000bc00bc7308 */ /* 0x000fee0000000800 */
[C---:B------:R-:W-:Y:S01]  /*19630*/  HMMA.16816.F32 R16, R52.reuse, R66, R16 ;  /* 0x000000423410723c */ /* 0x040fe20000001810 */
[----:B------:R-:W2:Y:S01]  /*19640*/  LDSM.16.MT88.4 R64, [R122+0xd800] ;  /* 0x00d800007a40783b */ /* 0x000ea20000004200 */
[----:B------:R-:W2:Y:S06]  /*19650*/  MUFU.EX2 R193, R193 ;  /* 0x000000c100c17308 */ /* 0x000eac0000000800 */
[C---:B-1----:R-:W-:Y:S02]  /*19660*/  HMMA.16816.F32 R20, R52.reuse, R72, R20 ;  /* 0x000000483414723c */ /* 0x042fe40000001814 */
[----:B------:R-:W-:Y:S06]  /*19670*/  MUFU.EX2 R161, R161 ;  /* 0x000000a100a17308 */ /* 0x000fec0000000800 */
[C---:B---3--:R-:W-:Y:S02]  /*19680*/  HMMA.16816.F32 R4, R52.reuse, R68, R4 ;  /* 0x000000443404723c */ /* 0x048fe40000001804 */
[----:B------:R-:W1:Y:S06]  /*19690*/  MUFU.EX2 R178, R178 ;  /* 0x000000b200b27308 */ /* 0x000e6c0000000800 */
[C---:B------:R-:W-:Y:S01]  /*196a0*/  HMMA.16816.F32 R8, R52.reuse, R70, R8 ;  /* 0x000000463408723c */ /* 0x040fe20000001808 */
[----:B------:R-:W3:Y:S01]  /*196b0*/  LDSM.16.MT88.4 R68, [R122+0xb800] ;  /* 0x00b800007a44783b */ /* 0x000ee20000004200 */
[----:B------:R-:W-:Y:S06]  /*196c0*/  MUFU.EX2 R185, R185 ;  /* 0x000000b900b97308 */ /* 0x000fec0000000800 */
[C---:B------:R-:W-:Y:S01]  /*196d0*/  HMMA.16816.F32 R24, R52.reuse, R74, R24 ;  /* 0x0000004a3418723c */ /* 0x040fe20000001818 */
[----:B------:R-:W1:Y:S01]  /*196e0*/  LDSM.16.MT88.4 R72, [R140+0xd800] ;  /* 0x00d800008c48783b */ /* 0x000e620000004200 */
[----:B------:R-:W-:Y:S06]  /*196f0*/  MUFU.EX2 R184, R184 ;  /* 0x000000b800b87308 */ /* 0x000fec0000000800 */
[C---:B--2---:R-:W-:Y:S02]  /*19700*/  HMMA.16816.F32 R44, R52.reuse, R64, R44 ;  /* 0x00000040342c723c */ /* 0x044fe4000000182c */
[----:B------:R-:W-:Y:S06]  /*19710*/  MUFU.EX2 R183, R183 ;  /* 0x000000b700b77308 */ /* 0x000fec0000000800 */
[C---:B------:R-:W-:Y:S01]  /*19720*/  HMMA.16816.F32 R48, R52.reuse, R66, R48 ;  /* 0x000000423430723c */ /* 0x040fe20000001830 */
[----:B------:R-:W2:Y:S01]  /*19730*/  LDSM.16.MT88.4 R64, [R140+0xbc00] ;  /* 0x00bc00008c40783b */ /* 0x000ea20000004200 */
[----:B------:R-:W-:Y:S06]  /*19740*/  MUFU.EX2 R186, R186 ;  /* 0x000000ba00ba7308 */ /* 0x000fec0000000800 */
[C---:B---3--:R-:W-:Y:S08]  /*19750*/  HMMA.16816.F32 R28, R52.reuse, R68, R28 ;  /* 0x00000044341c723c */ /* 0x048ff0000000181c */
[C---:B------:R-:W-:Y:S01]  /*19760*/  HMMA.16816.F32 R32, R52.reuse, R70, R32 ;  /* 0x000000463420723c */ /* 0x040fe20000001820 */
[----:B------:R-:W3:Y:S07]  /*19770*/  LDSM.16.MT88.4 R68, [R122+0x9c00] ;  /* 0x009c00007a44783b */ /* 0x000eee0000004200 */
[C---:B-1----:R-:W-:Y:S08]  /*19780*/  HMMA.16816.F32 R36, R52.reuse, R72, R36 ;  /* 0x000000483424723c */ /* 0x042ff00000001824 */
[----:B------:R-:W-:Y:S01]  /*19790*/  HMMA.16816.F32 R40, R52, R74, R40 ;  /* 0x0000004a3428723c */ /* 0x000fe20000001828 */
[----:B------:R-:W1:Y:S06]  /*197a0*/  LDSM.16.MT88.4 R72, [R140+0x9c00] ;  /* 0x009c00008c48783b */ /* 0x000e6c0000004200 */
[----:B-----5:R-:W-:-:S02]  /*197b0*/  F2FP.PACK_AB R52, R202, R203 ;  /* 0x000000cbca34723e */ /* 0x020fc400000000ff */
[----:B----4-:R-:W-:Y:S02]  /*197c0*/  F2FP.PACK_AB R53, R200, R201 ;  /* 0x000000c9c835723e */ /* 0x010fe400000000ff */
[----:B------:R-:W-:Y:S02]  /*197d0*/  F2FP.PACK_AB R54, R198, R199 ;  /* 0x000000c7c636723e */ /* 0x000fe400000000ff */
[----:B------:R-:W-:-:S07]  /*197e0*/  F2FP.PACK_AB R55, R196, R197 ;  /* 0x000000c5c437723e */ /* 0x000fce00000000ff */
[C---:B--2---:R-:W-:Y:S08]  /*197f0*/  HMMA.16816.F32 R20, R52.reuse, R64, R20 ;  /* 0x000000403414723c */ /* 0x044ff00000001814 */
[C---:B---3--:R-:W-:Y:S08]  /*19800*/  HMMA.16816.F32 R12, R52.reuse, R68, R12 ;  /* 0x00000044340c723c */ /* 0x048ff0000000180c */
        /* <DEDUP_REMOVED lines=79> */
[----:B------:R-:W-:Y:S06]  /*19d00*/  LDSM.16.MT88.4 R8, [R140+0xe800] ;  /* 0x00e800008c08783b */ /* 0x000fec0000004200 */
        /* <DEDUP_REMOVED lines=13> */
[----:B------:R-:W3:Y:S07]  /*19de0*/  MUFU.EX2 R24, R62 ;  /* 0x0000003e00187308 */ /* 0x000eee0000000800 */
[C---:B------:R-:W-:Y:S01]  /*19df0*/  HMMA.16816.F32 R88, R4.reuse, R16, R88 ;  /* 0x000000100458723c */ /* 0x040fe20000001858 */
[----:B------:R-:W-:Y:S07]  /*19e00*/  MUFU.EX2 R26, R124 ;  /* 0x0000007c001a7308 */ /* 0x000fee0000000800 */
[C---:B-1----:R-:W-:Y:S01]  /*19e10*/  HMMA.16816.F32 R72, R4.reuse, R12, R72 ;  /* 0x0000000c0448723c */ /* 0x042fe20000001848 */
[----:B------:R-:W1:Y:S06]  /*19e20*/  MUFU.EX2 R27, R120 ;  /* 0x00000078001b7308 */ /* 0x000e6c0000000800 */
[----:B------:R-:W-:Y:S01]  /*19e30*/  FADD.FTZ R13, R59, R162 ;  /* 0x000000a23b0d7221 */ /* 0x000fe20000010000 */
[----:B------:R-:W-:Y:S01]  /*19e40*/  HMMA.16816.F32 R84, R4, R18, R84 ;  /* 0x000000120454723c */ /* 0x000fe20000001854 */
[----:B------:R-:W4:Y:S02]  /*19e50*/  LDSM.16.MT88.4 R16, [R122+0xac00] ;  /* 0x00ac00007a10783b */ /* 0x000f240000004200 */
[----:B------:R-:W-:-:S04]  /*19e60*/  FADD.FTZ R13, R58, R13 ;  /* 0x0000000d3a0d7221 */ /* 0x000fc80000010000 */
[----:B------:R-:W-:Y:S01]  /*19e70*/  FADD.FTZ R160, R160, R13 ;  /* 0x0000000da0a07221 */ /* 0x000fe20000010000 */
[----:B------:R-:W-:Y:S03]  /*19e80*/  HMMA.16816.F32 R80, R4, R8, R80 ;  /* 0x000000080450723c */ /* 0x000fe60000001850 */
[----:B------:R-:W-:-:S04]  /*19e90*/  FADD.FTZ R135, R135, R160 ;  /* 0x000000a087877221 */ /* 0x000fc80000010000 */
[----:B------:R-:W-:Y:S01]  /*19ea0*/  FADD.FTZ R2, R136, R135 ;  /* 0x0000008788027221 */ /* 0x000fe20000010000 */
[----:B------:R-:W-:Y:S01]  /*19eb0*/  HMMA.16816.F32 R76, R4, R10, R76 ;  /* 0x0000000a044c723c */ /* 0x000fe2000000184c */
[----:B------:R-:W5:Y:S02]  /*19ec0*/  LDSM.16.MT88.4 R8, [R140+0xcc00] ;  /* 0x00cc00008c08783b */ /* 0x000f640000004200 */
[----:B------:R-:W-:-:S04]  /*19ed0*/  FADD.FTZ R2, R131, R2 ;  /* 0x0000000283027221 */ /* 0x000fc80000010000 */
[----:B------:R-:W-:Y:S01]  /*19ee0*/  FADD.FTZ R203, R203, R2 ;  /* 0x00000002cbcb7221 */ /* 0x000fe20000010000 */
[----:B------:R-:W-:Y:S01]  /*19ef0*/  HMMA.16816.F32 R68, R4, R14, R68 ;  /* 0x0000000e0444723c */ /* 0x000fe20000001844 */
[----:B------:R-:W5:Y:S02]  /*19f00*/  LDSM.16.MT88.4 R12, [R122+0xcc00] ;  /* 0x00cc00007a0c783b */ /* 0x000f640000004200 */
[----:B------:R-:W-:-:S04]  /*19f10*/  FADD.FTZ R202, R202, R203 ;  /* 0x000000cbcaca7221 */ /* 0x000fc80000010000 */
[----:B------:R-:W-:Y:S01]  /*19f20*/  F2FP.PACK_AB R4, R184, R185 ;  /* 0x000000b9b804723e */ /* 0x000fe200000000ff */
[----:B------:R-:W-:Y:S01]  /*19f30*/  FADD.FTZ R199, R199, R202 ;  /* 0x000000cac7c77221 */ /* 0x000fe20000010000 */
[----:B---3--:R-:W-:Y:S02]  /*19f40*/  F2FP.PACK_AB R5, R24, R25 ;  /* 0x000000191805723e */ /* 0x008fe400000000ff */
[----:B------:R-:W-:Y:S01]  /*19f50*/  F2FP.PACK_AB R6, R186, R183 ;  /* 0x000000b7ba06723e */ /* 0x000fe200000000ff */
[----:B------:R-:W-:Y:S01]  /*19f60*/  FADD.FTZ R198, R198, R199 ;  /* 0x000000c7c6c67221 */ /* 0x000fe20000010000 */
[----:B-1----:R-:W-:-:S03]  /*19f70*/  F2FP.PACK_AB R7, R27, R26 ;  /* 0x0000001a1b07723e */ /* 0x002fc600000000ff */
[----:B------:R-:W-:-:S04]  /*19f80*/  FADD.FTZ R189, R189, R198 ;  /* 0x000000c6bdbd7221 */ /* 0x000fc80000010000 */
        /* <DEDUP_REMOVED lines=31> */
[----:B------:R-:W-:Y:S01]  /*1a180*/  FADD.FTZ R30, R30, R3 ;  /* 0x000000031e1e7221 */ /* 0x000fe20000010000 */
[----:B------:R-:W-:Y:S01]  /*1a190*/  MOV R3, R57 ;  /* 0x0000003900037202 */ /* 0x000fe20000000f00 */
[----:B------:R-:W-:Y:S01]  /*1a1a0*/  FADD.FTZ R2, R32, R49 ;  /* 0x0000003120027221 */ /* 0x000fe20000010000 */
[----:B-1----:R-:W-:Y:S01]  /*1a1b0*/  HMMA.16816.F32 R80, R4, R16, R80 ;  /* 0x000000100450723c */ /* 0x002fe20000001850 */
[----:B------:R-:W-:-:S02]  /*1a1c0*/  FADD.FTZ R29, R29, R30 ;  /* 0x0000001e1d1d7221 */ /* 0x000fc40000010000 */
[----:B------:R-:W-:Y:S02]  /*1a1d0*/  FADD.FTZ R2, R35, R2 ;  /* 0x0000000223027221 */ /* 0x000fe40000010000 */
[----:B------:R-:W-:Y:S02]  /*1a1e0*/  FADD.FTZ R28, R28, R29 ;  /* 0x0000001d1c1c7221 */ /* 0x000fe40000010000 */
        /* <DEDUP_REMOVED lines=15> */
.L_x_2528:
        /* <DEDUP_REMOVED lines=9> */
.L_x_2538:
        /* <DEDUP_REMOVED lines=65> */
.L_x_2535:
[----:B------:R-:W-:Y:S02]  /*1a780*/  ISETP.NE.AND P1, PT, R150, RZ, PT ;  /* 0x000000ff9600720c */ /* 0x000fe40003f25270 */
[----:B------:R-:W-:Y:S02]  /*1a790*/  ISETP.GE.AND P0, PT, R118, c[0x0][0x220], PT ;  /* 0x0000880076007a0c */ /* 0x000fe40003f06270 */
[----:B------:R-:W-:Y:S02]  /*1a7a0*/  SEL R2, RZ, 0x3fffc, P1 ;  /* 0x0003fffcff027807 */ /* 0x000fe40000800000 */
[----:B------:R-:W-:Y:S02]  /*1a7b0*/  IADD3 R7, P2, R147, R4, RZ ;  /* 0x0000000493077210 */ /* 0x000fe40007f5e0ff */
[----:B------:R-:W-:Y:S02]  /*1a7c0*/  LOP3.LUT P1, RZ, R2, 0x4, RZ, 0xc0, !PT ;  /* 0x0000000402ff7812 */ /* 0x000fe4000782c0ff */
[-C--:B------:R-:W-:Y:S02]  /*1a7d0*/  LEA R2, P3, R4, R128.reuse, 0x1 ;  /* 0x0000008004027211 */ /* 0x080fe400078608ff */
[----:B------:R-:W-:Y:S02]  /*1a7e0*/  IADD3.X R8, R146, R3, RZ, P2, !PT ;  /* 0x0000000392087210 */ /* 0x000fe400017fe4ff */
[----:B------:R-:W-:Y:S02]  /*1a7f0*/  LEA.HI.X R3, R4, R129, R3, 0x1, P3 ;  /* 0x0000008104037211 */ /* 0x000fe400018f0c03 */
[----:B------:R-:W-:Y:S02]  /*1a800*/  @!P0 LEA R14, P3, R7, R128, 0x1 ;  /* 0x00000080070e8211 */ /* 0x000fe400078608ff */
[----:B------:R-:W-:Y:S01]  /*1a810*/  IADD3 R5, P2, R147, R7, RZ ;  /* 0x0000000793057210 */ /* 0x000fe20007f5e0ff */
[----:B------:R-:W-:Y:S01]  /*1a820*/  @!PT LDS RZ, [RZ] ;  /* 0x00000000fffff984 */ /* 0x000fe20000000800 */
[----:B------:R-:W-:Y:S01]  /*1a830*/  @!PT LDS RZ, [RZ] ;  /* 0x00000000fffff984 */ /* 0x000fe20000000800 */
[----:B------:R-:W-:Y:S01]  /*1a840*/  @!PT LDS RZ, [RZ] ;  /* 0x00000000fffff984 */ /* 0x000fe20000000800 */
[----:B------:R1:W-:Y:S01]  /*1a850*/  @!P0 LDGSTS.E.BYPASS.LTC128B.128 [R159+0x9000], [R2.64] ;  /* 0x09000000029f8fae */ /* 0x0003e2000b901d46 */
[CCC-:B------:R-:W-:Y:S02]  /*1a860*/  @!P0 LEA.HI.X R15, R7.reuse, R129.reuse, R8.reuse, 0x1, P3 ;  /* 0x00000081070f8211 */ /* 0x1c0fe400018f0c08 */
[C---:B------:R-:W-:Y:S02]  /*1a870*/  IADD3.X R6, R146.reuse, R8, RZ, P2, !PT ;  /* 0x0000000892067210 */ /* 0x040fe400017fe4ff */
[CC--:B------:R-:W-:Y:S02]  /*1a880*/  @!P5 LEA R12, P2, R7.reuse, R128.reuse, 0x1 ;  /* 0x00000080070cd211 */ /* 0x0c0fe400078408ff */
[CC--:B------:R-:W-:Y:S01]  /*1a890*/  @P1 LEA R10, P3, R7.reuse, R128.reuse, 0x1 ;  /* 0x00000080070a1211 */ /* 0x0c0fe200078608ff */
[----:B------:R-:W-:Y:S01]  /*1a8a0*/  @P0 STS.64 [R159+0x9008], RZ ;  /* 0x009008ff9f000388 */ /* 0x000fe20000000a00 */
[CCC-:B------:R-:W-:Y:S02]  /*1a8b0*/  @!P5 LEA.HI.X R13, R7.reuse, R129.reuse, R8.reuse, 0x1, P2 ;  /* 0x00000081070dd211 */ /* 0x1c0fe400010f0c08 */
[-C--:B------:R-:W-:Y:S02]  /*1a8c0*/  @P1 LEA.HI.X R11, R7, R129.reuse, R8, 0x1, P3 ;  /* 0x00000081070b1211 */ /* 0x080fe400018f0c08 */
[CC--:B------:R-:W-:Y:S01]  /*1a8d0*/  @!P0 LEA R16, P4, R5.reuse, R128.reuse, 0x1 ;  /* 0x0000008005108211 */ /* 0x0c0fe200078808ff */
[----:B------:R-:W-:Y:S01]  /*1a8e0*/  @P0 STS [R159+0x9000], RZ ;  /* 0x009000ff9f000388 */ /* 0x000fe20000000800 */
[C---:B------:R-:W-:Y:S02]  /*1a8f0*/  @!P5 LEA R8, P3, R5.reuse, R128, 0x1 ;  /* 0x000000800508d211 */ /* 0x040fe400078608ff */
[CCC-:B------:R-:W-:Y:S01]  /*1a900*/  @!P0 LEA.HI.X R17, R5.reuse, R129.reuse, R6.reuse, 0x1, P4 ;  /* 0x0000008105118211 */ /* 0x1c0fe200020f0c06 */
[----:B------:R-:W-:Y:S01]  /*1a910*/  @P0 STS [R159+0x9004], RZ ;  /* 0x009004ff9f000388 */ /* 0x000fe20000000800 */
[--C-:B------:R-:W-:Y:S02]  /*1a920*/  @!P5 LEA.HI.X R9, R5, R129, R6.reuse, 0x1, P3 ;  /* 0x000000810509d211 */ /* 0x100fe400018f0c06 */
[----:B------:R-:W-:Y:S01]  /*1a930*/  IADD3 R4, P2, R147, R5, RZ ;  /* 0x0000000593047210 */ /* 0x000fe20007f5e0ff */
[----:B------:R-:W-:Y:S01]  /*1a940*/  @!PT LDS RZ, [RZ] ;  /* 0x00000000fffff984 */ /* 0x000fe20000000800 */
[----:B------:R-:W-:Y:S01]  /*1a950*/  @!PT LDS RZ, [RZ] ;  /* 0x00000000fffff984 */ /* 0x000fe20000000800 */
[----:B------:R-:W-:Y:S01]  /*1a960*/  @!PT LDS RZ, [RZ] ;  /* 0x00000000fffff984 */ /* 0x000fe20000000800 */
[----:B------:R1:W-:Y:S03]  /*1a970*/  @!P5 LDGSTS.E.BYPASS.LTC128B.128 [R159+0xb000], [R2.64+0x40] ;  /* 0x0b000040029fdfae */ /* 0x0003e6000b901d46 */
[----:B------:R-:W-:Y:S02]  /*1a980*/  IADD3.X R7, R146, R6, RZ, P2, !PT ;  /* 0x0000000692077210 */ /* 0x000fe400017fe4ff */
[CC--:B------:R-:W-:Y:S02]  /*1a990*/  @P1 LEA R20, P2, R5.reuse, R128.reuse, 0x1 ;  /* 0x0000008005141211 */ /* 0x0c0fe400078408ff */
[CC--:B------:R-:W-:Y:S01]  /*1a9a0*/  @!P0 LEA R22, P4, R4.reuse, R128.reuse, 0x1 ;  /* 0x0000008004168211 */ /* 0x0c0fe200078808ff */
[----:B------:R-:W-:Y:S01]  /*1a9b0*/  @P5 STS.128 [R159+0xb000], RZ ;  /* 0x00b000ff9f005388 */ /* 0x000fe20000000c00 */
[-C--:B------:R-:W-:Y:S02]  /*1a9c0*/  @P1 LEA.HI.X R21, R5, R129.reuse, R6, 0x1, P2 ;  /* 0x0000008105151211 */ /* 0x080fe400010f0c06 */
[CCC-:B------:R-:W-:Y:S02]  /*1a9d0*/  @!P0 LEA.HI.X R23, R4.reuse, R129.reuse, R7.reuse, 0x1, P4 ;  /* 0x0000008104178211 */ /* 0x1c0fe400020f0c07 */
[CC--:B------:R-:W-:Y:S02]  /*1a9e0*/  @!P5 LEA R28, P3, R4.reuse, R128.reuse, 0x1 ;  /* 0x00000080041cd211 */ /* 0x0c0fe400078608ff */
[C---:B------:R-:W-:Y:S01]  /*1a9f0*/  @P1 LEA R6, P2, R4.reuse, R128, 0x1 ;  /* 0x0000008004061211 */ /* 0x040fe200078408ff */
[----:B------:R-:W-:Y:S01]  /*1aa00*/  @!PT LDS RZ, [RZ] ;  /* 0x00000000fffff984 */ /* 0x000fe20000000800 */
[----:B------:R-:W-:Y:S01]  /*1aa10*/  @!PT LDS RZ, [RZ] ;  /* 0x00000000fffff984 */ /* 0x000fe20000000800 */
[----:B------:R-:W-:Y:S01]  /*1aa20*/  @!PT LDS RZ, [RZ] ;  /* 0x00000000fffff984 */ /* 0x000fe20000000800 */
[----:B------:R1:W-:Y:S01]  /*1aa30*/  @P1 LDGSTS.E.BYPASS.LTC128B.128 [R159+0xd000], [R2.64+0x80] ;  /* 0x0d000080029f1fae */ /* 0x0003e2000b901d46 */
[CCC-:B------:R-:W-:Y:S02]  /*1aa40*/  @!P5 LEA.HI.X R29, R4.reuse, R129.reuse, R7.reuse, 0x1, P3 ;  /* 0x00000081041dd211 */ /* 0x1c0fe400018f0c07 */
[----:B------:R-:W-:Y:S02]  /*1aa50*/  @P1 LEA.HI.X R7, R4, R129, R7, 0x1, P2 ;  /* 0x0000008104071211 */ /* 0x000fe400010f0c07 */
[----:B------:R-:W-:Y:S03]  /*1aa60*/  ISETP.GE.AND P2, PT, R171, 0x2, PT ;  /* 0x00000002ab00780c */ /* 0x000fe60003f46270 */
        /* <DEDUP_REMOVED lines=47> */
[----:B---3--:R-:W1:Y:S08]  /*1ad60*/  LDSM.16.M88.4 R8, [R142+0x3000] ;  /* 0x003000008e08783b */ /* 0x008e700000000200 */
[----:B----4-:R-:W2:Y:S08]  /*1ad70*/  LDSM.16.M88.4 R16, [R142+0x3400] ;  /* 0x003400008e10783b */ /* 0x010eb00000000200 */
[----:B------:R-:W5:Y:S08]  /*1ad80*/  LDSM.16.M88.4 R24, [R142+0x3800] ;  /* 0x003800008e18783b */ /* 0x000f700000000200 */
[----:B------:R-:W0:Y:S08]  /*1ad90*/  LDGDEPBAR ;  /* 0x00000000000079af */ /* 0x000e300000000000 */
[----:B------:R-:W3:Y:S01]  /*1ada0*/  LDSM.16.M88.4 R32, [R142+0x3c00] ;  /* 0x003c00008e20783b */ /* 0x000ee20000000200 */
[C---:B-1----:R-:W-:Y:S07]  /*1adb0*/  HMMA.16816.F32 R4, R124.reuse, R8, RZ ;  /* 0x000000087c04723c */ /* 0x042fee00000018ff */
[----:B------:R-:W1:Y:S01]  /*1adc0*/  LDSM.16.M88.4 R40, [R142+0x4000] ;  /* 0x004000008e28783b */ /* 0x000e620000000200 */
[C---:B------:R-:W-:Y:S07]  /*1add0*/  HMMA.16816.F32 R8, R124.reuse, R10, RZ ;  /* 0x0000000a7c08723c */ /* 0x040fee00000018ff */
[----:B------:R-:W4:Y:S01]  /*1ade0*/  LDSM.16.M88.4 R48, [R142+0x4400] ;  /* 0x004400008e30783b */ /* 0x000f220000000200 */
[C---:B--2---:R-:W-:Y:S07]  /*1adf0*/  HMMA.16816.F32 R12, R124.reuse, R16, RZ ;  /* 0x000000107c0c723c */ /* 0x044fee00000018ff */
[----:B------:R-:W2:Y:S01]  /*1ae00*/  LDSM.16.M88.4 R56, [R142+0x4800] ;  /* 0x004800008e38783b */ /* 0x000ea20000000200 */
[C---:B------:R-:W-:Y:S07]  /*1ae10*/  HMMA.16816.F32 R16, R124.reuse, R18, RZ ;  /* 0x000000127c10723c */ /* 0x040fee00000018ff */
[----:B------:R-:W2:Y:S01]  /*1ae20*/  LDSM.16.M88.4 R64, [R142+0x4c00] ;  /* 0x004c00008e40783b */ /* 0x000ea20000000200 */
[C---:B-----5:R-:W-:Y:S07]  /*1ae30*/  HMMA.16816.F32 R20, R124.reuse, R24, RZ ;  /* 0x000000187c14723c */ /* 0x060fee00000018ff */
[----:B------:R-:W-:Y:S01]  /*1ae40*/  LDSM.16.M88.4 R128, [R141] ;  /* 0x000000008d80783b */ /* 0x000fe20000000200 */
[C---:B------:R-:W-:Y:S07]  /*1ae50*/  HMMA.16816.F32 R24, R124.reuse, R26, RZ ;  /* 0x0000001a7c18723c */ /* 0x040fee00000018ff */
[----:B------:R-:W5:Y:S01]  /*1ae60*/  LDSM.16.M88.4 R132, [R123+0x3000] ;  /* 0x003000007b84783b */ /* 0x000f620000000200 */
[C---:B---3--:R-:W-:Y:S07]  /*1ae70*/  HMMA.16816.F32 R28, R124.reuse, R32, RZ ;  /* 0x000000207c1c723c */ /* 0x048fee00000018ff */
[----:B------:R-:W-:Y:S01]  /*1ae80*/  LDSM.16.M88.4 R136, [R123+0x3800] ;  /* 0x003800007b88783b */ /* 0x000fe20000000200 */
[C---:B------:R-:W-:Y:S08]  /*1ae90*/  HMMA.16816.F32 R32, R124.reuse, R34, RZ ;  /* 0x000000227c20723c */ /* 0x040ff000000018ff */
[C---:B-1----:R-:W-:Y:S08]  /*1aea0*/  HMMA.16816.F32 R36, R124.reuse, R40, RZ ;  /* 0x000000287c24723c */ /* 0x042ff000000018ff */
[C---:B------:R-:W-:Y:S08]  /*1aeb0*/  HMMA.16816.F32 R40, R124.reuse, R42, RZ ;  /* 0x0000002a7c28723c */ /* 0x040ff000000018ff */
[C---:B----4-:R-:W-:Y:S08]  /*1aec0*/  HMMA.16816.F32 R44, R124.reuse, R48, RZ ;  /* 0x000000307c2c723c */ /* 0x050ff000000018ff */
[C---:B------:R-:W-:Y:S08]  /*1aed0*/  HMMA.16816.F32 R48, R124.reuse, R50, RZ ;  /* 0x000000327c30723c */ /* 0x040ff000000018ff */
[C---:B--2---:R-:W-:Y:S08]  /*1aee0*/  HMMA.16816.F32 R52, R124.reuse, R56, RZ ;  /* 0x000000387c34723c */ /* 0x044ff000000018ff */
[C---:B------:R-:W-:Y:S08]  /*1aef0*/  HMMA.16816.F32 R56, R124.reuse, R58, RZ ;  /* 0x0000003a7c38723c */ /* 0x040ff000000018ff */
[C---:B------:R-:W-:Y:S08]  /*1af00*/  HMMA.16816.F32 R60, R124.reuse, R64, RZ ;  /* 0x000000407c3c723c */ /* 0x040ff000000018ff */
[----:B------:R-:W-:Y:S01]  /*1af10*/  HMMA.16816.F32 R64, R124, R66, RZ ;  /* 0x000000427c40723c */ /* 0x000fe200000018ff */
[----:B------:R-:W1:Y:S07]  /*1af20*/  LDSM.16.M88.4 R124, [R123+0x3400] ;  /* 0x003400007b7c783b */ /* 0x000e6e0000000200 */
[C---:B-----5:R-:W-:Y:S08]  /*1af30*/  HMMA.16816.F32 R4, R128.reuse, R132, R4 ;  /* 0x000000848004723c */ /* 0x060ff00000001804 */
        /* <DEDUP_REMOVED lines=97> */
[----:B------:R-:W1:Y:S07]  /*1b550*/  LDSM.16.M88.4 R124, [R123+0x7400] ;  /* 0x007400007b7c783b */ /* 0x000e6e0000000200 */
[C---:B--2---:R-:W-:Y:S08]  /*1b560*/  HMMA.16816.F32 R4, R128.reuse, R132, R4 ;  /* 0x000000848004723c */ /* 0x044ff00000001804 */
[C---:B------:R-:W-:Y:S08]  /*1b570*/  HMMA.16816.F32 R8, R128.reuse, R134, R8 ;  /* 0x000000868008723c */ /* 0x040ff00000001808 */
[C---:B-1----:R-:W-:Y:S08]  /*1b580*/  HMMA.16816.F32 R12, R128.reuse, R124, R12 ;  /* 0x0000007c800c723c */ /* 0x042ff0000000180c */
[----:B------:R-:W-:Y:S01]  /*1b590*/  FMUL.FTZ R165, R4, c[0x0][0x2ec] ;  /* 0x0000bb0004a57a20 */ /* 0x000fe20000410000 */
[C---:B------:R-:W-:Y:S03]  /*1b5a0*/  HMMA.16816.F32 R16, R128.reuse, R126, R16 ;  /* 0x0000007e8010723c */ /* 0x040fe60000001810 */
[----:B------:R-:W-:Y:S02]  /*1b5b0*/  FMUL.FTZ R173, R5, c[0x0][0x2ec] ;  /* 0x0000bb0005ad7a20 */ /* 0x000fe40000410000 */
[----:B------:R-:W1:Y:S01]  /*1b5c0*/  MUFU.TANH R165, R165 ;  /* 0x000000a500a57308 */ /* 0x000e620000002400 */
[----:B------:R-:W-:Y:S02]  /*1b5d0*/  FMUL.FTZ R181, R6, c[0x0][0x2ec] ;  /* 0x0000bb0006b57a20 */ /* 0x000fe40000410000 */
[----:B------:R-:W-:Y:S04]  /*1b5e0*/  FMUL.FTZ R9, R9, c[0x0][0x2ec] ;  /* 0x0000bb0009097a20 */ /* 0x000fe80000410000 */
[----:B------:R-:W-:Y:S02]  /*1b5f0*/  FMUL.FTZ R10, R10, c[0x0][0x2ec] ;  /* 0x0000bb000a0a7a20 */ /* 0x000fe40000410000 */
[----:B------:R-:W-:Y:S01]  /*1b600*/  FMUL.FTZ R11, R11, c[0x0][0x2ec] ;  /* 0x0000bb000b0b7a20 */ /* 0x000fe20000410000 */
[----:B------:R-:W2:Y:S01]  /*1b610*/  MUFU.TANH R211, R9 ;  /* 0x0000000900d37308 */ /* 0x000ea20000002400 */
[----:B------:R-:W-:Y:S02]  /*1b620*/  FMUL.FTZ R185, R7, c[0x0][0x2ec] ;  /* 0x0000bb0007b97a20 */ /* 0x000fe40000410000 */
[----:B------:R-:W3:Y:S01]  /*1b630*/  LDSM.16.M88.4 R4, [R123+0x7800] ;  /* 0x007800007b04783b */ /* 0x000ee20000000200 */
[----:B------:R-:W-:Y:S02]  /*1b640*/  FMUL.FTZ R209, R8, c[0x0][0x2ec] ;  /* 0x0000bb0008d17a20 */ /* 0x000fe40000410000 */
[----:B------:R-:W-:Y:S02]  /*1b650*/  FMUL.FTZ R217, R12, c[0x0][0x2ec] ;  /* 0x0000bb000cd97a20 */ /* 0x000fe40000410000 */
[----:B------:R-:W-:Y:S02]  /*1b660*/  FMUL.FTZ R13, R13, c[0x0][0x2ec] ;  /* 0x0000bb000d0d7a20 */ /* 0x000fe40000410000 */
[----:B------:R-:W4:Y:S01]  /*1b670*/  MUFU.TANH R213, R10 ;  /* 0x0000000a00d57308 */ /* 0x000f220000002400 */
[----:B------:R-:W-:Y:S02]  /*1b680*/  FMUL.FTZ R219, R15, c[0x0][0x2ec] ;  /* 0x0000bb000fdb7a20 */ /* 0x000fe40000410000 */
[----:B------:R-:W-:Y:S02]  /*1b690*/  FMUL.FTZ R15, R16, c[0x0][0x2ec] ;  /* 0x0000bb00100f7a20 */ /* 0x000fe40000410000 */
[----:B------:R-:W-:Y:S02]  /*1b6a0*/  FMUL.FTZ R207, R17, c[0x0][0x2ec] ;  /* 0x0000bb0011cf7a20 */ /* 0x000fe40000410000 */
[----:B------:R-:W-:Y:S02]  /*1b6b0*/  FMUL.FTZ R17, R19, c[0x0][0x2ec] ;  /* 0x0000bb0013117a20 */ /* 0x000fe40000410000 */
[----:B------:R-:W-:Y:S01]  /*1b6c0*/  FMUL.FTZ R14, R14, c[0x0][0x2ec] ;  /* 0x0000bb000e0e7a20 */ /* 0x000fe20000410000 */
[----:B------:R5:W1:Y:S01]  /*1b6d0*/  MUFU.TANH R215, R11 ;  /* 0x0000000b00d77308 */ /* 0x000a620000002400 */
[----:B------:R-:W-:Y:S09]  /*1b6e0*/  FMUL.FTZ R18, R18, c[0x0][0x2ec] ;  /* 0x0000bb0012127a20 */ /* 0x000ff20000410000 */
[----:B------:R-:W1:Y:S10]  /*1b6f0*/  MUFU.TANH R173, R173 ;  /* 0x000000ad00ad7308 */ /* 0x000e740000002400 */
[----:B------:R-:W1:Y:S01]  /*1b700*/  MUFU.TANH R181, R181 ;  /* 0x000000b500b57308 */ /* 0x000e620000002400 */
[C---:B---3--:R-:W-:Y:S01]  /*1b710*/  HMMA.16816.F32 R20, R128.reuse, R4, R20 ;  /* 0x000000048014723c */ /* 0x048fe20000001814 */
[----:B-----5:R-:W3:Y:S08]  /*1b720*/  LDSM.16.M88.4 R8, [R123+0x7c00] ;  /* 0x007c00007b08783b */ /* 0x020ef00000000200 */
[----:B------:R-:W1:Y:S01]  /*1b730*/  MUFU.TANH R185, R185 ;  /* 0x000000b900b97308 */ /* 0x000e620000002400 */
[C---:B------:R-:W-:Y:S01]  /*1b740*/  HMMA.16816.F32 R24, R128.reuse, R6, R24 ;  /* 0x000000068018723c */ /* 0x040fe20000001818 */
[----:B------:R-:W5:Y:S08]  /*1b750*/  LDSM.16.M88.4 R4, [R123+0x8000] ;  /* 0x008000007b04783b */ /* 0x000f700000000200 */
[----:B------:R-:W1:Y:S05]  /*1b760*/  MUFU.TANH R209, R209 ;  /* 0x000000d100d17308 */ /* 0x000e6a0000002400 */
        /* <DEDUP_REMOVED lines=9> */
[----:B------:R-:W-:Y:S01]  /*1b800*/  FMUL.FTZ R27, R27, c[0x0][0x2ec] ;  /* 0x0000bb001b1b7a20 */ /* 0x000fe20000410000 */
[C---:B---3--:R-:W-:Y:S08]  /*1b810*/  HMMA.16816.F32 R28, R128.reuse, R8, R28 ;  /* 0x00000008801c723c */ /* 0x048ff0000000181c */
[----:B------:R-:W3:Y:S01]  /*1b820*/  MUFU.TANH R221, R14 ;  /* 0x0000000e00dd7308 */ /* 0x000ee20000002400 */
[C---:B------:R-:W-:Y:S01]  /*1b830*/  HMMA.16816.F32 R32, R128.reuse, R10, R32 ;  /* 0x0000000a8020723c */ /* 0x040fe20000001820 */
[----:B------:R-:W1:Y:S08]  /*1b840*/  LDSM.16.M88.4 R8, [R123+0x8400] ;  /* 0x008400007b08783b */ /* 0x000e700000000200 */
[----:B------:R-:W1:Y:S01]  /*1b850*/  MUFU.TANH R219, R219 ;  /* 0x000000db00db7308 */ /* 0x000e620000002400 */
[C---:B-----5:R-:W-:Y:S05]  /*1b860*/  HMMA.16816.F32 R36, R128.reuse, R4, R36 ;  /* 0x000000048024723c */ /* 0x060fea0000001824 */
[----:B------:R-:W-:Y:S03]  /*1b870*/  FMUL.FTZ R199, R28, c[0x0][0x2ec] ;  /* 0x0000bb001cc77a20 */ /* 0x000fe60000410000 */
[C---:B------:R-:W-:Y:S01]  /*1b880*/  HMMA.16816.F32 R40, R128.reuse, R6, R40 ;  /* 0x000000068028723c */ /* 0x040fe20000001828 */
[----:B------:R-:W2:Y:S01]  /*1b890*/  MUFU.TANH R15, R15 ;  /* 0x0000000f000f7308 */ /* 0x000ea20000002400 */
[----:B------:R-:W5:Y:S02]  /*1b8a0*/  LDSM.16.M88.4 R4, [R123+0x8800] ;  /* 0x008800007b04783b */ /* 0x000f640000000200 */
[----:B------:R-:W-:Y:S02]  /*1b8b0*/  FMUL.FTZ R29, R29, c[0x0][0x2ec] ;  /* 0x0000bb001d1d7a20 */ /* 0x000fe40000410000 */
[----:B------:R-:W-:Y:S02]  /*1b8c0*/  FMUL.FTZ R30, R30, c[0x0][0x2ec] ;  /* 0x0000bb001e1e7a20 */ /* 0x000fe40000410000 */
[----:B------:R-:W-:Y:S03]  /*1b8d0*/  FMUL.FTZ R195, R32, c[0x0][0x2ec] ;  /* 0x0000bb0020c37a20 */ /* 0x000fe60000410000 */
[----:B------:R-:W2:Y:S01]  /*1b8e0*/  MUFU.TANH R207, R207 ;  /* 0x000000cf00cf7308 */ /* 0x000ea20000002400 */
[----:B------:R-:W-:Y:S02]  /*1b8f0*/  FMUL.FTZ R31, R31, c[0x0][0x2ec] ;  /* 0x0000bb001f1f7a20 */ /* 0x000fe40000410000 */
[----:B------:R-:W-:Y:S02]  /*1b900*/  FMUL.FTZ R33, R33, c[0x0][0x2ec] ;  /* 0x0000bb0021217a20 */ /* 0x000fe40000410000 */
[----:B------:R-:W-:Y:S02]  /*1b910*/  FMUL.FTZ R191, R36, c[0x0][0x2ec] ;  /* 0x0000bb0024bf7a20 */ /* 0x000fe40000410000 */
[----:B------:R-:W-:Y:S02]  /*1b920*/  FMUL.FTZ R34, R34, c[0x0][0x2ec] ;  /* 0x0000bb0022227a20 */ /* 0x000fe40000410000 */
[----:B------:R-:W-:Y:S01]  /*1b930*/  FMUL.FTZ R35, R35, c[0x0][0x2ec] ;  /* 0x0000bb0023237a20 */ /* 0x000fe20000410000 */
[----:B------:R-:W2:Y:S01]  /*1b940*/  MUFU.TANH R223, R18 ;  /* 0x0000001200df7308 */ /* 0x000ea20000002400 */
[----:B------:R-:W-:Y:S01]  /*1b950*/  FMUL.FTZ R37, R37, c[0x0][0x2ec] ;  /* 0x0000bb0025257a20 */ /* 0x000fe20000410000 */
[C---:B-1----:R-:W-:Y:S03]  /*1b960*/  HMMA.16816.F32 R44, R128.reuse, R8, R44 ;  /* 0x00000008802c723c */ /* 0x042fe6000000182c */
[----:B------:R-:W-:Y:S02]  /*1b970*/  FMUL.FTZ R183, R40, c[0x0][0x2ec] ;  /* 0x0000bb0028b77a20 */ /* 0x000fe40000410000 */
[----:B------:R-:W-:Y:S03]  /*1b980*/  FMUL.FTZ R38, R38, c[0x0][0x2ec] ;  /* 0x0000bb0026267a20 */ /* 0x000fe60000410000 */
[----:B------:R-:W1:Y:S01]  /*1b990*/  MUFU.TANH R17, R17 ;  /* 0x0000001100117308 */ /* 0x000e620000002400 */
[C---:B------:R-:W-:Y:S01]  /*1b9a0*/  HMMA.16816.F32 R48, R128.reuse, R10, R48 ;  /* 0x0000000a8030723c */ /* 0x040fe20000001830 */
[----:B------:R-:W1:Y:S01]  /*1b9b0*/  LDSM.16.M88.4 R8, [R123+0x8c00] ;  /* 0x008c00007b08783b */ /* 0x000e620000000200 */
[----:B------:R-:W-:Y:S04]  /*1b9c0*/  DEPBAR.LE SB0, 0x0 ;  /* 0x000080000000791a */ /* 0x000fe80000000000 */
[----:B------:R-:W-:Y:S02]  /*1b9d0*/  FMUL.FTZ R39, R39, c[0x0][0x2ec] ;  /* 0x0000bb0027277a20 */ /* 0x000fe40000410000 */
[----:B------:R-:W-:Y:S01]  /*1b9e0*/  FMUL.FTZ R41, R41, c[0x0][0x2ec] ;  /* 0x0000bb0029297a20 */ /* 0x000fe20000410000 */
[----:B------:R-:W1:Y:S01]  /*1b9f0*/  MUFU.TANH R205, R205 ;  /* 0x000000cd00cd7308 */ /* 0x000e620000002400 */
[----:B------:R-:W-:Y:S01]  /*1ba00*/  BAR.SYNC.DEFER_BLOCKING 0x0 ;  /* 0x0000000000007b1d */ /* 0x000fe20000010000 */
[C---:B-----5:R-:W-:Y:S05]  /*1ba10*/  HMMA.16816.F32 R52, R128.reuse, R4, R52 ;  /* 0x000000048034723c */ /* 0x060fea0000001834 */
[----:B------:R-:W-:Y:S02]  /*1ba20*/  FMUL.FTZ R175, R44, c[0x0][0x2ec] ;  /* 0x0000bb002caf7a20 */ /* 0x000fe40000410000 */
[----:B------:R-:W-:Y:S01]  /*1ba30*/  FMUL.FTZ R42, R42, c[0x0][0x2ec] ;  /* 0x0000bb002a2a7a20 */ /* 0x000fe20000410000 */
        /* <DEDUP_REMOVED lines=14> */
[----:B------:R-:W-:Y:S02]  /*1bb20*/  FMUL.FTZ R5, R57, c[0x0][0x2ec] ;  /* 0x0000bb0039057a20 */ /* 0x000fe40000410000 */
[----:B------:R-:W-:Y:S01]  /*1bb30*/  FMUL.FTZ R50, R50, c[0x0][0x2ec] ;  /* 0x0000bb0032327a20 */ /* 0x000fe20000410000 */
[----:B------:R1:W1:Y:S01]  /*1bb40*/  MUFU.TANH R135, R53 ;  /* 0x0000003500877308 */ /* 0x0002620000002400 */
[----:B------:R-:W-:Y:S03]  /*1bb50*/  HMMA.16816.F32 R64, R128, R10, R64 ;  /* 0x0000000a8040723c */ /* 0x000fe60000001840 */
[----:B------:R-:W-:Y:S02]  /*1bb60*/  FMUL.FTZ R51, R51, c[0x0][0x2ec] ;  /* 0x0000bb0033337a20 */ /* 0x000fe40000410000 */
[----:B------:R-:W-:Y:S02]  /*1bb70*/  FMUL.FTZ R54, R54, c[0x0][0x2ec] ;  /* 0x0000bb0036367a20 */ /* 0x000fe40000410000 */
[----:B------:R-:W-:Y:S01]  /*1bb80*/  FMUL.FTZ R55, R55, c[0x0][0x2ec] ;  /* 0x0000bb0037377a20 */ /* 0x000fe20000410000 */
[----:B------:R-:W-:Y:S01]  /*1bb90*/  MOV R128, R2 ;  /* 0x0000000200807202 */ /* 0x000fe20000000f00 */
[----:B------:R-:W2:Y:S03]  /*1bba0*/  MUFU.TANH R201, R201 ;  /* 0x000000c900c97308 */ /* 0x000ea60000002400 */
[----:B------:R-:W-:Y:S01]  /*1bbb0*/  FMUL.FTZ R58, R58, c[0x0][0x2ec] ;  /* 0x0000bb003a3a7a20 */ /* 0x000fe20000410000 */
[----:B------:R-:W-:Y:S01]  /*1bbc0*/  MOV R129, R3 ;  /* 0x0000000300817202 */ /* 0x000fe20000000f00 */
[----:B------:R-:W-:Y:S02]  /*1bbd0*/  FMUL.FTZ R59, R59, c[0x0][0x2ec] ;  /* 0x0000bb003b3b7a20 */ /* 0x000fe40000410000 */
[----:B------:R-:W-:Y:S02]  /*1bbe0*/  FMUL.FTZ R4, R60, c[0x0][0x2ec] ;  /* 0x0000bb003c047a20 */ /* 0x000fe40000410000 */
[----:B------:R-:W-:Y:S01]  /*1bbf0*/  FMUL.FTZ R61, R61, c[0x0][0x2ec] ;  /* 0x0000bb003d3d7a20 */ /* 0x000fe20000410000 */
[----:B------:R2:W2:Y:S01]  /*1bc00*/  MUFU.TANH R187, R25 ;  /* 0x0000001900bb7308 */ /* 0x0004a20000002400 */
[----:B------:R-:W-:Y:S02]  /*1bc10*/  FMUL.FTZ R62, R62, c[0x0][0x2ec] ;  /* 0x0000bb003e3e7a20 */ /* 0x000fe40000410000 */
[----:B------:R-:W-:Y:S02]  /*1bc20*/  FMUL.FTZ R63, R63, c[0x0][0x2ec] ;  /* 0x0000bb003f3f7a20 */ /* 0x000fe40000410000 */
[----:B-1----:R-:W-:Y:S02]  /*1bc30*/  FMUL.FTZ R53, R66, c[0x0][0x2ec] ;  /* 0x0000bb0042357a20 */ /* 0x002fe40000410000 */
        /* <DEDUP_REMOVED lines=39> */
[----:B------:R1:W1:Y:S10]  /*1beb0*/  MUFU.TANH R134, R63 ;  /* 0x0000003f00867308 */ /* 0x0002740000002400 */
[----:B------:R1:W1:Y:S10]  /*1bec0*/  MUFU.TANH R127, R6 ;  /* 0x00000006007f7308 */ /* 0x0002740000002400 */
        /* <DEDUP_REMOVED lines=8> */
[----:B-1----:R-:W-:Y:S01]  /*1bf50*/  MOV R4, UR4 ;  /* 0x0000000400047c02 */ /* 0x002fe20008000f00 */
        /* <DEDUP_REMOVED lines=61> */
.L_x_2537:
        /* <DEDUP_REMOVED lines=91> */
.L_x_2536:
[----:B--234-:R-:W-:Y:S01]  /*1c8e0*/  IADD3 R124, R171, -0x1, RZ ;  /* 0xffffffffab7c7810 */ /* 0x01cfe20007ffe0ff */
[----:B-1----:R-:W-:Y:S03]  /*1c8f0*/  LDSM.16.MT88.4 R40, [R122+0xb000] ;  /* 0x00b000007a28783b */ /* 0x002fe60000004200 */
[----:B------:R-:W-:Y:S04]  /*1c900*/  LEA R2, R124, R155, 0x7 ;  /* 0x0000009b7c027211 */ /* 0x000fe800078e38ff */
[----:B------:R-:W-:Y:S01]  /*1c910*/  I2F R11, R2 ;  /* 0x00000002000b7306 */ /* 0x000fe20000201400 */
[C---:B------:R-:W-:Y:S01]  /*1c920*/  IADD3 R19, R2.reuse, 0x1, RZ ;  /* 0x0000000102137810 */ /* 0x040fe20007ffe0ff */
[----:B------:R-:W-:Y:S01]  /*1c930*/  LDSM.16.MT88.4 R44, [R140+0xd000] ;  /* 0x00d000008c2c783b */ /* 0x000fe20000004200 */
        /* <DEDUP_REMOVED lines=24> */
[----:B------:R-:W-:Y:S07]  /*1cac0*/  IADD3 R131, R2, 0x69, RZ ;  /* 0x0000006902837810 */ /* 0x000fee0007ffe0ff */
        /* <DEDUP_REMOVED lines=18> */
[C---:B------:R-:W-:Y:S02]  /*1cbf0*/  FFMA.FTZ R11, R0.reuse, R11, R165 ;  /* 0x0000000b000b7223 */ /* 0x040fe400000100a5 */
[C---:B------:R-:W-:Y:S02]  /*1cc00*/  FFMA.FTZ R6, R0.reuse, R19, R185 ;  /* 0x0000001300067223 */ /* 0x040fe400000100b9 */
[CC--:B------:R-:W-:Y:S02]  /*1cc10*/  FFMA.FTZ R50, R0.reuse, R65.reuse, R223 ;  /* 0x0000004100327223 */ /* 0x0c0fe400000100df */
[C---:B------:R-:W-:Y:S01]  /*1cc20*/  FFMA.FTZ R65, R0.reuse, R65, R15 ;  /* 0x0000004100417223 */ /* 0x040fe2000001000f */
[----:B------:R-:W-:Y:S01]  /*1cc30*/  FMNMX.FTZ R15, R181, R121, !PT ;  /* 0x00000079b50f7209 */ /* 0x000fe20007810000 */
[C---:B------:R-:W-:Y:S02]  /*1cc40*/  FFMA.FTZ R19, R0.reuse, R19, R173 ;  /* 0x0000001300137223 */ /* 0x040fe400000100ad */
[C---:B------:R-:W-:Y:S02]  /*1cc50*/  FFMA.FTZ R213, R0.reuse, R8, R213 ;  /* 0x0000000800d57223 */ /* 0x040fe400000100d5 */
[----:B------:R-:W-:Y:S01]  /*1cc60*/  FFMA.FTZ R48, R0, R4, R17 ;  /* 0x0000000400307223 */ /* 0x000fe20000010011 */
[----:B------:R-:W-:Y:S01]  /*1cc70*/  IADD3 R17, R2, 0x59, RZ ;  /* 0x0000005902117810 */ /* 0x000fe20007ffe0ff */
[C---:B------:R-:W-:Y:S01]  /*1cc80*/  FFMA.FTZ R209, R0.reuse, R8, R209 ;  /* 0x0000000800d17223 */ /* 0x040fe200000100d1 */
[----:B------:R-:W-:Y:S01]  /*1cc90*/  FMNMX.FTZ R8, R11, R120, !PT ;  /* 0x000000780b087209 */ /* 0x000fe20007810000 */
[----:B------:R-:W-:Y:S01]  /*1cca0*/  FFMA.FTZ R207, R0, R4, R207 ;  /* 0x0000000400cf7223 */ /* 0x000fe200000100cf */
[----:B------:R-:W-:Y:S01]  /*1ccb0*/  FMNMX.FTZ R4, R6, R15, !PT ;  /* 0x0000000f06047209 */ /* 0x000fe20007810000 */
[C---:B------:R-:W-:Y:S01]  /*1ccc0*/  FFMA.FTZ R215, R0.reuse, R7, R215 ;  /* 0x0000000700d77223 */ /* 0x040fe200000100d7 */
[----:B------:R-:W-:Y:S01]  /*1ccd0*/  I2F R15, R10 ;  /* 0x0000000a000f7306 */ /* 0x000fe20000201400 */
[----:B------:R-:W-:Y:S01]  /*1cce0*/  FMNMX.FTZ R8, R19, R8, !PT ;  /* 0x0000000813087209 */ /* 0x000fe20007810000 */
[C---:B------:R-:W-:Y:S01]  /*1ccf0*/  FFMA.FTZ R60, R0.reuse, R51, R221 ;  /* 0x00000033003c7223 */ /* 0x040fe200000100dd */
[----:B------:R-:W-:Y:S01]  /*1cd00*/  FMNMX.FTZ R4, R213, R4, !PT ;  /* 0x00000004d5047209 */ /* 0x000fe20007810000 */
[C---:B------:R-:W-:Y:S01]  /*1cd10*/  FFMA.FTZ R211, R0.reuse, R7, R211 ;  /* 0x0000000700d37223 */ /* 0x040fe200000100d3 */
[----:B------:R-:W-:Y:S01]  /*1cd20*/  FMNMX.FTZ R8, R209, R8, !PT ;  /* 0x00000008d1087209 */ /* 0x000fe20007810000 */
[-C--:B------:R-:W-:Y:S01]  /*1cd30*/  FFMA.FTZ R194, R0, R33.reuse, R194 ;  /* 0x0000002100c27223 */ /* 0x080fe200000100c2 */
[----:B------:R-:W-:Y:S01]  /*1cd40*/  IADD3 R7, R2, 0x51, RZ ;  /* 0x0000005102077810 */ /* 0x000fe20007ffe0ff */
[C---:B------:R-:W-:Y:S01]  /*1cd50*/  FFMA.FTZ R199, R0.reuse, R33, R199 ;  /* 0x0000002100c77223 */ /* 0x040fe200000100c7 */
        /* <DEDUP_REMOVED lines=29> */
[----:B------:R-:W1:Y:S01]  /*1cf30*/  I2F R13, R13 ;  /* 0x0000000d000d7306 */ /* 0x000e620000201400 */
[----:B------:R-:W-:Y:S01]  /*1cf40*/  FMNMX.FTZ R8, R203, R8, !PT ;  /* 0x00000008cb087209 */ /* 0x000fe20007810000 */
[----:B------:R-:W-:Y:S01]  /*1cf50*/  FFMA.FTZ R187, R0, R35, R187 ;  /* 0x0000002300bb7223 */ /* 0x000fe200000100bb */
[----:B------:R-:W-:Y:S01]  /*1cf60*/  FMNMX.FTZ R27, R196, R27, !PT ;  /* 0x0000001bc41b7209 */ /* 0x000fe20007810000 */
[CC--:B------:R-:W-:Y:S01]  /*1cf70*/  FFMA.FTZ R184, R0.reuse, R31.reuse, R184 ;  /* 0x0000001f00b87223 */ /* 0x0c0fe200000100b8 */
[----:B------:R-:W-:Y:S01]  /*1cf80*/  FMNMX.FTZ R8, R201, R8, !PT ;  /* 0x00000008c9087209 */ /* 0x000fe20007810000 */
[----:B------:R-:W-:Y:S01]  /*1cf90*/  FFMA.FTZ R197, R0, R31, R197 ;  /* 0x0000001f00c57223 */ /* 0x000fe200000100c5 */
[----:B------:R-:W-:Y:S01]  /*1cfa0*/  FMNMX.FTZ R27, R194, R27, !PT ;  /* 0x0000001bc21b7209 */ /* 0x000fe20007810000 */
[CC--:B------:R-:W-:Y:S01]  /*1cfb0*/  FFMA.FTZ R190, R0.reuse, R23.reuse, R190 ;  /* 0x0000001700be7223 */ /* 0x0c0fe200000100be */
[----:B------:R-:W-:Y:S01]  /*1cfc0*/  FMNMX.FTZ R8, R187, R8, !PT ;  /* 0x00000008bb087209 */ /* 0x000fe20007810000 */
[----:B------:R-:W-:Y:S01]  /*1cfd0*/  FFMA.FTZ R189, R0, R23, R189 ;  /* 0x0000001700bd7223 */ /* 0x000fe200000100bd */
[----:B------:R-:W-:Y:S01]  /*1cfe0*/  FMNMX.FTZ R23, R184, R27, !PT ;  /* 0x0000001bb8177209 */ /* 0x000fe20007810000 */
[----:B------:R-:W2:Y:S01]  /*1cff0*/  I2F R7, R7 ;  /* 0x0000000700077306 */ /* 0x000ea20000201400 */
[----:B------:R-:W-:Y:S01]  /*1d000*/  FMNMX.FTZ R8, R199, R8, !PT ;  /* 0x00000008c7087209 */ /* 0x000fe20007810000 */
[-C--:B------:R-:W-:Y:S01]  /*1d010*/  FFMA.FTZ R192, R0, R25.reuse, R192 ;  /* 0x0000001900c07223 */ /* 0x080fe200000100c0 */
[----:B------:R-:W-:Y:S01]  /*1d020*/  IADD3 R3, R2, 0x58, RZ ;  /* 0x0000005802037810 */ /* 0x000fe20007ffe0ff */
[----:B------:R-:W-:Y:S01]  /*1d030*/  FFMA.FTZ R191, R0, R25, R191 ;  /* 0x0000001900bf7223 */ /* 0x000fe200000100bf */
[----:B------:R-:W-:Y:S01]  /*1d040*/  FMNMX.FTZ R23, R182, R23, !PT ;  /* 0x00000017b6177209 */ /* 0x000fe20007810000 */
[CC--:B------:R-:W-:Y:S01]  /*1d050*/  FFMA.FTZ R188, R0.reuse, R21.reuse, R188 ;  /* 0x0000001500bc7223 */ /* 0x0c0fe200000100bc */
[----:B------:R-:W-:Y:S01]  /*1d060*/  FMNMX.FTZ R8, R197, R8, !PT ;  /* 0x00000008c5087209 */ /* 0x000fe20007810000 */
[----:B------:R-:W-:Y:S01]  /*1d070*/  FFMA.FTZ R183, R0, R21, R183 ;  /* 0x0000001500b77223 */ /* 0x000fe200000100b7 */
[----:B------:R-:W-:Y:S01]  /*1d080*/  FMNMX.FTZ R23, R180, R23, !PT ;  /* 0x00000017b4177209 */ /* 0x000fe20007810000 */
[----:B------:R-:W3:Y:S01]  /*1d090*/  I2F R3, R3 ;  /* 0x0000000300037306 */ /* 0x000ee20000201400 */
[----:B------:R-:W-:Y:S01]  /*1d0a0*/  FMNMX.FTZ R8, R195, R8, !PT ;  /* 0x00000008c3087209 */ /* 0x000fe20007810000 */
[-C--:B-1----:R-:W-:Y:S01]  /*1d0b0*/  FFMA.FTZ R186, R0, R13.reuse, R186 ;  /* 0x0000000d00ba7223 */ /* 0x082fe200000100ba */
[----:B------:R-:W-:Y:S01]  /*1d0c0*/  IADD3 R31, R2, 0x61, RZ ;  /* 0x00000061021f7810 */ /* 0x000fe20007ffe0ff */
        /* <DEDUP_REMOVED lines=9> */
[----:B------:R-:W-:Y:S01]  /*1d160*/  IADD3 R4, R2, 0x68, RZ ;  /* 0x0000006802047810 */ /* 0x000fe20007ffe0ff */
[----:B--2---:R-:W-:Y:S01]  /*1d170*/  FFMA.FTZ R176, R0, R7, R176 ;  /* 0x0000000700b07223 */ /* 0x004fe200000100b0 */
[----:B------:R-:W-:Y:S01]  /*1d180*/  FMNMX.FTZ R13, R188, R13, !PT ;  /* 0x0000000dbc0d7209 */ /* 0x000fe20007810000 */
[C---:B------:R-:W-:Y:S01]  /*1d190*/  FFMA.FTZ R169, R0.reuse, R7, R169 ;  /* 0x0000000700a97223 */ /* 0x040fe200000100a9 */
[----:B------:R-:W-:Y:S01]  /*1d1a0*/  FMNMX.FTZ R8, R189, R8, !PT ;  /* 0x00000008bd087209 */ /* 0x000fe20007810000 */
[----:B------:R-:W-:Y:S01]  /*1d1b0*/  FFMA.FTZ R137, R0, R15, R137 ;  /* 0x0000000f00897223 */ /* 0x000fe20000010089 */
[----:B------:R-:W-:Y:S01]  /*1d1c0*/  FMNMX.FTZ R13, R186, R13, !PT ;  /* 0x0000000dba0d7209 */ /* 0x000fe20007810000 */
[----:B------:R-:W2:Y:S01]  /*1d1d0*/  I2F R31, R31 ;  /* 0x0000001f001f7306 */ /* 0x000ea20000201400 */
[----:B------:R-:W-:Y:S01]  /*1d1e0*/  FMNMX.FTZ R8, R183, R8, !PT ;  /* 0x00000008b7087209 */ /* 0x000fe20007810000 */
[----:B------:R-:W-:Y:S01]  /*1d1f0*/  FFMA.FTZ R131, R0, R131, R5 ;  /* 0x0000008300837223 */ /* 0x000fe20000010005 */
[----:B------:R-:W-:Y:S01]  /*1d200*/  IADD3 R10, R2, 0x70, RZ ;  /* 0x00000070020a7810 */ /* 0x000fe20007ffe0ff */
[CC--:B---3--:R-:W-:Y:S01]  /*1d210*/  FFMA.FTZ R174, R0.reuse, R3.reuse, R174 ;  /* 0x0000000300ae7223 */ /* 0x0c8fe200000100ae */
[----:B------:R-:W-:Y:S01]  /*1d220*/  FMNMX.FTZ R8, R179, R8, !PT ;  /* 0x00000008b3087209 */ /* 0x000fe20007810000 */
[----:B------:R-:W-:Y:S01]  /*1d230*/  FFMA.FTZ R167, R0, R3, R167 ;  /* 0x0000000300a77223 */ /* 0x000fe200000100a7 */
[----:B------:R-:W-:Y:S01]  /*1d240*/  FMNMX.FTZ R13, R178, R13, !PT ;  /* 0x0000000db20d7209 */ /* 0x000fe20007810000 */
[----:B------:R-:W-:Y:S01]  /*1d250*/  LDSM.16.MT88.4 R24, [R122+0x9000] ;  /* 0x009000007a18783b */ /* 0x000fe20000004200 */
[----:B------:R-:W-:Y:S01]  /*1d260*/  FMNMX.FTZ R8, R175, R8, !PT ;  /* 0x00000008af087209 */ /* 0x000fe20007810000 */
[----:B------:R-:W3:Y:S01]  /*1d270*/  I2F R4, R4 ;  /* 0x0000000400047306 */ /* 0x000ee20000201400 */
[----:B------:R-:W-:Y:S02]  /*1d280*/  FMNMX.FTZ R13, R176, R13, !PT ;  /* 0x0000000db00d7209 */ /* 0x000fe40007810000 */
[----:B------:R-:W-:Y:S01]  /*1d290*/  IADD3 R7, R2, 0x78, RZ ;  /* 0x0000007802077810 */ /* 0x000fe20007ffe0ff */
[----:B-1----:R-:W-:Y:S01]  /*1d2a0*/  FFMA.FTZ R172, R0, R17, R172 ;  /* 0x0000001100ac7223 */ /* 0x002fe200000100ac */
[----:B------:R-:W-:Y:S01]  /*1d2b0*/  FMNMX.FTZ R13, R174, R13, !PT ;  /* 0x0000000dae0d7209 */ /* 0x000fe20007810000 */
[----:B------:R-:W-:Y:S01]  /*1d2c0*/  FFMA.FTZ R163, R0, R17, R163 ;  /* 0x0000001100a37223 */ /* 0x000fe200000100a3 */
[----:B------:R-:W-:Y:S01]  /*1d2d0*/  FMNMX.FTZ R8, R169, R8, !PT ;  /* 0x00000008a9087209 */ /* 0x000fe20007810000 */
[----:B------:R-:W-:Y:S01]  /*1d2e0*/  LDSM.16.MT88.4 R32, [R140+0xb000] ;  /* 0x00b000008c20783b */ /* 0x000fe20000004200 */
[----:B------:R-:W-:Y:S01]  /*1d2f0*/  IADD3 R3, R2, 0x79, RZ ;  /* 0x0000007902037810 */ /* 0x000fe20007ffe0ff */
[----:B------:R-:W1:Y:S01]  /*1d300*/  I2F R21, R10 ;  /* 0x0000000a00157306 */ /* 0x000e620000201400 */
[----:B------:R-:W-:Y:S02]  /*1d310*/  FMNMX.FTZ R13, R172, R13, !PT ;  /* 0x0000000dac0d7209 */ /* 0x000fe40007810000 */
[----:B------:R-:W-:Y:S01]  /*1d320*/  FMNMX.FTZ R8, R167, R8, !PT ;  /* 0x00000008a7087209 */ /* 0x000fe20007810000 */
[----:B--2---:R-:W-:Y:S01]  /*1d330*/  FFMA.FTZ R160, R0, R31, R160 ;  /* 0x0000001f00a07223 */ /* 0x004fe200000100a0 */
[----:B------:R-:W-:Y:S01]  /*1d340*/  FMNMX.FTZ R13, R162, R13, !PT ;  /* 0x0000000da20d7209 */ /* 0x000fe20007810000 */
[----:B------:R-:W-:Y:S01]  /*1d350*/  FFMA.FTZ R135, R0, R31, R135 ;  /* 0x0000001f00877223 */ /* 0x000fe20000010087 */
[----:B------:R-:W-:Y:S02]  /*1d360*/  FMNMX.FTZ R8, R163, R8, !PT ;  /* 0x00000008a3087209 */ /* 0x000fe40007810000 */
[----:B------:R-:W-:Y:S01]  /*1d370*/  FMNMX.FTZ R2, R160, R13, !PT ;  /* 0x0000000da0027209 */ /* 0x000fe20007810000 */
[----:B------:R-:W2:Y:S01]  /*1d380*/  I2F R9, R12 ;  /* 0x0000000c00097306 */ /* 0x000ea20000201400 */
[----:B------:R-:W-:Y:S01]  /*1d390*/  FMNMX.FTZ R8, R137, R8, !PT ;  /* 0x0000000889087209 */ /* 0x000fe20007810000 */
[C---:B---3--:R-:W-:Y:S03]  /*1d3a0*/  FFMA.FTZ R139, R0.reuse, R4, R139 ;  /* 0x00000004008b7223 */ /* 0x048fe6000001008b */
[----:B------:R-:W-:Y:S01]  /*1d3b0*/  FMNMX.FTZ R8, R135, R8, !PT ;  /* 0x0000000887087209 */ /* 0x000fe20007810000 */
[----:B------:R-:W-:Y:S01]  /*1d3c0*/  FFMA.FTZ R133, R0, R4, R133 ;  /* 0x0000000400857223 */ /* 0x000fe20000010085 */
[----:B------:R-:W-:Y:S03]  /*1d3d0*/  FMNMX.FTZ R13, R139, R2, !PT ;  /* 0x000000028b0d7209 */ /* 0x000fe60007810000 */
[----:B------:R-:W3:Y:S01]  /*1d3e0*/  I2F R7, R7 ;  /* 0x0000000700077306 */ /* 0x000ee20000201400 */
[----:B------:R-:W-:Y:S02]  /*1d3f0*/  FMNMX.FTZ R8, R133, R8, !PT ;  /* 0x0000000885087209 */ /* 0x000fe40007810000 */
[----:B------:R-:W-:Y:S01]  /*1d400*/  FMNMX.FTZ R13, R138, R13, !PT ;  /* 0x0000000d8a0d7209 */ /* 0x000fe20007810000 */
[CC--:B-1----:R-:W-:Y:S01]  /*1d410*/  FFMA.FTZ R136, R0.reuse, R21.reuse, R136 ;  /* 0x0000001500887223 */ /* 0x0c2fe20000010088 */
[----:B------:R-:W-:Y:S01]  /*1d420*/  FMNMX.FTZ R5, R131, R8, !PT ;  /* 0x0000000883057209 */ /* 0x000fe20007810000 */
[----:B------:R-:W-:Y:S03]  /*1d430*/  FFMA.FTZ R126, R0, R21, R126 ;  /* 0x00000015007e7223 */ /* 0x000fe6000001007e */
[----:B------:R-:W-:Y:S01]  /*1d440*/  FMNMX.FTZ R13, R136, R13, !PT ;  /* 0x0000000d880d7209 */ /* 0x000fe20007810000 */
[----:B------:R-:W1:Y:S01]  /*1d450*/  I2F R3, R3 ;  /* 0x0000000300037306 */ /* 0x000e620000201400 */
[----:B------:R-:W-:Y:S01]  /*1d460*/  FMNMX.FTZ R4, R126, R5, !PT ;  /* 0x000000057e047209 */ /* 0x000fe20007810000 */
[CC--:B--2---:R-:W-:Y:S02]  /*1d470*/  FFMA.FTZ R134, R0.reuse, R9.reuse, R134 ;  /* 0x0000000900867223 */ /* 0x0c4fe40000010086 */
[----:B------:R-:W-:Y:S03]  /*1d480*/  FFMA.FTZ R125, R0, R9, R125 ;  /* 0x00000009007d7223 */ /* 0x000fe6000001007d */
[----:B------:R-:W-:Y:S02]  /*1d490*/  FMNMX.FTZ R2, R134, R13, !PT ;  /* 0x0000000d86027209 */ /* 0x000fe40007810000 */
[----:B------:R-:W-:Y:S01]  /*1d4a0*/  FMNMX.FTZ R4, R125, R4, !PT ;  /* 0x000000047d047209 */ /* 0x000fe20007810000 */
[CC--:B---3--:R-:W-:Y:S02]  /*1d4b0*/  FFMA.FTZ R53, R0.reuse, R7.reuse, R53 ;  /* 0x0000000700357223 */ /* 0x0c8fe40000010035 */
[C---:B------:R-:W-:Y:S03]  /*1d4c0*/  FFMA.FTZ R127, R0.reuse, R7, R127 ;  /* 0x00000007007f7223 */ /* 0x040fe6000001007f */
[----:B------:R-:W-:Y:S01]  /*1d4d0*/  FMNMX.FTZ R9, R53, R2, !PT ;  /* 0x0000000235097209 */ /* 0x000fe20007810000 */
[CC--:B-1----:R-:W-:Y:S02]  /*1d4e0*/  FFMA.FTZ R52, R0.reuse, R3.reuse, R52 ;  /* 0x0000000300347223 */ /* 0x0c2fe40000010034 */
        /* <DEDUP_REMOVED lines=12> */
[C---:B------:R-:W-:Y:S02]  /*1d5b0*/  FMUL.FTZ R173, R2.reuse, c[0x0][0x23c] ;  /* 0x00008f0002ad7a20 */ /* 0x040fe40000410000 */
[----:B------:R-:W-:Y:S01]  /*1d5c0*/  FADD.FTZ R4, -R2, R121 ;  /* 0x0000007902047221 */ /* 0x000fe20000010100 */
[----:B--2---:R-:W-:Y:S02]  /*1d5d0*/  FMNMX.FTZ R3, R8, R3, !PT ;  /* 0x0000000308037209 */ /* 0x004fe40007810000 */
        /* <DEDUP_REMOVED lines=11> */
[--C-:B------:R-:W-:Y:S01]  /*1d690*/  FFMA.FTZ R165, R213, c[0x0][0x23c], -R173.reuse ;  /* 0x00008f00d5a57a23 */ /* 0x100fe200000108ad */
[----:B------:R-:W-:Y:S01]  /*1d6a0*/  MOV R171, R124 ;  /* 0x0000007c00ab7202 */ /* 0x000fe20000000f00 */
[--C-:B------:R-:W-:Y:S02]  /*1d6b0*/  FFMA.FTZ R166, R19, c[0x0][0x23c], -R120.reuse ;  /* 0x00008f0013a67a23 */ /* 0x100fe40000010878 */
[----:B------:R-:W2:Y:S01]  /*1d6c0*/  LDSM.16.MT88.4 R16, [R140+0x9000] ;  /* 0x009000008c10783b */ /* 0x000ea20000004200 */
        /* <DEDUP_REMOVED lines=33> */
[C---:B------:R-:W-:Y:S02]  /*1d8e0*/  FMUL.FTZ R29, R55.reuse, R89 ;  /* 0x00000059371d7220 */ /* 0x040fe40000410000 */
[C---:B------:R-:W-:Y:S01]  /*1d8f0*/  FMUL.FTZ R37, R55.reuse, R81 ;  /* 0x0000005137257220 */ /* 0x040fe20000410000 */
[----:B-1----:R-:W-:Y:S01]  /*1d900*/  F2FP.PACK_AB R57, R168, R185 ;  /* 0x000000b9a839723e */ /* 0x002fe200000000ff */
[C---:B------:R-:W-:Y:S02]  /*1d910*/  FMUL.FTZ R38, R54.reuse, R82 ;  /* 0x0000005236267220 */ /* 0x040fe40000410000 */
[----:B------:R-:W-:Y:S02]  /*1d920*/  FMUL.FTZ R39, R54, R83 ;  /* 0x0000005336277220 */ /* 0x000fe40000410000 */
[----:B------:R-:W-:Y:S01]  /*1d930*/  FMUL.FTZ R36, R55, R80 ;  /* 0x0000005037247220 */ /* 0x000fe20000410000 */
[----:B------:R-:W-:Y:S01]  /*1d940*/  MUFU.EX2 R181, R181 ;  /* 0x000000b500b57308 */ /* 0x000fe20000000800 */
[--C-:B------:R-:W-:Y:S02]  /*1d950*/  FFMA.FTZ R81, R65, c[0x0][0x23c], -R120.reuse ;  /* 0x00008f0041517a23 */ /* 0x100fe40000010878 */
[--C-:B------:R-:W-:Y:S02]  /*1d960*/  FFMA.FTZ R80, R48, c[0x0][0x23c], -R173.reuse ;  /* 0x00008f0030507a23 */ /* 0x100fe400000108ad */
[--C-:B------:R-:W-:Y:S02]  /*1d970*/  FFMA.FTZ R82, R207, c[0x0][0x23c], -R120.reuse ;  /* 0x00008f00cf527a23 */ /* 0x100fe40000010878 */
[----:B------:R-:W-:Y:S02]  /*1d980*/  FMUL.FTZ R48, R55, R68 ;  /* 0x0000004437307220 */ /* 0x000fe40000410000 */
[--C-:B------:R-:W-:Y:S01]  /*1d990*/  FFMA.FTZ R104, R126, c[0x0][0x23c], -R120.reuse ;  /* 0x00008f007e687a23 */ /* 0x100fe20000010878 */
[----:B------:R-:W1:Y:S01]  /*1d9a0*/  MUFU.EX2 R166, R166 ;  /* 0x000000a600a67308 */ /* 0x000e620000000800 */
[--C-:B------:R-:W-:Y:S02]  /*1d9b0*/  FFMA.FTZ R90, R200, c[0x0][0x23c], -R173.reuse ;  /* 0x00008f00c85a7a23 */ /* 0x100fe400000108ad */
[--C-:B------:R-:W-:Y:S01]  /*1d9c0*/  FFMA.FTZ R83, R196, c[0x0][0x23c], -R173.reuse ;  /* 0x00008f00c4537a23 */ /* 0x100fe200000108ad */
[----:B---3--:R-:W-:Y:S01]  /*1d9d0*/  F2FP.PACK_AB R59, R132, R165 ;  /* 0x000000a5843b723e */ /* 0x008fe200000000ff */
[--C-:B------:R-:W-:Y:S02]  /*1d9e0*/  FFMA.FTZ R89, R187, c[0x0][0x23c], -R120.reuse ;  /* 0x00008f00bb597a23 */ /* 0x100fe40000010878 */
[--C-:B------:R-:W-:Y:S02]  /*1d9f0*/  FFMA.FTZ R97, R182, c[0x0][0x23c], -R173.reuse ;  /* 0x00008f00b6617a23 */ /* 0x100fe400000108ad */
[--C-:B------:R-:W-:Y:S01]  /*1da00*/  FFMA.FTZ R99, R199, c[0x0][0x23c], -R120.reuse ;  /* 0x00008f00c7637a23 */ /* 0x100fe20000010878 */
[----:B------:R-:W3:Y:S01]  /*1da10*/  MUFU.EX2 R164, R164 ;  /* 0x000000a400a47308 */ /* 0x000ee20000000800 */
[--C-:B------:R-:W-:Y:S02]  /*1da20*/  FFMA.FTZ R182, R197, c[0x0][0x23c], -R120.reuse ;  /* 0x00008f00c5b67a23 */ /* 0x100fe40000010878 */
[----:B------:R-:W-:Y:S02]  /*1da30*/  FFMA.FTZ R197, R192, c[0x0][0x23c], -R173 ;  /* 0x00008f00c0c57a23 */ /* 0x000fe400000108ad */
[--C-:B------:R-:W-:Y:S02]  /*1da40*/  FFMA.FTZ R189, R189, c[0x0][0x23c], -R120.reuse ;  /* 0x00008f00bdbd7a23 */ /* 0x100fe40000010878 */
[--C-:B------:R-:W-:Y:S02]  /*1da50*/  FFMA.FTZ R183, R183, c[0x0][0x23c], -R120.reuse ;  /* 0x00008f00b7b77a23 */ /* 0x100fe40000010878 */
[--C-:B------:R-:W-:Y:S01]  /*1da60*/  FFMA.FTZ R192, R179, c[0x0][0x23c], -R120.reuse ;  /* 0x00008f00b3c07a23 */ /* 0x100fe20000010878 */
[----:B------:R-:W-:Y:S01]  /*1da70*/  MUFU.EX2 R80, R80 ;  /* 0x0000005000507308 */ /* 0x000fe20000000800 */
[--C-:B------:R-:W-:Y:S02]  /*1da80*/  FFMA.FTZ R91, R205, c[0x0][0x23c], -R120.reuse ;  /* 0x00008f00cd5b7a23 */ /* 0x100fe40000010878 */
[--C-:B------:R-:W-:Y:S01]  /*1da90*/  FFMA.FTZ R96, R203, c[0x0][0x23c], -R120.reuse ;  /* 0x00008f00cb607a23 */ /* 0x100fe20000010878 */
[----:B-1----:R-:W-:Y:S01]  /*1daa0*/  F2FP.PACK_AB R56, R166, R181 ;  /* 0x000000b5a638723e */ /* 0x002fe200000000ff */
[----:B------:R-:W-:Y:S02]  /*1dab0*/  FFMA.FTZ R181, R55, R158, R181 ;  /* 0x0000009e37b57223 */ /* 0x000fe400000100b5 */
[--C-:B------:R-:W-:Y:S02]  /*1dac0*/  FFMA.FTZ R88, R201, c[0x0][0x23c], -R120.reuse ;  /* 0x00008f00c9587a23 */ /* 0x100fe40000010878 */
[--C-:B------:R-:W-:Y:S01]  /*1dad0*/  FFMA.FTZ R187, R194, c[0x0][0x23c], -R173.reuse ;  /* 0x00008f00c2bb7a23 */ /* 0x100fe200000108ad */
[----:B------:R-:W-:Y:S01]  /*1dae0*/  MUFU.EX2 R81, R81 ;  /* 0x0000005100517308 */ /* 0x000fe20000000800 */
[--C-:B------:R-:W-:Y:S02]  /*1daf0*/  FFMA.FTZ R98, R184, c[0x0][0x23c], -R173.reuse ;  /* 0x00008f00b8627a23 */ /* 0x100fe400000108ad */
[--C-:B------:R-:W-:Y:S01]  /*1db00*/  FFMA.FTZ R184, R195, c[0x0][0x23c], -R120.reuse ;  /* 0x00008f00c3b87a23 */ /* 0x100fe20000010878 */
[----:B---3--:R-:W-:Y:S01]  /*1db10*/  F2FP.PACK_AB R58, R121, R164 ;  /* 0x000000a4793a723e */ /* 0x008fe200000000ff */
[----:B------:R-:W-:Y:S02]  /*1db20*/  FFMA.FTZ R195, R188, c[0x0][0x23c], -R173 ;  /* 0x00008f00bcc37a23 */ /* 0x000fe400000108ad */
[--C-:B------:R-:W-:Y:S02]  /*1db30*/  FFMA.FTZ R188, R191, c[0x0][0x23c], -R120.reuse ;  /* 0x00008f00bfbc7a23 */ /* 0x100fe40000010878 */
[--C-:B------:R-:W-:Y:S01]  /*1db40*/  FFMA.FTZ R193, R193, c[0x0][0x23c], -R120.reuse ;  /* 0x00008f00c1c17a23 */ /* 0x100fe20000010878 */
[----:B------:R-:W-:Y:S01]  /*1db50*/  MUFU.EX2 R90, R90 ;  /* 0x0000005a005a7308 */ /* 0x000fe20000000800 */
[C---:B--2---:R-:W-:Y:S05]  /*1db60*/  HMMA.16816.F32 R4, R56.reuse, R16, R4 ;  /* 0x000000103804723c */ /* 0x044fea0000001804 */
[----:B------:R-:W-:Y:S02]  /*1db70*/  FFMA.FTZ R185, R54, R161, R185 ;  /* 0x000000a136b97223 */ /* 0x000fe400000100b9 */
[C---:B------:R-:W-:Y:S01]  /*1db80*/  FMUL.FTZ R16, R55.reuse, R100 ;  /* 0x0000006437107220 */ /* 0x040fe20000410000 */
[C---:B------:R-:W-:Y:S01]  /*1db90*/  HMMA.16816.F32 R8, R56.reuse, R18, R8 ;  /* 0x000000123808723c */ /* 0x040fe20000001808 */
[----:B------:R-:W-:Y:S03]  /*1dba0*/  MUFU.EX2 R83, R83 ;  /* 0x0000005300537308 */ /* 0x000fe60000000800 */
[C---:B------:R-:W-:Y:S02]  /*1dbb0*/  FMUL.FTZ R17, R55.reuse, R101 ;  /* 0x0000006537117220 */ /* 0x040fe40000410000 */
[--C-:B------:R-:W-:Y:S02]  /*1dbc0*/  FFMA.FTZ R161, R178, c[0x0][0x23c], -R173.reuse ;  /* 0x00008f00b2a17a23 */ /* 0x100fe400000108ad */
[C---:B------:R-:W-:Y:S03]  /*1dbd0*/  HMMA.16816.F32 R12, R56.reuse, R24, R12 ;  /* 0x00000018380c723c */ /* 0x040fe6000000180c */
[----:B------:R-:W-:Y:S01]  /*1dbe0*/  MUFU.EX2 R82, R82 ;  /* 0x0000005200527308 */ /* 0x000fe20000000800 */
[C---:B------:R-:W-:Y:S02]  /*1dbf0*/  FMUL.FTZ R18, R54.reuse, R102 ;  /* 0x0000006636127220 */ /* 0x040fe40000410000 */
[----:B------:R-:W-:Y:S02]  /*1dc00*/  FMUL.FTZ R19, R54, R103 ;  /* 0x0000006736137220 */ /* 0x000fe40000410000 */
[----:B------:R-:W-:Y:S01]  /*1dc10*/  LDSM.16.MT88.4 R100, [R122+0xac00] ;  /* 0x00ac00007a64783b */ /* 0x000fe20000004200 */
[----:B------:R-:W-:Y:S03]  /*1dc20*/  FMUL.FTZ R24, R55, R92 ;  /* 0x0000005c37187220 */ /* 0x000fe60000410000 */
[--C-:B------:R-:W-:Y:S01]  /*1dc30*/  FFMA.FTZ R92, R53, c[0x0][0x23c], -R173.reuse ;  /* 0x00008f00355c7a23 */ /* 0x100fe200000108ad */
[C---:B------:R-:W-:Y:S01]  /*1dc40*/  HMMA.16816.F32 R16, R56.reuse, R26, R16 ;  /* 0x0000001a3810723c */ /* 0x040fe20000001810 */
[----:B------:R-:W-:Y:S02]  /*1dc50*/  MUFU.EX2 R89, R89 ;  /* 0x0000005900597308 */ /* 0x000fe40000000800 */
[C---:B------:R-:W-:Y:S02]  /*1dc60*/  FMUL.FTZ R25, R55.reuse, R93 ;  /* 0x0000005d37197220 */ /* 0x040fe40000410000 */
[--C-:B------:R-:W-:Y:S02]  /*1dc70*/  FFMA.FTZ R93, R202, c[0x0][0x23c], -R173.reuse ;  /* 0x00008f00ca5d7a23 */ /* 0x100fe400000108ad */
[C---:B------:R-:W-:Y:S01]  /*1dc80*/  FMUL.FTZ R26, R54.reuse, R94 ;  /* 0x0000005e361a7220 */ /* 0x040fe20000410000 */
[C---:B------:R-:W-:Y:S03]  /*1dc90*/  HMMA.16816.F32 R20, R56.reuse, R32, R20 ;  /* 0x000000203814723c */ /* 0x040fe60000001814 */
[----:B------:R-:W-:Y:S01]  /*1dca0*/  MUFU.EX2 R93, R93 ;  /* 0x0000005d005d7308 */ /* 0x000fe20000000800 */
[----:B------:R-:W-:Y:S02]  /*1dcb0*/  FMUL.FTZ R27, R54, R95 ;  /* 0x0000005f361b7220 */ /* 0x000fe40000410000 */
[--C-:B------:R-:W-:Y:S02]  /*1dcc0*/  FFMA.FTZ R95, R136, c[0x0][0x23c], -R173.reuse ;  /* 0x00008f00885f7a23 */ /* 0x100fe400000108ad */
[--C-:B------:R-:W-:Y:S03]  /*1dcd0*/  FFMA.FTZ R94, R134, c[0x0][0x23c], -R173.reuse ;  /* 0x00008f00865e7a23 */ /* 0x100fe600000108ad */
[C---:B------:R-:W-:Y:S02]  /*1dce0*/  HMMA.16816.F32 R24, R56.reuse, R34, R24 ;  /* 0x000000223818723c */ /* 0x040fe40000001818 */
[----:B------:R-:W-:Y:S01]  /*1dcf0*/  MUFU.EX2 R126, R94 ;  /* 0x0000005e007e7308 */ /* 0x000fe20000000800 */
[C---:B------:R-:W-:Y:S02]  /*1dd00*/  FMUL.FTZ R32, R55.reuse, R84 ;  /* 0x0000005437207220 */ /* 0x040fe40000410000 */
[--C-:B------:R-:W-:Y:S02]  /*1dd10*/  FFMA.FTZ R84, R60, c[0x0][0x23c], -R173.reuse ;  /* 0x00008f003c547a23 */ /* 0x100fe400000108ad */
[----:B------:R-:W1:Y:S01]  /*1dd20*/  LDSM.16.MT88.4 R60, [R122+0xd000] ;  /* 0x00d000007a3c783b */ /* 0x000e620000004200 */
[C---:B------:R-:W-:Y:S04]  /*1dd30*/  HMMA.16816.F32 R28, R56.reuse, R40, R28 ;  /* 0x00000028381c723c */ /* 0x040fe8000000181c */
[C---:B------:R-:W-:Y:S01]  /*1dd40*/  FMUL.FTZ R35, R54.reuse, R87 ;  /* 0x0000005736237220 */ /* 0x040fe20000410000 */
[----:B------:R-:W-:Y:S01]  /*1dd50*/  MUFU.EX2 R84, R84 ;  /* 0x0000005400547308 */ /* 0x000fe20000000800 */
[----:B------:R-:W-:Y:S02]  /*1dd60*/  FMUL.FTZ R34, R54, R86 ;  /* 0x0000005636227220 */ /* 0x000fe40000410000 */
[C---:B------:R-:W-:Y:S04]  /*1dd70*/  FMUL.FTZ R33, R55.reuse, R85 ;  /* 0x0000005537217220 */ /* 0x040fe80000410000 */
[--C-:B------:R-:W-:Y:S02]  /*1dd80*/  FFMA.FTZ R87, R64, c[0x0][0x23c], -R173.reuse ;  /* 0x00008f0040577a23 */ /* 0x100fe400000108ad */
[----:B------:R-:W2:Y:S01]  /*1dd90*/  LDSM.16.MT88.4 R64, [R140+0x9400] ;  /* 0x009400008c40783b */ /* 0x000ea20000004200 */
[C---:B------:R-:W-:Y:S01]  /*1dda0*/  HMMA.16816.F32 R32, R56.reuse, R42, R32 ;  /* 0x0000002a3820723c */ /* 0x040fe20000001820 */
[----:B------:R-:W-:Y:S02]  /*1ddb0*/  MUFU.EX2 R97, R97 ;  /* 0x0000006100617308 */ /* 0x000fe40000000800 */
[--C-:B------:R-:W-:Y:S02]  /*1ddc0*/  FFMA.FTZ R85, R50, c[0x0][0x23c], -R173.reuse ;  /* 0x00008f0032557a23 */ /* 0x100fe400000108ad */
[C---:B------:R-:W-:Y:S02]  /*1ddd0*/  FMUL.FTZ R50, R54.reuse, R70 ;  /* 0x0000004636327220 */ /* 0x040fe40000410000 */
[C---:B------:R-:W-:Y:S01]  /*1dde0*/  FMUL.FTZ R43, R54.reuse, R79 ;  /* 0x0000004f362b7220 */ /* 0x040fe20000410000 */
[C---:B------:R-:W-:Y:S03]  /*1ddf0*/  HMMA.16816.F32 R36, R56.reuse, R44, R36 ;  /* 0x0000002c3824723c */ /* 0x040fe60000001824 */
[----:B------:R-:W3:Y:S01]  /*1de00*/  MUFU.EX2 R87, R87 ;  /* 0x0000005700577308 */ /* 0x000ee20000000800 */
[C---:B------:R-:W-:Y:S02]  /*1de10*/  FMUL.FTZ R42, R54.reuse, R78 ;  /* 0x0000004e362a7220 */ /* 0x040fe40000410000 */
[C---:B------:R-:W-:Y:S02]  /*1de20*/  FMUL.FTZ R40, R55.reuse, R76 ;  /* 0x0000004c37287220 */ /* 0x040fe40000410000 */
[C---:B------:R-:W-:Y:S04]  /*1de30*/  FMUL.FTZ R41, R55.reuse, R77 ;  /* 0x0000004d37297220 */ /* 0x040fe80000410000 */
[C---:B------:R-:W-:Y:S01]  /*1de40*/  FMUL.FTZ R44, R55.reuse, R72 ;  /* 0x00000048372c7220 */ /* 0x040fe20000410000 */
[----:B------:R-:W4:Y:S01]  /*1de50*/  MUFU.EX2 R85, R85 ;  /* 0x0000005500557308 */ /* 0x000f220000000800 */
[----:B------:R-:W-:Y:S01]  /*1de60*/  FMUL.FTZ R45, R55, R73 ;  /* 0x00000049372d7220 */ /* 0x000fe20000410000 */
[C---:B------:R-:W-:Y:S03]  /*1de70*/  HMMA.16816.F32 R40, R56.reuse, R46, R40 ;  /* 0x0000002e3828723c */ /* 0x040fe60000001828 */
[--C-:B------:R-:W-:Y:S02]  /*1de80*/  FFMA.FTZ R77, R51, c[0x0][0x23c], -R120.reuse ;  /* 0x00008f00334d7a23 */ /* 0x100fe40000010878 */
[--C-:B------:R-:W-:Y:S02]  /*1de90*/  FFMA.FTZ R76, R49, c[0x0][0x23c], -R120.reuse ;  /* 0x00008f00314c7a23 */ /* 0x100fe40000010878 */
[C---:B------:R-:W-:Y:S01]  /*1dea0*/  FMUL.FTZ R46, R54.reuse, R74 ;  /* 0x0000004a362e7220 */ /* 0x040fe20000410000 */
[----:B------:R-:W-:Y:S01]  /*1deb0*/  MUFU.EX2 R91, R91 ;  /* 0x0000005b005b7308 */ /* 0x000fe20000000800 */
[C---:B------:R-:W-:Y:S02]  /*1dec0*/  FMUL.FTZ R47, R54.reuse, R75 ;  /* 0x0000004b362f7220 */ /* 0x040fe40000410000 */
[----:B------:R-:W-:Y:S01]  /*1ded0*/  LDSM.16.MT88.4 R72, [R140+0xc400] ;  /* 0x00c400008c48783b */ /* 0x000fe20000004200 */
[----:B------:R-:W-:Y:S02]  /*1dee0*/  FMUL.FTZ R51, R54, R71 ;  /* 0x0000004736337220 */ /* 0x000fe40000410000 */
[----:B------:R-:W-:Y:S02]  /*1def0*/  FMUL.FTZ R49, R55, R69 ;  /* 0x0000004537317220 */ /* 0x000fe40000410000 */
[C---:B-1----:R-:W-:Y:S02]  /*1df00*/  HMMA.16816.F32 R44, R56.reuse, R60, R44 ;  /* 0x0000003c382c723c */ /* 0x042fe4000000182c */
[----:B------:R-:W-:Y:S01]  /*1df10*/  MUFU.EX2 R76, R76 ;  /* 0x0000004c004c7308 */ /* 0x000fe20000000800 */
[----:B------:R-:W-:Y:S01]  /*1df20*/  LDSM.16.MT88.4 R68, [R140+0xc000] ;  /* 0x00c000008c44783b */ /* 0x000fe20000004200 */
[--C-:B------:R-:W-:Y:S02]  /*1df30*/  FFMA.FTZ R86, R198, c[0x0][0x23c], -R173.reuse ;  /* 0x00008f00c6567a23 */ /* 0x100fe400000108ad */
[--C-:B------:R-:W-:Y:S02]  /*1df40*/  FFMA.FTZ R54, R163, c[0x0][0x23c], -R120.reuse ;  /* 0x00008f00a3367a23 */ /* 0x100fe40000010878 */
[----:B------:R-:W-:Y:S03]  /*1df50*/  HMMA.16816.F32 R48, R56, R62, R48 ;  /* 0x0000003e3830723c */ /* 0x000fe60000001830 */
[----:B------:R-:W1:Y:S01]  /*1df60*/  LDSM.16.MT88.4 R60, [R122+0x9400] ;  /* 0x009400007a3c783b */ /* 0x000e620000004200 */
[----:B------:R-:W5:Y:S01]  /*1df70*/  MUFU.EX2 R77, R77 ;  /* 0x0000004d004d7308 */ /* 0x000f620000000800 */
[--C-:B------:R-:W-:Y:S02]  /*1df80*/  FFMA.FTZ R78, R139, c[0x0][0x23c], -R173.reuse ;  /* 0x00008f008b4e7a23 */ /* 0x100fe400000108ad */
[----:B---3--:R-:W-:Y:S01]  /*1df90*/  F2FP.PACK_AB R57, R87, R84 ;  /* 0x000000545739723e */ /* 0x008fe200000000ff */
[--C-:B------:R-:W-:Y:S01]  /*1dfa0*/  FFMA.FTZ R158, R176, c[0x0][0x23c], -R173.reuse ;  /* 0x00008f00b09e7a23 */ /* 0x100fe200000108ad */
[----:B----4-:R-:W-:Y:S03]  /*1dfb0*/  F2FP.PACK_AB R59, R80, R85 ;  /* 0x00000055503b723e */ /* 0x010fe600000000ff */
[----:B------:R-:W-:Y:S01]  /*1dfc0*/  F2FP.PACK_AB R58, R82, R81 ;  /* 0x00000051523a723e */ /* 0x000fe200000000ff */
[--C-:B------:R-:W-:Y:S01]  /*1dfd0*/  FFMA.FTZ R174, R174, c[0x0][0x23c], -R173.reuse ;  /* 0x00008f00aeae7a23 */ /* 0x100fe200000108ad */
[----:B------:R-:W3:Y:S01]  /*1dfe0*/  MUFU.EX2 R86, R86 ;  /* 0x0000005600567308 */ /* 0x000ee20000000800 */
[--C-:B------:R-:W-:Y:S02]  /*1dff0*/  FFMA.FTZ R179, R172, c[0x0][0x23c], -R173.reuse ;  /* 0x00008f00acb37a23 */ /* 0x100fe400000108ad */
[--C-:B------:R-:W-:Y:S02]  /*1e000*/  FFMA.FTZ R172, R175, c[0x0][0x23c], -R120.reuse ;  /* 0x00008f00afac7a23 */ /* 0x100fe40000010878 */
[--C-:B------:R-:W-:Y:S02]  /*1e010*/  FFMA.FTZ R169, R169, c[0x0][0x23c], -R120.reuse ;  /* 0x00008f00a9a97a23 */ /* 0x100fe40000010878 */
[--C-:B------:R-:W-:Y:S02]  /*1e020*/  FFMA.FTZ R167, R167, c[0x0][0x23c], -R120.reuse ;  /* 0x00008f00a7a77a23 */ /* 0x100fe40000010878 */
[--C-:B------:R-:W-:Y:S01]  /*1e030*/  FFMA.FTZ R162, R162, c[0x0][0x23c], -R173.reuse ;  /* 0x00008f00a2a27a23 */ /* 0x100fe200000108ad */
[----:B------:R-:W4:Y:S01]  /*1e040*/  MUFU.EX2 R96, R96 ;  /* 0x0000006000607308 */ /* 0x000f220000000800 */
[--C-:B------:R-:W-:Y:S02]  /*1e050*/  FFMA.FTZ R160, R160, c[0x0][0x23c], -R173.reuse ;  /* 0x00008f00a0a07a23 */ /* 0x100fe400000108ad */
[--C-:B------:R-:W-:Y:S01]  /*1e060*/  FFMA.FTZ R163, R138, c[0x0][0x23c], -R173.reuse ;  /* 0x00008f008aa37a23 */ /* 0x100fe200000108ad */
[----:B-----5:R-:W-:Y:S01]  /*1e070*/  F2FP.PACK_AB R56, R76, R77 ;  /* 0x0000004d4c38723e */ /* 0x020fe200000000ff */
[----:B------:R-:W-:Y:S02]  /*1e080*/  FFMA.FTZ R173, R52, c[0x0][0x23c], -R173 ;  /* 0x00008f0034ad7a23 */ /* 0x000fe400000108ad */
[--C-:B------:R-:W-:Y:S02]  /*1e090*/  FFMA.FTZ R137, R137, c[0x0][0x23c], -R120.reuse ;  /* 0x00008f0089897a23 */ /* 0x100fe40000010878 */
[--C-:B------:R-:W-:Y:S01]  /*1e0a0*/  FFMA.FTZ R133, R133, c[0x0][0x23c], -R120.reuse ;  /* 0x00008f0085857a23 */ /* 0x100fe20000010878 */
[----:B------:R-:W-:Y:S01]  /*1e0b0*/  MUFU.EX2 R180, R180 ;  /* 0x000000b400b47308 */ /* 0x000fe20000000800 */
[C---:B--2---:R-:W-:Y:S03]  /*1e0c0*/  HMMA.16816.F32 R4, R56.reuse, R64, R4 ;  /* 0x000000403804723c */ /* 0x044fe60000001804 */
[--C-:B------:R-:W-:Y:S02]  /*1e0d0*/  FFMA.FTZ R135, R135, c[0x0][0x23c], -R120.reuse ;  /* 0x00008f0087877a23 */ /* 0x100fe40000010878 */
[--C-:B------:R-:W-:Y:S02]  /*1e0e0*/  FFMA.FTZ R131, R131, c[0x0][0x23c], -R120.reuse ;  /* 0x00008f0083837a23 */ /* 0x100fe40000010878 */
[----:B------:R-:W-:Y:S01]  /*1e0f0*/  FADD.FTZ R181, R166, R181 ;  /* 0x000000b5a6b57221 */ /* 0x000fe20000010000 */
[C---:B------:R-:W-:Y:S01]  /*1e100*/  HMMA.16816.F32 R8, R56.reuse, R66, R8 ;  /* 0x000000423808723c */ /* 0x040fe20000001808 */
[----:B------:R-:W2:Y:S01]  /*1e110*/  LDSM.16.MT88.4 R64, [R140+0xb400] ;  /* 0x00b400008c40783b */ /* 0x000ea20000004200 */
[----:B------:R-:W-:Y:S02]  /*1e120*/  MUFU.EX2 R99, R99 ;  /* 0x0000006300637308 */ /* 0x000fe40000000800 */
[----:B------:R-:W-:Y:S02]  /*1e130*/  FADD.FTZ R164, R164, R181 ;  /* 0x000000b5a4a47221 */ /* 0x000fe40000010000 */
[----:B------:R-:W-:Y:S02]  /*1e140*/  FFMA.FTZ R127, R127, c[0x0][0x23c], -R120 ;  /* 0x00008f007f7f7a23 */ /* 0x000fe40000010878 */
[C---:B-1----:R-:W-:Y:S04]  /*1e150*/  HMMA.16816.F32 R12, R56.reuse, R60, R12 ;  /* 0x0000003c380c723c */ /* 0x042fe8000000180c */
[----:B------:R-:W-:Y:S01]  /*1e160*/  MUFU.EX2 R182, R182 ;  /* 0x000000b600b67308 */ /* 0x000fe20000000800 */
[----:B------:R-:W-:Y:S02]  /*1e170*/  FADD.FTZ R164, R121, R164 ;  /* 0x000000a479a47221 */ /* 0x000fe40000010000 */
[----:B------:R-:W-:Y:S01]  /*1e180*/  FADD.FTZ R168, R168, R185 ;  /* 0x000000b9a8a87221 */ /* 0x000fe20000010000 */
[C---:B------:R-:W-:Y:S01]  /*1e190*/  HMMA.16816.F32 R16, R56.reuse, R62, R16 ;  /* 0x0000003e3810723c */ /* 0x040fe20000001810 */
[----:B------:R-:W1:Y:S03]  /*1e1a0*/  LDSM.16.MT88.4 R60, [R122+0xb400] ;  /* 0x00b400007a3c783b */ /* 0x000e660000004200 */
[----:B------:R-:W-:Y:S02]  /*1e1b0*/  FADD.FTZ R77, R77, R164 ;  /* 0x000000a44d4d7221 */ /* 0x000fe40000010000 */
[----:B------:R-:W-:Y:S01]  /*1e1c0*/  MUFU.EX2 R121, R95 ;  /* 0x0000005f00797308 */ /* 0x000fe20000000800 */
[----:B------:R-:W-:Y:S05]  /*1e1d0*/  FADD.FTZ R165, R165, R168 ;  /* 0x000000a8a5a57221 */ /* 0x000fea0000010000 */
[----:B------:R-:W-:Y:S04]  /*1e1e0*/  FADD.FTZ R165, R132, R165 ;  /* 0x000000a584a57221 */ /* 0x000fe80000010000 */
[----:B------:R-:W-:Y:S01]  /*1e1f0*/  MUFU.EX2 R184, R184 ;  /* 0x000000b800b87308 */ /* 0x000fe20000000800 */
[C---:B--2---:R-:W-:Y:S09]  /*1e200*/  HMMA.16816.F32 R20, R56.reuse, R64, R20 ;  /* 0x000000403814723c */ /* 0x044ff20000001814 */
[----:B------:R-:W-:Y:S01]  /*1e210*/  MUFU.EX2 R197, R197 ;  /* 0x000000c500c57308 */ /* 0x000fe20000000800 */
[C---:B------:R-:W-:Y:S01]  /*1e220*/  HMMA.16816.F32 R24, R56.reuse, R66, R24 ;  /* 0x000000423818723c */ /* 0x040fe20000001818 */
[----:B------:R-:W2:Y:S08]  /*1e230*/  LDSM.16.MT88.4 R64, [R140+0xd400] ;  /* 0x00d400008c40783b */ /* 0x000eb00000004200 */
[----:B------:R-:W-:Y:S01]  /*1e240*/  MUFU.EX2 R190, R190 ;  /* 0x000000be00be7308 */ /* 0x000fe20000000800 */
[C---:B-1----:R-:W-:Y:S09]  /*1e250*/  HMMA.16816.F32 R28, R56.reuse, R60, R28 ;  /* 0x0000003c381c723c */ /* 0x042ff2000000181c */
[----:B------:R-:W-:Y:S01]  /*1e260*/  MUFU.EX2 R195, R195 ;  /* 0x000000c300c37308 */ /* 0x000fe20000000800 */
[C---:B------:R-:W-:Y:S01]  /*1e270*/  HMMA.16816.F32 R32, R56.reuse, R62, R32 ;  /* 0x0000003e3820723c */ /* 0x040fe20000001820 */
[----:B------:R-:W1:Y:S08]  /*1e280*/  LDSM.16.MT88.4 R60, [R122+0xd400] ;  /* 0x00d400007a3c783b */ /* 0x000e700000004200 */
[----:B------:R-:W-:Y:S10]  /*1e290*/  MUFU.EX2 R186, R186 ;  /* 0x000000ba00ba7308 */ /* 0x000ff40000000800 */
[----:B------:R-:W-:Y:S01]  /*1e2a0*/  MUFU.EX2 R188, R188 ;  /* 0x000000bc00bc7308 */ /* 0x000fe20000000800 */
[C---:B--2---:R-:W-:Y:S09]  /*1e2b0*/  HMMA.16816.F32 R36, R56.reuse, R64, R36 ;  /* 0x000000403824723c */ /* 0x044ff20000001824 */
[----:B------:R-:W-:Y:S01]  /*1e2c0*/  MUFU.EX2 R189, R189 ;  /* 0x000000bd00bd7308 */ /* 0x000fe20000000800 */
[C---:B------:R-:W-:Y:S01]  /*1e2d0*/  HMMA.16816.F32 R40, R56.reuse, R66, R40 ;  /* 0x000000423828723c */ /* 0x040fe20000001828 */
[----:B------:R-:W2:Y:S08]  /*1e2e0*/  LDSM.16.MT88.4 R64, [R140+0x9800] ;  /* 0x009800008c40783b */ /* 0x000eb00000004200 */
[----:B------:R-:W-:Y:S01]  /*1e2f0*/  MUFU.EX2 R183, R183 ;  /* 0x000000b700b77308 */ /* 0x000fe20000000800 */
[C---:B-1----:R-:W-:Y:S09]  /*1e300*/  HMMA.16816.F32 R44, R56.reuse, R60, R44 ;  /* 0x0000003c382c723c */ /* 0x042ff2000000182c */
[----:B------:R-:W1:Y:S01]  /*1e310*/  MUFU.EX2 R88, R88 ;  /* 0x0000005800587308 */ /* 0x000e620000000800 */
[----:B------:R-:W-:Y:S01]  /*1e320*/  HMMA.16816.F32 R48, R56, R62, R48 ;  /* 0x0000003e3830723c */ /* 0x000fe20000001830 */
[----:B------:R-:W5:Y:S06]  /*1e330*/  LDSM.16.MT88.4 R60, [R122+0x9800] ;  /* 0x009800007a3c783b */ /* 0x000f6c0000004200 */
[----:B---3--:R-:W-:Y:S02]  /*1e340*/  F2FP.PACK_AB R59, R83, R86 ;  /* 0x00000056533b723e */ /* 0x008fe400000000ff */
[----:B------:R-:W-:Y:S03]  /*1e350*/  MUFU.EX2 R187, R187 ;  /* 0x000000bb00bb7308 */ /* 0x000fe60000000800 */
[----:B------:R-:W-:Y:S02]  /*1e360*/  F2FP.PACK_AB R57, R90, R93 ;  /* 0x0000005d5a39723e */ /* 0x000fe400000000ff */
[----:B----4-:R-:W-:Y:S05]  /*1e370*/  F2FP.PACK_AB R56, R96, R91 ;  /* 0x0000005b6038723e */ /* 0x010fea00000000ff */
[----:B------:R-:W-:Y:S01]  /*1e380*/  MUFU.EX2 R98, R98 ;  /* 0x0000006200627308 */ /* 0x000fe20000000800 */
[----:B-1----:R-:W-:Y:S09]  /*1e390*/  F2FP.PACK_AB R58, R89, R88 ;  /* 0x00000058593a723e */ /* 0x002ff200000000ff */
[----:B------:R-:W-:Y:S01]  /*1e3a0*/  MUFU.EX2 R192, R192 ;  /* 0x000000c000c07308 */ /* 0x000fe20000000800 */
[C---:B--2---:R-:W-:Y:S08]  /*1e3b0*/  HMMA.16816.F32 R4, R56.reuse, R64, R4 ;  /* 0x000000403804723c */ /* 0x044ff00000001804 */
[C---:B------:R-:W-:Y:S01]  /*1e3c0*/  HMMA.16816.F32 R8, R56.reuse, R66, R8 ;  /* 0x000000423808723c */ /* 0x040fe20000001808 */
[----:B------:R-:W1:Y:S01]  /*1e3d0*/  LDSM.16.MT88.4 R64, [R140+0xb800] ;  /* 0x00b800008c40783b */ /* 0x000e620000004200 */
[----:B------:R-:W-:Y:S06]  /*1e3e0*/  MUFU.EX2 R193, R193 ;  /* 0x000000c100c17308 */ /* 0x000fec0000000800 */
[C---:B-----5:R-:W-:Y:S04]  /*1e3f0*/  HMMA.16816.F32 R12, R56.reuse, R60, R12 ;  /* 0x0000003c380c723c */ /* 0x060fe8000000180c */
[----:B------:R-:W-:Y:S04]  /*1e400*/  MUFU.EX2 R161, R161 ;  /* 0x000000a100a17308 */ /* 0x000fe80000000800 */
[C---:B------:R-:W-:Y:S01]  /*1e410*/  HMMA.16816.F32 R16, R56.reuse, R62, R16 ;  /* 0x0000003e3810723c */ /* 0x040fe20000001810 */
[----:B------:R-:W2:Y:S05]  /*1e420*/  LDSM.16.MT88.4 R60, [R122+0xb800] ;  /* 0x00b800007a3c783b */ /* 0x000eaa0000004200 */
[----:B------:R-:W3:Y:S10]  /*1e430*/  MUFU.EX2 R158, R158 ;  /* 0x0000009e009e7308 */ /* 0x000ef40000000800 */
[----:B------:R-:W-:Y:S01]  /*1e440*/  MUFU.EX2 R174, R174 ;  /* 0x000000ae00ae7308 */ /* 0x000fe20000000800 */
[C---:B-1----:R-:W-:Y:S09]  /*1e450*/  HMMA.16816.F32 R20, R56.reuse, R64, R20 ;  /* 0x000000403814723c */ /* 0x042ff20000001814 */
[----:B------:R-:W1:Y:S03]  /*1e460*/  MUFU.EX2 R179, R179 ;  /* 0x000000b300b37308 */ /* 0x000e660000000800 */
[----:B---3--:R-:W-:Y:S01]  /*1e470*/  F2FP.PACK_AB R53, R158, R161 ;  /* 0x000000a19e35723e */ /* 0x008fe200000000ff */
[C---:B------:R-:W-:Y:S01]  /*1e480*/  HMMA.16816.F32 R24, R56.reuse, R66, R24 ;  /* 0x000000423818723c */ /* 0x040fe20000001818 */
[----:B------:R-:W3:Y:S05]  /*1e490*/  LDSM.16.MT88.4 R64, [R140+0xd800] ;  /* 0x00d800008c40783b */ /* 0x000eea0000004200 */
[----:B------:R-:W-:Y:S02]  /*1e4a0*/  MUFU.EX2 R172, R172 ;  /* 0x000000ac00ac7308 */ /* 0x000fe40000000800 */
[C---:B--2---:R-:W-:Y:S08]  /*1e4b0*/  HMMA.16816.F32 R28, R56.reuse, R60, R28 ;  /* 0x0000003c381c723c */ /* 0x044ff0000000181c */
[----:B------:R-:W2:Y:S01]  /*1e4c0*/  MUFU.EX2 R169, R169 ;  /* 0x000000a900a97308 */ /* 0x000ea20000000800 */
[C---:B------:R-:W-:Y:S01]  /*1e4d0*/  HMMA.16816.F32 R32, R56.reuse, R62, R32 ;  /* 0x0000003e3820723c */ /* 0x040fe20000001820 */
[----:B------:R-:W4:Y:S02]  /*1e4e0*/  LDSM.16.MT88.4 R60, [R122+0xd800] ;  /* 0x00d800007a3c783b */ /* 0x000f240000004200 */
[----:B-1----:R-:W-:Y:S06]  /*1e4f0*/  F2FP.PACK_AB R55, R179, R174 ;  /* 0x000000aeb337723e */ /* 0x002fec00000000ff */
[----:B------:R-:W-:Y:S10]  /*1e500*/  MUFU.EX2 R167, R167 ;  /* 0x000000a700a77308 */ /* 0x000ff40000000800 */
[----:B------:R-:W1:Y:S01]  /*1e510*/  MUFU.EX2 R136, R54 ;  /* 0x0000003600887308 */ /* 0x000e620000000800 */
[----:B--2---:R-:W-:Y:S01]  /*1e520*/  F2FP.PACK_AB R52, R169, R172 ;  /* 0x000000aca934723e */ /* 0x004fe200000000ff */
[C---:B---3--:R-:W-:Y:S08]  /*1e530*/  HMMA.16816.F32 R36, R56.reuse, R64, R36 ;  /* 0x000000403824723c */ /* 0x048ff00000001824 */
[----:B------:R-:W-:Y:S01]  /*1e540*/  MUFU.EX2 R139, R162 ;  /* 0x000000a2008b7308 */ /* 0x000fe20000000800 */
[C---:B------:R-:W-:Y:S01]  /*1e550*/  HMMA.16816.F32 R40, R56.reuse, R66, R40 ;  /* 0x000000423828723c */ /* 0x040fe20000001828 */
[----:B------:R-:W2:Y:S08]  /*1e560*/  LDSM.16.MT88.4 R64, [R140+0x9c00] ;  /* 0x009c00008c40783b */ /* 0x000eb00000004200 */
[----:B------:R-:W3:Y:S01]  /*1e570*/  MUFU.EX2 R138, R160 ;  /* 0x000000a0008a7308 */ /* 0x000ee20000000800 */
[C---:B----4-:R-:W-:Y:S03]  /*1e580*/  HMMA.16816.F32 R44, R56.reuse, R60, R44 ;  /* 0x0000003c382c723c */ /* 0x050fe6000000182c */
[----:B-1----:R-:W-:Y:S06]  /*1e590*/  F2FP.PACK_AB R54, R136, R167 ;  /* 0x000000a78836723e */ /* 0x002fec00000000ff */
[----:B------:R1:W-:Y:S01]  /*1e5a0*/  MUFU.EX2 R134, R78 ;  /* 0x0000004e00867308 */ /* 0x0003e20000000800 */
[----:B------:R-:W-:Y:S01]  /*1e5b0*/  HMMA.16816.F32 R48, R56, R62, R48 ;  /* 0x0000003e3830723c */ /* 0x000fe20000001830 */
[----:B------:R-:W4:Y:S06]  /*1e5c0*/  LDSM.16.MT88.4 R60, [R122+0x9c00] ;  /* 0x009c00007a3c783b */ /* 0x000f2c0000004200 */
[----:B------:R-:W-:Y:S02]  /*1e5d0*/  F2FP.PACK_AB R57, R98, R187 ;  /* 0x000000bb6239723e */ /* 0x000fe400000000ff */
[----:B------:R-:W5:Y:S03]  /*1e5e0*/  MUFU.EX2 R163, R163 ;  /* 0x000000a300a37308 */ /* 0x000f660000000800 */
[----:B------:R-:W-:Y:S02]  /*1e5f0*/  F2FP.PACK_AB R59, R180, R97 ;  /* 0x00000061b43b723e */ /* 0x000fe400000000ff */
[----:B------:R-:W-:Y:S02]  /*1e600*/  F2FP.PACK_AB R56, R182, R99 ;  /* 0x00000063b638723e */ /* 0x000fe400000000ff */
[----:B------:R-:W-:Y:S03]  /*1e610*/  F2FP.PACK_AB R58, R193, R184 ;  /* 0x000000b8c13a723e */ /* 0x000fe600000000ff */
[----:B------:R-:W-:Y:S01]  /*1e620*/  MUFU.EX2 R137, R137 ;  /* 0x0000008900897308 */ /* 0x000fe20000000800 */
[----:B-1----:R-:W-:Y:S02]  /*1e630*/  FADD.FTZ R78, R84, R165 ;  /* 0x000000a5544e7221 */ /* 0x002fe40000010000 */
[----:B------:R-:W-:Y:S01]  /*1e640*/  FADD.FTZ R84, R76, R77 ;  /* 0x0000004d4c547221 */ /* 0x000fe20000010000 */
[C---:B--2---:R-:W-:Y:S03]  /*1e650*/  HMMA.16816.F32 R4, R56.reuse, R64, R4 ;  /* 0x000000403804723c */ /* 0x044fe60000001804 */
[----:B------:R-:W-:Y:S03]  /*1e660*/  FADD.FTZ R78, R87, R78 ;  /* 0x0000004e574e7221 */ /* 0x000fe60000010000 */
[----:B------:R-:W1:Y:S01]  /*1e670*/  MUFU.EX2 R160, R135 ;  /* 0x0000008700a07308 */ /* 0x000e620000000800 */
[----:B------:R-:W-:Y:S02]  /*1e680*/  FFMA.FTZ R87, R125, c[0x0][0x23c], -R120 ;  /* 0x00008f007d577a23 */ /* 0x000fe40000010878 */
[----:B------:R-:W-:Y:S01]  /*1e690*/  FADD.FTZ R85, R85, R78 ;  /* 0x0000004e55557221 */ /* 0x000fe20000010000 */
[C---:B------:R-:W-:Y:S01]  /*1e6a0*/  HMMA.16816.F32 R8, R56.reuse, R66, R8 ;  /* 0x000000423808723c */ /* 0x040fe20000001808 */
[----:B------:R-:W2:Y:S02]  /*1e6b0*/  LDSM.16.MT88.4 R64, [R140+0xbc00] ;  /* 0x00bc00008c40783b */ /* 0x000ea40000004200 */
[----:B------:R-:W-:Y:S03]  /*1e6c0*/  FADD.FTZ R80, R80, R85 ;  /* 0x0000005550507221 */ /* 0x000fe60000010000 */
[----:B------:R-:W-:Y:S01]  /*1e6d0*/  MUFU.EX2 R125, R92 ;  /* 0x0000005c007d7308 */ /* 0x000fe20000000800 */
[----:B------:R-:W-:Y:S01]  /*1e6e0*/  FADD.FTZ R81, R81, R84 ;  /* 0x0000005451517221 */ /* 0x000fe20000010000 */
[C---:B----4-:R-:W-:Y:S01]  /*1e6f0*/  HMMA.16816.F32 R12, R56.reuse, R60, R12 ;  /* 0x0000003c380c723c */ /* 0x050fe2000000180c */
[----:B------:R-:W-:Y:S03]  /*1e700*/  LDSM.16.MT88.4 R76, [R140+0xe800] ;  /* 0x00e800008c4c783b */ /* 0x000fe60000004200 */
[----:B------:R-:W-:Y:S02]  /*1e710*/  FADD.FTZ R93, R93, R80 ;  /* 0x000000505d5d7221 */ /* 0x000fe40000010000 */
[----:B------:R-:W-:Y:S02]  /*1e720*/  FFMA.FTZ R120, R130, c[0x0][0x23c], -R120 ;  /* 0x00008f0082787a23 */ /* 0x000fe40000010878 */
[C---:B------:R-:W-:Y:S01]  /*1e730*/  HMMA.16816.F32 R16, R56.reuse, R62, R16 ;  /* 0x0000003e3810723c */ /* 0x040fe20000001810 */
[----:B------:R-:W4:Y:S01]  /*1e740*/  LDSM.16.MT88.4 R60, [R122+0xbc00] ;  /* 0x00bc00007a3c783b */ /* 0x000f220000004200 */
[----:B------:R-:W-:Y:S02]  /*1e750*/  MUFU.EX2 R133, R133 ;  /* 0x0000008500857308 */ /* 0x000fe40000000800 */
[----:B------:R-:W-:Y:S08]  /*1e760*/  FADD.FTZ R82, R82, R81 ;  /* 0x0000005152527221 */ /* 0x000ff00000010000 */
[----:B------:R-:W1:Y:S10]  /*1e770*/  MUFU.EX2 R132, R131 ;  /* 0x0000008300847308 */ /* 0x000e740000000800 */
[----:B------:R-:W-:Y:S01]  /*1e780*/  MUFU.EX2 R120, R120 ;  /* 0x0000007800787308 */ /* 0x000fe20000000800 */
[C---:B--2---:R-:W-:Y:S08]  /*1e790*/  HMMA.16816.F32 R20, R56.reuse, R64, R20 ;  /* 0x000000403814723c */ /* 0x044ff00000001814 */
        /* <DEDUP_REMOVED lines=21> */
[C---:B------:R-:W-:Y:S08]  /*1e8f0*/  HMMA.16816.F32 R20, R56.reuse, R68, R20 ;  /* 0x000000443814723c */ /* 0x040ff00000001814 */
[C---:B------:R-:W-:Y:S01]  /*1e900*/  HMMA.16816.F32 R24, R56.reuse, R70, R24 ;  /* 0x000000463818723c */ /* 0x040fe20000001818 */
[----:B------:R-:W1:Y:S07]  /*1e910*/  LDSM.16.MT88.4 R68, [R122+0xe000] ;  /* 0x00e000007a44783b */ /* 0x000e6e0000004200 */
[C---:B--2---:R-:W-:Y:S08]  /*1e920*/  HMMA.16816.F32 R28, R56.reuse, R64, R28 ;  /* 0x00000040381c723c */ /* 0x044ff0000000181c */
[C---:B------:R-:W-:Y:S01]  /*1e930*/  HMMA.16816.F32 R32, R56.reuse, R66, R32 ;  /* 0x000000423820723c */ /* 0x040fe20000001820 */
[----:B------:R-:W2:Y:S07]  /*1e940*/  LDSM.16.MT88.4 R64, [R140+0xa400] ;  /* 0x00a400008c40783b */ /* 0x000eae0000004200 */
[C---:B----4-:R-:W-:Y:S08]  /*1e950*/  HMMA.16816.F32 R36, R56.reuse, R60, R36 ;  /* 0x0000003c3824723c */ /* 0x050ff00000001824 */
[C---:B------:R-:W-:Y:S01]  /*1e960*/  HMMA.16816.F32 R40, R56.reuse, R62, R40 ;  /* 0x0000003e3828723c */ /* 0x040fe20000001828 */
[----:B------:R-:W4:Y:S07]  /*1e970*/  LDSM.16.MT88.4 R60, [R122+0xa400] ;  /* 0x00a400007a3c783b */ /* 0x000f2e0000004200 */
[C---:B-1----:R-:W-:Y:S08]  /*1e980*/  HMMA.16816.F32 R44, R56.reuse, R68, R44 ;  /* 0x00000044382c723c */ /* 0x042ff0000000182c */
[----:B------:R-:W-:Y:S01]  /*1e990*/  HMMA.16816.F32 R48, R56, R70, R48 ;  /* 0x000000463830723c */ /* 0x000fe20000001830 */
[----:B------:R-:W1:Y:S07]  /*1e9a0*/  LDSM.16.MT88.4 R56, [R122+0xc400] ;  /* 0x00c400007a38783b */ /* 0x000e6e0000004200 */
[C---:B--2---:R-:W-:Y:S01]  /*1e9b0*/  HMMA.16816.F32 R4, R52.reuse, R64, R4 ;  /* 0x000000403404723c */ /* 0x044fe20000001804 */
[----:B------:R-:W-:Y:S07]  /*1e9c0*/  LDSM.16.MT88.4 R68, [R122+0xa800] ;  /* 0x00a800007a44783b */ /* 0x000fee0000004200 */
        /* <DEDUP_REMOVED lines=14> */
[C---:B----4-:R-:W-:Y:S08]  /*1eab0*/  HMMA.16816.F32 R44, R52.reuse, R60, R44 ;  /* 0x0000003c342c723c */ /* 0x050ff0000000182c */
[----:B------:R-:W-:Y:S01]  /*1eac0*/  HMMA.16816.F32 R48, R52, R62, R48 ;  /* 0x0000003e3430723c */ /* 0x000fe20000001830 */
[----:B------:R-:W4:Y:S06]  /*1ead0*/  LDSM.16.MT88.4 R60, [R122+0xe800] ;  /* 0x00e800007a3c783b */ /* 0x000f2c0000004200 */
[----:B---3--:R-:W-:Y:S02]  /*1eae0*/  F2FP.PACK_AB R53, R138, R139 ;  /* 0x0000008b8a35723e */ /* 0x008fe400000000ff */
[----:B-----5:R-:W-:Y:S03]  /*1eaf0*/  F2FP.PACK_AB R55, R163, R134 ;  /* 0x00000086a337723e */ /* 0x020fe600000000ff */
[----:B------:R-:W-:Y:S02]  /*1eb00*/  F2FP.PACK_AB R52, R160, R137 ;  /* 0x00000089a034723e */ /* 0x000fe400000000ff */
[----:B------:R-:W-:Y:S07]  /*1eb10*/  F2FP.PACK_AB R54, R132, R133 ;  /* 0x000000858436723e */ /* 0x000fee00000000ff */
[C---:B-1----:R-:W-:Y:S01]  /*1eb20*/  HMMA.16816.F32 R4, R52.reuse, R56, R4 ;  /* 0x000000383404723c */ /* 0x042fe20000001804 */
[----:B------:R-:W1:Y:S07]  /*1eb30*/  MUFU.EX2 R56, R173 ;  /* 0x000000ad00387308 */ /* 0x000e6e0000000800 */
[C---:B------:R-:W-:Y:S03]  /*1eb40*/  HMMA.16816.F32 R8, R52.reuse, R58, R8 ;  /* 0x0000003a3408723c */ /* 0x040fe60000001808 */
[----:B------:R-:W-:Y:S05]  /*1eb50*/  MUFU.EX2 R58, R87 ;  /* 0x00000057003a7308 */ /* 0x000fea0000000800 */
[C---:B------:R-:W-:Y:S05]  /*1eb60*/  HMMA.16816.F32 R12, R52.reuse, R68, R12 ;  /* 0x00000044340c723c */ /* 0x040fea000000180c */
[----:B------:R-:W3:Y:S02]  /*1eb70*/  MUFU.EX2 R57, R104 ;  /* 0x0000006800397308 */ /* 0x000ee40000000800 */
[----:B------:R-:W-:Y:S01]  /*1eb80*/  F2FP.PACK_AB R69, R126, R121 ;  /* 0x000000797e45723e */ /* 0x000fe200000000ff */
[C---:B------:R-:W-:Y:S07]  /*1eb90*/  HMMA.16816.F32 R16, R52.reuse, R70, R16 ;  /* 0x000000463410723c */ /* 0x040fee0000001810 */
[----:B-1----:R-:W-:Y:S01]  /*1eba0*/  F2FP.PACK_AB R71, R56, R125 ;  /* 0x0000007d3847723e */ /* 0x002fe200000000ff */
[C---:B--2---:R-:W-:Y:S01]  /*1ebb0*/  HMMA.16816.F32 R20, R52.reuse, R64, R20 ;  /* 0x000000403414723c */ /* 0x044fe20000001814 */
[----:B------:R-:W1:Y:S06]  /*1ebc0*/  MUFU.EX2 R59, R127 ;  /* 0x0000007f003b7308 */ /* 0x000e6c0000000800 */
[----:B------:R-:W-:Y:S01]  /*1ebd0*/  FADD.FTZ R65, R90, R93 ;  /* 0x0000005d5a417221 */ /* 0x000fe20000010000 */
[C---:B------:R-:W-:Y:S01]  /*1ebe0*/  HMMA.16816.F32 R24, R52.reuse, R66, R24 ;  /* 0x000000423418723c */ /* 0x040fe20000001818 */
[----:B------:R-:W2:Y:S03]  /*1ebf0*/  LDSM.16.MT88.4 R92, [R140+0xcc00] ;  /* 0x00cc00008c5c783b */ /* 0x000ea60000004200 */
[----:B---3--:R-:W-:Y:S04]  /*1ec00*/  F2FP.PACK_AB R68, R58, R57 ;  /* 0x000000393a44723e */ /* 0x008fe800000000ff */
[C---:B------:R-:W-:Y:S08]  /*1ec10*/  HMMA.16816.F32 R28, R52.reuse, R72, R28 ;  /* 0x00000048341c723c */ /* 0x040ff0000000181c */
[C---:B------:R-:W-:Y:S04]  /*1ec20*/  HMMA.16816.F32 R32, R52.reuse, R74, R32 ;  /* 0x0000004a3420723c */ /* 0x040fe80000001820 */
[----:B-1----:R-:W-:Y:S04]  /*1ec30*/  F2FP.PACK_AB R70, R120, R59 ;  /* 0x0000003b7846723e */ /* 0x002fe800000000ff */
[C---:B------:R-:W-:Y:S08]  /*1ec40*/  HMMA.16816.F32 R36, R52.reuse, R76, R36 ;  /* 0x0000004c3424723c */ /* 0x040ff00000001824 */
[C---:B------:R-:W-:Y:S01]  /*1ec50*/  HMMA.16816.F32 R40, R52.reuse, R78, R40 ;  /* 0x0000004e3428723c */ /* 0x040fe20000001828 */
[----:B------:R-:W-:Y:S07]  /*1ec60*/  LDSM.16.MT88.4 R76, [R140+0xec00] ;  /* 0x00ec00008c4c783b */ /* 0x000fee0000004200 */
[C---:B----4-:R-:W-:Y:S07]  /*1ec70*/  HMMA.16816.F32 R44, R52.reuse, R60, R44 ;  /* 0x0000003c342c723c */ /* 0x050fee000000182c */
[----:B------:R-:W-:Y:S01]  /*1ec80*/  FADD.FTZ R60, R86, R65 ;  /* 0x00000041563c7221 */ /* 0x000fe20000010000 */
[----:B------:R-:W-:Y:S01]  /*1ec90*/  HMMA.16816.F32 R48, R52, R62, R48 ;  /* 0x0000003e3430723c */ /* 0x000fe20000001830 */
[----:B------:R-:W1:Y:S03]  /*1eca0*/  LDSM.16.MT88.4 R84, [R122+0xcc00] ;  /* 0x00cc00007a54783b */ /* 0x000e660000004200 */
[----:B------:R-:W-:Y:S02]  /*1ecb0*/  FADD.FTZ R61, R91, R82 ;  /* 0x000000525b3d7221 */ /* 0x000fe40000010000 */
        /* <DEDUP_REMOVED lines=15> */
[C---:B--2---:R-:W-:Y:S01]  /*1edb0*/  HMMA.16816.F32 R96, R68.reuse, R92, R20 ;  /* 0x0000005c4460723c */ /* 0x044fe20000001814 */
        /* <DEDUP_REMOVED lines=35> */
[----:B------:R-:W-:Y:S01]  /*1eff0*/  FADD.FTZ R126, R126, R121 ;  /* 0x000000797e7e7221 */ /* 0x000fe20000010000 */
[----:B------:R-:W-:Y:S01]  /*1f000*/  MOV R121, R2 ;  /* 0x0000000200797202 */ /* 0x000fe20000000f00 */
[----:B------:R-:W-:Y:S02]  /*1f010*/  FADD.FTZ R58, R58, R57 ;  /* 0x000000393a3a7221 */ /* 0x000fe40000010000 */
[----:B------:R-:W-:Y:S02]  /*1f020*/  FADD.FTZ R125, R125, R126 ;  /* 0x0000007e7d7d7221 */ /* 0x000fe40000010000 */
[----:B------:R-:W-:Y:S02]  /*1f030*/  FADD.FTZ R59, R59, R58 ;  /* 0x0000003a3b3b7221 */ /* 0x000fe40000010000 */
[----:B------:R-:W-:Y:S02]  /*1f040*/  FADD.FTZ R161, R56, R125 ;  /* 0x0000007d38a17221 */ /* 0x000fe40000010000 */
[----:B------:R-:W-:Y:S01]  /*1f050*/  FADD.FTZ R158, R120, R59 ;  /* 0x0000003b789e7221 */ /* 0x000fe20000010000 */
[----:B------:R-:W-:Y:S01]  /*1f060*/  MOV R120, R3 ;  /* 0x0000000300787202 */ /* 0x000fe20000000f00 */
[----:B------:R-:W-:-:S05]  /*1f070*/  @P0 BRA `(.L_x_2538) ;  /* 0xffffb2f000000947 */ /* 0x000fca000383ffff */
.L_x_2534:
        /* <DEDUP_REMOVED lines=166> */
.L_x_2539:
[----:B------:R-:W1:Y:S04]  /*1fae0*/  S2R R3, SR_CTAID.Z ;  /* 0x0000000000037919 */ /* 0x000e680000002700 */
[----:B------:R-:W1:Y:S02]  /*1faf0*/  S2R R2, SR_CTAID.Y ;  /* 0x0000000000027919 */ /* 0x000e640000002600 */
[----:B-1----:R-:W-:-:S04]  /*1fb00*/  IMAD R4, R2, c[0x0][0x1c0], R3 ;  /* 0x0000700002047a24 */ /* 0x002fc800078e0203 */
[----:B------:R-:W-:Y:S02]  /*1fb10*/  IMAD R4, R4, c[0x0][0x214], RZ ;  /* 0x0000850004047a24 */ /* 0x000fe400078e02ff */
.L_x_2540:
        /* <DEDUP_REMOVED lines=35> */
.L_x_2542:
[----:B------:R-:W-:Y:S05]  /*1fd50*/  BSYNC B0 ;  /* 0x0000000000007941 */ /* 0x000fea0003800000 */
.L_x_2541:
        /* <DEDUP_REMOVED lines=33> */
.L_x_2544:
[----:B------:R-:W-:Y:S05]  /*1ff70*/  BSYNC B0 ;  /* 0x0000000000007941 */ /* 0x000fea0003800000 */
.L_x_2543:
        /* <DEDUP_REMOVED lines=21> */
.L_x_2545:
        /* <DEDUP_REMOVED lines=11> */
.L_x_6125:


//--------------------- .text._ZN5flash24flash_fwd_splitkv_kernelI23Flash_fwd_kernel_traitsILi96ELi64ELi128ELi4ELb0ELb0EN7cutlass6half_tE19Flash_kernel_traitsILi96ELi64ELi128ELi4ES3_EELb1ELb0ELb0ELb0ELb1ELb0ELb1ELb0EEEvNS_16Flash_fwd_paramsE --------------------------
	.section	.text._ZN5flash24flash_fwd_splitkv_kernelI23Flash_fwd_kernel_traitsILi96ELi64ELi128ELi4ELb0ELb0EN7cutlass6half_tE19Flash_kernel_traitsILi96ELi64ELi128ELi4ES3_EELb1ELb0ELb0ELb0ELb1ELb0ELb1ELb0EEEvNS_16Flash_fwd_paramsE,"ax",@progbits
	.sectioninfo	@"SHI_REGISTERS=222"
	.align	128
        .global         _ZN5flash24flash_fwd_splitkv_kernelI23Flash_fwd_kernel_traitsILi96ELi64ELi128ELi4ELb0ELb0EN7cutlass6half_tE19Flash_kernel_traitsILi96ELi64ELi128ELi4ES3_EELb1ELb0ELb0ELb0ELb1ELb0ELb1ELb0EEEvNS_16Flash_fwd_paramsE
        .type           _ZN5flash24flash_fwd_splitkv_kernelI23Flash_fwd_kernel_traitsILi96ELi64ELi128ELi4ELb0ELb0EN7cutlass6half_tE19Flash_kernel_traitsILi96ELi64ELi128ELi4ES3_EELb1ELb0ELb0ELb0ELb1ELb0ELb1ELb0EEEvNS_16Flash_fwd_paramsE,@function
        .size           _ZN5flash24flash_fwd_splitkv_kernelI23Flash_fwd_kernel_traitsILi96ELi64ELi128ELi4ELb0ELb0EN7cutlass6half_tE19Flash_kernel_traitsILi96ELi64ELi128ELi4ES3_EELb1ELb0ELb0ELb0ELb1ELb0ELb1ELb0EEEvNS_16Flash_fwd_paramsE,(.L_x_6126 - _ZN5flash24flash_fwd_splitkv_kernelI23Flash_fwd_kernel_traitsILi96ELi64ELi128ELi4ELb0ELb0EN7cutlass6half_tE19Flash_kernel_traitsILi96ELi64ELi128ELi4ES3_EELb1ELb0ELb0ELb0ELb1ELb0ELb1ELb0EEEvNS_16Flash_fwd_paramsE)
        .other          _ZN5flash24flash_fwd_splitkv_kernelI23Flash_fwd_kernel_traitsILi96ELi64ELi128ELi4ELb0ELb0EN7cutlass6half_tE19Flash_kernel_traitsILi96ELi64ELi128ELi4ES3_EELb1ELb0ELb0ELb0ELb1ELb0ELb1ELb0EEEvNS_16Flash_fwd_paramsE,@"STO_CUDA_ENTRY STV_DEFAULT"
_ZN5flash24flash_fwd_splitkv_kernelI23Flash_fwd_kernel_traitsILi96ELi64ELi128ELi4ELb0ELb0EN7cutlass6half_tE19Flash_kernel_traitsILi96ELi64ELi128ELi4ES3_EELb1ELb0ELb0ELb0ELb1ELb0ELb1ELb0EEEvNS_16Flash_fwd_paramsE:
.text._ZN5flash24flash_fwd_splitkv_kernelI23Flash_fwd_kernel_traitsILi96ELi64ELi128ELi4ELb0ELb0EN7cutlass6half_tE19Flash_kernel_traitsILi96ELi64ELi128ELi4ES3_EELb1ELb0ELb0ELb0ELb1ELb0ELb1ELb0EEEvNS_16Flash_fwd_paramsE:
[----:B------:R-:W-:Y:S02]  /*0000*/  MOV R1, c[0x0][0x28] ;  /* 0x00000a0000017a02 */ /* 0x000fe40000000f00 */
[----:B------:R-:W1:Y:S01]  /*0010*/  I2F.U32.RP R2, c[0x0][0x1c0] ;  /* 0x0000700000027b06 */ /* 0x000e620000209000 */
[----:B------:R-:W2:Y:S01]  /*0020*/  S2R R3, SR_CTAID.Z ;  /* 0x0000000000037919 */ /* 0x000ea20000002700 */
[----:B------:R-:W-:Y:S01]  /*0030*/  IMAD.MOV.U32 R4, RZ, RZ, RZ ;  /* 0x000000ffff047224 */ /* 0x000fe200078e00ff */
[----:B------:R-:W-:Y:S01]  /*0040*/  ISETP.NE.U32.AND P1, PT, RZ, c[0x0][0x1c0], PT ;  /* 0x00007000ff007a0c */ /* 0x000fe20003f25070 */
[----:B------:R-:W-:-:S04]  /*0050*/  ULDC.64 UR12, c[0x0][0x118] ;  /* 0x00004600000c7ab9 */ /* 0x000fc80000000a00 */
[----:B-1----:R-:W1:Y:S02]  /*0060*/  MUFU.RCP R5, R2 ;  /* 0x0000000200057308 */ /* 0x002e640000001000 */
[----:B-1----:R-:W-:Y:S01]  /*0070*/  IADD3 R5, R5, 0xffffffe, RZ ;  /* 0x0ffffffe05057810 */ /* 0x002fe20007ffe0ff */
[----:B------:R-:W1:Y:S05]  /*0080*/  LDC.U8 R2, c[0x0][0x312] ;  /* 0x0000c480ff027b82 */ /* 0x000e6a0000000000 */
[----:B------:R-:W3:Y:S02]  /*0090*/  F2I.FTZ.U32.TRUNC.NTZ R5, R5 ;  /* 0x0000000500057305 */ /* 0x000ee4000021f000 */
[----:B---3--:R-:W-:Y:S01]  /*00a0*/  IMAD.MOV R0, RZ, RZ, -R5 ;  /* 0x000000ffff007224 */ /* 0x008fe200078e0a05 */
[----:B-1----:R-:W-:-:S03]  /*00b0*/  ISETP.NE.AND P3, PT, R2, RZ, PT ;  /* 0x000000ff0200720c */ /* 0x002fc60003f65270 */
[----:B------:R-:W-:-:S04]  /*00c0*/  IMAD R7, R0, c[0x0][0x1c0], RZ ;  /* 0x0000700000077a24 */ /* 0x000fc800078e02ff */
[----:B------:R-:W-:-:S06]  /*00d0*/  IMAD.HI.U32 R4, R5, R7, R4 ;  /* 0x0000000705047227 */ /* 0x000fcc00078e0004 */
[----:B--2---:R-:W-:-:S04]  /*00e0*/  IMAD.HI.U32 R197, R4, R3, RZ ;  /* 0x0000000304c57227 */ /* 0x004fc800078e00ff */
[----:B------:R-:W-:Y:S02]  /*00f0*/  IMAD.MOV R0, RZ, RZ, -R197 ;  /* 0x000000ffff007224 */ /* 0x000fe400078e0ac5 */
[----:B------:R-:W-:Y:S02]  /*0100*/  IMAD.MOV.U32 R4, RZ, RZ, -0x1 ;  /* 0xffffffffff047424 */ /* 0x000fe400078e00ff */
        /* <DEDUP_REMOVED lines=25> */
[----:B------:R-:W4:Y:S04]  /*02a0*/  S2R R2, SR_CTAID.Y ;  /* 0x0000000000027919 */ /* 0x000f280000002600 */
[----:B------:R-:W1:Y:S01]  /*02b0*/  S2R R122, SR_TID.X ;  /* 0x00000000007a7919 */ /* 0x000e620000002100 */
        /* <DEDUP_REMOVED lines=10> */
.L_x_2546:
[----:B-1-34-:R-:W-:Y:S02]  /*0360*/  MOV R5, c[0x0][0x218] ;  /* 0x0000860000057a02 */ /* 0x01afe40000000f00 */
.L_x_2547:
        /* <DEDUP_REMOVED lines=17> */
[----:B------:R-:W-:Y:S01]  /*0480*/  LEA.HI R7, R7, R10, RZ, 0x7 ;  /* 0x0000000a07077211 */ /* 0x000fe200078f38ff */
[----:B------:R-:W-:-:S03]  /*0490*/  IMAD.MOV.U32 R10, RZ, RZ, RZ ;  /* 0x000000ffff0a7224 */ /* 0x000fc600078e00ff */
[----:B------:R-:W-:Y:S01]  /*04a0*/  LEA.HI.SX32 R7, R7, c[0x0][0x10], 0x19 ;  /* 0x0000040007077a11 */ /* 0x000fe200078fcaff */
[----:B-1----:R-:W1:Y:S03]  /*04b0*/  MUFU.RCP R11, R3 ;  /* 0x00000003000b7308 */ /* 0x002e660000001000 */
[----:B------:R-:W-:Y:S02]  /*04c0*/  IADD3 R7, R7, -0x1, RZ ;  /* 0xffffffff07077810 */ /* 0x000fe40007ffe0ff */
[----:B-1----:R-:W-:Y:S02]  /*04d0*/  IADD3 R11, R11, 0xffffffe, RZ ;  /* 0x0ffffffe0b0b7810 */ /* 0x002fe40007ffe0ff */
[----:B------:R-:W-:Y:S02]  /*04e0*/  IABS R3, R7 ;  /* 0x0000000700037213 */ /* 0x000fe40000000000 */
[----:B------:R-:W-:-:S02]  /*04f0*/  LOP3.LUT R7, R7, c[0x0][0x10], RZ, 0x3c, !PT ;  /* 0x0000040007077a12 */ /* 0x000fc400078e3cff */
[----:B------:R-:W1:Y:S02]  /*0500*/  F2I.FTZ.U32.TRUNC.NTZ R11, R11 ;  /* 0x0000000b000b7305 */ /* 0x000e64000021f000 */
[----:B------:R-:W-:Y:S01]  /*0510*/  ISETP.GE.AND P0, PT, R7, RZ, PT ;  /* 0x000000ff0700720c */ /* 0x000fe20003f06270 */
[----:B-1----:R-:W-:-:S04]  /*0520*/  IMAD.MOV R5, RZ, RZ, -R11 ;  /* 0x000000ffff057224 */ /* 0x002fc800078e0a0b */
[----:B------:R-:W-:-:S04]  /*0530*/  IMAD R5, R5, R6, RZ ;  /* 0x0000000605057224 */ /* 0x000fc800078e02ff */
[----:B------:R-:W-:-:S04]  /*0540*/  IMAD.HI.U32 R10, R11, R5, R10 ;  /* 0x000000050b0a7227 */ /* 0x000fc800078e000a */
[----:B------:R-:W-:-:S04]  /*0550*/  IMAD.MOV.U32 R5, RZ, RZ, R3 ;  /* 0x000000ffff057224 */ /* 0x000fc800078e0003 */
[----:B------:R-:W-:Y:S01]  /*0560*/  IMAD.HI.U32 R9, R10, R5, RZ ;  /* 0x000000050a097227 */ /* 0x000fe200078e00ff */
[----:B------:R-:W-:-:S03]  /*0570*/  IADD3 R10, R120, 0x7f, RZ ;  /* 0x0000007f780a7810 */ /* 0x000fc60007ffe0ff */
        /* <DEDUP_REMOVED lines=25> */
[----:B------:R-:W-:Y:S01]  /*0710*/  SHF.R.S32.HI R3, RZ, 0x1f, R122 ;  /* 0x0000001fff037819 */ /* 0x000fe2000001147a */
[----:B------:R-:W-:Y:S01]  /*0720*/  IMAD R197, R2, c[0x0][0x210], R197 ;  /* 0x0000840002c57a24 */ /* 0x000fe200078e02c5 */
[----:B------:R-:W-:Y:S01]  /*0730*/  LOP3.LUT P6, RZ, R122, 0x7, RZ, 0xc0, !PT ;  /* 0x000000077aff7812 */ /* 0x000fe200078cc0ff */
[----:B------:R-:W-:Y:S01]  /*0740*/  IMAD.IADD R127, R127, 0x1, -R126 ;  /* 0x000000017f7f7824 */ /* 0x000fe200078e0a7e */
[----:B------:R-:W-:-:S04]  /*0750*/  LEA.HI R0, R3, R122, RZ, 0x3 ;  /* 0x0000007a03007211 */ /* 0x000fc800078f18ff */
[----:B------:R-:W-:Y:S02]  /*0760*/  LOP3.LUT R3, R0, 0x3ffffff8, RZ, 0xc0, !PT ;  /* 0x3ffffff800037812 */ /* 0x000fe400078ec0ff */
[----:B------:R-:W-:-:S03]  /*0770*/  SHF.R.S32.HI R0, RZ, 0x3, R0 ;  /* 0x00000003ff007819 */ /* 0x000fc60000011400 */
[----:B------:R-:W-:Y:S01]  /*0780*/  IMAD.IADD R4, R122, 0x1, -R3 ;  /* 0x000000017a047824 */ /* 0x000fe200078e0a03 */
[C---:B------:R-:W-:Y:S01]  /*0790*/  IADD3 R6, R0.reuse, 0x10, RZ ;  /* 0x0000001000067810 */ /* 0x040fe20007ffe0ff */
[----:B------:R-:W-:Y:S01]  /*07a0*/  IMAD R3, R197, c[0x0][0x1c0], R22 ;  /* 0x00007000c5037a24 */ /* 0x000fe200078e0216 */
[-C--:B------:R-:W-:Y:S01]  /*07b0*/  ISETP.GE.AND P0, PT, R0, R127.reuse, PT ;  /* 0x0000007f0000720c */ /* 0x080fe20003f06270 */
[----:B------:R-:W-:Y:S01]  /*07c0*/  IMAD.SHL.U32 R4, R4, 0x4, RZ ;  /* 0x0000000404047824 */ /* 0x000fe200078e00ff */
[-C--:B------:R-:W-:Y:S01]  /*07d0*/  ISETP.GE.OR P4, PT, R6, R127.reuse, P6 ;  /* 0x0000007f0600720c */ /* 0x080fe20003786670 */
[----:B------:R-:W-:Y:S01]  /*07e0*/  IMAD R3, R3, c[0x0][0x214], R126 ;  /* 0x0000850003037a24 */ /* 0x000fe200078e027e */
[----:B------:R-:W-:Y:S02]  /*07f0*/  ISETP.GE.OR P5, PT, R0, R127, P6 ;  /* 0x0000007f0000720c */ /* 0x000fe400037a6670 */
[----:B------:R-:W-:Y:S01]  /*0800*/  SHF.R.S32.HI R5, RZ, 0x1f, R4 ;  /* 0x0000001fff057819 */ /* 0x000fe20000011404 */
[----:B------:R-:W-:-:S04]  /*0810*/  IMAD R2, R3, c[0x0][0x22c], RZ ;  /* 0x00008b0003027a24 */ /* 0x000fc800078e02ff */
[----:B------:R-:W-:-:S05]  /*0820*/  IMAD.WIDE R4, R0, 0x60, R4 ;  /* 0x0000006000047825 */ /* 0x000fca00078e0204 */
[----:B------:R-:W-:-:S04]  /*0830*/  IADD3 R4, P1, R2, R4, RZ ;  /* 0x0000000402047210 */ /* 0x000fc80007f3e0ff */
[----:B------:R-:W-:Y:S02]  /*0840*/  LEA.HI.X.SX32 R5, R2, R5, 0x1, P1 ;  /* 0x0000000502057211 */ /* 0x000fe400008f0eff */
[-C--:B------:R-:W-:Y:S02]  /*0850*/  ISETP.GE.AND P1, PT, R6, R127.reuse, PT ;  /* 0x0000007f0600720c */ /* 0x080fe40003f26270 */
[----:B------:R-:W-:Y:S02]  /*0860*/  LEA R8, P2, R4, c[0x0][0x1d8], 0x2 ;  /* 0x0000760004087a11 */ /* 0x000fe400078410ff */
[----:B------:R-:W-:Y:S02]  /*0870*/  IADD3 R2, R0, 0x20, RZ ;  /* 0x0000002000027810 */ /* 0x000fe40007ffe0ff */
[----:B------:R-:W-:Y:S01]  /*0880*/  LEA.HI.X R9, R4, c[0x0][0x1dc], R5, 0x2, P2 ;  /* 0x0000770004097a11 */ /* 0x000fe200010f1405 */
[----:B------:R-:W-:Y:S01]  /*0890*/  @!P5 IMAD.MOV.U32 R4, RZ, RZ, -0x800000 ;  /* 0xff800000ff04d424 */ /* 0x000fe200078e00ff */
[----:B------:R-:W-:-:S02]  /*08a0*/  ISETP.GE.AND P2, PT, R2, R127, PT ;  /* 0x0000007f0200720c */ /* 0x000fc40003f46270 */
[-C--:B------:R-:W-:Y:S01]  /*08b0*/  ISETP.GE.OR P3, PT, R2, R127.reuse, P6 ;  /* 0x0000007f0200720c */ /* 0x080fe20003766670 */
[----:B------:R1:W-:Y:S01]  /*08c0*/  @!P0 STG.E.128 [R8.64], RZ ;  /* 0x000000ff08008986 */ /* 0x0003e2000c101d0c */
[----:B------:R-:W-:Y:S02]  /*08d0*/  IADD3 R2, R0, 0x30, RZ ;  /* 0x0000003000027810 */ /* 0x000fe40007ffe0ff */
[----:B------:R-:W-:Y:S01]  /*08e0*/  SHF.R.S32.HI R5, RZ, 0x1f, R3 ;  /* 0x0000001fff057819 */ /* 0x000fe20000011403 */
[----:B------:R1:W-:Y:S01]  /*08f0*/  @!P0 STG.E.128 [R8.64+0x80], RZ ;  /* 0x000080ff08008986 */ /* 0x0003e2000c101d0c */
[----:B------:R-:W-:-:S03]  /*0900*/  ISETP.GE.OR P6, PT, R2, R127, P6 ;  /* 0x0000007f0200720c */ /* 0x000fc600037c6670 */
[----:B------:R1:W-:Y:S01]  /*0910*/  @!P0 STG.E.128 [R8.64+0x100], RZ ;  /* 0x000100ff08008986 */ /* 0x0003e2000c101d0c */
[----:B------:R-:W-:-:S03]  /*0920*/  IADD3 R3, P0, R3, R0, RZ ;  /* 0x0000000003037210 */ /* 0x000fc60007f1e0ff */
[----:B------:R1:W-:Y:S01]  /*0930*/  @!P1 STG.E.128 [R8.64+0x1800], RZ ;  /* 0x001800ff08009986 */ /* 0x0003e2000c101d0c */
[----:B------:R-:W-:Y:S02]  /*0940*/  LEA.HI.X.SX32 R0, R0, R5, 0x1, P0 ;  /* 0x0000000500007211 */ /* 0x000fe400000f0eff */
[C---:B------:R-:W-:Y:S01]  /*0950*/  LEA R6, P0, R3.reuse, c[0x0][0x208], 0x2 ;  /* 0x0000820003067a11 */ /* 0x040fe200078010ff */
[----:B------:R1:W-:Y:S03]  /*0960*/  @!P1 STG.E.128 [R8.64+0x1880], RZ ;  /* 0x001880ff08009986 */ /* 0x0003e6000c101d0c */
[----:B------:R-:W-:Y:S01]  /*0970*/  LEA.HI.X R7, R3, c[0x0][0x20c], R0, 0x2, P0 ;  /* 0x0000830003077a11 */ /* 0x000fe200000f1400 */
[----:B------:R1:W-:Y:S01]  /*0980*/  @!P1 STG.E.128 [R8.64+0x1900], RZ ;  /* 0x001900ff08009986 */ /* 0x0003e2000c101d0c */
[----:B------:R-:W-:Y:S01]  /*0990*/  ISETP.GE.AND P1, PT, R2, R127, PT ;  /* 0x0000007f0200720c */ /* 0x000fe20003f26270 */
[----:B------:R-:W-:-:S02]  /*09a0*/  @!P4 IMAD.MOV.U32 R3, RZ, RZ, -0x800000 ;  /* 0xff800000ff03c424 */ /* 0x000fc400078e00ff */
[----:B------:R-:W-:Y:S01]  /*09b0*/  @!P3 IMAD.MOV.U32 R0, RZ, RZ, -0x800000 ;  /* 0xff800000ff00b424 */ /* 0x000fe200078e00ff */
[----:B------:R1:W-:Y:S04]  /*09c0*/  @!P2 STG.E.128 [R8.64+0x3000], RZ ;  /* 0x003000ff0800a986 */ /* 0x0003e8000c101d0c */
[----:B------:R1:W-:Y:S04]  /*09d0*/  @!P2 STG.E.128 [R8.64+0x3080], RZ ;  /* 0x003080ff0800a986 */ /* 0x0003e8000c101d0c */
[----:B------:R1:W-:Y:S04]  /*09e0*/  @!P2 STG.E.128 [R8.64+0x3100], RZ ;  /* 0x003100ff0800a986 */ /* 0x0003e8000c101d0c */
[----:B------:R1:W-:Y:S04]  /*09f0*/  @!P1 STG.E.128 [R8.64+0x4800], RZ ;  /* 0x004800ff08009986 */ /* 0x0003e8000c101d0c */
[----:B------:R1:W-:Y:S04]  /*0a00*/  @!P1 STG.E.128 [R8.64+0x4880], RZ ;  /* 0x004880ff08009986 */ /* 0x0003e8000c101d0c */
[----:B------:R1:W-:Y:S04]  /*0a10*/  @!P1 STG.E.128 [R8.64+0x4900], RZ ;  /* 0x004900ff08009986 */ /* 0x0003e8000c101d0c */
[----:B------:R1:W-:Y:S04]  /*0a20*/  @!P4 STG.E [R6.64+0x40], R3 ;  /* 0x000040030600c986 */ /* 0x0003e8000c10190c */
[----:B------:R1:W-:Y:S04]  /*0a30*/  @!P3 STG.E [R6.64+0x80], R0 ;  /* 0x000080000600b986 */ /* 0x0003e8000c10190c */
[----:B------:R1:W-:Y:S01]  /*0a40*/  @!P5 STG.E [R6.64], R4 ;  /* 0x000000040600d986 */ /* 0x0003e2000c10190c */
[----:B------:R-:W-:Y:S05]  /*0a50*/  @P6 EXIT ;  /* 0x000000000000694d */ /* 0x000fea0003800000 */
[----:B-1----:R-:W-:-:S05]  /*0a60*/  MOV R3, 0xff800000 ;  /* 0xff80000000037802 */ /* 0x002fca0000000f00 */
[----:B------:R-:W-:Y:S01]  /*0a70*/  STG.E [R6.64+0xc0], R3 ;  /* 0x0000c00306007986 */ /* 0x000fe2000c10190c */
[----:B------:R-:W-:Y:S05]  /*0a80*/  EXIT ;  /* 0x000000000000794d */ /* 0x000fea0003800000 */
.L_x_2548:
[----:B------:R-:W-:Y:S01]  /*0a90*/  ISETP.NE.U32.AND P0, PT, RZ, c[0x0][0x2b8], PT ;  /* 0x0000ae00ff007a0c */ /* 0x000fe20003f05070 */
        /* <DEDUP_REMOVED lines=20> */
[----:B-1---5:R-:W1:Y:S01]  /*0be0*/  I2F.RP R5, R161 ;  /* 0x000000a100057306 */ /* 0x022e620000209400 */
        /* <DEDUP_REMOVED lines=52> */
[----:B------:R-:W-:Y:S02]  /*0f30*/  SHF.R.S32.HI R6, RZ, 0x1f, R7 ;  /* 0x0000001fff067819 */ /* 0x000fe40000011407 */
[----:B--2---:R-:W-:Y:S01]  /*0f40*/  SHF.R.S32.HI R5, RZ, 0x1f, R16 ;  /* 0x0000001fff057819 */ /* 0x004fe20000011410 */
[----:B------:R-:W-:-:S04]  /*0f50*/  IMAD.WIDE.U32 R10, R16, c[0x0][0x180], RZ ;  /* 0x00006000100a7a25 */ /* 0x000fc800078e00ff */
[C---:B------:R-:W-:Y:S02]  /*0f60*/  IMAD R13, R5.reuse, c[0x0][0x180], RZ ;  /* 0x00006000050d7a24 */ /* 0x040fe400078e02ff */
[----:B------:R-:W-:Y:S02]  /*0f70*/  IMAD.MOV.U32 R20, RZ, RZ, R10 ;  /* 0x000000ffff147224 */ /* 0x000fe400078e000a */
[----:B------:R-:W-:Y:S02]  /*0f80*/  IMAD R2, R16, c[0x0][0x184], R13 ;  /* 0x0000610010027a24 */ /* 0x000fe400078e020d */
[----:B------:R-:W-:-:S03]  /*0f90*/  IMAD R5, R5, c[0x0][0x188], RZ ;  /* 0x0000620005057a24 */ /* 0x000fc600078e02ff */
[----:B------:R-:W-:Y:S01]  /*0fa0*/  IADD3 R21, R11, R2, RZ ;  /* 0x000000020b157210 */ /* 0x000fe20007ffe0ff */
[C---:B------:R-:W-:Y:S02]  /*0fb0*/  IMAD R11, R9.reuse, c[0x0][0x19c], R0 ;  /* 0x00006700090b7a24 */ /* 0x040fe400078e0200 */
[----:B------:R-:W-:Y:S02]  /*0fc0*/  IMAD R0, R6, c[0x0][0x1b0], RZ ;  /* 0x00006c0006007a24 */ /* 0x000fe400078e02ff */
[----:B------:R-:W-:-:S04]  /*0fd0*/  IMAD.WIDE.U32 R20, R9, c[0x0][0x198], R20 ;  /* 0x0000660009147a25 */ /* 0x000fc800078e0014 */
[C---:B------:R-:W-:Y:S01]  /*0fe0*/  IMAD R2, R16.reuse, c[0x0][0x18c], R5 ;  /* 0x0000630010027a24 */ /* 0x040fe200078e0205 */
[----:B------:R-:W-:Y:S01]  /*0ff0*/  IADD3 R21, R21, R11, RZ ;  /* 0x0000000b15157210 */ /* 0x000fe20007ffe0ff */
[----:B------:R-:W-:Y:S02]  /*1000*/  IMAD R0, R7, c[0x0][0x1b4], R0 ;  /* 0x00006d0007007a24 */ /* 0x000fe400078e0200 */
[----:B------:R-:W-:-:S04]  /*1010*/  IMAD.WIDE.U32 R16, R16, c[0x0][0x188], RZ ;  /* 0x0000620010107a25 */ /* 0x000fc800078e00ff */
[----:B------:R-:W-:-:S04]  /*1020*/  IMAD.WIDE.U32 R20, R7, c[0x0][0x1b0], R20 ;  /* 0x00006c0007147a25 */ /* 0x000fc800078e0014 */
[----:B------:R-:W-:Y:S01]  /*1030*/  IMAD.IADD R2, R17, 0x1, R2 ;  /* 0x0000000111027824 */ /* 0x000fe200078e0202 */
[----:B------:R-:W-:Y:S01]  /*1040*/  IADD3 R0, R21, R0, RZ ;  /* 0x0000000015007210 */ /* 0x000fe20007ffe0ff */
[----:B------:R-:W-:Y:S05]  /*1050*/  BRA `(.L_x_2550) ;  /* 0x0000041000007947 */ /* 0x000fea0003800000 */
.L_x_2549:
        /* <DEDUP_REMOVED lines=16> */
.L_x_2551:
[----:B------:R-:W-:-:S04]  /*1160*/  IABS R3, c[0x0][0x1c8] ;  /* 0x0000720000037a13 */ /* 0x000fc80000000000 */
[----:B------:R-:W1:Y:S08]  /*1170*/  I2F.RP R9, R3 ;  /* 0x0000000300097306 */ /* 0x000e700000209400 */
[----:B-1----:R-:W1:Y:S02]  /*1180*/  MUFU.RCP R6, R9 ;  /* 0x0000000900067308 */ /* 0x002e640000001000 */
[----:B-1----:R-:W-:-:S02]  /*1190*/  IADD3 R6, R6, 0xffffffe, RZ ;  /* 0x0ffffffe06067810 */ /* 0x002fc40007ffe0ff */
[----:B------:R-:W-:-:S04]  /*11a0*/  LEA R9, R117, 0xffffff80, 0x7 ;  /* 0xffffff8075097811 */ /* 0x000fc800078e38ff */
[----:B------:R-:W1:Y:S01]  /*11b0*/  F2I.FTZ.U32.TRUNC.NTZ R7, R6 ;  /* 0x0000000600077305 */ /* 0x000e62000021f000 */
[----:B------:R-:W-:-:S04]  /*11c0*/  IMAD.WIDE.U32 R10, R9, c[0x0][0x198], R10 ;  /* 0x00006600090a7a25 */ /* 0x000fc800078e000a */
        /* <DEDUP_REMOVED lines=9> */
[----:B------:R-:W-:-:S03]  /*1260*/  @P3 IMAD.IADD R2, R8, 0x1, R15 ;  /* 0x0000000108023824 */ /* 0x000fc600078e020f */
[----:B------:R-:W-:Y:S01]  /*1270*/  ISETP.GT.U32.AND P0, PT, R3, R0, PT ;  /* 0x000000000300720c */ /* 0x000fe20003f04070 */
[----:B------:R-:W-:-:S04]  /*1280*/  @P3 IMAD.WIDE.U32 R16, R2, c[0x0][0x1a0], RZ ;  /* 0x0000680002103a25 */ /* 0x000fc800078e00ff */
[----:B------:R-:W-:-:S08]  /*1290*/  @P3 IMAD R2, R2, c[0x0][0x1a4], R17 ;  /* 0x0000690002023a24 */ /* 0x000fd000078e0211 */
        /* <DEDUP_REMOVED lines=29> */
.L_x_2550:
[----:B------:R-:W-:Y:S01]  /*1470*/  ISETP.NE.AND P0, PT, R4, -0x1, PT ;  /* 0xffffffff0400780c */ /* 0x000fe20003f05270 */
[----:B------:R-:W-:Y:S01]  /*1480*/  IMAD.IADD R186, R127, 0x1, -R126 ;  /* 0x000000017fba7824 */ /* 0x000fe200078e0a7e */
[----:B-----5:R-:W-:Y:S01]  /*1490*/  SHF.R.S32.HI R5, RZ, 0x1f, R122 ;  /* 0x0000001fff057819 */ /* 0x020fe2000001147a */
[----:B------:R-:W-:Y:S01]  /*14a0*/  IMAD.MOV.U32 R160, RZ, RZ, c[0x0][0x198] ;  /* 0x00006600ffa07624 */ /* 0x000fe200078e00ff */
[----:B------:R-:W-:Y:S01]  /*14b0*/  SHF.R.S32.HI R13, RZ, 0x1f, R22 ;  /* 0x0000001fff0d7819 */ /* 0x000fe20000011416 */
[----:B------:R-:W-:Y:S01]  /*14c0*/  IMAD R6, R6, c[0x0][0x1b8], RZ ;  /* 0x00006e0006067a24 */ /* 0x000fe200078e02ff */
[CC--:B------:R-:W-:Y:S01]  /*14d0*/  LEA.HI R19, R5.reuse, R122.reuse, RZ, 0x2 ;  /* 0x0000007a05137211 */ /* 0x0c0fe200078f10ff */
[----:B------:R-:W-:Y:S01]  /*14e0*/  IMAD.SHL.U32 R166, R122, 0x2, RZ ;  /* 0x000000027aa67824 */ /* 0x000fe200078e00ff */
[----:B------:R-:W-:Y:S01]  /*14f0*/  LEA.HI R124, R5, R122, RZ, 0x5 ;  /* 0x0000007a057c7211 */ /* 0x000fe200078f28ff */
[----:B------:R-:W-:Y:S01]  /*1500*/  IMAD R13, R13, c[0x0][0x1a8], RZ ;  /* 0x00006a000d0d7a24 */ /* 0x000fe200078e02ff */
[----:B------:R-:W-:Y:S01]  /*1510*/  LOP3.LUT R17, R19, 0xfffffffc, RZ, 0xc0, !PT ;  /* 0xfffffffc13117812 */ /* 0x000fe200078ec0ff */
[----:B------:R-:W-:Y:S01]  /*1520*/  IMAD R6, R7, c[0x0][0x1bc], R6 ;  /* 0x00006f0007067a24 */ /* 0x000fe200078e0206 */
[----:B------:R-:W-:Y:S01]  /*1530*/  SHF.R.S32.HI R125, RZ, 0x5, R124 ;  /* 0x00000005ff7d7819 */ /* 0x000fe2000001147c */
[----:B------:R-:W-:Y:S01]  /*1540*/  @!P0 IMAD.WIDE.U32 R10, R197, c[0x0][0x178], RZ ;  /* 0x00005e00c50a8a25 */ /* 0x000fe200078e00ff */
[----:B------:R-:W-:-:S02]  /*1550*/  @!P0 SHF.R.S32.HI R8, RZ, 0x1f, R197 ;  /* 0x0000001fff088819 */ /* 0x000fc400000114c5 */
[----:B------:R-:W-:Y:S01]  /*1560*/  IADD3 R193, R117, -0x1, RZ ;  /* 0xffffffff75c17810 */ /* 0x000fe20007ffe0ff */
[----:B------:R-:W-:Y:S01]  /*1570*/  IMAD.IADD R17, R122, 0x1, -R17 ;  /* 0x000000017a117824 */ /* 0x000fe200078e0a11 */
[----:B------:R-:W-:Y:S01]  /*1580*/  LOP3.LUT R166, R166, 0x6, RZ, 0xc0, !PT ;  /* 0x00000006a6a67812 */ /* 0x000fe200078ec0ff */
[----:B------:R-:W-:Y:S02]  /*1590*/  @!P0 IMAD R8, R8, c[0x0][0x178], RZ ;  /* 0x00005e0008088a24 */ /* 0x000fe400078e02ff */
[----:B------:R-:W-:-:S04]  /*15a0*/  @P0 IMAD.WIDE.U32 R14, R4, c[0x0][0x190], RZ ;  /* 0x00006400040e0a25 */ /* 0x000fc800078e00ff */
[----:B------:R-:W-:Y:S02]  /*15b0*/  @!P0 IMAD R8, R197, c[0x0][0x17c], R8 ;  /* 0x00005f00c5088a24 */ /* 0x000fe400078e0208 */
[----:B------:R-:W-:Y:S02]  /*15c0*/  @!P0 IMAD.MOV.U32 R14, RZ, RZ, R10 ;  /* 0x000000ffff0e8224 */ /* 0x000fe400078e000a */
[----:B------:R-:W-:Y:S02]  /*15d0*/  IMAD.SHL.U32 R17, R17, 0x8, RZ ;  /* 0x0000000811117824 */ /* 0x000fe400078e00ff */
[----:B------:R-:W-:Y:S02]  /*15e0*/  @P0 IMAD R4, R4, c[0x0][0x194], R15 ;  /* 0x0000650004040a24 */ /* 0x000fe400078e020f */
[----:B------:R-:W-:Y:S01]  /*15f0*/  @!P0 IMAD.IADD R4, R11, 0x1, R8 ;  /* 0x000000010b048824 */ /* 0x000fe200078e0208 */
[----:B------:R-:W-:Y:S01]  /*1600*/  IADD3 R14, P0, R17, R14, RZ ;  /* 0x0000000e110e7210 */ /* 0x000fe20007f1e0ff */
[----:B------:R-:W-:Y:S01]  /*1610*/  IMAD R18, R22, c[0x0][0x1ac], R13 ;  /* 0x00006b0016127a24 */ /* 0x000fe200078e020d */
[----:B------:R-:W-:Y:S01]  /*1620*/  SHF.R.S32.HI R11, RZ, 0x1f, R17 ;  /* 0x0000001fff0b7819 */ /* 0x000fe20000011411 */
[----:B------:R-:W-:Y:S01]  /*1630*/  IMAD.SHL.U32 R121, R193, 0x80, RZ ;  /* 0x00000080c1797824 */ /* 0x000fe200078e00ff */
[----:B------:R-:W-:-:S03]  /*1640*/  IADD3 R20, P1, R17, R20, RZ ;  /* 0x0000001411147210 */ /* 0x000fc60007f3e0ff */
[----:B------:R-:W-:Y:S01]  /*1650*/  IMAD.X R15, R11, 0x1, R4, P0 ;  /* 0x000000010b0f7824 */ /* 0x000fe200000e0604 */
[----:B------:R-:W-:Y:S01]  /*1660*/  LEA.HI R4, R5, R122, RZ, 0x3 ;  /* 0x0000007a05047211 */ /* 0x000fe200078f18ff */
[----:B------:R-:W-:Y:S01]  /*1670*/  IMAD.X R21, R11, 0x1, R0, P1 ;  /* 0x000000010b157824 */ /* 0x000fe200008e0600 */
[----:B------:R-:W-:Y:S01]  /*1680*/  IADD3 R16, P0, R17, R16, RZ ;  /* 0x0000001011107210 */ /* 0x000fe20007f1e0ff */
[----:B------:R-:W-:Y:S01]  /*1690*/  IMAD.WIDE.U32 R22, R22, c[0x0][0x1a8], R14 ;  /* 0x00006a0016167a25 */ /* 0x000fe200078e000e */
[----:B------:R-:W-:Y:S02]  /*16a0*/  SHF.R.S32.HI R14, RZ, 0x2, R19 ;  /* 0x00000002ff0e7819 */ /* 0x000fe40000011413 */
[----:B------:R-:W-:Y:S02]  /*16b0*/  SHF.R.S32.HI R187, RZ, 0x3, R4 ;  /* 0x00000003ffbb7819 */ /* 0x000fe40000011404 */
[C---:B------:R-:W-:Y:S01]  /*16c0*/  IADD3 R13, R14.reuse, 0x20, RZ ;  /* 0x000000200e0d7810 */ /* 0x040fe20007ffe0ff */
[----:B------:R-:W-:Y:S01]  /*16d0*/  IMAD.WIDE.U32 R20, R14, c[0x0][0x198], R20 ;  /* 0x000066000e147a25 */ /* 0x000fe200078e0014 */
[----:B------:R-:W-:-:S02]  /*16e0*/  LEA.HI R19, R19, R14, RZ, 0x1 ;  /* 0x0000000e13137211 */ /* 0x000fc400078f08ff */
[-C--:B------:R-:W-:Y:S01]  /*16f0*/  ISETP.GE.AND P3, PT, R13, R186.reuse, PT ;  /* 0x000000ba0d00720c */ /* 0x080fe20003f66270 */
[----:B------:R-:W-:Y:S01]  /*1700*/  IMAD.SHL.U32 R8, R187, 0x40, RZ ;  /* 0x00000040bb087824 */ /* 0x000fe200078e00ff */
[----:B------:R-:W-:Y:S01]  /*1710*/  SHF.R.S32.HI R15, RZ, 0x1f, R14 ;  /* 0x0000001fff0f7819 */ /* 0x000fe2000001140e */
[----:B------:R-:W-:Y:S01]  /*1720*/  IMAD.MOV.U32 R162, RZ, RZ, R20 ;  /* 0x000000ffffa27224 */ /* 0x000fe200078e0014 */
[----:B------:R-:W-:Y:S02]  /*1730*/  LOP3.LUT R19, R19, 0x7fffffe, RZ, 0xc0, !PT ;  /* 0x07fffffe13137812 */ /* 0x000fe400078ec0ff */
[----:B------:R-:W-:Y:S01]  /*1740*/  LOP3.LUT R8, R8, 0xc0, RZ, 0xc0, !PT ;  /* 0x000000c008087812 */ /* 0x000fe200078ec0ff */
[----:B------:R-:W-:Y:S01]  /*1750*/  IMAD.WIDE R24, R25, 0x40, R14 ;  /* 0x0000004019187825 */ /* 0x000fe200078e020e */
[----:B------:R-:W-:Y:S02]  /*1760*/  ISETP.GE.AND P4, PT, R14, R186, PT ;  /* 0x000000ba0e00720c */ /* 0x000fe40003f86270 */
[----:B------:R-:W-:Y:S01]  /*1770*/  LOP3.LUT R17, R8, 0x18, R17, 0xf8, !PT ;  /* 0x0000001808117812 */ /* 0x000fe200078ef811 */
[C---:B------:R-:W-:Y:S01]  /*1780*/  IMAD.IADD R10, R14.reuse, 0x1, -R19 ;  /* 0x000000010e0a7824 */ /* 0x040fe200078e0a13 */
[----:B------:R-:W-:Y:S01]  /*1790*/  SHF.R.U32.HI R8, RZ, 0x3, R8 ;  /* 0x00000003ff087819 */ /* 0x000fe20000011608 */
[----:B------:R-:W-:Y:S01]  /*17a0*/  IMAD.IADD R19, R23, 0x1, R18 ;  /* 0x0000000117137824 */ /* 0x000fe200078e0212 */
[----:B------:R-:W-:Y:S01]  /*17b0*/  IADD3 R118, P1, R14, R9, RZ ;  /* 0x000000090e767210 */ /* 0x000fe20007f3e0ff */
[----:B------:R-:W-:Y:S01]  /*17c0*/  IMAD R195, R125, 0x8, R10 ;  /* 0x000000087dc37824 */ /* 0x000fe200078e020a */
[----:B------:R-:W-:Y:S01]  /*17d0*/  LOP3.LUT R8, R17, R8, RZ, 0x3c, !PT ;  /* 0x0000000811087212 */ /* 0x000fe200078e3cff */
[----:B------:R-:W-:Y:S01]  /*17e0*/  IMAD.X R17, R11, 0x1, R2, P0 ;  /* 0x000000010b117824 */ /* 0x000fe200000e0602 */
[----:B------:R-:W-:Y:S01]  /*17f0*/  @!P3 IADD3 R10, P0, R24, 0x20, RZ ;  /* 0x00000020180ab810 */ /* 0x000fe20007f1e0ff */
[----:B------:R-:W-:Y:S01]  /*1800*/  @!P3 IMAD.MOV.U32 R23, RZ, RZ, R19 ;  /* 0x000000ffff17b224 */ /* 0x000fe200078e0013 */
[----:B------:R-:W-:Y:S01]  /*1810*/  LEA.HI R5, R5, R122, RZ, 0x4 ;  /* 0x0000007a05057211 */ /* 0x000fe200078f20ff */
[----:B------:R-:W-:-:S02]  /*1820*/  @!P4 IMAD.MOV.U32 R18, RZ, RZ, R22 ;  /* 0x000000ffff12c224 */ /* 0x000fc400078e0016 */
[----:B------:R-:W-:Y:S01]  /*1830*/  @!P4 IMAD R9, R25, c[0x0][0x190], RZ ;  /* 0x000064001909ca24 */ /* 0x000fe200078e02ff */
[----:B------:R-:W-:Y:S01]  /*1840*/  LOP3.LUT R123, R5, 0xfffffff0, RZ, 0xc0, !PT ;  /* 0xfffffff0057b7812 */ /* 0x000fe200078ec0ff */
[----:B------:R-:W-:Y:S02]  /*1850*/  @!P3 IMAD.X R11, RZ, RZ, R25, P0 ;  /* 0x000000ffff0bb224 */ /* 0x000fe400000e0619 */
[----:B------:R-:W-:Y:S02]  /*1860*/  IMAD.IADD R2, R120, 0x1, -R121 ;  /* 0x0000000178027824 */ /* 0x000fe400078e0a79 */
[C---:B------:R-:W-:Y:S02]  /*1870*/  @!P4 IMAD R9, R24.reuse, c[0x0][0x194], R9 ;  /* 0x000065001809ca24 */ /* 0x040fe400078e0209 */
[----:B------:R-:W-:Y:S01]  /*1880*/  @!P4 IMAD.WIDE.U32 R18, R24, c[0x0][0x190], R18 ;  /* 0x000064001812ca25 */ /* 0x000fe200078e0012 */
[----:B------:R-:W-:-:S03]  /*1890*/  ISETP.GE.AND P5, PT, R14, R2, PT ;  /* 0x000000020e00720c */ /* 0x000fc60003fa6270 */
[----:B------:R-:W-:Y:S01]  /*18a0*/  @!P3 IMAD R11, R11, c[0x0][0x190], RZ ;  /* 0x000064000b0bba24 */ /* 0x000fe200078e02ff */
[----:B------:R-:W-:Y:S01]  /*18b0*/  @!P4 LEA R24, P0, R18, c[0x0][0x160], 0x1 ;  /* 0x000058001218ca11 */ /* 0x000fe200078008ff */
[----:B------:R-:W-:Y:S02]  /*18c0*/  IMAD.U32 R195, R195, 0x20, R8 ;  /* 0x00000020c3c37824 */ /* 0x000fe400078e0008 */
[----:B------:R-:W-:Y:S01]  /*18d0*/  IMAD.X R3, R15, 0x1, R3, P1 ;  /* 0x000000010f037824 */ /* 0x000fe200008e0603 */
[----:B------:R-:W-:Y:S01]  /*18e0*/  ISETP.GE.AND P1, PT, R13, R2, PT ;  /* 0x000000020d00720c */ /* 0x000fe20003f26270 */
[----:B------:R-:W-:Y:S02]  /*18f0*/  @!P3 IMAD R8, R10, c[0x0][0x194], R11 ;  /* 0x000065000a08ba24 */ /* 0x000fe400078e020b */
[----:B------:R-:W-:Y:S02]  /*1900*/  @!P4 IMAD.IADD R0, R19, 0x1, R9 ;  /* 0x000000011300c824 */ /* 0x000fe400078e0209 */
[----:B------:R-:W-:Y:S01]  /*1910*/  IMAD R163, R15, c[0x0][0x198], RZ ;  /* 0x000066000fa37a24 */ /* 0x000fe200078e02ff */
[----:B------:R-:W-:Y:S01]  /*1920*/  IADD3 R15, R14, 0x60, RZ ;  /* 0x000000600e0f7810 */ /* 0x000fe20007ffe0ff */
[----:B------:R-:W-:Y:S01]  /*1930*/  @!P3 IMAD.WIDE.U32 R10, R10, c[0x0][0x190], R22 ;  /* 0x000064000a0aba25 */ /* 0x000fe200078e0016 */
[----:B------:R-:W-:-:S03]  /*1940*/  @!P4 LEA.HI.X R25, R18, c[0x0][0x164], R0, 0x1, P0 ;  /* 0x000059001219ca11 */ /* 0x000fc600000f0c00 */
[----:B------:R-:W-:Y:S01]  /*1950*/  IMAD R163, R14, c[0x0][0x19c], R163 ;  /* 0x000067000ea37a24 */ /* 0x000fe200078e02a3 */
[----:B------:R-:W-:Y:S01]  /*1960*/  @!P3 LEA R20, P0, R10, c[0x0][0x160], 0x1 ;  /* 0x000058000a14ba11 */ /* 0x000fe200078008ff */
[----:B------:R-:W-:Y:S01]  /*1970*/  @!P3 IMAD.IADD R8, R11, 0x1, R8 ;  /* 0x000000010b08b824 */ /* 0x000fe200078e0208 */
[----:B------:R-:W-:Y:S01]  /*1980*/  IADD3 R11, R14, 0x40, RZ ;  /* 0x000000400e0b7810 */ /* 0x000fe20007ffe0ff */
[----:B------:R-:W-:Y:S01]  /*1990*/  IMAD.IADD R163, R21, 0x1, R163 ;  /* 0x0000000115a37824 */ /* 0x000fe200078e02a3 */
[----:B------:R-:W-:Y:S01]  /*19a0*/  @!P1 LEA R9, P2, R160, R162, 0x5 ;  /* 0x000000a2a0099211 */ /* 0x000fe200078428ff */
[----:B------:R-:W-:Y:S01]  /*19b0*/  IMAD.MOV.U32 R0, RZ, RZ, c[0x0][0x19c] ;  /* 0x00006700ff007624 */ /* 0x000fe200078e00ff */
[----:B------:R-:W-:Y:S01]  /*19c0*/  @!P3 LEA.HI.X R21, R10, c[0x0][0x164], R8, 0x1, P0 ;  /* 0x000059000a15ba11 */ /* 0x000fe200000f0c08 */
[----:B------:R-:W-:Y:S01]  /*19d0*/  IMAD.SHL.U32 R195, R195, 0x2, RZ ;  /* 0x00000002c3c37824 */ /* 0x000fe200078e00ff */
[----:B------:R-:W-:Y:S01]  /*19e0*/  ISETP.GE.AND P0, PT, R11, R2, PT ;  /* 0x000000020b00720c */ /* 0x000fe20003f06270 */
[C---:B------:R-:W-:Y:S01]  /*19f0*/  IMAD.WIDE.U32 R22, R160.reuse, 0x40, RZ ;  /* 0x00000040a0167825 */ /* 0x040fe200078e00ff */
[----:B------:R-:W-:-:S02]  /*1a00*/  @!P1 LEA.HI.X R8, R160, R163, R0, 0x5, P2 ;  /* 0x000000a3a0089211 */ /* 0x000fc400010f2c00 */
[C---:B------:R-:W-:Y:S01]  /*1a10*/  @!P1 LEA R18, P2, R9.reuse, c[0x0][0x168], 0x1 ;  /* 0x00005a0009129a11 */ /* 0x040fe200078408ff */
[----:B------:R-:W-:Y:S01]  /*1a20*/  @!PT LDS RZ, [RZ] ;  /* 0x00000000fffff984 */ /* 0x000fe20000000800 */
[----:B------:R-:W-:Y:S01]  /*1a30*/  @!PT LDS RZ, [RZ] ;  /* 0x00000000fffff984 */ /* 0x000fe20000000800 */
[----:B------:R-:W-:Y:S01]  /*1a40*/  @!PT LDS RZ, [RZ] ;  /* 0x00000000fffff984 */ /* 0x000fe20000000800 */
[----:B------:R1:W-:Y:S01]  /*1a50*/  @!P4 LDGSTS.E.BYPASS.LTC128B.128 [R195], [R24.64] ;  /* 0x0000000018c3cfae */ /* 0x0003e2000b901d4c */
[----:B------:R-:W-:Y:S02]  /*1a60*/  IMAD.IADD R123, R122, 0x1, -R123 ;  /* 0x000000017a7b7824 */ /* 0x000fe400078e0a7b */
[----:B------:R-:W-:Y:S01]  /*1a70*/  @!P1 LEA.HI.X R19, R9, c[0x0][0x16c], R8, 0x1, P2 ;  /* 0x00005b0009139a11 */ /* 0x000fe200010f0c08 */
[----:B------:R1:W-:Y:S01]  /*1a80*/  @!P4 LDGSTS.E.BYPASS.LTC128B.128 [R195+0x1000], [R24.64+0x40] ;  /* 0x0100004018c3cfae */ /* 0x0003e2000b901d4c */
[----:B------:R-:W-:Y:S02]  /*1a90*/  IMAD.SHL.U32 R8, R0, 0x40, RZ ;  /* 0x0000004000087824 */ /* 0x000fe400078e00ff */
[----:B------:R-:W-:Y:S01]  /*1aa0*/  IMAD R3, R3, c[0x0][0x1a0], RZ ;  /* 0x0000680003037a24 */ /* 0x000fe200078e02ff */
[----:B------:R1:W-:Y:S01]  /*1ab0*/  @!P4 LDGSTS.E.BYPASS.LTC128B.128 [R195+0x2000], [R24.64+0x80] ;  /* 0x0200008018c3cfae */ /* 0x0003e2000b901d4c */
[----:B------:R-:W-:-:S02]  /*1ac0*/  @!P0 IADD3 R9, P2, R162, R22, RZ ;  /* 0x00000016a2098210 */ /* 0x000fc40007f5e0ff */
[----:B------:R-:W-:Y:S01]  /*1ad0*/  @!P5 LEA R22, P4, R162, c[0x0][0x168], 0x1 ;  /* 0x00005a00a216da11 */ /* 0x000fe200078808ff */
[----:B------:R2:W-:Y:S01]  /*1ae0*/  @!P3 LDGSTS.E.BYPASS.LTC128B.128 [R195+0x800], [R20.64] ;  /* 0x0080000014c3bfae */ /* 0x0005e2000b901d4c */
[----:B------:R-:W-:Y:S01]  /*1af0*/  @!P0 IADD3.X R8, R163, R23, R8, P2, !PT ;  /* 0x00000017a3088210 */ /* 0x000fe200017fe408 */
[----:B------:R-:W-:Y:S01]  /*1b00*/  IMAD R3, R118, c[0x0][0x1a4], R3 ;  /* 0x0000690076037a24 */ /* 0x000fe200078e0203 */
[----:B------:R-:W-:Y:S01]  /*1b10*/  @!P5 LEA.HI.X R23, R162, c[0x0][0x16c], R163, 0x1, P4 ;  /* 0x00005b00a217da11 */ /* 0x000fe200020f0ca3 */
[----:B------:R2:W-:Y:S01]  /*1b20*/  @!P3 LDGSTS.E.BYPASS.LTC128B.128 [R195+0x1800], [R20.64+0x40] ;  /* 0x0180004014c3bfae */ /* 0x0005e2000b901d4c */
[----:B------:R-:W-:Y:S02]  /*1b30*/  @!P0 LEA R10, P2, R9, c[0x0][0x168], 0x1 ;  /* 0x00005a00090a8a11 */ /* 0x000fe400078408ff */
[-C--:B------:R-:W-:Y:S01]  /*1b40*/  ISETP.GE.AND P4, PT, R13, R2.reuse, PT ;  /* 0x000000020d00720c */ /* 0x080fe20003f86270 */
[----:B------:R2:W-:Y:S01]  /*1b50*/  @!P3 LDGSTS.E.BYPASS.LTC128B.128 [R195+0x2800], [R20.64+0x80] ;  /* 0x0280008014c3bfae */ /* 0x0005e2000b901d4c */
[-C--:B------:R-:W-:Y:S01]  /*1b60*/  ISETP.GE.AND P3, PT, R11, R2.reuse, PT ;  /* 0x000000020b00720c */ /* 0x080fe20003f66270 */
[----:B------:R-:W-:Y:S01]  /*1b70*/  IMAD.WIDE.U32 R12, R7, c[0x0][0x1b8], R16 ;  /* 0x00006e00070c7a25 */ /* 0x000fe200078e0010 */
[----:B------:R-:W-:Y:S01]  /*1b80*/  @!P0 LEA.HI.X R11, R9, c[0x0][0x16c], R8, 0x1, P2 ;  /* 0x00005b00090b8a11 */ /* 0x000fe200010f0c08 */
[----:B------:R2:W-:Y:S01]  /*1b90*/  @!P5 LDGSTS.E.BYPASS.LTC128B.128 [R195+0x3000], [R22.64] ;  /* 0x0300000016c3dfae */ /* 0x0005e2000b901d4c */
[----:B------:R-:W-:Y:S01]  /*1ba0*/  ISETP.GE.AND P2, PT, R15, R2, PT ;  /* 0x000000020f00720c */ /* 0x000fe20003f46270 */
[----:B------:R-:W-:Y:S01]  /*1bb0*/  IMAD.IADD R13, R13, 0x1, R6 ;  /* 0x000000010d0d7824 */ /* 0x000fe200078e0206 */
[C---:B------:R-:W-:Y:S01]  /*1bc0*/  LOP3.LUT R9, R4.reuse, 0xfffffff8, RZ, 0xc0, !PT ;  /* 0xfffffff804097812 */ /* 0x040fe200078ec0ff */
[----:B------:R2:W-:Y:S01]  /*1bd0*/  @!P5 LDGSTS.E.BYPASS.LTC128B.128 [R195+0x5000], [R22.64+0x40] ;  /* 0x0500004016c3dfae */ /* 0x0005e2000b901d4c */
[----:B------:R-:W-:Y:S01]  /*1be0*/  LEA.HI R4, R4, R187, RZ, 0x1 ;  /* 0x000000bb04047211 */ /* 0x000fe200078f08ff */
[----:B------:R-:W-:-:S02]  /*1bf0*/  IMAD.WIDE.U32 R118, R118, c[0x0][0x1a0], R12 ;  /* 0x0000680076767a25 */ /* 0x000fc400078e000c */
[----:B------:R2:W-:Y:S01]  /*1c00*/  @!P5 LDGSTS.E.BYPASS.LTC128B.128 [R195+0x7000], [R22.64+0x80] ;  /* 0x0700008016c3dfae */ /* 0x0005e2000b901d4c */
[-C--:B------:R-:W-:Y:S01]  /*1c10*/  ISETP.GE.AND P5, PT, R14, R2.reuse, PT ;  /* 0x000000020e00720c */ /* 0x080fe20003fa6270 */
[----:B------:R-:W-:Y:S01]  /*1c20*/  IMAD.IADD R9, R122, 0x1, -R9 ;  /* 0x000000017a097824 */ /* 0x000fe200078e0a09 */
[----:B------:R-:W-:Y:S01]  /*1c30*/  SHF.R.S32.HI R14, RZ, 0x1f, R123 ;  /* 0x0000001fff0e7819 */ /* 0x000fe2000001147b */
[----:B------:R3:W-:Y:S01]  /*1c40*/  @!P1 LDGSTS.E.BYPASS.LTC128B.128 [R195+0x3800], [R18.64] ;  /* 0x0380000012c39fae */ /* 0x0007e2000b901d4c */
[----:B------:R-:W-:Y:S01]  /*1c50*/  LOP3.LUT R4, R4, 0xfffffffe, RZ, 0xc0, !PT ;  /* 0xfffffffe04047812 */ /* 0x000fe200078ec0ff */
[----:B------:R-:W-:Y:S01]  /*1c60*/  IMAD.IADD R116, R119, 0x1, R3 ;  /* 0x0000000177747824 */ /* 0x000fe200078e0203 */
[----:B------:R-:W-:Y:S01]  /*1c70*/  LEA.HI R196, R9, R9, RZ, 0x1 ;  /* 0x0000000909c47211 */ /* 0x000fe200078f08ff */
[----:B------:R3:W-:Y:S01]  /*1c80*/  @!P1 LDGSTS.E.BYPASS.LTC128B.128 [R195+0x5800], [R18.64+0x40] ;  /* 0x0580004012c39fae */ /* 0x0007e2000b901d4c */
[----:B------:R-:W-:Y:S02]  /*1c90*/  IMAD.MOV.U32 R12, RZ, RZ, 0x40 ;  /* 0x00000040ff0c7424 */ /* 0x000fe400078e00ff */
[----:B------:R-:W-:Y:S01]  /*1ca0*/  LOP3.LUT R192, R196, 0xfffffffe, RZ, 0xc0, !PT ;  /* 0xfffffffec4c07812 */ /* 0x000fe200078ec0ff */
[----:B------:R3:W-:Y:S01]  /*1cb0*/  @!P1 LDGSTS.E.BYPASS.LTC128B.128 [R195+0x7800], [R18.64+0x80] ;  /* 0x0780008012c39fae */ /* 0x0007e2000b901d4c */
[----:B------:R-:W-:Y:S01]  /*1cc0*/  ISETP.GE.AND P1, PT, R15, R2, PT ;  /* 0x000000020f00720c */ /* 0x000fe20003f26270 */
[----:B------:R-:W-:Y:S01]  /*1cd0*/  IMAD.IADD R194, R187, 0x1, -R4 ;  /* 0x00000001bbc27824 */ /* 0x000fe200078e0a04 */
[----:B------:R-:W-:Y:S01]  /*1ce0*/  SHF.R.S32.HI R2, RZ, 0x4, R5 ;  /* 0x00000004ff027819 */ /* 0x000fe20000011405 */
[----:B------:R-:W-:Y:S01]  /*1cf0*/  IMAD.IADD R192, R9, 0x1, -R192 ;  /* 0x0000000109c07824 */ /* 0x000fe200078e0ac0 */
[----:B------:R-:W-:Y:S01]  /*1d00*/  SHF.R.S32.HI R196, RZ, 0x1, R196 ;  /* 0x00000001ffc47819 */ /* 0x000fe200000114c4 */
[----:B------:R4:W-:Y:S01]  /*1d10*/  @!P0 LDGSTS.E.BYPASS.LTC128B.128 [R195+0x4000], [R10.64] ;  /* 0x040000000ac38fae */ /* 0x0009e2000b901d4c */
[----:B------:R-:W-:Y:S01]  /*1d20*/  LEA.HI R5, R2, R2, RZ, 0x1 ;  /* 0x0000000202057211 */ /* 0x000fe200078f08ff */
[----:B------:R-:W-:-:S02]  /*1d30*/  IMAD.SHL.U32 R6, R194, 0x8, RZ ;  /* 0x00000008c2067824 */ /* 0x000fc400078e00ff */
[----:B------:R4:W-:Y:S01]  /*1d40*/  @!P0 LDGSTS.E.BYPASS.LTC128B.128 [R195+0x6000], [R10.64+0x40] ;  /* 0x060000400ac38fae */ /* 0x0009e2000b901d4c */
[----:B------:R-:W-:Y:S02]  /*1d50*/  LOP3.LUT R7, R5, 0xfffffffe, RZ, 0xc0, !PT ;  /* 0xfffffffe05077812 */ /* 0x000fe400078ec0ff */
[-C--:B------:R-:W-:Y:S01]  /*1d60*/  LEA.HI R5, R123, R123.reuse, RZ, 0x1 ;  /* 0x0000007b7b057211 */ /* 0x080fe200078f08ff */
[----:B------:R-:W-:Y:S01]  /*1d70*/  @!P1 IMAD R13, R0, 0x60, RZ ;  /* 0x00000060000d9824 */ /* 0x000fe200078e02ff */
[----:B------:R4:W-:Y:S01]  /*1d80*/  @!P0 LDGSTS.E.BYPASS.LTC128B.128 [R195+0x8000], [R10.64+0x80] ;  /* 0x080000800ac38fae */ /* 0x0009e2000b901d4c */
[----:B------:R-:W-:Y:S01]  /*1d90*/  IMAD.IADD R7, R2, 0x1, -R7 ;  /* 0x0000000102077824 */ /* 0x000fe200078e0a07 */
[----:B------:R-:W-:Y:S02]  /*1da0*/  LOP3.LUT R8, R5, 0x7fffffe, RZ, 0xc0, !PT ;  /* 0x07fffffe05087812 */ /* 0x000fe400078ec0ff */
[----:B------:R-:W-:Y:S01]  /*1db0*/  LEA.HI R2, R14, R123, RZ, 0x3 ;  /* 0x0000007b0e027211 */ /* 0x000fe200078f18ff */
[----:B------:R-:W-:Y:S01]  /*1dc0*/  IMAD R184, R7, 0x8, R192 ;  /* 0x0000000807b87824 */ /* 0x000fe200078e02c0 */
[--C-:B------:R-:W-:Y:S01]  /*1dd0*/  SHF.R.S32.HI R4, RZ, 0x1, R5.reuse ;  /* 0x00000001ff047819 */ /* 0x100fe20000011405 */
[----:B------:R-:W-:Y:S01]  /*1de0*/  IMAD.IADD R123, R123, 0x1, -R8 ;  /* 0x000000017b7b7824 */ /* 0x000fe200078e0a08 */
[----:B------:R-:W-:Y:S01]  /*1df0*/  SHF.R.S32.HI R9, RZ, 0x1f, R5 ;  /* 0x0000001fff097819 */ /* 0x000fe20000011405 */
[----:B------:R-:W-:Y:S01]  /*1e00*/  IMAD.SHL.U32 R8, R196, 0x40, RZ ;  /* 0x00000040c4087824 */ /* 0x000fe200078e00ff */
[----:B------:R-:W-:Y:S01]  /*1e10*/  LEA R190, P0, R118, c[0x0][0x170], 0x1 ;  /* 0x00005c0076be7a11 */ /* 0x000fe200078008ff */
[----:B------:R-:W-:Y:S01]  /*1e20*/  IMAD.SHL.U32 R7, R7, 0x8, RZ ;  /* 0x0000000807077824 */ /* 0x000fe200078e00ff */
[----:B------:R-:W-:Y:S01]  /*1e30*/  LEA.HI R0, R9, R4, RZ, 0x2 ;  /* 0x0000000409007211 */ /* 0x000fe200078f10ff */
[----:B------:R-:W-:Y:S01]  /*1e40*/  IMAD.SHL.U32 R2, R2, 0x20, RZ ;  /* 0x0000002002027824 */ /* 0x000fe200078e00ff */
[----:B------:R-:W-:Y:S01]  /*1e50*/  LOP3.LUT R5, R8, 0xc0, RZ, 0xc0, !PT ;  /* 0x000000c008057812 */ /* 0x000fe200078ec0ff */
[----:B------:R-:W-:Y:S01]  /*1e60*/  @!P1 IMAD.WIDE.U32 R8, R160, 0x60, R162 ;  /* 0x00000060a0089825 */ /* 0x000fe200078e00a2 */
[----:B------:R-:W-:-:S02]  /*1e70*/  LOP3.LUT R3, R0, 0xfffffffc, RZ, 0xc0, !PT ;  /* 0xfffffffc00037812 */ /* 0x000fc400078ec0ff */
[----:B------:R-:W-:Y:S01]  /*1e80*/  LEA.HI.X R189, R118, c[0x0][0x174], R116, 0x1, P0 ;  /* 0x00005d0076bd7a11 */ /* 0x000fe200000f0c74 */
[----:B------:R-:W-:Y:S01]  /*1e90*/  @!P1 IMAD.IADD R0, R9, 0x1, R13 ;  /* 0x0000000109009824 */ /* 0x000fe200078e020d */
[----:B------:R-:W-:Y:S01]  /*1ea0*/  @!P1 LEA R14, P0, R8, c[0x0][0x168], 0x1 ;  /* 0x00005a00080e9a11 */ /* 0x000fe200078008ff */
[----:B------:R-:W-:Y:S01]  /*1eb0*/  IMAD.IADD R3, R4, 0x1, -R3 ;  /* 0x0000000104037824 */ /* 0x000fe200078e0a03 */
[----:B------:R-:W-:Y:S01]  /*1ec0*/  LOP3.LUT R6, R5, 0x8, R6, 0xf8, !PT ;  /* 0x0000000805067812 */ /* 0x000fe200078ef806 */
[----:B------:R-:W-:Y:S01]  /*1ed0*/  @!P2 IMAD.MOV.U32 R4, RZ, RZ, R190 ;  /* 0x000000ffff04a224 */ /* 0x000fe200078e00be */
[----:B------:R-:W-:Y:S01]  /*1ee0*/  @!P1 LEA.HI.X R15, R8, c[0x0][0x16c], R0, 0x1, P0 ;  /* 0x00005b00080f9a11 */ /* 0x000fe200000f0c00 */
[----:B------:R-:W-:Y:S01]  /*1ef0*/  IMAD.SHL.U32 R8, R3, 0x40, RZ ;  /* 0x0000004003087824 */ /* 0x000fe200078e00ff */
[----:B------:R-:W-:Y:S01]  /*1f00*/  SHF.R.U32.HI R5, RZ, 0x3, R5 ;  /* 0x00000003ff057819 */ /* 0x000fe20000011605 */
[----:B----4-:R-:W-:Y:S01]  /*1f10*/  @!P2 IMAD.MOV.U32 R10, RZ, RZ, c[0x0][0x1a0] ;  /* 0x00006800ff0aa624 */ /* 0x010fe200078e00ff */
[----:B------:R-:W-:Y:S01]  /*1f20*/  LOP3.LUT R2, R2, 0xffffff00, RZ, 0xc0, !PT ;  /* 0xffffff0002027812 */ /* 0x000fe200078ec0ff */
[----:B------:R4:W-:Y:S01]  /*1f30*/  @!P1 LDGSTS.E.BYPASS.LTC128B.128 [R195+0x4800], [R14.64] ;  /* 0x048000000ec39fae */ /* 0x0009e2000b901d4c */
[----:B------:R-:W-:Y:S01]  /*1f40*/  LOP3.LUT R5, R6, R5, RZ, 0x3c, !PT ;  /* 0x0000000506057212 */ /* 0x000fe200078e3cff */
[----:B------:R-:W-:Y:S01]  /*1f50*/  IMAD R6, R12, c[0x0][0x1a4], RZ ;  /* 0x000069000c067a24 */ /* 0x000fe200078e02ff */
[----:B------:R-:W-:Y:S01]  /*1f60*/  LOP3.LUT R8, R8, 0xc0, RZ, 0xc0, !PT ;  /* 0x000000c008087812 */ /* 0x000fe200078ec0ff */
[----:B------:R4:W-:Y:S01]  /*1f70*/  @!P1 LDGSTS.E.BYPASS.LTC128B.128 [R195+0x6800], [R14.64+0x40] ;  /* 0x068000400ec39fae */ /* 0x0009e2000b901d4c */
[----:B------:R-:W-:-:S02]  /*1f80*/  IMAD.WIDE.U32 R12, R12, c[0x0][0x1a0], RZ ;  /* 0x000068000c0c7a25 */ /* 0x000fc400078e00ff */
[----:B------:R-:W-:Y:S01]  /*1f90*/  LOP3.LUT R7, R8, 0x8, R7, 0xf8, !PT ;  /* 0x0000000808077812 */ /* 0x000fe200078ef807 */
[----:B------:R4:W-:Y:S01]  /*1fa0*/  @!P1 LDGSTS.E.BYPASS.LTC128B.128 [R195+0x8800], [R14.64+0x80] ;  /* 0x088000800ec39fae */ /* 0x0009e2000b901d4c */
[----:B------:R-:W-:Y:S01]  /*1fb0*/  IMAD.U32 R184, R184, 0x20, R5 ;  /* 0x00000020b8b87824 */ /* 0x000fe200078e0005 */
[----:B------:R-:W-:Y:S01]  /*1fc0*/  SHF.R.U32.HI R8, RZ, 0x3, R8 ;  /* 0x00000003ff087819 */ /* 0x000fe20000011608 */
[----:B------:R-:W-:Y:S01]  /*1fd0*/  @!P2 IMAD.MOV.U32 R5, RZ, RZ, R189 ;  /* 0x000000ffff05a224 */ /* 0x000fe200078e00bd */
[----:B------:R-:W0:Y:S01]  /*1fe0*/  LDGDEPBAR ;  /* 0x00000000000079af */ /* 0x000e220000000000 */
[----:B------:R-:W-:Y:S01]  /*1ff0*/  @!P2 IMAD.MOV.U32 R0, RZ, RZ, c[0x0][0x1a4] ;  /* 0x00006900ff00a624 */ /* 0x000fe200078e00ff */
[----:B------:R-:W-:Y:S01]  /*2000*/  @!P4 IADD3 R16, P1, R190, R12, RZ ;  /* 0x0000000cbe10c210 */ /* 0x000fe20007f3e0ff */
[----:B------:R-:W-:-:S03]  /*2010*/  @!P2 IMAD.WIDE.U32 R10, R10, 0xc0, R4 ;  /* 0x000000c00a0aa825 */ /* 0x000fc600078e0004 */
[----:B------:R-:W-:Y:S01]  /*2020*/  @!P4 IADD3.X R17, R189, R13, R6, P1, !PT ;  /* 0x0000000dbd11c210 */ /* 0x000fe20000ffe406 */
[----:B------:R-:W-:Y:S01]  /*2030*/  @!P3 IMAD.MOV.U32 R5, RZ, RZ, c[0x0][0x1a0] ;  /* 0x00006800ff05b624 */ /* 0x000fe200078e00ff */
[----:B------:R-:W-:Y:S01]  /*2040*/  LOP3.LUT P1, RZ, R3, 0x2, RZ, 0xc0, !PT ;  /* 0x0000000203ff7812 */ /* 0x000fe2000782c0ff */
[----:B------:R-:W-:Y:S02]  /*2050*/  @!P2 IMAD R0, R0, 0xc0, RZ ;  /* 0x000000c00000a824 */ /* 0x000fe400078e02ff */
[----:B------:R-:W-:Y:S01]  /*2060*/  @!P3 IMAD.MOV.U32 R4, RZ, RZ, c[0x0][0x1a4] ;  /* 0x00006900ff04b624 */ /* 0x000fe200078e00ff */
[C---:B------:R-:W-:Y:S01]  /*2070*/  @!P3 LEA R12, P0, R5.reuse, R190, 0x7 ;  /* 0x000000be050cb211 */ /* 0x040fe200078038ff */
[----:B------:R-:W-:Y:S02]  /*2080*/  @!P5 IMAD.MOV.U32 R6, RZ, RZ, R190 ;  /* 0x000000ffff06d224 */ /* 0x000fe400078e00be */
[----:B------:R-:W-:Y:S01]  /*2090*/  IMAD.SHL.U32 R184, R184, 0x2, RZ ;  /* 0x00000002b8b87824 */ /* 0x000fe200078e00ff */
[----:B------:R-:W-:Y:S01]  /*20a0*/  @!P3 LEA.HI.X R13, R5, R189, R4, 0x7, P0 ;  /* 0x000000bd050db211 */ /* 0x000fe200000f3c04 */
[----:B------:R-:W-:Y:S01]  /*20b0*/  IMAD R4, R125, 0x200, R2 ;  /* 0x000002007d047824 */ /* 0x000fe200078e0202 */
[----:B------:R-:W-:Y:S01]  /*20c0*/  LOP3.LUT P0, RZ, R196, 0x2, RZ, 0xc0, !PT ;  /* 0x00000002c4ff7812 */ /* 0x000fe2000780c0ff */
[----:B------:R-:W-:-:S02]  /*20d0*/  IMAD.MOV.U32 R3, RZ, RZ, 0x10 ;  /* 0x00000010ff037424 */ /* 0x000fc400078e00ff */
[----:B------:R-:W-:Y:S02]  /*20e0*/  IMAD R185, R123, 0x20, R4 ;  /* 0x000000207bb97824 */ /* 0x000fe400078e0204 */
[----:B----4-:R-:W-:Y:S01]  /*20f0*/  @!P2 IMAD.IADD R15, R11, 0x1, R0 ;  /* 0x000000010b0fa824 */ /* 0x010fe200078e0200 */
[----:B------:R-:W-:-:S04]  /*2100*/  DEPBAR.LE SB0, 0x0 ;  /* 0x000080000000791a */ /* 0x000fc80000000000 */
[----:B------:R-:W-:Y:S01]  /*2110*/  BAR.SYNC.DEFER_BLOCKING 0x0 ;  /* 0x0000000000007b1d */ /* 0x000fe20000010000 */
[----:B------:R-:W-:Y:S01]  /*2120*/  LOP3.LUT R0, R7, R8, RZ, 0x3c, !PT ;  /* 0x0000000807007212 */ /* 0x000fe200078e3cff */
[----:B------:R-:W-:Y:S01]  /*2130*/  @!P5 IMAD.MOV.U32 R7, RZ, RZ, R189 ;  /* 0x000000ffff07d224 */ /* 0x000fe200078e00bd */
[----:B------:R-:W-:Y:S01]  /*2140*/  SEL R3, R3, 0xfffffff0, !P1 ;  /* 0xfffffff003037807 */ /* 0x000fe20004800000 */
[----:B------:R-:W-:Y:S02]  /*2150*/  @!P2 IMAD.MOV.U32 R14, RZ, RZ, R10 ;  /* 0x000000ffff0ea224 */ /* 0x000fe400078e000a */
[----:B------:R-:W-:Y:S02]  /*2160*/  IMAD.IADD R185, R0, 0x1, R185 ;  /* 0x0000000100b97824 */ /* 0x000fe400078e02b9 */
[----:B------:R-:W-:Y:S02]  /*2170*/  IMAD.MOV.U32 R5, RZ, RZ, 0x20 ;  /* 0x00000020ff057424 */ /* 0x000fe400078e00ff */
[----:B------:R-:W-:-:S03]  /*2180*/  IMAD.SHL.U32 R185, R185, 0x2, RZ ;  /* 0x00000002b9b97824 */ /* 0x000fc600078e00ff */
[----:B------:R-:W-:Y:S01]  /*2190*/  SEL R5, R5, 0xffffffe0, !P0 ;  /* 0xffffffe005057807 */ /* 0x000fe20004000000 */
        /* <DEDUP_REMOVED lines=41> */
[----:B------:R-:W2:Y:S04]  /*2430*/  LDSM.16.M88.4 R32, [R184+0x3400] ;  /* 0x00340000b820783b */ /* 0x000ea80000000200 */
[----:B------:R-:W2:Y:S04]  /*2440*/  LDSM.16.M88.4 R84, [R184+0x4800] ;  /* 0x00480000b854783b */ /* 0x000ea80000000200 */
[----:B------:R-:W2:Y:S04]  /*2450*/  LDSM.16.M88.4 R40, [R184+0x3000] ;  /* 0x00300000b828783b */ /* 0x000ea80000000200 */
[----:B-1----:R-:W1:Y:S04]  /*2460*/  LDSM.16.M88.4 R24, [R184+0x3800] ;  /* 0x00380000b818783b */ /* 0x002e680000000200 */
[----:B---3--:R-:W3:Y:S04]  /*2470*/  LDSM.16.M88.4 R16, [R184+0x3c00] ;  /* 0x003c0000b810783b */ /* 0x008ee80000000200 */
[----:B------:R-:W1:Y:S04]  /*2480*/  LDSM.16.M88.4 R8, [R184+0x4000] ;  /* 0x00400000b808783b */ /* 0x000e680000000200 */
[----:B------:R-:W1:Y:S04]  /*2490*/  LDSM.16.M88.4 R92, [R184+0x4400] ;  /* 0x00440000b85c783b */ /* 0x000e680000000200 */
[----:B------:R-:W-:Y:S04]  /*24a0*/  LDSM.16.M88.4 R60, [R183] ;  /* 0x00000000b73c783b */ /* 0x000fe80000000200 */
[----:B----4-:R-:W4:Y:S04]  /*24b0*/  LDSM.16.M88.4 R4, [R181+0x3400] ;  /* 0x00340000b504783b */ /* 0x010f280000000200 */
[----:B------:R-:W1:Y:S04]  /*24c0*/  LDSM.16.M88.4 R48, [R181+0x4800] ;  /* 0x00480000b530783b */ /* 0x000e680000000200 */
[----:B------:R-:W1:Y:S01]  /*24d0*/  LDSM.16.M88.4 R52, [R181+0x3000] ;  /* 0x00300000b534783b */ /* 0x000e620000000200 */
[C---:B--2---:R-:W-:Y:S03]  /*24e0*/  HMMA.16816.F32 R36, R76.reuse, R32, RZ ;  /* 0x000000204c24723c */ /* 0x044fe600000018ff */
[----:B------:R-:W2:Y:S04]  /*24f0*/  LDSM.16.M88.4 R56, [R184+0x4c00] ;  /* 0x004c0000b838783b */ /* 0x000ea80000000200 */
[----:B------:R-:W1:Y:S01]  /*2500*/  LDSM.16.M88.4 R104, [R181+0x3800] ;  /* 0x00380000b568783b */ /* 0x000e620000000200 */
[C---:B------:R-:W-:Y:S03]  /*2510*/  HMMA.16816.F32 R88, R76.reuse, R84, RZ ;  /* 0x000000544c58723c */ /* 0x040fe600000018ff */
[----:B------:R-:W2:Y:S04]  /*2520*/  LDSM.16.M88.4 R100, [R181+0x3c00] ;  /* 0x003c0000b564783b */ /* 0x000ea80000000200 */
[----:B------:R-:W2:Y:S01]  /*2530*/  LDSM.16.M88.4 R72, [R181+0x4000] ;  /* 0x00400000b548783b */ /* 0x000ea20000000200 */
[C---:B------:R-:W-:Y:S03]  /*2540*/  HMMA.16816.F32 R44, R76.reuse, R40, RZ ;  /* 0x000000284c2c723c */ /* 0x040fe600000018ff */
[----:B------:R-:W2:Y:S04]  /*2550*/  LDSM.16.M88.4 R68, [R181+0x4400] ;  /* 0x00440000b544783b */ /* 0x000ea80000000200 */
[----:B------:R-:W2:Y:S01]  /*2560*/  LDSM.16.M88.4 R64, [R181+0x4c00] ;  /* 0x004c0000b540783b */ /* 0x000ea20000000200 */
[C---:B------:R-:W-:Y:S03]  /*2570*/  HMMA.16816.F32 R32, R76.reuse, R34, RZ ;  /* 0x000000224c20723c */ /* 0x040fe600000018ff */
[----:B------:R-:W-:Y:S04]  /*2580*/  LDSM.16.M88.4 R108, [R184+0x5c00] ;  /* 0x005c0000b86c783b */ /* 0x000fe80000000200 */
[----:B------:R-:W-:Y:S01]  /*2590*/  LDSM.16.M88.4 R112, [R183+0x1000] ;  /* 0x00100000b770783b */ /* 0x000fe20000000200 */
[C---:B------:R-:W-:Y:S03]  /*25a0*/  HMMA.16816.F32 R84, R76.reuse, R86, RZ ;  /* 0x000000564c54723c */ /* 0x040fe600000018ff */
[----:B------:R-:W0:Y:S05]  /*25b0*/  LDGDEPBAR ;  /* 0x00000000000079af */ /* 0x000e2a0000000000 */
[C---:B------:R-:W-:Y:S08]  /*25c0*/  HMMA.16816.F32 R40, R76.reuse, R42, RZ ;  /* 0x0000002a4c28723c */ /* 0x040ff000000018ff */
[C---:B-1----:R-:W-:Y:S08]  /*25d0*/  HMMA.16816.F32 R28, R76.reuse, R24, RZ ;  /* 0x000000184c1c723c */ /* 0x042ff000000018ff */
[C---:B---3--:R-:W-:Y:S08]  /*25e0*/  HMMA.16816.F32 R20, R76.reuse, R16, RZ ;  /* 0x000000104c14723c */ /* 0x048ff000000018ff */
[C---:B------:R-:W-:Y:S08]  /*25f0*/  HMMA.16816.F32 R12, R76.reuse, R8, RZ ;  /* 0x000000084c0c723c */ /* 0x040ff000000018ff */
[C---:B------:R-:W-:Y:S08]  /*2600*/  HMMA.16816.F32 R96, R76.reuse, R92, RZ ;  /* 0x0000005c4c60723c */ /* 0x040ff000000018ff */
[C---:B------:R-:W-:Y:S08]  /*2610*/  HMMA.16816.F32 R24, R76.reuse, R26, RZ ;  /* 0x0000001a4c18723c */ /* 0x040ff000000018ff */
[C---:B------:R-:W-:Y:S08]  /*2620*/  HMMA.16816.F32 R16, R76.reuse, R18, RZ ;  /* 0x000000124c10723c */ /* 0x040ff000000018ff */
[C---:B------:R-:W-:Y:S08]  /*2630*/  HMMA.16816.F32 R8, R76.reuse, R10, RZ ;  /* 0x0000000a4c08723c */ /* 0x040ff000000018ff */
[----:B------:R-:W-:Y:S08]  /*2640*/  HMMA.16816.F32 R92, R76, R94, RZ ;  /* 0x0000005e4c5c723c */ /* 0x000ff000000018ff */
[C---:B----4-:R-:W-:Y:S08]  /*2650*/  HMMA.16816.F32 R36, R60.reuse, R4, R36 ;  /* 0x000000043c24723c */ /* 0x050ff00000001824 */
[C---:B------:R-:W-:Y:S01]  /*2660*/  HMMA.16816.F32 R32, R60.reuse, R6, R32 ;  /* 0x000000063c20723c */ /* 0x040fe20000001820 */
[----:B------:R-:W-:Y:S07]  /*2670*/  LDSM.16.M88.4 R4, [R185+0x1000] ;  /* 0x00100000b904783b */ /* 0x000fee0000000200 */
[C---:B------:R-:W-:Y:S08]  /*2680*/  HMMA.16816.F32 R88, R60.reuse, R48, R88 ;  /* 0x000000303c58723c */ /* 0x040ff00000001858 */
[C---:B------:R-:W-:Y:S01]  /*2690*/  HMMA.16816.F32 R84, R60.reuse, R50, R84 ;  /* 0x000000323c54723c */ /* 0x040fe20000001854 */
[----:B------:R-:W1:Y:S07]  /*26a0*/  LDSM.16.M88.4 R48, [R184+0x5800] ;  /* 0x00580000b830783b */ /* 0x000e6e0000000200 */
[C---:B------:R-:W-:Y:S08]  /*26b0*/  HMMA.16816.F32 R44, R60.reuse, R52, R44 ;  /* 0x000000343c2c723c */ /* 0x040ff0000000182c */
[----:B------:R-:W-:Y:S01]  /*26c0*/  HMMA.16816.F32 R40, R60, R54, R40 ;  /* 0x000000363c28723c */ /* 0x000fe20000001828 */
[----:B------:R-:W3:Y:S07]  /*26d0*/  LDSM.16.M88.4 R52, [R184+0x5400] ;  /* 0x00540000b834783b */ /* 0x000eee0000000200 */
[C---:B--2---:R-:W-:Y:S08]  /*26e0*/  HMMA.16816.F32 R80, R76.reuse, R56, RZ ;  /* 0x000000384c50723c */ /* 0x044ff000000018ff */
[----:B------:R-:W-:Y:S01]  /*26f0*/  HMMA.16816.F32 R76, R76, R58, RZ ;  /* 0x0000003a4c4c723c */ /* 0x000fe200000018ff */
[----:B------:R-:W2:Y:S07]  /*2700*/  LDSM.16.M88.4 R56, [R184+0x5000] ;  /* 0x00500000b838783b */ /* 0x000eae0000000200 */
[C---:B------:R-:W-:Y:S08]  /*2710*/  HMMA.16816.F32 R28, R60.reuse, R104, R28 ;  /* 0x000000683c1c723c */ /* 0x040ff0000000181c */
[C---:B------:R-:W-:Y:S01]  /*2720*/  HMMA.16816.F32 R24, R60.reuse, R106, R24 ;  /* 0x0000006a3c18723c */ /* 0x040fe20000001818 */
[----:B------:R-:W4:Y:S07]  /*2730*/  LDSM.16.M88.4 R104, [R184+0x6000] ;  /* 0x00600000b868783b */ /* 0x000f2e0000000200 */
[C---:B------:R-:W-:Y:S08]  /*2740*/  HMMA.16816.F32 R20, R60.reuse, R100, R20 ;  /* 0x000000643c14723c */ /* 0x040ff00000001814 */
[C---:B------:R-:W-:Y:S01]  /*2750*/  HMMA.16816.F32 R16, R60.reuse, R102, R16 ;  /* 0x000000663c10723c */ /* 0x040fe20000001810 */
[----:B------:R-:W1:Y:S07]  /*2760*/  LDSM.16.M88.4 R100, [R184+0x6400] ;  /* 0x00640000b864783b */ /* 0x000e6e0000000200 */
[C---:B------:R-:W-:Y:S08]  /*2770*/  HMMA.16816.F32 R12, R60.reuse, R72, R12 ;  /* 0x000000483c0c723c */ /* 0x040ff0000000180c */
[C---:B------:R-:W-:Y:S01]  /*2780*/  HMMA.16816.F32 R8, R60.reuse, R74, R8 ;  /* 0x0000004a3c08723c */ /* 0x040fe20000001808 */
[----:B------:R-:W2:Y:S07]  /*2790*/  LDSM.16.M88.4 R72, [R184+0x6800] ;  /* 0x00680000b848783b */ /* 0x000eae0000000200 */
[C---:B------:R-:W-:Y:S08]  /*27a0*/  HMMA.16816.F32 R96, R60.reuse, R68, R96 ;  /* 0x000000443c60723c */ /* 0x040ff00000001860 */
[C---:B------:R-:W-:Y:S01]  /*27b0*/  HMMA.16816.F32 R92, R60.reuse, R70, R92 ;  /* 0x000000463c5c723c */ /* 0x040fe2000000185c */
[----:B------:R-:W2:Y:S07]  /*27c0*/  LDSM.16.M88.4 R68, [R184+0x6c00] ;  /* 0x006c0000b844783b */ /* 0x000eae0000000200 */
[C---:B------:R-:W-:Y:S08]  /*27d0*/  HMMA.16816.F32 R80, R60.reuse, R64, R80 ;  /* 0x000000403c50723c */ /* 0x040ff00000001850 */
[----:B------:R-:W-:Y:S01]  /*27e0*/  HMMA.16816.F32 R76, R60, R66, R76 ;  /* 0x000000423c4c723c */ /* 0x000fe2000000184c */
[----:B------:R-:W4:Y:S04]  /*27f0*/  LDSM.16.M88.4 R64, [R181+0x5000] ;  /* 0x00500000b540783b */ /* 0x000f280000000200 */
[----:B------:R-:W4:Y:S03]  /*2800*/  LDSM.16.M88.4 R60, [R181+0x5400] ;  /* 0x00540000b53c783b */ /* 0x000f260000000200 */
        /* <DEDUP_REMOVED lines=8> */
[----:B------:R-:W-:Y:S07]  /*2890*/  LDSM.16.M88.4 R56, [R181+0x5800] ;  /* 0x00580000b538783b */ /* 0x000fee0000000200 */
[C---:B------:R-:W-:Y:S08]  /*28a0*/  HMMA.16816.F32 R20, R4.reuse, R108, R20 ;  /* 0x0000006c0414723c */ /* 0x040ff00000001814 */
[C---:B------:R-:W-:Y:S01]  /*28b0*/  HMMA.16816.F32 R16, R4.reuse, R110, R16 ;  /* 0x0000006e0410723c */ /* 0x040fe20000001810 */
[----:B------:R-:W-:Y:S07]  /*28c0*/  LDSM.16.M88.4 R108, [R181+0x6400] ;  /* 0x00640000b56c783b */ /* 0x000fee0000000200 */
[C---:B----4-:R-:W-:Y:S08]  /*28d0*/  HMMA.16816.F32 R12, R4.reuse, R104, R12 ;  /* 0x00000068040c723c */ /* 0x050ff0000000180c */
        /* <DEDUP_REMOVED lines=10> */
[----:B------:R-:W2:Y:S04]  /*2980*/  LDSM.16.M88.4 R4, [R185+0x2000] ;  /* 0x00200000b904783b */ /* 0x000ea80000000200 */
[----:B------:R-:W4:Y:S03]  /*2990*/  LDSM.16.M88.4 R68, [R184+0x7400] ;  /* 0x00740000b844783b */ /* 0x000f260000000200 */
[C---:B------:R-:W-:Y:S08]  /*29a0*/  HMMA.16816.F32 R44, R112.reuse, R64, R44 ;  /* 0x00000040702c723c */ /* 0x040ff0000000182c */
[C---:B------:R-:W-:Y:S01]  /*29b0*/  HMMA.16816.F32 R40, R112.reuse, R66, R40 ;  /* 0x000000427028723c */ /* 0x040fe20000001828 */
[----:B------:R-:W-:Y:S07]  /*29c0*/  LDSM.16.M88.4 R64, [R184+0x7800] ;  /* 0x00780000b840783b */ /* 0x000fee0000000200 */
[C---:B------:R-:W-:Y:S08]  /*29d0*/  HMMA.16816.F32 R36, R112.reuse, R60, R36 ;  /* 0x0000003c7024723c */ /* 0x040ff00000001824 */
[C---:B-1----:R-:W-:Y:S08]  /*29e0*/  HMMA.16816.F32 R12, R112.reuse, R48, R12 ;  /* 0x00000030700c723c */ /* 0x042ff0000000180c */
[C---:B------:R-:W-:Y:S01]  /*29f0*/  HMMA.16816.F32 R8, R112.reuse, R50, R8 ;  /* 0x000000327008723c */ /* 0x040fe20000001808 */
[----:B------:R-:W1:Y:S07]  /*2a00*/  LDSM.16.M88.4 R48, [R184+0x8800] ;  /* 0x00880000b830783b */ /* 0x000e6e0000000200 */
[C---:B---3--:R-:W-:Y:S08]  /*2a10*/  HMMA.16816.F32 R20, R112.reuse, R52, R20 ;  /* 0x000000347014723c */ /* 0x048ff00000001814 */
[C---:B------:R-:W-:Y:S01]  /*2a20*/  HMMA.16816.F32 R16, R112.reuse, R54, R16 ;  /* 0x000000367010723c */ /* 0x040fe20000001810 */
[----:B------:R-:W3:Y:S07]  /*2a30*/  LDSM.16.M88.4 R52, [R184+0x8400] ;  /* 0x00840000b834783b */ /* 0x000eee0000000200 */
[----:B------:R-:W-:Y:S01]  /*2a40*/  HMMA.16816.F32 R32, R112, R62, R32 ;  /* 0x0000003e7020723c */ /* 0x000fe20000001820 */
[----:B------:R-:W-:Y:S07]  /*2a50*/  LDSM.16.M88.4 R60, [R184+0x7c00] ;  /* 0x007c0000b83c783b */ /* 0x000fee0000000200 */
[C---:B--2---:R-:W-:Y:S08]  /*2a60*/  HMMA.16816.F32 R44, R4.reuse, R72, R44 ;  /* 0x00000048042c723c */ /* 0x044ff0000000182c */
[----:B------:R-:W-:Y:S08]  /*2a70*/  HMMA.16816.F32 R40, R4, R74, R40 ;  /* 0x0000004a0428723c */ /* 0x000ff00000001828 */
[----:B------:R-:W-:Y:S08]  /*2a80*/  HMMA.16816.F32 R88, R112, R104, R88 ;  /* 0x000000687058723c */ /* 0x000ff00000001858 */
[----:B----4-:R-:W-:Y:S01]  /*2a90*/  HMMA.16816.F32 R72, R4, R68, R36 ;  /* 0x000000440448723c */ /* 0x010fe20000001824 */
[----:B------:R-:W2:Y:S07]  /*2aa0*/  LDSM.16.M88.4 R36, [R184+0x8c00] ;  /* 0x008c0000b824783b */ /* 0x000eae0000000200 */
[C---:B------:R-:W-:Y:S08]  /*2ab0*/  HMMA.16816.F32 R96, R112.reuse, R108, R96 ;  /* 0x0000006c7060723c */ /* 0x040ff00000001860 */
[C---:B------:R-:W-:Y:S08]  /*2ac0*/  HMMA.16816.F32 R92, R112.reuse, R110, R92 ;  /* 0x0000006e705c723c */ /* 0x040ff0000000185c */
[C---:B------:R-:W-:Y:S08]  /*2ad0*/  HMMA.16816.F32 R80, R112.reuse, R100, R80 ;  /* 0x000000647050723c */ /* 0x040ff00000001850 */
[----:B------:R-:W-:Y:S01]  /*2ae0*/  HMMA.16816.F32 R76, R112, R102, R76 ;  /* 0x00000066704c723c */ /* 0x000fe2000000184c */
[----:B------:R-:W-:Y:S07]  /*2af0*/  LDSM.16.M88.4 R100, [R181+0x7000] ;  /* 0x00700000b564783b */ /* 0x000fee0000000200 */
[----:B------:R-:W-:Y:S01]  /*2b00*/  HMMA.16816.F32 R32, R4, R70, R32 ;  /* 0x000000460420723c */ /* 0x000fe20000001820 */
[----:B------:R-:W4:Y:S07]  /*2b10*/  LDSM.16.M88.4 R68, [R183+0x2000] ;  /* 0x00200000b744783b */ /* 0x000f2e0000000200 */
[C---:B------:R-:W-:Y:S08]  /*2b20*/  HMMA.16816.F32 R28, R112.reuse, R56, R28 ;  /* 0x00000038701c723c */ /* 0x040ff0000000181c */
[C---:B------:R-:W-:Y:S01]  /*2b30*/  HMMA.16816.F32 R24, R112.reuse, R58, R24 ;  /* 0x0000003a7018723c */ /* 0x040fe20000001818 */
[----:B------:R-:W2:Y:S07]  /*2b40*/  LDSM.16.M88.4 R56, [R184+0x8000] ;  /* 0x00800000b838783b */ /* 0x000eae0000000200 */
[----:B------:R-:W-:Y:S08]  /*2b50*/  HMMA.16816.F32 R84, R112, R106, R84 ;  /* 0x0000006a7054723c */ /* 0x000ff00000001854 */
[C---:B-1----:R-:W-:Y:S07]  /*2b60*/  HMMA.16816.F32 R88, R4.reuse, R48, R88 ;  /* 0x000000300458723c */ /* 0x042fee0000001858 */
[----:B------:R-:W-:Y:S01]  /*2b70*/  LOP3.LUT R49, R124, 0xffffffe0, RZ, 0xc0, !PT ;  /* 0xffffffe07c317812 */ /* 0x000fe200078ec0ff */
[----:B---3--:R-:W-:Y:S04]  /*2b80*/  HMMA.16816.F32 R96, R4, R52, R96 ;  /* 0x000000340460723c */ /* 0x008fe80000001860 */
[----:B------:R-:W-:-:S04]  /*2b90*/  IMAD.IADD R48, R122, 0x1, -R49 ;  /* 0x000000017a307824 */ /* 0x000fc800078e0a31 */
[----:B------:R-:W-:Y:S01]  /*2ba0*/  HMMA.16816.F32 R92, R4, R54, R92 ;  /* 0x00000036045c723c */ /* 0x000fe2000000185c */
[----:B------:R-:W1:Y:S01]  /*2bb0*/  LDSM.16.M88.4 R52, [R181+0x7400] ;  /* 0x00740000b534783b */ /* 0x000e620000000200 */
[----:B------:R-:W-:-:S04]  /*2bc0*/  SHF.R.S32.HI R201, RZ, 0x1f, R48 ;  /* 0x0000001fffc97819 */ /* 0x000fc80000011430 */
[----:B------:R-:W-:Y:S02]  /*2bd0*/  LEA.HI R201, R201, R48, RZ, 0x2 ;  /* 0x00000030c9c97211 */ /* 0x000fe400078f10ff */
[----:B------:R-:W-:Y:S01]  /*2be0*/  HMMA.16816.F32 R84, R4, R50, R84 ;  /* 0x000000320454723c */ /* 0x000fe20000001854 */
[----:B------:R-:W3:Y:S01]  /*2bf0*/  LDSM.16.M88.4 R48, [R181+0x7800] ;  /* 0x00780000b530783b */ /* 0x000ee20000000200 */
[----:B------:R-:W-:-:S06]  /*2c00*/  SHF.R.S32.HI R201, RZ, 0x2, R201 ;  /* 0x00000002ffc97819 */ /* 0x000fcc00000114c9 */
[----:B--2---:R-:W-:Y:S07]  /*2c10*/  HMMA.16816.F32 R80, R4, R36, R80 ;  /* 0x000000240450723c */ /* 0x004fee0000001850 */
[----:B------:R-:W-:Y:S01]  /*2c20*/  IMAD R36, R125, 0x10, R126 ;  /* 0x000000107d247824 */ /* 0x000fe200078e027e */
[----:B----4-:R-:W-:Y:S04]  /*2c30*/  HMMA.16816.F32 R44, R68, R100, R44 ;  /* 0x00000064442c723c */ /* 0x010fe8000000182c */
[----:B------:R-:W-:-:S04]  /*2c40*/  IADD3 R36, R36, 0x1, R201 ;  /* 0x0000000124247810 */ /* 0x000fc80007ffe0c9 */
[----:B------:R-:W-:Y:S01]  /*2c50*/  IADD3 R165, R120, R36, -R127 ;  /* 0x0000002478a57210 */ /* 0x000fe20007ffe87f */
[----:B------:R-:W-:Y:S01]  /*2c60*/  HMMA.16816.F32 R40, R68, R102, R40 ;  /* 0x000000664428723c */ /* 0x000fe20000001828 */
[----:B------:R-:W-:Y:S02]  /*2c70*/  SHF.R.S32.HI R36, RZ, 0x1f, R125 ;  /* 0x0000001fff247819 */ /* 0x000fe4000001147d */
[----:B------:R-:W-:Y:S02]  /*2c80*/  IADD3 R165, R165, c[0x0][0x2e8], RZ ;  /* 0x0000ba00a5a57a10 */ /* 0x000fe40007ffe0ff */
[----:B------:R-:W-:Y:S02]  /*2c90*/  LEA.HI R36, R36, R125, RZ, 0x2 ;  /* 0x0000007d24247211 */ /* 0x000fe400078f10ff */
[----:B------:R-:W-:Y:S01]  /*2ca0*/  IADD3 R37, R165, 0x8, RZ ;  /* 0x00000008a5257810 */ /* 0x000fe20007ffe0ff */
[----:B------:R-:W-:Y:S01]  /*2cb0*/  HMMA.16816.F32 R28, R4, R64, R28 ;  /* 0x00000040041c723c */ /* 0x000fe2000000181c */
[----:B------:R-:W-:-:S02]  /*2cc0*/  LOP3.LUT R200, R36, 0xfffffffc, RZ, 0xc0, !PT ;  /* 0xfffffffc24c87812 */ /* 0x000fc400078ec0ff */
[-C--:B------:R-:W-:Y:S02]  /*2cd0*/  IMNMX R165, R165, R120.reuse, PT ;  /* 0x00000078a5a57217 */ /* 0x080fe40003800200 */
[----:B------:R-:W-:Y:S01]  /*2ce0*/  IMNMX R164, R37, R120, PT ;  /* 0x0000007825a47217 */ /* 0x000fe20003800200 */
[----:B------:R-:W-:Y:S02]  /*2cf0*/  IMAD.IADD R200, R125, 0x1, -R200 ;  /* 0x000000017dc87824 */ /* 0x000fe400078e0ac8 */
[C---:B------:R-:W-:Y:S08]  /*2d00*/  HMMA.16816.F32 R24, R4.reuse, R66, R24 ;  /* 0x000000420418723c */ /* 0x040ff00000001818 */
[C---:B------:R-:W-:Y:S08]  /*2d10*/  HMMA.16816.F32 R20, R4.reuse, R60, R20 ;  /* 0x0000003c0414723c */ /* 0x040ff00000001814 */
[C---:B------:R-:W-:Y:S08]  /*2d20*/  HMMA.16816.F32 R16, R4.reuse, R62, R16 ;  /* 0x0000003e0410723c */ /* 0x040ff00000001810 */
[C---:B------:R-:W-:Y:S07]  /*2d30*/  HMMA.16816.F32 R12, R4.reuse, R56, R12 ;  /* 0x00000038040c723c */ /* 0x040fee000000180c */
[----:B------:R-:W-:Y:S01]  /*2d40*/  IMAD.IADD R57, R121, 0x1, R166 ;  /* 0x0000000179397824 */ /* 0x000fe200078e02a6 */
[----:B------:R-:W-:Y:S04]  /*2d50*/  HMMA.16816.F32 R8, R4, R58, R8 ;  /* 0x0000003a0408723c */ /* 0x000fe80000001808 */
[----:B------:R-:W-:-:S04]  /*2d60*/  IADD3 R36, R57, 0x1, RZ ;  /* 0x0000000139247810 */ /* 0x000fc80007ffe0ff */
[----:B------:R-:W-:Y:S01]  /*2d70*/  HMMA.16816.F32 R76, R4, R38, R76 ;  /* 0x00000026044c723c */ /* 0x000fe2000000184c */
[----:B------:R-:W2:Y:S01]  /*2d80*/  LDSM.16.M88.4 R4, [R181+0x7c00] ;  /* 0x007c0000b504783b */ /* 0x000ea20000000200 */
[CC--:B------:R-:W-:Y:S02]  /*2d90*/  ISETP.GE.AND P5, PT, R36.reuse, R165.reuse, PT ;  /* 0x000000a52400720c */ /* 0x0c0fe40003fa6270 */
[----:B------:R-:W-:Y:S02]  /*2da0*/  ISETP.GE.AND P1, PT, R36, R164, PT ;  /* 0x000000a42400720c */ /* 0x000fe40003f26270 */
[----:B------:R-:W-:Y:S02]  /*2db0*/  IADD3 R36, R57, 0x9, RZ ;  /* 0x0000000939247810 */ /* 0x000fe40007ffe0ff */
[----:B-1----:R-:W-:Y:S01]  /*2dc0*/  HMMA.16816.F32 R72, R68, R52, R72 ;  /* 0x000000344448723c */ /* 0x002fe20000001848 */
[----:B------:R-:W-:Y:S02]  /*2dd0*/  FSEL R101, R45, -INF , !P5 ;  /* 0xff8000002d657808 */ /* 0x000fe40006800000 */
[----:B------:R-:W-:-:S02]  /*2de0*/  ISETP.GE.AND P3, PT, R36, R165, PT ;  /* 0x000000a52400720c */ /* 0x000fc40003f66270 */
[-C--:B------:R-:W-:Y:S02]  /*2df0*/  ISETP.GE.AND P4, PT, R36, R164.reuse, PT ;  /* 0x000000a42400720c */ /* 0x080fe40003f86270 */
[----:B------:R-:W-:Y:S01]  /*2e00*/  IMAD R53, R123, 0x20, R2 ;  /* 0x000000207b357824 */ /* 0x000fe200078e0202 */
[C---:B------:R-:W-:Y:S01]  /*2e10*/  IADD3 R2, R57.reuse, 0x8, RZ ;  /* 0x0000000839027810 */ /* 0x040fe20007ffe0ff */
[C---:B------:R-:W-:Y:S01]  /*2e20*/  HMMA.16816.F32 R32, R68.reuse, R54, R32 ;  /* 0x000000364420723c */ /* 0x040fe20000001820 */
[----:B------:R-:W-:Y:S02]  /*2e30*/  IADD3 R36, R57, 0x11, RZ ;  /* 0x0000001139247810 */ /* 0x000fe40007ffe0ff */
[C---:B------:R-:W-:Y:S02]  /*2e40*/  ISETP.GE.AND P2, PT, R2.reuse, R165, PT ;  /* 0x000000a50200720c */ /* 0x040fe40003f46270 */
[----:B------:R-:W-:Y:S02]  /*2e50*/  ISETP.GE.AND P0, PT, R2, R164, PT ;  /* 0x000000a40200720c */ /* 0x000fe40003f06270 */
[----:B------:R-:W-:Y:S01]  /*2e60*/  FSEL R45, R40, -INF , !P2 ;  /* 0xff800000282d7808 */ /* 0x000fe20005000000 */
[----:B---3--:R-:W-:Y:S01]  /*2e70*/  HMMA.16816.F32 R28, R68, R48, R28 ;  /* 0x00000030441c723c */ /* 0x008fe2000000181c */
[----:B------:R-:W-:-:S02]  /*2e80*/  FSEL R40, R42, -INF , !P0 ;  /* 0xff8000002a287808 */ /* 0x000fc40004000000 */
[----:B------:R-:W-:Y:S02]  /*2e90*/  FSEL R41, R41, -INF , !P3 ;  /* 0xff80000029297808 */ /* 0x000fe40005800000 */
[CC--:B------:R-:W-:Y:S02]  /*2ea0*/  ISETP.GE.AND P0, PT, R36.reuse, R165.reuse, PT ;  /* 0x000000a52400720c */ /* 0x0c0fe40003f06270 */
[----:B------:R-:W-:Y:S01]  /*2eb0*/  ISETP.GE.AND P3, PT, R36, R164, PT ;  /* 0x000000a42400720c */ /* 0x000fe20003f66270 */
[----:B------:R-:W-:Y:S01]  /*2ec0*/  HMMA.16816.F32 R24, R68, R50, R24 ;  /* 0x000000324418723c */ /* 0x000fe20000001818 */
[----:B------:R-:W1:Y:S01]  /*2ed0*/  LDSM.16.M88.4 R36, [R181+0x8000] ;  /* 0x00800000b524783b */ /* 0x000e620000000200 */
[C---:B------:R-:W-:Y:S02]  /*2ee0*/  IADD3 R2, R57.reuse, 0x10, RZ ;  /* 0x0000001039027810 */ /* 0x040fe40007ffe0ff */
[----:B------:R-:W-:Y:S02]  /*2ef0*/  IADD3 R48, R57, 0x19, RZ ;  /* 0x0000001939307810 */ /* 0x000fe40007ffe0ff */
[----:B------:R-:W-:-:S02]  /*2f00*/  ISETP.GE.AND P5, PT, R2, R165, PT ;  /* 0x000000a50200720c */ /* 0x000fc40003fa6270 */
[----:B------:R-:W-:Y:S01]  /*2f10*/  ISETP.GE.AND P2, PT, R2, R164, PT ;  /* 0x000000a40200720c */ /* 0x000fe20003f46270 */
[C---:B--2---:R-:W-:Y:S01]  /*2f20*/  HMMA.16816.F32 R20, R68.reuse, R4, R20 ;  /* 0x000000044414723c */ /* 0x044fe20000001814 */
[----:B------:R-:W-:Y:S02]  /*2f30*/  IADD3 R2, R57, 0x18, RZ ;  /* 0x0000001839027810 */ /* 0x000fe40007ffe0ff */
[----:B------:R-:W-:Y:S02]  /*2f40*/  FSEL R100, R43, -INF , !P4 ;  /* 0xff8000002b647808 */ /* 0x000fe40006000000 */
[----:B------:R-:W-:Y:S02]  /*2f50*/  FSEL R43, R72, -INF , !P5 ;  /* 0xff800000482b7808 */ /* 0x000fe40006800000 */
[----:B------:R-:W-:Y:S01]  /*2f60*/  FSEL R42, R74, -INF , !P2 ;  /* 0xff8000004a2a7808 */ /* 0x000fe20005000000 */
[----:B------:R-:W-:Y:S01]  /*2f70*/  HMMA.16816.F32 R16, R68, R6, R16 ;  /* 0x000000064410723c */ /* 0x000fe20000001810 */
        /* <DEDUP_REMOVED lines=10> */
[----:B------:R-:W-:Y:S02]  /*3020*/  ISETP.GE.AND P4, PT, R2, R164, PT ;  /* 0x000000a40200720c */ /* 0x000fe40003f86270 */
[-C--:B------:R-:W-:Y:S01]  /*3030*/  ISETP.GE.AND P5, PT, R48, R165.reuse, PT ;  /* 0x000000a53000720c */ /* 0x080fe20003fa6270 */
[----:B-1----:R-:W-:Y:S01]  /*3040*/  HMMA.16816.F32 R12, R68, R36, R12 ;  /* 0x00000024440c723c */ /* 0x002fe2000000180c */
[----:B------:R-:W-:-:S02]  /*3050*/  ISETP.GE.AND P3, PT, R2, R165, PT ;  /* 0x000000a50200720c */ /* 0x000fc40003f66270 */
[----:B------:R-:W-:Y:S02]  /*3060*/  FSEL R105, R33, -INF , !P2 ;  /* 0xff80000021697808 */ /* 0x000fe40005000000 */
[----:B------:R-:W-:Y:S02]  /*3070*/  FSEL R104, R35, -INF , !P0 ;  /* 0xff80000023687808 */ /* 0x000fe40004000000 */
[C---:B------:R-:W-:Y:S01]  /*3080*/  IADD3 R4, R57.reuse, 0x29, RZ ;  /* 0x0000002939047810 */ /* 0x040fe20007ffe0ff */
[----:B------:R-:W1:Y:S01]  /*3090*/  LDSM.16.M88.4 R32, [R181+0x8400] ;  /* 0x00840000b520783b */ /* 0x000e620000000200 */
[----:B------:R-:W-:Y:S01]  /*30a0*/  IADD3 R2, R57, 0x28, RZ ;  /* 0x0000002839027810 */ /* 0x000fe20007ffe0ff */
[----:B------:R-:W-:Y:S01]  /*30b0*/  HMMA.16816.F32 R36, R68, R38, R8 ;  /* 0x000000264424723c */ /* 0x000fe20000001808 */
[----:B------:R-:W-:Y:S02]  /*30c0*/  FSEL R148, R30, -INF , !P4 ;  /* 0xff8000001e947808 */ /* 0x000fe40006000000 */
[----:B------:R-:W-:-:S02]  /*30d0*/  FSEL R149, R29, -INF , !P5 ;  /* 0xff8000001d957808 */ /* 0x000fc40006800000 */
[----:B------:R-:W-:Y:S02]  /*30e0*/  FSEL R151, R28, -INF , !P3 ;  /* 0xff8000001c977808 */ /* 0x000fe40005800000 */
[C---:B------:R-:W-:Y:S02]  /*30f0*/  ISETP.GE.AND P4, PT, R4.reuse, R165, PT ;  /* 0x000000a50400720c */ /* 0x040fe40003f86270 */
[-C--:B------:R-:W-:Y:S02]  /*3100*/  ISETP.GE.AND P5, PT, R4, R164.reuse, PT ;  /* 0x000000a40400720c */ /* 0x080fe40003fa6270 */
[-C--:B------:R-:W-:Y:S02]  /*3110*/  ISETP.GE.AND P3, PT, R2, R164.reuse, PT ;  /* 0x000000a40200720c */ /* 0x080fe40003f66270 */
        /* <DEDUP_REMOVED lines=8> */
[----:B------:R-:W-:Y:S01]  /*31a0*/  FSEL R62, R31, -INF , !P2 ;  /* 0xff8000001f3e7808 */ /* 0x000fe20005000000 */
[----:B------:R-:W2:Y:S01]  /*31b0*/  LDSM.16.M88.4 R4, [R181+0x8800] ;  /* 0x00880000b504783b */ /* 0x000ea20000000200 */
[----:B------:R-:W-:Y:S02]  /*31c0*/  FSEL R31, R24, -INF , !P0 ;  /* 0xff800000181f7808 */ /* 0x000fe40004000000 */
[C---:B------:R-:W-:Y:S02]  /*31d0*/  ISETP.GE.AND P2, PT, R2.reuse, R165, PT ;  /* 0x000000a50200720c */ /* 0x040fe40003f46270 */
[----:B------:R-:W-:Y:S02]  /*31e0*/  ISETP.GE.AND P0, PT, R2, R164, PT ;  /* 0x000000a40200720c */ /* 0x000fe40003f06270 */
[C---:B------:R-:W-:Y:S01]  /*31f0*/  IADD3 R2, R57.reuse, 0x38, RZ ;  /* 0x0000003839027810 */ /* 0x040fe20007ffe0ff */
[----:B-1----:R-:W-:Y:S01]  /*3200*/  HMMA.16816.F32 R96, R68, R32, R96 ;  /* 0x000000204460723c */ /* 0x002fe20000001860 */
[----:B------:R-:W-:-:S02]  /*3210*/  IADD3 R24, R57, 0x39, RZ ;  /* 0x0000003939187810 */ /* 0x000fc40007ffe0ff */
[----:B------:R-:W-:Y:S02]  /*3220*/  FSEL R59, R20, -INF , !P2 ;  /* 0xff800000143b7808 */ /* 0x000fe40005000000 */
[----:B------:R-:W-:Y:S02]  /*3230*/  FSEL R64, R22, -INF , !P0 ;  /* 0xff80000016407808 */ /* 0x000fe40004000000 */
[----:B------:R-:W-:Y:S01]  /*3240*/  ISETP.GE.AND P2, PT, R2, R164, PT ;  /* 0x000000a40200720c */ /* 0x000fe20003f46270 */
[----:B------:R-:W-:Y:S01]  /*3250*/  HMMA.16816.F32 R92, R68, R34, R92 ;  /* 0x00000022445c723c */ /* 0x000fe2000000185c */
[----:B------:R-:W-:Y:S02]  /*3260*/  ISETP.GE.AND P0, PT, R24, R165, PT ;  /* 0x000000a51800720c */ /* 0x000fe40003f06270 */
[----:B------:R-:W-:Y:S02]  /*3270*/  IADD3 R8, R57, 0x41, RZ ;  /* 0x0000004139087810 */ /* 0x000fe40007ffe0ff */
[----:B------:R-:W-:-:S02]  /*3280*/  FSEL R66, R18, -INF , !P2 ;  /* 0xff80000012427808 */ /* 0x000fc40005000000 */
[----:B------:R-:W-:Y:S02]  /*3290*/  FSEL R61, R17, -INF , !P0 ;  /* 0xff800000113d7808 */ /* 0x000fe40004000000 */
[C---:B------:R-:W-:Y:S02]  /*32a0*/  ISETP.GE.AND P2, PT, R8.reuse, R165, PT ;  /* 0x000000a50800720c */ /* 0x040fe40003f46270 */
[----:B------:R-:W-:Y:S02]  /*32b0*/  ISETP.GE.AND P0, PT, R8, R164, PT ;  /* 0x000000a40800720c */ /* 0x000fe40003f06270 */
[----:B------:R-:W1:Y:S01]  /*32c0*/  LDSM.16.M88.4 R8, [R181+0x8c00] ;  /* 0x008c0000b508783b */ /* 0x000e620000000200 */
[----:B------:R-:W-:Y:S01]  /*32d0*/  FSEL R60, R27, -INF , !P5 ;  /* 0xff8000001b3c7808 */ /* 0x000fe20006800000 */
[----:B------:R-:W-:-:S04]  /*32e0*/  DEPBAR.LE SB0, 0x0 ;  /* 0x000080000000791a */ /* 0x000fc80000000000 */
[----:B------:R-:W-:Y:S02]  /*32f0*/  ISETP.GE.AND P5, PT, R2, R165, PT ;  /* 0x000000a50200720c */ /* 0x000fe40003fa6270 */
[----:B------:R-:W-:Y:S02]  /*3300*/  IADD3 R2, R57, 0x40, RZ ;  /* 0x0000004039027810 */ /* 0x000fe40007ffe0ff */
[----:B------:R-:W-:Y:S01]  /*3310*/  FSEL R67, R21, -INF , !P3 ;  /* 0xff80000015437808 */ /* 0x000fe20005800000 */
[----:B--2---:R-:W-:Y:S01]  /*3320*/  HMMA.16816.F32 R88, R68, R4, R88 ;  /* 0x000000044458723c */ /* 0x004fe20000001858 */
[----:B------:R-:W-:Y:S02]  /*3330*/  FSEL R130, R23, -INF , !P4 ;  /* 0xff80000017827808 */ /* 0x000fe40006000000 */
[----:B------:R-:W-:Y:S02]  /*3340*/  FSEL R147, R16, -INF , !P5 ;  /* 0xff80000010937808 */ /* 0x000fe40006800000 */
[----:B------:R-:W-:-:S02]  /*3350*/  ISETP.GE.AND P3, PT, R24, R164, PT ;  /* 0x000000a41800720c */ /* 0x000fc40003f66270 */
[CC--:B------:R-:W-:Y:S01]  /*3360*/  ISETP.GE.AND P4, PT, R2.reuse, R165.reuse, PT ;  /* 0x000000a50200720c */ /* 0x0c0fe20003f86270 */
[----:B------:R-:W-:Y:S01]  /*3370*/  HMMA.16816.F32 R84, R68, R6, R84 ;  /* 0x000000064454723c */ /* 0x000fe20000001854 */
[----:B------:R-:W-:Y:S02]  /*3380*/  ISETP.GE.AND P5, PT, R2, R164, PT ;  /* 0x000000a40200720c */ /* 0x000fe40003fa6270 */
[----:B------:R-:W-:Y:S02]  /*3390*/  IADD3 R2, R57, 0x48, RZ ;  /* 0x0000004839027810 */ /* 0x000fe40007ffe0ff */
[----:B------:R-:W-:Y:S02]  /*33a0*/  FSEL R128, R19, -INF , !P3 ;  /* 0xff80000013807808 */ /* 0x000fe40005800000 */
[----:B------:R-:W-:Y:S02]  /*33b0*/  FSEL R137, R12, -INF , !P4 ;  /* 0xff8000000c897808 */ /* 0x000fe40006000000 */
[----:B------:R-:W-:-:S02]  /*33c0*/  ISETP.GE.AND P3, PT, R2, R165, PT ;  /* 0x000000a50200720c */ /* 0x000fc40003f66270 */
[----:B------:R-:W-:Y:S02]  /*33d0*/  ISETP.GE.AND P4, PT, R2, R164, PT ;  /* 0x000000a40200720c */ /* 0x000fe40003f86270 */
[C---:B------:R-:W-:Y:S02]  /*33e0*/  IADD3 R2, R57.reuse, 0x50, RZ ;  /* 0x0000005039027810 */ /* 0x040fe40007ffe0ff */
[C---:B------:R-:W-:Y:S02]  /*33f0*/  IADD3 R12, R57.reuse, 0x51, RZ ;  /* 0x00000051390c7810 */ /* 0x040fe40007ffe0ff */
[----:B------:R-:W-:Y:S02]  /*3400*/  IADD3 R16, R57, 0x49, RZ ;  /* 0x0000004939107810 */ /* 0x000fe40007ffe0ff */
[----:B------:R-:W-:Y:S02]  /*3410*/  FSEL R146, R15, -INF , !P0 ;  /* 0xff8000000f927808 */ /* 0x000fe40004000000 */
[----:B------:R-:W-:Y:S01]  /*3420*/  FSEL R133, R36, -INF , !P3 ;  /* 0xff80000024857808 */ /* 0x000fe20005800000 */
[----:B-1----:R-:W-:Y:S01]  /*3430*/  HMMA.16816.F32 R80, R68, R8, R80 ;  /* 0x000000084450723c */ /* 0x002fe20000001850 */
[----:B------:R-:W-:-:S02]  /*3440*/  FSEL R144, R38, -INF , !P4 ;  /* 0xff80000026907808 */ /* 0x000fc40006000000 */
[CC--:B------:R-:W-:Y:S02]  /*3450*/  ISETP.GE.AND P0, PT, R2.reuse, R165.reuse, PT ;  /* 0x000000a50200720c */ /* 0x0c0fe40003f06270 */
[----:B------:R-:W-:Y:S02]  /*3460*/  ISETP.GE.AND P3, PT, R2, R164, PT ;  /* 0x000000a40200720c */ /* 0x000fe40003f66270 */
[----:B------:R-:W-:Y:S01]  /*3470*/  ISETP.GE.AND P4, PT, R12, R165, PT ;  /* 0x000000a50c00720c */ /* 0x000fe20003f86270 */
[----:B------:R-:W-:Y:S01]  /*3480*/  HMMA.16816.F32 R76, R68, R10, R76 ;  /* 0x0000000a444c723c */ /* 0x000fe2000000184c */
[C---:B------:R-:W-:Y:S02]  /*3490*/  IADD3 R2, R57.reuse, 0x58, RZ ;  /* 0x0000005839027810 */ /* 0x040fe40007ffe0ff */
[----:B------:R-:W-:Y:S02]  /*34a0*/  IADD3 R4, R57, 0x59, RZ ;  /* 0x0000005939047810 */ /* 0x000fe40007ffe0ff */
[----:B------:R-:W-:-:S02]  /*34b0*/  FSEL R132, R14, -INF , !P5 ;  /* 0xff8000000e847808 */ /* 0x000fc40006800000 */
[----:B------:R-:W-:Y:S01]  /*34c0*/  FSEL R131, R13, -INF , !P2 ;  /* 0xff8000000d837808 */ /* 0x000fe20005000000 */
[----:B------:R-:W-:Y:S01]  /*34d0*/  BAR.SYNC.DEFER_BLOCKING 0x0 ;  /* 0x0000000000007b1d */ /* 0x000fe20000010000 */
[C---:B------:R-:W-:Y:S02]  /*34e0*/  ISETP.GE.AND P5, PT, R16.reuse, R165, PT ;  /* 0x000000a51000720c */ /* 0x040fe40003fa6270 */
[----:B------:R-:W-:Y:S02]  /*34f0*/  ISETP.GE.AND P2, PT, R16, R164, PT ;  /* 0x000000a41000720c */ /* 0x000fe40003f46270 */
[----:B------:R-:W-:Y:S02]  /*3500*/  FSEL R145, R96, -INF , !P0 ;  /* 0xff80000060917808 */ /* 0x000fe40004000000 */
[----:B------:R-:W-:Y:S02]  /*3510*/  FSEL R142, R98, -INF , !P3 ;  /* 0xff800000628e7808 */ /* 0x000fe40005800000 */
[----:B------:R-:W-:-:S02]  /*3520*/  FSEL R141, R97, -INF , !P4 ;  /* 0xff800000618d7808 */ /* 0x000fc40006000000 */
[-C--:B------:R-:W-:Y:S02]  /*3530*/  ISETP.GE.AND P0, PT, R2, R164.reuse, PT ;  /* 0x000000a40200720c */ /* 0x080fe40003f06270 */
[C---:B------:R-:W-:Y:S02]  /*3540*/  ISETP.GE.AND P3, PT, R4.reuse, R165, PT ;  /* 0x000000a50400720c */ /* 0x040fe40003f66270 */
[----:B------:R-:W-:Y:S02]  /*3550*/  ISETP.GE.AND P4, PT, R4, R164, PT ;  /* 0x000000a40400720c */ /* 0x000fe40003f86270 */
[----:B------:R-:W-:Y:S02]  /*3560*/  IADD3 R4, R57, 0x61, RZ ;  /* 0x0000006139047810 */ /* 0x000fe40007ffe0ff */
[----:B------:R-:W-:Y:S02]  /*3570*/  FSEL R135, R37, -INF , !P5 ;  /* 0xff80000025877808 */ /* 0x000fe40006800000 */
[----:B------:R-:W-:-:S02]  /*3580*/  FSEL R140, R39, -INF , !P2 ;  /* 0xff800000278c7808 */ /* 0x000fc40005000000 */
[----:B------:R-:W-:Y:S02]  /*3590*/  ISETP.GE.AND P5, PT, R12, R164, PT ;  /* 0x000000a40c00720c */ /* 0x000fe40003fa6270 */
[-C--:B------:R-:W-:Y:S02]  /*35a0*/  ISETP.GE.AND P2, PT, R2, R165.reuse, PT ;  /* 0x000000a50200720c */ /* 0x080fe40003f46270 */
        /* <DEDUP_REMOVED lines=17> */
[----:B------:R-:W-:Y:S02]  /*36c0*/  IADD3 R2, R57, 0x70, RZ ;  /* 0x0000007039027810 */ /* 0x000fe40007ffe0ff */
[----:B------:R-:W-:Y:S02]  /*36d0*/  FSEL R122, R87, -INF , !P0 ;  /* 0xff800000577a7808 */ /* 0x000fe40004000000 */
[----:B------:R-:W-:Y:S02]  /*36e0*/  ISETP.GT.AND P0, PT, R193, R188, PT ;  /* 0x000000bcc100720c */ /* 0x000fe40003f04270 */
[----:B------:R-:W-:Y:S02]  /*36f0*/  FSEL R126, R90, -INF , !P2 ;  /* 0xff8000005a7e7808 */ /* 0x000fe40005000000 */
[----:B------:R-:W-:-:S02]  /*3700*/  FSEL R124, R91, -INF , !P3 ;  /* 0xff8000005b7c7808 */ /* 0x000fc40005800000 */
[-C--:B------:R-:W-:Y:S02]  /*3710*/  ISETP.GE.AND P2, PT, R4, R165.reuse, PT ;  /* 0x000000a50400720c */ /* 0x080fe40003f46270 */
[----:B------:R-:W-:Y:S02]  /*3720*/  ISETP.GE.AND P3, PT, R2, R165, PT ;  /* 0x000000a50200720c */ /* 0x000fe40003f66270 */
[----:B------:R-:W-:Y:S02]  /*3730*/  IADD3 R4, R57, 0x71, RZ ;  /* 0x0000007139047810 */ /* 0x000fe40007ffe0ff */
[----:B------:R-:W-:Y:S02]  /*3740*/  FSEL R125, R84, -INF , !P4 ;  /* 0xff800000547d7808 */ /* 0x000fe40006000000 */
[----:B------:R-:W-:Y:S02]  /*3750*/  ISETP.GE.AND P4, PT, R2, R164, PT ;  /* 0x000000a40200720c */ /* 0x000fe40003f86270 */
[----:B------:R-:W-:-:S02]  /*3760*/  FSEL R120, R86, -INF , !P5 ;  /* 0xff80000056787808 */ /* 0x000fc40006800000 */
[----:B------:R-:W-:Y:S02]  /*3770*/  FSEL R123, R85, -INF , !P2 ;  /* 0xff800000557b7808 */ /* 0x000fe40005000000 */
[----:B------:R-:W-:Y:S02]  /*3780*/  FSEL R6, R47, -INF , !P1 ;  /* 0xff8000002f067808 */ /* 0x000fe40004800000 */
[----:B------:R-:W-:Y:S02]  /*3790*/  FSEL R65, R80, -INF , !P3 ;  /* 0xff80000050417808 */ /* 0x000fe40005800000 */
[C---:B------:R-:W-:Y:S02]  /*37a0*/  ISETP.GE.AND P5, PT, R4.reuse, R165, PT ;  /* 0x000000a50400720c */ /* 0x040fe40003fa6270 */
[----:B------:R-:W-:Y:S01]  /*37b0*/  ISETP.GE.AND P2, PT, R4, R164, PT ;  /* 0x000000a40400720c */ /* 0x000fe20003f46270 */
[----:B------:R-:W-:Y:S01]  /*37c0*/  IMAD.IADD R4, R0, 0x1, R53 ;  /* 0x0000000100047824 */ /* 0x000fe200078e0235 */
[----:B------:R-:W-:-:S02]  /*37d0*/  IADD3 R2, R57, 0x78, RZ ;  /* 0x0000007839027810 */ /* 0x000fc40007ffe0ff */
[C---:B------:R-:W-:Y:S02]  /*37e0*/  ISETP.GE.AND P1, PT, R57.reuse, R165, PT ;  /* 0x000000a53900720c */ /* 0x040fe40003f26270 */
[C---:B------:R-:W-:Y:S02]  /*37f0*/  ISETP.GE.AND P3, PT, R57.reuse, R164, PT ;  /* 0x000000a43900720c */ /* 0x040fe40003f66270 */
[----:B------:R-:W-:Y:S02]  /*3800*/  IADD3 R57, R57, 0x79, RZ ;  /* 0x0000007939397810 */ /* 0x000fe40007ffe0ff */
[----:B------:R-:W-:Y:S02]  /*3810*/  FSEL R56, R82, -INF , !P4 ;  /* 0xff80000052387808 */ /* 0x000fe40006000000 */
[----:B------:R-:W-:Y:S02]  /*3820*/  FSEL R44, R44, -INF , !P1 ;  /* 0xff8000002c2c7808 */ /* 0x000fe40004800000 */
[----:B------:R-:W-:-:S02]  /*3830*/  FSEL R46, R46, -INF , !P3 ;  /* 0xff8000002e2e7808 */ /* 0x000fc40005800000 */
[----:B------:R-:W-:Y:S02]  /*3840*/  FSEL R63, R81, -INF , !P5 ;  /* 0xff800000513f7808 */ /* 0x000fe40006800000 */
[----:B------:R-:W-:Y:S02]  /*3850*/  FSEL R54, R83, -INF , !P2 ;  /* 0xff80000053367808 */ /* 0x000fe40005000000 */
[CC--:B------:R-:W-:Y:S02]  /*3860*/  ISETP.GE.AND P4, PT, R2.reuse, R165.reuse, PT ;  /* 0x000000a50200720c */ /* 0x0c0fe40003f86270 */
[----:B------:R-:W-:Y:S02]  /*3870*/  ISETP.GE.AND P1, PT, R2, R164, PT ;  /* 0x000000a40200720c */ /* 0x000fe40003f26270 */
[----:B------:R-:W-:Y:S02]  /*3880*/  @!P0 LEA R204, P2, R162, c[0x0][0x168], 0x1 ;  /* 0x00005a00a2cc8a11 */ /* 0x000fe400078408ff */
[----:B------:R-:W-:-:S02]  /*3890*/  ISETP.GE.AND P5, PT, R57, R165, PT ;  /* 0x000000a53900720c */ /* 0x000fc40003fa6270 */
[----:B------:R-:W-:Y:S02]  /*38a0*/  ISETP.GE.AND P3, PT, R57, R164, PT ;  /* 0x000000a43900720c */ /* 0x000fe40003f66270 */
[----:B------:R-:W-:Y:S02]  /*38b0*/  @!P0 LEA.HI.X R205, R162, c[0x0][0x16c], R163, 0x1, P2 ;  /* 0x00005b00a2cd8a11 */ /* 0x000fe400010f0ca3 */
        /* <DEDUP_REMOVED lines=63> */
.L_x_2553:
[----:B------:R-:W-:-:S04]  /*3cb0*/  LEA R0, -R160, RZ, 0x7 ;  /* 0x000000ffa0007211 */ /* 0x000fc800078e39ff */
[----:B------:R-:W-:Y:S02]  /*3cc0*/  SHF.R.S32.HI R2, RZ, 0x1f, R0 ;  /* 0x0000001fff027819 */ /* 0x000fe40000011400 */
.L_x_2554:
[----:B------:R-:W-:Y:S01]  /*3cd0*/  IADD3 R162, P0, R0, R162, RZ ;  /* 0x000000a200a27210 */ /* 0x000fe20007f1e0ff */
[----:B------:R-:W-:Y:S02]  /*3ce0*/  IMAD.MOV.U32 R7, RZ, RZ, 0x6 ;  /* 0x00000006ff077424 */ /* 0x000fe400078e00ff */
[----:B------:R-:W-:Y:S01]  /*3cf0*/  IMAD.SHL.U32 R5, R160, 0x40, RZ ;  /* 0x00000040a0057824 */ /* 0x000fe200078e00ff */
        /* <DEDUP_REMOVED lines=26> */
.L_x_2552:
        /* <DEDUP_REMOVED lines=59> */
[----:B-1----:R-:W-:Y:S02]  /*4250*/  FMNMX.FTZ R8, R52, R5, !PT ;  /* 0x0000000534087209 */ /* 0x002fe40007810000 */
[----:B------:R-:W-:Y:S02]  /*4260*/  FMNMX.FTZ R0, R55, R0, !PT ;  /* 0x0000000037007209 */ /* 0x000fe40007810000 */
[----:B------:R-:W-:-:S02]  /*4270*/  FMNMX.FTZ R8, R51, R8, !PT ;  /* 0x0000000833087209 */ /* 0x000fc40007810000 */
[----:B------:R-:W-:Y:S01]  /*4280*/  SHF.L.U32 R182, R4, 0x1, RZ ;  /* 0x0000000104b67819 */ /* 0x000fe200000006ff */
[----:B------:R-:W1:Y:S01]  /*4290*/  SHFL.BFLY PT, R7, R0, 0x2, 0x1f ;  /* 0x0c401f0000077f89 */ /* 0x000e6200000e0000 */
[----:B------:R-:W-:Y:S02]  /*42a0*/  ISETP.GT.AND P3, PT, R193, R188, PT ;  /* 0x000000bcc100720c */ /* 0x000fe40003f64270 */
        /* <DEDUP_REMOVED lines=17> */
[----:B--2---:R-:W-:Y:S01]  /*43c0*/  FMNMX.FTZ R0, R5, R0, !PT ;  /* 0x0000000005007209 */ /* 0x004fe20007810000 */
[C---:B------:R-:W-:Y:S01]  /*43d0*/  FMUL.FTZ R58, R2.reuse, c[0x0][0x23c] ;  /* 0x00008f00023a7a20 */ /* 0x040fe20000410000 */
[----:B------:R-:W-:-:S03]  /*43e0*/  FSETP.NEU.FTZ.AND P0, PT, R2, -INF , PT ;  /* 0xff8000000200780b */ /* 0x000fc60003f1d000 */
[----:B------:R-:W-:Y:S01]  /*43f0*/  FMUL.FTZ R53, R0, c[0x0][0x23c] ;  /* 0x00008f0000357a20 */ /* 0x000fe20000410000 */
        /* <DEDUP_REMOVED lines=9> */
[----:B------:R-:W-:-:S02]  /*4490*/  FFMA.FTZ R46, R6, c[0x0][0x23c], -R53 ;  /* 0x00008f00062e7a23 */ /* 0x000fc40000010835 */
[--C-:B------:R-:W-:Y:S01]  /*44a0*/  FFMA.FTZ R48, R40, c[0x0][0x23c], -R53.reuse ;  /* 0x00008f0028307a23 */ /* 0x100fe20000010835 */
[----:B------:R-:W1:Y:S01]  /*44b0*/  LDSM.16.MT88.4 R4, [R180+0xd000] ;  /* 0x00d00000b404783b */ /* 0x000e620000004200 */
[--C-:B------:R-:W-:Y:S01]  /*44c0*/  FFMA.FTZ R41, R100, c[0x0][0x23c], -R53.reuse ;  /* 0x00008f0064297a23 */ /* 0x100fe20000010835 */
        /* <DEDUP_REMOVED lines=9> */
[----:B------:R-:W-:Y:S01]  /*4560*/  FFMA.FTZ R33, R104, c[0x0][0x23c], -R53 ;  /* 0x00008f0068217a23 */ /* 0x000fe20000010835 */
[----:B------:R-:W3:Y:S01]  /*4570*/  MUFU.EX2 R44, R44 ;  /* 0x0000002c002c7308 */ /* 0x000ee20000000800 */
        /* <DEDUP_REMOVED lines=10> */
[----:B---3--:R-:W-:Y:S01]  /*4620*/  F2FP.PACK_AB R102, R44, R45 ;  /* 0x0000002d2c66723e */ /* 0x008fe200000000ff */
        /* <DEDUP_REMOVED lines=18> */
[----:B---3--:R-:W-:Y:S01]  /*4750*/  F2FP.PACK_AB R103, R41, R48 ;  /* 0x000000302967723e */ /* 0x008fe200000000ff */
        /* <DEDUP_REMOVED lines=24> */
[----:B------:R-:W3:Y:S01]  /*48e0*/  MUFU.EX2 R37, R37 ;  /* 0x0000002500257308 */ /* 0x000ee20000000800 */
        /* <DEDUP_REMOVED lines=11> */
[----:B------:R-:W4:Y:S01]  /*49a0*/  MUFU.EX2 R33, R33 ;  /* 0x0000002100217308 */ /* 0x000f220000000800 */
[----:B------:R-:W-:-:S02]  /*49b0*/  FADD.FTZ R41, R41, R48 ;  /* 0x0000003029297221 */ /* 0x000fc40000010000 */
[----:B------:R-:W-:Y:S02]  /*49c0*/  FFMA.FTZ R207, R55, c[0x0][0x23c], -R58 ;  /* 0x00008f0037cf7a23 */ /* 0x000fe4000001083a */
[----:B------:R-:W-:Y:S01]  /*49d0*/  FFMA.FTZ R206, R51, c[0x0][0x23c], -R53 ;  /* 0x00008f0033ce7a23 */ /* 0x000fe20000010835 */
        /* <DEDUP_REMOVED lines=8> */
[C---:B-1----:R-:W-:Y:S02]  /*4a60*/  HMMA.16816.F32 R104, R100.reuse, R4, RZ ;  /* 0x000000046468723c */ /* 0x042fe400000018ff */
[----:B------:R-:W-:Y:S05]  /*4a70*/  MUFU.EX2 R34, R34 ;  /* 0x0000002200227308 */ /* 0x000fea0000000800 */
[----:B--2---:R-:W-:Y:S01]  /*4a80*/  F2FP.PACK_AB R4, R40, R43 ;  /* 0x0000002b2804723e */ /* 0x004fe200000000ff */
[----:B------:R-:W-:Y:S01]  /*4a90*/  HMMA.16816.F32 R100, R100, R6, RZ ;  /* 0x000000066464723c */ /* 0x000fe200000018ff */
[----:B---3--:R-:W-:Y:S01]  /*4aa0*/  F2FP.PACK_AB R5, R37, R42 ;  /* 0x0000002a2505723e */ /* 0x008fe200000000ff */
[----:B------:R-:W1:Y:S01]  /*4ab0*/  MUFU.EX2 R29, R29 ;  /* 0x0000001d001d7308 */ /* 0x000e620000000800 */
[----:B------:R-:W-:-:S02]  /*4ac0*/  FADD.FTZ R43, R43, R44 ;  /* 0x0000002c2b2b7221 */ /* 0x000fc40000010000 */
[----:B------:R-:W-:Y:S02]  /*4ad0*/  FADD.FTZ R42, R42, R41 ;  /* 0x000000292a2a7221 */ /* 0x000fe40000010000 */
[----:B------:R-:W-:Y:S01]  /*4ae0*/  F2FP.PACK_AB R6, R36, R39 ;  /* 0x000000272406723e */ /* 0x000fe200000000ff */
[----:B------:R-:W-:Y:S01]  /*4af0*/  FADD.FTZ R40, R40, R43 ;  /* 0x0000002b28287221 */ /* 0x000fe20000010000 */
[----:B----4-:R-:W-:Y:S01]  /*4b00*/  F2FP.PACK_AB R7, R33, R38 ;  /* 0x000000262107723e */ /* 0x010fe200000000ff */
        /* <DEDUP_REMOVED lines=23> */
[C---:B------:R-:W-:Y:S01]  /*4c80*/  HMMA.16816.F32 R108, R4.reuse, R26, R108 ;  /* 0x0000001a046c723c */ /* 0x040fe2000000186c */
[----:B------:R-:W-:Y:S01]  /*4c90*/  LDSM.16.MT88.4 R24, [R180+0xb800] ;  /* 0x00b80000b418783b */ /* 0x000fe20000004200 */
[----:B------:R-:W-:Y:S06]  /*4ca0*/  MUFU.EX2 R66, R66 ;  /* 0x0000004200427308 */ /* 0x000fec0000000800 */
[C---:B---3--:R-:W-:Y:S02]  /*4cb0*/  HMMA.16816.F32 R92, R4.reuse, R12, R92 ;  /* 0x0000000c045c723c */ /* 0x048fe4000000185c */
[----:B------:R-:W3:Y:S06]  /*4cc0*/  MUFU.EX2 R121, R121 ;  /* 0x0000007900797308 */ /* 0x000eec0000000800 */
[C---:B------:R-:W-:Y:S01]  /*4cd0*/  HMMA.16816.F32 R96, R4.reuse, R14, R96 ;  /* 0x0000000e0460723c */ /* 0x040fe20000001860 */
[----:B------:R-:W3:Y:S01]  /*4ce0*/  LDSM.16.MT88.4 R12, [R182+0xb800] ;  /* 0x00b80000b60c783b */ /* 0x000ee20000004200 */
[----:B------:R-:W-:Y:S06]  /*4cf0*/  MUFU.EX2 R128, R128 ;  /* 0x0000008000807308 */ /* 0x000fec0000000800 */
[C---:B------:R-:W-:Y:S02]  /*4d00*/  HMMA.16816.F32 R104, R4.reuse, R20, R104 ;  /* 0x000000140468723c */ /* 0x040fe40000001868 */
[----:B------:R-:W2:Y:S06]  /*4d10*/  MUFU.EX2 R131, R131 ;  /* 0x0000008300837308 */ /* 0x000eac0000000800 */
[----:B------:R-:W-:Y:S01]  /*4d20*/  HMMA.16816.F32 R100, R4, R22, R100 ;  /* 0x000000160464723c */ /* 0x000fe20000001864 */
[----:B------:R-:W-:Y:S01]  /*4d30*/  LDSM.16.MT88.4 R20, [R180+0xd800] ;  /* 0x00d80000b414783b */ /* 0x000fe20000004200 */
[----:B------:R-:W-:Y:S05]  /*4d40*/  MUFU.EX2 R133, R133 ;  /* 0x0000008500857308 */ /* 0x000fea0000000800 */
[----:B-----5:R-:W-:Y:S01]  /*4d50*/  F2FP.PACK_AB R4, R32, R35 ;  /* 0x000000232004723e */ /* 0x020fe200000000ff */
[----:B------:R-:W-:Y:S01]  /*4d60*/  FADD.FTZ R35, R35, R36 ;  /* 0x0000002423237221 */ /* 0x000fe20000010000 */
[----:B-1----:R-:W-:Y:S01]  /*4d70*/  F2FP.PACK_AB R5, R29, R34 ;  /* 0x000000221d05723e */ /* 0x002fe200000000ff */
        /* <DEDUP_REMOVED lines=8> */
[C---:B------:R-:W-:Y:S01]  /*4e00*/  HMMA.16816.F32 R72, R4.reuse, R8, R72 ;  /* 0x000000080448723c */ /* 0x040fe20000001848 */
[----:B------:R-:W-:Y:S02]  /*4e10*/  FADD.FTZ R30, R30, R29 ;  /* 0x0000001d1e1e7221 */ /* 0x000fe40000010000 */
[----:B------:R-:W-:Y:S02]  /*4e20*/  FADD.FTZ R28, R28, R31 ;  /* 0x0000001f1c1c7221 */ /* 0x000fe40000010000 */
[----:B------:R-:W-:Y:S01]  /*4e30*/  FADD.FTZ R3, R3, R30 ;  /* 0x0000001e03037221 */ /* 0x000fe20000010000 */
[----:B------:R-:W1:Y:S02]  /*4e40*/  MUFU.EX2 R135, R135 ;  /* 0x0000008700877308 */ /* 0x000e640000000800 */
[C---:B------:R-:W-:Y:S01]  /*4e50*/  HMMA.16816.F32 R76, R4.reuse, R10, R76 ;  /* 0x0000000a044c723c */ /* 0x040fe2000000184c */
[----:B------:R-:W2:Y:S05]  /*4e60*/  LDSM.16.MT88.4 R8, [R182+0xd800] ;  /* 0x00d80000b608783b */ /* 0x000eaa0000004200 */
[----:B------:R-:W-:Y:S02]  /*4e70*/  MUFU.EX2 R137, R137 ;  /* 0x0000008900897308 */ /* 0x000fe40000000800 */
[C---:B---3--:R-:W-:Y:S06]  /*4e80*/  HMMA.16816.F32 R80, R4.reuse, R12, R80 ;  /* 0x0000000c0450723c */ /* 0x048fec0000001850 */
[----:B------:R-:W3:Y:S02]  /*4e90*/  MUFU.EX2 R140, R140 ;  /* 0x0000008c008c7308 */ /* 0x000ee40000000800 */
[C---:B------:R-:W-:Y:S01]  /*4ea0*/  HMMA.16816.F32 R84, R4.reuse, R14, R84 ;  /* 0x0000000e0454723c */ /* 0x040fe20000001854 */
[----:B------:R-:W5:Y:S05]  /*4eb0*/  LDSM.16.MT88.4 R12, [R180+0x9c00] ;  /* 0x009c0000b40c783b */ /* 0x000f6a0000004200 */
[----:B------:R-:W-:Y:S02]  /*4ec0*/  MUFU.EX2 R144, R144 ;  /* 0x0000009000907308 */ /* 0x000fe40000000800 */
[C---:B------:R-:W-:Y:S06]  /*4ed0*/  HMMA.16816.F32 R112, R4.reuse, R16, R112 ;  /* 0x000000100470723c */ /* 0x040fec0000001870 */
[----:B------:R-:W1:Y:S02]  /*4ee0*/  MUFU.EX2 R141, R141 ;  /* 0x0000008d008d7308 */ /* 0x000e640000000800 */
[C---:B------:R-:W-:Y:S01]  /*4ef0*/  HMMA.16816.F32 R68, R4.reuse, R18, R68 ;  /* 0x000000120444723c */ /* 0x040fe20000001844 */
[----:B------:R-:W-:Y:S05]  /*4f00*/  LDSM.16.MT88.4 R16, [R182+0x9c00] ;  /* 0x009c0000b610783b */ /* 0x000fea0000004200 */
[----:B------:R-:W-:Y:S02]  /*4f10*/  MUFU.EX2 R146, R146 ;  /* 0x0000009200927308 */ /* 0x000fe40000000800 */
[C---:B------:R-:W-:Y:S06]  /*4f20*/  HMMA.16816.F32 R88, R4.reuse, R24, R88 ;  /* 0x000000180458723c */ /* 0x040fec0000001858 */
[----:B------:R-:W-:Y:S02]  /*4f30*/  MUFU.EX2 R139, R139 ;  /* 0x0000008b008b7308 */ /* 0x000fe40000000800 */
[C---:B--2---:R-:W-:Y:S06]  /*4f40*/  HMMA.16816.F32 R92, R4.reuse, R8, R92 ;  /* 0x00000008045c723c */ /* 0x044fec000000185c */
[----:B------:R-:W-:Y:S02]  /*4f50*/  MUFU.EX2 R142, R142 ;  /* 0x0000008e008e7308 */ /* 0x000fe40000000800 */
[C---:B------:R-:W-:Y:S01]  /*4f60*/  HMMA.16816.F32 R96, R4.reuse, R10, R96 ;  /* 0x0000000a0460723c */ /* 0x040fe20000001860 */
[----:B------:R-:W2:Y:S05]  /*4f70*/  LDSM.16.MT88.4 R8, [R182+0xbc00] ;  /* 0x00bc0000b608783b */ /* 0x000eaa0000004200 */
[----:B------:R-:W1:Y:S02]  /*4f80*/  MUFU.EX2 R143, R143 ;  /* 0x0000008f008f7308 */ /* 0x000e640000000800 */
[C---:B------:R-:W-:Y:S01]  /*4f90*/  HMMA.16816.F32 R108, R4.reuse, R26, R108 ;  /* 0x0000001a046c723c */ /* 0x040fe2000000186c */
[----:B------:R-:W1:Y:S05]  /*4fa0*/  LDSM.16.MT88.4 R24, [R180+0xbc00] ;  /* 0x00bc0000b418783b */ /* 0x000e6a0000004200 */
[----:B------:R-:W-:Y:S02]  /*4fb0*/  MUFU.EX2 R136, R136 ;  /* 0x0000008800887308 */ /* 0x000fe40000000800 */
[C---:B------:R-:W-:Y:S06]  /*4fc0*/  HMMA.16816.F32 R104, R4.reuse, R20, R104 ;  /* 0x000000140468723c */ /* 0x040fec0000001868 */
[----:B------:R-:W1:Y:S02]  /*4fd0*/  MUFU.EX2 R145, R145 ;  /* 0x0000009100917308 */ /* 0x000e640000000800 */
[----:B------:R-:W-:Y:S01]  /*4fe0*/  HMMA.16816.F32 R100, R4, R22, R100 ;  /* 0x000000160464723c */ /* 0x000fe20000001864 */
[----:B------:R-:W-:Y:S05]  /*4ff0*/  LDSM.16.MT88.4 R20, [R180+0xdc00] ;  /* 0x00dc0000b414783b */ /* 0x000fea0000004200 */
        /* <DEDUP_REMOVED lines=12> */
[----:B-----5:R-:W-:Y:S01]  /*50c0*/  HMMA.16816.F32 R72, R4, R12, R72 ;  /* 0x0000000c0448723c */ /* 0x020fe20000001848 */
[----:B------:R-:W-:Y:S01]  /*50d0*/  FADD.FTZ R61, R61, R62 ;  /* 0x0000003e3d3d7221 */ /* 0x000fe20000010000 */
[----:B------:R-:W-:Y:S01]  /*50e0*/  MUFU.EX2 R138, R138 ;  /* 0x0000008a008a7308 */ /* 0x000fe20000000800 */
[----:B------:R-:W-:-:S05]  /*50f0*/  FADD.FTZ R121, R121, R66 ;  /* 0x0000004279797221 */ /* 0x000fca0000010000 */
[C---:B------:R-:W-:Y:S01]  /*5100*/  HMMA.16816.F32 R76, R4.reuse, R14, R76 ;  /* 0x0000000e044c723c */ /* 0x040fe2000000184c */
[----:B------:R-:W5:Y:S01]  /*5110*/  LDSM.16.MT88.4 R12, [R182+0xdc00] ;  /* 0x00dc0000b60c783b */ /* 0x000f620000004200 */
[----:B------:R-:W-:Y:S06]  /*5120*/  MUFU.EX2 R123, R123 ;  /* 0x0000007b007b7308 */ /* 0x000fec0000000800 */
[C---:B--2---:R-:W-:Y:S02]  /*5130*/  HMMA.16816.F32 R80, R4.reuse, R8, R80 ;  /* 0x000000080450723c */ /* 0x044fe40000001850 */
[----:B------:R-:W-:Y:S06]  /*5140*/  MUFU.EX2 R125, R125 ;  /* 0x0000007d007d7308 */ /* 0x000fec0000000800 */
[C---:B------:R-:W-:Y:S01]  /*5150*/  HMMA.16816.F32 R84, R4.reuse, R10, R84 ;  /* 0x0000000a0454723c */ /* 0x040fe20000001854 */
[----:B------:R-:W2:Y:S01]  /*5160*/  LDSM.16.MT88.4 R8, [R180+0xa000] ;  /* 0x00a00000b408783b */ /* 0x000ea20000004200 */
        /* <DEDUP_REMOVED lines=9> */
[----:B------:R-:W-:Y:S01]  /*5200*/  LDSM.16.MT88.4 R24, [R180+0xc000] ;  /* 0x00c00000b418783b */ /* 0x000fe20000004200 */
[----:B------:R-:W-:Y:S06]  /*5210*/  MUFU.EX2 R206, R206 ;  /* 0x000000ce00ce7308 */ /* 0x000fec0000000800 */
[C---:B-----5:R-:W-:Y:S08]  /*5220*/  HMMA.16816.F32 R92, R4.reuse, R12, R92 ;  /* 0x0000000c045c723c */ /* 0x060ff0000000185c */
[C---:B------:R-:W-:Y:S01]  /*5230*/  HMMA.16816.F32 R96, R4.reuse, R14, R96 ;  /* 0x0000000e0460723c */ /* 0x040fe20000001860 */
[----:B------:R-:W1:Y:S07]  /*5240*/  LDSM.16.MT88.4 R12, [R182+0xc000] ;  /* 0x00c00000b60c783b */ /* 0x000e6e0000004200 */
[C---:B------:R-:W-:Y:S08]  /*5250*/  HMMA.16816.F32 R104, R4.reuse, R20, R104 ;  /* 0x000000140468723c */ /* 0x040ff00000001868 */
[----:B------:R-:W-:Y:S01]  /*5260*/  HMMA.16816.F32 R100, R4, R22, R100 ;  /* 0x000000160464723c */ /* 0x000fe20000001864 */
[----:B------:R-:W-:Y:S06]  /*5270*/  LDSM.16.MT88.4 R20, [R180+0xe000] ;  /* 0x00e00000b414783b */ /* 0x000fec0000004200 */
[----:B------:R-:W-:Y:S01]  /*5280*/  F2FP.PACK_AB R4, R131, R128 ;  /* 0x000000808304723e */ /* 0x000fe200000000ff */
[----:B------:R-:W-:Y:S01]  /*5290*/  FADD.FTZ R128, R128, R61 ;  /* 0x0000003d80807221 */ /* 0x000fe20000010000 */
[----:B------:R-:W-:Y:S01]  /*52a0*/  F2FP.PACK_AB R5, R135, R132 ;  /* 0x000000848705723e */ /* 0x000fe200000000ff */
[----:B------:R-:W-:Y:S01]  /*52b0*/  FADD.FTZ R132, R132, R121 ;  /* 0x0000007984847221 */ /* 0x000fe20000010000 */
[----:B------:R-:W-:Y:S01]  /*52c0*/  F2FP.PACK_AB R6, R130, R133 ;  /* 0x000000858206723e */ /* 0x000fe200000000ff */
[----:B------:R-:W-:Y:S01]  /*52d0*/  FADD.FTZ R128, R131, R128 ;  /* 0x0000008083807221 */ /* 0x000fe20000010000 */
[----:B---3--:R-:W-:Y:S01]  /*52e0*/  F2FP.PACK_AB R7, R140, R137 ;  /* 0x000000898c07723e */ /* 0x008fe200000000ff */
        /* <DEDUP_REMOVED lines=14> */
[C---:B------:R-:W-:Y:S08]  /*53d0*/  HMMA.16816.F32 R88, R4.reuse, R24, R88 ;  /* 0x000000180458723c */ /* 0x040ff00000001858 */
[C---:B--2---:R-:W-:Y:S08]  /*53e0*/  HMMA.16816.F32 R92, R4.reuse, R8, R92 ;  /* 0x00000008045c723c */ /* 0x044ff0000000185c */
[C---:B------:R-:W-:Y:S01]  /*53f0*/  HMMA.16816.F32 R96, R4.reuse, R10, R96 ;  /* 0x0000000a0460723c */ /* 0x040fe20000001860 */
[----:B------:R-:W2:Y:S07]  /*5400*/  LDSM.16.MT88.4 R8, [R182+0xc400] ;  /* 0x00c40000b608783b */ /* 0x000eae0000004200 */
[C---:B------:R-:W-:Y:S01]  /*5410*/  HMMA.16816.F32 R108, R4.reuse, R26, R108 ;  /* 0x0000001a046c723c */ /* 0x040fe2000000186c */
[----:B------:R-:W-:Y:S07]  /*5420*/  LDSM.16.MT88.4 R24, [R182+0xe400] ;  /* 0x00e40000b618783b */ /* 0x000fee0000004200 */
[C---:B------:R-:W-:Y:S08]  /*5430*/  HMMA.16816.F32 R104, R4.reuse, R20, R104 ;  /* 0x000000140468723c */ /* 0x040ff00000001868 */
[----:B------:R-:W-:Y:S01]  /*5440*/  HMMA.16816.F32 R100, R4, R22, R100 ;  /* 0x000000160464723c */ /* 0x000fe20000001864 */
[----:B------:R-:W5:Y:S06]  /*5450*/  LDSM.16.MT88.4 R20, [R180+0xc400] ;  /* 0x00c40000b414783b */ /* 0x000f6c0000004200 */
        /* <DEDUP_REMOVED lines=21> */
[C---:B-----5:R-:W-:Y:S08]  /*55b0*/  HMMA.16816.F32 R88, R4.reuse, R20, R88 ;  /* 0x000000140458723c */ /* 0x060ff00000001858 */
[C---:B------:R-:W-:Y:S01]  /*55c0*/  HMMA.16816.F32 R108, R4.reuse, R22, R108 ;  /* 0x00000016046c723c */ /* 0x040fe2000000186c */
[----:B------:R-:W-:Y:S07]  /*55d0*/  LDSM.16.MT88.4 R20, [R182+0xc800] ;  /* 0x00c80000b614783b */ /* 0x000fee0000004200 */
[C---:B------:R-:W-:Y:S07]  /*55e0*/  HMMA.16816.F32 R92, R4.reuse, R24, R92 ;  /* 0x00000018045c723c */ /* 0x040fee000000185c */
[--C-:B------:R-:W-:Y:S01]  /*55f0*/  FFMA.FTZ R24, R65, c[0x0][0x23c], -R58.reuse ;  /* 0x00008f0041187a23 */ /* 0x100fe2000001083a */
[----:B------:R-:W-:Y:S01]  /*5600*/  HMMA.16816.F32 R96, R4, R26, R96 ;  /* 0x0000001a0460723c */ /* 0x000fe20000001860 */
[----:B------:R-:W-:-:S04]  /*5610*/  FFMA.FTZ R25, R63, c[0x0][0x23c], -R58 ;  /* 0x00008f003f197a23 */ /* 0x000fc8000001083a */
[----:B------:R-:W-:Y:S03]  /*5620*/  MUFU.EX2 R24, R24 ;  /* 0x0000001800187308 */ /* 0x000fe60000000800 */
[C---:B---3--:R-:W-:Y:S05]  /*5630*/  HMMA.16816.F32 R104, R4.reuse, R16, R104 ;  /* 0x000000100468723c */ /* 0x048fea0000001868 */
[----:B------:R-:W3:Y:S03]  /*5640*/  MUFU.EX2 R25, R25 ;  /* 0x0000001900197308 */ /* 0x000ee60000000800 */
[----:B------:R-:W-:Y:S01]  /*5650*/  HMMA.16816.F32 R100, R4, R18, R100 ;  /* 0x000000120464723c */ /* 0x000fe20000001864 */
[----:B------:R-:W5:Y:S06]  /*5660*/  LDSM.16.MT88.4 R16, [R180+0xc800] ;  /* 0x00c80000b410783b */ /* 0x000f6c0000004200 */
[----:B----4-:R-:W-:Y:S01]  /*5670*/  F2FP.PACK_AB R4, R134, R129 ;  /* 0x000000818604723e */ /* 0x010fe200000000ff */
        /* <DEDUP_REMOVED lines=19> */
[----:B------:R-:W4:Y:S07]  /*57b0*/  LDSM.16.MT88.4 R16, [R182+0xac00] ;  /* 0x00ac0000b610783b */ /* 0x000f2e0000004200 */
[C---:B------:R-:W-:Y:S07]  /*57c0*/  HMMA.16816.F32 R80, R4.reuse, R20, R80 ;  /* 0x000000140450723c */ /* 0x040fee0000001850 */
[----:B------:R-:W-:Y:S01]  /*57d0*/  FFMA.FTZ R20, R57, c[0x0][0x23c], -R58 ;  /* 0x00008f0039147a23 */ /* 0x000fe2000001083a */
[----:B-1----:R-:W-:Y:S01]  /*57e0*/  HMMA.16816.F32 R92, R4, R12, R92 ;  /* 0x0000000c045c723c */ /* 0x002fe2000000185c */
[----:B------:R-:W-:-:S04]  /*57f0*/  FFMA.FTZ R21, R56, c[0x0][0x23c], -R53 ;  /* 0x00008f0038157a23 */ /* 0x000fc80000010835 */
[----:B------:R-:W1:Y:S03]  /*5800*/  MUFU.EX2 R20, R20 ;  /* 0x0000001400147308 */ /* 0x000e660000000800 */
[C---:B------:R-:W-:Y:S01]  /*5810*/  HMMA.16816.F32 R96, R4.reuse, R14, R96 ;  /* 0x0000000e0460723c */ /* 0x040fe20000001860 */
[----:B------:R-:W5:Y:S04]  /*5820*/  LDSM.16.MT88.4 R12, [R180+0xac00] ;  /* 0x00ac0000b40c783b */ /* 0x000f680000004200 */
[----:B------:R-:W-:Y:S03]  /*5830*/  MUFU.EX2 R21, R21 ;  /* 0x0000001500157308 */ /* 0x000fe60000000800 */
[C---:B--2---:R-:W-:Y:S08]  /*5840*/  HMMA.16816.F32 R104, R4.reuse, R8, R104 ;  /* 0x000000080468723c */ /* 0x044ff00000001868 */
[C---:B------:R-:W-:Y:S01]  /*5850*/  HMMA.16816.F32 R100, R4.reuse, R10, R100 ;  /* 0x0000000a0464723c */ /* 0x040fe20000001864 */
[----:B------:R-:W2:Y:S07]  /*5860*/  LDSM.16.MT88.4 R8, [R182+0xcc00] ;  /* 0x00cc0000b608783b */ /* 0x000eae0000004200 */
[----:B------:R-:W-:Y:S07]  /*5870*/  HMMA.16816.F32 R84, R4, R22, R84 ;  /* 0x000000160454723c */ /* 0x000fee0000001854 */
[--C-:B------:R-:W-:Y:S01]  /*5880*/  FFMA.FTZ R22, R54, c[0x0][0x23c], -R53.reuse ;  /* 0x00008f0036167a23 */ /* 0x100fe20000010835 */
[----:B---3--:R-:W-:Y:S01]  /*5890*/  F2FP.PACK_AB R4, R25, R24 ;  /* 0x000000181904723e */ /* 0x008fe200000000ff */
[----:B------:R-:W-:Y:S01]  /*58a0*/  FFMA.FTZ R23, R52, c[0x0][0x23c], -R53 ;  /* 0x00008f0034177a23 */ /* 0x000fe20000010835 */
[----:B-1----:R-:W-:Y:S01]  /*58b0*/  F2FP.PACK_AB R6, R207, R20 ;  /* 0x00000014cf06723e */ /* 0x002fe200000000ff */
[----:B------:R-:W-:-:S02]  /*58c0*/  FADD.FTZ R24, R24, R123 ;  /* 0x0000007b18187221 */ /* 0x000fc40000010000 */
[----:B------:R-:W1:Y:S02]  /*58d0*/  MUFU.EX2 R22, R22 ;  /* 0x0000001600167308 */ /* 0x000e640000000800 */
[----:B------:R-:W-:-:S04]  /*58e0*/  FADD.FTZ R25, R25, R24 ;  /* 0x0000001819197221 */ /* 0x000fc80000010000 */
[----:B------:R-:W-:Y:S02]  /*58f0*/  FADD.FTZ R20, R20, R25 ;  /* 0x0000001914147221 */ /* 0x000fe40000010000 */
[----:B------:R-:W3:Y:S02]  /*5900*/  MUFU.EX2 R23, R23 ;  /* 0x0000001700177308 */ /* 0x000ee40000000800 */
[----:B------:R-:W-:Y:S01]  /*5910*/  FADD.FTZ R207, R207, R20 ;  /* 0x00000014cfcf7221 */ /* 0x000fe20000010000 */
[----:B-1----:R-:W-:Y:S01]  /*5920*/  F2FP.PACK_AB R5, R22, R21 ;  /* 0x000000151605723e */ /* 0x002fe200000000ff */
[----:B------:R-:W-:-:S04]  /*5930*/  FADD.FTZ R21, R21, R120 ;  /* 0x0000007815157221 */ /* 0x000fc80000010000 */
[----:B------:R-:W-:Y:S01]  /*5940*/  FADD.FTZ R22, R22, R21 ;  /* 0x0000001516167221 */ /* 0x000fe20000010000 */
[----:B---3--:R-:W-:-:S03]  /*5950*/  F2FP.PACK_AB R7, R206, R23 ;  /* 0x00000017ce07723e */ /* 0x008fc600000000ff */
[----:B------:R-:W-:-:S04]  /*5960*/  FADD.FTZ R23, R23, R22 ;  /* 0x0000001617177221 */ /* 0x000fc80000010000 */
[----:B------:R-:W-:Y:S01]  /*5970*/  FADD.FTZ R206, R206, R23 ;  /* 0x00000017cece7221 */ /* 0x000fe20000010000 */
[C---:B----4-:R-:W-:Y:S08]  /*5980*/  HMMA.16816.F32 R112, R4.reuse, R16, R112 ;  /* 0x000000100470723c */ /* 0x050ff00000001870 */
[C---:B------:R-:W-:Y:S01]  /*5990*/  HMMA.16816.F32 R68, R4.reuse, R18, R68 ;  /* 0x000000120444723c */ /* 0x040fe20000001844 */
[----:B------:R-:W1:Y:S07]  /*59a0*/  LDSM.16.MT88.4 R16, [R180+0xcc00] ;  /* 0x00cc0000b410783b */ /* 0x000e6e0000004200 */
[C---:B-----5:R-:W-:Y:S08]  /*59b0*/  HMMA.16816.F32 R72, R4.reuse, R12, R72 ;  /* 0x0000000c0448723c */ /* 0x060ff00000001848 */
[C---:B------:R-:W-:Y:S01]  /*59c0*/  HMMA.16816.F32 R76, R4.reuse, R14, R76 ;  /* 0x0000000e044c723c */ /* 0x040fe2000000184c */
[----:B------:R-:W3:Y:S07]  /*59d0*/  LDSM.16.MT88.4 R12, [R182+0xec00] ;  /* 0x00ec0000b60c783b */ /* 0x000eee0000004200 */
[C---:B--2---:R-:W-:Y:S08]  /*59e0*/  HMMA.16816.F32 R80, R4.reuse, R8, R80 ;  /* 0x000000080450723c */ /* 0x044ff00000001850 */
[C---:B------:R-:W-:Y:S01]  /*59f0*/  HMMA.16816.F32 R84, R4.reuse, R10, R84 ;  /* 0x0000000a0454723c */ /* 0x040fe20000001854 */
[----:B------:R-:W2:Y:S07]  /*5a00*/  LDSM.16.MT88.4 R8, [R180+0xec00] ;  /* 0x00ec0000b408783b */ /* 0x000eae0000004200 */
[C---:B-1----:R-:W-:Y:S08]  /*5a10*/  HMMA.16816.F32 R88, R4.reuse, R16, R88 ;  /* 0x000000100458723c */ /* 0x042ff00000001858 */
[C---:B------:R-:W-:Y:S08]  /*5a20*/  HMMA.16816.F32 R108, R4.reuse, R18, R108 ;  /* 0x00000012046c723c */ /* 0x040ff0000000186c */
[C---:B---3--:R-:W-:Y:S08]  /*5a30*/  HMMA.16816.F32 R92, R4.reuse, R12, R92 ;  /* 0x0000000c045c723c */ /* 0x048ff0000000185c */
        /* <DEDUP_REMOVED lines=67> */
.L_x_2556:
[----:B------:R-:W-:-:S05]  /*5e70*/  IMAD.MOV.U32 R5, RZ, RZ, c[0x0][0x1a0] ;  /* 0x00006800ff057624 */ /* 0x000fca00078e00ff */
[----:B------:R-:W-:-:S04]  /*5e80*/  LEA R5, -R5, RZ, 0x7 ;  /* 0x000000ff05057211 */ /* 0x000fc800078e39ff */
[----:B------:R-:W-:Y:S02]  /*5e90*/  SHF.R.S32.HI R3, RZ, 0x1f, R5 ;  /* 0x0000001fff037819 */ /* 0x000fe40000011405 */
.L_x_2557:
[C---:B------:R-:W-:Y:S01]  /*5ea0*/  LEA R190, P1, R5.reuse, R190, 0x1 ;  /* 0x000000be05be7211 */ /* 0x040fe200078208ff */
[----:B------:R-:W-:Y:S01]  /*5eb0*/  IMAD.MOV.U32 R4, RZ, RZ, c[0x0][0x1a0] ;  /* 0x00006800ff047624 */ /* 0x000fe200078e00ff */
[CC--:B------:R-:W-:Y:S01]  /*5ec0*/  IADD3 R6, P0, R5.reuse, R118.reuse, RZ ;  /* 0x0000007605067210 */ /* 0x0c0fe20007f1e0ff */
[----:B------:R-:W-:Y:S01]  /*5ed0*/  IMAD.MOV.U32 R7, RZ, RZ, c[0x0][0x1a4] ;  /* 0x00006900ff077624 */ /* 0x000fe200078e00ff */
[----:B------:R-:W-:Y:S02]  /*5ee0*/  LEA.HI.X R189, R5, R189, R3, 0x1, P1 ;  /* 0x000000bd05bd7211 */ /* 0x000fe400008f0c03 */
[----:B------:R-:W-:Y:S01]  /*5ef0*/  LEA R9, P1, R4, R5, 0x5 ;  /* 0x0000000504097211 */ /* 0x000fe200078228ff */
[----:B------:R-:W-:Y:S01]  /*5f00*/  IMAD.X R5, R3, 0x1, R116, P0 ;  /* 0x0000000103057824 */ /* 0x000fe200000e0674 */
[----:B------:R-:W-:Y:S01]  /*5f10*/  LEA R10, P2, R6, c[0x0][0x170], 0x1 ;  /* 0x00005c00060a7a11 */ /* 0x000fe200078408ff */
[----:B------:R-:W-:Y:S01]  /*5f20*/  IMAD.MOV.U32 R191, RZ, RZ, R189 ;  /* 0x000000ffffbf7224 */ /* 0x000fe200078e00bd */
[----:B------:R-:W-:-:S02]  /*5f30*/  IADD3 R9, P0, R9, R118, RZ ;  /* 0x0000007609097210 */ /* 0x000fc40007f1e0ff */
[----:B------:R-:W-:Y:S01]  /*5f40*/  LEA.HI.X R7, R4, R3, R7, 0x5, P1 ;  /* 0x0000000304077211 */ /* 0x000fe200008f2c07 */
[----:B------:R-:W-:Y:S01]  /*5f50*/  IMAD.MOV.U32 R3, RZ, RZ, 0x6 ;  /* 0x00000006ff037424 */ /* 0x000fe200078e00ff */
[----:B------:R-:W-:Y:S01]  /*5f60*/  LEA.HI.X R11, R6, c[0x0][0x174], R5, 0x1, P2 ;  /* 0x00005d00060b7a11 */ /* 0x000fe200010f0c05 */
[C---:B------:R-:W-:Y:S01]  /*5f70*/  IMAD.SHL.U32 R5, R4.reuse, 0x40, RZ ;  /* 0x0000004004057824 */ /* 0x040fe200078e00ff */
[----:B------:R-:W-:Y:S01]  /*5f80*/  @!PT LDS RZ, [RZ] ;  /* 0x00000000fffff984 */ /* 0x000fe20000000800 */
[----:B------:R-:W-:Y:S01]  /*5f90*/  @!PT LDS RZ, [RZ] ;  /* 0x00000000fffff984 */ /* 0x000fe20000000800 */
[----:B------:R-:W-:Y:S01]  /*5fa0*/  @!PT LDS RZ, [RZ] ;  /* 0x00000000fffff984 */ /* 0x000fe20000000800 */
[----:B------:R1:W-:Y:S01]  /*5fb0*/  LDGSTS.E.BYPASS.LTC128B.128 [R195+0x9000], [R190.64] ;  /* 0x09000000bec37fae */ /* 0x0003e2000b901d4c */
[----:B------:R-:W-:Y:S01]  /*5fc0*/  IMAD.X R116, R7, 0x1, R116, P0 ;  /* 0x0000000107747824 */ /* 0x000fe200000e0674 */
[----:B------:R-:W-:Y:S02]  /*5fd0*/  LEA R6, P0, R9, c[0x0][0x170], 0x1 ;  /* 0x00005c0009067a11 */ /* 0x000fe400078008ff */
[----:B------:R-:W-:Y:S01]  /*5fe0*/  SHF.L.U64.HI R4, R4, R3, c[0x0][0x1a4] ;  /* 0x0000690004047619 */ /* 0x000fe20000010203 */
[----:B------:R2:W-:Y:S01]  /*5ff0*/  LDGSTS.E.BYPASS.LTC128B.128 [R195+0xb000], [R10.64+0x40] ;  /* 0x0b0000400ac37fae */ /* 0x0005e2000b901d4c */
[----:B------:R-:W-:-:S02]  /*6000*/  IADD3 R8, P1, R5, R190, RZ ;  /* 0x000000be05087210 */ /* 0x000fc40007f3e0ff */
[----:B------:R-:W-:Y:S01]  /*6010*/  LEA.HI.X R7, R9, c[0x0][0x174], R116, 0x1, P0 ;  /* 0x00005d0009077a11 */ /* 0x000fe200000f0c74 */
[----:B------:R2:W-:Y:S01]  /*6020*/  LDGSTS.E.BYPASS.LTC128B.128 [R195+0xd000], [R10.64+0x80] ;  /* 0x0d0000800ac37fae */ /* 0x0005e2000b901d4c */
[-C--:B------:R-:W-:Y:S01]  /*6030*/  IADD3 R16, P0, R8, R5.reuse, RZ ;  /* 0x0000000508107210 */ /* 0x080fe20007f1e0ff */
[----:B------:R-:W-:Y:S01]  /*6040*/  IMAD.X R9, R4, 0x1, R189, P1 ;  /* 0x0000000104097824 */ /* 0x000fe200008e06bd */
[-C--:B------:R-:W-:Y:S02]  /*6050*/  IADD3 R20, P2, R6, R5.reuse, RZ ;  /* 0x0000000506147210 */ /* 0x080fe40007f5e0ff */
[-C--:B------:R-:W-:Y:S01]  /*6060*/  IADD3 R18, P1, R16, R5.reuse, RZ ;  /* 0x0000000510127210 */ /* 0x080fe20007f3e0ff */
[--C-:B------:R-:W-:Y:S01]  /*6070*/  IMAD.X R17, R9, 0x1, R4.reuse, P0 ;  /* 0x0000000109117824 */ /* 0x100fe200000e0604 */
[----:B------:R-:W-:Y:S01]  /*6080*/  IADD3 R24, P0, R20, R5, RZ ;  /* 0x0000000514187210 */ /* 0x000fe20007f1e0ff */
[--C-:B------:R-:W-:Y:S01]  /*6090*/  IMAD.X R21, R7, 0x1, R4.reuse, P2 ;  /* 0x0000000107157824 */ /* 0x100fe200010e0604 */
[----:B------:R2:W-:Y:S01]  /*60a0*/  LDGSTS.E.BYPASS.LTC128B.128 [R195+0x9800], [R8.64] ;  /* 0x0980000008c37fae */ /* 0x0005e2000b901d4c */
[----:B------:R-:W-:-:S02]  /*60b0*/  IMAD.X R19, R17, 0x1, R4, P1 ;  /* 0x0000000111137824 */ /* 0x000fc400008e0604 */
[----:B------:R-:W-:Y:S01]  /*60c0*/  IMAD.X R25, R21, 0x1, R4, P0 ;  /* 0x0000000115197824 */ /* 0x000fe200000e0604 */
        /* <DEDUP_REMOVED lines=9> */
[----:B------:R-:W1:Y:S04]  /*6160*/  LDSM.16.M88.4 R116, [R184+0x3000] ;  /* 0x00300000b874783b */ /* 0x000e680000000200 */
[----:B------:R-:W4:Y:S04]  /*6170*/  LDSM.16.M88.4 R60, [R184+0x3400] ;  /* 0x00340000b83c783b */ /* 0x000f280000000200 */
[----:B------:R-:W4:Y:S04]  /*6180*/  LDSM.16.M88.4 R52, [R184+0x3800] ;  /* 0x00380000b834783b */ /* 0x000f280000000200 */
[----:B------:R-:W4:Y:S04]  /*6190*/  LDSM.16.M88.4 R44, [R184+0x3c00] ;  /* 0x003c0000b82c783b */ /* 0x000f280000000200 */
[----:B------:R-:W4:Y:S04]  /*61a0*/  LDSM.16.M88.4 R36, [R184+0x4000] ;  /* 0x00400000b824783b */ /* 0x000f280000000200 */
[----:B------:R-:W4:Y:S04]  /*61b0*/  LDSM.16.M88.4 R28, [R184+0x4400] ;  /* 0x00440000b81c783b */ /* 0x000f280000000200 */
[----:B-----5:R-:W5:Y:S04]  /*61c0*/  LDSM.16.M88.4 R20, [R184+0x4800] ;  /* 0x00480000b814783b */ /* 0x020f680000000200 */
[----:B---3--:R-:W3:Y:S04]  /*61d0*/  LDSM.16.M88.4 R4, [R184+0x4c00] ;  /* 0x004c0000b804783b */ /* 0x008ee80000000200 */
[----:B------:R-:W-:Y:S04]  /*61e0*/  LDSM.16.M88.4 R144, [R183] ;  /* 0x00000000b790783b */ /* 0x000fe80000000200 */
[----:B------:R-:W3:Y:S04]  /*61f0*/  LDSM.16.M88.4 R124, [R181+0x3000] ;  /* 0x00300000b57c783b */ /* 0x000ee80000000200 */
[----:B--2---:R-:W2:Y:S01]  /*6200*/  LDSM.16.M88.4 R8, [R181+0x3400] ;  /* 0x00340000b508783b */ /* 0x004ea20000000200 */
[C---:B-1----:R-:W-:Y:S03]  /*6210*/  HMMA.16816.F32 R120, R12.reuse, R116, RZ ;  /* 0x000000740c78723c */ /* 0x042fe600000018ff */
[----:B------:R-:W1:Y:S04]  /*6220*/  LDSM.16.M88.4 R132, [R181+0x3800] ;  /* 0x00380000b584783b */ /* 0x000e680000000200 */
        /* <DEDUP_REMOVED lines=11> */
[C---:B------:R-:W-:Y:S08]  /*62e0*/  HMMA.16816.F32 R48, R12.reuse, R44, RZ ;  /* 0x0000002c0c30723c */ /* 0x040ff000000018ff */
[C---:B------:R-:W-:Y:S08]  /*62f0*/  HMMA.16816.F32 R40, R12.reuse, R36, RZ ;  /* 0x000000240c28723c */ /* 0x040ff000000018ff */
[C---:B------:R-:W-:Y:S08]  /*6300*/  HMMA.16816.F32 R32, R12.reuse, R28, RZ ;  /* 0x0000001c0c20723c */ /* 0x040ff000000018ff */
[C---:B-----5:R-:W-:Y:S08]  /*6310*/  HMMA.16816.F32 R24, R12.reuse, R20, RZ ;  /* 0x000000140c18723c */ /* 0x060ff000000018ff */
[C---:B------:R-:W-:Y:S08]  /*6320*/  HMMA.16816.F32 R52, R12.reuse, R54, RZ ;  /* 0x000000360c34723c */ /* 0x040ff000000018ff */
[C---:B------:R-:W-:Y:S08]  /*6330*/  HMMA.16816.F32 R44, R12.reuse, R46, RZ ;  /* 0x0000002e0c2c723c */ /* 0x040ff000000018ff */
[C---:B------:R-:W-:Y:S08]  /*6340*/  HMMA.16816.F32 R36, R12.reuse, R38, RZ ;  /* 0x000000260c24723c */ /* 0x040ff000000018ff */
[C---:B------:R-:W-:Y:S08]  /*6350*/  HMMA.16816.F32 R28, R12.reuse, R30, RZ ;  /* 0x0000001e0c1c723c */ /* 0x040ff000000018ff */
[C---:B------:R-:W-:Y:S08]  /*6360*/  HMMA.16816.F32 R20, R12.reuse, R22, RZ ;  /* 0x000000160c14723c */ /* 0x040ff000000018ff */
[C---:B---3--:R-:W-:Y:S08]  /*6370*/  HMMA.16816.F32 R16, R12.reuse, R4, RZ ;  /* 0x000000040c10723c */ /* 0x048ff000000018ff */
[----:B------:R-:W-:Y:S01]  /*6380*/  HMMA.16816.F32 R12, R12, R6, RZ ;  /* 0x000000060c0c723c */ /* 0x000fe200000018ff */
[----:B------:R-:W3:Y:S07]  /*6390*/  LDSM.16.M88.4 R4, [R181+0x3c00] ;  /* 0x003c0000b504783b */ /* 0x000eee0000000200 */
        /* <DEDUP_REMOVED lines=12> */
[----:B------:R-:W-:Y:S08]  /*6460*/  HMMA.16816.F32 R40, R144, R156, R40 ;  /* 0x0000009c9028723c */ /* 0x000ff00000001828 */
[C---:B--2---:R-:W-:Y:S08]  /*6470*/  HMMA.16816.F32 R56, R8.reuse, R124, R56 ;  /* 0x0000007c0838723c */ /* 0x044ff00000001838 */
[----:B------:R-:W-:Y:S01]  /*6480*/  HMMA.16816.F32 R52, R8, R126, R52 ;  /* 0x0000007e0834723c */ /* 0x000fe20000001834 */
[----:B------:R-:W2:Y:S07]  /*6490*/  LDSM.16.M88.4 R124, [R184+0x6800] ;  /* 0x00680000b87c783b */ /* 0x000eae0000000200 */
[C---:B------:R-:W-:Y:S01]  /*64a0*/  HMMA.16816.F32 R36, R144.reuse, R158, R36 ;  /* 0x0000009e9024723c */ /* 0x040fe20000001824 */
[----:B------:R-:W-:Y:S07]  /*64b0*/  LDSM.16.M88.4 R156, [R185+0x2000] ;  /* 0x00200000b99c783b */ /* 0x000fee0000000200 */
[C---:B------:R-:W-:Y:S08]  /*64c0*/  HMMA.16816.F32 R32, R144.reuse, R152, R32 ;  /* 0x000000989020723c */ /* 0x040ff00000001820 */
[C---:B------:R-:W-:Y:S01]  /*64d0*/  HMMA.16816.F32 R28, R144.reuse, R154, R28 ;  /* 0x0000009a901c723c */ /* 0x040fe2000000181c */
[----:B------:R-:W-:Y:S07]  /*64e0*/  LDSM.16.M88.4 R152, [R184+0x6c00] ;  /* 0x006c0000b898783b */ /* 0x000fee0000000200 */
[C---:B------:R-:W-:Y:S08]  /*64f0*/  HMMA.16816.F32 R24, R144.reuse, R128, R24 ;  /* 0x000000809018723c */ /* 0x040ff00000001818 */
[C---:B------:R-:W-:Y:S01]  /*6500*/  HMMA.16816.F32 R20, R144.reuse, R130, R20 ;  /* 0x000000829014723c */ /* 0x040fe20000001814 */
[----:B------:R-:W3:Y:S07]  /*6510*/  LDSM.16.M88.4 R128, [R184+0x6400] ;  /* 0x00640000b880783b */ /* 0x000eee0000000200 */
[C---:B------:R-:W-:Y:S08]  /*6520*/  HMMA.16816.F32 R16, R144.reuse, R148, R16 ;  /* 0x000000949010723c */ /* 0x040ff00000001810 */
[----:B------:R-:W-:Y:S01]  /*6530*/  HMMA.16816.F32 R12, R144, R150, R12 ;  /* 0x00000096900c723c */ /* 0x000fe2000000180c */
[----:B------:R-:W-:Y:S04]  /*6540*/  LDSM.16.M88.4 R148, [R181+0x5000] ;  /* 0x00500000b594783b */ /* 0x000fe80000000200 */
        /* <DEDUP_REMOVED lines=10> */
[C---:B------:R-:W-:Y:S08]  /*65f0*/  HMMA.16816.F32 R64, R8.reuse, R136, R64 ;  /* 0x000000880840723c */ /* 0x040ff00000001840 */
[C---:B------:R-:W-:Y:S01]  /*6600*/  HMMA.16816.F32 R60, R8.reuse, R138, R60 ;  /* 0x0000008a083c723c */ /* 0x040fe2000000183c */
[----:B------:R-:W5:Y:S07]  /*6610*/  LDSM.16.M88.4 R136, [R181+0x5c00] ;  /* 0x005c0000b588783b */ /* 0x000f6e0000000200 */
[C---:B------:R-:W-:Y:S08]  /*6620*/  HMMA.16816.F32 R48, R8.reuse, R132, R48 ;  /* 0x000000840830723c */ /* 0x040ff00000001830 */
[C---:B------:R-:W-:Y:S01]  /*6630*/  HMMA.16816.F32 R44, R8.reuse, R134, R44 ;  /* 0x00000086082c723c */ /* 0x040fe2000000182c */
[----:B------:R-:W2:Y:S07]  /*6640*/  LDSM.16.M88.4 R132, [R181+0x6000] ;  /* 0x00600000b584783b */ /* 0x000eae0000000200 */
[C---:B---3--:R-:W-:Y:S08]  /*6650*/  HMMA.16816.F32 R32, R8.reuse, R128, R32 ;  /* 0x000000800820723c */ /* 0x048ff00000001820 */
[C---:B------:R-:W-:Y:S01]  /*6660*/  HMMA.16816.F32 R28, R8.reuse, R130, R28 ;  /* 0x00000082081c723c */ /* 0x040fe2000000181c */
[----:B------:R-:W3:Y:S07]  /*6670*/  LDSM.16.M88.4 R128, [R181+0x6400] ;  /* 0x00640000b580783b */ /* 0x000eee0000000200 */
[C---:B------:R-:W-:Y:S08]  /*6680*/  HMMA.16816.F32 R16, R8.reuse, R152, R16 ;  /* 0x000000980810723c */ /* 0x040ff00000001810 */
[----:B------:R-:W-:Y:S01]  /*6690*/  HMMA.16816.F32 R12, R8, R154, R12 ;  /* 0x0000009a080c723c */ /* 0x000fe2000000180c */
[----:B------:R-:W3:Y:S04]  /*66a0*/  LDSM.16.M88.4 R8, [R181+0x6c00] ;  /* 0x006c0000b508783b */ /* 0x000ee80000000200 */
[----:B------:R-:W3:Y:S03]  /*66b0*/  LDSM.16.M88.4 R152, [R184+0x7000] ;  /* 0x00700000b898783b */ /* 0x000ee60000000200 */
        /* <DEDUP_REMOVED lines=12> */
[C---:B-----5:R-:W-:Y:S08]  /*6780*/  HMMA.16816.F32 R48, R4.reuse, R136, R48 ;  /* 0x000000880430723c */ /* 0x060ff00000001830 */
        /* <DEDUP_REMOVED lines=8> */
[C---:B------:R-:W-:Y:S08]  /*6810*/  HMMA.16816.F32 R16, R4.reuse, R8, R16 ;  /* 0x000000080410723c */ /* 0x040ff00000001810 */
[----:B------:R-:W-:Y:S01]  /*6820*/  HMMA.16816.F32 R12, R4, R10, R12 ;  /* 0x0000000a040c723c */ /* 0x000fe2000000180c */
[----:B------:R-:W-:Y:S04]  /*6830*/  LDSM.16.M88.4 R8, [R183+0x2000] ;  /* 0x00200000b708783b */ /* 0x000fe80000000200 */
[----:B------:R-:W3:Y:S03]  /*6840*/  LDSM.16.M88.4 R4, [R181+0x7000] ;  /* 0x00700000b504783b */ /* 0x000ee60000000200 */
[C---:B------:R-:W-:Y:S08]  /*6850*/  HMMA.16816.F32 R120, R156.reuse, R152, R120 ;  /* 0x000000989c78723c */ /* 0x040ff00000001878 */
[C---:B------:R-:W-:Y:S08]  /*6860*/  HMMA.16816.F32 R116, R156.reuse, R154, R116 ;  /* 0x0000009a9c74723c */ /* 0x040ff00000001874 */
[C---:B-1----:R-:W-:Y:S08]  /*6870*/  HMMA.16816.F32 R64, R156.reuse, R148, R64 ;  /* 0x000000949c40723c */ /* 0x042ff00000001840 */
[C---:B------:R-:W-:Y:S01]  /*6880*/  HMMA.16816.F32 R60, R156.reuse, R150, R60 ;  /* 0x000000969c3c723c */ /* 0x040fe2000000183c */
[----:B------:R-:W1:Y:S07]  /*6890*/  LDSM.16.M88.4 R148, [R181+0x7400] ;  /* 0x00740000b594783b */ /* 0x000e6e0000000200 */
[C---:B--2---:R-:W-:Y:S08]  /*68a0*/  HMMA.16816.F32 R16, R156.reuse, R124, R16 ;  /* 0x0000007c9c10723c */ /* 0x044ff00000001810 */
[----:B------:R-:W-:Y:S01]  /*68b0*/  HMMA.16816.F32 R12, R156, R126, R12 ;  /* 0x0000007e9c0c723c */ /* 0x000fe2000000180c */
[----:B------:R-:W2:Y:S07]  /*68c0*/  LDSM.16.M88.4 R124, [R181+0x7800] ;  /* 0x00780000b57c783b */ /* 0x000eae0000000200 */
[C---:B---3--:R-:W-:Y:S08]  /*68d0*/  HMMA.16816.F32 R120, R8.reuse, R4, R120 ;  /* 0x000000040878723c */ /* 0x048ff00000001878 */
[----:B------:R-:W-:Y:S01]  /*68e0*/  HMMA.16816.F32 R116, R8, R6, R116 ;  /* 0x000000060874723c */ /* 0x000fe20000001874 */
[----:B------:R-:W3:Y:S07]  /*68f0*/  LDSM.16.M88.4 R4, [R181+0x7c00] ;  /* 0x007c0000b504783b */ /* 0x000eee0000000200 */
[C---:B------:R-:W-:Y:S08]  /*6900*/  HMMA.16816.F32 R56, R156.reuse, R144, R56 ;  /* 0x000000909c38723c */ /* 0x040ff00000001838 */
[C---:B------:R-:W-:Y:S08]  /*6910*/  HMMA.16816.F32 R52, R156.reuse, R146, R52 ;  /* 0x000000929c34723c */ /* 0x040ff00000001834 */
[C---:B------:R-:W-:Y:S08]  /*6920*/  HMMA.16816.F32 R48, R156.reuse, R140, R48 ;  /* 0x0000008c9c30723c */ /* 0x040ff00000001830 */
[----:B------:R-:W-:Y:S07]  /*6930*/  HMMA.16816.F32 R20, R156, R130, R20 ;  /* 0x000000829c14723c */ /* 0x000fee0000001814 */
[----:B------:R-:W-:Y:S01]  /*6940*/  IMAD R130, R193, 0x80, R166 ;  /* 0x00000080c1827824 */ /* 0x000fe200078e02a6 */
[----:B-1----:R-:W-:Y:S04]  /*6950*/  HMMA.16816.F32 R64, R8, R148, R64 ;  /* 0x000000940840723c */ /* 0x002fe80000001840 */
[----:B------:R-:W-:-:S02]  /*6960*/  ISETP.GE.AND P4, PT, R130, R165, PT ;  /* 0x000000a58200720c */ /* 0x000fc40003f86270 */
[CC--:B------:R-:W-:Y:S02]  /*6970*/  ISETP.GE.AND P2, PT, R130.reuse, R164.reuse, PT ;  /* 0x000000a48200720c */ /* 0x0c0fe40003f46270 */
[----:B------:R-:W-:Y:S01]  /*6980*/  HMMA.16816.F32 R24, R156, R128, R24 ;  /* 0x000000809c18723c */ /* 0x000fe20000001818 */
[----:B------:R-:W-:Y:S02]  /*6990*/  IADD3 R131, R130, 0x10, RZ ;  /* 0x0000001082837810 */ /* 0x000fe40007ffe0ff */
[----:B------:R-:W-:Y:S02]  /*69a0*/  FSEL R213, R122, -INF , !P2 ;  /* 0xff8000007ad57808 */ /* 0x000fe40005000000 */
[----:B------:R-:W-:Y:S02]  /*69b0*/  ISETP.GE.AND P2, PT, R131, R164, PT ;  /* 0x000000a48300720c */ /* 0x000fe40003f46270 */
[C---:B------:R-:W-:Y:S01]  /*69c0*/  IADD3 R128, R130.reuse, 0x1, RZ ;  /* 0x0000000182807810 */ /* 0x040fe20007ffe0ff */
[----:B------:R-:W-:Y:S01]  /*69d0*/  HMMA.16816.F32 R60, R8, R150, R60 ;  /* 0x00000096083c723c */ /* 0x000fe2000000183c */
[----:B------:R-:W-:-:S02]  /*69e0*/  IADD3 R129, R130, 0x8, RZ ;  /* 0x0000000882817810 */ /* 0x000fc40007ffe0ff */
[CC--:B------:R-:W-:Y:S02]  /*69f0*/  ISETP.GE.AND P3, PT, R128.reuse, R165.reuse, PT ;  /* 0x000000a58000720c */ /* 0x0c0fe40003f66270 */
[-C--:B------:R-:W-:Y:S02]  /*6a00*/  ISETP.GE.AND P0, PT, R128, R164.reuse, PT ;  /* 0x000000a48000720c */ /* 0x080fe40003f06270 */
[----:B------:R-:W-:Y:S01]  /*6a10*/  IADD3 R128, R130, 0x9, RZ ;  /* 0x0000000982807810 */ /* 0x000fe20007ffe0ff */
[----:B--2---:R-:W-:Y:S01]  /*6a20*/  HMMA.16816.F32 R56, R8, R124, R56 ;  /* 0x0000007c0838723c */ /* 0x004fe20000001838 */
[C---:B------:R-:W-:Y:S02]  /*6a30*/  ISETP.GE.AND P1, PT, R129.reuse, R165, PT ;  /* 0x000000a58100720c */ /* 0x040fe40003f26270 */
[----:B------:R-:W-:Y:S02]  /*6a40*/  ISETP.GE.AND P5, PT, R129, R164, PT ;  /* 0x000000a48100720c */ /* 0x000fe40003fa6270 */
[----:B------:R-:W-:-:S02]  /*6a50*/  FSEL R129, R120, -INF , !P4 ;  /* 0xff80000078817808 */ /* 0x000fc40006000000 */
[----:B------:R-:W-:Y:S01]  /*6a60*/  ISETP.GE.AND P4, PT, R128, R165, PT ;  /* 0x000000a58000720c */ /* 0x000fe20003f86270 */
[----:B------:R-:W-:Y:S01]  /*6a70*/  HMMA.16816.F32 R28, R156, R134, R28 ;  /* 0x000000869c1c723c */ /* 0x000fe2000000181c */
[----:B------:R-:W-:Y:S02]  /*6a80*/  IADD3 R125, R130, 0x11, RZ ;  /* 0x00000011827d7810 */ /* 0x000fe40007ffe0ff */
[----:B------:R-:W-:Y:S02]  /*6a90*/  FSEL R217, R123, -INF , !P0 ;  /* 0xff8000007bd97808 */ /* 0x000fe40004000000 */
[----:B------:R-:W-:Y:S02]  /*6aa0*/  FSEL R124, R117, -INF , !P4 ;  /* 0xff800000757c7808 */ /* 0x000fe40006000000 */
[----:B------:R-:W-:Y:S01]  /*6ab0*/  FSEL R134, R121, -INF , !P3 ;  /* 0xff80000079867808 */ /* 0x000fe20005800000 */
[----:B------:R-:W-:Y:S01]  /*6ac0*/  HMMA.16816.F32 R52, R8, R126, R52 ;  /* 0x0000007e0834723c */ /* 0x000fe20000001834 */
[----:B------:R-:W-:Y:S01]  /*6ad0*/  ISETP.GE.AND P3, PT, R128, R164, PT ;  /* 0x000000a48000720c */ /* 0x000fe20003f66270 */
[----:B------:R-:W1:Y:S01]  /*6ae0*/  LDSM.16.M88.4 R120, [R181+0x8000] ;  /* 0x00800000b578783b */ /* 0x000e620000000200 */
[----:B------:R-:W-:-:S02]  /*6af0*/  FSEL R128, R116, -INF , !P1 ;  /* 0xff80000074807808 */ /* 0x000fc40004800000 */
[----:B------:R-:W-:Y:S02]  /*6b00*/  IADD3 R116, R130, 0x18, RZ ;  /* 0x0000001882747810 */ /* 0x000fe40007ffe0ff */
[----:B------:R-:W-:Y:S01]  /*6b10*/  FSEL R219, R118, -INF , !P5 ;  /* 0xff80000076db7808 */ /* 0x000fe20006800000 */
[----:B------:R-:W-:Y:S01]  /*6b20*/  HMMA.16816.F32 R44, R156, R142, R44 ;  /* 0x0000008e9c2c723c */ /* 0x000fe2000000182c */
[----:B------:R-:W-:Y:S02]  /*6b30*/  FSEL R215, R119, -INF , !P3 ;  /* 0xff80000077d77808 */ /* 0x000fe40005800000 */
[-C--:B------:R-:W-:Y:S02]  /*6b40*/  ISETP.GE.AND P4, PT, R125, R165.reuse, PT ;  /* 0x000000a57d00720c */ /* 0x080fe40003f86270 */
[C---:B------:R-:W-:Y:S02]  /*6b50*/  ISETP.GE.AND P3, PT, R116.reuse, R165, PT ;  /* 0x000000a57400720c */ /* 0x040fe40003f66270 */
[----:B------:R-:W-:Y:S01]  /*6b60*/  ISETP.GE.AND P5, PT, R116, R164, PT ;  /* 0x000000a47400720c */ /* 0x000fe20003fa6270 */
[----:B---3--:R-:W-:Y:S01]  /*6b70*/  HMMA.16816.F32 R48, R8, R4, R48 ;  /* 0x000000040830723c */ /* 0x008fe20000001830 */
[----:B------:R-:W-:-:S02]  /*6b80*/  IADD3 R116, R130, 0x19, RZ ;  /* 0x0000001982747810 */ /* 0x000fc40007ffe0ff */
[----:B------:R-:W-:Y:S02]  /*6b90*/  ISETP.GE.AND P1, PT, R131, R165, PT ;  /* 0x000000a58300720c */ /* 0x000fe40003f26270 */
[----:B------:R-:W-:Y:S02]  /*6ba0*/  FSEL R210, R65, -INF , !P4 ;  /* 0xff80000041d27808 */ /* 0x000fe40006000000 */
[-C--:B------:R-:W-:Y:S01]  /*6bb0*/  ISETP.GE.AND P0, PT, R125, R164.reuse, PT ;  /* 0x000000a47d00720c */ /* 0x080fe20003f06270 */
[----:B------:R-:W-:Y:S01]  /*6bc0*/  HMMA.16816.F32 R40, R156, R136, R40 ;  /* 0x000000889c28723c */ /* 0x000fe20000001828 */
[----:B------:R-:W-:Y:S02]  /*6bd0*/  ISETP.GE.AND P4, PT, R116, R164, PT ;  /* 0x000000a47400720c */ /* 0x000fe40003f86270 */
[C---:B------:R-:W-:Y:S02]  /*6be0*/  IADD3 R117, R130.reuse, 0x20, RZ ;  /* 0x0000002082757810 */ /* 0x040fe40007ffe0ff */
[----:B------:R-:W-:-:S02]  /*6bf0*/  IADD3 R4, R130, 0x28, RZ ;  /* 0x0000002882047810 */ /* 0x000fc40007ffe0ff */
[----:B------:R-:W-:Y:S01]  /*6c00*/  FSEL R212, R64, -INF , !P1 ;  /* 0xff80000040d47808 */ /* 0x000fe20004800000 */
[----:B------:R-:W-:Y:S01]  /*6c10*/  HMMA.16816.F32 R44, R8, R6, R44 ;  /* 0x00000006082c723c */ /* 0x000fe2000000182c */
[----:B------:R-:W-:Y:S02]  /*6c20*/  ISETP.GE.AND P1, PT, R116, R165, PT ;  /* 0x000000a57400720c */ /* 0x000fe40003f26270 */
[----:B------:R-:W-:Y:S02]  /*6c30*/  FSEL R60, R60, -INF , !P3 ;  /* 0xff8000003c3c7808 */ /* 0x000fe40005800000 */
[----:B------:R-:W-:Y:S02]  /*6c40*/  FSEL R209, R66, -INF , !P2 ;  /* 0xff80000042d17808 */ /* 0x000fe40005000000 */
[----:B------:R-:W-:Y:S01]  /*6c50*/  IADD3 R5, R130, 0x21, RZ ;  /* 0x0000002182057810 */ /* 0x000fe20007ffe0ff */
[----:B------:R-:W-:Y:S01]  /*6c60*/  HMMA.16816.F32 R36, R156, R138, R36 ;  /* 0x0000008a9c24723c */ /* 0x000fe20000001824 */
[----:B------:R-:W-:-:S02]  /*6c70*/  FSEL R211, R67, -INF , !P0 ;  /* 0xff80000043d37808 */ /* 0x000fc40004000000 */
[----:B------:R-:W-:Y:S01]  /*6c80*/  FSEL R203, R62, -INF , !P5 ;  /* 0xff8000003ecb7808 */ /* 0x000fe20006800000 */
[----:B------:R-:W2:Y:S01]  /*6c90*/  LDSM.16.M88.4 R64, [R181+0x8400] ;  /* 0x00840000b540783b */ /* 0x000ea20000000200 */
[----:B------:R-:W-:Y:S02]  /*6ca0*/  FSEL R191, R63, -INF , !P4 ;  /* 0xff8000003fbf7808 */ /* 0x000fe40006000000 */
[-C--:B------:R-:W-:Y:S01]  /*6cb0*/  ISETP.GE.AND P3, PT, R117, R165.reuse, PT ;  /* 0x000000a57500720c */ /* 0x080fe20003f66270 */
[----:B------:R-:W-:Y:S01]  /*6cc0*/  HMMA.16816.F32 R32, R156, R132, R32 ;  /* 0x000000849c20723c */ /* 0x000fe20000001820 */
[C---:B------:R-:W-:Y:S02]  /*6cd0*/  ISETP.GE.AND P4, PT, R4.reuse, R165, PT ;  /* 0x000000a50400720c */ /* 0x040fe40003f86270 */
[----:B------:R-:W-:Y:S02]  /*6ce0*/  ISETP.GE.AND P5, PT, R4, R164, PT ;  /* 0x000000a40400720c */ /* 0x000fe40003fa6270 */
[----:B------:R-:W-:-:S02]  /*6cf0*/  IADD3 R4, R130, 0x29, RZ ;  /* 0x0000002982047810 */ /* 0x000fc40007ffe0ff */
[----:B------:R-:W-:Y:S01]  /*6d00*/  FSEL R208, R61, -INF , !P1 ;  /* 0xff8000003dd07808 */ /* 0x000fe20004800000 */
[C---:B-1----:R-:W-:Y:S01]  /*6d10*/  HMMA.16816.F32 R40, R8.reuse, R120, R40 ;  /* 0x000000780828723c */ /* 0x042fe20000001828 */
[C---:B------:R-:W-:Y:S02]  /*6d20*/  ISETP.GE.AND P1, PT, R5.reuse, R165, PT ;  /* 0x000000a50500720c */ /* 0x040fe40003f26270 */
[-C--:B------:R-:W-:Y:S02]  /*6d30*/  ISETP.GE.AND P0, PT, R5, R164.reuse, PT ;  /* 0x000000a40500720c */ /* 0x080fe40003f06270 */
[----:B------:R-:W-:Y:S02]  /*6d40*/  ISETP.GE.AND P2, PT, R117, R164, PT ;  /* 0x000000a47500720c */ /* 0x000fe40003f46270 */
[----:B------:R-:W-:Y:S01]  /*6d50*/  IADD3 R5, R130, 0x30, RZ ;  /* 0x0000003082057810 */ /* 0x000fe20007ffe0ff */
[----:B------:R-:W-:Y:S01]  /*6d60*/  HMMA.16816.F32 R36, R8, R122, R36 ;  /* 0x0000007a0824723c */ /* 0x000fe20000001824 */
[----:B------:R-:W-:-:S02]  /*6d70*/  FSEL R202, R56, -INF , !P3 ;  /* 0xff80000038ca7808 */ /* 0x000fc40005800000 */
[----:B------:R-:W-:Y:S02]  /*6d80*/  ISETP.GE.AND P3, PT, R4, R165, PT ;  /* 0x000000a50400720c */ /* 0x000fe40003f66270 */
[----:B------:R-:W-:Y:S02]  /*6d90*/  IADD3 R56, R130, 0x31, RZ ;  /* 0x0000003182387810 */ /* 0x000fe40007ffe0ff */
[----:B------:R-:W-:Y:S02]  /*6da0*/  FSEL R178, R57, -INF , !P1 ;  /* 0xff80000039b27808 */ /* 0x000fe40004800000 */
[----:B------:R-:W-:Y:S02]  /*6db0*/  FSEL R176, R52, -INF , !P4 ;  /* 0xff80000034b07808 */ /* 0x000fe40006000000 */
[----:B------:R-:W-:Y:S02]  /*6dc0*/  FSEL R179, R58, -INF , !P2 ;  /* 0xff8000003ab37808 */ /* 0x000fe40005000000 */
[----:B------:R-:W-:-:S02]  /*6dd0*/  ISETP.GE.AND P1, PT, R4, R164, PT ;  /* 0x000000a40400720c */ /* 0x000fc40003f26270 */
[CC--:B------:R-:W-:Y:S02]  /*6de0*/  ISETP.GE.AND P4, PT, R5.reuse, R165.reuse, PT ;  /* 0x000000a50500720c */ /* 0x0c0fe40003f86270 */
[-C--:B------:R-:W-:Y:S02]  /*6df0*/  ISETP.GE.AND P2, PT, R5, R164.reuse, PT ;  /* 0x000000a40500720c */ /* 0x080fe40003f46270 */
[----:B------:R-:W-:Y:S01]  /*6e00*/  FSEL R177, R59, -INF , !P0 ;  /* 0xff8000003bb17808 */ /* 0x000fe20004000000 */
[----:B------:R-:W1:Y:S01]  /*6e10*/  LDSM.16.M88.4 R4, [R181+0x8800] ;  /* 0x00880000b504783b */ /* 0x000e620000000200 */
[----:B------:R-:W-:Y:S01]  /*6e20*/  FSEL R174, R53, -INF , !P3 ;  /* 0xff80000035ae7808 */ /* 0x000fe20005800000 */
[----:B--2---:R-:W-:Y:S01]  /*6e30*/  HMMA.16816.F32 R32, R8, R64, R32 ;  /* 0x000000400820723c */ /* 0x004fe20000001820 */
[C---:B------:R-:W-:Y:S02]  /*6e40*/  ISETP.GE.AND P3, PT, R56.reuse, R165, PT ;  /* 0x000000a53800720c */ /* 0x040fe40003f66270 */
[----:B------:R-:W-:-:S02]  /*6e50*/  ISETP.GE.AND P0, PT, R56, R164, PT ;  /* 0x000000a43800720c */ /* 0x000fc40003f06270 */
[----:B------:R-:W-:Y:S02]  /*6e60*/  FSEL R172, R48, -INF , !P4 ;  /* 0xff80000030ac7808 */ /* 0x000fe40006000000 */
[----:B------:R-:W-:Y:S01]  /*6e70*/  FSEL R170, R49, -INF , !P3 ;  /* 0xff80000031aa7808 */ /* 0x000fe20005800000 */
[----:B------:R-:W-:Y:S01]  /*6e80*/  HMMA.16816.F32 R28, R8, R66, R28 ;  /* 0x00000042081c723c */ /* 0x000fe2000000181c */
[----:B------:R-:W-:Y:S02]  /*6e90*/  FSEL R171, R50, -INF , !P2 ;  /* 0xff80000032ab7808 */ /* 0x000fe40005000000 */
[----:B------:R-:W-:Y:S02]  /*6ea0*/  FSEL R169, R51, -INF , !P0 ;  /* 0xff80000033a97808 */ /* 0x000fe40004000000 */
[----:B------:R-:W2:Y:S01]  /*6eb0*/  LDSM.16.M88.4 R48, [R181+0x8c00] ;  /* 0x008c0000b530783b */ /* 0x000ea20000000200 */
[----:B------:R-:W-:Y:S01]  /*6ec0*/  IADD3 R52, R130, 0x38, RZ ;  /* 0x0000003882347810 */ /* 0x000fe20007ffe0ff */
[----:B------:R-:W-:-:S04]  /*6ed0*/  DEPBAR.LE SB0, 0x0 ;  /* 0x000080000000791a */ /* 0x000fc80000000000 */
[----:B------:R-:W-:Y:S02]  /*6ee0*/  FSEL R175, R54, -INF , !P5 ;  /* 0xff80000036af7808 */ /* 0x000fe40006800000 */
[----:B------:R-:W-:Y:S01]  /*6ef0*/  FSEL R173, R55, -INF , !P1 ;  /* 0xff80000037ad7808 */ /* 0x000fe20004800000 */
[----:B------:R-:W-:Y:S01]  /*6f00*/  BAR.SYNC.DEFER_BLOCKING 0x0 ;  /* 0x0000000000007b1d */ /* 0x000fe20000010000 */
[C---:B------:R-:W-:Y:S02]  /*6f10*/  ISETP.GE.AND P1, PT, R52.reuse, R165, PT ;  /* 0x000000a53400720c */ /* 0x040fe40003f26270 */
[----:B------:R-:W-:Y:S02]  /*6f20*/  ISETP.GE.AND P5, PT, R52, R164, PT ;  /* 0x000000a43400720c */ /* 0x000fe40003fa6270 */
[----:B------:R-:W-:Y:S02]  /*6f30*/  IADD3 R52, R130, 0x39, RZ ;  /* 0x0000003982347810 */ /* 0x000fe40007ffe0ff */
[----:B------:R-:W-:-:S02]  /*6f40*/  FSEL R168, R44, -INF , !P1 ;  /* 0xff8000002ca87808 */ /* 0x000fc40004800000 */
[C---:B------:R-:W-:Y:S02]  /*6f50*/  ISETP.GE.AND P4, PT, R52.reuse, R165, PT ;  /* 0x000000a53400720c */ /* 0x040fe40003f86270 */
[----:B------:R-:W-:Y:S02]  /*6f60*/  ISETP.GE.AND P3, PT, R52, R164, PT ;  /* 0x000000a43400720c */ /* 0x000fe40003f66270 */
[C---:B------:R-:W-:Y:S02]  /*6f70*/  IADD3 R53, R130.reuse, 0x40, RZ ;  /* 0x0000004082357810 */ /* 0x040fe40007ffe0ff */
[C---:B------:R-:W-:Y:S01]  /*6f80*/  IADD3 R52, R130.reuse, 0x41, RZ ;  /* 0x0000004182347810 */ /* 0x040fe20007ffe0ff */
[----:B-1----:R-:W-:Y:S01]  /*6f90*/  HMMA.16816.F32 R24, R8, R4, R24 ;  /* 0x000000040818723c */ /* 0x002fe20000001818 */
[----:B------:R-:W-:Y:S02]  /*6fa0*/  IADD3 R44, R130, 0x48, RZ ;  /* 0x00000048822c7810 */ /* 0x000fe40007ffe0ff */
[----:B------:R-:W-:-:S02]  /*6fb0*/  FSEL R166, R45, -INF , !P4 ;  /* 0xff8000002da67808 */ /* 0x000fc40006000000 */
[----:B------:R-:W-:Y:S02]  /*6fc0*/  FSEL R167, R46, -INF , !P5 ;  /* 0xff8000002ea77808 */ /* 0x000fe40006800000 */
[----:B------:R-:W-:Y:S01]  /*6fd0*/  FSEL R159, R47, -INF , !P3 ;  /* 0xff8000002f9f7808 */ /* 0x000fe20005800000 */
[C---:B------:R-:W-:Y:S01]  /*6fe0*/  HMMA.16816.F32 R20, R8.reuse, R6, R20 ;  /* 0x000000060814723c */ /* 0x040fe20000001814 */
[-C--:B------:R-:W-:Y:S02]  /*6ff0*/  ISETP.GE.AND P1, PT, R53, R165.reuse, PT ;  /* 0x000000a53500720c */ /* 0x080fe40003f26270 */
[-C--:B------:R-:W-:Y:S02]  /*7000*/  ISETP.GE.AND P4, PT, R52, R165.reuse, PT ;  /* 0x000000a53400720c */ /* 0x080fe40003f86270 */
[C---:B------:R-:W-:Y:S02]  /*7010*/  ISETP.GE.AND P3, PT, R44.reuse, R165, PT ;  /* 0x000000a52c00720c */ /* 0x040fe40003f66270 */
[----:B------:R-:W-:Y:S01]  /*7020*/  ISETP.GE.AND P5, PT, R44, R164, PT ;  /* 0x000000a42c00720c */ /* 0x000fe20003fa6270 */
[----:B--2---:R-:W-:Y:S01]  /*7030*/  HMMA.16816.F32 R16, R8, R48, R16 ;  /* 0x000000300810723c */ /* 0x004fe20000001810 */
[----:B------:R-:W-:-:S02]  /*7040*/  IADD3 R44, R130, 0x49, RZ ;  /* 0x00000049822c7810 */ /* 0x000fc40007ffe0ff */
[----:B------:R-:W-:Y:S02]  /*7050*/  FSEL R158, R40, -INF , !P1 ;  /* 0xff800000289e7808 */ /* 0x000fe40004800000 */
[----:B------:R-:W-:Y:S02]  /*7060*/  FSEL R154, R41, -INF , !P4 ;  /* 0xff800000299a7808 */ /* 0x000fe40006000000 */
[C---:B------:R-:W-:Y:S01]  /*7070*/  ISETP.GE.AND P1, PT, R44.reuse, R165, PT ;  /* 0x000000a52c00720c */ /* 0x040fe20003f26270 */
[----:B------:R-:W-:Y:S01]  /*7080*/  HMMA.16816.F32 R12, R8, R50, R12 ;  /* 0x00000032080c723c */ /* 0x000fe2000000180c */
[----:B------:R-:W-:Y:S02]  /*7090*/  ISETP.GE.AND P4, PT, R44, R164, PT ;  /* 0x000000a42c00720c */ /* 0x000fe40003f86270 */
[C---:B------:R-:W-:Y:S02]  /*70a0*/  IADD3 R45, R130.reuse, 0x50, RZ ;  /* 0x00000050822d7810 */ /* 0x040fe40007ffe0ff */
        /* <DEDUP_REMOVED lines=13> */
[CC--:B------:R-:W-:Y:S02]  /*7180*/  ISETP.GE.AND P3, PT, R4.reuse, R165.reuse, PT ;  /* 0x000000a50400720c */ /* 0x0c0fe40003f66270 */
[-C--:B------:R-:W-:Y:S02]  /*7190*/  ISETP.GE.AND P1, PT, R4, R164.reuse, PT ;  /* 0x000000a40400720c */ /* 0x080fe40003f26270 */
[----:B------:R-:W-:Y:S02]  /*71a0*/  IADD3 R4, R130, 0x61, RZ ;  /* 0x0000006182047810 */ /* 0x000fe40007ffe0ff */
[----:B------:R-:W-:Y:S02]  /*71b0*/  FSEL R144, R29, -INF , !P3 ;  /* 0xff8000001d907808 */ /* 0x000fe40005800000 */
[----:B------:R-:W-:Y:S02]  /*71c0*/  ISETP.GE.AND P3, PT, R4, R165, PT ;  /* 0x000000a50400720c */ /* 0x000fe40003f66270 */
[----:B------:R-:W-:-:S02]  /*71d0*/  ISETP.GE.AND P0, PT, R52, R164, PT ;  /* 0x000000a43400720c */ /* 0x000fc40003f06270 */
[----:B------:R-:W-:Y:S02]  /*71e0*/  IADD3 R6, R130, 0x70, RZ ;  /* 0x0000007082067810 */ /* 0x000fe40007ffe0ff */
[----:B------:R-:W-:Y:S02]  /*71f0*/  FSEL R140, R25, -INF , !P3 ;  /* 0xff800000198c7808 */ /* 0x000fe40005800000 */
[----:B------:R-:W-:Y:S02]  /*7200*/  FSEL R155, R43, -INF , !P0 ;  /* 0xff8000002b9b7808 */ /* 0x000fe40004000000 */
[----:B------:R-:W-:Y:S02]  /*7210*/  ISETP.GE.AND P3, PT, R6, R165, PT ;  /* 0x000000a50600720c */ /* 0x000fe40003f66270 */
[-C--:B------:R-:W-:Y:S02]  /*7220*/  ISETP.GE.AND P2, PT, R53, R164.reuse, PT ;  /* 0x000000a43500720c */ /* 0x080fe40003f46270 */
[----:B------:R-:W-:-:S02]  /*7230*/  ISETP.GE.AND P0, PT, R5, R164, PT ;  /* 0x000000a40500720c */ /* 0x000fc40003f06270 */
[----:B------:R-:W-:Y:S02]  /*7240*/  FSEL R117, R16, -INF , !P3 ;  /* 0xff80000010757808 */ /* 0x000fe40005800000 */
[----:B------:R-:W-:Y:S02]  /*7250*/  FSEL R157, R42, -INF , !P2 ;  /* 0xff8000002a9d7808 */ /* 0x000fe40005000000 */
[----:B------:R-:W-:Y:S02]  /*7260*/  FSEL R147, R35, -INF , !P0 ;  /* 0xff80000023937808 */ /* 0x000fe40004000000 */
[-C--:B------:R-:W-:Y:S02]  /*7270*/  ISETP.GE.AND P3, PT, R6, R164.reuse, PT ;  /* 0x000000a40600720c */ /* 0x080fe40003f66270 */
[-C--:B------:R-:W-:Y:S02]  /*7280*/  ISETP.GE.AND P2, PT, R45, R164.reuse, PT ;  /* 0x000000a42d00720c */ /* 0x080fe40003f46270 */
[----:B------:R-:W-:-:S02]  /*7290*/  ISETP.GE.AND P0, PT, R4, R164, PT ;  /* 0x000000a40400720c */ /* 0x000fc40003f06270 */
[C---:B------:R-:W-:Y:S02]  /*72a0*/  IADD3 R5, R130.reuse, 0x60, RZ ;  /* 0x0000006082057810 */ /* 0x040fe40007ffe0ff */
[----:B------:R-:W-:Y:S02]  /*72b0*/  IADD3 R7, R130, 0x69, RZ ;  /* 0x0000006982077810 */ /* 0x000fe40007ffe0ff */
[----:B------:R-:W-:Y:S02]  /*72c0*/  FSEL R121, R18, -INF , !P3 ;  /* 0xff80000012797808 */ /* 0x000fe40005800000 */
[----:B------:R-:W-:Y:S02]  /*72d0*/  FSEL R148, R28, -INF , !P5 ;  /* 0xff8000001c947808 */ /* 0x000fe40006800000 */
[----:B------:R-:W-:Y:S02]  /*72e0*/  FSEL R149, R34, -INF , !P2 ;  /* 0xff80000022957808 */ /* 0x000fe40005000000 */
[----:B------:R-:W-:-:S02]  /*72f0*/  FSEL R139, R27, -INF , !P0 ;  /* 0xff8000001b8b7808 */ /* 0x000fc40004000000 */
[----:B------:R-:W-:Y:S02]  /*7300*/  ISETP.GT.AND P3, PT, R193, R188, PT ;  /* 0x000000bcc100720c */ /* 0x000fe40003f64270 */
[CC--:B------:R-:W-:Y:S02]  /*7310*/  ISETP.GE.AND P5, PT, R5.reuse, R165.reuse, PT ;  /* 0x000000a50500720c */ /* 0x0c0fe40003fa6270 */
[----:B------:R-:W-:Y:S02]  /*7320*/  ISETP.GE.AND P2, PT, R5, R164, PT ;  /* 0x000000a40500720c */ /* 0x000fe40003f46270 */
[C---:B------:R-:W-:Y:S02]  /*7330*/  IADD3 R4, R130.reuse, 0x68, RZ ;  /* 0x0000006882047810 */ /* 0x040fe40007ffe0ff */
        /* <DEDUP_REMOVED lines=9> */
[----:B------:R-:W-:Y:S02]  /*73d0*/  ISETP.GE.AND P2, PT, R5, R165, PT ;  /* 0x000000a50500720c */ /* 0x000fe40003f46270 */
[----:B------:R-:W-:Y:S02]  /*73e0*/  ISETP.GE.AND P0, PT, R7, R164, PT ;  /* 0x000000a40700720c */ /* 0x000fe40003f06270 */
[----:B------:R-:W-:Y:S02]  /*73f0*/  IADD3 R130, R130, 0x79, RZ ;  /* 0x0000007982827810 */ /* 0x000fe40007ffe0ff */
        /* <DEDUP_REMOVED lines=8> */
[-C--:B------:R-:W-:Y:S02]  /*7480*/  ISETP.GE.AND P1, PT, R4, R164.reuse, PT ;  /* 0x000000a40400720c */ /* 0x080fe40003f26270 */
        /* <DEDUP_REMOVED lines=8> */
[----:B------:R-:W1:Y:S01]  /*7510*/  I2F.RP R11, R161 ;  /* 0x000000a1000b7306 */ /* 0x000e620000209400 */
[----:B------:R-:W-:-:S05]  /*7520*/  IMAD.SHL.U32 R4, R193, 0x80, RZ ;  /* 0x00000080c1047824 */ /* 0x000fca00078e00ff */
[C---:B------:R-:W-:Y:S02]  /*7530*/  IADD3 R10, R4.reuse, -0x80, RZ ;  /* 0xffffff80040a7810 */ /* 0x040fe40007ffe0ff */
[----:B------:R-:W-:Y:S02]  /*7540*/  IABS R7, R4 ;  /* 0x0000000400077213 */ /* 0x000fe40000000000 */
[----:B------:R-:W-:Y:S02]  /*7550*/  IABS R5, R10 ;  /* 0x0000000a00057213 */ /* 0x000fe40000000000 */
[----:B------:R-:W-:Y:S02]  /*7560*/  LOP3.LUT R4, R4, c[0x0][0x2d0], RZ, 0x3c, !PT ;  /* 0x0000b40004047a12 */ /* 0x000fe400078e3cff */
[----:B------:R-:W-:Y:S01]  /*7570*/  LOP3.LUT R10, R10, c[0x0][0x2d0], RZ, 0x3c, !PT ;  /* 0x0000b4000a0a7a12 */ /* 0x000fe200078e3cff */
[----:B-1----:R-:W1:Y:S01]  /*7580*/  MUFU.RCP R8, R11 ;  /* 0x0000000b00087308 */ /* 0x002e620000001000 */
[----:B------:R-:W-:-:S02]  /*7590*/  ISETP.GE.AND P2, PT, R4, RZ, PT ;  /* 0x000000ff0400720c */ /* 0x000fc40003f46270 */
        /* <DEDUP_REMOVED lines=20> */
[----:B------:R-:W-:Y:S02]  /*76e0*/  ISETP.GE.AND P0, PT, R10, RZ, PT ;  /* 0x000000ff0a00720c */ /* 0x000fe40003f06270 */
[----:B------:R-:W-:-:S02]  /*76f0*/  @!P1 IADD3 R9, R9, 0x1, RZ ;  /* 0x0000000109099810 */ /* 0x000fc40007ffe0ff */
[----:B------:R-:W-:-:S05]  /*7700*/  ISETP.NE.AND P1, PT, RZ, c[0x0][0x2d0], PT ;  /* 0x0000b400ff007a0c */ /* 0x000fca0003f25270 */
        /* <DEDUP_REMOVED lines=22> */
[----:B------:R-:W-:-:S05]  /*7870*/  IMAD.WIDE.U32 R6, R6, c[0x0][0x180], R8 ;  /* 0x0000600006067a25 */ /* 0x000fca00078e0008 */
[----:B------:R-:W-:Y:S01]  /*7880*/  IADD3 R4, R7, R5, RZ ;  /* 0x0000000507047210 */ /* 0x000fe20007ffe0ff */
[----:B------:R-:W-:Y:S05]  /*7890*/  BRA `(.L_x_2560) ;  /* 0x0000002000007947 */ /* 0x000fea0003800000 */
.L_x_2559:
[----:B------:R-:W-:-:S04]  /*78a0*/  LEA R6, -R160, RZ, 0x7 ;  /* 0x000000ffa0067211 */ /* 0x000fc800078e39ff */
[----:B------:R-:W-:Y:S02]  /*78b0*/  SHF.R.S32.HI R4, RZ, 0x1f, R6 ;  /* 0x0000001fff047819 */ /* 0x000fe40000011406 */
.L_x_2560:
        /* <DEDUP_REMOVED lines=28> */
.L_x_2558:
[----:B------:R-:W-:Y:S01]  /*7a80*/  FMNMX.FTZ R3, R2, R129, !PT ;  /* 0x0000008102037209 */ /* 0x000fe20007810000 */
[----:B------:R-:W-:Y:S01]  /*7a90*/  LDSM.16.MT88.4 R20, [R180+0x9000] ;  /* 0x00900000b414783b */ /* 0x000fe20000004200 */
[----:B-1----:R-:W-:-:S02]  /*7aa0*/  FMNMX.FTZ R6, R0, R213, !PT ;  /* 0x000000d500067209 */ /* 0x002fc40007810000 */
        /* <DEDUP_REMOVED lines=86> */
[----:B------:R-:W-:Y:S02]  /*8010*/  FFMA.FTZ R130, R129, c[0x0][0x23c], -R131 ;  /* 0x00008f0081827a23 */ /* 0x000fe40000010883 */
[----:B------:R-:W-:Y:S02]  /*8020*/  FADD.FTZ R5, R0, -R5 ;  /* 0x8000000500057221 */ /* 0x000fe40000010000 */
[--C-:B------:R-:W-:Y:S02]  /*8030*/  FFMA.FTZ R129, R134, c[0x0][0x23c], -R131.reuse ;  /* 0x00008f0086817a23 */ /* 0x100fe40000010883 */
[--C-:B------:R-:W-:Y:S01]  /*8040*/  FFMA.FTZ R127, R124, c[0x0][0x23c], -R131.reuse ;  /* 0x00008f007c7f7a23 */ /* 0x100fe20000010883 */
[----:B------:R-:W-:Y:S01]  /*8050*/  MUFU.EX2 R130, R130 ;  /* 0x0000008200827308 */ /* 0x000fe20000000800 */
[----:B------:R-:W-:Y:S02]  /*8060*/  FFMA.FTZ R128, R128, c[0x0][0x23c], -R131 ;  /* 0x00008f0080807a23 */ /* 0x000fe40000010883 */
[----:B------:R-:W-:-:S02]  /*8070*/  FFMA.FTZ R125, R213, c[0x0][0x23c], -R126 ;  /* 0x00008f00d57d7a23 */ /* 0x000fc4000001087e */
[--C-:B------:R-:W-:Y:S02]  /*8080*/  FFMA.FTZ R124, R217, c[0x0][0x23c], -R126.reuse ;  /* 0x00008f00d97c7a23 */ /* 0x100fe4000001087e */
[--C-:B------:R-:W-:Y:S01]  /*8090*/  FFMA.FTZ R3, R219, c[0x0][0x23c], -R126.reuse ;  /* 0x00008f00db037a23 */ /* 0x100fe2000001087e */
[----:B------:R-:W1:Y:S01]  /*80a0*/  MUFU.EX2 R129, R129 ;  /* 0x0000008100817308 */ /* 0x000e620000000800 */
[--C-:B------:R-:W-:Y:S02]  /*80b0*/  FFMA.FTZ R2, R215, c[0x0][0x23c], -R126.reuse ;  /* 0x00008f00d7027a23 */ /* 0x100fe4000001087e */
[----:B------:R-:W-:Y:S02]  /*80c0*/  FMUL.FTZ R134, R4, c[0x0][0x23c] ;  /* 0x00008f0004867a20 */ /* 0x000fe40000410000 */
[----:B------:R-:W-:Y:S02]  /*80d0*/  FMUL.FTZ R0, R5, c[0x0][0x23c] ;  /* 0x00008f0005007a20 */ /* 0x000fe40000410000 */
[--C-:B------:R-:W-:Y:S01]  /*80e0*/  FFMA.FTZ R155, R155, c[0x0][0x23c], -R126.reuse ;  /* 0x00008f009b9b7a23 */ /* 0x100fe2000001087e */
[----:B------:R-:W-:Y:S01]  /*80f0*/  MUFU.EX2 R128, R128 ;  /* 0x0000008000807308 */ /* 0x000fe20000000800 */
[----:B------:R-:W-:-:S02]  /*8100*/  FFMA.FTZ R153, R153, c[0x0][0x23c], -R126 ;  /* 0x00008f0099997a23 */ /* 0x000fc4000001087e */
[--C-:B------:R-:W-:Y:S02]  /*8110*/  FFMA.FTZ R150, R150, c[0x0][0x23c], -R131.reuse ;  /* 0x00008f0096967a23 */ /* 0x100fe40000010883 */
[--C-:B------:R-:W-:Y:S02]  /*8120*/  FFMA.FTZ R147, R147, c[0x0][0x23c], -R126.reuse ;  /* 0x00008f0093937a23 */ /* 0x100fe4000001087e */
[--C-:B------:R-:W-:Y:S01]  /*8130*/  FFMA.FTZ R145, R145, c[0x0][0x23c], -R126.reuse ;  /* 0x00008f0091917a23 */ /* 0x100fe2000001087e */
[----:B------:R-:W2:Y:S01]  /*8140*/  MUFU.EX2 R127, R127 ;  /* 0x0000007f007f7308 */ /* 0x000ea20000000800 */
[----:B-1----:R-:W-:Y:S01]  /*8150*/  F2FP.PACK_AB R4, R129, R130 ;  /* 0x000000828104723e */ /* 0x002fe200000000ff */
[--C-:B------:R-:W-:Y:S02]  /*8160*/  FFMA.FTZ R142, R142, c[0x0][0x23c], -R131.reuse ;  /* 0x00008f008e8e7a23 */ /* 0x100fe40000010883 */
[----:B------:R-:W-:Y:S02]  /*8170*/  FFMA.FTZ R138, R138, c[0x0][0x23c], -R131 ;  /* 0x00008f008a8a7a23 */ /* 0x000fe40000010883 */
[----:B------:R-:W-:-:S02]  /*8180*/  FFMA.FTZ R139, R139, c[0x0][0x23c], -R126 ;  /* 0x00008f008b8b7a23 */ /* 0x000fc4000001087e */
[----:B------:R-:W-:Y:S01]  /*8190*/  MUFU.EX2 R125, R125 ;  /* 0x0000007d007d7308 */ /* 0x000fe20000000800 */
[----:B------:R-:W-:Y:S02]  /*81a0*/  FFMA.FTZ R137, R137, c[0x0][0x23c], -R126 ;  /* 0x00008f0089897a23 */ /* 0x000fe4000001087e */
[--C-:B------:R-:W-:Y:S02]  /*81b0*/  FFMA.FTZ R117, R117, c[0x0][0x23c], -R131.reuse ;  /* 0x00008f0075757a23 */ /* 0x100fe40000010883 */
[--C-:B------:R-:W-:Y:S02]  /*81c0*/  FFMA.FTZ R116, R116, c[0x0][0x23c], -R131.reuse ;  /* 0x00008f0074747a23 */ /* 0x100fe40000010883 */
[--C-:B------:R-:W-:Y:S01]  /*81d0*/  FFMA.FTZ R123, R123, c[0x0][0x23c], -R131.reuse ;  /* 0x00008f007b7b7a23 */ /* 0x100fe20000010883 */
[----:B------:R-:W1:Y:S01]  /*81e0*/  MUFU.EX2 R124, R124 ;  /* 0x0000007c007c7308 */ /* 0x000e620000000800 */
[----:B--2---:R-:W-:Y:S01]  /*81f0*/  F2FP.PACK_AB R6, R127, R128 ;  /* 0x000000807f06723e */ /* 0x004fe200000000ff */
[----:B------:R-:W-:-:S02]  /*8200*/  FFMA.FTZ R122, R122, c[0x0][0x23c], -R131 ;  /* 0x00008f007a7a7a23 */ /* 0x000fc40000010883 */
[--C-:B------:R-:W-:Y:S02]  /*8210*/  FFMA.FTZ R121, R121, c[0x0][0x23c], -R126.reuse ;  /* 0x00008f0079797a23 */ /* 0x100fe4000001087e */
[--C-:B------:R-:W-:Y:S02]  /*8220*/  FFMA.FTZ R120, R120, c[0x0][0x23c], -R126.reuse ;  /* 0x00008f0078787a23 */ /* 0x100fe4000001087e */
[----:B------:R-:W-:Y:S01]  /*8230*/  MUFU.EX2 R3, R3 ;  /* 0x0000000300037308 */ /* 0x000fe20000000800 */
[--C-:B------:R-:W-:Y:S02]  /*8240*/  FFMA.FTZ R119, R119, c[0x0][0x23c], -R126.reuse ;  /* 0x00008f0077777a23 */ /* 0x100fe4000001087e */
[----:B------:R-:W-:-:S05]  /*8250*/  FFMA.FTZ R118, R118, c[0x0][0x23c], -R126 ;  /* 0x00008f0076767a23 */ /* 0x000fca000001087e */
[----:B------:R-:W2:Y:S01]  /*8260*/  MUFU.EX2 R2, R2 ;  /* 0x0000000200027308 */ /* 0x000ea20000000800 */
[----:B-1----:R-:W-:-:S07]  /*8270*/  F2FP.PACK_AB R5, R124, R125 ;  /* 0x0000007d7c05723e */ /* 0x002fce00000000ff */
[----:B------:R-:W1:Y:S08]  /*8280*/  MUFU.EX2 R134, R134 ;  /* 0x0000008600867308 */ /* 0x000e700000000800 */
[----:B------:R-:W3:Y:S01]  /*8290*/  MUFU.EX2 R0, R0 ;  /* 0x0000000000007308 */ /* 0x000ee20000000800 */
[----:B--2---:R-:W-:Y:S01]  /*82a0*/  F2FP.PACK_AB R7, R2, R3 ;  /* 0x000000030207723e */ /* 0x004fe200000000ff */
[----:B-1----:R-:W-:-:S06]  /*82b0*/  FMUL.FTZ R16, R72, R134 ;  /* 0x0000008648107220 */ /* 0x002fcc0000410000 */
[----:B------:R-:W-:Y:S01]  /*82c0*/  MUFU.EX2 R155, R155 ;  /* 0x0000009b009b7308 */ /* 0x000fe20000000800 */
[-C--:B------:R-:W-:Y:S02]  /*82d0*/  FMUL.FTZ R17, R73, R134.reuse ;  /* 0x0000008649117220 */ /* 0x080fe40000410000 */
[-C--:B------:R-:W-:Y:S02]  /*82e0*/  FMUL.FTZ R76, R76, R134.reuse ;  /* 0x000000864c4c7220 */ /* 0x080fe40000410000 */
[----:B------:R-:W-:Y:S02]  /*82f0*/  FMUL.FTZ R77, R77, R134 ;  /* 0x000000864d4d7220 */ /* 0x000fe40000410000 */
[-C--:B---3--:R-:W-:Y:S01]  /*8300*/  FMUL.FTZ R18, R74, R0.reuse ;  /* 0x000000004a127220 */ /* 0x088fe20000410000 */
[----:B------:R-:W-:Y:S01]  /*8310*/  MUFU.EX2 R153, R153 ;  /* 0x0000009900997308 */ /* 0x000fe20000000800 */
[-C--:B------:R-:W-:Y:S02]  /*8320*/  FMUL.FTZ R19, R75, R0.reuse ;  /* 0x000000004b137220 */ /* 0x080fe40000410000 */
        /* <DEDUP_REMOVED lines=15> */
[--C-:B------:R-:W-:Y:S01]  /*8420*/  FFMA.FTZ R77, R60, c[0x0][0x23c], -R131.reuse ;  /* 0x00008f003c4d7a23 */ /* 0x100fe20000010883 */
[C---:B------:R-:W-:Y:S01]  /*8430*/  HMMA.16816.F32 R8, R4.reuse, R12, R8 ;  /* 0x0000000c0408723c */ /* 0x040fe20000001808 */
[----:B------:R-:W1:Y:S01]  /*8440*/  LDSM.16.MT88.4 R60, [R180+0xd000] ;  /* 0x00d00000b43c783b */ /* 0x000e620000004200 */
[-C--:B------:R-:W-:Y:S01]  /*8450*/  FMUL.FTZ R24, R80, R134.reuse ;  /* 0x0000008650187220 */ /* 0x080fe20000410000 */
[----:B------:R-:W-:Y:S01]  /*8460*/  MUFU.EX2 R145, R145 ;  /* 0x0000009100917308 */ /* 0x000fe20000000800 */
[----:B------:R-:W-:Y:S02]  /*8470*/  FMUL.FTZ R25, R81, R134 ;  /* 0x0000008651197220 */ /* 0x000fe40000410000 */
[-C--:B------:R-:W-:Y:S02]  /*8480*/  FMUL.FTZ R26, R82, R0.reuse ;  /* 0x00000000521a7220 */ /* 0x080fe40000410000 */
[----:B------:R-:W-:Y:S01]  /*8490*/  FMUL.FTZ R27, R83, R0 ;  /* 0x00000000531b7220 */ /* 0x000fe20000410000 */
[----:B------:R-:W-:Y:S01]  /*84a0*/  HMMA.16816.F32 R12, R4, R14, R68 ;  /* 0x0000000e040c723c */ /* 0x000fe20000001844 */
[--C-:B------:R-:W-:Y:S01]  /*84b0*/  FFMA.FTZ R76, R212, c[0x0][0x23c], -R131.reuse ;  /* 0x00008f00d44c7a23 */ /* 0x100fe20000010883 */
[----:B------:R-:W-:Y:S01]  /*84c0*/  MUFU.EX2 R77, R77 ;  /* 0x0000004d004d7308 */ /* 0x000fe20000000800 */
[--C-:B------:R-:W-:Y:S01]  /*84d0*/  FFMA.FTZ R79, R210, c[0x0][0x23c], -R131.reuse ;  /* 0x00008f00d24f7a23 */ /* 0x100fe20000010883 */
[----:B------:R-:W2:Y:S01]  /*84e0*/  LDSM.16.MT88.4 R68, [R182+0xd400] ;  /* 0x00d40000b644783b */ /* 0x000ea20000004200 */
[----:B------:R-:W-:-:S02]  /*84f0*/  FFMA.FTZ R78, R208, c[0x0][0x23c], -R131 ;  /* 0x00008f00d04e7a23 */ /* 0x000fc40000010883 */
[--C-:B------:R-:W-:Y:S01]  /*8500*/  FFMA.FTZ R81, R209, c[0x0][0x23c], -R126.reuse ;  /* 0x00008f00d1517a23 */ /* 0x100fe2000001087e */
[----:B------:R-:W-:Y:S01]  /*8510*/  HMMA.16816.F32 R24, R4, R28, R24 ;  /* 0x0000001c0418723c */ /* 0x000fe20000001818 */
[--C-:B------:R-:W-:Y:S01]  /*8520*/  FFMA.FTZ R82, R211, c[0x0][0x23c], -R126.reuse ;  /* 0x00008f00d3527a23 */ /* 0x100fe2000001087e */
[----:B------:R-:W-:Y:S01]  /*8530*/  MUFU.EX2 R76, R76 ;  /* 0x0000004c004c7308 */ /* 0x000fe20000000800 */
[--C-:B------:R-:W-:Y:S02]  /*8540*/  FFMA.FTZ R80, R203, c[0x0][0x23c], -R126.reuse ;  /* 0x00008f00cb507a23 */ /* 0x100fe4000001087e */
[----:B------:R-:W-:Y:S02]  /*8550*/  FFMA.FTZ R83, R191, c[0x0][0x23c], -R126 ;  /* 0x00008f00bf537a23 */ /* 0x000fe4000001087e */
[-C--:B------:R-:W-:Y:S02]  /*8560*/  FMUL.FTZ R84, R84, R134.reuse ;  /* 0x0000008654547220 */ /* 0x080fe40000410000 */
[----:B------:R-:W-:Y:S01]  /*8570*/  FMUL.FTZ R85, R85, R134 ;  /* 0x0000008655557220 */ /* 0x000fe20000410000 */
[----:B------:R-:W3:Y:S01]  /*8580*/  MUFU.EX2 R79, R79 ;  /* 0x0000004f004f7308 */ /* 0x000ee20000000800 */
[----:B------:R-:W-:-:S02]  /*8590*/  FMUL.FTZ R86, R86, R0 ;  /* 0x0000000056567220 */ /* 0x000fc40000410000 */
[----:B------:R-:W-:Y:S02]  /*85a0*/  FMUL.FTZ R87, R87, R0 ;  /* 0x0000000057577220 */ /* 0x000fe40000410000 */
[-C--:B------:R-:W-:Y:S02]  /*85b0*/  FMUL.FTZ R32, R88, R134.reuse ;  /* 0x0000008658207220 */ /* 0x080fe40000410000 */
[----:B------:R-:W-:Y:S01]  /*85c0*/  FMUL.FTZ R33, R89, R134 ;  /* 0x0000008659217220 */ /* 0x000fe20000410000 */
[----:B------:R-:W-:Y:S01]  /*85d0*/  MUFU.EX2 R78, R78 ;  /* 0x0000004e004e7308 */ /* 0x000fe20000000800 */
[-C--:B------:R-:W-:Y:S01]  /*85e0*/  FMUL.FTZ R34, R90, R0.reuse ;  /* 0x000000005a227220 */ /* 0x080fe20000410000 */
[----:B------:R-:W-:Y:S01]  /*85f0*/  HMMA.16816.F32 R28, R4, R30, R84 ;  /* 0x0000001e041c723c */ /* 0x000fe20000001854 */
        /* <DEDUP_REMOVED lines=18> */
[----:B------:R-:W-:Y:S01]  /*8720*/  FMUL.FTZ R99, R99, R0 ;  /* 0x0000000063637220 */ /* 0x000fe20000410000 */
[----:B------:R-:W-:Y:S01]  /*8730*/  LDSM.16.MT88.4 R108, [R180+0xcc00] ;  /* 0x00cc0000b46c783b */ /* 0x000fe20000004200 */
[-C--:B------:R-:W-:Y:S02]  /*8740*/  FMUL.FTZ R52, R104, R134.reuse ;  /* 0x0000008668347220 */ /* 0x080fe40000410000 */
[----:B------:R-:W-:Y:S01]  /*8750*/  FMUL.FTZ R53, R105, R134 ;  /* 0x0000008669357220 */ /* 0x000fe20000410000 */
[----:B------:R-:W5:Y:S01]  /*8760*/  MUFU.EX2 R83, R83 ;  /* 0x0000005300537308 */ /* 0x000f620000000800 */
[-C--:B------:R-:W-:Y:S01]  /*8770*/  FMUL.FTZ R54, R106, R0.reuse ;  /* 0x000000006a367220 */ /* 0x080fe20000410000 */
[----:B------:R-:W-:Y:S01]  /*8780*/  HMMA.16816.F32 R44, R4, R46, R96 ;  /* 0x0000002e042c723c */ /* 0x000fe20000001860 */
[----:B------:R-:W-:-:S02]  /*8790*/  FMUL.FTZ R55, R107, R0 ;  /* 0x000000006b377220 */ /* 0x000fc40000410000 */
[-C--:B------:R-:W-:Y:S02]  /*87a0*/  FMUL.FTZ R100, R100, R134.reuse ;  /* 0x0000008664647220 */ /* 0x080fe40000410000 */
[----:B------:R-:W-:Y:S01]  /*87b0*/  FMUL.FTZ R101, R101, R134 ;  /* 0x0000008665657220 */ /* 0x000fe20000410000 */
[----:B------:R-:W-:Y:S01]  /*87c0*/  MUFU.EX2 R142, R142 ;  /* 0x0000008e008e7308 */ /* 0x000fe20000000800 */
[-C--:B------:R-:W-:Y:S01]  /*87d0*/  FMUL.FTZ R102, R102, R0.reuse ;  /* 0x0000000066667220 */ /* 0x080fe20000410000 */
[C---:B-1----:R-:W-:Y:S01]  /*87e0*/  HMMA.16816.F32 R52, R4.reuse, R60, R52 ;  /* 0x0000003c0434723c */ /* 0x042fe20000001834 */
[----:B------:R-:W-:Y:S02]  /*87f0*/  FMUL.FTZ R103, R103, R0 ;  /* 0x0000000067677220 */ /* 0x000fe40000410000 */
[--C-:B------:R-:W-:Y:S02]  /*8800*/  FFMA.FTZ R84, R202, c[0x0][0x23c], -R131.reuse ;  /* 0x00008f00ca547a23 */ /* 0x100fe40000010883 */
[--C-:B------:R-:W-:Y:S01]  /*8810*/  FFMA.FTZ R85, R178, c[0x0][0x23c], -R131.reuse ;  /* 0x00008f00b2557a23 */ /* 0x100fe20000010883 */
[----:B------:R-:W-:Y:S01]  /*8820*/  MUFU.EX2 R138, R138 ;  /* 0x0000008a008a7308 */ /* 0x000fe20000000800 */
[----:B---3--:R-:W-:Y:S01]  /*8830*/  F2FP.PACK_AB R60, R79, R76 ;  /* 0x0000004c4f3c723e */ /* 0x008fe200000000ff */
[----:B------:R-:W-:Y:S01]  /*8840*/  HMMA.16816.F32 R4, R4, R62, R100 ;  /* 0x0000003e0404723c */ /* 0x000fe20000001864 */
[----:B----4-:R-:W-:Y:S01]  /*8850*/  F2FP.PACK_AB R61, R82, R81 ;  /* 0x00000051523d723e */ /* 0x010fe200000000ff */
[----:B------:R-:W-:-:S02]  /*8860*/  FFMA.FTZ R87, R176, c[0x0][0x23c], -R131 ;  /* 0x00008f00b0577a23 */ /* 0x000fc40000010883 */
[--C-:B------:R-:W-:Y:S02]  /*8870*/  FFMA.FTZ R86, R174, c[0x0][0x23c], -R131.reuse ;  /* 0x00008f00ae567a23 */ /* 0x100fe40000010883 */
[--C-:B------:R-:W-:Y:S01]  /*8880*/  FFMA.FTZ R88, R179, c[0x0][0x23c], -R126.reuse ;  /* 0x00008f00b3587a23 */ /* 0x100fe2000001087e */
[----:B------:R-:W-:Y:S01]  /*8890*/  F2FP.PACK_AB R62, R78, R77 ;  /* 0x0000004d4e3e723e */ /* 0x000fe200000000ff */
[--C-:B------:R-:W-:Y:S01]  /*88a0*/  FFMA.FTZ R89, R177, c[0x0][0x23c], -R126.reuse ;  /* 0x00008f00b1597a23 */ /* 0x100fe2000001087e */
[----:B-----5:R-:W-:Y:S01]  /*88b0*/  F2FP.PACK_AB R63, R83, R80 ;  /* 0x00000050533f723e */ /* 0x020fe200000000ff */
[--C-:B------:R-:W-:Y:S01]  /*88c0*/  FFMA.FTZ R90, R175, c[0x0][0x23c], -R126.reuse ;  /* 0x00008f00af5a7a23 */ /* 0x100fe2000001087e */
[----:B------:R-:W-:Y:S01]  /*88d0*/  MUFU.EX2 R84, R84 ;  /* 0x0000005400547308 */ /* 0x000fe20000000800 */
[----:B------:R-:W-:Y:S02]  /*88e0*/  FFMA.FTZ R91, R173, c[0x0][0x23c], -R126 ;  /* 0x00008f00ad5b7a23 */ /* 0x000fe4000001087e */
[----:B------:R-:W-:-:S02]  /*88f0*/  FFMA.FTZ R92, R172, c[0x0][0x23c], -R131 ;  /* 0x00008f00ac5c7a23 */ /* 0x000fc40000010883 */
[C---:B------:R-:W-:Y:S01]  /*8900*/  HMMA.16816.F32 R8, R60.reuse, R64, R8 ;  /* 0x000000403c08723c */ /* 0x040fe20000001808 */
[--C-:B------:R-:W-:Y:S02]  /*8910*/  FFMA.FTZ R93, R170, c[0x0][0x23c], -R131.reuse ;  /* 0x00008f00aa5d7a23 */ /* 0x100fe40000010883 */
[----:B------:R-:W1:Y:S01]  /*8920*/  MUFU.EX2 R85, R85 ;  /* 0x0000005500557308 */ /* 0x000e620000000800 */
[--C-:B------:R-:W-:Y:S02]  /*8930*/  FFMA.FTZ R95, R168, c[0x0][0x23c], -R131.reuse ;  /* 0x00008f00a85f7a23 */ /* 0x100fe40000010883 */
[----:B------:R-:W-:Y:S02]  /*8940*/  FFMA.FTZ R94, R166, c[0x0][0x23c], -R131 ;  /* 0x00008f00a65e7a23 */ /* 0x000fe40000010883 */
[----:B------:R-:W-:Y:S01]  /*8950*/  HMMA.16816.F32 R12, R60, R66, R12 ;  /* 0x000000423c0c723c */ /* 0x000fe2000000180c */
[----:B------:R-:W3:Y:S01]  /*8960*/  LDSM.16.MT88.4 R64, [R180+0xb400] ;  /* 0x00b40000b440783b */ /* 0x000ee20000004200 */
[--C-:B------:R-:W-:Y:S01]  /*8970*/  FFMA.FTZ R96, R171, c[0x0][0x23c], -R126.reuse ;  /* 0x00008f00ab607a23 */ /* 0x100fe2000001087e */
[----:B------:R-:W-:Y:S01]  /*8980*/  MUFU.EX2 R87, R87 ;  /* 0x0000005700577308 */ /* 0x000fe20000000800 */
[----:B------:R-:W-:-:S02]  /*8990*/  FFMA.FTZ R97, R169, c[0x0][0x23c], -R126 ;  /* 0x00008f00a9617a23 */ /* 0x000fc4000001087e */
[--C-:B------:R-:W-:Y:S02]  /*89a0*/  FFMA.FTZ R98, R167, c[0x0][0x23c], -R126.reuse ;  /* 0x00008f00a7627a23 */ /* 0x100fe4000001087e */
[C---:B------:R-:W-:Y:S01]  /*89b0*/  HMMA.16816.F32 R16, R60.reuse, R48, R16 ;  /* 0x000000303c10723c */ /* 0x040fe20000001810 */
[----:B------:R-:W-:Y:S02]  /*89c0*/  FFMA.FTZ R99, R159, c[0x0][0x23c], -R126 ;  /* 0x00008f009f637a23 */ /* 0x000fe4000001087e */
[----:B------:R-:W-:Y:S01]  /*89d0*/  MUFU.EX2 R86, R86 ;  /* 0x0000005600567308 */ /* 0x000fe20000000800 */
[--C-:B------:R-:W-:Y:S02]  /*89e0*/  FFMA.FTZ R105, R154, c[0x0][0x23c], -R131.reuse ;  /* 0x00008f009a697a23 */ /* 0x100fe40000010883 */
[--C-:B------:R-:W-:Y:S02]  /*89f0*/  FFMA.FTZ R107, R152, c[0x0][0x23c], -R131.reuse ;  /* 0x00008f00986b7a23 */ /* 0x100fe40000010883 */
[----:B------:R-:W-:Y:S01]  /*8a00*/  HMMA.16816.F32 R20, R60, R50, R20 ;  /* 0x000000323c14723c */ /* 0x000fe20000001814 */
[----:B------:R-:W4:Y:S01]  /*8a10*/  LDSM.16.MT88.4 R48, [R180+0xd400] ;  /* 0x00d40000b430783b */ /* 0x000f220000004200 */
[--C-:B------:R-:W-:Y:S01]  /*8a20*/  FFMA.FTZ R104, R158, c[0x0][0x23c], -R131.reuse ;  /* 0x00008f009e687a23 */ /* 0x100fe20000010883 */
[----:B------:R-:W-:Y:S01]  /*8a30*/  MUFU.EX2 R88, R88 ;  /* 0x0000005800587308 */ /* 0x000fe20000000800 */
[----:B------:R-:W-:-:S02]  /*8a40*/  FFMA.FTZ R106, R156, c[0x0][0x23c], -R131 ;  /* 0x00008f009c6a7a23 */ /* 0x000fc40000010883 */
[--C-:B------:R-:W-:Y:S02]  /*8a50*/  FFMA.FTZ R152, R157, c[0x0][0x23c], -R126.reuse ;  /* 0x00008f009d987a23 */ /* 0x100fe4000001087e */
[C---:B------:R-:W-:Y:S01]  /*8a60*/  HMMA.16816.F32 R24, R60.reuse, R56, R24 ;  /* 0x000000383c18723c */ /* 0x040fe20000001818 */
[--C-:B------:R-:W-:Y:S02]  /*8a70*/  FFMA.FTZ R154, R151, c[0x0][0x23c], -R126.reuse ;  /* 0x00008f00979a7a23 */ /* 0x100fe4000001087e */
[----:B------:R-:W5:Y:S01]  /*8a80*/  MUFU.EX2 R89, R89 ;  /* 0x0000005900597308 */ /* 0x000f620000000800 */
[--C-:B------:R-:W-:Y:S02]  /*8a90*/  FFMA.FTZ R151, R146, c[0x0][0x23c], -R131.reuse ;  /* 0x00008f0092977a23 */ /* 0x100fe40000010883 */
[--C-:B------:R-:W-:Y:S02]  /*8aa0*/  FFMA.FTZ R146, R148, c[0x0][0x23c], -R131.reuse ;  /* 0x00008f0094927a23 */ /* 0x100fe40000010883 */
[----:B------:R-:W-:Y:S01]  /*8ab0*/  HMMA.16816.F32 R28, R60, R58, R28 ;  /* 0x0000003a3c1c723c */ /* 0x000fe2000000181c */
[----:B------:R-:W5:Y:S01]  /*8ac0*/  LDSM.16.MT88.4 R56, [R182+0x9800] ;  /* 0x00980000b638783b */ /* 0x000f620000004200 */
[----:B------:R-:W-:Y:S01]  /*8ad0*/  FFMA.FTZ R157, R144, c[0x0][0x23c], -R131 ;  /* 0x00008f00909d7a23 */ /* 0x000fe20000010883 */
[----:B------:R-:W-:Y:S01]  /*8ae0*/  MUFU.EX2 R90, R90 ;  /* 0x0000005a005a7308 */ /* 0x000fe20000000800 */
[----:B------:R-:W-:-:S02]  /*8af0*/  FFMA.FTZ R144, R149, c[0x0][0x23c], -R126 ;  /* 0x00008f0095907a23 */ /* 0x000fc4000001087e */
[--C-:B------:R-:W-:Y:S02]  /*8b00*/  FFMA.FTZ R148, R143, c[0x0][0x23c], -R126.reuse ;  /* 0x00008f008f947a23 */ /* 0x100fe4000001087e */
[C---:B--2---:R-:W-:Y:S01]  /*8b10*/  HMMA.16816.F32 R40, R60.reuse, R68, R40 ;  /* 0x000000443c28723c */ /* 0x044fe20000001828 */
[--C-:B------:R-:W-:Y:S02]  /*8b20*/  FFMA.FTZ R143, R140, c[0x0][0x23c], -R131.reuse ;  /* 0x00008f008c8f7a23 */ /* 0x100fe40000010883 */
[----:B------:R-:W2:Y:S01]  /*8b30*/  MUFU.EX2 R91, R91 ;  /* 0x0000005b005b7308 */ /* 0x000ea20000000800 */
[----:B------:R-:W-:Y:S02]  /*8b40*/  FFMA.FTZ R149, R136, c[0x0][0x23c], -R131 ;  /* 0x00008f0088957a23 */ /* 0x000fe40000010883 */
[--C-:B------:R-:W-:Y:S02]  /*8b50*/  FFMA.FTZ R136, R141, c[0x0][0x23c], -R126.reuse ;  /* 0x00008f008d887a23 */ /* 0x100fe4000001087e */
[----:B---3--:R-:W-:Y:S01]  /*8b60*/  HMMA.16816.F32 R32, R60, R64, R32 ;  /* 0x000000403c20723c */ /* 0x008fe20000001820 */
[----:B------:R-:W-:-:S02]  /*8b70*/  FFMA.FTZ R140, R135, c[0x0][0x23c], -R126 ;  /* 0x00008f00878c7a23 */ /* 0x000fc4000001087e */
[----:B------:R-:W3:Y:S01]  /*8b80*/  MUFU.EX2 R92, R92 ;  /* 0x0000005c005c7308 */ /* 0x000ee20000000800 */
[----:B------:R-:W-:Y:S02]  /*8b90*/  FFMA.FTZ R130, R207, R134, R130 ;  /* 0x00000086cf827223 */ /* 0x000fe40000010082 */
[----:B------:R-:W-:Y:S02]  /*8ba0*/  FFMA.FTZ R125, R206, R0, R125 ;  /* 0x00000000ce7d7223 */ /* 0x000fe4000001007d */
[----:B------:R-:W-:Y:S01]  /*8bb0*/  HMMA.16816.F32 R36, R60, R66, R36 ;  /* 0x000000423c24723c */ /* 0x000fe20000001824 */
[----:B------:R-:W3:Y:S01]  /*8bc0*/  LDSM.16.MT88.4 R64, [R182+0xb800] ;  /* 0x00b80000b640783b */ /* 0x000ee20000004200 */
[----:B------:R-:W-:Y:S01]  /*8bd0*/  FADD.FTZ R129, R129, R130 ;  /* 0x0000008281817221 */ /* 0x000fe20000010000 */
[----:B------:R-:W2:Y:S01]  /*8be0*/  MUFU.EX2 R93, R93 ;  /* 0x0000005d005d7308 */ /* 0x000ea20000000800 */
[----:B------:R-:W-:Y:S02]  /*8bf0*/  FADD.FTZ R124, R124, R125 ;  /* 0x0000007d7c7c7221 */ /* 0x000fe40000010000 */
[----:B------:R-:W-:-:S02]  /*8c00*/  FADD.FTZ R128, R128, R129 ;  /* 0x0000008180807221 */ /* 0x000fc40000010000 */
[C---:B----4-:R-:W-:Y:S01]  /*8c10*/  HMMA.16816.F32 R52, R60.reuse, R48, R52 ;  /* 0x000000303c34723c */ /* 0x050fe20000001834 */
[----:B------:R-:W-:Y:S02]  /*8c20*/  FADD.FTZ R3, R3, R124 ;  /* 0x0000007c03037221 */ /* 0x000fe40000010000 */
[----:B------:R-:W4:Y:S01]  /*8c30*/  MUFU.EX2 R95, R95 ;  /* 0x0000005f005f7308 */ /* 0x000f220000000800 */
[----:B------:R-:W-:Y:S02]  /*8c40*/  FADD.FTZ R127, R127, R128 ;  /* 0x000000807f7f7221 */ /* 0x000fe40000010000 */
[----:B------:R-:W-:Y:S01]  /*8c50*/  FADD.FTZ R2, R2, R3 ;  /* 0x0000000302027221 */ /* 0x000fe20000010000 */
[----:B-1----:R-:W-:Y:S01]  /*8c60*/  F2FP.PACK_AB R48, R85, R84 ;  /* 0x000000545530723e */ /* 0x002fe200000000ff */
[C---:B------:R-:W-:Y:S01]  /*8c70*/  HMMA.16816.F32 R4, R60.reuse, R50, R4 ;  /* 0x000000323c04723c */ /* 0x040fe20000001804 */
[----:B-----5:R-:W-:Y:S01]  /*8c80*/  F2FP.PACK_AB R49, R89, R88 ;  /* 0x000000585931723e */ /* 0x020fe200000000ff */
[----:B------:R-:W-:Y:S01]  /*8c90*/  FADD.FTZ R76, R76, R127 ;  /* 0x0000007f4c4c7221 */ /* 0x000fe20000010000 */
[----:B------:R-:W1:Y:S01]  /*8ca0*/  MUFU.EX2 R94, R94 ;  /* 0x0000005e005e7308 */ /* 0x000e620000000800 */
[----:B------:R-:W-:Y:S01]  /*8cb0*/  FADD.FTZ R3, R81, R2 ;  /* 0x0000000251037221 */ /* 0x000fe20000010000 */
[----:B------:R-:W-:Y:S01]  /*8cc0*/  MOV R2, R133 ;  /* 0x0000008500027202 */ /* 0x000fe20000000f00 */
[----:B------:R-:W-:Y:S01]  /*8cd0*/  FADD.FTZ R76, R79, R76 ;  /* 0x0000004c4f4c7221 */ /* 0x000fe20000010000 */
[----:B------:R-:W-:Y:S01]  /*8ce0*/  F2FP.PACK_AB R50, R86, R87 ;  /* 0x000000575632723e */ /* 0x000fe200000000ff */
[----:B------:R-:W-:Y:S01]  /*8cf0*/  HMMA.16816.F32 R44, R60, R70, R44 ;  /* 0x000000463c2c723c */ /* 0x000fe2000000182c */
[----:B--2---:R-:W-:Y:S01]  /*8d00*/  F2FP.PACK_AB R51, R91, R90 ;  /* 0x0000005a5b33723e */ /* 0x004fe200000000ff */
[----:B------:R-:W2:Y:S01]  /*8d10*/  LDSM.16.MT88.4 R60, [R180+0xd800] ;  /* 0x00d80000b43c783b */ /* 0x000ea20000004200 */
[----:B------:R-:W-:Y:S01]  /*8d20*/  MUFU.EX2 R96, R96 ;  /* 0x0000006000607308 */ /* 0x000fe20000000800 */
[----:B------:R-:W-:-:S02]  /*8d30*/  FADD.FTZ R3, R82, R3 ;  /* 0x0000000352037221 */ /* 0x000fc40000010000 */
[----:B------:R-:W-:Y:S01]  /*8d40*/  LDSM.16.MT88.4 R68, [R182+0xd800] ;  /* 0x00d80000b644783b */ /* 0x000fe20000004200 */
[----:B------:R-:W-:Y:S01]  /*8d50*/  FADD.FTZ R77, R77, R76 ;  /* 0x0000004c4d4d7221 */ /* 0x000fe20000010000 */
[C---:B------:R-:W-:Y:S01]  /*8d60*/  HMMA.16816.F32 R8, R48.reuse, R56, R8 ;  /* 0x000000383008723c */ /* 0x040fe20000001808 */
[----:B------:R-:W-:Y:S02]  /*8d70*/  FADD.FTZ R80, R80, R3 ;  /* 0x0000000350507221 */ /* 0x000fe40000010000 */
[----:B------:R-:W5:Y:S01]  /*8d80*/  MUFU.EX2 R97, R97 ;  /* 0x0000006100617308 */ /* 0x000f620000000800 */
[----:B------:R-:W-:Y:S02]  /*8d90*/  FADD.FTZ R3, R78, R77 ;  /* 0x0000004d4e037221 */ /* 0x000fe40000010000 */
[----:B------:R-:W-:Y:S02]  /*8da0*/  FADD.FTZ R83, R83, R80 ;  /* 0x0000005053537221 */ /* 0x000fe40000010000 */
[----:B------:R-:W-:Y:S01]  /*8db0*/  HMMA.16816.F32 R12, R48, R58, R12 ;  /* 0x0000003a300c723c */ /* 0x000fe2000000180c */
[----:B------:R-:W5:Y:S01]  /*8dc0*/  LDSM.16.MT88.4 R56, [R180+0xb800] ;  /* 0x00b80000b438783b */ /* 0x000f620000004200 */
[----:B------:R-:W-:Y:S01]  /*8dd0*/  FADD.FTZ R0, R84, R3 ;  /* 0x0000000354007221 */ /* 0x000fe20000010000 */
[----:B------:R-:W-:Y:S01]  /*8de0*/  MUFU.EX2 R98, R98 ;  /* 0x0000006200627308 */ /* 0x000fe20000000800 */
[----:B------:R-:W-:-:S02]  /*8df0*/  FADD.FTZ R88, R88, R83 ;  /* 0x0000005358587221 */ /* 0x000fc40000010000 */
[----:B------:R-:W-:Y:S02]  /*8e00*/  FADD.FTZ R0, R85, R0 ;  /* 0x0000000055007221 */ /* 0x000fe40000010000 */
[C---:B---3--:R-:W-:Y:S01]  /*8e10*/  HMMA.16816.F32 R24, R48.reuse, R64, R24 ;  /* 0x000000403018723c */ /* 0x048fe20000001818 */
[----:B------:R-:W-:Y:S02]  /*8e20*/  FADD.FTZ R89, R89, R88 ;  /* 0x0000005859597221 */ /* 0x000fe40000010000 */
[----:B------:R-:W3:Y:S01]  /*8e30*/  MUFU.EX2 R99, R99 ;  /* 0x0000006300637308 */ /* 0x000ee20000000800 */
[----:B------:R-:W-:Y:S02]  /*8e40*/  FADD.FTZ R3, R87, R0 ;  /* 0x0000000057037221 */ /* 0x000fe40000010000 */
[----:B------:R-:W-:Y:S02]  /*8e50*/  FADD.FTZ R90, R90, R89 ;  /* 0x000000595a5a7221 */ /* 0x000fe40000010000 */
[----:B------:R-:W-:Y:S01]  /*8e60*/  HMMA.16816.F32 R28, R48, R66, R28 ;  /* 0x00000042301c723c */ /* 0x000fe2000000181c */
[----:B------:R-:W3:Y:S01]  /*8e70*/  LDSM.16.MT88.4 R64, [R182+0x9c00] ;  /* 0x009c0000b640783b */ /* 0x000ee20000004200 */
[----:B------:R-:W-:Y:S01]  /*8e80*/  FADD.FTZ R3, R86, R3 ;  /* 0x0000000356037221 */ /* 0x000fe20000010000 */
[----:B------:R-:W-:Y:S01]  /*8e90*/  MUFU.EX2 R104, R104 ;  /* 0x0000006800687308 */ /* 0x000fe20000000800 */
[----:B------:R-:W-:-:S02]  /*8ea0*/  FADD.FTZ R91, R91, R90 ;  /* 0x0000005a5b5b7221 */ /* 0x000fc40000010000 */
[----:B------:R-:W-:Y:S02]  /*8eb0*/  FADD.FTZ R0, R92, R3 ;  /* 0x000000035c007221 */ /* 0x000fe40000010000 */
[C---:B------:R-:W-:Y:S02]  /*8ec0*/  HMMA.16816.F32 R16, R48.reuse, R72, R16 ;  /* 0x000000483010723c */ /* 0x040fe40000001810 */
[----:B------:R-:W-:Y:S01]  /*8ed0*/  FADD.FTZ R0, R93, R0 ;  /* 0x000000005d007221 */ /* 0x000fe20000010000 */
[----:B------:R-:W-:Y:S03]  /*8ee0*/  MUFU.EX2 R105, R105 ;  /* 0x0000006900697308 */ /* 0x000fe60000000800 */
[----:B----4-:R-:W-:Y:S02]  /*8ef0*/  FADD.FTZ R3, R95, R0 ;  /* 0x000000005f037221 */ /* 0x010fe40000010000 */
[C---:B--2---:R-:W-:Y:S02]  /*8f00*/  HMMA.16816.F32 R52, R48.reuse, R60, R52 ;  /* 0x0000003c3034723c */ /* 0x044fe40000001834 */
[----:B-1----:R-:W-:Y:S01]  /*8f10*/  FADD.FTZ R3, R94, R3 ;  /* 0x000000035e037221 */ /* 0x002fe20000010000 */
[----:B------:R-:W-:Y:S05]  /*8f20*/  MUFU.EX2 R106, R106 ;  /* 0x0000006a006a7308 */ /* 0x000fea0000000800 */
[C---:B------:R-:W-:Y:S01]  /*8f30*/  HMMA.16816.F32 R4, R48.reuse, R62, R4 ;  /* 0x0000003e3004723c */ /* 0x040fe20000001804 */
[----:B------:R-:W-:Y:S02]  /*8f40*/  LDSM.16.MT88.4 R60, [R180+0xbc00] ;  /* 0x00bc0000b43c783b */ /* 0x000fe40000004200 */
[----:B------:R-:W-:Y:S05]  /*8f50*/  MUFU.EX2 R107, R107 ;  /* 0x0000006b006b7308 */ /* 0x000fea0000000800 */
[C---:B-----5:R-:W-:Y:S03]  /*8f60*/  HMMA.16816.F32 R32, R48.reuse, R56, R32 ;  /* 0x000000383020723c */ /* 0x060fe60000001820 */
[----:B------:R-:W1:Y:S05]  /*8f70*/  MUFU.EX2 R152, R152 ;  /* 0x0000009800987308 */ /* 0x000e6a0000000800 */
[C---:B------:R-:W-:Y:S01]  /*8f80*/  HMMA.16816.F32 R36, R48.reuse, R58, R36 ;  /* 0x0000003a3024723c */ /* 0x040fe20000001824 */
[----:B------:R-:W2:Y:S02]  /*8f90*/  LDSM.16.MT88.4 R56, [R182+0xbc00] ;  /* 0x00bc0000b638783b */ /* 0x000ea40000004200 */
[----:B------:R-:W-:Y:S05]  /*8fa0*/  MUFU.EX2 R154, R154 ;  /* 0x0000009a009a7308 */ /* 0x000fea0000000800 */
[C---:B------:R-:W-:Y:S01]  /*8fb0*/  HMMA.16816.F32 R20, R48.reuse, R74, R20 ;  /* 0x0000004a3014723c */ /* 0x040fe20000001814 */
[----:B------:R-:W4:Y:S02]  /*8fc0*/  LDSM.16.MT88.4 R72, [R180+0x9c00] ;  /* 0x009c0000b448783b */ /* 0x000f240000004200 */
[----:B------:R-:W-:Y:S05]  /*8fd0*/  MUFU.EX2 R151, R151 ;  /* 0x0000009700977308 */ /* 0x000fea0000000800 */
[C---:B------:R-:W-:Y:S03]  /*8fe0*/  HMMA.16816.F32 R40, R48.reuse, R68, R40 ;  /* 0x000000443028723c */ /* 0x040fe60000001828 */
[----:B------:R-:W-:Y:S05]  /*8ff0*/  MUFU.EX2 R146, R146 ;  /* 0x0000009200927308 */ /* 0x000fea0000000800 */
[----:B------:R-:W-:Y:S01]  /*9000*/  HMMA.16816.F32 R44, R48, R70, R44 ;  /* 0x00000046302c723c */ /* 0x000fe2000000182c */
[----:B------:R-:W5:Y:S02]  /*9010*/  LDSM.16.MT88.4 R68, [R182+0xdc00] ;  /* 0x00dc0000b644783b */ /* 0x000f640000004200 */
[----:B------:R-:W-:Y:S04]  /*9020*/  MUFU.EX2 R157, R157 ;  /* 0x0000009d009d7308 */ /* 0x000fe80000000800 */
[----:B------:R-:W-:-:S02]  /*9030*/  F2FP.PACK_AB R48, R93, R92 ;  /* 0x0000005c5d30723e */ /* 0x000fc400000000ff */
[----:B------:R-:W-:Y:S01]  /*9040*/  F2FP.PACK_AB R49, R97, R96 ;  /* 0x000000606131723e */ /* 0x000fe200000000ff */
[----:B------:R-:W-:Y:S01]  /*9050*/  FADD.FTZ R96, R96, R91 ;  /* 0x0000005b60607221 */ /* 0x000fe20000010000 */
[----:B------:R-:W-:Y:S01]  /*9060*/  F2FP.PACK_AB R50, R94, R95 ;  /* 0x0000005f5e32723e */ /* 0x000fe200000000ff */
[----:B------:R-:W-:Y:S01]  /*9070*/  MUFU.EX2 R144, R144 ;  /* 0x0000009000907308 */ /* 0x000fe20000000800 */
[----:B---3--:R-:W-:Y:S01]  /*9080*/  F2FP.PACK_AB R51, R99, R98 ;  /* 0x000000626333723e */ /* 0x008fe200000000ff */
[----:B------:R-:W-:-:S04]  /*9090*/  FADD.FTZ R97, R97, R96 ;  /* 0x0000006061617221 */ /* 0x000fc80000010000 */
[----:B------:R-:W-:Y:S02]  /*90a0*/  FADD.FTZ R98, R98, R97 ;  /* 0x0000006162627221 */ /* 0x000fe40000010000 */
[----:B------:R-:W-:Y:S01]  /*90b0*/  HMMA.16816.F32 R8, R48, R64, R8 ;  /* 0x000000403008723c */ /* 0x000fe20000001808 */
[----:B------:R-:W-:Y:S01]  /*90c0*/  MUFU.EX2 R148, R148 ;  /* 0x0000009400947308 */ /* 0x000fe20000000800 */
[----:B------:R-:W-:-:S04]  /*90d0*/  FADD.FTZ R99, R99, R98 ;  /* 0x0000006263637221 */ /* 0x000fc80000010000 */
[----:B-1----:R-:W-:Y:S02]  /*90e0*/  FADD.FTZ R0, R152, R99 ;  /* 0x0000006398007221 */ /* 0x002fe40000010000 */
[----:B------:R-:W-:Y:S01]  /*90f0*/  HMMA.16816.F32 R12, R48, R66, R12 ;  /* 0x00000042300c723c */ /* 0x000fe2000000180c */
[----:B------:R-:W1:Y:S01]  /*9100*/  LDSM.16.MT88.4 R64, [R180+0xdc00] ;  /* 0x00dc0000b440783b */ /* 0x000e620000004200 */
[----:B------:R-:W-:Y:S01]  /*9110*/  MUFU.EX2 R143, R143 ;  /* 0x0000008f008f7308 */ /* 0x000fe20000000800 */
[----:B------:R-:W-:-:S05]  /*9120*/  FADD.FTZ R0, R155, R0 ;  /* 0x000000009b007221 */ /* 0x000fca0000010000 */
[C---:B--2---:R-:W-:Y:S02]  /*9130*/  HMMA.16816.F32 R24, R48.reuse, R56, R24 ;  /* 0x000000383018723c */ /* 0x044fe40000001818 */
[----:B------:R-:W-:Y:S06]  /*9140*/  MUFU.EX2 R149, R149 ;  /* 0x0000009500957308 */ /* 0x000fec0000000800 */
[C---:B------:R-:W-:Y:S01]  /*9150*/  HMMA.16816.F32 R28, R48.reuse, R58, R28 ;  /* 0x0000003a301c723c */ /* 0x040fe2000000181c */
[----:B------:R-:W2:Y:S01]  /*9160*/  LDSM.16.MT88.4 R56, [R182+0xa000] ;  /* 0x00a00000b638783b */ /* 0x000ea20000004200 */
[----:B------:R-:W-:Y:S06]  /*9170*/  MUFU.EX2 R136, R136 ;  /* 0x0000008800887308 */ /* 0x000fec0000000800 */
[C---:B------:R-:W-:Y:S02]  /*9180*/  HMMA.16816.F32 R32, R48.reuse, R60, R32 ;  /* 0x0000003c3020723c */ /* 0x040fe40000001820 */
[----:B------:R-:W-:Y:S06]  /*9190*/  MUFU.EX2 R139, R139 ;  /* 0x0000008b008b7308 */ /* 0x000fec0000000800 */
[C---:B------:R-:W-:Y:S01]  /*91a0*/  HMMA.16816.F32 R36, R48.reuse, R62, R36 ;  /* 0x0000003e3024723c */ /* 0x040fe20000001824 */
[----:B------:R-:W3:Y:S01]  /*91b0*/  LDSM.16.MT88.4 R60, [R182+0xc000] ;  /* 0x00c00000b63c783b */ /* 0x000ee20000004200 */
[----:B------:R-:W-:Y:S06]  /*91c0*/  MUFU.EX2 R137, R137 ;  /* 0x0000008900897308 */ /* 0x000fec0000000800 */
[C---:B----4-:R-:W-:Y:S02]  /*91d0*/  HMMA.16816.F32 R16, R48.reuse, R72, R16 ;  /* 0x000000483010723c */ /* 0x050fe40000001810 */
[----:B------:R-:W-:Y:S06]  /*91e0*/  MUFU.EX2 R140, R140 ;  /* 0x0000008c008c7308 */ /* 0x000fec0000000800 */
[C---:B------:R-:W-:Y:S01]  /*91f0*/  HMMA.16816.F32 R20, R48.reuse, R74, R20 ;  /* 0x0000004a3014723c */ /* 0x040fe20000001814 */
[----:B------:R-:W4:Y:S01]  /*9200*/  LDSM.16.MT88.4 R72, [R180+0xa000] ;  /* 0x00a00000b448783b */ /* 0x000f220000004200 */
[----:B------:R-:W-:Y:S06]  /*9210*/  MUFU.EX2 R117, R117 ;  /* 0x0000007500757308 */ /* 0x000fec0000000800 */
[C---:B-----5:R-:W-:Y:S02]  /*9220*/  HMMA.16816.F32 R40, R48.reuse, R68, R40 ;  /* 0x000000443028723c */ /* 0x060fe40000001828 */
[----:B------:R-:W5:Y:S06]  /*9230*/  MUFU.EX2 R116, R116 ;  /* 0x0000007400747308 */ /* 0x000f6c0000000800 */
[C---:B------:R-:W-:Y:S01]  /*9240*/  HMMA.16816.F32 R44, R48.reuse, R70, R44 ;  /* 0x00000046302c723c */ /* 0x040fe2000000182c */
[----:B------:R-:W3:Y:S01]  /*9250*/  LDSM.16.MT88.4 R68, [R182+0xe000] ;  /* 0x00e00000b644783b */ /* 0x000ee20000004200 */
[----:B------:R-:W-:Y:S06]  /*9260*/  MUFU.EX2 R123, R123 ;  /* 0x0000007b007b7308 */ /* 0x000fec0000000800 */
[----:B-1----:R-:W-:Y:S02]  /*9270*/  HMMA.16816.F32 R52, R48, R64, R52 ;  /* 0x000000403034723c */ /* 0x002fe40000001834 */
[----:B------:R-:W1:Y:S01]  /*9280*/  MUFU.EX2 R122, R122 ;  /* 0x0000007a007a7308 */ /* 0x000e620000000800 */
[----:B-----5:R-:W-:-:S05]  /*9290*/  F2FP.PACK_AB R100, R116, R117 ;  /* 0x000000757464723e */ /* 0x020fca00000000ff */
[----:B------:R-:W-:Y:S01]  /*92a0*/  HMMA.16816.F32 R4, R48, R66, R4 ;  /* 0x000000423004723c */ /* 0x000fe20000001804 */
[----:B------:R-:W-:Y:S01]  /*92b0*/  LDSM.16.MT88.4 R64, [R180+0xe000] ;  /* 0x00e00000b440783b */ /* 0x000fe20000004200 */
[----:B------:R-:W-:Y:S05]  /*92c0*/  MUFU.EX2 R121, R121 ;  /* 0x0000007900797308 */ /* 0x000fea0000000800 */
[----:B------:R-:W-:Y:S01]  /*92d0*/  F2FP.PACK_AB R48, R105, R104 ;  /* 0x000000686930723e */ /* 0x000fe200000000ff */
[----:B------:R-:W-:Y:S01]  /*92e0*/  FADD.FTZ R104, R104, R3 ;  /* 0x0000000368687221 */ /* 0x000fe20000010000 */
[----:B------:R-:W-:Y:S01]  /*92f0*/  F2FP.PACK_AB R49, R155, R152 ;  /* 0x000000989b31723e */ /* 0x000fe200000000ff */
[----:B------:R-:W5:Y:S01]  /*9300*/  MUFU.EX2 R120, R120 ;  /* 0x0000007800787308 */ /* 0x000f620000000800 */
[----:B------:R-:W-:Y:S01]  /*9310*/  F2FP.PACK_AB R50, R107, R106 ;  /* 0x0000006a6b32723e */ /* 0x000fe200000000ff */
[----:B------:R-:W-:Y:S01]  /*9320*/  FADD.FTZ R105, R105, R104 ;  /* 0x0000006869697221 */ /* 0x000fe20000010000 */
[----:B------:R-:W-:Y:S01]  /*9330*/  F2FP.PACK_AB R51, R154, R153 ;  /* 0x000000999a33723e */ /* 0x000fe200000000ff */
[----:B------:R-:W-:Y:S01]  /*9340*/  FADD.FTZ R3, R153, R0 ;  /* 0x0000000099037221 */ /* 0x000fe20000010000 */
[----:B-1----:R-:W-:Y:S01]  /*9350*/  F2FP.PACK_AB R102, R122, R123 ;  /* 0x0000007b7a66723e */ /* 0x002fe200000000ff */
[----:B------:R-:W-:-:S02]  /*9360*/  FADD.FTZ R106, R106, R105 ;  /* 0x000000696a6a7221 */ /* 0x000fc40000010000 */
[----:B------:R-:W-:Y:S01]  /*9370*/  MUFU.EX2 R119, R119 ;  /* 0x0000007700777308 */ /* 0x000fe20000000800 */
[----:B------:R-:W-:Y:S01]  /*9380*/  FADD.FTZ R3, R154, R3 ;  /* 0x000000039a037221 */ /* 0x000fe20000010000 */
[----:B--2---:R-:W-:Y:S01]  /*9390*/  HMMA.16816.F32 R8, R48, R56, R8 ;  /* 0x000000383008723c */ /* 0x004fe20000001808 */
[----:B------:R-:W-:Y:S02]  /*93a0*/  FADD.FTZ R107, R107, R106 ;  /* 0x0000006a6b6b7221 */ /* 0x000fe40000010000 */
[----:B------:R-:W-:-:S03]  /*93b0*/  FADD.FTZ R0, R144, R3 ;  /* 0x0000000390007221 */ /* 0x000fc60000010000 */
[----:B------:R-:W1:Y:S01]  /*93c0*/  MUFU.EX2 R206, R118 ;  /* 0x0000007600ce7308 */ /* 0x000e620000000800 */
[----:B-----5:R-:W-:Y:S01]  /*93d0*/  F2FP.PACK_AB R101, R120, R121 ;  /* 0x000000797865723e */ /* 0x020fe200000000ff */
[----:B------:R-:W-:Y:S01]  /*93e0*/  HMMA.16816.F32 R12, R48, R58, R12 ;  /* 0x0000003a300c723c */ /* 0x000fe2000000180c */
[----:B------:R-:W2:Y:S01]  /*93f0*/  LDSM.16.MT88.4 R56, [R180+0xc000] ;  /* 0x00c00000b438783b */ /* 0x000ea20000004200 */
[----:B------:R-:W-:-:S04]  /*9400*/  FADD.FTZ R0, R147, R0 ;  /* 0x0000000093007221 */ /* 0x000fc80000010000 */
[----:B------:R-:W-:Y:S02]  /*9410*/  FADD.FTZ R3, R145, R0 ;  /* 0x0000000091037221 */ /* 0x000fe40000010000 */
[----:B---3--:R-:W-:Y:S02]  /*9420*/  HMMA.16816.F32 R24, R48, R60, R24 ;  /* 0x0000003c3018723c */ /* 0x008fe40000001818 */
[----:B------:R-:W-:Y:S01]  /*9430*/  FADD.FTZ R3, R148, R3 ;  /* 0x0000000394037221 */ /* 0x000fe20000010000 */
[----:B-1----:R-:W-:-:S03]  /*9440*/  F2FP.PACK_AB R103, R206, R119 ;  /* 0x00000077ce67723e */ /* 0x002fc600000000ff */
[----:B------:R-:W-:Y:S02]  /*9450*/  FADD.FTZ R0, R136, R3 ;  /* 0x0000000388007221 */ /* 0x000fe40000010000 */
[----:B------:R-:W-:Y:S01]  /*9460*/  HMMA.16816.F32 R28, R48, R62, R28 ;  /* 0x0000003e301c723c */ /* 0x000fe2000000181c */
[----:B------:R-:W1:Y:S01]  /*9470*/  LDSM.16.MT88.4 R60, [R182+0xa400] ;  /* 0x00a40000b63c783b */ /* 0x000e620000004200 */
[----:B------:R-:W-:-:S06]  /*9480*/  FADD.FTZ R0, R139, R0 ;  /* 0x000000008b007221 */ /* 0x000fcc0000010000 */
[C---:B----4-:R-:W-:Y:S08]  /*9490*/  HMMA.16816.F32 R16, R48.reuse, R72, R16 ;  /* 0x000000483010723c */ /* 0x050ff00000001810 */
[C---:B------:R-:W-:Y:S01]  /*94a0*/  HMMA.16816.F32 R20, R48.reuse, R74, R20 ;  /* 0x0000004a3014723c */ /* 0x040fe20000001814 */
[----:B------:R-:W3:Y:S07]  /*94b0*/  LDSM.16.MT88.4 R72, [R180+0xa400] ;  /* 0x00a40000b448783b */ /* 0x000eee0000004200 */
[C---:B------:R-:W-:Y:S08]  /*94c0*/  HMMA.16816.F32 R40, R48.reuse, R68, R40 ;  /* 0x000000443028723c */ /* 0x040ff00000001828 */
[C---:B--2---:R-:W-:Y:S08]  /*94d0*/  HMMA.16816.F32 R32, R48.reuse, R56, R32 ;  /* 0x000000383020723c */ /* 0x044ff00000001820 */
[C---:B------:R-:W-:Y:S01]  /*94e0*/  HMMA.16816.F32 R36, R48.reuse, R58, R36 ;  /* 0x0000003a3024723c */ /* 0x040fe20000001824 */
[----:B------:R-:W2:Y:S07]  /*94f0*/  LDSM.16.MT88.4 R56, [R182+0xc400] ;  /* 0x00c40000b638783b */ /* 0x000eae0000004200 */
[C---:B------:R-:W-:Y:S01]  /*9500*/  HMMA.16816.F32 R44, R48.reuse, R70, R44 ;  /* 0x00000046302c723c */ /* 0x040fe2000000182c */
[----:B------:R-:W4:Y:S07]  /*9510*/  LDSM.16.MT88.4 R68, [R182+0xe400] ;  /* 0x00e40000b644783b */ /* 0x000f2e0000004200 */
[C---:B------:R-:W-:Y:S08]  /*9520*/  HMMA.16816.F32 R52, R48.reuse, R64, R52 ;  /* 0x000000403034723c */ /* 0x040ff00000001834 */
[----:B------:R-:W-:Y:S01]  /*9530*/  HMMA.16816.F32 R4, R48, R66, R4 ;  /* 0x000000423004723c */ /* 0x000fe20000001804 */
[----:B------:R-:W-:Y:S06]  /*9540*/  LDSM.16.MT88.4 R64, [R180+0xe400] ;  /* 0x00e40000b440783b */ /* 0x000fec0000004200 */
[----:B------:R-:W-:Y:S01]  /*9550*/  F2FP.PACK_AB R48, R151, R150 ;  /* 0x000000969730723e */ /* 0x000fe200000000ff */
[----:B------:R-:W-:Y:S01]  /*9560*/  FADD.FTZ R150, R150, R107 ;  /* 0x0000006b96967221 */ /* 0x000fe20000010000 */
[----:B------:R-:W-:-:S02]  /*9570*/  F2FP.PACK_AB R49, R147, R144 ;  /* 0x000000909331723e */ /* 0x000fc400000000ff */
[----:B------:R-:W-:Y:S01]  /*9580*/  F2FP.PACK_AB R50, R157, R146 ;  /* 0x000000929d32723e */ /* 0x000fe200000000ff */
[----:B------:R-:W-:Y:S01]  /*9590*/  FADD.FTZ R151, R151, R150 ;  /* 0x0000009697977221 */ /* 0x000fe20000010000 */
[----:B------:R-:W-:-:S03]  /*95a0*/  F2FP.PACK_AB R51, R148, R145 ;  /* 0x000000919433723e */ /* 0x000fc600000000ff */
[----:B------:R-:W-:-:S04]  /*95b0*/  FADD.FTZ R146, R146, R151 ;  /* 0x0000009792927221 */ /* 0x000fc80000010000 */
[----:B-1----:R-:W-:Y:S01]  /*95c0*/  HMMA.16816.F32 R8, R48, R60, R8 ;  /* 0x0000003c3008723c */ /* 0x002fe20000001808 */
[----:B------:R-:W-:-:S07]  /*95d0*/  FADD.FTZ R157, R157, R146 ;  /* 0x000000929d9d7221 */ /* 0x000fce0000010000 */
        /* <DEDUP_REMOVED lines=8> */
[C---:B----4-:R-:W-:Y:S08]  /*9660*/  HMMA.16816.F32 R40, R48.reuse, R68, R40 ;  /* 0x000000443028723c */ /* 0x050ff00000001828 */
[C---:B-1----:R-:W-:Y:S08]  /*9670*/  HMMA.16816.F32 R32, R48.reuse, R60, R32 ;  /* 0x0000003c3020723c */ /* 0x042ff00000001820 */
[C---:B------:R-:W-:Y:S01]  /*9680*/  HMMA.16816.F32 R36, R48.reuse, R62, R36 ;  /* 0x0000003e3024723c */ /* 0x040fe20000001824 */
[----:B------:R-:W-:Y:S07]  /*9690*/  LDSM.16.MT88.4 R60, [R182+0xc800] ;  /* 0x00c80000b63c783b */ /* 0x000fee0000004200 */
[C---:B------:R-:W-:Y:S01]  /*96a0*/  HMMA.16816.F32 R44, R48.reuse, R70, R44 ;  /* 0x00000046302c723c */ /* 0x040fe2000000182c */
[----:B------:R-:W-:Y:S07]  /*96b0*/  LDSM.16.MT88.4 R68, [R182+0xe800] ;  /* 0x00e80000b644783b */ /* 0x000fee0000004200 */
[C---:B------:R-:W-:Y:S07]  /*96c0*/  HMMA.16816.F32 R52, R48.reuse, R64, R52 ;  /* 0x000000403034723c */ /* 0x040fee0000001834 */
[----:B------:R-:W-:Y:S01]  /*96d0*/  F2FP.PACK_AB R64, R143, R142 ;  /* 0x0000008e8f40723e */ /* 0x000fe200000000ff */
[----:B------:R-:W-:Y:S01]  /*96e0*/  HMMA.16816.F32 R4, R48, R66, R4 ;  /* 0x000000423004723c */ /* 0x000fe20000001804 */
[----:B------:R-:W1:Y:S01]  /*96f0*/  LDSM.16.MT88.4 R48, [R180+0xc800] ;  /* 0x00c80000b430783b */ /* 0x000e620000004200 */
[----:B------:R-:W-:Y:S01]  /*9700*/  F2FP.PACK_AB R65, R139, R136 ;  /* 0x000000888b41723e */ /* 0x000fe200000000ff */
[----:B------:R-:W-:-:S04]  /*9710*/  FADD.FTZ R142, R142, R157 ;  /* 0x0000009d8e8e7221 */ /* 0x000fc80000010000 */
        /* <DEDUP_REMOVED lines=9> */
[----:B------:R-:W-:Y:S01]  /*97b0*/  FADD.FTZ R117, R117, R0 ;  /* 0x0000000075757221 */ /* 0x000fe20000010000 */
[----:B------:R-:W-:Y:S01]  /*97c0*/  MOV R0, R132 ;  /* 0x0000008400007202 */ /* 0x000fe20000000f00 */
[----:B------:R-:W-:Y:S01]  /*97d0*/  FADD.FTZ R120, R120, R121 ;  /* 0x0000007978787221 */ /* 0x000fe20000010000 */
[----:B------:R-:W-:Y:S01]  /*97e0*/  HMMA.16816.F32 R20, R64, R58, R20 ;  /* 0x0000003a4014723c */ /* 0x000fe20000001814 */
[----:B------:R-:W2:Y:S01]  /*97f0*/  LDSM.16.MT88.4 R56, [R180+0xe800] ;  /* 0x00e80000b438783b */ /* 0x000ea20000004200 */
[----:B------:R-:W-:Y:S02]  /*9800*/  FADD.FTZ R116, R116, R117 ;  /* 0x0000007574747221 */ /* 0x000fe40000010000 */
[----:B------:R-:W-:Y:S02]  /*9810*/  FADD.FTZ R119, R119, R120 ;  /* 0x0000007877777221 */ /* 0x000fe40000010000 */
[----:B------:R-:W-:-:S02]  /*9820*/  FADD.FTZ R123, R123, R116 ;  /* 0x000000747b7b7221 */ /* 0x000fc40000010000 */
[----:B------:R-:W-:Y:S01]  /*9830*/  HMMA.16816.F32 R8, R64, R72, R8 ;  /* 0x000000484008723c */ /* 0x000fe20000001808 */
[----:B------:R-:W-:Y:S02]  /*9840*/  FADD.FTZ R206, R206, R119 ;  /* 0x00000077cece7221 */ /* 0x000fe40000010000 */
[----:B------:R-:W-:-:S05]  /*9850*/  FADD.FTZ R207, R122, R123 ;  /* 0x0000007b7acf7221 */ /* 0x000fca0000010000 */
[C---:B------:R-:W-:Y:S08]  /*9860*/  HMMA.16816.F32 R12, R64.reuse, R74, R12 ;  /* 0x0000004a400c723c */ /* 0x040ff0000000180c */
[C---:B-1----:R-:W-:Y:S08]  /*9870*/  HMMA.16816.F32 R32, R64.reuse, R48, R32 ;  /* 0x000000304020723c */ /* 0x042ff00000001820 */
[C---:B------:R-:W-:Y:S01]  /*9880*/  HMMA.16816.F32 R36, R64.reuse, R50, R36 ;  /* 0x000000324024723c */ /* 0x040fe20000001824 */
[----:B------:R-:W1:Y:S07]  /*9890*/  LDSM.16.MT88.4 R48, [R182+0xac00] ;  /* 0x00ac0000b630783b */ /* 0x000e6e0000004200 */
[C---:B------:R-:W-:Y:S08]  /*98a0*/  HMMA.16816.F32 R40, R64.reuse, R68, R40 ;  /* 0x000000444028723c */ /* 0x040ff00000001828 */
[C---:B------:R-:W-:Y:S08]  /*98b0*/  HMMA.16816.F32 R44, R64.reuse, R70, R44 ;  /* 0x00000046402c723c */ /* 0x040ff0000000182c */
[C---:B------:R-:W-:Y:S08]  /*98c0*/  HMMA.16816.F32 R24, R64.reuse, R60, R24 ;  /* 0x0000003c4018723c */ /* 0x040ff00000001818 */
[C---:B------:R-:W-:Y:S01]  /*98d0*/  HMMA.16816.F32 R28, R64.reuse, R62, R28 ;  /* 0x0000003e401c723c */ /* 0x040fe2000000181c */
[----:B------:R-:W3:Y:S07]  /*98e0*/  LDSM.16.MT88.4 R60, [R180+0xac00] ;  /* 0x00ac0000b43c783b */ /* 0x000eee0000004200 */
[C---:B--2---:R-:W-:Y:S08]  /*98f0*/  HMMA.16816.F32 R52, R64.reuse, R56, R52 ;  /* 0x000000384034723c */ /* 0x044ff00000001834 */
[----:B------:R-:W-:Y:S01]  /*9900*/  HMMA.16816.F32 R4, R64, R58, R4 ;  /* 0x0000003a4004723c */ /* 0x000fe20000001804 */
[----:B------:R-:W2:Y:S07]  /*9910*/  LDSM.16.MT88.4 R56, [R182+0xcc00] ;  /* 0x00cc0000b638783b */ /* 0x000eae0000004200 */
[C---:B-1----:R-:W-:Y:S01]  /*9920*/  HMMA.16816.F32 R112, R100.reuse, R48, R8 ;  /* 0x000000306470723c */ /* 0x042fe20000001808 */
[----:B------:R-:W1:Y:S07]  /*9930*/  LDSM.16.MT88.4 R8, [R182+0xec00] ;  /* 0x00ec0000b608783b */ /* 0x000e6e0000004200 */
[C---:B------:R-:W-:Y:S01]  /*9940*/  HMMA.16816.F32 R68, R100.reuse, R50, R12 ;  /* 0x000000326444723c */ /* 0x040fe2000000180c */
[----:B------:R-:W4:Y:S07]  /*9950*/  LDSM.16.MT88.4 R12, [R180+0xec00] ;  /* 0x00ec0000b40c783b */ /* 0x000f2e0000004200 */
[C---:B------:R-:W-:Y:S08]  /*9960*/  HMMA.16816.F32 R88, R100.reuse, R108, R32 ;  /* 0x0000006c6458723c */ /* 0x040ff00000001820 */
[C---:B---3--:R-:W-:Y:S08]  /*9970*/  HMMA.16816.F32 R72, R100.reuse, R60, R16 ;  /* 0x0000003c6448723c */ /* 0x048ff00000001810 */
[C---:B------:R-:W-:Y:S08]  /*9980*/  HMMA.16816.F32 R76, R100.reuse, R62, R20 ;  /* 0x0000003e644c723c */ /* 0x040ff00000001814 */
[C---:B--2---:R-:W-:Y:S08]  /*9990*/  HMMA.16816.F32 R80, R100.reuse, R56, R24 ;  /* 0x000000386450723c */ /* 0x044ff00000001818 */
[C---:B------:R-:W-:Y:S08]  /*99a0*/  HMMA.16816.F32 R84, R100.reuse, R58, R28 ;  /* 0x0000003a6454723c */ /* 0x040ff0000000181c */
[C---:B------:R-:W-:Y:S08]  /*99b0*/  HMMA.16816.F32 R108, R100.reuse, R110, R36 ;  /* 0x0000006e646c723c */ /* 0x040ff00000001824 */
[C---:B-1----:R-:W-:Y:S08]  /*99c0*/  HMMA.16816.F32 R92, R100.reuse, R8, R40 ;  /* 0x00000008645c723c */ /* 0x042ff00000001828 */
[C---:B------:R-:W-:Y:S08]  /*99d0*/  HMMA.16816.F32 R96, R100.reuse, R10, R44 ;  /* 0x0000000a6460723c */ /* 0x040ff0000000182c */
[C---:B----4-:R-:W-:Y:S08]  /*99e0*/  HMMA.16816.F32 R104, R100.reuse, R12, R52 ;  /* 0x0000000c6468723c */ /* 0x050ff00000001834 */
[----:B------:R-:W-:Y:S11]  /*99f0*/  HMMA.16816.F32 R100, R100, R14, R4 ;  /* 0x0000000e6464723c */ /* 0x000ff60000001804 */
[----:B------:R-:W-:Y:S08]  /*9a00*/  @!UPT UIADD3 URZ, URZ, URZ, URZ ;  /* 0x0000003f3f3ff290 */ /* 0x000ff0000fffe03f */
.L_x_2555:
[----:B------:R-:W-:Y:S05]  /*9a10*/  @!P3 BRA `(.L_x_2561) ;  /* 0x000035300000b947 */ /* 0x000fea0003800000 */
[----:B------:R-:W-:Y:S01]  /*9a20*/  ULDC UR8, c[0x0][0x1a0] ;  /* 0x0000680000087ab9 */ /* 0x000fe20000000800 */
[----:B------:R-:W-:Y:S01]  /*9a30*/  IMAD.MOV.U32 R3, RZ, RZ, R0 ;  /* 0x000000ffff037224 */ /* 0x000fe200078e0000 */
[----:B------:R-:W-:Y:S01]  /*9a40*/  ULEA UR5, -UR8, URZ, 0x7 ;  /* 0x0000003f08057291 */ /* 0x000fe2000f8e393f */
[----:B------:R-:W-:Y:S01]  /*9a50*/  IMAD.MOV.U32 R117, RZ, RZ, R2 ;  /* 0x000000ffff757224 */ /* 0x000fe200078e0002 */
[----:B------:R-:W-:-:S02]  /*9a60*/  UMOV UR10, 0x6 ;  /* 0x00000006000a7882 */ /* 0x000fc40000000000 */
[----:B------:R-:W-:Y:S02]  /*9a70*/  USHF.R.S32.HI UR4, URZ, 0x1f, UR5 ;  /* 0x0000001f3f047899 */ /* 0x000fe40008011405 */
[----:B------:R-:W-:Y:S01]  /*9a80*/  ULDC UR9, c[0x0][0x1a4] ;  /* 0x0000690000097ab9 */ /* 0x000fe20000000800 */
[----:B------:R-:W-:Y:S01]  /*9a90*/  MOV R203, UR5 ;  /* 0x0000000500cb7c02 */ /* 0x000fe20008000f00 */
[----:B------:R-:W-:Y:S02]  /*9aa0*/  USHF.L.U64.HI UR9, UR8, UR10, UR9 ;  /* 0x0000000a08097299 */ /* 0x000fe40008010209 */
[----:B------:R-:W-:Y:S01]  /*9ab0*/  MOV R202, UR4 ;  /* 0x0000000400ca7c02 */ /* 0x000fe20008000f00 */
[----:B------:R-:W-:Y:S02]  /*9ac0*/  USHF.L.U32 UR8, UR8, 0x6, URZ ;  /* 0x0000000608087899 */ /* 0x000fe4000800063f */
[----:B------:R-:W-:Y:S02]  /*9ad0*/  ULDC UR4, c[0x0][0x19c] ;  /* 0x0000670000047ab9 */ /* 0x000fe40000000800 */
.L_x_2565:
        /* <DEDUP_REMOVED lines=65> */
.L_x_2562:
        /* <DEDUP_REMOVED lines=15> */
[----:B------:R-:W-:Y:S01]  /*9fe0*/  ISETP.GT.AND P0, PT, R193, R188, PT ;  /* 0x000000bcc100720c */ /* 0x000fe20003f04270 */
        /* <DEDUP_REMOVED lines=11> */
[----:B------:R-:W4:Y:S04]  /*a0a0*/  LDSM.16.M88.4 R128, [R184+0x3400] ;  /* 0x00340000b880783b */ /* 0x000f280000000200 */
[----:B------:R-:W5:Y:S04]  /*a0b0*/  LDSM.16.M88.4 R132, [R184+0x3800] ;  /* 0x00380000b884783b */ /* 0x000f680000000200 */
[----:B------:R-:W0:Y:S04]  /*a0c0*/  LDGDEPBAR ;  /* 0x00000000000079af */ /* 0x000e280000000000 */
[----:B------:R-:W1:Y:S04]  /*a0d0*/  LDSM.16.M88.4 R136, [R184+0x3c00] ;  /* 0x003c0000b888783b */ /* 0x000e680000000200 */
[----:B------:R-:W1:Y:S04]  /*a0e0*/  LDSM.16.M88.4 R140, [R184+0x4000] ;  /* 0x00400000b88c783b */ /* 0x000e680000000200 */
[----:B------:R-:W1:Y:S04]  /*a0f0*/  LDSM.16.M88.4 R144, [R184+0x4400] ;  /* 0x00440000b890783b */ /* 0x000e680000000200 */
[----:B------:R-:W-:Y:S04]  /*a100*/  LDSM.16.M88.4 R148, [R183] ;  /* 0x00000000b794783b */ /* 0x000fe80000000200 */
[----:B------:R-:W-:Y:S04]  /*a110*/  LDSM.16.M88.4 R152, [R181+0x3000] ;  /* 0x00300000b598783b */ /* 0x000fe80000000200 */
[----:B--2---:R-:W-:Y:S01]  /*a120*/  LDSM.16.M88.4 R156, [R184+0x5400] ;  /* 0x00540000b89c783b */ /* 0x004fe20000000200 */
[C---:B---3--:R-:W-:Y:S03]  /*a130*/  HMMA.16816.F32 R4, R120.reuse, R124, RZ ;  /* 0x0000007c7804723c */ /* 0x048fe600000018ff */
[----:B------:R-:W-:Y:S04]  /*a140*/  LDSM.16.M88.4 R160, [R184+0x6000] ;  /* 0x00600000b8a0783b */ /* 0x000fe80000000200 */
[----:B------:R-:W-:Y:S01]  /*a150*/  LDSM.16.M88.4 R164, [R181+0x5c00] ;  /* 0x005c0000b5a4783b */ /* 0x000fe20000000200 */
[C---:B------:R-:W-:Y:S03]  /*a160*/  HMMA.16816.F32 R8, R120.reuse, R126, RZ ;  /* 0x0000007e7808723c */ /* 0x040fe600000018ff */
[----:B------:R-:W2:Y:S04]  /*a170*/  LDSM.16.M88.4 R124, [R184+0x4800] ;  /* 0x00480000b87c783b */ /* 0x000ea80000000200 */
[----:B------:R-:W-:Y:S01]  /*a180*/  LDSM.16.M88.4 R168, [R185+0x2000] ;  /* 0x00200000b9a8783b */ /* 0x000fe20000000200 */
[C---:B----4-:R-:W-:Y:S03]  /*a190*/  HMMA.16816.F32 R12, R120.reuse, R128, RZ ;  /* 0x00000080780c723c */ /* 0x050fe600000018ff */
[----:B------:R-:W-:Y:S04]  /*a1a0*/  LDSM.16.M88.4 R172, [R184+0x7000] ;  /* 0x00700000b8ac783b */ /* 0x000fe80000000200 */
[----:B------:R-:W-:Y:S01]  /*a1b0*/  LDSM.16.M88.4 R176, [R181+0x8800] ;  /* 0x00880000b5b0783b */ /* 0x000fe20000000200 */
[C---:B------:R-:W-:Y:S03]  /*a1c0*/  HMMA.16816.F32 R16, R120.reuse, R130, RZ ;  /* 0x000000827810723c */ /* 0x040fe600000018ff */
[----:B------:R-:W3:Y:S05]  /*a1d0*/  LDSM.16.M88.4 R128, [R184+0x4c00] ;  /* 0x004c0000b880783b */ /* 0x000eea0000000200 */
[C---:B-----5:R-:W-:Y:S08]  /*a1e0*/  HMMA.16816.F32 R20, R120.reuse, R132, RZ ;  /* 0x000000847814723c */ /* 0x060ff000000018ff */
[C---:B------:R-:W-:Y:S01]  /*a1f0*/  HMMA.16816.F32 R24, R120.reuse, R134, RZ ;  /* 0x000000867818723c */ /* 0x040fe200000018ff */
[----:B------:R-:W4:Y:S07]  /*a200*/  LDSM.16.M88.4 R132, [R181+0x3400] ;  /* 0x00340000b584783b */ /* 0x000f2e0000000200 */
[C---:B-1----:R-:W-:Y:S08]  /*a210*/  HMMA.16816.F32 R28, R120.reuse, R136, RZ ;  /* 0x00000088781c723c */ /* 0x042ff000000018ff */
[C---:B------:R-:W-:Y:S01]  /*a220*/  HMMA.16816.F32 R32, R120.reuse, R138, RZ ;  /* 0x0000008a7820723c */ /* 0x040fe200000018ff */
[----:B------:R-:W1:Y:S07]  /*a230*/  LDSM.16.M88.4 R136, [R181+0x3800] ;  /* 0x00380000b588783b */ /* 0x000e6e0000000200 */
[C---:B------:R-:W-:Y:S08]  /*a240*/  HMMA.16816.F32 R36, R120.reuse, R140, RZ ;  /* 0x0000008c7824723c */ /* 0x040ff000000018ff */
[C---:B------:R-:W-:Y:S01]  /*a250*/  HMMA.16816.F32 R40, R120.reuse, R142, RZ ;  /* 0x0000008e7828723c */ /* 0x040fe200000018ff */
[----:B------:R-:W5:Y:S07]  /*a260*/  LDSM.16.M88.4 R140, [R181+0x3c00] ;  /* 0x003c0000b58c783b */ /* 0x000f6e0000000200 */
[C---:B------:R-:W-:Y:S08]  /*a270*/  HMMA.16816.F32 R44, R120.reuse, R144, RZ ;  /* 0x00000090782c723c */ /* 0x040ff000000018ff */
[C---:B------:R-:W-:Y:S01]  /*a280*/  HMMA.16816.F32 R48, R120.reuse, R146, RZ ;  /* 0x000000927830723c */ /* 0x040fe200000018ff */
[----:B------:R-:W-:Y:S07]  /*a290*/  LDSM.16.M88.4 R144, [R185+0x1000] ;  /* 0x00100000b990783b */ /* 0x000fee0000000200 */
[C---:B--2---:R-:W-:Y:S08]  /*a2a0*/  HMMA.16816.F32 R52, R120.reuse, R124, RZ ;  /* 0x0000007c7834723c */ /* 0x044ff000000018ff */
[C---:B------:R-:W-:Y:S01]  /*a2b0*/  HMMA.16816.F32 R56, R120.reuse, R126, RZ ;  /* 0x0000007e7838723c */ /* 0x040fe200000018ff */
[----:B------:R-:W2:Y:S07]  /*a2c0*/  LDSM.16.M88.4 R124, [R181+0x4000] ;  /* 0x00400000b57c783b */ /* 0x000eae0000000200 */
[C---:B---3--:R-:W-:Y:S08]  /*a2d0*/  HMMA.16816.F32 R60, R120.reuse, R128, RZ ;  /* 0x00000080783c723c */ /* 0x048ff000000018ff */
[----:B------:R-:W-:Y:S01]  /*a2e0*/  HMMA.16816.F32 R64, R120, R130, RZ ;  /* 0x000000827840723c */ /* 0x000fe200000018ff */
[----:B------:R-:W3:Y:S04]  /*a2f0*/  LDSM.16.M88.4 R120, [R181+0x4400] ;  /* 0x00440000b578783b */ /* 0x000ee80000000200 */
[----:B------:R-:W2:Y:S03]  /*a300*/  LDSM.16.M88.4 R128, [R181+0x4800] ;  /* 0x00480000b580783b */ /* 0x000ea60000000200 */
[C---:B------:R-:W-:Y:S08]  /*a310*/  HMMA.16816.F32 R4, R148.reuse, R152, R4 ;  /* 0x000000989404723c */ /* 0x040ff00000001804 */
[C---:B------:R-:W-:Y:S01]  /*a320*/  HMMA.16816.F32 R8, R148.reuse, R154, R8 ;  /* 0x0000009a9408723c */ /* 0x040fe20000001808 */
[----:B------:R-:W-:Y:S07]  /*a330*/  LDSM.16.M88.4 R152, [R184+0x5000] ;  /* 0x00500000b898783b */ /* 0x000fee0000000200 */
[C---:B----4-:R-:W-:Y:S08]  /*a340*/  HMMA.16816.F32 R12, R148.reuse, R132, R12 ;  /* 0x00000084940c723c */ /* 0x050ff0000000180c */
[C---:B------:R-:W-:Y:S01]  /*a350*/  HMMA.16816.F32 R16, R148.reuse, R134, R16 ;  /* 0x000000869410723c */ /* 0x040fe20000001810 */
[----:B------:R-:W4:Y:S07]  /*a360*/  LDSM.16.M88.4 R132, [R181+0x4c00] ;  /* 0x004c0000b584783b */ /* 0x000f2e0000000200 */
[C---:B-1----:R-:W-:Y:S08]  /*a370*/  HMMA.16816.F32 R20, R148.reuse, R136, R20 ;  /* 0x000000889414723c */ /* 0x042ff00000001814 */
[C---:B------:R-:W-:Y:S01]  /*a380*/  HMMA.16816.F32 R24, R148.reuse, R138, R24 ;  /* 0x0000008a9418723c */ /* 0x040fe20000001818 */
[----:B------:R-:W1:Y:S07]  /*a390*/  LDSM.16.M88.4 R136, [R184+0x5800] ;  /* 0x00580000b888783b */ /* 0x000e6e0000000200 */
[C---:B-----5:R-:W-:Y:S08]  /*a3a0*/  HMMA.16816.F32 R28, R148.reuse, R140, R28 ;  /* 0x0000008c941c723c */ /* 0x060ff0000000181c */
[C---:B------:R-:W-:Y:S01]  /*a3b0*/  HMMA.16816.F32 R32, R148.reuse, R142, R32 ;  /* 0x0000008e9420723c */ /* 0x040fe20000001820 */
[----:B------:R-:W5:Y:S07]  /*a3c0*/  LDSM.16.M88.4 R140, [R184+0x5c00] ;  /* 0x005c0000b88c783b */ /* 0x000f6e0000000200 */
        /* <DEDUP_REMOVED lines=8> */
[----:B------:R-:W1:Y:S07]  /*a450*/  LDSM.16.M88.4 R128, [R184+0x6c00] ;  /* 0x006c0000b880783b */ /* 0x000e6e0000000200 */
[C---:B----4-:R-:W-:Y:S08]  /*a460*/  HMMA.16816.F32 R60, R148.reuse, R132, R60 ;  /* 0x00000084943c723c */ /* 0x050ff0000000183c */
[----:B------:R-:W-:Y:S01]  /*a470*/  HMMA.16816.F32 R64, R148, R134, R64 ;  /* 0x000000869440723c */ /* 0x000fe20000001840 */
[----:B------:R-:W-:Y:S04]  /*a480*/  LDSM.16.M88.4 R132, [R183+0x1000] ;  /* 0x00100000b784783b */ /* 0x000fe80000000200 */
[----:B------:R-:W4:Y:S03]  /*a490*/  LDSM.16.M88.4 R148, [R181+0x5000] ;  /* 0x00500000b594783b */ /* 0x000f260000000200 */
[C---:B------:R-:W-:Y:S08]  /*a4a0*/  HMMA.16816.F32 R4, R144.reuse, R152, R4 ;  /* 0x000000989004723c */ /* 0x040ff00000001804 */
[C---:B------:R-:W-:Y:S01]  /*a4b0*/  HMMA.16816.F32 R8, R144.reuse, R154, R8 ;  /* 0x0000009a9008723c */ /* 0x040fe20000001808 */
[----:B------:R-:W2:Y:S07]  /*a4c0*/  LDSM.16.M88.4 R152, [R181+0x5400] ;  /* 0x00540000b598783b */ /* 0x000eae0000000200 */
[C---:B------:R-:W-:Y:S08]  /*a4d0*/  HMMA.16816.F32 R12, R144.reuse, R156, R12 ;  /* 0x0000009c900c723c */ /* 0x040ff0000000180c */
[C---:B------:R-:W-:Y:S01]  /*a4e0*/  HMMA.16816.F32 R16, R144.reuse, R158, R16 ;  /* 0x0000009e9010723c */ /* 0x040fe20000001810 */
[----:B------:R-:W2:Y:S07]  /*a4f0*/  LDSM.16.M88.4 R156, [R181+0x5800] ;  /* 0x00580000b59c783b */ /* 0x000eae0000000200 */
[C---:B-1----:R-:W-:Y:S08]  /*a500*/  HMMA.16816.F32 R20, R144.reuse, R136, R20 ;  /* 0x000000889014723c */ /* 0x042ff00000001814 */
[C---:B------:R-:W-:Y:S01]  /*a510*/  HMMA.16816.F32 R24, R144.reuse, R138, R24 ;  /* 0x0000008a9018723c */ /* 0x040fe20000001818 */
[----:B------:R-:W1:Y:S07]  /*a520*/  LDSM.16.M88.4 R136, [R181+0x6000] ;  /* 0x00600000b588783b */ /* 0x000e6e0000000200 */
[C---:B-----5:R-:W-:Y:S08]  /*a530*/  HMMA.16816.F32 R28, R144.reuse, R140, R28 ;  /* 0x0000008c901c723c */ /* 0x060ff0000000181c */
[C---:B------:R-:W-:Y:S01]  /*a540*/  HMMA.16816.F32 R32, R144.reuse, R142, R32 ;  /* 0x0000008e9020723c */ /* 0x040fe20000001820 */
[----:B------:R-:W5:Y:S07]  /*a550*/  LDSM.16.M88.4 R140, [R181+0x6400] ;  /* 0x00640000b58c783b */ /* 0x000f6e0000000200 */
[C---:B------:R-:W-:Y:S08]  /*a560*/  HMMA.16816.F32 R36, R144.reuse, R160, R36 ;  /* 0x000000a09024723c */ /* 0x040ff00000001824 */
        /* <DEDUP_REMOVED lines=10> */
[----:B------:R-:W1:Y:S04]  /*a610*/  LDSM.16.M88.4 R128, [R184+0x7800] ;  /* 0x00780000b880783b */ /* 0x000e680000000200 */
[----:B------:R-:W-:Y:S03]  /*a620*/  LDSM.16.M88.4 R144, [R184+0x8c00] ;  /* 0x008c0000b890783b */ /* 0x000fe60000000200 */
        /* <DEDUP_REMOVED lines=12> */
[C---:B-1----:R-:W-:Y:S08]  /*a6f0*/  HMMA.16816.F32 R36, R132.reuse, R136, R36 ;  /* 0x000000888424723c */ /* 0x042ff00000001824 */
        /* <DEDUP_REMOVED lines=8> */
[C---:B--2---:R-:W-:Y:S08]  /*a780*/  HMMA.16816.F32 R60, R132.reuse, R124, R60 ;  /* 0x0000007c843c723c */ /* 0x044ff0000000183c */
[----:B------:R-:W-:Y:S01]  /*a790*/  HMMA.16816.F32 R64, R132, R126, R64 ;  /* 0x0000007e8440723c */ /* 0x000fe20000001840 */
[----:B------:R-:W1:Y:S04]  /*a7a0*/  LDSM.16.M88.4 R124, [R184+0x7c00] ;  /* 0x007c0000b87c783b */ /* 0x000e680000000200 */
[----:B------:R-:W2:Y:S03]  /*a7b0*/  LDSM.16.M88.4 R132, [R184+0x8000] ;  /* 0x00800000b884783b */ /* 0x000ea60000000200 */
[C---:B------:R-:W-:Y:S08]  /*a7c0*/  HMMA.16816.F32 R4, R168.reuse, R172, R4 ;  /* 0x000000aca804723c */ /* 0x040ff00000001804 */
[C---:B------:R-:W-:Y:S01]  /*a7d0*/  HMMA.16816.F32 R8, R168.reuse, R174, R8 ;  /* 0x000000aea808723c */ /* 0x040fe20000001808 */
[----:B------:R-:W-:Y:S07]  /*a7e0*/  LDSM.16.M88.4 R172, [R181+0x8400] ;  /* 0x00840000b5ac783b */ /* 0x000fee0000000200 */
[C---:B---3--:R-:W-:Y:S08]  /*a7f0*/  HMMA.16816.F32 R12, R168.reuse, R120, R12 ;  /* 0x00000078a80c723c */ /* 0x048ff0000000180c */
[C---:B------:R-:W-:Y:S01]  /*a800*/  HMMA.16816.F32 R16, R168.reuse, R122, R16 ;  /* 0x0000007aa810723c */ /* 0x040fe20000001810 */
[----:B------:R-:W3:Y:S07]  /*a810*/  LDSM.16.M88.4 R120, [R181+0x7400] ;  /* 0x00740000b578783b */ /* 0x000eee0000000200 */
[C---:B------:R-:W-:Y:S08]  /*a820*/  HMMA.16816.F32 R20, R168.reuse, R128, R20 ;  /* 0x00000080a814723c */ /* 0x040ff00000001814 */
[C---:B------:R-:W-:Y:S01]  /*a830*/  HMMA.16816.F32 R24, R168.reuse, R130, R24 ;  /* 0x00000082a818723c */ /* 0x040fe20000001818 */
[----:B------:R-:W4:Y:S01]  /*a840*/  LDSM.16.M88.4 R128, [R181+0x8c00] ;  /* 0x008c0000b580783b */ /* 0x000f220000000200 */
[----:B------:R-:W-:Y:S04]  /*a850*/  DEPBAR.LE SB0, 0x0 ;  /* 0x000080000000791a */ /* 0x000fe80000000000 */
[----:B------:R-:W-:Y:S02]  /*a860*/  BAR.SYNC.DEFER_BLOCKING 0x0 ;  /* 0x0000000000007b1d */ /* 0x000fe40000010000 */
[C---:B-1----:R-:W-:Y:S08]  /*a870*/  HMMA.16816.F32 R28, R168.reuse, R124, R28 ;  /* 0x0000007ca81c723c */ /* 0x042ff0000000181c */
[C---:B------:R-:W-:Y:S08]  /*a880*/  HMMA.16816.F32 R32, R168.reuse, R126, R32 ;  /* 0x0000007ea820723c */ /* 0x040ff00000001820 */
[C---:B--2---:R-:W-:Y:S08]  /*a890*/  HMMA.16816.F32 R36, R168.reuse, R132, R36 ;  /* 0x00000084a824723c */ /* 0x044ff00000001824 */
[C---:B------:R-:W-:Y:S08]  /*a8a0*/  HMMA.16816.F32 R40, R168.reuse, R134, R40 ;  /* 0x00000086a828723c */ /* 0x040ff00000001828 */
        /* <DEDUP_REMOVED lines=8> */
[C---:B---3--:R-:W-:Y:S08]  /*a930*/  HMMA.16816.F32 R12, R148.reuse, R120, R12 ;  /* 0x00000078940c723c */ /* 0x048ff0000000180c */
[C---:B------:R-:W-:Y:S08]  /*a940*/  HMMA.16816.F32 R16, R148.reuse, R122, R16 ;  /* 0x0000007a9410723c */ /* 0x040ff00000001810 */
        /* <DEDUP_REMOVED lines=10> */
[C---:B----4-:R-:W-:Y:S08]  /*a9f0*/  HMMA.16816.F32 R60, R148.reuse, R128, R60 ;  /* 0x00000080943c723c */ /* 0x050ff0000000183c */
        /* <DEDUP_REMOVED lines=67> */
.L_x_2564:
        /* <DEDUP_REMOVED lines=26> */
.L_x_2563:
        /* <DEDUP_REMOVED lines=87> */
[----:B------:R-:W-:Y:S01]  /*b540*/  ISETP.GT.AND P0, PT, R193, R188, PT ;  /* 0x000000bcc100720c */ /* 0x000fe20003f04270 */
[--C-:B------:R-:W-:Y:S01]  /*b550*/  FFMA.FTZ R119, R5, c[0x0][0x23c], -R136.reuse ;  /* 0x00008f0005777a23 */ /* 0x100fe20000010888 */
[----:B------:R-:W-:Y:S01]  /*b560*/  MOV R117, R2 ;  /* 0x0000000200757202 */ /* 0x000fe20000000f00 */
        /* <DEDUP_REMOVED lines=8> */
[--C-:B------:R-:W-:Y:S02]  /*b5f0*/  FFMA.FTZ R139, R14, c[0x0][0x23c], -R135.reuse ;  /* 0x00008f000e8b7a23 */ /* 0x100fe40000010887 */
[--C-:B--2---:R-:W-:Y:S02]  /*b600*/  FFMA.FTZ R118, R7, c[0x0][0x23c], -R135.reuse ;  /* 0x00008f0007767a23 */ /* 0x104fe40000010887 */
[--C-:B------:R-:W-:Y:S02]  /*b610*/  FFMA.FTZ R7, R11, c[0x0][0x23c], -R135.reuse ;  /* 0x00008f000b077a23 */ /* 0x100fe40000010887 */
[C---:B---3--:R-:W-:Y:S02]  /*b620*/  FMUL.FTZ R8, R116.reuse, R112 ;  /* 0x0000007074087220 */ /* 0x048fe40000410000 */
        /* <DEDUP_REMOVED lines=26> */
[----:B------:R-:W2:Y:S01]  /*b7d0*/  MUFU.EX2 R5, R5 ;  /* 0x0000000500057308 */ /* 0x000ea20000000800 */
[C---:B------:R-:W-:Y:S02]  /*b7e0*/  FMUL.FTZ R86, R3.reuse, R86 ;  /* 0x0000005603567220 */ /* 0x040fe40000410000 */
[C---:B------:R-:W-:Y:S01]  /*b7f0*/  FMUL.FTZ R87, R3.reuse, R87 ;  /* 0x0000005703577220 */ /* 0x040fe20000410000 */
[----:B---3--:R-:W-:Y:S01]  /*b800*/  F2FP.PACK_AB R113, R118, R133 ;  /* 0x000000857671723e */ /* 0x008fe200000000ff */
[C---:B------:R-:W-:Y:S02]  /*b810*/  FMUL.FTZ R12, R116.reuse, R108 ;  /* 0x0000006c740c7220 */ /* 0x040fe40000410000 */
[C---:B------:R-:W-:Y:S02]  /*b820*/  FMUL.FTZ R13, R116.reuse, R109 ;  /* 0x0000006d740d7220 */ /* 0x040fe40000410000 */
[----:B------:R-:W-:Y:S01]  /*b830*/  FMUL.FTZ R14, R3, R110 ;  /* 0x0000006e030e7220 */ /* 0x000fe20000410000 */
[----:B------:R-:W-:Y:S01]  /*b840*/  MUFU.EX2 R6, R6 ;  /* 0x0000000600067308 */ /* 0x000fe20000000800 */
[--C-:B------:R-:W-:Y:S02]  /*b850*/  FFMA.FTZ R140, R15, c[0x0][0x23c], -R135.reuse ;  /* 0x00008f000f8c7a23 */ /* 0x100fe40000010887 */
[C---:B------:R-:W-:Y:S02]  /*b860*/  FMUL.FTZ R15, R3.reuse, R111 ;  /* 0x0000006f030f7220 */ /* 0x040fe40000410000 */
[----:B------:R-:W-:Y:S01]  /*b870*/  LDSM.16.MT88.4 R108, [R180+0xd000] ;  /* 0x00d00000b46c783b */ /* 0x000fe20000004200 */
[C---:B------:R-:W-:Y:S02]  /*b880*/  FMUL.FTZ R88, R116.reuse, R88 ;  /* 0x0000005874587220 */ /* 0x040fe40000410000 */
[----:B------:R-:W-:Y:S02]  /*b890*/  FMUL.FTZ R89, R116, R89 ;  /* 0x0000005974597220 */ /* 0x000fe40000410000 */
        /* <DEDUP_REMOVED lines=9> */
[----:B------:R-:W-:Y:S01]  /*b930*/  LDSM.16.MT88.4 R20, [R182+0xd400] ;  /* 0x00d40000b614783b */ /* 0x000fe20000004200 */
        /* <DEDUP_REMOVED lines=8> */
[--C-:B------:R-:W-:Y:S02]  /*b9c0*/  FFMA.FTZ R154, R41, c[0x0][0x23c], -R136.reuse ;  /* 0x00008f00299a7a23 */ /* 0x100fe40000010888 */
[C---:B------:R-:W-:Y:S02]  /*b9d0*/  FMUL.FTZ R92, R116.reuse, R92 ;  /* 0x0000005c745c7220 */ /* 0x040fe40000410000 */
[C---:B------:R-:W-:Y:S02]  /*b9e0*/  FMUL.FTZ R93, R116.reuse, R93 ;  /* 0x0000005d745d7220 */ /* 0x040fe40000410000 */
[C---:B------:R-:W-:Y:S01]  /*b9f0*/  HMMA.16816.F32 R8, R112.reuse, R120, R8 ;  /* 0x000000787008723c */ /* 0x040fe20000001808 */
[----:B------:R-:W-:Y:S04]  /*ba00*/  MUFU.EX2 R139, R139 ;  /* 0x0000008b008b7308 */ /* 0x000fe80000000800 */
[C---:B------:R-:W-:Y:S02]  /*ba10*/  FMUL.FTZ R94, R3.reuse, R94 ;  /* 0x0000005e035e7220 */ /* 0x040fe40000410000 */
[C---:B------:R-:W-:Y:S01]  /*ba20*/  FMUL.FTZ R95, R3.reuse, R95 ;  /* 0x0000005f035f7220 */ /* 0x040fe20000410000 */
[C---:B------:R-:W-:Y:S01]  /*ba30*/  HMMA.16816.F32 R68, R112.reuse, R122, R68 ;  /* 0x0000007a7044723c */ /* 0x040fe20000001844 */
[----:B------:R-:W3:Y:S02]  /*ba40*/  LDSM.16.MT88.4 R120, [R180+0xb000] ;  /* 0x00b00000b478783b */ /* 0x000ee40000004200 */
[----:B------:R-:W4:Y:S01]  /*ba50*/  MUFU.EX2 R140, R140 ;  /* 0x0000008c008c7308 */ /* 0x000f220000000800 */
        /* <DEDUP_REMOVED lines=13> */
[----:B------:R-:W-:Y:S02]  /*bb30*/  FMUL.FTZ R103, R3, R103 ;  /* 0x0000006703677220 */ /* 0x000fe40000410000 */
[C---:B------:R-:W-:Y:S01]  /*bb40*/  HMMA.16816.F32 R84, R112.reuse, R130, R84 ;  /* 0x000000827054723c */ /* 0x040fe20000001854 */
[----:B------:R-:W-:Y:S01]  /*bb50*/  LDSM.16.MT88.4 R128, [R182+0xb400] ;  /* 0x00b40000b680783b */ /* 0x000fe20000004200 */
[----:B------:R-:W-:Y:S02]  /*bb60*/  MUFU.EX2 R147, R147 ;  /* 0x0000009300937308 */ /* 0x000fe40000000800 */
[--C-:B------:R-:W-:Y:S02]  /*bb70*/  FFMA.FTZ R141, R16, c[0x0][0x23c], -R136.reuse ;  /* 0x00008f00108d7a23 */ /* 0x100fe40000010888 */
[C---:B------:R-:W-:Y:S01]  /*bb80*/  FMUL.FTZ R16, R116.reuse, R104 ;  /* 0x0000006874107220 */ /* 0x040fe20000410000 */
[----:B--2---:R-:W-:Y:S01]  /*bb90*/  F2FP.PACK_AB R104, R137, R138 ;  /* 0x0000008a8968723e */ /* 0x004fe200000000ff */
[--C-:B------:R-:W-:Y:S01]  /*bba0*/  FFMA.FTZ R142, R17, c[0x0][0x23c], -R136.reuse ;  /* 0x00008f00118e7a23 */ /* 0x100fe20000010888 */
[C---:B---3--:R-:W-:Y:S03]  /*bbb0*/  HMMA.16816.F32 R88, R112.reuse, R120, R88 ;  /* 0x000000787058723c */ /* 0x048fe60000001858 */
[----:B------:R-:W-:Y:S01]  /*bbc0*/  MUFU.EX2 R141, R141 ;  /* 0x0000008d008d7308 */ /* 0x000fe20000000800 */
[----:B------:R-:W-:Y:S01]  /*bbd0*/  FMUL.FTZ R17, R116, R105 ;  /* 0x0000006974117220 */ /* 0x000fe20000410000 */
[----:B----4-:R-:W-:Y:S01]  /*bbe0*/  F2FP.PACK_AB R105, R140, R139 ;  /* 0x0000008b8c69723e */ /* 0x010fe200000000ff */
[--C-:B------:R-:W-:Y:S02]  /*bbf0*/  FFMA.FTZ R143, R18, c[0x0][0x23c], -R135.reuse ;  /* 0x00008f00128f7a23 */ /* 0x100fe40000010887 */
[C---:B------:R-:W-:Y:S01]  /*bc00*/  HMMA.16816.F32 R12, R112.reuse, R122, R12 ;  /* 0x0000007a700c723c */ /* 0x040fe2000000180c */
[----:B------:R-:W2:Y:S03]  /*bc10*/  LDSM.16.MT88.4 R120, [R182+0x9400] ;  /* 0x00940000b678783b */ /* 0x000ea60000004200 */
[--C-:B------:R-:W-:Y:S01]  /*bc20*/  FFMA.FTZ R144, R19, c[0x0][0x23c], -R135.reuse ;  /* 0x00008f0013907a23 */ /* 0x100fe20000010887 */
[----:B------:R-:W3:Y:S01]  /*bc30*/  MUFU.EX2 R142, R142 ;  /* 0x0000008e008e7308 */ /* 0x000ee20000000800 */
[C---:B------:R-:W-:Y:S02]  /*bc40*/  FMUL.FTZ R18, R3.reuse, R106 ;  /* 0x0000006a03127220 */ /* 0x040fe40000410000 */
[C---:B-1----:R-:W-:Y:S04]  /*bc50*/  HMMA.16816.F32 R92, R112.reuse, R124, R92 ;  /* 0x0000007c705c723c */ /* 0x042fe8000000185c */
[----:B------:R-:W-:Y:S02]  /*bc60*/  FMUL.FTZ R19, R3, R107 ;  /* 0x0000006b03137220 */ /* 0x000fe40000410000 */
[--C-:B------:R-:W-:Y:S01]  /*bc70*/  FFMA.FTZ R44, R44, c[0x0][0x23c], -R136.reuse ;  /* 0x00008f002c2c7a23 */ /* 0x100fe20000010888 */
[----:B------:R-:W-:Y:S01]  /*bc80*/  MUFU.EX2 R143, R143 ;  /* 0x0000008f008f7308 */ /* 0x000fe20000000800 */
[C---:B------:R-:W-:Y:S01]  /*bc90*/  HMMA.16816.F32 R96, R112.reuse, R126, R96 ;  /* 0x0000007e7060723c */ /* 0x040fe20000001860 */
[----:B------:R-:W1:Y:S03]  /*bca0*/  LDSM.16.MT88.4 R124, [R180+0x9400] ;  /* 0x00940000b47c783b */ /* 0x000e660000004200 */
[--C-:B------:R-:W-:Y:S02]  /*bcb0*/  FFMA.FTZ R45, R45, c[0x0][0x23c], -R136.reuse ;  /* 0x00008f002d2d7a23 */ /* 0x100fe40000010888 */
[--C-:B------:R-:W-:Y:S02]  /*bcc0*/  FFMA.FTZ R46, R46, c[0x0][0x23c], -R135.reuse ;  /* 0x00008f002e2e7a23 */ /* 0x100fe40000010887 */
[C---:B------:R-:W-:Y:S01]  /*bcd0*/  HMMA.16816.F32 R16, R112.reuse, R108, R16 ;  /* 0x0000006c7010723c */ /* 0x040fe20000001810 */
[----:B------:R-:W4:Y:S03]  /*bce0*/  MUFU.EX2 R144, R144 ;  /* 0x0000009000907308 */ /* 0x000f260000000800 */
[--C-:B------:R-:W-:Y:S01]  /*bcf0*/  FFMA.FTZ R47, R47, c[0x0][0x23c], -R135.reuse ;  /* 0x00008f002f2f7a23 */ /* 0x100fe20000010887 */
[----:B---3--:R-:W-:Y:S01]  /*bd00*/  F2FP.PACK_AB R106, R142, R141 ;  /* 0x0000008d8e6a723e */ /* 0x008fe200000000ff */
[--C-:B------:R-:W-:Y:S02]  /*bd10*/  FFMA.FTZ R48, R48, c[0x0][0x23c], -R136.reuse ;  /* 0x00008f0030307a23 */ /* 0x100fe40000010888 */
[----:B------:R-:W-:Y:S01]  /*bd20*/  HMMA.16816.F32 R100, R112, R110, R100 ;  /* 0x0000006e7064723c */ /* 0x000fe20000001864 */
[----:B------:R-:W3:Y:S02]  /*bd30*/  LDSM.16.MT88.4 R108, [R180+0xb400] ;  /* 0x00b40000b46c783b */ /* 0x000ee40000004200 */
[----:B------:R-:W5:Y:S01]  /*bd40*/  MUFU.EX2 R148, R148 ;  /* 0x0000009400947308 */ /* 0x000f620000000800 */
[--C-:B------:R-:W-:Y:S02]  /*bd50*/  FFMA.FTZ R49, R49, c[0x0][0x23c], -R136.reuse ;  /* 0x00008f0031317a23 */ /* 0x100fe40000010888 */
[--C-:B------:R-:W-:Y:S02]  /*bd60*/  FFMA.FTZ R50, R50, c[0x0][0x23c], -R135.reuse ;  /* 0x00008f0032327a23 */ /* 0x100fe40000010887 */
[--C-:B------:R-:W-:Y:S01]  /*bd70*/  FFMA.FTZ R51, R51, c[0x0][0x23c], -R135.reuse ;  /* 0x00008f0033337a23 */ /* 0x100fe20000010887 */
[----:B------:R-:W3:Y:S03]  /*bd80*/  LDSM.16.MT88.4 R112, [R180+0xd400] ;  /* 0x00d40000b470783b */ /* 0x000ee60000004200 */
[--C-:B------:R-:W-:Y:S01]  /*bd90*/  FFMA.FTZ R52, R52, c[0x0][0x23c], -R136.reuse ;  /* 0x00008f0034347a23 */ /* 0x100fe20000010888 */
[----:B------:R-:W-:Y:S01]  /*bda0*/  MUFU.EX2 R149, R149 ;  /* 0x0000009500957308 */ /* 0x000fe20000000800 */
[--C-:B------:R-:W-:Y:S02]  /*bdb0*/  FFMA.FTZ R53, R53, c[0x0][0x23c], -R136.reuse ;  /* 0x00008f0035357a23 */ /* 0x100fe40000010888 */
[--C-:B------:R-:W-:Y:S01]  /*bdc0*/  FFMA.FTZ R54, R54, c[0x0][0x23c], -R135.reuse ;  /* 0x00008f0036367a23 */ /* 0x100fe20000010887 */
[----:B----4-:R-:W-:Y:S01]  /*bdd0*/  F2FP.PACK_AB R107, R144, R143 ;  /* 0x0000008f906b723e */ /* 0x010fe200000000ff */
[--C-:B------:R-:W-:Y:S02]  /*bde0*/  FFMA.FTZ R55, R55, c[0x0][0x23c], -R135.reuse ;  /* 0x00008f0037377a23 */ /* 0x100fe40000010887 */
[--C-:B------:R-:W-:Y:S02]  /*bdf0*/  FFMA.FTZ R56, R56, c[0x0][0x23c], -R136.reuse ;  /* 0x00008f0038387a23 */ /* 0x100fe40000010888 */
[----:B------:R-:W-:Y:S01]  /*be00*/  FFMA.FTZ R57, R57, c[0x0][0x23c], -R136 ;  /* 0x00008f0039397a23 */ /* 0x000fe20000010888 */
[----:B------:R-:W-:Y:S01]  /*be10*/  MUFU.EX2 R150, R150 ;  /* 0x0000009600967308 */ /* 0x000fe20000000800 */
[C---:B--2---:R-:W-:Y:S05]  /*be20*/  HMMA.16816.F32 R8, R104.reuse, R120, R8 ;  /* 0x000000786808723c */ /* 0x044fea0000001808 */
[--C-:B------:R-:W-:Y:S02]  /*be30*/  FFMA.FTZ R58, R58, c[0x0][0x23c], -R135.reuse ;  /* 0x00008f003a3a7a23 */ /* 0x100fe40000010887 */
[----:B------:R-:W-:Y:S01]  /*be40*/  FFMA.FTZ R59, R59, c[0x0][0x23c], -R135 ;  /* 0x00008f003b3b7a23 */ /* 0x000fe20000010887 */
[C---:B------:R-:W-:Y:S01]  /*be50*/  HMMA.16816.F32 R68, R104.reuse, R122, R68 ;  /* 0x0000007a6844723c */ /* 0x040fe20000001844 */
[----:B------:R-:W-:Y:S01]  /*be60*/  LDSM.16.MT88.4 R120, [R180+0xd800] ;  /* 0x00d80000b478783b */ /* 0x000fe20000004200 */
[----:B------:R-:W-:Y:S02]  /*be70*/  MUFU.EX2 R151, R151 ;  /* 0x0000009700977308 */ /* 0x000fe40000000800 */
[----:B------:R-:W-:Y:S02]  /*be80*/  FFMA.FTZ R134, R116, R207, R134 ;  /* 0x000000cf74867223 */ /* 0x000fe40000010086 */
[----:B------:R-:W-:Y:S02]  /*be90*/  FFMA.FTZ R133, R3, R206, R133 ;  /* 0x000000ce03857223 */ /* 0x000fe40000010085 */
[C---:B-1----:R-:W-:Y:S04]  /*bea0*/  HMMA.16816.F32 R72, R104.reuse, R124, R72 ;  /* 0x0000007c6848723c */ /* 0x042fe80000001848 */
[----:B------:R-:W-:Y:S01]  /*beb0*/  MUFU.EX2 R152, R152 ;  /* 0x0000009800987308 */ /* 0x000fe20000000800 */
[----:B------:R-:W-:Y:S02]  /*bec0*/  FADD.FTZ R119, R119, R134 ;  /* 0x0000008677777221 */ /* 0x000fe40000010000 */
[--C-:B------:R-:W-:Y:S01]  /*bed0*/  FFMA.FTZ R124, R24, c[0x0][0x23c], -R136.reuse ;  /* 0x00008f00187c7a23 */ /* 0x100fe20000010888 */
[C---:B------:R-:W-:Y:S04]  /*bee0*/  HMMA.16816.F32 R76, R104.reuse, R126, R76 ;  /* 0x0000007e684c723c */ /* 0x040fe8000000184c */
[--C-:B------:R-:W-:Y:S02]  /*bef0*/  FFMA.FTZ R125, R25, c[0x0][0x23c], -R136.reuse ;  /* 0x00008f00197d7a23 */ /* 0x100fe40000010888 */
[----:B------:R-:W-:Y:S01]  /*bf00*/  MUFU.EX2 R124, R124 ;  /* 0x0000007c007c7308 */ /* 0x000fe20000000800 */
[----:B------:R-:W-:Y:S01]  /*bf10*/  FFMA.FTZ R126, R26, c[0x0][0x23c], -R135 ;  /* 0x00008f001a7e7a23 */ /* 0x000fe20000010887 */
[C---:B------:R-:W-:Y:S04]  /*bf20*/  HMMA.16816.F32 R80, R104.reuse, R128, R80 ;  /* 0x000000806850723c */ /* 0x040fe80000001850 */
[--C-:B------:R-:W-:Y:S02]  /*bf30*/  FFMA.FTZ R127, R28, c[0x0][0x23c], -R136.reuse ;  /* 0x00008f001c7f7a23 */ /* 0x100fe40000010888 */
[----:B------:R-:W-:Y:S02]  /*bf40*/  FADD.FTZ R133, R118, R133 ;  /* 0x0000008576857221 */ /* 0x000fe40000010000 */
[C---:B------:R-:W-:Y:S01]  /*bf50*/  HMMA.16816.F32 R84, R104.reuse, R130, R84 ;  /* 0x000000826854723c */ /* 0x040fe20000001854 */
[----:B------:R-:W1:Y:S03]  /*bf60*/  MUFU.EX2 R125, R125 ;  /* 0x0000007d007d7308 */ /* 0x000e660000000800 */
[--C-:B------:R-:W-:Y:S02]  /*bf70*/  FFMA.FTZ R129, R27, c[0x0][0x23c], -R135.reuse ;  /* 0x00008f001b817a23 */ /* 0x100fe40000010887 */
[----:B------:R-:W2:Y:S01]  /*bf80*/  LDSM.16.MT88.4 R24, [R182+0x9800] ;  /* 0x00980000b618783b */ /* 0x000ea20000004200 */
[----:B------:R-:W-:Y:S01]  /*bf90*/  FFMA.FTZ R128, R29, c[0x0][0x23c], -R136 ;  /* 0x00008f001d807a23 */ /* 0x000fe20000010888 */
[C---:B---3--:R-:W-:Y:S03]  /*bfa0*/  HMMA.16816.F32 R88, R104.reuse, R108, R88 ;  /* 0x0000006c6858723c */ /* 0x048fe60000001858 */
[----:B------:R-:W-:Y:S01]  /*bfb0*/  MUFU.EX2 R126, R126 ;  /* 0x0000007e007e7308 */ /* 0x000fe20000000800 */
[--C-:B------:R-:W-:Y:S02]  /*bfc0*/  FFMA.FTZ R130, R30, c[0x0][0x23c], -R135.reuse ;  /* 0x00008f001e827a23 */ /* 0x100fe40000010887 */
[----:B------:R-:W-:Y:S02]  /*bfd0*/  FFMA.FTZ R131, R31, c[0x0][0x23c], -R135 ;  /* 0x00008f001f837a23 */ /* 0x000fe40000010887 */
[C---:B------:R-:W-:Y:S01]  /*bfe0*/  HMMA.16816.F32 R12, R104.reuse, R110, R12 ;  /* 0x0000006e680c723c */ /* 0x040fe2000000180c */
[----:B------:R-:W3:Y:S03]  /*bff0*/  LDSM.16.MT88.4 R108, [R180+0x9800] ;  /* 0x00980000b46c783b */ /* 0x000ee60000004200 */
[----:B------:R-:W-:Y:S01]  /*c000*/  FADD.FTZ R132, R132, R119 ;  /* 0x0000007784847221 */ /* 0x000fe20000010000 */
[----:B------:R-:W4:Y:S01]  /*c010*/  MUFU.EX2 R129, R129 ;  /* 0x0000008100817308 */ /* 0x000f220000000800 */
[----:B------:R-:W-:Y:S02]  /*c020*/  FADD.FTZ R6, R6, R133 ;  /* 0x0000008506067221 */ /* 0x000fe40000010000 */
[C---:B------:R-:W-:Y:S01]  /*c030*/  HMMA.16816.F32 R92, R104.reuse, R20, R92 ;  /* 0x00000014685c723c */ /* 0x040fe2000000185c */
[----:B------:R-:W3:Y:S03]  /*c040*/  LDSM.16.MT88.4 R28, [R182+0xb800] ;  /* 0x00b80000b61c783b */ /* 0x000ee60000004200 */
[----:B------:R-:W-:Y:S02]  /*c050*/  FADD.FTZ R5, R5, R132 ;  /* 0x0000008405057221 */ /* 0x000fe40000010000 */
[----:B------:R-:W-:Y:S01]  /*c060*/  FADD.FTZ R6, R7, R6 ;  /* 0x0000000607067221 */ /* 0x000fe20000010000 */
[----:B------:R-:W-:Y:S01]  /*c070*/  F2FP.PACK_AB R20, R146, R145 ;  /* 0x000000919214723e */ /* 0x000fe200000000ff */
[C---:B------:R-:W-:Y:S01]  /*c080*/  HMMA.16816.F32 R96, R104.reuse, R22, R96 ;  /* 0x000000166860723c */ /* 0x040fe20000001860 */
[----:B------:R-:W-:Y:S03]  /*c090*/  MUFU.EX2 R127, R127 ;  /* 0x0000007f007f7308 */ /* 0x000fe60000000800 */
[----:B-----5:R-:W-:Y:S01]  /*c0a0*/  F2FP.PACK_AB R21, R148, R147 ;  /* 0x000000939415723e */ /* 0x020fe200000000ff */
[----:B------:R-:W-:Y:S02]  /*c0b0*/  FADD.FTZ R138, R138, R5 ;  /* 0x000000058a8a7221 */ /* 0x000fe40000010000 */
[----:B-1----:R-:W-:Y:S01]  /*c0c0*/  F2FP.PACK_AB R22, R125, R124 ;  /* 0x0000007c7d16723e */ /* 0x002fe200000000ff */
[C---:B------:R-:W-:Y:S03]  /*c0d0*/  HMMA.16816.F32 R16, R104.reuse, R112, R16 ;  /* 0x000000706810723c */ /* 0x040fe60000001810 */
[----:B------:R-:W1:Y:S01]  /*c0e0*/  MUFU.EX2 R128, R128 ;  /* 0x0000008000807308 */ /* 0x000e620000000800 */
[----:B------:R-:W-:Y:S01]  /*c0f0*/  FADD.FTZ R139, R139, R6 ;  /* 0x000000068b8b7221 */ /* 0x000fe20000010000 */
[----:B----4-:R-:W-:Y:S01]  /*c100*/  F2FP.PACK_AB R23, R129, R126 ;  /* 0x0000007e8117723e */ /* 0x010fe200000000ff */
[----:B------:R-:W-:Y:S02]  /*c110*/  FADD.FTZ R138, R137, R138 ;  /* 0x0000008a898a7221 */ /* 0x000fe40000010000 */
[----:B------:R-:W-:Y:S01]  /*c120*/  HMMA.16816.F32 R100, R104, R114, R100 ;  /* 0x000000726864723c */ /* 0x000fe20000001864 */
[----:B------:R-:W4:Y:S03]  /*c130*/  LDSM.16.MT88.4 R104, [R180+0xb800] ;  /* 0x00b80000b468783b */ /* 0x000f260000004200 */
[----:B------:R-:W-:Y:S01]  /*c140*/  FADD.FTZ R140, R140, R139 ;  /* 0x0000008b8c8c7221 */ /* 0x000fe20000010000 */
[----:B------:R-:W-:Y:S01]  /*c150*/  MUFU.EX2 R130, R130 ;  /* 0x0000008200827308 */ /* 0x000fe20000000800 */
[----:B------:R-:W-:Y:S02]  /*c160*/  FADD.FTZ R141, R141, R138 ;  /* 0x0000008a8d8d7221 */ /* 0x000fe40000010000 */
[C---:B--2---:R-:W-:Y:S01]  /*c170*/  HMMA.16816.F32 R8, R20.reuse, R24, R8 ;  /* 0x000000181408723c */ /* 0x044fe20000001808 */
[----:B------:R-:W2:Y:S04]  /*c180*/  LDSM.16.MT88.4 R112, [R182+0xd800] ;  /* 0x00d80000b670783b */ /* 0x000ea80000004200 */
[----:B------:R-:W-:Y:S02]  /*c190*/  FADD.FTZ R143, R143, R140 ;  /* 0x0000008c8f8f7221 */ /* 0x000fe40000010000 */
[----:B------:R-:W5:Y:S01]  /*c1a0*/  MUFU.EX2 R131, R131 ;  /* 0x0000008300837308 */ /* 0x000f620000000800 */
[C---:B------:R-:W-:Y:S01]  /*c1b0*/  HMMA.16816.F32 R68, R20.reuse, R26, R68 ;  /* 0x0000001a1444723c */ /* 0x040fe20000001844 */
[----:B------:R-:W1:Y:S03]  /*c1c0*/  LDSM.16.MT88.4 R24, [R182+0x9c00] ;  /* 0x009c0000b618783b */ /* 0x000e660000004200 */
[----:B------:R-:W-:Y:S02]  /*c1d0*/  FADD.FTZ R142, R142, R141 ;  /* 0x0000008d8e8e7221 */ /* 0x000fe40000010000 */
[----:B------:R-:W-:Y:S02]  /*c1e0*/  FADD.FTZ R144, R144, R143 ;  /* 0x0000008f90907221 */ /* 0x000fe40000010000 */
[C---:B---3--:R-:W-:Y:S01]  /*c1f0*/  HMMA.16816.F32 R72, R20.reuse, R108, R72 ;  /* 0x0000006c1448723c */ /* 0x048fe20000001848 */
[----:B------:R-:W-:Y:S03]  /*c200*/  MUFU.EX2 R153, R153 ;  /* 0x0000009900997308 */ /* 0x000fe60000000800 */
[----:B------:R-:W-:Y:S02]  /*c210*/  FADD.FTZ R3, R145, R142 ;  /* 0x0000008e91037221 */ /* 0x000fe40000010000 */
[----:B------:R-:W-:Y:S02]  /*c220*/  FADD.FTZ R5, R147, R144 ;  /* 0x0000009093057221 */ /* 0x000fe40000010000 */
[C---:B------:R-:W-:Y:S01]  /*c230*/  HMMA.16816.F32 R76, R20.reuse, R110, R76 ;  /* 0x0000006e144c723c */ /* 0x040fe2000000184c */
[----:B------:R-:W-:Y:S02]  /*c240*/  LDSM.16.MT88.4 R108, [R180+0xcc00] ;  /* 0x00cc0000b46c783b */ /* 0x000fe40000004200 */
[----:B------:R-:W-:Y:S01]  /*c250*/  MUFU.EX2 R154, R154 ;  /* 0x0000009a009a7308 */ /* 0x000fe20000000800 */
[----:B------:R-:W-:Y:S02]  /*c260*/  FADD.FTZ R3, R146, R3 ;  /* 0x0000000392037221 */ /* 0x000fe40000010000 */
[----:B------:R-:W-:Y:S02]  /*c270*/  FADD.FTZ R5, R148, R5 ;  /* 0x0000000594057221 */ /* 0x000fe40000010000 */
[C---:B------:R-:W-:Y:S04]  /*c280*/  HMMA.16816.F32 R80, R20.reuse, R28, R80 ;  /* 0x0000001c1450723c */ /* 0x040fe80000001850 */
[----:B------:R-:W-:Y:S01]  /*c290*/  FADD.FTZ R6, R124, R3 ;  /* 0x000000037c067221 */ /* 0x000fe20000010000 */
[----:B------:R-:W-:Y:S01]  /*c2a0*/  MUFU.EX2 R44, R44 ;  /* 0x0000002c002c7308 */ /* 0x000fe20000000800 */
[----:B------:R-:W-:Y:S02]  /*c2b0*/  FADD.FTZ R126, R126, R5 ;  /* 0x000000057e7e7221 */ /* 0x000fe40000010000 */
[C---:B------:R-:W-:Y:S01]  /*c2c0*/  HMMA.16816.F32 R84, R20.reuse, R30, R84 ;  /* 0x0000001e1454723c */ /* 0x040fe20000001854 */
[----:B------:R-:W3:Y:S03]  /*c2d0*/  LDSM.16.MT88.4 R28, [R182+0xbc00] ;  /* 0x00bc0000b61c783b */ /* 0x000ee60000004200 */
[----:B------:R-:W-:Y:S02]  /*c2e0*/  FADD.FTZ R6, R125, R6 ;  /* 0x000000067d067221 */ /* 0x000fe40000010000 */
[----:B------:R-:W-:Y:S01]  /*c2f0*/  FADD.FTZ R129, R129, R126 ;  /* 0x0000007e81817221 */ /* 0x000fe20000010000 */
[----:B------:R-:W-:Y:S01]  /*c300*/  MUFU.EX2 R45, R45 ;  /* 0x0000002d002d7308 */ /* 0x000fe20000000800 */
[C---:B----4-:R-:W-:Y:S08]  /*c310*/  HMMA.16816.F32 R88, R20.reuse, R104, R88 ;  /* 0x000000681458723c */ /* 0x050ff00000001858 */
[C---:B------:R-:W-:Y:S01]  /*c320*/  HMMA.16816.F32 R12, R20.reuse, R106, R12 ;  /* 0x0000006a140c723c */ /* 0x040fe2000000180c */
[----:B------:R-:W4:Y:S01]  /*c330*/  LDSM.16.MT88.4 R104, [R180+0xbc00] ;  /* 0x00bc0000b468783b */ /* 0x000f220000004200 */
[----:B------:R-:W-:Y:S06]  /*c340*/  MUFU.EX2 R46, R46 ;  /* 0x0000002e002e7308 */ /* 0x000fec0000000800 */
[C---:B--2---:R-:W-:Y:S04]  /*c350*/  HMMA.16816.F32 R92, R20.reuse, R112, R92 ;  /* 0x00000070145c723c */ /* 0x044fe8000000185c */
[----:B------:R-:W-:Y:S04]  /*c360*/  MUFU.EX2 R47, R47 ;  /* 0x0000002f002f7308 */ /* 0x000fe80000000800 */
[C---:B------:R-:W-:Y:S06]  /*c370*/  HMMA.16816.F32 R96, R20.reuse, R114, R96 ;  /* 0x000000721460723c */ /* 0x040fec0000001860 */
[----:B------:R-:W-:Y:S02]  /*c380*/  MUFU.EX2 R48, R48 ;  /* 0x0000003000307308 */ /* 0x000fe40000000800 */
[C---:B------:R-:W-:Y:S07]  /*c390*/  HMMA.16816.F32 R16, R20.reuse, R120, R16 ;  /* 0x000000781410723c */ /* 0x040fee0000001810 */
[--C-:B------:R-:W-:Y:S01]  /*c3a0*/  FFMA.FTZ R120, R36, c[0x0][0x23c], -R136.reuse ;  /* 0x00008f0024787a23 */ /* 0x100fe20000010888 */
[----:B------:R-:W-:Y:S01]  /*c3b0*/  HMMA.16816.F32 R100, R20, R122, R100 ;  /* 0x0000007a1464723c */ /* 0x000fe20000001864 */
[----:B------:R-:W-:Y:S03]  /*c3c0*/  MUFU.EX2 R49, R49 ;  /* 0x0000003100317308 */ /* 0x000fe60000000800 */
[----:B------:R-:W-:Y:S03]  /*c3d0*/  FFMA.FTZ R121, R37, c[0x0][0x23c], -R136 ;  /* 0x00008f0025797a23 */ /* 0x000fe60000010888 */
[----:B-1----:R-:W-:Y:S01]  /*c3e0*/  F2FP.PACK_AB R20, R128, R127 ;  /* 0x0000007f8014723e */ /* 0x002fe200000000ff */
[--C-:B------:R-:W-:Y:S01]  /*c3f0*/  FFMA.FTZ R122, R38, c[0x0][0x23c], -R135.reuse ;  /* 0x00008f00267a7a23 */ /* 0x100fe20000010887 */
[----:B-----5:R-:W-:Y:S02]  /*c400*/  F2FP.PACK_AB R21, R131, R130 ;  /* 0x000000828315723e */ /* 0x020fe400000000ff */
[----:B------:R-:W1:Y:S01]  /*c410*/  MUFU.EX2 R120, R120 ;  /* 0x0000007800787308 */ /* 0x000e620000000800 */
[----:B------:R-:W-:Y:S01]  /*c420*/  F2FP.PACK_AB R22, R150, R149 ;  /* 0x000000959616723e */ /* 0x000fe200000000ff */
[----:B------:R-:W-:Y:S01]  /*c430*/  FFMA.FTZ R123, R39, c[0x0][0x23c], -R135 ;  /* 0x00008f00277b7a23 */ /* 0x000fe20000010887 */
[----:B------:R-:W-:Y:S01]  /*c440*/  F2FP.PACK_AB R23, R152, R151 ;  /* 0x000000979817723e */ /* 0x000fe200000000ff */
[----:B------:R-:W-:Y:S01]  /*c450*/  LDSM.16.MT88.4 R36, [R182+0xc000] ;  /* 0x00c00000b624783b */ /* 0x000fe20000004200 */
[----:B------:R-:W-:Y:S02]  /*c460*/  FADD.FTZ R127, R127, R6 ;  /* 0x000000067f7f7221 */ /* 0x000fe40000010000 */
[----:B------:R-:W-:Y:S02]  /*c470*/  FADD.FTZ R6, R130, R129 ;  /* 0x0000008182067221 */ /* 0x000fe40000010000 */
[----:B------:R-:W-:Y:S01]  /*c480*/  FADD.FTZ R128, R128, R127 ;  /* 0x0000007f80807221 */ /* 0x000fe20000010000 */
[C---:B------:R-:W-:Y:S01]  /*c490*/  HMMA.16816.F32 R8, R20.reuse, R24, R8 ;  /* 0x000000181408723c */ /* 0x040fe20000001808 */
[----:B------:R-:W2:Y:S02]  /*c4a0*/  MUFU.EX2 R121, R121 ;  /* 0x0000007900797308 */ /* 0x000ea40000000800 */
[----:B------:R-:W-:Y:S02]  /*c4b0*/  FADD.FTZ R6, R131, R6 ;  /* 0x0000000683067221 */ /* 0x000fe40000010000 */
[----:B------:R-:W-:Y:S02]  /*c4c0*/  FADD.FTZ R3, R149, R128 ;  /* 0x0000008095037221 */ /* 0x000fe40000010000 */
[----:B------:R-:W-:Y:S01]  /*c4d0*/  FADD.FTZ R5, R151, R6 ;  /* 0x0000000697057221 */ /* 0x000fe20000010000 */
[C---:B------:R-:W-:Y:S01]  /*c4e0*/  HMMA.16816.F32 R68, R20.reuse, R26, R68 ;  /* 0x0000001a1444723c */ /* 0x040fe20000001844 */
[----:B------:R-:W5:Y:S02]  /*c4f0*/  LDSM.16.MT88.4 R24, [R182+0xdc00] ;  /* 0x00dc0000b618783b */ /* 0x000f640000004200 */
[----:B------:R-:W-:Y:S01]  /*c500*/  MUFU.EX2 R122, R122 ;  /* 0x0000007a007a7308 */ /* 0x000fe20000000800 */
[----:B------:R-:W-:Y:S02]  /*c510*/  FADD.FTZ R3, R150, R3 ;  /* 0x0000000396037221 */ /* 0x000fe40000010000 */
[----:B------:R-:W-:Y:S02]  /*c520*/  FADD.FTZ R5, R152, R5 ;  /* 0x0000000598057221 */ /* 0x000fe40000010000 */
[C---:B------:R-:W-:Y:S04]  /*c530*/  HMMA.16816.F32 R72, R20.reuse, R32, R72 ;  /* 0x000000201448723c */ /* 0x040fe80000001848 */
[----:B-1----:R-:W-:Y:S01]  /*c540*/  FADD.FTZ R6, R120, R3 ;  /* 0x0000000378067221 */ /* 0x002fe20000010000 */
[----:B------:R-:W1:Y:S03]  /*c550*/  MUFU.EX2 R123, R123 ;  /* 0x0000007b007b7308 */ /* 0x000e660000000800 */
[C---:B------:R-:W-:Y:S01]  /*c560*/  HMMA.16816.F32 R76, R20.reuse, R34, R76 ;  /* 0x00000022144c723c */ /* 0x040fe2000000184c */
[----:B------:R-:W1:Y:S03]  /*c570*/  LDSM.16.MT88.4 R32, [R180+0xdc00] ;  /* 0x00dc0000b420783b */ /* 0x000e660000004200 */
[----:B--2---:R-:W-:Y:S03]  /*c580*/  FADD.FTZ R6, R121, R6 ;  /* 0x0000000679067221 */ /* 0x004fe60000010000 */
[----:B------:R-:W-:Y:S01]  /*c590*/  MUFU.EX2 R50, R50 ;  /* 0x0000003200327308 */ /* 0x000fe20000000800 */
[C---:B---3--:R-:W-:Y:S04]  /*c5a0*/  HMMA.16816.F32 R80, R20.reuse, R28, R80 ;  /* 0x0000001c1450723c */ /* 0x048fe80000001850 */
[----:B------:R-:W-:Y:S04]  /*c5b0*/  FADD.FTZ R3, R153, R6 ;  /* 0x0000000699037221 */ /* 0x000fe80000010000 */
[C---:B------:R-:W-:Y:S01]  /*c5c0*/  HMMA.16816.F32 R84, R20.reuse, R30, R84 ;  /* 0x0000001e1454723c */ /* 0x040fe20000001854 */
[----:B------:R-:W2:Y:S01]  /*c5d0*/  LDSM.16.MT88.4 R28, [R182+0xa000] ;  /* 0x00a00000b61c783b */ /* 0x000ea20000004200 */
[----:B------:R-:W-:Y:S02]  /*c5e0*/  MUFU.EX2 R51, R51 ;  /* 0x0000003300337308 */ /* 0x000fe40000000800 */
[----:B------:R-:W-:Y:S04]  /*c5f0*/  FADD.FTZ R3, R154, R3 ;  /* 0x000000039a037221 */ /* 0x000fe80000010000 */
[C---:B----4-:R-:W-:Y:S04]  /*c600*/  HMMA.16816.F32 R88, R20.reuse, R104, R88 ;  /* 0x000000681458723c */ /* 0x050fe80000001858 */
[----:B------:R-:W-:Y:S03]  /*c610*/  MUFU.EX2 R52, R52 ;  /* 0x0000003400347308 */ /* 0x000fe60000000800 */
[--C-:B------:R-:W-:Y:S01]  /*c620*/  FFMA.FTZ R104, R42, c[0x0][0x23c], -R135.reuse ;  /* 0x00008f002a687a23 */ /* 0x100fe20000010887 */
[C---:B------:R-:W-:Y:S04]  /*c630*/  HMMA.16816.F32 R12, R20.reuse, R106, R12 ;  /* 0x0000006a140c723c */ /* 0x040fe8000000180c */
[----:B------:R-:W-:Y:S02]  /*c640*/  FFMA.FTZ R105, R43, c[0x0][0x23c], -R135 ;  /* 0x00008f002b697a23 */ /* 0x000fe40000010887 */
[----:B------:R-:W-:Y:S01]  /*c650*/  LDSM.16.MT88.4 R40, [R182+0xe000] ;  /* 0x00e00000b628783b */ /* 0x000fe20000004200 */
[----:B------:R-:W-:Y:S01]  /*c660*/  MUFU.EX2 R104, R104 ;  /* 0x0000006800687308 */ /* 0x000fe20000000800 */
[C---:B-----5:R-:W-:Y:S08]  /*c670*/  HMMA.16816.F32 R92, R20.reuse, R24, R92 ;  /* 0x00000018145c723c */ /* 0x060ff0000000185c */
[C---:B------:R-:W-:Y:S01]  /*c680*/  HMMA.16816.F32 R96, R20.reuse, R26, R96 ;  /* 0x0000001a1460723c */ /* 0x040fe20000001860 */
[----:B------:R-:W3:Y:S01]  /*c690*/  MUFU.EX2 R105, R105 ;  /* 0x0000006900697308 */ /* 0x000ee20000000800 */
[----:B------:R-:W4:Y:S06]  /*c6a0*/  LDSM.16.MT88.4 R24, [R180+0xa000] ;  /* 0x00a00000b418783b */ /* 0x000f2c0000004200 */
[C---:B-1----:R-:W-:Y:S03]  /*c6b0*/  HMMA.16816.F32 R16, R20.reuse, R32, R16 ;  /* 0x000000201410723c */ /* 0x042fe60000001810 */
[----:B------:R-:W1:Y:S05]  /*c6c0*/  MUFU.EX2 R53, R53 ;  /* 0x0000003500357308 */ /* 0x000e6a0000000800 */
[----:B------:R-:W-:Y:S01]  /*c6d0*/  HMMA.16816.F32 R100, R20, R34, R100 ;  /* 0x000000221464723c */ /* 0x000fe20000001864 */
[----:B------:R-:W5:Y:S04]  /*c6e0*/  LDSM.16.MT88.4 R32, [R180+0xc000] ;  /* 0x00c00000b420783b */ /* 0x000f680000004200 */
[----:B------:R-:W-:Y:S02]  /*c6f0*/  MUFU.EX2 R54, R54 ;  /* 0x0000003600367308 */ /* 0x000fe40000000800 */
[----:B------:R-:W-:Y:S02]  /*c700*/  F2FP.PACK_AB R20, R121, R120 ;  /* 0x000000787914723e */ /* 0x000fe400000000ff */
[----:B------:R-:W-:Y:S03]  /*c710*/  F2FP.PACK_AB R21, R123, R122 ;  /* 0x0000007a7b15723e */ /* 0x000fe600000000ff */
[----:B------:R-:W-:Y:S01]  /*c720*/  F2FP.PACK_AB R22, R154, R153 ;  /* 0x000000999a16723e */ /* 0x000fe200000000ff */
[----:B------:R-:W-:Y:S01]  /*c730*/  FADD.FTZ R122, R122, R5 ;  /* 0x000000057a7a7221 */ /* 0x000fe20000010000 */
[----:B---3--:R-:W-:Y:S01]  /*c740*/  F2FP.PACK_AB R23, R105, R104 ;  /* 0x000000686917723e */ /* 0x008fe200000000ff */
[----:B------:R-:W3:Y:S02]  /*c750*/  MUFU.EX2 R55, R55 ;  /* 0x0000003700377308 */ /* 0x000ee40000000800 */
[----:B------:R-:W-:Y:S04]  /*c760*/  FADD.FTZ R123, R123, R122 ;  /* 0x0000007a7b7b7221 */ /* 0x000fe80000010000 */
[C---:B--2---:R-:W-:Y:S03]  /*c770*/  HMMA.16816.F32 R8, R20.reuse, R28, R8 ;  /* 0x0000001c1408723c */ /* 0x044fe60000001808 */
[----:B------:R-:W-:Y:S01]  /*c780*/  FADD.FTZ R104, R104, R123 ;  /* 0x0000007b68687221 */ /* 0x000fe20000010000 */
[----:B------:R-:W-:Y:S03]  /*c790*/  MUFU.EX2 R56, R56 ;  /* 0x0000003800387308 */ /* 0x000fe60000000800 */
[----:B------:R-:W-:Y:S01]  /*c7a0*/  FADD.FTZ R105, R105, R104 ;  /* 0x0000006869697221 */ /* 0x000fe20000010000 */
[C---:B------:R-:W-:Y:S01]  /*c7b0*/  HMMA.16816.F32 R68, R20.reuse, R30, R68 ;  /* 0x0000001e1444723c */ /* 0x040fe20000001844 */
[----:B------:R-:W-:Y:S05]  /*c7c0*/  LDSM.16.MT88.4 R28, [R182+0xa400] ;  /* 0x00a40000b61c783b */ /* 0x000fea0000004200 */
[----:B------:R-:W2:Y:S02]  /*c7d0*/  MUFU.EX2 R57, R57 ;  /* 0x0000003900397308 */ /* 0x000ea40000000800 */
[C---:B----4-:R-:W-:Y:S08]  /*c7e0*/  HMMA.16816.F32 R72, R20.reuse, R24, R72 ;  /* 0x000000181448723c */ /* 0x050ff00000001848 */
[C---:B------:R-:W-:Y:S01]  /*c7f0*/  HMMA.16816.F32 R76, R20.reuse, R26, R76 ;  /* 0x0000001a144c723c */ /* 0x040fe2000000184c */
[----:B------:R-:W4:Y:S01]  /*c800*/  LDSM.16.MT88.4 R24, [R180+0xe000] ;  /* 0x00e00000b418783b */ /* 0x000f220000004200 */
[----:B------:R-:W-:Y:S06]  /*c810*/  MUFU.EX2 R58, R58 ;  /* 0x0000003a003a7308 */ /* 0x000fec0000000800 */
[C---:B------:R-:W-:Y:S04]  /*c820*/  HMMA.16816.F32 R80, R20.reuse, R36, R80 ;  /* 0x000000241450723c */ /* 0x040fe80000001850 */
[----:B------:R-:W1:Y:S04]  /*c830*/  MUFU.EX2 R59, R59 ;  /* 0x0000003b003b7308 */ /* 0x000e680000000800 */
[C---:B------:R-:W-:Y:S01]  /*c840*/  HMMA.16816.F32 R84, R20.reuse, R38, R84 ;  /* 0x000000261454723c */ /* 0x040fe20000001854 */
[----:B------:R-:W-:Y:S07]  /*c850*/  LDSM.16.MT88.4 R36, [R180+0xc400] ;  /* 0x00c40000b424783b */ /* 0x000fee0000004200 */
[C---:B-----5:R-:W-:Y:S08]  /*c860*/  HMMA.16816.F32 R88, R20.reuse, R32, R88 ;  /* 0x000000201458723c */ /* 0x060ff00000001858 */
[C---:B------:R-:W-:Y:S01]  /*c870*/  HMMA.16816.F32 R12, R20.reuse, R34, R12 ;  /* 0x00000022140c723c */ /* 0x040fe2000000180c */
[----:B------:R-:W5:Y:S07]  /*c880*/  LDSM.16.MT88.4 R32, [R180+0xa400] ;  /* 0x00a40000b420783b */ /* 0x000f6e0000004200 */
[C---:B------:R-:W-:Y:S08]  /*c890*/  HMMA.16816.F32 R92, R20.reuse, R40, R92 ;  /* 0x00000028145c723c */ /* 0x040ff0000000185c */
[C---:B------:R-:W-:Y:S01]  /*c8a0*/  HMMA.16816.F32 R96, R20.reuse, R42, R96 ;  /* 0x0000002a1460723c */ /* 0x040fe20000001860 */
[----:B------:R-:W-:Y:S07]  /*c8b0*/  LDSM.16.MT88.4 R40, [R182+0xe400] ;  /* 0x00e40000b628783b */ /* 0x000fee0000004200 */
        /* <DEDUP_REMOVED lines=8> */
[----:B------:R-:W-:Y:S01]  /*c940*/  F2FP.PACK_AB R23, R51, R50 ;  /* 0x000000323317723e */ /* 0x000fe200000000ff */
[----:B------:R-:W-:Y:S01]  /*c950*/  FADD.FTZ R45, R45, R44 ;  /* 0x0000002c2d2d7221 */ /* 0x000fe20000010000 */
[----:B------:R-:W-:Y:S01]  /*c960*/  MOV R3, R0 ;  /* 0x0000000000037202 */ /* 0x000fe20000000f00 */
[----:B------:R-:W-:Y:S02]  /*c970*/  FADD.FTZ R47, R47, R46 ;  /* 0x0000002e2f2f7221 */ /* 0x000fe40000010000 */
[----:B------:R-:W-:Y:S02]  /*c980*/  FADD.FTZ R48, R48, R45 ;  /* 0x0000002d30307221 */ /* 0x000fe40000010000 */
[C---:B------:R-:W-:Y:S03]  /*c990*/  HMMA.16816.F32 R8, R20.reuse, R28, R8 ;  /* 0x0000001c1408723c */ /* 0x040fe60000001808 */
[----:B------:R-:W-:Y:S02]  /*c9a0*/  FADD.FTZ R50, R50, R47 ;  /* 0x0000002f32327221 */ /* 0x000fe40000010000 */
[----:B------:R-:W-:Y:S02]  /*c9b0*/  FADD.FTZ R49, R49, R48 ;  /* 0x0000003031317221 */ /* 0x000fe40000010000 */
[----:B------:R-:W-:Y:S01]  /*c9c0*/  FADD.FTZ R51, R51, R50 ;  /* 0x0000003233337221 */ /* 0x000fe20000010000 */
        /* <DEDUP_REMOVED lines=8> */
[C---:B------:R-:W-:Y:S08]  /*ca50*/  HMMA.16816.F32 R88, R20.reuse, R36, R88 ;  /* 0x000000241458723c */ /* 0x040ff00000001858 */
[C---:B------:R-:W-:Y:S01]  /*ca60*/  HMMA.16816.F32 R12, R20.reuse, R38, R12 ;  /* 0x00000026140c723c */ /* 0x040fe2000000180c */
[----:B------:R-:W2:Y:S07]  /*ca70*/  LDSM.16.MT88.4 R36, [R182+0xc800] ;  /* 0x00c80000b624783b */ /* 0x000eae0000004200 */
[C---:B------:R-:W-:Y:S07]  /*ca80*/  HMMA.16816.F32 R92, R20.reuse, R40, R92 ;  /* 0x00000028145c723c */ /* 0x040fee000000185c */
[--C-:B------:R-:W-:Y:S01]  /*ca90*/  FFMA.FTZ R40, R60, c[0x0][0x23c], -R136.reuse ;  /* 0x00008f003c287a23 */ /* 0x100fe20000010888 */
[C---:B------:R-:W-:Y:S04]  /*caa0*/  HMMA.16816.F32 R96, R20.reuse, R42, R96 ;  /* 0x0000002a1460723c */ /* 0x040fe80000001860 */
[----:B------:R-:W-:Y:S01]  /*cab0*/  FFMA.FTZ R41, R61, c[0x0][0x23c], -R136 ;  /* 0x00008f003d297a23 */ /* 0x000fe20000010888 */
[----:B------:R-:W-:Y:S02]  /*cac0*/  MUFU.EX2 R40, R40 ;  /* 0x0000002800287308 */ /* 0x000fe40000000800 */
[--C-:B------:R-:W-:Y:S01]  /*cad0*/  FFMA.FTZ R42, R62, c[0x0][0x23c], -R135.reuse ;  /* 0x00008f003e2a7a23 */ /* 0x100fe20000010887 */
[C---:B-1----:R-:W-:Y:S04]  /*cae0*/  HMMA.16816.F32 R16, R20.reuse, R28, R16 ;  /* 0x0000001c1410723c */ /* 0x042fe80000001810 */
[----:B------:R-:W-:Y:S03]  /*caf0*/  FFMA.FTZ R43, R63, c[0x0][0x23c], -R135 ;  /* 0x00008f003f2b7a23 */ /* 0x000fe60000010887 */
[----:B------:R-:W1:Y:S01]  /*cb00*/  MUFU.EX2 R41, R41 ;  /* 0x0000002900297308 */ /* 0x000e620000000800 */
[----:B------:R-:W-:Y:S01]  /*cb10*/  HMMA.16816.F32 R100, R20, R30, R100 ;  /* 0x0000001e1464723c */ /* 0x000fe20000001864 */
[----:B------:R-:W1:Y:S06]  /*cb20*/  LDSM.16.MT88.4 R28, [R180+0xc800] ;  /* 0x00c80000b41c783b */ /* 0x000e6c0000004200 */
[----:B------:R-:W-:Y:S01]  /*cb30*/  F2FP.PACK_AB R20, R53, R52 ;  /* 0x000000343514723e */ /* 0x000fe200000000ff */
[----:B------:R-:W-:Y:S01]  /*cb40*/  FADD.FTZ R52, R52, R49 ;  /* 0x0000003134347221 */ /* 0x000fe20000010000 */
[----:B---3--:R-:W-:Y:S01]  /*cb50*/  F2FP.PACK_AB R21, R55, R54 ;  /* 0x000000363715723e */ /* 0x008fe200000000ff */
[----:B------:R-:W-:Y:S02]  /*cb60*/  MUFU.EX2 R42, R42 ;  /* 0x0000002a002a7308 */ /* 0x000fe40000000800 */
[----:B--2---:R-:W-:Y:S01]  /*cb70*/  F2FP.PACK_AB R22, R57, R56 ;  /* 0x000000383916723e */ /* 0x004fe200000000ff */
[----:B------:R-:W-:Y:S01]  /*cb80*/  FADD.FTZ R54, R54, R51 ;  /* 0x0000003336367221 */ /* 0x000fe20000010000 */
[----:B------:R-:W-:Y:S01]  /*cb90*/  F2FP.PACK_AB R23, R59, R58 ;  /* 0x0000003a3b17723e */ /* 0x000fe200000000ff */
[----:B------:R-:W-:Y:S02]  /*cba0*/  FADD.FTZ R53, R53, R52 ;  /* 0x0000003435357221 */ /* 0x000fe40000010000 */
[----:B------:R-:W-:Y:S02]  /*cbb0*/  FADD.FTZ R55, R55, R54 ;  /* 0x0000003637377221 */ /* 0x000fe40000010000 */
[----:B------:R-:W-:Y:S01]  /*cbc0*/  FADD.FTZ R56, R56, R53 ;  /* 0x0000003538387221 */ /* 0x000fe20000010000 */
[----:B------:R-:W2:Y:S01]  /*cbd0*/  MUFU.EX2 R43, R43 ;  /* 0x0000002b002b7308 */ /* 0x000ea20000000800 */
[C---:B-----5:R-:W-:Y:S03]  /*cbe0*/  HMMA.16816.F32 R8, R20.reuse, R32, R8 ;  /* 0x000000201408723c */ /* 0x060fe60000001808 */
[----:B------:R-:W-:Y:S02]  /*cbf0*/  FADD.FTZ R58, R58, R55 ;  /* 0x000000373a3a7221 */ /* 0x000fe40000010000 */
[----:B------:R-:W-:Y:S02]  /*cc00*/  FADD.FTZ R57, R57, R56 ;  /* 0x0000003839397221 */ /* 0x000fe40000010000 */
[----:B------:R-:W-:Y:S01]  /*cc10*/  FADD.FTZ R59, R59, R58 ;  /* 0x0000003a3b3b7221 */ /* 0x000fe20000010000 */
[C---:B------:R-:W-:Y:S01]  /*cc20*/  HMMA.16816.F32 R68, R20.reuse, R34, R68 ;  /* 0x000000221444723c */ /* 0x040fe20000001844 */
[----:B------:R-:W3:Y:S07]  /*cc30*/  LDSM.16.MT88.4 R32, [R182+0xe800] ;  /* 0x00e80000b620783b */ /* 0x000eee0000004200 */
[C---:B----4-:R-:W-:Y:S08]  /*cc40*/  HMMA.16816.F32 R72, R20.reuse, R24, R72 ;  /* 0x000000181448723c */ /* 0x050ff00000001848 */
[C---:B------:R-:W-:Y:S01]  /*cc50*/  HMMA.16816.F32 R76, R20.reuse, R26, R76 ;  /* 0x0000001a144c723c */ /* 0x040fe2000000184c */
[----:B------:R-:W4:Y:S07]  /*cc60*/  LDSM.16.MT88.4 R24, [R180+0xe800] ;  /* 0x00e80000b418783b */ /* 0x000f2e0000004200 */
        /* <DEDUP_REMOVED lines=9> */
[C---:B------:R-:W-:Y:S01]  /*cd00*/  HMMA.16816.F32 R12, R20.reuse, R30, R12 ;  /* 0x0000001e140c723c */ /* 0x040fe2000000180c */
[----:B------:R-:W5:Y:S07]  /*cd10*/  LDSM.16.MT88.4 R28, [R182+0xac00] ;  /* 0x00ac0000b61c783b */ /* 0x000f6e0000004200 */
[C---:B---3--:R-:W-:Y:S01]  /*cd20*/  HMMA.16816.F32 R92, R20.reuse, R32, R92 ;  /* 0x00000020145c723c */ /* 0x048fe2000000185c */
[----:B------:R-:W-:Y:S07]  /*cd30*/  MUFU.EX2 R38, R38 ;  /* 0x0000002600267308 */ /* 0x000fee0000000800 */
[C---:B------:R-:W-:Y:S01]  /*cd40*/  HMMA.16816.F32 R96, R20.reuse, R34, R96 ;  /* 0x000000221460723c */ /* 0x040fe20000001860 */
[----:B------:R-:W3:Y:S02]  /*cd50*/  LDSM.16.MT88.4 R32, [R180+0xac00] ;  /* 0x00ac0000b420783b */ /* 0x000ee40000004200 */
[----:B------:R-:W1:Y:S05]  /*cd60*/  MUFU.EX2 R135, R135 ;  /* 0x0000008700877308 */ /* 0x000e6a0000000800 */
[C---:B----4-:R-:W-:Y:S08]  /*cd70*/  HMMA.16816.F32 R16, R20.reuse, R24, R16 ;  /* 0x000000181410723c */ /* 0x050ff00000001810 */
[----:B------:R-:W-:Y:S01]  /*cd80*/  HMMA.16816.F32 R100, R20, R26, R100 ;  /* 0x0000001a1464723c */ /* 0x000fe20000001864 */
[----:B------:R-:W4:Y:S06]  /*cd90*/  LDSM.16.MT88.4 R24, [R182+0xcc00] ;  /* 0x00cc0000b618783b */ /* 0x000f2c0000004200 */
[----:B------:R-:W-:Y:S01]  /*cda0*/  F2FP.PACK_AB R20, R41, R40 ;  /* 0x000000282914723e */ /* 0x000fe200000000ff */
[----:B------:R-:W-:Y:S01]  /*cdb0*/  FADD.FTZ R40, R40, R57 ;  /* 0x0000003928287221 */ /* 0x000fe20000010000 */
[----:B--2---:R-:W-:Y:S03]  /*cdc0*/  F2FP.PACK_AB R21, R43, R42 ;  /* 0x0000002a2b15723e */ /* 0x004fe600000000ff */
[----:B-1----:R-:W-:Y:S01]  /*cdd0*/  F2FP.PACK_AB R22, R37, R36 ;  /* 0x000000242516723e */ /* 0x002fe200000000ff */
[----:B------:R-:W-:Y:S01]  /*cde0*/  FADD.FTZ R42, R42, R59 ;  /* 0x0000003b2a2a7221 */ /* 0x000fe20000010000 */
[----:B------:R-:W-:Y:S01]  /*cdf0*/  F2FP.PACK_AB R23, R135, R38 ;  /* 0x000000268717723e */ /* 0x000fe200000000ff */
[----:B------:R-:W-:Y:S02]  /*ce00*/  FADD.FTZ R41, R41, R40 ;  /* 0x0000002829297221 */ /* 0x000fe40000010000 */
[----:B------:R-:W-:Y:S02]  /*ce10*/  FADD.FTZ R43, R43, R42 ;  /* 0x0000002a2b2b7221 */ /* 0x000fe40000010000 */
[----:B------:R-:W-:Y:S02]  /*ce20*/  FADD.FTZ R36, R36, R41 ;  /* 0x0000002924247221 */ /* 0x000fe40000010000 */
[C---:B-----5:R-:W-:Y:S01]  /*ce30*/  HMMA.16816.F32 R112, R20.reuse, R28, R8 ;  /* 0x0000001c1470723c */ /* 0x060fe20000001808 */
[----:B------:R-:W1:Y:S02]  /*ce40*/  LDSM.16.MT88.4 R8, [R182+0xec00] ;  /* 0x00ec0000b608783b */ /* 0x000e640000004200 */
[----:B------:R-:W-:Y:S02]  /*ce50*/  FADD.FTZ R38, R38, R43 ;  /* 0x0000002b26267221 */ /* 0x000fe40000010000 */
[----:B------:R-:W-:Y:S02]  /*ce60*/  FADD.FTZ R207, R37, R36 ;  /* 0x0000002425cf7221 */ /* 0x000fe40000010000 */
[----:B------:R-:W-:Y:S01]  /*ce70*/  FADD.FTZ R206, R135, R38 ;  /* 0x0000002687ce7221 */ /* 0x000fe20000010000 */
[C---:B------:R-:W-:Y:S08]  /*ce80*/  HMMA.16816.F32 R68, R20.reuse, R30, R68 ;  /* 0x0000001e1444723c */ /* 0x040ff00000001844 */
[C---:B---3--:R-:W-:Y:S08]  /*ce90*/  HMMA.16816.F32 R72, R20.reuse, R32, R72 ;  /* 0x000000201448723c */ /* 0x048ff00000001848 */
[C---:B------:R-:W-:Y:S08]  /*cea0*/  HMMA.16816.F32 R76, R20.reuse, R34, R76 ;  /* 0x00000022144c723c */ /* 0x040ff0000000184c */
[C---:B----4-:R-:W-:Y:S08]  /*ceb0*/  HMMA.16816.F32 R80, R20.reuse, R24, R80 ;  /* 0x000000181450723c */ /* 0x050ff00000001850 */
[C---:B------:R-:W-:Y:S01]  /*cec0*/  HMMA.16816.F32 R84, R20.reuse, R26, R84 ;  /* 0x0000001a1454723c */ /* 0x040fe20000001854 */
[----:B------:R-:W2:Y:S07]  /*ced0*/  LDSM.16.MT88.4 R24, [R180+0xec00] ;  /* 0x00ec0000b418783b */ /* 0x000eae0000004200 */
[C---:B------:R-:W-:Y:S08]  /*cee0*/  HMMA.16816.F32 R88, R20.reuse, R108, R88 ;  /* 0x0000006c1458723c */ /* 0x040ff00000001858 */
[C---:B------:R-:W-:Y:S08]  /*cef0*/  HMMA.16816.F32 R108, R20.reuse, R110, R12 ;  /* 0x0000006e146c723c */ /* 0x040ff0000000180c */
[C---:B-1----:R-:W-:Y:S08]  /*cf00*/  HMMA.16816.F32 R92, R20.reuse, R8, R92 ;  /* 0x00000008145c723c */ /* 0x042ff0000000185c */
[C---:B------:R-:W-:Y:S08]  /*cf10*/  HMMA.16816.F32 R96, R20.reuse, R10, R96 ;  /* 0x0000000a1460723c */ /* 0x040ff00000001860 */
[C---:B--2---:R-:W-:Y:S08]  /*cf20*/  HMMA.16816.F32 R104, R20.reuse, R24, R16 ;  /* 0x000000181468723c */ /* 0x044ff00000001810 */
[----:B------:R-:W-:Y:S01]  /*cf30*/  HMMA.16816.F32 R100, R20, R26, R100 ;  /* 0x0000001a1464723c */ /* 0x000fe20000001864 */
[----:B------:R-:W-:-:S07]  /*cf40*/  @P0 BRA `(.L_x_2565) ;  /* 0xffffcb9000000947 */ /* 0x000fce000383ffff */
.L_x_2561:
[----:B------:R-:W1:Y:S01]  /*cf50*/  SHFL.BFLY PT, R8, R207, 0x2, 0x1f ;  /* 0x0c401f00cf087f89 */ /* 0x000e6200000e0000 */
[----:B------:R-:W-:Y:S01]  /*cf60*/  MOV R9, 0x3f800000 ;  /* 0x3f80000000097802 */ /* 0x000fe20000000f00 */
[----:B------:R-:W-:Y:S01]  /*cf70*/  BSSY B0, `(.L_x_2566) ;  /* 0x00000b1000007945 */ /* 0x000fe20003800000 */
[----:B------:R-:W-:Y:S01]  /*cf80*/  SHF.L.U32 R196, R196, 0x3, RZ ;  /* 0x00000003c4c47819 */ /* 0x000fe200000006ff */
[----:B------:R-:W2:Y:S01]  /*cf90*/  SHFL.BFLY PT, R3, R206, 0x2, 0x1f ;  /* 0x0c401f00ce037f89 */ /* 0x000ea200000e0000 */
[----:B------:R-:W-:-:S02]  /*cfa0*/  IADD3 R62, -R197, RZ, RZ ;  /* 0x000000ffc53e7210 */ /* 0x000fc40007ffe1ff */
[----:B------:R-:W-:Y:S01]  /*cfb0*/  LEA R201, R200, R201, 0x4 ;  /* 0x000000c9c8c97211 */ /* 0x000fe200078e20ff */
[----:B------:R-:W3:Y:S04]  /*cfc0*/  S2R R5, SR_TID.X ;  /* 0x0000000000057919 */ /* 0x000ee80000002100 */
[----:B------:R-:W-:Y:S06]  /*cfd0*/  BAR.SYNC.DEFER_BLOCKING 0x0 ;  /* 0x0000000000007b1d */ /* 0x000fec0000010000 */
[----:B------:R-:W4:Y:S01]  /*cfe0*/  S2R R60, SR_CTAID.Y ;  /* 0x00000000003c7919 */ /* 0x000f220000002600 */
[----:B-1----:R-:W-:-:S02]  /*cff0*/  FADD.FTZ R8, R8, R207 ;  /* 0x000000cf08087221 */ /* 0x002fc40000010000 */
[----:B--2---:R-:W-:-:S03]  /*d000*/  FADD.FTZ R3, R3, R206 ;  /* 0x000000ce03037221 */ /* 0x004fc60000010000 */
[----:B------:R-:W1:Y:S01]  /*d010*/  SHFL.BFLY PT, R7, R8, 0x1, 0x1f ;  /* 0x0c201f0008077f89 */ /* 0x000e6200000e0000 */
[----:B---3--:R-:W-:-:S03]  /*d020*/  SHF.R.S32.HI R4, RZ, 0x1f, R5 ;  /* 0x0000001fff047819 */ /* 0x008fc60000011405 */
[----:B------:R-:W2:Y:S01]  /*d030*/  SHFL.BFLY PT, R6, R3, 0x1, 0x1f ;  /* 0x0c201f0003067f89 */ /* 0x000ea200000e0000 */
[CC--:B------:R-:W-:Y:S02]  /*d040*/  LEA.HI R11, R4.reuse, R5.reuse, RZ, 0x2 ;  /* 0x00000005040b7211 */ /* 0x0c0fe400078f10ff */
[-C--:B------:R-:W-:Y:S02]  /*d050*/  LEA.HI R15, R4, R5.reuse, RZ, 0x6 ;  /* 0x00000005040f7211 */ /* 0x080fe400078f30ff */
[----:B------:R-:W-:Y:S02]  /*d060*/  LOP3.LUT R12, R11, 0xfffffffc, RZ, 0xc0, !PT ;  /* 0xfffffffc0b0c7812 */ /* 0x000fe400078ec0ff */
[----:B------:R-:W-:Y:S01]  /*d070*/  SHF.R.S32.HI R11, RZ, 0x2, R11 ;  /* 0x00000002ff0b7819 */ /* 0x000fe2000001140b */
[----:B----4-:R-:W-:Y:S01]  /*d080*/  IMAD R60, R60, c[0x0][0x210], R197 ;  /* 0x000084003c3c7a24 */ /* 0x010fe200078e02c5 */
[----:B------:R-:W-:Y:S02]  /*d090*/  IADD3 R13, -R12, R5, RZ ;  /* 0x000000050c0d7210 */ /* 0x000fe40007ffe1ff */
[----:B------:R-:W-:-:S02]  /*d0a0*/  SHF.R.S32.HI R12, RZ, 0x1f, R11 ;  /* 0x0000001fff0c7819 */ /* 0x000fc4000001140b */
[----:B------:R-:W-:Y:S02]  /*d0b0*/  SHF.L.U32 R15, R15, 0x2, RZ ;  /* 0x000000020f0f7819 */ /* 0x000fe400000006ff */
[----:B------:R-:W-:Y:S02]  /*d0c0*/  LEA.HI R12, R12, R11, RZ, 0x3 ;  /* 0x0000000b0c0c7211 */ /* 0x000fe400078f18ff */
[----:B------:R-:W-:Y:S01]  /*d0d0*/  LOP3.LUT R15, R15, 0x3fffff00, RZ, 0xc0, !PT ;  /* 0x3fffff000f0f7812 */ /* 0x000fe200078ec0ff */
[----:B-1----:R-:W-:Y:S01]  /*d0e0*/  FADD.FTZ R7, R8, R7 ;  /* 0x0000000708077221 */ /* 0x002fe20000010000 */
[----:B------:R-:W-:Y:S02]  /*d0f0*/  LOP3.LUT R12, R12, 0xfffffff8, RZ, 0xc0, !PT ;  /* 0xfffffff80c0c7812 */ /* 0x000fe400078ec0ff */
[----:B------:R-:W-:Y:S01]  /*d100*/  MOV R8, 0x3f800000 ;  /* 0x3f80000000087802 */ /* 0x000fe20000000f00 */
[----:B--2---:R-:W-:Y:S01]  /*d110*/  FADD.FTZ R6, R3, R6 ;  /* 0x0000000603067221 */ /* 0x004fe20000010000 */
[----:B------:R-:W-:-:S02]  /*d120*/  IADD3 R11, R11, -R12, RZ ;  /* 0x8000000c0b0b7210 */ /* 0x000fc40007ffe0ff */
[----:B------:R-:W-:Y:S02]  /*d130*/  FSETP.NE.FTZ.AND P3, PT, R7, RZ, PT ;  /* 0x000000ff0700720b */ /* 0x000fe40003f75000 */
[----:B------:R-:W-:Y:S02]  /*d140*/  LEA.HI R3, R4, R5, RZ, 0x5 ;  /* 0x0000000504037211 */ /* 0x000fe400078f28ff */
[----:B------:R-:W-:Y:S02]  /*d150*/  LEA.HI R12, R11, R11, RZ, 0x1 ;  /* 0x0000000b0b0c7211 */ /* 0x000fe400078f08ff */
[----:B------:R-:W-:Y:S02]  /*d160*/  SHF.R.S32.HI R10, RZ, 0x5, R3 ;  /* 0x00000005ff0a7819 */ /* 0x000fe40000011403 */
[----:B------:R-:W-:Y:S02]  /*d170*/  LOP3.LUT R14, R12, 0x1fffffe, RZ, 0xc0, !PT ;  /* 0x01fffffe0c0e7812 */ /* 0x000fe400078ec0ff */
[----:B------:R-:W-:-:S02]  /*d180*/  FSETP.NE.FTZ.AND P2, PT, R6, RZ, PT ;  /* 0x000000ff0600720b */ /* 0x000fc40003f55000 */
[----:B------:R-:W-:Y:S01]  /*d190*/  LEA R10, R10, R13, 0x8 ;  /* 0x0000000d0a0a7211 */ /* 0x000fe200078e40ff */
[----:B------:R-:W1:Y:S01]  /*d1a0*/  @P3 MUFU.RCP R9, R7 ;  /* 0x0000000700093308 */ /* 0x000e620000001000 */
[----:B------:R-:W-:Y:S02]  /*d1b0*/  IADD3 R11, R11, -R14, RZ ;  /* 0x8000000e0b0b7210 */ /* 0x000fe40007ffe0ff */
[----:B------:R-:W-:Y:S02]  /*d1c0*/  SHF.R.S32.HI R12, RZ, 0x1, R12 ;  /* 0x00000001ff0c7819 */ /* 0x000fe4000001140c */
[----:B------:R-:W-:Y:S02]  /*d1d0*/  LEA.HI R13, R4, R5, RZ, 0x4 ;  /* 0x00000005040d7211 */ /* 0x000fe400078f20ff */
[----:B------:R-:W-:Y:S01]  /*d1e0*/  LEA R10, R11, R10, 0x4 ;  /* 0x0000000a0b0a7211 */ /* 0x000fe200078e20ff */
[----:B------:R-:W-:Y:S01]  /*d1f0*/  @P3 MUFU.LG2 R7, R7 ;  /* 0x0000000700073308 */ /* 0x000fe20000000c00 */
[----:B------:R-:W-:-:S02]  /*d200*/  SHF.L.U32 R11, R12, 0x6, RZ ;  /* 0x000000060c0b7819 */ /* 0x000fc400000006ff */
[----:B------:R-:W-:Y:S02]  /*d210*/  SHF.R.S32.HI R13, RZ, 0x4, R13 ;  /* 0x00000004ff0d7819 */ /* 0x000fe4000001140d */
[----:B------:R-:W-:Y:S02]  /*d220*/  LOP3.LUT R11, R11, 0xc0, RZ, 0xc0, !PT ;  /* 0x000000c00b0b7812 */ /* 0x000fe400078ec0ff */
[----:B------:R-:W-:Y:S01]  /*d230*/  LOP3.LUT R14, R12, 0x1, RZ, 0xc0, !PT ;  /* 0x000000010c0e7812 */ /* 0x000fe200078ec0ff */
[----:B------:R-:W2:Y:S01]  /*d240*/  @P2 MUFU.RCP R8, R6 ;  /* 0x0000000600082308 */ /* 0x000ea20000001000 */
[----:B------:R-:W-:Y:S01]  /*d250*/  SHF.L.U32 R13, R13, 0x6, RZ ;  /* 0x000000060d0d7819 */ /* 0x000fe200000006ff */
[----:B-1----:R-:W-:Y:S01]  /*d260*/  FMUL.FTZ R112, R9, R112 ;  /* 0x0000007009707220 */ /* 0x002fe20000410000 */
        /* <DEDUP_REMOVED lines=10> */
[----:B------:R-:W-:Y:S01]  /*d310*/  LEA R15, R194, R15, 0x5 ;  /* 0x0000000fc20f7211 */ /* 0x000fe200078e28ff */
        /* <DEDUP_REMOVED lines=20> */
[----:B------:R-:W-:Y:S01]  /*d460*/  FMUL.FTZ R92, R9, R92 ;  /* 0x0000005c095c7220 */ /* 0x000fe20000410000 */
[----:B------:R-:W-:Y:S01]  /*d470*/  IADD3 R64, R5, -R64, RZ ;  /* 0x8000004005407210 */ /* 0x000fe20007ffe0ff */
        /* <DEDUP_REMOVED lines=43> */
[----:B------:R-:W-:Y:S02]  /*d730*/  IADD3 R13, R9, R12, RZ ;  /* 0x0000000c090d7210 */ /* 0x000fe40007ffe0ff */
[----:B------:R-:W2:Y:S01]  /*d740*/  S2R R9, SR_CTAID.Z ;  /* 0x0000000000097919 */ /* 0x000ea20000002700 */
[----:B------:R-:W-:-:S03]  /*d750*/  @P3 FFMA.FTZ R3, R2, c[0x0][0x238], R7 ;  /* 0x00008e0002033a23 */ /* 0x000fc60000010007 */
[----:B------:R-:W-:Y:S04]  /*d760*/  STS.64 [R13], R76 ;  /* 0x0000004c0d007388 */ /* 0x000fe80000000a00 */
[----:B------:R-:W-:Y:S04]  /*d770*/  STS.64 [R13+0x400], R78 ;  /* 0x0004004e0d007388 */ /* 0x000fe80000000a00 */
[----:B------:R-:W-:Y:S04]  /*d780*/  STS.64 [R10.X4+0x2000], R80 ;  /* 0x002000500a007388 */ /* 0x000fe80000004a00 */
[----:B------:R-:W-:Y:S04]  /*d790*/  STS.64 [R10.X4+0x2400], R82 ;  /* 0x002400520a007388 */ /* 0x000fe80000004a00 */
[----:B------:R-:W-:Y:S04]  /*d7a0*/  STS.64 [R12+0x2000], R84 ;  /* 0x002000540c007388 */ /* 0x000fe80000000a00 */
[----:B------:R-:W-:Y:S01]  /*d7b0*/  STS.64 [R12+0x2400], R86 ;  /* 0x002400560c007388 */ /* 0x000fe20000000a00 */
[----:B--2---:R-:W-:-:S03]  /*d7c0*/  IMAD R9, R62, c[0x0][0x1c0], R9 ;  /* 0x000070003e097a24 */ /* 0x004fc600078e0209 */
        /* <DEDUP_REMOVED lines=13> */
[----:B--2---:R-:W2:Y:S04]  /*d8a0*/  S2R R10, SR_CTAID.X ;  /* 0x00000000000a7919 */ /* 0x004ea80000002500 */
[----:B------:R-:W-:Y:S01]  /*d8b0*/  BAR.SYNC.DEFER_BLOCKING 0x0 ;  /* 0x0000000000007b1d */ /* 0x000fe20000010000 */
[----:B-1----:R-:W-:Y:S01]  /*d8c0*/  @P2 FMUL.FTZ R11, R6, 0.69314718246459960938 ;  /* 0x3f317218060b2820 */ /* 0x002fe20000410000 */
[----:B--2---:R-:W-:-:S04]  /*d8d0*/  SHF.L.U32 R10, R10, 0x6, RZ ;  /* 0x000000060a0a7819 */ /* 0x004fc800000006ff */
[----:B------:R-:W1:Y:S01]  /*d8e0*/  LDS.128 R52, [R8.X4] ;  /* 0x0000000008347984 */ /* 0x000e620000004c00 */
[----:B------:R-:W-:-:S03]  /*d8f0*/  IMAD R10, R9, c[0x0][0x214], R10 ;  /* 0x00008500090a7a24 */ /* 0x000fc600078e020a */
[----:B------:R-:W2:Y:S04]  /*d900*/  LDS.128 R48, [R8.X4+0x800] ;  /* 0x0008000008307984 */ /* 0x000ea80000004c00 */
        /* <DEDUP_REMOVED lines=13> */
[----:B--234-:R-:W-:Y:S02]  /*d9e0*/  IADD3 R9, R201, 0x8, RZ ;  /* 0x00000008c9097810 */ /* 0x01cfe40007ffe0ff */
[----:B------:R-:W-:-:S02]  /*d9f0*/  SHF.R.S32.HI R7, RZ, 0x1f, R201 ;  /* 0x0000001fff077819 */ /* 0x000fc400000114c9 */
        /* <DEDUP_REMOVED lines=8> */
.L_x_2567:
[----:B--234-:R-:W-:Y:S05]  /*da80*/  BSYNC B0 ;  /* 0x0000000000007941 */ /* 0x01cfea0003800000 */
.L_x_2566:
[----:B------:R-:W-:Y:S01]  /*da90*/  LEA.HI R0, R4, R5, RZ, 0x3 ;  /* 0x0000000504007211 */ /* 0x000fe200078f18ff */
[----:B------:R-:W-:Y:S01]  /*daa0*/  IMAD R10, R10, c[0x0][0x22c], RZ ;  /* 0x00008b000a0a7a24 */ /* 0x000fe200078e02ff */
[----:B------:R-:W-:Y:S02]  /*dab0*/  IADD3 R3, R187, 0x10, RZ ;  /* 0x00000010bb037810 */ /* 0x000fe40007ffe0ff */
[----:B------:R-:W-:Y:S02]  /*dac0*/  LOP3.LUT R0, R0, 0xfffffff8, RZ, 0xc0, !PT ;  /* 0xfffffff800007812 */ /* 0x000fe400078ec0ff */
[----:B------:R-:W-:-:S02]  /*dad0*/  ISETP.GE.AND P2, PT, R3, R186, PT ;  /* 0x000000ba0300720c */ /* 0x000fc40003f46270 */
[----:B------:R-:W-:Y:S01]  /*dae0*/  IADD3 R3, R187, 0x20, RZ ;  /* 0x00000020bb037810 */ /* 0x000fe20007ffe0ff */
[----:B------:R-:W-:Y:S01]  /*daf0*/  IMAD.IADD R0, R5, 0x1, -R0 ;  /* 0x0000000105007824 */ /* 0x000fe200078e0a00 */
[-C--:B------:R-:W-:Y:S02]  /*db00*/  ISETP.GE.AND P3, PT, R187, R186.reuse, PT ;  /* 0x000000babb00720c */ /* 0x080fe40003f66270 */
[----:B------:R-:W-:Y:S01]  /*db10*/  ISETP.GE.AND P1, PT, R3, R186, PT ;  /* 0x000000ba0300720c */ /* 0x000fe20003f26270 */
[----:B------:R-:W-:-:S05]  /*db20*/  IMAD.SHL.U32 R4, R0, 0x4, RZ ;  /* 0x0000000400047824 */ /* 0x000fca00078e00ff */
[----:B------:R-:W-:-:S05]  /*db30*/  SHF.R.S32.HI R5, RZ, 0x1f, R4 ;  /* 0x0000001fff057819 */ /* 0x000fca0000011404 */
[C---:B------:R-:W-:Y:S01]  /*db40*/  IMAD.WIDE R4, R187.reuse, 0x60, R4 ;  /* 0x00000060bb047825 */ /* 0x040fe200078e0204 */
[----:B------:R-:W-:-:S04]  /*db50*/  IADD3 R187, R187, 0x30, RZ ;  /* 0x00000030bbbb7810 */ /* 0x000fc80007ffe0ff */
[----:B------:R-:W-:-:S04]  /*db60*/  IADD3 R0, P0, R10, R4, RZ ;  /* 0x000000040a007210 */ /* 0x000fc80007f1e0ff */
[----:B------:R-:W-:Y:S02]  /*db70*/  LEA.HI.X.SX32 R5, R10, R5, 0x1, P0 ;  /* 0x000000050a057211 */ /* 0x000fe400000f0eff */
[----:B------:R-:W-:-:S04]  /*db80*/  LEA R2, P0, R0, c[0x0][0x1d8], 0x2 ;  /* 0x0000760000027a11 */ /* 0x000fc800078010ff */
[----:B------:R-:W-:Y:S02]  /*db90*/  LEA.HI.X R3, R0, c[0x0][0x1dc], R5, 0x2, P0 ;  /* 0x0000770000037a11 */ /* 0x000fe400000f1405 */
[----:B------:R-:W-:-:S03]  /*dba0*/  ISETP.GE.AND P0, PT, R187, R186, PT ;  /* 0x000000babb00720c */ /* 0x000fc60003f06270 */
[----:B-1----:R1:W-:Y:S04]  /*dbb0*/  @!P3 STG.E.128 [R2.64+0x80], R36 ;  /* 0x000080240200b986 */ /* 0x0023e8000c101d0c */
[----:B------:R1:W-:Y:S04]  /*dbc0*/  @!P3 STG.E.128 [R2.64+0x100], R20 ;  /* 0x000100140200b986 */ /* 0x0003e8000c101d0c */
[----:B------:R1:W-:Y:S04]  /*dbd0*/  @!P2 STG.E.128 [R2.64+0x1800], R48 ;  /* 0x001800300200a986 */ /* 0x0003e8000c101d0c */
[----:B------:R1:W-:Y:S04]  /*dbe0*/  @!P2 STG.E.128 [R2.64+0x1880], R32 ;  /* 0x001880200200a986 */ /* 0x0003e8000c101d0c */
[----:B------:R1:W-:Y:S04]  /*dbf0*/  @!P2 STG.E.128 [R2.64+0x1900], R16 ;  /* 0x001900100200a986 */ /* 0x0003e8000c101d0c */
[----:B------:R1:W-:Y:S04]  /*dc00*/  @!P1 STG.E.128 [R2.64+0x3000], R44 ;  /* 0x0030002c02009986 */ /* 0x0003e8000c101d0c */
[----:B------:R1:W-:Y:S04]  /*dc10*/  @!P1 STG.E.128 [R2.64+0x3080], R28 ;  /* 0x0030801c02009986 */ /* 0x0003e8000c101d0c */
[----:B------:R1:W-:Y:S04]  /*dc20*/  @!P1 STG.E.128 [R2.64+0x3100], R12 ;  /* 0x0031000c02009986 */ /* 0x0003e8000c101d0c */
[----:B------:R1:W-:Y:S04]  /*dc30*/  @!P3 STG.E.64 [R2.64], R52 ;  /* 0x000000340200b986 */ /* 0x0003e8000c101b0c */
[----:B------:R1:W-:Y:S01]  /*dc40*/  @!P3 STG.E.64 [R2.64+0x8], R54 ;  /* 0x000008360200b986 */ /* 0x0003e2000c101b0c */
[----:B------:R-:W-:Y:S05]  /*dc50*/  @P0 EXIT ;  /* 0x000000000000094d */ /* 0x000fea0003800000 */
[----:B------:R-:W-:Y:S04]  /*dc60*/  STG.E.128 [R2.64+0x4800], R40 ;  /* 0x0048002802007986 */ /* 0x000fe8000c101d0c */
[----:B------:R-:W-:Y:S04]  /*dc70*/  STG.E.128 [R2.64+0x4880], R24 ;  /* 0x0048801802007986 */ /* 0x000fe8000c101d0c */
[----:B------:R-:W-:Y:S01]  /*dc80*/  STG.E.128 [R2.64+0x4900], R56 ;  /* 0x0049003802007986 */ /* 0x000fe2000c101d0c */
[----:B------:R-:W-:Y:S05]  /*dc90*/  EXIT ;  /* 0x000000000000794d */ /* 0x000fea0003800000 */
.L_x_2568:
        /* <DEDUP_REMOVED lines=14> */
.L_x_6126:


//--------------------- .text._ZN5flash24flash_fwd_splitkv_kernelI23Flash_fwd_kernel_traitsILi96ELi64ELi128ELi4ELb0ELb0EN7cutlass6half_tE19Flash_kernel_traitsILi96ELi64ELi128ELi4ES3_EELb1ELb0ELb0ELb0ELb1ELb1ELb1ELb0EEEvNS_16Flash_fwd_paramsE --------------------------
	.section	.text._ZN5flash24flash_fwd_splitkv_kernelI23Flash_fwd_kernel_traitsILi96ELi64ELi128ELi4ELb0ELb0EN7cutlass6half_tE19Flash_kernel_traitsILi96ELi64ELi128ELi4ES3_EELb1ELb0ELb0ELb0ELb1ELb1ELb1ELb0EEEvNS_16Flash_fwd_paramsE,"ax",@progbits
	.sectioninfo	@"SHI_REGISTERS=255"
	.align	128
        .global         _ZN5flash24flash_fwd_splitkv_kernelI23Flash_fwd_kernel_traitsILi96ELi64ELi128ELi4ELb0ELb0EN7cutlass6half_tE19Flash_kernel_traitsILi96ELi64ELi128ELi4ES3_EELb1ELb0ELb0ELb0ELb1ELb1ELb1ELb0EEEvNS_16Flash_fwd_paramsE
        .type           _ZN5flash24flash_fwd_splitkv_kernelI23Flash_fwd_kernel_traitsILi96ELi64ELi128ELi4ELb0ELb0EN7cutlass6half_tE19Flash_kernel_traitsILi96ELi64ELi128ELi4ES3_EELb1ELb0ELb0ELb0ELb1ELb1ELb1ELb0EEEvNS_16Flash_fwd_paramsE,@function
        .size           _ZN5flash24flash_fwd_splitkv_kernelI23Flash_fwd_kernel_traitsILi96ELi64ELi128ELi4ELb0ELb0EN7cutlass6half_tE19Flash_kernel_traitsILi96ELi64ELi128ELi4ES3_EELb1ELb0ELb0ELb0ELb1ELb1ELb1ELb0EEEvNS_16Flash_fwd_paramsE,(.L_x_6127 - _ZN5flash24flash_fwd_splitkv_kernelI23Flash_fwd_kernel_traitsILi96ELi64ELi128ELi4ELb0ELb0EN7cutlass6half_tE19Flash_kernel_traitsILi96ELi64ELi128ELi4ES3_EELb1ELb0ELb0ELb0ELb1ELb1ELb1ELb0EEEvNS_16Flash_fwd_paramsE)
        .other          _ZN5flash24flash_fwd_splitkv_kernelI23Flash_fwd_kernel_traitsILi96ELi64ELi128ELi4ELb0ELb0EN7cutlass6half_tE19Flash_kernel_traitsILi96ELi64ELi128ELi4ES3_EELb1ELb0ELb0ELb0ELb1ELb1ELb1ELb0EEEvNS_16Flash_fwd_paramsE,@"STO_CUDA_ENTRY STV_DEFAULT"
_ZN5flash24flash_fwd_splitkv_kernelI23Flash_fwd_kernel_traitsILi96ELi64ELi128ELi4ELb0ELb0EN7cutlass6half_tE19Flash_kernel_traitsILi96ELi64ELi128ELi4ES3_EELb1ELb0ELb0ELb0ELb1ELb1ELb1ELb0EEEvNS_16Flash_fwd_paramsE:
.text._ZN5flash24flash_fwd_splitkv_kernelI23Flash_fwd_kernel_traitsILi96ELi64ELi128ELi4ELb0ELb0EN7cutlass6half_tE19Flash_kernel_traitsILi96ELi64ELi128ELi4ES3_EELb1ELb0ELb0ELb0ELb1ELb1ELb1ELb0EEEvNS_16Flash_fwd_paramsE:
        /* <DEDUP_REMOVED lines=54> */
.L_x_2569:
[----:B-1-34-:R-:W-:Y:S02]  /*0360*/  MOV R3, c[0x0][0x218] ;  /* 0x0000860000037a02 */ /* 0x01afe40000000f00 */
.L_x_2570:
[----:B------:R-:W-:-:S04]  /*0370*/  ISETP.NE.U32.AND P2, PT, RZ, c[0x0][0x258], PT ;  /* 0x00009600ff007a0c */ /* 0x000fc80003f45070 */
[----:B------:R-:W-:-:S13]  /*0380*/  ISETP.NE.AND.EX P2, PT, RZ, c[0x0][0x25c], PT, P2 ;  /* 0x00009700ff007a0c */ /* 0x000fda0003f45320 */
[----:B------:R-:W-:-:S06]  /*0390*/  @P2 IMAD.WIDE R10, R197, R0, c[0x0][0x258] ;  /* 0x00009600c50a2625 */ /* 0x000fcc00078e0200 */
        /* <DEDUP_REMOVED lines=42> */
[----:B------:R-:W-:Y:S02]  /*0640*/  IADD3 R10, R135, 0x7f, RZ ;  /* 0x0000007f870a7810 */ /* 0x000fe40007ffe0ff */
[----:B------:R-:W-:Y:S01]  /*0650*/  SHF.R.S32.HI R3, RZ, 0x7, R3 ;  /* 0x00000007ff037819 */ /* 0x000fe20000011403 */
        /* <DEDUP_REMOVED lines=11> */
[----:B------:R-:W-:Y:S01]  /*0710*/  SHF.R.S32.HI R3, RZ, 0x1f, R138 ;  /* 0x0000001fff037819 */ /* 0x000fe2000001148a */
[----:B------:R-:W-:Y:S01]  /*0720*/  IMAD R197, R6, c[0x0][0x210], R197 ;  /* 0x0000840006c57a24 */ /* 0x000fe200078e02c5 */
[----:B------:R-:W-:Y:S02]  /*0730*/  LOP3.LUT P6, RZ, R138, 0x7, RZ, 0xc0, !PT ;  /* 0x000000078aff7812 */ /* 0x000fe400078cc0ff */
[----:B------:R-:W-:Y:S01]  /*0740*/  LEA.HI R0, R3, R138, RZ, 0x3 ;  /* 0x0000008a03007211 */ /* 0x000fe200078f18ff */
[----:B------:R-:W-:-:S03]  /*0750*/  IMAD R20, R197, c[0x0][0x1c0], R20 ;  /* 0x00007000c5147a24 */ /* 0x000fc600078e0214 */
[----:B------:R-:W-:Y:S02]  /*0760*/  LOP3.LUT R3, R0, 0x3ffffff8, RZ, 0xc0, !PT ;  /* 0x3ffffff800037812 */ /* 0x000fe400078ec0ff */
[----:B------:R-:W-:-:S03]  /*0770*/  SHF.R.S32.HI R0, RZ, 0x3, R0 ;  /* 0x00000003ff007819 */ /* 0x000fc60000011400 */
[----:B------:R-:W-:Y:S01]  /*0780*/  IMAD.IADD R3, R138, 0x1, -R3 ;  /* 0x000000018a037824 */ /* 0x000fe200078e0a03 */
[----:B------:R-:W-:-:S03]  /*0790*/  IADD3 R6, R0, 0x10, RZ ;  /* 0x0000001000067810 */ /* 0x000fc60007ffe0ff */
[----:B------:R-:W-:Y:S02]  /*07a0*/  IMAD.SHL.U32 R4, R3, 0x4, RZ ;  /* 0x0000000403047824 */ /* 0x000fe400078e00ff */
[--C-:B------:R-:W-:Y:S02]  /*07b0*/  IMAD R3, R20, c[0x0][0x214], R143.reuse ;  /* 0x0000850014037a24 */ /* 0x100fe400078e028f */
[----:B------:R-:W-:Y:S01]  /*07c0*/  IMAD.IADD R143, R140, 0x1, -R143 ;  /* 0x000000018c8f7824 */ /* 0x000fe200078e0a8f */
[----:B------:R-:W-:Y:S01]  /*07d0*/  SHF.R.S32.HI R5, RZ, 0x1f, R4 ;  /* 0x0000001fff057819 */ /* 0x000fe20000011404 */
[----:B------:R-:W-:-:S03]  /*07e0*/  IMAD R2, R3, c[0x0][0x22c], RZ ;  /* 0x00008b0003027a24 */ /* 0x000fc600078e02ff */
[CC--:B------:R-:W-:Y:S01]  /*07f0*/  ISETP.GE.AND P0, PT, R0.reuse, R143.reuse, PT ;  /* 0x0000008f0000720c */ /* 0x0c0fe20003f06270 */
[----:B------:R-:W-:Y:S01]  /*0800*/  IMAD.WIDE R4, R0, 0x60, R4 ;  /* 0x0000006000047825 */ /* 0x000fe200078e0204 */
[-C--:B------:R-:W-:Y:S02]  /*0810*/  ISETP.GE.OR P4, PT, R6, R143.reuse, P6 ;  /* 0x0000008f0600720c */ /* 0x080fe40003786670 */
[----:B------:R-:W-:Y:S02]  /*0820*/  ISETP.GE.OR P5, PT, R0, R143, P6 ;  /* 0x0000008f0000720c */ /* 0x000fe400037a6670 */
        /* <DEDUP_REMOVED lines=38> */
.L_x_2571:
        /* <DEDUP_REMOVED lines=78> */
[----:B------:R-:W-:Y:S02]  /*0f70*/  IMAD R7, R7, c[0x0][0x188], RZ ;  /* 0x0000620007077a24 */ /* 0x000fe400078e02ff */
[----:B------:R-:W-:Y:S02]  /*0f80*/  IMAD R2, R16, c[0x0][0x184], R5 ;  /* 0x0000610010027a24 */ /* 0x000fe400078e0205 */
[----:B------:R-:W-:-:S03]  /*0f90*/  IMAD R5, R9, c[0x0][0x19c], R0 ;  /* 0x0000670009057a24 */ /* 0x000fc600078e0200 */
[----:B------:R-:W-:Y:S01]  /*0fa0*/  IADD3 R11, R11, R2, RZ ;  /* 0x000000020b0b7210 */ /* 0x000fe20007ffe0ff */
[C---:B------:R-:W-:Y:S02]  /*0fb0*/  IMAD R2, R16.reuse, c[0x0][0x18c], R7 ;  /* 0x0000630010027a24 */ /* 0x040fe400078e0207 */
        /* <DEDUP_REMOVED lines=9> */
.L_x_2572:
        /* <DEDUP_REMOVED lines=16> */
.L_x_2574:
[----:B------:R-:W-:Y:S02]  /*1150*/  IABS R6, c[0x0][0x1c8] ;  /* 0x0000720000067a13 */ /* 0x000fe40000000000 */
[----:B------:R-:W-:Y:S02]  /*1160*/  MOV R8, RZ ;  /* 0x000000ff00087202 */ /* 0x000fe40000000f00 */
[----:B------:R-:W1:Y:S01]  /*1170*/  I2F.RP R12, R6 ;  /* 0x00000006000c7306 */ /* 0x000e620000209400 */
[----:B------:R-:W-:-:S05]  /*1180*/  @P3 IADD3 R2, R7, R2, RZ ;  /* 0x0000000207023210 */ /* 0x000fca0007ffe0ff */
[----:B------:R-:W-:-:S04]  /*1190*/  @P3 IMAD.WIDE.U32 R16, R2, c[0x0][0x1a0], RZ ;  /* 0x0000680002103a25 */ /* 0x000fc800078e00ff */
[----:B------:R-:W-:Y:S01]  /*11a0*/  @P3 IMAD R2, R2, c[0x0][0x1a4], R17 ;  /* 0x0000690002023a24 */ /* 0x000fe200078e0211 */
[----:B-1----:R-:W1:Y:S02]  /*11b0*/  MUFU.RCP R9, R12 ;  /* 0x0000000c00097308 */ /* 0x002e640000001000 */
[----:B-1----:R-:W-:-:S06]  /*11c0*/  IADD3 R9, R9, 0xffffffe, RZ ;  /* 0x0ffffffe09097810 */ /* 0x002fcc0007ffe0ff */
[----:B------:R-:W1:Y:S02]  /*11d0*/  F2I.FTZ.U32.TRUNC.NTZ R9, R9 ;  /* 0x0000000900097305 */ /* 0x000e64000021f000 */
[----:B-1----:R-:W-:-:S04]  /*11e0*/  IMAD.MOV R0, RZ, RZ, -R9 ;  /* 0x000000ffff007224 */ /* 0x002fc800078e0a09 */
[----:B------:R-:W-:Y:S01]  /*11f0*/  IMAD R3, R0, R6, RZ ;  /* 0x0000000600037224 */ /* 0x000fe200078e02ff */
[----:B------:R-:W-:-:S03]  /*1200*/  IABS R0, R20 ;  /* 0x0000001400007213 */ /* 0x000fc60000000000 */
[----:B------:R-:W-:Y:S01]  /*1210*/  IMAD.HI.U32 R3, R9, R3, R8 ;  /* 0x0000000309037227 */ /* 0x000fe200078e0008 */
[----:B------:R-:W-:-:S05]  /*1220*/  LEA R9, R134, 0xffffff80, 0x7 ;  /* 0xffffff8086097811 */ /* 0x000fca00078e38ff */
[----:B------:R-:W-:-:S04]  /*1230*/  IMAD.HI.U32 R8, R3, R0, RZ ;  /* 0x0000000003087227 */ /* 0x000fc800078e00ff */
[----:B------:R-:W-:Y:S02]  /*1240*/  IMAD.MOV R3, RZ, RZ, -R8 ;  /* 0x000000ffff037224 */ /* 0x000fe400078e0a08 */
[----:B------:R-:W-:-:S04]  /*1250*/  IMAD.WIDE.U32 R10, R9, c[0x0][0x198], R10 ;  /* 0x00006600090a7a25 */ /* 0x000fc800078e000a */
[----:B------:R-:W-:Y:S01]  /*1260*/  IMAD R3, R6, R3, R0 ;  /* 0x0000000306037224 */ /* 0x000fe200078e0200 */
[----:B------:R-:W-:Y:S02]  /*1270*/  LOP3.LUT R0, R20, c[0x0][0x1c8], RZ, 0x3c, !PT ;  /* 0x0000720014007a12 */ /* 0x000fe400078e3cff */
[----:B------:R-:W-:Y:S02]  /*1280*/  MOV R166, R10 ;  /* 0x0000000a00a67202 */ /* 0x000fe40000000f00 */
[----:B------:R-:W-:Y:S02]  /*1290*/  ISETP.GT.U32.AND P0, PT, R6, R3, PT ;  /* 0x000000030600720c */ /* 0x000fe40003f04070 */
[----:B------:R-:W-:-:S11]  /*12a0*/  ISETP.GE.AND P1, PT, R0, RZ, PT ;  /* 0x000000ff0000720c */ /* 0x000fd60003f26270 */
[-C--:B------:R-:W-:Y:S02]  /*12b0*/  @!P0 IADD3 R3, R3, -R6.reuse, RZ ;  /* 0x8000000603038210 */ /* 0x080fe40007ffe0ff */
[----:B------:R-:W-:Y:S02]  /*12c0*/  @!P0 IADD3 R8, R8, 0x1, RZ ;  /* 0x0000000108088810 */ /* 0x000fe40007ffe0ff */
[----:B------:R-:W-:Y:S02]  /*12d0*/  ISETP.GE.U32.AND P2, PT, R3, R6, PT ;  /* 0x000000060300720c */ /* 0x000fe40003f46070 */
[----:B------:R-:W-:Y:S02]  /*12e0*/  ISETP.NE.AND P0, PT, RZ, c[0x0][0x1c8], PT ;  /* 0x00007200ff007a0c */ /* 0x000fe40003f05270 */
[----:B------:R-:W-:-:S05]  /*12f0*/  SHF.R.S32.HI R3, RZ, 0x1f, R9 ;  /* 0x0000001fff037819 */ /* 0x000fca0000011409 */
[----:B------:R-:W-:-:S04]  /*1300*/  IMAD R0, R3, c[0x0][0x198], RZ ;  /* 0x0000660003007a24 */ /* 0x000fc800078e02ff */
[----:B------:R-:W-:Y:S01]  /*1310*/  @P2 IADD3 R8, R8, 0x1, RZ ;  /* 0x0000000108082810 */ /* 0x000fe20007ffe0ff */
[----:B------:R-:W-:-:S04]  /*1320*/  IMAD R13, R9, c[0x0][0x19c], R0 ;  /* 0x00006700090d7a24 */ /* 0x000fc800078e0200 */
        /* <DEDUP_REMOVED lines=19> */
.L_x_2573:
[----:B------:R-:W-:Y:S01]  /*1460*/  ISETP.NE.AND P0, PT, R4, -0x1, PT ;  /* 0xffffffff0400780c */ /* 0x000fe20003f05270 */
[----:B------:R-:W-:Y:S01]  /*1470*/  IMAD.IADD R187, R140, 0x1, -R143 ;  /* 0x000000018cbb7824 */ /* 0x000fe200078e0a8f */
[----:B------:R-:W-:Y:S01]  /*1480*/  SHF.R.S32.HI R7, RZ, 0x1f, R138 ;  /* 0x0000001fff077819 */ /* 0x000fe2000001148a */
[----:B------:R-:W-:Y:S01]  /*1490*/  IMAD.MOV.U32 R117, RZ, RZ, c[0x0][0x198] ;  /* 0x00006600ff757624 */ /* 0x000fe200078e00ff */
[----:B------:R-:W-:Y:S01]  /*14a0*/  IADD3 R192, R134, -0x1, RZ ;  /* 0xffffffff86c07810 */ /* 0x000fe20007ffe0ff */
[----:B------:R-:W-:Y:S01]  /*14b0*/  IMAD.SHL.U32 R169, R138, 0x2, RZ ;  /* 0x000000028aa97824 */ /* 0x000fe200078e00ff */
[CC--:B------:R-:W-:Y:S02]  /*14c0*/  LEA.HI R17, R7.reuse, R138.reuse, RZ, 0x2 ;  /* 0x0000008a07117211 */ /* 0x0c0fe400078f10ff */
[----:B------:R-:W-:Y:S02]  /*14d0*/  LEA.HI R141, R7, R138, RZ, 0x5 ;  /* 0x0000008a078d7211 */ /* 0x000fe400078f28ff */
[----:B------:R-:W-:-:S02]  /*14e0*/  LOP3.LUT R11, R17, 0xfffffffc, RZ, 0xc0, !PT ;  /* 0xfffffffc110b7812 */ /* 0x000fc400078ec0ff */
[----:B------:R-:W-:Y:S01]  /*14f0*/  SHF.R.S32.HI R139, RZ, 0x5, R141 ;  /* 0x00000005ff8b7819 */ /* 0x000fe2000001148d */
[----:B------:R-:W-:Y:S01]  /*1500*/  @!P0 IMAD.WIDE.U32 R12, R197, c[0x0][0x178], RZ ;  /* 0x00005e00c50c8a25 */ /* 0x000fe200078e00ff */
[----:B------:R-:W-:Y:S02]  /*1510*/  @!P0 SHF.R.S32.HI R10, RZ, 0x1f, R197 ;  /* 0x0000001fff0a8819 */ /* 0x000fe400000114c5 */
[----:B------:R-:W-:Y:S01]  /*1520*/  LOP3.LUT R141, R141, 0xffffffe0, RZ, 0xc0, !PT ;  /* 0xffffffe08d8d7812 */ /* 0x000fe200078ec0ff */
[----:B------:R-:W-:Y:S01]  /*1530*/  IMAD.IADD R11, R138, 0x1, -R11 ;  /* 0x000000018a0b7824 */ /* 0x000fe200078e0a0b */
[----:B------:R-:W-:Y:S01]  /*1540*/  LOP3.LUT R169, R169, 0x6, RZ, 0xc0, !PT ;  /* 0x00000006a9a97812 */ /* 0x000fe200078ec0ff */
[----:B------:R-:W-:Y:S02]  /*1550*/  @!P0 IMAD R10, R10, c[0x0][0x178], RZ ;  /* 0x00005e000a0a8a24 */ /* 0x000fe400078e02ff */
[----:B------:R-:W-:-:S04]  /*1560*/  @P0 IMAD.WIDE.U32 R14, R4, c[0x0][0x190], RZ ;  /* 0x00006400040e0a25 */ /* 0x000fc800078e00ff */
[----:B-----5:R-:W-:Y:S02]  /*1570*/  @!P0 IMAD R5, R197, c[0x0][0x17c], R10 ;  /* 0x00005f00c5058a24 */ /* 0x020fe400078e020a */
[----:B------:R-:W-:Y:S02]  /*1580*/  @!P0 IMAD.MOV.U32 R14, RZ, RZ, R12 ;  /* 0x000000ffff0e8224 */ /* 0x000fe400078e000c */
[----:B------:R-:W-:Y:S02]  /*1590*/  IMAD.SHL.U32 R11, R11, 0x8, RZ ;  /* 0x000000080b0b7824 */ /* 0x000fe400078e00ff */
[----:B------:R-:W-:Y:S02]  /*15a0*/  @P0 IMAD R4, R4, c[0x0][0x194], R15 ;  /* 0x0000650004040a24 */ /* 0x000fe400078e020f */
[----:B------:R-:W-:Y:S01]  /*15b0*/  @!P0 IMAD.IADD R4, R13, 0x1, R5 ;  /* 0x000000010d048824 */ /* 0x000fe200078e0205 */
[----:B------:R-:W-:Y:S01]  /*15c0*/  SHF.R.S32.HI R13, RZ, 0x1f, R20 ;  /* 0x0000001fff0d7819 */ /* 0x000fe20000011414 */
[----:B------:R-:W-:Y:S01]  /*15d0*/  IMAD.IADD R141, R138, 0x1, -R141 ;  /* 0x000000018a8d7824 */ /* 0x000fe200078e0a8d */
[----:B------:R-:W-:-:S02]  /*15e0*/  IADD3 R14, P0, R11, R14, RZ ;  /* 0x0000000e0b0e7210 */ /* 0x000fc40007f1e0ff */
[----:B------:R-:W-:Y:S01]  /*15f0*/  SHF.R.S32.HI R19, RZ, 0x1f, R11 ;  /* 0x0000001fff137819 */ /* 0x000fe2000001140b */
[----:B------:R-:W-:Y:S01]  /*1600*/  IMAD R13, R13, c[0x0][0x1a8], RZ ;  /* 0x00006a000d0d7a24 */ /* 0x000fe200078e02ff */
[----:B------:R-:W-:Y:S02]  /*1610*/  LEA.HI R5, R7, R138, RZ, 0x3 ;  /* 0x0000008a07057211 */ /* 0x000fe400078f18ff */
[----:B------:R-:W-:Y:S01]  /*1620*/  IADD3 R166, P1, R11, R166, RZ ;  /* 0x000000a60ba67210 */ /* 0x000fe20007f3e0ff */
[----:B------:R-:W-:Y:S01]  /*1630*/  IMAD.X R15, R19, 0x1, R4, P0 ;  /* 0x00000001130f7824 */ /* 0x000fe200000e0604 */
[----:B------:R-:W-:Y:S01]  /*1640*/  SHF.R.S32.HI R188, RZ, 0x3, R5 ;  /* 0x00000003ffbc7819 */ /* 0x000fe20000011405 */
[C---:B------:R-:W-:Y:S01]  /*1650*/  IMAD R10, R20.reuse, c[0x0][0x1ac], R13 ;  /* 0x00006b00140a7a24 */ /* 0x040fe200078e020d */
[----:B------:R-:W-:Y:S01]  /*1660*/  IADD3 R16, P0, R11, R16, RZ ;  /* 0x000000100b107210 */ /* 0x000fe20007f1e0ff */
[----:B------:R-:W-:Y:S01]  /*1670*/  IMAD.WIDE.U32 R20, R20, c[0x0][0x1a8], R14 ;  /* 0x00006a0014147a25 */ /* 0x000fe200078e000e */
[----:B------:R-:W-:-:S02]  /*1680*/  SHF.R.S32.HI R14, RZ, 0x2, R17 ;  /* 0x00000002ff0e7819 */ /* 0x000fc40000011411 */
[----:B------:R-:W-:Y:S01]  /*1690*/  LEA.HI R7, R7, R138, RZ, 0x4 ;  /* 0x0000008a07077211 */ /* 0x000fe200078f20ff */
[----:B------:R-:W-:Y:S01]  /*16a0*/  IMAD.SHL.U32 R4, R188, 0x40, RZ ;  /* 0x00000040bc047824 */ /* 0x000fe200078e00ff */
[C---:B------:R-:W-:Y:S01]  /*16b0*/  IADD3 R13, R14.reuse, 0x20, RZ ;  /* 0x000000200e0d7810 */ /* 0x040fe20007ffe0ff */
[----:B------:R-:W-:Y:S01]  /*16c0*/  IMAD.X R167, R19, 0x1, R0, P1 ;  /* 0x0000000113a77824 */ /* 0x000fe200008e0600 */
[----:B------:R-:W-:Y:S02]  /*16d0*/  LEA.HI R17, R17, R14, RZ, 0x1 ;  /* 0x0000000e11117211 */ /* 0x000fe400078f08ff */
[-C--:B------:R-:W-:Y:S01]  /*16e0*/  ISETP.GE.AND P3, PT, R13, R187.reuse, PT ;  /* 0x000000bb0d00720c */ /* 0x080fe20003f66270 */
[C---:B------:R-:W-:Y:S01]  /*16f0*/  IMAD.WIDE.U32 R166, R14.reuse, c[0x0][0x198], R166 ;  /* 0x000066000ea67a25 */ /* 0x040fe200078e00a6 */
[----:B------:R-:W-:Y:S02]  /*1700*/  SHF.R.S32.HI R15, RZ, 0x1f, R14 ;  /* 0x0000001fff0f7819 */ /* 0x000fe4000001140e */
[----:B------:R-:W-:-:S02]  /*1710*/  ISETP.GE.AND P4, PT, R14, R187, PT ;  /* 0x000000bb0e00720c */ /* 0x000fc40003f86270 */
[----:B------:R-:W-:Y:S01]  /*1720*/  LOP3.LUT R4, R4, 0xc0, RZ, 0xc0, !PT ;  /* 0x000000c004047812 */ /* 0x000fe200078ec0ff */
[----:B------:R-:W-:Y:S01]  /*1730*/  IMAD.WIDE R22, R23, 0x40, R14 ;  /* 0x0000004017167825 */ /* 0x000fe200078e020e */
[----:B------:R-:W-:Y:S02]  /*1740*/  LOP3.LUT R17, R17, 0x7fffffe, RZ, 0xc0, !PT ;  /* 0x07fffffe11117812 */ /* 0x000fe400078ec0ff */
[----:B------:R-:W-:Y:S01]  /*1750*/  LOP3.LUT R11, R4, 0x18, R11, 0xf8, !PT ;  /* 0x00000018040b7812 */ /* 0x000fe200078ef80b */
[----:B------:R-:W-:Y:S01]  /*1760*/  IMAD R165, R15, c[0x0][0x198], RZ ;  /* 0x000066000fa57a24 */ /* 0x000fe200078e02ff */
[----:B------:R-:W-:Y:S01]  /*1770*/  SHF.R.U32.HI R4, RZ, 0x3, R4 ;  /* 0x00000003ff047819 */ /* 0x000fe20000011604 */
[C---:B------:R-:W-:Y:S01]  /*1780*/  IMAD.IADD R12, R14.reuse, 0x1, -R17 ;  /* 0x000000010e0c7824 */ /* 0x040fe200078e0a11 */
[----:B------:R-:W-:Y:S01]  /*1790*/  IADD3 R136, P1, R14, R9, RZ ;  /* 0x000000090e887210 */ /* 0x000fe20007f3e0ff */
[----:B------:R-:W-:Y:S01]  /*17a0*/  IMAD.X R17, R19, 0x1, R2, P0 ;  /* 0x0000000113117824 */ /* 0x000fe200000e0602 */
[----:B------:R-:W-:Y:S01]  /*17b0*/  @!P3 IADD3 R18, P0, R22, 0x20, RZ ;  /* 0x000000201612b810 */ /* 0x000fe20007f1e0ff */
[----:B------:R-:W-:Y:S01]  /*17c0*/  IMAD R193, R139, 0x8, R12 ;  /* 0x000000088bc17824 */ /* 0x000fe200078e020c */
[----:B------:R-:W-:Y:S01]  /*17d0*/  LOP3.LUT R4, R11, R4, RZ, 0x3c, !PT ;  /* 0x000000040b047212 */ /* 0x000fe200078e3cff */
[----:B------:R-:W-:Y:S01]  /*17e0*/  IMAD.IADD R11, R21, 0x1, R10 ;  /* 0x00000001150b7824 */ /* 0x000fe200078e020a */
[----:B------:R-:W-:Y:S01]  /*17f0*/  LOP3.LUT R133, R7, 0xfffffff0, RZ, 0xc0, !PT ;  /* 0xfffffff007857812 */ /* 0x000fe200078ec0ff */
[----:B------:R-:W-:Y:S01]  /*1800*/  IMAD.SHL.U32 R2, R192, 0x80, RZ ;  /* 0x00000080c0027824 */ /* 0x000fe200078e00ff */
[----:B------:R-:W-:Y:S01]  /*1810*/  SHF.R.S32.HI R7, RZ, 0x4, R7 ;  /* 0x00000004ff077819 */ /* 0x000fe20000011407 */
[----:B------:R-:W-:-:S02]  /*1820*/  @!P4 IMAD.MOV.U32 R10, RZ, RZ, R20 ;  /* 0x000000ffff0ac224 */ /* 0x000fc400078e0014 */
[----:B------:R-:W-:Y:S02]  /*1830*/  @!P4 IMAD R0, R23, c[0x0][0x190], RZ ;  /* 0x000064001700ca24 */ /* 0x000fe400078e02ff */
[----:B------:R-:W-:Y:S02]  /*1840*/  @!P3 IMAD.X R9, RZ, RZ, R23, P0 ;  /* 0x000000ffff09b224 */ /* 0x000fe400000e0617 */
[----:B------:R-:W-:Y:S02]  /*1850*/  IMAD.U32 R193, R193, 0x20, R4 ;  /* 0x00000020c1c17824 */ /* 0x000fe400078e0004 */
[----:B------:R-:W-:Y:S02]  /*1860*/  @!P3 IMAD.MOV.U32 R21, RZ, RZ, R11 ;  /* 0x000000ffff15b224 */ /* 0x000fe400078e000b */
[----:B------:R-:W-:Y:S02]  /*1870*/  IMAD.IADD R4, R135, 0x1, -R2 ;  /* 0x0000000187047824 */ /* 0x000fe400078e0a02 */
[----:B------:R-:W-:-:S02]  /*1880*/  IMAD.X R3, R15, 0x1, R3, P1 ;  /* 0x000000010f037824 */ /* 0x000fc400008e0603 */
[C---:B------:R-:W-:Y:S01]  /*1890*/  @!P4 IMAD R15, R22.reuse, c[0x0][0x194], R0 ;  /* 0x00006500160fca24 */ /* 0x040fe200078e0200 */
[-C--:B------:R-:W-:Y:S01]  /*18a0*/  ISETP.GE.AND P1, PT, R13, R4.reuse, PT ;  /* 0x000000040d00720c */ /* 0x080fe20003f26270 */
[----:B------:R-:W-:Y:S01]  /*18b0*/  @!P4 IMAD.WIDE.U32 R10, R22, c[0x0][0x190], R10 ;  /* 0x00006400160aca25 */ /* 0x000fe200078e000a */
[----:B------:R-:W-:-:S03]  /*18c0*/  ISETP.GE.AND P5, PT, R14, R4, PT ;  /* 0x000000040e00720c */ /* 0x000fc60003fa6270 */
[----:B------:R-:W-:Y:S01]  /*18d0*/  @!P3 IMAD R9, R9, c[0x0][0x190], RZ ;  /* 0x000064000909ba24 */ /* 0x000fe200078e02ff */
[----:B------:R-:W-:Y:S01]  /*18e0*/  @!P4 LEA R24, P0, R10, c[0x0][0x160], 0x1 ;  /* 0x000058000a18ca11 */ /* 0x000fe200078008ff */
[----:B------:R-:W-:Y:S01]  /*18f0*/  @!P4 IMAD.IADD R0, R11, 0x1, R15 ;  /* 0x000000010b00c824 */ /* 0x000fe200078e020f */
[----:B------:R-:W-:Y:S01]  /*1900*/  IADD3 R11, R14, 0x40, RZ ;  /* 0x000000400e0b7810 */ /* 0x000fe20007ffe0ff */
[----:B------:R-:W-:Y:S01]  /*1910*/  @!P3 IMAD R9, R18, c[0x0][0x194], R9 ;  /* 0x000065001209ba24 */ /* 0x000fe200078e0209 */
[----:B------:R-:W-:Y:S01]  /*1920*/  IADD3 R15, R14, 0x60, RZ ;  /* 0x000000600e0f7810 */ /* 0x000fe20007ffe0ff */
[----:B------:R-:W-:Y:S01]  /*1930*/  @!P3 IMAD.WIDE.U32 R18, R18, c[0x0][0x190], R20 ;  /* 0x000064001212ba25 */ /* 0x000fe200078e0014 */
[----:B------:R-:W-:Y:S02]  /*1940*/  @!P4 LEA.HI.X R25, R10, c[0x0][0x164], R0, 0x1, P0 ;  /* 0x000059000a19ca11 */ /* 0x000fe400000f0c00 */
[----:B------:R-:W-:Y:S01]  /*1950*/  @!P1 LEA R10, P2, R117, R166, 0x5 ;  /* 0x000000a6750a9211 */ /* 0x000fe200078428ff */
[----:B------:R-:W-:Y:S01]  /*1960*/  @!P3 IMAD.IADD R9, R19, 0x1, R9 ;  /* 0x000000011309b824 */ /* 0x000fe200078e0209 */
[----:B------:R-:W-:Y:S01]  /*1970*/  @!P3 LEA R20, P0, R18, c[0x0][0x160], 0x1 ;  /* 0x000058001214ba11 */ /* 0x000fe200078008ff */
[----:B------:R-:W-:-:S02]  /*1980*/  IMAD R165, R14, c[0x0][0x19c], R165 ;  /* 0x000067000ea57a24 */ /* 0x000fc400078e02a5 */
[----:B------:R-:W-:Y:S01]  /*1990*/  IMAD.MOV.U32 R0, RZ, RZ, c[0x0][0x19c] ;  /* 0x00006700ff007624 */ /* 0x000fe200078e00ff */
[----:B------:R-:W-:Y:S01]  /*19a0*/  @!P3 LEA.HI.X R21, R18, c[0x0][0x164], R9, 0x1, P0 ;  /* 0x000059001215ba11 */ /* 0x000fe200000f0c09 */
[----:B------:R-:W-:Y:S01]  /*19b0*/  IMAD.IADD R165, R167, 0x1, R165 ;  /* 0x00000001a7a57824 */ /* 0x000fe200078e02a5 */
[----:B------:R-:W-:Y:S01]  /*19c0*/  ISETP.GE.AND P0, PT, R11, R4, PT ;  /* 0x000000040b00720c */ /* 0x000fe20003f06270 */
[----:B------:R-:W-:-:S03]  /*19d0*/  IMAD.WIDE.U32 R22, R117, 0x40, RZ ;  /* 0x0000004075167825 */ /* 0x000fc600078e00ff */
[----:B------:R-:W-:Y:S01]  /*19e0*/  @!P1 LEA.HI.X R9, R117, R165, R0, 0x5, P2 ;  /* 0x000000a575099211 */ /* 0x000fe200010f2c00 */
[----:B------:R-:W-:Y:S01]  /*19f0*/  IMAD.SHL.U32 R193, R193, 0x2, RZ ;  /* 0x00000002c1c17824 */ /* 0x000fe200078e00ff */
[----:B------:R-:W-:Y:S01]  /*1a00*/  @!P1 LEA R18, P2, R10, c[0x0][0x168], 0x1 ;  /* 0x00005a000a129a11 */ /* 0x000fe200078408ff */
[----:B------:R-:W-:Y:S02]  /*1a10*/  IMAD.IADD R133, R138, 0x1, -R133 ;  /* 0x000000018a857824 */ /* 0x000fe400078e0a85 */
[----:B------:R-:W-:Y:S01]  /*1a20*/  IMAD R3, R3, c[0x0][0x1a0], RZ ;  /* 0x0000680003037a24 */ /* 0x000fe200078e02ff */
[----:B------:R-:W-:Y:S01]  /*1a30*/  @!P1 LEA.HI.X R19, R10, c[0x0][0x16c], R9, 0x1, P2 ;  /* 0x00005b000a139a11 */ /* 0x000fe200010f0c09 */
[----:B------:R-:W-:Y:S01]  /*1a40*/  IMAD.SHL.U32 R10, R0, 0x40, RZ ;  /* 0x00000040000a7824 */ /* 0x000fe200078e00ff */
[----:B------:R-:W-:Y:S01]  /*1a50*/  @!PT LDS RZ, [RZ] ;  /* 0x00000000fffff984 */ /* 0x000fe20000000800 */
[----:B------:R-:W-:Y:S01]  /*1a60*/  @!PT LDS RZ, [RZ] ;  /* 0x00000000fffff984 */ /* 0x000fe20000000800 */
[----:B------:R-:W-:Y:S01]  /*1a70*/  @!PT LDS RZ, [RZ] ;  /* 0x00000000fffff984 */ /* 0x000fe20000000800 */
[----:B------:R1:W-:Y:S01]  /*1a80*/  @!P4 LDGSTS.E.BYPASS.LTC128B.128 [R193], [R24.64] ;  /* 0x0000000018c1cfae */ /* 0x0003e2000b901d4c */
[----:B------:R-:W-:Y:S02]  /*1a90*/  @!P0 IADD3 R12, P2, R166, R22, RZ ;  /* 0x00000016a60c8210 */ /* 0x000fe40007f5e0ff */
[----:B------:R-:W-:Y:S01]  /*1aa0*/  SHF.R.S32.HI R116, RZ, 0x1f, R133 ;  /* 0x0000001fff747819 */ /* 0x000fe20000011485 */
[----:B------:R1:W-:Y:S01]  /*1ab0*/  @!P4 LDGSTS.E.BYPASS.LTC128B.128 [R193+0x1000], [R24.64+0x40] ;  /* 0x0100004018c1cfae */ /* 0x0003e2000b901d4c */
[----:B------:R-:W-:-:S02]  /*1ac0*/  @!P0 IADD3.X R9, R165, R23, R10, P2, !PT ;  /* 0x00000017a5098210 */ /* 0x000fc400017fe40a */
[----:B------:R-:W-:Y:S01]  /*1ad0*/  @!P0 LEA R10, P2, R12, c[0x0][0x168], 0x1 ;  /* 0x00005a000c0a8a11 */ /* 0x000fe200078408ff */
[----:B------:R1:W-:Y:S01]  /*1ae0*/  @!P4 LDGSTS.E.BYPASS.LTC128B.128 [R193+0x2000], [R24.64+0x80] ;  /* 0x0200008018c1cfae */ /* 0x0003e2000b901d4c */
[----:B------:R-:W-:Y:S02]  /*1af0*/  @!P5 LEA R22, P4, R166, c[0x0][0x168], 0x1 ;  /* 0x00005a00a616da11 */ /* 0x000fe400078808ff */
[----:B------:R-:W-:Y:S01]  /*1b00*/  LEA.HI R116, R116, R133, RZ, 0x3 ;  /* 0x0000008574747211 */ /* 0x000fe200078f18ff */
[----:B------:R2:W-:Y:S01]  /*1b10*/  @!P3 LDGSTS.E.BYPASS.LTC128B.128 [R193+0x800], [R20.64] ;  /* 0x0080000014c1bfae */ /* 0x0005e2000b901d4c */
[----:B------:R-:W-:Y:S02]  /*1b20*/  @!P5 LEA.HI.X R23, R166, c[0x0][0x16c], R165, 0x1, P4 ;  /* 0x00005b00a617da11 */ /* 0x000fe400020f0ca5 */
[----:B------:R-:W-:Y:S01]  /*1b30*/  ISETP.GE.AND P4, PT, R13, R4, PT ;  /* 0x000000040d00720c */ /* 0x000fe20003f86270 */
[----:B------:R2:W-:Y:S01]  /*1b40*/  @!P3 LDGSTS.E.BYPASS.LTC128B.128 [R193+0x1800], [R20.64+0x40] ;  /* 0x0180004014c1bfae */ /* 0x0005e2000b901d4c */
[----:B------:R-:W-:-:S02]  /*1b50*/  IMAD R13, R136, c[0x0][0x1a4], R3 ;  /* 0x00006900880d7a24 */ /* 0x000fc400078e0203 */
[----:B------:R-:W-:Y:S01]  /*1b60*/  IMAD.SHL.U32 R116, R116, 0x20, RZ ;  /* 0x0000002074747824 */ /* 0x000fe200078e00ff */
[----:B------:R2:W-:Y:S01]  /*1b70*/  @!P3 LDGSTS.E.BYPASS.LTC128B.128 [R193+0x2800], [R20.64+0x80] ;  /* 0x0280008014c1bfae */ /* 0x0005e2000b901d4c */
[-C--:B------:R-:W-:Y:S02]  /*1b80*/  ISETP.GE.AND P3, PT, R11, R4.reuse, PT ;  /* 0x000000040b00720c */ /* 0x080fe40003f66270 */
[----:B------:R-:W-:Y:S01]  /*1b90*/  @!P0 LEA.HI.X R11, R12, c[0x0][0x16c], R9, 0x1, P2 ;  /* 0x00005b000c0b8a11 */ /* 0x000fe200010f0c09 */
[----:B------:R-:W-:Y:S01]  /*1ba0*/  IMAD R9, R6, c[0x0][0x1b8], RZ ;  /* 0x00006e0006097a24 */ /* 0x000fe200078e02ff */
[----:B------:R2:W-:Y:S01]  /*1bb0*/  @!P5 LDGSTS.E.BYPASS.LTC128B.128 [R193+0x3000], [R22.64] ;  /* 0x0300000016c1dfae */ /* 0x0005e2000b901d4c */
[----:B------:R-:W-:Y:S01]  /*1bc0*/  ISETP.GE.AND P2, PT, R15, R4, PT ;  /* 0x000000040f00720c */ /* 0x000fe20003f46270 */
[----:B------:R-:W-:Y:S01]  /*1bd0*/  IMAD.MOV.U32 R12, RZ, RZ, 0x40 ;  /* 0x00000040ff0c7424 */ /* 0x000fe200078e00ff */
[----:B------:R-:W-:Y:S01]  /*1be0*/  LOP3.LUT R116, R116, 0xffffff00, RZ, 0xc0, !PT ;  /* 0xffffff0074747812 */ /* 0x000fe200078ec0ff */
[----:B------:R-:W-:Y:S01]  /*1bf0*/  IMAD R6, R8, c[0x0][0x1bc], R9 ;  /* 0x00006f0008067a24 */ /* 0x000fe200078e0209 */
[C---:B------:R-:W-:Y:S01]  /*1c00*/  LOP3.LUT R9, R5.reuse, 0xfffffff8, RZ, 0xc0, !PT ;  /* 0xfffffff805097812 */ /* 0x040fe200078ec0ff */
[----:B------:R2:W-:Y:S01]  /*1c10*/  @!P5 LDGSTS.E.BYPASS.LTC128B.128 [R193+0x5000], [R22.64+0x40] ;  /* 0x0500004016c1dfae */ /* 0x0005e2000b901d4c */
[----:B------:R-:W-:Y:S01]  /*1c20*/  LEA.HI R5, R5, R188, RZ, 0x1 ;  /* 0x000000bc05057211 */ /* 0x000fe200078f08ff */
[----:B------:R-:W-:-:S02]  /*1c30*/  IMAD R186, R139, 0x200, R116 ;  /* 0x000002008bba7824 */ /* 0x000fc400078e0274 */
[----:B------:R2:W-:Y:S01]  /*1c40*/  @!P5 LDGSTS.E.BYPASS.LTC128B.128 [R193+0x7000], [R22.64+0x80] ;  /* 0x0700008016c1dfae */ /* 0x0005e2000b901d4c */
[----:B------:R-:W-:Y:S01]  /*1c50*/  IMAD.IADD R9, R138, 0x1, -R9 ;  /* 0x000000018a097824 */ /* 0x000fe200078e0a09 */
[-C--:B------:R-:W-:Y:S02]  /*1c60*/  ISETP.GE.AND P5, PT, R14, R4.reuse, PT ;  /* 0x000000040e00720c */ /* 0x080fe40003fa6270 */
[----:B------:R3:W-:Y:S01]  /*1c70*/  @!P1 LDGSTS.E.BYPASS.LTC128B.128 [R193+0x3800], [R18.64] ;  /* 0x0380000012c19fae */ /* 0x0007e2000b901d4c */
[----:B------:R-:W-:Y:S02]  /*1c80*/  LOP3.LUT R5, R5, 0xfffffffe, RZ, 0xc0, !PT ;  /* 0xfffffffe05057812 */ /* 0x000fe400078ec0ff */
[----:B------:R-:W-:Y:S01]  /*1c90*/  LEA.HI R196, R9, R9, RZ, 0x1 ;  /* 0x0000000909c47211 */ /* 0x000fe200078f08ff */
[----:B------:R3:W-:Y:S02]  /*1ca0*/  @!P1 LDGSTS.E.BYPASS.LTC128B.128 [R193+0x5800], [R18.64+0x40] ;  /* 0x0580004012c19fae */ /* 0x0007e4000b901d4c */
[----:B------:R-:W-:Y:S01]  /*1cb0*/  IMAD.IADD R195, R188, 0x1, -R5 ;  /* 0x00000001bcc37824 */ /* 0x000fe200078e0a05 */
[----:B------:R-:W-:Y:S01]  /*1cc0*/  LOP3.LUT R194, R196, 0xfffffffe, RZ, 0xc0, !PT ;  /* 0xfffffffec4c27812 */ /* 0x000fe200078ec0ff */
[----:B------:R3:W-:Y:S01]  /*1cd0*/  @!P1 LDGSTS.E.BYPASS.LTC128B.128 [R193+0x7800], [R18.64+0x80] ;  /* 0x0780008012c19fae */ /* 0x0007e2000b901d4c */
[----:B------:R-:W-:Y:S01]  /*1ce0*/  ISETP.GE.AND P1, PT, R15, R4, PT ;  /* 0x000000040f00720c */ /* 0x000fe20003f26270 */
[----:B------:R-:W-:Y:S01]  /*1cf0*/  IMAD.WIDE.U32 R14, R8, c[0x0][0x1b8], R16 ;  /* 0x00006e00080e7a25 */ /* 0x000fe200078e0010 */
[----:B------:R-:W-:Y:S01]  /*1d00*/  LEA.HI R4, R7, R7, RZ, 0x1 ;  /* 0x0000000707047211 */ /* 0x000fe200078f08ff */
[----:B------:R4:W-:Y:S01]  /*1d10*/  @!P0 LDGSTS.E.BYPASS.LTC128B.128 [R193+0x4000], [R10.64] ;  /* 0x040000000ac18fae */ /* 0x0009e2000b901d4c */
[----:B------:R-:W-:Y:S01]  /*1d20*/  SHF.R.S32.HI R196, RZ, 0x1, R196 ;  /* 0x00000001ffc47819 */ /* 0x000fe200000114c4 */
[----:B------:R-:W-:Y:S01]  /*1d30*/  IMAD.IADD R15, R15, 0x1, R6 ;  /* 0x000000010f0f7824 */ /* 0x000fe200078e0206 */
[----:B------:R-:W-:Y:S01]  /*1d40*/  LOP3.LUT R8, R4, 0xfffffffe, RZ, 0xc0, !PT ;  /* 0xfffffffe04087812 */ /* 0x000fe200078ec0ff */
[----:B------:R4:W-:Y:S01]  /*1d50*/  @!P0 LDGSTS.E.BYPASS.LTC128B.128 [R193+0x6000], [R10.64+0x40] ;  /* 0x060000400ac18fae */ /* 0x0009e2000b901d4c */
[----:B------:R-:W-:Y:S01]  /*1d60*/  LEA.HI R4, R133, R133, RZ, 0x1 ;  /* 0x0000008585047211 */ /* 0x000fe200078f08ff */
[----:B------:R-:W-:-:S02]  /*1d70*/  IMAD.SHL.U32 R3, R196, 0x40, RZ ;  /* 0x00000040c4037824 */ /* 0x000fc400078e00ff */
[----:B------:R-:W-:Y:S01]  /*1d80*/  IMAD.IADD R7, R7, 0x1, -R8 ;  /* 0x0000000107077824 */ /* 0x000fe200078e0a08 */
[----:B------:R-:W-:Y:S01]  /*1d90*/  LOP3.LUT R8, R4, 0x7fffffe, RZ, 0xc0, !PT ;  /* 0x07fffffe04087812 */ /* 0x000fe200078ec0ff */
[----:B------:R-:W-:Y:S01]  /*1da0*/  IMAD.WIDE.U32 R136, R136, c[0x0][0x1a0], R14 ;  /* 0x0000680088887a25 */ /* 0x000fe200078e000e */
[--C-:B------:R-:W-:Y:S01]  /*1db0*/  SHF.R.S32.HI R5, RZ, 0x1, R4.reuse ;  /* 0x00000001ff057819 */ /* 0x100fe20000011404 */
[----:B------:R4:W-:Y:S01]  /*1dc0*/  @!P0 LDGSTS.E.BYPASS.LTC128B.128 [R193+0x8000], [R10.64+0x80] ;  /* 0x080000800ac18fae */ /* 0x0009e2000b901d4c */
[----:B------:R-:W-:Y:S01]  /*1dd0*/  SHF.R.S32.HI R6, RZ, 0x1f, R4 ;  /* 0x0000001fff067819 */ /* 0x000fe20000011404 */
[----:B------:R-:W-:Y:S01]  /*1de0*/  @!P1 IMAD.MOV.U32 R167, RZ, RZ, R165 ;  /* 0x000000ffffa79224 */ /* 0x000fe200078e00a5 */
[----:B------:R-:W-:Y:S01]  /*1df0*/  LOP3.LUT R4, R3, 0xc0, RZ, 0xc0, !PT ;  /* 0x000000c003047812 */ /* 0x000fe200078ec0ff */
[----:B------:R-:W-:Y:S01]  /*1e00*/  IMAD.SHL.U32 R15, R195, 0x8, RZ ;  /* 0x00000008c30f7824 */ /* 0x000fe200078e00ff */
[----:B------:R-:W-:Y:S01]  /*1e10*/  LEA R190, P0, R136, c[0x0][0x170], 0x1 ;  /* 0x00005c0088be7a11 */ /* 0x000fe200078008ff */
[----:B------:R-:W-:-:S02]  /*1e20*/  IMAD.IADD R133, R133, 0x1, -R8 ;  /* 0x0000000185857824 */ /* 0x000fc400078e0a08 */
[----:B------:R-:W-:Y:S01]  /*1e30*/  IMAD.IADD R194, R9, 0x1, -R194 ;  /* 0x0000000109c27824 */ /* 0x000fe200078e0ac2 */
[----:B------:R-:W-:Y:S01]  /*1e40*/  LOP3.LUT R15, R4, 0x8, R15, 0xf8, !PT ;  /* 0x00000008040f7812 */ /* 0x000fe200078ef80f */
[----:B------:R-:W-:Y:S01]  /*1e50*/  IMAD.IADD R132, R137, 0x1, R13 ;  /* 0x0000000189847824 */ /* 0x000fe200078e020d */
[----:B------:R-:W-:Y:S01]  /*1e60*/  SHF.R.U32.HI R4, RZ, 0x3, R4 ;  /* 0x00000003ff047819 */ /* 0x000fe20000011604 */
[----:B------:R-:W-:Y:S01]  /*1e70*/  @!P1 IMAD R3, R0, 0x60, RZ ;  /* 0x0000006000039824 */ /* 0x000fe200078e02ff */
[----:B------:R-:W-:Y:S01]  /*1e80*/  LEA.HI R0, R6, R5, RZ, 0x2 ;  /* 0x0000000506007211 */ /* 0x000fe200078f10ff */
[----:B------:R-:W-:Y:S01]  /*1e90*/  @!P1 IMAD.WIDE.U32 R8, R117, 0x60, R166 ;  /* 0x0000006075089825 */ /* 0x000fe200078e00a6 */
[----:B------:R-:W-:Y:S02]  /*1ea0*/  LEA.HI.X R191, R136, c[0x0][0x174], R132, 0x1, P0 ;  /* 0x00005d0088bf7a11 */ /* 0x000fe400000f0c84 */
[----:B------:R-:W-:Y:S01]  /*1eb0*/  LOP3.LUT R4, R15, R4, RZ, 0x3c, !PT ;  /* 0x000000040f047212 */ /* 0x000fe200078e3cff */
[----:B------:R-:W-:Y:S01]  /*1ec0*/  @!P1 IMAD.IADD R3, R9, 0x1, R3 ;  /* 0x0000000109039824 */ /* 0x000fe200078e0203 */
[----:B------:R-:W-:Y:S01]  /*1ed0*/  @!P1 LEA R14, P0, R8, c[0x0][0x168], 0x1 ;  /* 0x00005a00080e9a11 */ /* 0x000fe200078008ff */
[----:B------:R-:W-:Y:S01]  /*1ee0*/  IMAD R185, R7, 0x8, R194 ;  /* 0x0000000807b97824 */ /* 0x000fe200078e02c2 */
[----:B------:R-:W-:Y:S01]  /*1ef0*/  LOP3.LUT R0, R0, 0xfffffffc, RZ, 0xc0, !PT ;  /* 0xfffffffc00007812 */ /* 0x000fe200078ec0ff */
[----:B------:R-:W-:Y:S01]  /*1f00*/  IMAD R6, R12, c[0x0][0x1a4], RZ ;  /* 0x000069000c067a24 */ /* 0x000fe200078e02ff */
[----:B------:R-:W-:Y:S01]  /*1f10*/  @!P1 LEA.HI.X R15, R8, c[0x0][0x16c], R3, 0x1, P0 ;  /* 0x00005b00080f9a11 */ /* 0x000fe200000f0c03 */
[----:B------:R-:W-:-:S02]  /*1f20*/  IMAD.U32 R185, R185, 0x20, R4 ;  /* 0x00000020b9b97824 */ /* 0x000fc400078e0004 */
[----:B------:R-:W-:Y:S02]  /*1f30*/  IMAD.IADD R0, R5, 0x1, -R0 ;  /* 0x0000000105007824 */ /* 0x000fe400078e0a00 */
[----:B------:R1:W-:Y:S01]  /*1f40*/  @!P1 LDGSTS.E.BYPASS.LTC128B.128 [R193+0x4800], [R14.64] ;  /* 0x048000000ec19fae */ /* 0x0003e2000b901d4c */
[----:B----4-:R-:W-:Y:S02]  /*1f50*/  @!P2 IMAD.MOV.U32 R10, RZ, RZ, c[0x0][0x1a0] ;  /* 0x00006800ff0aa624 */ /* 0x010fe400078e00ff */
[----:B------:R-:W-:Y:S01]  /*1f60*/  @!P2 IMAD.MOV.U32 R4, RZ, RZ, R190 ;  /* 0x000000ffff04a224 */ /* 0x000fe200078e00be */
[----:B------:R1:W-:Y:S01]  /*1f70*/  @!P1 LDGSTS.E.BYPASS.LTC128B.128 [R193+0x6800], [R14.64+0x40] ;  /* 0x068000400ec19fae */ /* 0x0003e2000b901d4c */
[----:B------:R-:W-:Y:S02]  /*1f80*/  @!P2 IMAD.MOV.U32 R5, RZ, RZ, R191 ;  /* 0x000000ffff05a224 */ /* 0x000fe400078e00bf */
[----:B------:R-:W-:Y:S01]  /*1f90*/  IMAD.WIDE.U32 R12, R12, c[0x0][0x1a0], RZ ;  /* 0x000068000c0c7a25 */ /* 0x000fe200078e00ff */
[----:B------:R1:W-:Y:S03]  /*1fa0*/  @!P1 LDGSTS.E.BYPASS.LTC128B.128 [R193+0x8800], [R14.64+0x80] ;  /* 0x088000800ec19fae */ /* 0x0003e6000b901d4c */
[----:B------:R-:W-:Y:S01]  /*1fb0*/  @!P2 IMAD.WIDE.U32 R10, R10, 0xc0, R4 ;  /* 0x000000c00a0aa825 */ /* 0x000fe200078e0004 */
[----:B------:R-:W0:Y:S03]  /*1fc0*/  LDGDEPBAR ;  /* 0x00000000000079af */ /* 0x000e260000000000 */
[----:B------:R-:W-:-:S02]  /*1fd0*/  @!P3 IMAD.MOV.U32 R3, RZ, RZ, c[0x0][0x1a0] ;  /* 0x00006800ff03b624 */ /* 0x000fc400078e00ff */
[----:B------:R-:W-:Y:S02]  /*1fe0*/  @!P2 IMAD.MOV.U32 R5, RZ, RZ, c[0x0][0x1a4] ;  /* 0x00006900ff05a624 */ /* 0x000fe400078e00ff */
[----:B------:R-:W-:Y:S02]  /*1ff0*/  IMAD.SHL.U32 R8, R0, 0x40, RZ ;  /* 0x0000004000087824 */ /* 0x000fe400078e00ff */
[----:B------:R-:W-:Y:S02]  /*2000*/  @!P3 IMAD.MOV.U32 R4, RZ, RZ, c[0x0][0x1a4] ;  /* 0x00006900ff04b624 */ /* 0x000fe400078e00ff */
[----:B------:R-:W-:Y:S01]  /*2010*/  @!P2 IMAD R5, R5, 0xc0, RZ ;  /* 0x000000c00505a824 */ /* 0x000fe200078e02ff */
[----:B------:R-:W-:Y:S01]  /*2020*/  LOP3.LUT R8, R8, 0xc0, RZ, 0xc0, !PT ;  /* 0x000000c008087812 */ /* 0x000fe200078ec0ff */
[----:B------:R-:W-:Y:S02]  /*2030*/  IMAD.SHL.U32 R7, R7, 0x8, RZ ;  /* 0x0000000807077824 */ /* 0x000fe400078e00ff */
[----:B------:R-:W-:-:S02]  /*2040*/  @!P2 IMAD.IADD R11, R11, 0x1, R5 ;  /* 0x000000010b0ba824 */ /* 0x000fc400078e0205 */
[----:B------:R-:W-:Y:S01]  /*2050*/  @!P5 IMAD.MOV.U32 R5, RZ, RZ, R191 ;  /* 0x000000ffff05d224 */ /* 0x000fe200078e00bf */
[----:B------:R-:W-:Y:S01]  /*2060*/  LOP3.LUT R7, R8, 0x8, R7, 0xf8, !PT ;  /* 0x0000000808077812 */ /* 0x000fe200078ef807 */
[----:B------:R-:W-:Y:S01]  /*2070*/  IMAD R186, R133, 0x20, R186 ;  /* 0x0000002085ba7824 */ /* 0x000fe200078e02ba */
[----:B------:R-:W-:Y:S01]  /*2080*/  SHF.R.U32.HI R8, RZ, 0x3, R8 ;  /* 0x00000003ff087819 */ /* 0x000fe20000011608 */
[----:B------:R-:W-:Y:S01]  /*2090*/  IMAD.SHL.U32 R185, R185, 0x2, RZ ;  /* 0x00000002b9b97824 */ /* 0x000fe200078e00ff */
[----:B-1----:R-:W-:Y:S01]  /*20a0*/  @!P4 IADD3 R14, P1, R190, R12, RZ ;  /* 0x0000000cbe0ec210 */ /* 0x002fe20007f3e0ff */
[----:B------:R-:W-:-:S04]  /*20b0*/  DEPBAR.LE SB0, 0x0 ;  /* 0x000080000000791a */ /* 0x000fc80000000000 */
[----:B------:R-:W-:Y:S01]  /*20c0*/  BAR.SYNC.DEFER_BLOCKING 0x0 ;  /* 0x0000000000007b1d */ /* 0x000fe20000010000 */
[----:B------:R-:W-:Y:S01]  /*20d0*/  @!P3 LEA R12, P0, R3, R190, 0x7 ;  /* 0x000000be030cb211 */ /* 0x000fe200078038ff */
[----:B------:R-:W-:Y:S01]  /*20e0*/  IMAD R116, R133, 0x20, R116 ;  /* 0x0000002085747824 */ /* 0x000fe200078e0274 */
[----:B------:R-:W-:Y:S02]  /*20f0*/  @!P4 IADD3.X R15, R191, R13, R6, P1, !PT ;  /* 0x0000000dbf0fc210 */ /* 0x000fe40000ffe406 */
[----:B------:R-:W-:Y:S01]  /*2100*/  @!P3 LEA.HI.X R13, R3, R191, R4, 0x7, P0 ;  /* 0x000000bf030db211 */ /* 0x000fe200000f3c04 */
[----:B------:R-:W-:Y:S01]  /*2110*/  @!P5 IMAD.MOV.U32 R4, RZ, RZ, R190 ;  /* 0x000000ffff04d224 */ /* 0x000fe200078e00be */
[----:B------:R-:W-:Y:S01]  /*2120*/  LOP3.LUT R119, R7, R8, RZ, 0x3c, !PT ;  /* 0x0000000807777212 */ /* 0x000fe200078e3cff */
[----:B------:R-:W-:Y:S01]  /*2130*/  IMAD.MOV.U32 R3, RZ, RZ, 0x10 ;  /* 0x00000010ff037424 */ /* 0x000fe200078e00ff */
[----:B------:R-:W-:Y:S01]  /*2140*/  LOP3.LUT P1, RZ, R0, 0x2, RZ, 0xc0, !PT ;  /* 0x0000000200ff7812 */ /* 0x000fe2000782c0ff */
[----:B------:R-:W-:Y:S01]  /*2150*/  IMAD.MOV.U32 R0, RZ, RZ, 0x20 ;  /* 0x00000020ff007424 */ /* 0x000fe200078e00ff */
[----:B------:R-:W-:Y:S01]  /*2160*/  LOP3.LUT P0, RZ, R196, 0x2, RZ, 0xc0, !PT ;  /* 0x00000002c4ff7812 */ /* 0x000fe2000780c0ff */
[----:B------:R-:W-:Y:S01]  /*2170*/  IMAD.IADD R186, R119, 0x1, R186 ;  /* 0x0000000177ba7824 */ /* 0x000fe200078e02ba */
[----:B------:R-:W-:Y:S01]  /*2180*/  SEL R3, R3, 0xfffffff0, !P1 ;  /* 0xfffffff003037807 */ /* 0x000fe20004800000 */
[----:B------:R-:W-:Y:S01]  /*2190*/  IMAD.IADD R119, R119, 0x1, R116 ;  /* 0x0000000177777824 */ /* 0x000fe200078e0274 */
[----:B------:R-:W-:Y:S01]  /*21a0*/  SEL R0, R0, 0xffffffe0, !P0 ;  /* 0xffffffe000007807 */ /* 0x000fe20004000000 */
[----:B------:R-:W-:-:S04]  /*21b0*/  IMAD.SHL.U32 R186, R186, 0x2, RZ ;  /* 0x00000002baba7824 */ /* 0x000fc800078e00ff */
[----:B------:R-:W-:Y:S02]  /*21c0*/  IMAD R184, R3, 0x2, R186 ;  /* 0x0000000203b87824 */ /* 0x000fe400078e02ba */
        /* <DEDUP_REMOVED lines=40> */
[----:B------:R-:W1:Y:S04]  /*2450*/  LDSM.16.M88.4 R24, [R185+0x3000] ;  /* 0x00300000b918783b */ /* 0x000e680000000200 */
[----:B------:R-:W-:Y:S04]  /*2460*/  LDSM.16.M88.4 R120, [R184] ;  /* 0x00000000b878783b */ /* 0x000fe80000000200 */
[----:B------:R-:W-:Y:S04]  /*2470*/  LDSM.16.M88.4 R88, [R118+0x3000] ;  /* 0x003000007658783b */ /* 0x000fe80000000200 */
[----:B------:R-:W2:Y:S04]  /*2480*/  LDSM.16.M88.4 R76, [R185+0x3400] ;  /* 0x00340000b94c783b */ /* 0x000ea80000000200 */
[----:B------:R-:W2:Y:S04]  /*2490*/  LDSM.16.M88.4 R68, [R185+0x3800] ;  /* 0x00380000b944783b */ /* 0x000ea80000000200 */
[----:B------:R-:W2:Y:S04]  /*24a0*/  LDSM.16.M88.4 R60, [R185+0x3c00] ;  /* 0x003c0000b93c783b */ /* 0x000ea80000000200 */
[----:B------:R-:W2:Y:S04]  /*24b0*/  LDSM.16.M88.4 R52, [R185+0x4000] ;  /* 0x00400000b934783b */ /* 0x000ea80000000200 */
[----:B------:R-:W2:Y:S04]  /*24c0*/  LDSM.16.M88.4 R44, [R185+0x4400] ;  /* 0x00440000b92c783b */ /* 0x000ea80000000200 */
[----:B------:R-:W2:Y:S04]  /*24d0*/  LDSM.16.M88.4 R100, [R185+0x4800] ;  /* 0x00480000b964783b */ /* 0x000ea80000000200 */
[----:B----4-:R-:W4:Y:S01]  /*24e0*/  LDSM.16.M88.4 R12, [R185+0x4c00] ;  /* 0x004c0000b90c783b */ /* 0x010f220000000200 */
[C---:B-1----:R-:W-:Y:S03]  /*24f0*/  HMMA.16816.F32 R28, R92.reuse, R24, RZ ;  /* 0x000000185c1c723c */ /* 0x042fe600000018ff */
[----:B---3--:R-:W-:Y:S04]  /*2500*/  LDSM.16.M88.4 R16, [R186+0x1000] ;  /* 0x00100000ba10783b */ /* 0x008fe80000000200 */
[----:B--2---:R-:W1:Y:S01]  /*2510*/  LDSM.16.M88.4 R20, [R185+0x5000] ;  /* 0x00500000b914783b */ /* 0x004e620000000200 */
[C---:B------:R-:W-:Y:S03]  /*2520*/  HMMA.16816.F32 R24, R92.reuse, R26, RZ ;  /* 0x0000001a5c18723c */ /* 0x040fe600000018ff */
[----:B------:R-:W2:Y:S04]  /*2530*/  LDSM.16.M88.4 R32, [R118+0x3c00] ;  /* 0x003c00007620783b */ /* 0x000ea80000000200 */
[----:B------:R-:W3:Y:S01]  /*2540*/  LDSM.16.M88.4 R8, [R118+0x4000] ;  /* 0x004000007608783b */ /* 0x000ee20000000200 */
[C---:B------:R-:W-:Y:S03]  /*2550*/  HMMA.16816.F32 R36, R92.reuse, R76, RZ ;  /* 0x0000004c5c24723c */ /* 0x040fe600000018ff */
[----:B------:R-:W1:Y:S04]  /*2560*/  LDSM.16.M88.4 R84, [R118+0x3400] ;  /* 0x003400007654783b */ /* 0x000e680000000200 */
[----:B------:R-:W1:Y:S01]  /*2570*/  LDSM.16.M88.4 R40, [R118+0x3800] ;  /* 0x003800007628783b */ /* 0x000e620000000200 */
[----:B------:R-:W-:Y:S03]  /*2580*/  HMMA.16816.F32 R72, R92, R68, RZ ;  /* 0x000000445c48723c */ /* 0x000fe600000018ff */
[----:B------:R-:W-:Y:S04]  /*2590*/  LDSM.16.M88.4 R80, [R118+0x5000] ;  /* 0x005000007650783b */ /* 0x000fe80000000200 */
[----:B------:R-:W-:Y:S01]  /*25a0*/  LDSM.16.M88.4 R4, [R118+0x4400] ;  /* 0x004400007604783b */ /* 0x000fe20000000200 */
[----:B------:R-:W-:Y:S03]  /*25b0*/  HMMA.16816.F32 R24, R120, R90, R24 ;  /* 0x0000005a7818723c */ /* 0x000fe60000001818 */
        /* <DEDUP_REMOVED lines=14> */
[C---:B----4-:R-:W-:Y:S08]  /*26a0*/  HMMA.16816.F32 R96, R92.reuse, R12, RZ ;  /* 0x0000000c5c60723c */ /* 0x050ff000000018ff */
[----:B------:R-:W-:Y:S01]  /*26b0*/  HMMA.16816.F32 R92, R92, R14, RZ ;  /* 0x0000000e5c5c723c */ /* 0x000fe200000018ff */
[----:B------:R-:W4:Y:S07]  /*26c0*/  LDSM.16.M88.4 R12, [R184+0x1000] ;  /* 0x00100000b80c783b */ /* 0x000f2e0000000200 */
[----:B------:R-:W-:Y:S01]  /*26d0*/  HMMA.16816.F32 R28, R120, R88, R28 ;  /* 0x00000058781c723c */ /* 0x000fe2000000181c */
[----:B------:R-:W-:Y:S07]  /*26e0*/  LDSM.16.M88.4 R88, [R185+0x5800] ;  /* 0x00580000b958783b */ /* 0x000fee0000000200 */
[----:B-1----:R-:W-:Y:S08]  /*26f0*/  HMMA.16816.F32 R24, R16, R22, R24 ;  /* 0x000000161018723c */ /* 0x002ff00000001818 */
[C---:B--2---:R-:W-:Y:S08]  /*2700*/  HMMA.16816.F32 R64, R120.reuse, R32, R64 ;  /* 0x000000207840723c */ /* 0x044ff00000001840 */
[C---:B------:R-:W-:Y:S01]  /*2710*/  HMMA.16816.F32 R60, R120.reuse, R34, R60 ;  /* 0x00000022783c723c */ /* 0x040fe2000000183c */
[----:B------:R-:W-:Y:S07]  /*2720*/  LDSM.16.M88.4 R32, [R185+0x7000] ;  /* 0x00700000b920783b */ /* 0x000fee0000000200 */
[C---:B---3--:R-:W-:Y:S08]  /*2730*/  HMMA.16816.F32 R56, R120.reuse, R8, R56 ;  /* 0x000000087838723c */ /* 0x048ff00000001838 */
[C---:B------:R-:W-:Y:S01]  /*2740*/  HMMA.16816.F32 R52, R120.reuse, R10, R52 ;  /* 0x0000000a7834723c */ /* 0x040fe20000001834 */
[----:B------:R-:W1:Y:S07]  /*2750*/  LDSM.16.M88.4 R8, [R186+0x2000] ;  /* 0x00200000ba08783b */ /* 0x000e6e0000000200 */
[C---:B------:R-:W-:Y:S08]  /*2760*/  HMMA.16816.F32 R36, R120.reuse, R84, R36 ;  /* 0x000000547824723c */ /* 0x040ff00000001824 */
[----:B------:R-:W-:Y:S01]  /*2770*/  HMMA.16816.F32 R76, R120, R86, R76 ;  /* 0x00000056784c723c */ /* 0x000fe2000000184c */
[----:B------:R-:W-:Y:S07]  /*2780*/  LDSM.16.M88.4 R84, [R185+0x5c00] ;  /* 0x005c0000b954783b */ /* 0x000fee0000000200 */
[----:B------:R-:W-:Y:S01]  /*2790*/  HMMA.16816.F32 R28, R16, R20, R28 ;  /* 0x00000014101c723c */ /* 0x000fe2000000181c */
[----:B------:R-:W-:Y:S07]  /*27a0*/  LDSM.16.M88.4 R20, [R118+0x7000] ;  /* 0x007000007614783b */ /* 0x000fee0000000200 */
[C---:B------:R-:W-:Y:S08]  /*27b0*/  HMMA.16816.F32 R72, R120.reuse, R40, R72 ;  /* 0x000000287848723c */ /* 0x040ff00000001848 */
[----:B------:R-:W-:Y:S01]  /*27c0*/  HMMA.16816.F32 R68, R120, R42, R68 ;  /* 0x0000002a7844723c */ /* 0x000fe20000001844 */
[----:B------:R-:W2:Y:S07]  /*27d0*/  LDSM.16.M88.4 R40, [R118+0x5400] ;  /* 0x005400007628783b */ /* 0x000eae0000000200 */
[----:B----4-:R-:W-:Y:S08]  /*27e0*/  HMMA.16816.F32 R24, R12, R82, R24 ;  /* 0x000000520c18723c */ /* 0x010ff00000001818 */
[C---:B------:R-:W-:Y:S08]  /*27f0*/  HMMA.16816.F32 R48, R120.reuse, R4, R48 ;  /* 0x000000047830723c */ /* 0x040ff00000001830 */
[----:B------:R-:W-:Y:S01]  /*2800*/  HMMA.16816.F32 R44, R120, R6, R44 ;  /* 0x00000006782c723c */ /* 0x000fe2000000182c */
[----:B------:R-:W3:Y:S07]  /*2810*/  LDSM.16.M88.4 R4, [R184+0x2000] ;  /* 0x00200000b804783b */ /* 0x000eee0000000200 */
[----:B------:R-:W-:Y:S01]  /*2820*/  HMMA.16816.F32 R28, R12, R80, R28 ;  /* 0x000000500c1c723c */ /* 0x000fe2000000181c */
[----:B------:R-:W4:Y:S07]  /*2830*/  LDSM.16.M88.4 R80, [R185+0x6000] ;  /* 0x00600000b950783b */ /* 0x000f2e0000000200 */
[C---:B------:R-:W-:Y:S08]  /*2840*/  HMMA.16816.F32 R36, R16.reuse, R124, R36 ;  /* 0x0000007c1024723c */ /* 0x040ff00000001824 */
[----:B------:R-:W-:Y:S08]  /*2850*/  HMMA.16816.F32 R76, R16, R126, R76 ;  /* 0x0000007e104c723c */ /* 0x000ff0000000184c */
[C---:B-1----:R-:W-:Y:S08]  /*2860*/  HMMA.16816.F32 R24, R8.reuse, R34, R24 ;  /* 0x000000220818723c */ /* 0x042ff00000001818 */
[----:B------:R-:W-:Y:S01]  /*2870*/  HMMA.16816.F32 R28, R8, R32, R28 ;  /* 0x00000020081c723c */ /* 0x000fe2000000181c */
[----:B------:R-:W-:Y:S07]  /*2880*/  LDSM.16.M88.4 R32, [R118+0x7400] ;  /* 0x007400007620783b */ /* 0x000fee0000000200 */
[----:B------:R-:W-:Y:S01]  /*2890*/  HMMA.16816.F32 R128, R120, R112, R104 ;  /* 0x000000707880723c */ /* 0x000fe20000001868 */
[----:B------:R-:W1:Y:S07]  /*28a0*/  LDSM.16.M88.4 R104, [R185+0x7400] ;  /* 0x00740000b968783b */ /* 0x000e6e0000000200 */
[C---:B--2---:R-:W-:Y:S08]  /*28b0*/  HMMA.16816.F32 R36, R12.reuse, R40, R36 ;  /* 0x000000280c24723c */ /* 0x044ff00000001824 */
[----:B------:R-:W-:Y:S01]  /*28c0*/  HMMA.16816.F32 R76, R12, R42, R76 ;  /* 0x0000002a0c4c723c */ /* 0x000fe2000000184c */
[----:B------:R-:W2:Y:S07]  /*28d0*/  LDSM.16.M88.4 R40, [R118+0x5800] ;  /* 0x005800007628783b */ /* 0x000eae0000000200 */
[----:B---3--:R-:W-:Y:S08]  /*28e0*/  HMMA.16816.F32 R24, R4, R22, R24 ;  /* 0x000000160418723c */ /* 0x008ff00000001818 */
[C---:B------:R-:W-:Y:S08]  /*28f0*/  HMMA.16816.F32 R72, R16.reuse, R88, R72 ;  /* 0x000000581048723c */ /* 0x040ff00000001848 */
[C---:B------:R-:W-:Y:S08]  /*2900*/  HMMA.16816.F32 R68, R16.reuse, R90, R68 ;  /* 0x0000005a1044723c */ /* 0x040ff00000001844 */
[----:B----4-:R-:W-:Y:S01]  /*2910*/  HMMA.16816.F32 R56, R16, R80, R56 ;  /* 0x000000501038723c */ /* 0x010fe20000001838 */
[----:B------:R-:W-:-:S02]  /*2920*/  FMUL.FTZ R24, R24, c[0x0][0x2ec] ;  /* 0x0000bb0018187a20 */ /* 0x000fc40000410000 */
[----:B------:R-:W-:Y:S02]  /*2930*/  FMUL.FTZ R25, R25, c[0x0][0x2ec] ;  /* 0x0000bb0019197a20 */ /* 0x000fe40000410000 */
[----:B------:R-:W-:Y:S02]  /*2940*/  FMUL.FTZ R89, R26, c[0x0][0x2ec] ;  /* 0x0000bb001a597a20 */ /* 0x000fe40000410000 */
[----:B------:R-:W-:Y:S01]  /*2950*/  MUFU.TANH R88, R25 ;  /* 0x0000001900587308 */ /* 0x000fe20000002400 */
[----:B------:R-:W-:Y:S01]  /*2960*/  HMMA.16816.F32 R52, R16, R82, R52 ;  /* 0x000000521034723c */ /* 0x000fe20000001834 */
[----:B------:R-:W3:Y:S01]  /*2970*/  LDSM.16.M88.4 R80, [R118+0x5c00] ;  /* 0x005c00007650783b */ /* 0x000ee20000000200 */
[----:B------:R-:W-:-:S05]  /*2980*/  FMUL.FTZ R90, R27, c[0x0][0x2ec] ;  /* 0x0000bb001b5a7a20 */ /* 0x000fca0000410000 */
[----:B------:R-:W-:Y:S01]  /*2990*/  MUFU.TANH R89, R89 ;  /* 0x0000005900597308 */ /* 0x000fe20000002400 */
[----:B------:R-:W-:Y:S01]  /*29a0*/  HMMA.16816.F32 R28, R4, R20, R28 ;  /* 0x00000014041c723c */ /* 0x000fe2000000181c */
[----:B------:R-:W4:Y:S06]  /*29b0*/  LDSM.16.M88.4 R20, [R185+0x7800] ;  /* 0x00780000b914783b */ /* 0x000f2c0000000200 */
[----:B------:R-:W-:Y:S01]  /*29c0*/  MUFU.TANH R90, R90 ;  /* 0x0000005a005a7308 */ /* 0x000fe20000002400 */
[C---:B------:R-:W-:Y:S08]  /*29d0*/  HMMA.16816.F32 R64, R16.reuse, R84, R64 ;  /* 0x000000541040723c */ /* 0x040ff00000001840 */
[----:B------:R-:W-:Y:S01]  /*29e0*/  HMMA.16816.F32 R60, R16, R86, R60 ;  /* 0x00000056103c723c */ /* 0x000fe2000000183c */
[----:B------:R2:W-:Y:S07]  /*29f0*/  MUFU.TANH R87, R24 ;  /* 0x0000001800577308 */ /* 0x0005ee0000002400 */
[----:B-1----:R-:W-:Y:S01]  /*2a00*/  HMMA.16816.F32 R36, R8, R104, R36 ;  /* 0x000000680824723c */ /* 0x002fe20000001824 */
[----:B------:R-:W-:-:S02]  /*2a10*/  FMUL.FTZ R0, R28, c[0x0][0x2ec] ;  /* 0x0000bb001c007a20 */ /* 0x000fc40000410000 */
[----:B------:R-:W-:Y:S02]  /*2a20*/  FMUL.FTZ R85, R29, c[0x0][0x2ec] ;  /* 0x0000bb001d557a20 */ /* 0x000fe40000410000 */
[----:B------:R-:W-:Y:S02]  /*2a30*/  FMUL.FTZ R84, R30, c[0x0][0x2ec] ;  /* 0x0000bb001e547a20 */ /* 0x000fe40000410000 */
[----:B------:R-:W-:Y:S01]  /*2a40*/  FMUL.FTZ R86, R31, c[0x0][0x2ec] ;  /* 0x0000bb001f567a20 */ /* 0x000fe20000410000 */
[----:B------:R-:W-:Y:S01]  /*2a50*/  HMMA.16816.F32 R76, R8, R106, R76 ;  /* 0x0000006a084c723c */ /* 0x000fe2000000184c */
[----:B--2---:R-:W1:Y:S01]  /*2a60*/  LDSM.16.M88.4 R24, [R185+0x7c00] ;  /* 0x007c0000b918783b */ /* 0x004e620000000200 */
[----:B------:R-:W2:Y:S03]  /*2a70*/  MUFU.TANH R85, R85 ;  /* 0x0000005500557308 */ /* 0x000ea60000002400 */
[----:B------:R-:W1:Y:S03]  /*2a80*/  LDSM.16.M88.4 R28, [R185+0x6400] ;  /* 0x00640000b91c783b */ /* 0x000e660000000200 */
[C---:B------:R-:W-:Y:S02]  /*2a90*/  HMMA.16816.F32 R72, R12.reuse, R40, R72 ;  /* 0x000000280c48723c */ /* 0x040fe40000001848 */
[----:B------:R-:W1:Y:S06]  /*2aa0*/  MUFU.TANH R86, R86 ;  /* 0x0000005600567308 */ /* 0x000e6c0000002400 */
[C---:B------:R-:W-:Y:S01]  /*2ab0*/  HMMA.16816.F32 R68, R12.reuse, R42, R68 ;  /* 0x0000002a0c44723c */ /* 0x040fe20000001844 */
[----:B------:R-:W-:Y:S01]  /*2ac0*/  LDSM.16.M88.4 R40, [R118+0x7800] ;  /* 0x007800007628783b */ /* 0x000fe20000000200 */
[----:B------:R-:W-:Y:S06]  /*2ad0*/  MUFU.TANH R0, R0 ;  /* 0x0000000000007308 */ /* 0x000fec0000002400 */
[C---:B---3--:R-:W-:Y:S02]  /*2ae0*/  HMMA.16816.F32 R64, R12.reuse, R80, R64 ;  /* 0x000000500c40723c */ /* 0x048fe40000001840 */
[----:B------:R-:W-:Y:S06]  /*2af0*/  MUFU.TANH R84, R84 ;  /* 0x0000005400547308 */ /* 0x000fec0000002400 */
[----:B------:R-:W-:Y:S08]  /*2b00*/  HMMA.16816.F32 R60, R12, R82, R60 ;  /* 0x000000520c3c723c */ /* 0x000ff0000000183c */
[C---:B------:R-:W-:Y:S08]  /*2b10*/  HMMA.16816.F32 R36, R4.reuse, R32, R36 ;  /* 0x000000200424723c */ /* 0x040ff00000001824 */
[----:B------:R-:W-:Y:S01]  /*2b20*/  HMMA.16816.F32 R76, R4, R34, R76 ;  /* 0x00000022044c723c */ /* 0x000fe2000000184c */
[----:B------:R-:W3:Y:S07]  /*2b30*/  LDSM.16.M88.4 R32, [R118+0x7c00] ;  /* 0x007c00007620783b */ /* 0x000eee0000000200 */
[C---:B----4-:R-:W-:Y:S08]  /*2b40*/  HMMA.16816.F32 R72, R8.reuse, R20, R72 ;  /* 0x000000140848723c */ /* 0x050ff00000001848 */
[----:B------:R-:W-:Y:S01]  /*2b50*/  HMMA.16816.F32 R68, R8, R22, R68 ;  /* 0x000000160844723c */ /* 0x000fe20000001844 */
[----:B------:R-:W4:Y:S01]  /*2b60*/  LDSM.16.M88.4 R20, [R118+0x6000] ;  /* 0x006000007614783b */ /* 0x000f220000000200 */
[----:B------:R-:W-:-:S02]  /*2b70*/  FMUL.FTZ R36, R36, c[0x0][0x2ec] ;  /* 0x0000bb0024247a20 */ /* 0x000fc40000410000 */
[----:B------:R-:W-:Y:S02]  /*2b80*/  FMUL.FTZ R37, R37, c[0x0][0x2ec] ;  /* 0x0000bb0025257a20 */ /* 0x000fe40000410000 */
[----:B------:R-:W-:Y:S01]  /*2b90*/  FMUL.FTZ R38, R38, c[0x0][0x2ec] ;  /* 0x0000bb0026267a20 */ /* 0x000fe20000410000 */
[----:B------:R-:W2:Y:S01]  /*2ba0*/  MUFU.TANH R104, R36 ;  /* 0x0000002400687308 */ /* 0x000ea20000002400 */
[C---:B-1----:R-:W-:Y:S01]  /*2bb0*/  HMMA.16816.F32 R64, R8.reuse, R24, R64 ;  /* 0x000000180840723c */ /* 0x042fe20000001840 */
[----:B------:R-:W-:Y:S02]  /*2bc0*/  FMUL.FTZ R39, R39, c[0x0][0x2ec] ;  /* 0x0000bb0027277a20 */ /* 0x000fe40000410000 */
[----:B------:R-:W-:Y:S02]  /*2bd0*/  FMUL.FTZ R76, R76, c[0x0][0x2ec] ;  /* 0x0000bb004c4c7a20 */ /* 0x000fe40000410000 */
[----:B------:R-:W-:Y:S02]  /*2be0*/  FMUL.FTZ R78, R78, c[0x0][0x2ec] ;  /* 0x0000bb004e4e7a20 */ /* 0x000fe40000410000 */
[----:B------:R-:W-:Y:S01]  /*2bf0*/  MUFU.TANH R91, R37 ;  /* 0x00000025005b7308 */ /* 0x000fe20000002400 */
[----:B------:R-:W-:Y:S01]  /*2c00*/  HMMA.16816.F32 R60, R8, R26, R60 ;  /* 0x0000001a083c723c */ /* 0x000fe2000000183c */
[----:B------:R-:W1:Y:S01]  /*2c10*/  LDSM.16.M88.4 R24, [R118+0x6400] ;  /* 0x006400007618783b */ /* 0x000e620000000200 */
[----:B------:R-:W-:-:S02]  /*2c20*/  FMUL.FTZ R77, R77, c[0x0][0x2ec] ;  /* 0x0000bb004d4d7a20 */ /* 0x000fc40000410000 */
[----:B------:R-:W-:-:S03]  /*2c30*/  FMUL.FTZ R79, R79, c[0x0][0x2ec] ;  /* 0x0000bb004f4f7a20 */ /* 0x000fc60000410000 */
[----:B------:R-:W1:Y:S01]  /*2c40*/  MUFU.TANH R105, R38 ;  /* 0x0000002600697308 */ /* 0x000e620000002400 */
[C---:B------:R-:W-:Y:S07]  /*2c50*/  HMMA.16816.F32 R48, R16.reuse, R28, R48 ;  /* 0x0000001c1030723c */ /* 0x040fee0000001830 */
[----:B------:R2:W1:Y:S01]  /*2c60*/  MUFU.TANH R80, R39 ;  /* 0x0000002700507308 */ /* 0x0004620000002400 */
[----:B------:R-:W-:Y:S01]  /*2c70*/  HMMA.16816.F32 R44, R16, R30, R44 ;  /* 0x0000001e102c723c */ /* 0x000fe2000000182c */
[----:B------:R-:W-:Y:S06]  /*2c80*/  LDSM.16.M88.4 R28, [R185+0x8000] ;  /* 0x00800000b91c783b */ /* 0x000fec0000000200 */
[----:B------:R-:W1:Y:S01]  /*2c90*/  MUFU.TANH R76, R76 ;  /* 0x0000004c004c7308 */ /* 0x000e620000002400 */
[----:B---3--:R-:W-:Y:S01]  /*2ca0*/  HMMA.16816.F32 R64, R4, R32, R64 ;  /* 0x000000200440723c */ /* 0x008fe20000001840 */
[----:B--2---:R-:W2:Y:S07]  /*2cb0*/  LDSM.16.M88.4 R36, [R185+0x6800] ;  /* 0x00680000b924783b */ /* 0x004eae0000000200 */
[C---:B----4-:R-:W-:Y:S01]  /*2cc0*/  HMMA.16816.F32 R56, R12.reuse, R20, R56 ;  /* 0x000000140c38723c */ /* 0x050fe20000001838 */
[----:B------:R-:W3:Y:S07]  /*2cd0*/  MUFU.TANH R78, R78 ;  /* 0x0000004e004e7308 */ /* 0x000eee0000002400 */
[----:B------:R-:W-:Y:S01]  /*2ce0*/  HMMA.16816.F32 R52, R12, R22, R52 ;  /* 0x000000160c34723c */ /* 0x000fe20000001834 */
[----:B------:R-:W4:Y:S01]  /*2cf0*/  LDSM.16.M88.4 R20, [R185+0x6c00] ;  /* 0x006c0000b914783b */ /* 0x000f220000000200 */
[----:B------:R-:W1:Y:S06]  /*2d00*/  MUFU.TANH R77, R77 ;  /* 0x0000004d004d7308 */ /* 0x000e6c0000002400 */
[----:B------:R-:W-:Y:S01]  /*2d10*/  HMMA.16816.F32 R60, R4, R34, R60 ;  /* 0x00000022043c723c */ /* 0x000fe2000000183c */
[----:B------:R-:W2:Y:S01]  /*2d20*/  LDSM.16.M88.4 R32, [R185+0x8400] ;  /* 0x00840000b920783b */ /* 0x000ea20000000200 */
[----:B------:R-:W1:Y:S01]  /*2d30*/  MUFU.TANH R79, R79 ;  /* 0x0000004f004f7308 */ /* 0x000e620000002400 */
[----:B------:R-:W-:-:S02]  /*2d40*/  FMUL.FTZ R64, R64, c[0x0][0x2ec] ;  /* 0x0000bb0040407a20 */ /* 0x000fc40000410000 */
[----:B------:R-:W-:Y:S02]  /*2d50*/  FMUL.FTZ R66, R66, c[0x0][0x2ec] ;  /* 0x0000bb0042427a20 */ /* 0x000fe40000410000 */
[----:B------:R-:W-:Y:S01]  /*2d60*/  FMUL.FTZ R65, R65, c[0x0][0x2ec] ;  /* 0x0000bb0041417a20 */ /* 0x000fe20000410000 */
[C---:B------:R-:W-:Y:S01]  /*2d70*/  HMMA.16816.F32 R100, R120.reuse, R114, R100 ;  /* 0x000000727864723c */ /* 0x040fe20000001864 */
[----:B------:R-:W-:Y:S01]  /*2d80*/  FMUL.FTZ R67, R67, c[0x0][0x2ec] ;  /* 0x0000bb0043437a20 */ /* 0x000fe20000410000 */
[----:B------:R-:W-:Y:S06]  /*2d90*/  MUFU.TANH R64, R64 ;  /* 0x0000004000407308 */ /* 0x000fec0000002400 */
[----:B------:R-:W-:Y:S02]  /*2da0*/  HMMA.16816.F32 R96, R120, R108, R96 ;  /* 0x0000006c7860723c */ /* 0x000fe40000001860 */
[----:B------:R-:W-:Y:S06]  /*2db0*/  MUFU.TANH R66, R66 ;  /* 0x0000004200427308 */ /* 0x000fec0000002400 */
[----:B-1----:R-:W-:Y:S01]  /*2dc0*/  HMMA.16816.F32 R48, R12, R24, R48 ;  /* 0x000000180c30723c */ /* 0x002fe20000001830 */
[----:B------:R-:W-:Y:S01]  /*2dd0*/  FMUL.FTZ R61, R61, c[0x0][0x2ec] ;  /* 0x0000bb003d3d7a20 */ /* 0x000fe20000410000 */
[----:B------:R-:W-:Y:S01]  /*2de0*/  MUFU.TANH R65, R65 ;  /* 0x0000004100417308 */ /* 0x000fe20000002400 */
[----:B------:R-:W-:-:S05]  /*2df0*/  FMUL.FTZ R60, R60, c[0x0][0x2ec] ;  /* 0x0000bb003c3c7a20 */ /* 0x000fca0000410000 */
[----:B------:R-:W-:Y:S01]  /*2e00*/  HMMA.16816.F32 R44, R12, R26, R44 ;  /* 0x0000001a0c2c723c */ /* 0x000fe2000000182c */
[----:B------:R-:W1:Y:S01]  /*2e10*/  LDSM.16.M88.4 R24, [R118+0x8400] ;  /* 0x008400007618783b */ /* 0x000e620000000200 */
[----:B------:R-:W-:Y:S06]  /*2e20*/  MUFU.TANH R61, R61 ;  /* 0x0000003d003d7308 */ /* 0x000fec0000002400 */
[----:B------:R-:W-:Y:S02]  /*2e30*/  HMMA.16816.F32 R92, R120, R110, R92 ;  /* 0x0000006e785c723c */ /* 0x000fe4000000185c */
[----:B------:R-:W-:Y:S06]  /*2e40*/  MUFU.TANH R121, R60 ;  /* 0x0000003c00797308 */ /* 0x000fec0000002400 */
[C---:B--2---:R-:W-:Y:S08]  /*2e50*/  HMMA.16816.F32 R128, R16.reuse, R36, R128 ;  /* 0x000000241080723c */ /* 0x044ff00000001880 */
[C---:B------:R-:W-:Y:S01]  /*2e60*/  HMMA.16816.F32 R100, R16.reuse, R38, R100 ;  /* 0x000000261064723c */ /* 0x040fe20000001864 */
[----:B------:R-:W2:Y:S07]  /*2e70*/  LDSM.16.M88.4 R36, [R118+0x6800] ;  /* 0x006800007624783b */ /* 0x000eae0000000200 */
[----:B----4-:R-:W-:Y:S07]  /*2e80*/  HMMA.16816.F32 R96, R16, R20, R96 ;  /* 0x000000141060723c */ /* 0x010fee0000001860 */
[----:B------:R-:W-:Y:S01]  /*2e90*/  SHF.R.S32.HI R20, RZ, 0x1f, R141 ;  /* 0x0000001fff147819 */ /* 0x000fe2000001148d */
[----:B------:R-:W-:Y:S03]  /*2ea0*/  HMMA.16816.F32 R48, R8, R32, R48 ;  /* 0x000000200830723c */ /* 0x000fe60000001830 */
[----:B------:R-:W-:Y:S01]  /*2eb0*/  LEA.HI R201, R20, R141, RZ, 0x2 ;  /* 0x0000008d14c97211 */ /* 0x000fe200078f10ff */
[----:B------:R-:W-:-:S03]  /*2ec0*/  IMAD R20, R139, 0x10, R143 ;  /* 0x000000108b147824 */ /* 0x000fc600078e028f */
[----:B------:R-:W-:Y:S01]  /*2ed0*/  SHF.R.S32.HI R201, RZ, 0x2, R201 ;  /* 0x00000002ffc97819 */ /* 0x000fe200000114c9 */
[C---:B------:R-:W-:Y:S01]  /*2ee0*/  HMMA.16816.F32 R72, R4.reuse, R40, R72 ;  /* 0x000000280448723c */ /* 0x040fe20000001848 */
[----:B------:R-:W-:Y:S01]  /*2ef0*/  IMAD.IADD R33, R2, 0x1, R169 ;  /* 0x0000000102217824 */ /* 0x000fe200078e02a9 */
[----:B------:R-:W-:Y:S02]  /*2f00*/  SHF.R.S32.HI R32, RZ, 0x1f, R139 ;  /* 0x0000001fff207819 */ /* 0x000fe4000001148b */
[----:B------:R-:W-:Y:S02]  /*2f10*/  IADD3 R20, R20, 0x1, R201 ;  /* 0x0000000114147810 */ /* 0x000fe40007ffe0c9 */
[----:B------:R-:W-:Y:S02]  /*2f20*/  IADD3 R21, R33, 0x8, RZ ;  /* 0x0000000821157810 */ /* 0x000fe40007ffe0ff */
[----:B------:R-:W-:Y:S01]  /*2f30*/  HMMA.16816.F32 R68, R4, R42, R68 ;  /* 0x0000002a0444723c */ /* 0x000fe20000001844 */
[----:B------:R-:W4:Y:S01]  /*2f40*/  LDSM.16.M88.4 R40, [R118+0x8000] ;  /* 0x008000007628783b */ /* 0x000f220000000200 */
[----:B------:R-:W-:-:S02]  /*2f50*/  IADD3 R20, R135, R20, -R140 ;  /* 0x0000001487147210 */ /* 0x000fc40007ffe88c */
[----:B------:R-:W-:Y:S02]  /*2f60*/  LEA.HI R32, R32, R139, RZ, 0x2 ;  /* 0x0000008b20207211 */ /* 0x000fe400078f10ff */
[----:B------:R-:W-:Y:S02]  /*2f70*/  IADD3 R168, R20, c[0x0][0x2e8], RZ ;  /* 0x0000ba0014a87a10 */ /* 0x000fe40007ffe0ff */
[----:B------:R-:W-:Y:S01]  /*2f80*/  HMMA.16816.F32 R52, R8, R30, R52 ;  /* 0x0000001e0834723c */ /* 0x000fe20000001834 */
[----:B------:R-:W-:Y:S02]  /*2f90*/  IADD3 R20, R33, 0x1, RZ ;  /* 0x0000000121147810 */ /* 0x000fe40007ffe0ff */
[----:B------:R-:W-:-:S05]  /*2fa0*/  LOP3.LUT R32, R32, 0xfffffffc, RZ, 0xc0, !PT ;  /* 0xfffffffc20207812 */ /* 0x000fca00078ec0ff */
[----:B------:R-:W-:Y:S01]  /*2fb0*/  HMMA.16816.F32 R44, R8, R34, R44 ;  /* 0x00000022082c723c */ /* 0x000fe2000000182c */
[----:B------:R-:W-:Y:S02]  /*2fc0*/  IMAD.IADD R200, R139, 0x1, -R32 ;  /* 0x000000018bc87824 */ /* 0x000fe400078e0a20 */
[----:B------:R-:W-:Y:S02]  /*2fd0*/  FMUL.FTZ R72, R72, c[0x0][0x2ec] ;  /* 0x0000bb0048487a20 */ /* 0x000fe40000410000 */
[----:B------:R-:W-:Y:S02]  /*2fe0*/  FMUL.FTZ R74, R74, c[0x0][0x2ec] ;  /* 0x0000bb004a4a7a20 */ /* 0x000fe40000410000 */
[----:B------:R-:W-:Y:S01]  /*2ff0*/  FMUL.FTZ R73, R73, c[0x0][0x2ec] ;  /* 0x0000bb0049497a20 */ /* 0x000fe20000410000 */
[----:B------:R-:W-:Y:S01]  /*3000*/  HMMA.16816.F32 R92, R16, R22, R92 ;  /* 0x00000016105c723c */ /* 0x000fe2000000185c */
[----:B------:R-:W3:Y:S01]  /*3010*/  LDSM.16.M88.4 R16, [R118+0x6c00] ;  /* 0x006c00007610783b */ /* 0x000ee20000000200 */
[----:B------:R-:W2:Y:S01]  /*3020*/  MUFU.TANH R72, R72 ;  /* 0x0000004800487308 */ /* 0x000ea20000002400 */
[----:B------:R-:W-:-:S02]  /*3030*/  FMUL.FTZ R75, R75, c[0x0][0x2ec] ;  /* 0x0000bb004b4b7a20 */ /* 0x000fc40000410000 */
[----:B------:R-:W-:Y:S02]  /*3040*/  FMUL.FTZ R68, R68, c[0x0][0x2ec] ;  /* 0x0000bb0044447a20 */ /* 0x000fe40000410000 */
[----:B------:R-:W-:Y:S01]  /*3050*/  FMUL.FTZ R70, R70, c[0x0][0x2ec] ;  /* 0x0000bb0046467a20 */ /* 0x000fe20000410000 */
[----:B------:R-:W-:Y:S01]  /*3060*/  HMMA.16816.F32 R56, R8, R28, R56 ;  /* 0x0000001c0838723c */ /* 0x000fe20000001838 */
[----:B------:R-:W3:Y:S01]  /*3070*/  LDSM.16.M88.4 R28, [R185+0x8800] ;  /* 0x00880000b91c783b */ /* 0x000ee20000000200 */
[----:B------:R-:W3:Y:S01]  /*3080*/  MUFU.TANH R74, R74 ;  /* 0x0000004a004a7308 */ /* 0x000ee20000002400 */
[----:B------:R-:W-:Y:S02]  /*3090*/  FMUL.FTZ R149, R69, c[0x0][0x2ec] ;  /* 0x0000bb0045957a20 */ /* 0x000fe40000410000 */
[----:B------:R-:W-:-:S03]  /*30a0*/  FMUL.FTZ R69, R71, c[0x0][0x2ec] ;  /* 0x0000bb0047457a20 */ /* 0x000fc60000410000 */
[----:B-1----:R-:W-:Y:S02]  /*30b0*/  HMMA.16816.F32 R48, R4, R24, R48 ;  /* 0x000000180430723c */ /* 0x002fe40000001830 */
[----:B------:R-:W1:Y:S05]  /*30c0*/  MUFU.TANH R73, R73 ;  /* 0x0000004900497308 */ /* 0x000e6a0000002400 */
[C---:B------:R-:W-:Y:S01]  /*30d0*/  IADD3 R24, R168.reuse, 0x8, RZ ;  /* 0x00000008a8187810 */ /* 0x040fe20007ffe0ff */
[----:B--2---:R-:W-:Y:S01]  /*30e0*/  HMMA.16816.F32 R128, R12, R36, R128 ;  /* 0x000000240c80723c */ /* 0x004fe20000001880 */
[-C--:B------:R-:W-:Y:S01]  /*30f0*/  IMNMX R168, R168, R135.reuse, PT ;  /* 0x00000087a8a87217 */ /* 0x080fe20003800200 */
[----:B------:R-:W2:Y:S01]  /*3100*/  MUFU.TANH R75, R75 ;  /* 0x0000004b004b7308 */ /* 0x000ea20000002400 */
[----:B------:R-:W-:-:S02]  /*3110*/  IMNMX R167, R24, R135, PT ;  /* 0x0000008718a77217 */ /* 0x000fc40003800200 */
[CC--:B------:R-:W-:Y:S02]  /*3120*/  ISETP.GE.AND P1, PT, R20.reuse, R168.reuse, PT ;  /* 0x000000a81400720c */ /* 0x0c0fe40003f26270 */
[-C--:B------:R-:W-:Y:S01]  /*3130*/  ISETP.GE.AND P5, PT, R20, R167.reuse, PT ;  /* 0x000000a71400720c */ /* 0x080fe20003fa6270 */
[C---:B----4-:R-:W-:Y:S01]  /*3140*/  HMMA.16816.F32 R52, R4.reuse, R42, R52 ;  /* 0x0000002a0434723c */ /* 0x050fe20000001834 */
[C---:B------:R-:W-:Y:S01]  /*3150*/  IADD3 R24, R33.reuse, 0x10, RZ ;  /* 0x0000001021187810 */ /* 0x040fe20007ffe0ff */
[----:B------:R-:W4:Y:S01]  /*3160*/  MUFU.TANH R68, R68 ;  /* 0x0000004400447308 */ /* 0x000f220000002400 */
[----:B------:R-:W-:Y:S02]  /*3170*/  IADD3 R20, R33, 0x9, RZ ;  /* 0x0000000921147810 */ /* 0x000fe40007ffe0ff */
[----:B------:R-:W-:Y:S02]  /*3180*/  FSEL R85, R85, -INF , !P1 ;  /* 0xff80000055557808 */ /* 0x000fe40004800000 */
[----:B------:R-:W-:Y:S01]  /*3190*/  FSEL R86, R86, -INF , !P5 ;  /* 0xff80000056567808 */ /* 0x000fe20006800000 */
[----:B------:R-:W-:Y:S01]  /*31a0*/  HMMA.16816.F32 R44, R4, R26, R44 ;  /* 0x0000001a042c723c */ /* 0x000fe2000000182c */
[CC--:B------:R-:W-:Y:S01]  /*31b0*/  ISETP.GE.AND P1, PT, R24.reuse, R168.reuse, PT ;  /* 0x000000a81800720c */ /* 0x0c0fe20003f26270 */
[----:B------:R-:W1:Y:S01]  /*31c0*/  MUFU.TANH R154, R70 ;  /* 0x00000046009a7308 */ /* 0x000e620000002400 */
[-C--:B------:R-:W-:Y:S01]  /*31d0*/  ISETP.GE.AND P5, PT, R24, R167.reuse, PT ;  /* 0x000000a71800720c */ /* 0x080fe20003fa6270 */
[----:B------:R-:W-:Y:S01]  /*31e0*/  FMUL.FTZ R48, R48, c[0x0][0x2ec] ;  /* 0x0000bb0030307a20 */ /* 0x000fe20000410000 */
[CC--:B------:R-:W-:Y:S01]  /*31f0*/  ISETP.GE.AND P3, PT, R21.reuse, R168.reuse, PT ;  /* 0x000000a81500720c */ /* 0x0c0fe20003f66270 */
[----:B------:R-:W-:Y:S01]  /*3200*/  FMUL.FTZ R50, R50, c[0x0][0x2ec] ;  /* 0x0000bb0032327a20 */ /* 0x000fe20000410000 */
[-C--:B------:R-:W-:Y:S01]  /*3210*/  ISETP.GE.AND P0, PT, R21, R167.reuse, PT ;  /* 0x000000a71500720c */ /* 0x080fe20003f06270 */
[C---:B------:R-:W-:Y:S01]  /*3220*/  HMMA.16816.F32 R100, R12.reuse, R38, R100 ;  /* 0x000000260c64723c */ /* 0x040fe20000001864 */
[CC--:B------:R-:W-:Y:S01]  /*3230*/  ISETP.GE.AND P4, PT, R20.reuse, R168.reuse, PT ;  /* 0x000000a81400720c */ /* 0x0c0fe20003f86270 */
[----:B------:R-:W1:Y:S01]  /*3240*/  MUFU.TANH R149, R149 ;  /* 0x0000009500957308 */ /* 0x000e620000002400 */
[-C--:B------:R-:W-:Y:S01]  /*3250*/  ISETP.GE.AND P2, PT, R20, R167.reuse, PT ;  /* 0x000000a71400720c */ /* 0x080fe20003f46270 */
[----:B------:R-:W-:Y:S01]  /*3260*/  FMUL.FTZ R49, R49, c[0x0][0x2ec] ;  /* 0x0000bb0031317a20 */ /* 0x000fe20000410000 */
[C---:B------:R-:W-:Y:S01]  /*3270*/  IADD3 R25, R33.reuse, 0x11, RZ ;  /* 0x0000001121197810 */ /* 0x040fe20007ffe0ff */
[----:B------:R-:W1:Y:S01]  /*3280*/  LDSM.16.M88.4 R20, [R118+0x8800] ;  /* 0x008800007614783b */ /* 0x000e620000000200 */
[----:B------:R-:W-:Y:S01]  /*3290*/  IADD3 R24, R33, 0x18, RZ ;  /* 0x0000001821187810 */ /* 0x000fe20007ffe0ff */
[----:B---3--:R-:W-:Y:S01]  /*32a0*/  HMMA.16816.F32 R96, R12, R16, R96 ;  /* 0x000000100c60723c */ /* 0x008fe20000001860 */
[----:B------:R-:W-:Y:S01]  /*32b0*/  FSEL R87, R87, -INF , !P3 ;  /* 0xff80000057577808 */ /* 0x000fe20005800000 */
[----:B------:R-:W3:Y:S01]  /*32c0*/  MUFU.TANH R69, R69 ;  /* 0x0000004500457308 */ /* 0x000ee20000002400 */
[----:B------:R-:W-:Y:S01]  /*32d0*/  FSEL R36, R89, -INF , !P0 ;  /* 0xff80000059247808 */ /* 0x000fe20004000000 */
[----:B------:R-:W-:Y:S01]  /*32e0*/  FMUL.FTZ R52, R52, c[0x0][0x2ec] ;  /* 0x0000bb0034347a20 */ /* 0x000fe20000410000 */
[----:B------:R-:W-:Y:S01]  /*32f0*/  FSEL R43, R88, -INF , !P4 ;  /* 0xff800000582b7808 */ /* 0x000fe20006000000 */
[----:B------:R-:W-:Y:S01]  /*3300*/  FMUL.FTZ R54, R54, c[0x0][0x2ec] ;  /* 0x0000bb0036367a20 */ /* 0x000fe20000410000 */
[----:B------:R-:W-:Y:S01]  /*3310*/  FSEL R90, R90, -INF , !P2 ;  /* 0xff8000005a5a7808 */ /* 0x000fe20005000000 */
[C---:B------:R-:W-:Y:S01]  /*3320*/  HMMA.16816.F32 R128, R8.reuse, R28, R128 ;  /* 0x0000001c0880723c */ /* 0x040fe20000001880 */
[CC--:B------:R-:W-:Y:S01]  /*3330*/  ISETP.GE.AND P3, PT, R25.reuse, R168.reuse, PT ;  /* 0x000000a81900720c */ /* 0x0c0fe20003f66270 */
[----:B------:R-:W1:Y:S01]  /*3340*/  MUFU.TANH R70, R67 ;  /* 0x0000004300467308 */ /* 0x000e620000002400 */
[-C--:B------:R-:W-:Y:S01]  /*3350*/  ISETP.GE.AND P0, PT, R25, R167.reuse, PT ;  /* 0x000000a71900720c */ /* 0x080fe20003f06270 */
[----:B------:R-:W-:Y:S01]  /*3360*/  FMUL.FTZ R53, R53, c[0x0][0x2ec] ;  /* 0x0000bb0035357a20 */ /* 0x000fe20000410000 */
[CC--:B------:R-:W-:Y:S01]  /*3370*/  ISETP.GE.AND P4, PT, R24.reuse, R168.reuse, PT ;  /* 0x000000a81800720c */ /* 0x0c0fe20003f86270 */
[----:B------:R-:W-:Y:S01]  /*3380*/  FMUL.FTZ R55, R55, c[0x0][0x2ec] ;  /* 0x0000bb0037377a20 */ /* 0x000fe20000410000 */
[-C--:B------:R-:W-:Y:S01]  /*3390*/  ISETP.GE.AND P2, PT, R24, R167.reuse, PT ;  /* 0x000000a71800720c */ /* 0x080fe20003f46270 */
[----:B------:R-:W-:Y:S01]  /*33a0*/  HMMA.16816.F32 R100, R8, R30, R100 ;  /* 0x0000001e0864723c */ /* 0x000fe20000001864 */
[----:B------:R-:W2:Y:S01]  /*33b0*/  LDSM.16.M88.4 R24, [R185+0x8c00] ;  /* 0x008c0000b918783b */ /* 0x000ea20000000200 */
[----:B------:R-:W-:Y:S01]  /*33c0*/  IADD3 R28, R33, 0x19, RZ ;  /* 0x00000019211c7810 */ /* 0x000fe20007ffe0ff */
[----:B------:R-:W-:Y:S01]  /*33d0*/  MUFU.TANH R52, R52 ;  /* 0x0000003400347308 */ /* 0x000fe20000002400 */
[----:B------:R-:W-:Y:S01]  /*33e0*/  FSEL R37, R104, -INF , !P1 ;  /* 0xff80000068257808 */ /* 0x000fe20004800000 */
[----:B------:R-:W-:Y:S01]  /*33f0*/  FMUL.FTZ R44, R44, c[0x0][0x2ec] ;  /* 0x0000bb002c2c7a20 */ /* 0x000fe20000410000 */
[----:B------:R-:W-:Y:S01]  /*3400*/  FSEL R32, R105, -INF , !P5 ;  /* 0xff80000069207808 */ /* 0x000fe20006800000 */
[----:B------:R-:W-:Y:S01]  /*3410*/  FMUL.FTZ R46, R46, c[0x0][0x2ec] ;  /* 0x0000bb002e2e7a20 */ /* 0x000fe20000410000 */
[C---:B------:R-:W-:Y:S01]  /*3420*/  ISETP.GE.AND P1, PT, R28.reuse, R168, PT ;  /* 0x000000a81c00720c */ /* 0x040fe20003f26270 */
[----:B------:R-:W-:Y:S01]  /*3430*/  HMMA.16816.F32 R92, R12, R18, R92 ;  /* 0x000000120c5c723c */ /* 0x000fe2000000185c */
[----:B------:R-:W-:Y:S01]  /*3440*/  ISETP.GE.AND P5, PT, R28, R167, PT ;  /* 0x000000a71c00720c */ /* 0x000fe20003fa6270 */
[----:B------:R-:W-:Y:S01]  /*3450*/  MUFU.TANH R150, R54 ;  /* 0x0000003600967308 */ /* 0x000fe20000002400 */
[----:B------:R-:W3:Y:S01]  /*3460*/  LDSM.16.M88.4 R28, [R118+0x8c00] ;  /* 0x008c0000761c783b */ /* 0x000ee20000000200 */
[----:B------:R-:W-:Y:S01]  /*3470*/  IADD3 R17, R33, 0x20, RZ ;  /* 0x0000002021117810 */ /* 0x000fe20007ffe0ff */
[----:B------:R-:W-:Y:S01]  /*3480*/  FMUL.FTZ R45, R45, c[0x0][0x2ec] ;  /* 0x0000bb002d2d7a20 */ /* 0x000fe20000410000 */
[----:B------:R-:W-:Y:S01]  /*3490*/  IADD3 R16, R33, 0x21, RZ ;  /* 0x0000002121107810 */ /* 0x000fe20007ffe0ff */
[----:B------:R-:W-:Y:S01]  /*34a0*/  FMUL.FTZ R47, R47, c[0x0][0x2ec] ;  /* 0x0000bb002f2f7a20 */ /* 0x000fe20000410000 */
[----:B------:R-:W-:Y:S01]  /*34b0*/  HMMA.16816.F32 R56, R4, R40, R56 ;  /* 0x000000280438723c */ /* 0x000fe20000001838 */
[----:B------:R-:W-:Y:S01]  /*34c0*/  FSEL R91, R91, -INF , !P3 ;  /* 0xff8000005b5b7808 */ /* 0x000fe20005800000 */
[----:B------:R-:W-:Y:S01]  /*34d0*/  MUFU.TANH R135, R53 ;  /* 0x0000003500877308 */ /* 0x000fe20000002400 */
[----:B------:R-:W-:Y:S01]  /*34e0*/  FSEL R80, R80, -INF , !P0 ;  /* 0xff80000050507808 */ /* 0x000fe20004000000 */
[----:B------:R-:W-:Y:S01]  /*34f0*/  FMUL.FTZ R51, R51, c[0x0][0x2ec] ;  /* 0x0000bb0033337a20 */ /* 0x000fe20000410000 */
[----:B------:R-:W-:Y:S01]  /*3500*/  FSEL R35, R76, -INF , !P4 ;  /* 0xff8000004c237808 */ /* 0x000fe20006000000 */
[----:B------:R-:W-:-:S04]  /*3510*/  DEPBAR.LE SB0, 0x0 ;  /* 0x000080000000791a */ /* 0x000fc80000000000 */
[C---:B-1----:R-:W-:Y:S01]  /*3520*/  HMMA.16816.F32 R128, R4.reuse, R20, R128 ;  /* 0x000000140480723c */ /* 0x042fe20000001880 */
[----:B------:R-:W-:Y:S01]  /*3530*/  FMUL.FTZ R41, R63, c[0x0][0x2ec] ;  /* 0x0000bb003f297a20 */ /* 0x000fe20000410000 */
[----:B------:R-:W-:Y:S01]  /*3540*/  FSEL R38, R78, -INF , !P2 ;  /* 0xff8000004e267808 */ /* 0x000fe20005000000 */
[----:B------:R-:W-:Y:S01]  /*3550*/  FMUL.FTZ R40, R62, c[0x0][0x2ec] ;  /* 0x0000bb003e287a20 */ /* 0x000fe20000410000 */
[CC--:B------:R-:W-:Y:S01]  /*3560*/  ISETP.GE.AND P3, PT, R17.reuse, R168.reuse, PT ;  /* 0x000000a81100720c */ /* 0x0c0fe20003f66270 */
[----:B------:R-:W-:Y:S01]  /*3570*/  MUFU.TANH R140, R55 ;  /* 0x00000037008c7308 */ /* 0x000fe20000002400 */
[----:B------:R-:W-:Y:S02]  /*3580*/  ISETP.GE.AND P0, PT, R17, R167, PT ;  /* 0x000000a71100720c */ /* 0x000fe40003f06270 */
[----:B------:R-:W-:Y:S01]  /*3590*/  IADD3 R21, R33, 0x28, RZ ;  /* 0x0000002821157810 */ /* 0x000fe20007ffe0ff */
[----:B------:R-:W-:Y:S01]  /*35a0*/  HMMA.16816.F32 R100, R4, R22, R100 ;  /* 0x000000160464723c */ /* 0x000fe20000001864 */
[----:B------:R-:W-:-:S02]  /*35b0*/  ISETP.GE.AND P4, PT, R16, R168, PT ;  /* 0x000000a81000720c */ /* 0x000fc40003f86270 */
[-C--:B------:R-:W-:Y:S01]  /*35c0*/  ISETP.GE.AND P2, PT, R16, R167.reuse, PT ;  /* 0x000000a71000720c */ /* 0x080fe20003f46270 */
[----:B------:R-:W-:Y:S01]  /*35d0*/  MUFU.TANH R41, R41 ;  /* 0x0000002900297308 */ /* 0x000fe20000002400 */
[----:B------:R-:W-:Y:S01]  /*35e0*/  IADD3 R16, R33, 0x29, RZ ;  /* 0x0000002921107810 */ /* 0x000fe20007ffe0ff */
[----:B------:R-:W-:Y:S01]  /*35f0*/  FMUL.FTZ R56, R56, c[0x0][0x2ec] ;  /* 0x0000bb0038387a20 */ /* 0x000fe20000410000 */
[----:B------:R-:W-:Y:S01]  /*3600*/  FSEL R17, R77, -INF , !P1 ;  /* 0xff8000004d117808 */ /* 0x000fe20004800000 */
[C---:B--2---:R-:W-:Y:S01]  /*3610*/  HMMA.16816.F32 R96, R8.reuse, R24, R96 ;  /* 0x000000180860723c */ /* 0x044fe20000001860 */
[----:B------:R-:W-:Y:S01]  /*3620*/  FSEL R20, R79, -INF , !P5 ;  /* 0xff8000004f147808 */ /* 0x000fe20006800000 */
[----:B------:R-:W-:Y:S01]  /*3630*/  FMUL.FTZ R58, R58, c[0x0][0x2ec] ;  /* 0x0000bb003a3a7a20 */ /* 0x000fe20000410000 */
[-C--:B------:R-:W-:Y:S01]  /*3640*/  ISETP.GE.AND P1, PT, R21, R168.reuse, PT ;  /* 0x000000a81500720c */ /* 0x080fe20003f26270 */
[----:B------:R-:W-:Y:S01]  /*3650*/  FMUL.FTZ R42, R57, c[0x0][0x2ec] ;  /* 0x0000bb00392a7a20 */ /* 0x000fe20000410000 */
[-C--:B------:R-:W-:Y:S01]  /*3660*/  ISETP.GE.AND P5, PT, R21, R167.reuse, PT ;  /* 0x000000a71500720c */ /* 0x080fe20003fa6270 */
[----:B------:R-:W1:Y:S01]  /*3670*/  MUFU.TANH R40, R40 ;  /* 0x0000002800287308 */ /* 0x000e620000002400 */
[----:B------:R-:W-:Y:S01]  /*3680*/  FSEL R21, R72, -INF , !P3 ;  /* 0xff80000048157808 */ /* 0x000fe20005800000 */
[----:B------:R-:W-:Y:S01]  /*3690*/  HMMA.16816.F32 R92, R8, R26, R92 ;  /* 0x0000001a085c723c */ /* 0x000fe2000000185c */
[----:B------:R-:W-:Y:S01]  /*36a0*/  FSEL R34, R74, -INF , !P0 ;  /* 0xff8000004a227808 */ /* 0x000fe20004000000 */
[----:B------:R-:W-:Y:S01]  /*36b0*/  FMUL.FTZ R59, R59, c[0x0][0x2ec] ;  /* 0x0000bb003b3b7a20 */ /* 0x000fe20000410000 */
[-C--:B------:R-:W-:Y:S01]  /*36c0*/  ISETP.GE.AND P3, PT, R16, R168.reuse, PT ;  /* 0x000000a81000720c */ /* 0x080fe20003f66270 */
[----:B------:R-:W-:Y:S01]  /*36d0*/  FMUL.FTZ R128, R128, c[0x0][0x2ec] ;  /* 0x0000bb0080807a20 */ /* 0x000fe20000410000 */
[-C--:B------:R-:W-:Y:S01]  /*36e0*/  ISETP.GE.AND P0, PT, R16, R167.reuse, PT ;  /* 0x000000a71000720c */ /* 0x080fe20003f06270 */
[----:B------:R-:W2:Y:S01]  /*36f0*/  MUFU.TANH R56, R56 ;  /* 0x0000003800387308 */ /* 0x000ea20000002400 */
[----:B------:R-:W-:Y:S01]  /*3700*/  IADD3 R16, R33, 0x30, RZ ;  /* 0x0000003021107810 */ /* 0x000fe20007ffe0ff */
[----:B------:R-:W-:Y:S01]  /*3710*/  FMUL.FTZ R126, R130, c[0x0][0x2ec] ;  /* 0x0000bb00827e7a20 */ /* 0x000fe20000410000 */
[----:B------:R-:W-:Y:S01]  /*3720*/  FSEL R151, R73, -INF , !P4 ;  /* 0xff80000049977808 */ /* 0x000fe20006000000 */
[----:B------:R-:W-:Y:S01]  /*3730*/  FMUL.FTZ R127, R129, c[0x0][0x2ec] ;  /* 0x0000bb00817f7a20 */ /* 0x000fe20000410000 */
[CC--:B------:R-:W-:Y:S01]  /*3740*/  ISETP.GE.AND P4, PT, R16.reuse, R168.reuse, PT ;  /* 0x000000a81000720c */ /* 0x0c0fe20003f86270 */
[----:B------:R-:W-:Y:S01]  /*3750*/  FMUL.FTZ R124, R131, c[0x0][0x2ec] ;  /* 0x0000bb00837c7a20 */ /* 0x000fe20000410000 */
[----:B------:R-:W-:Y:S01]  /*3760*/  FSEL R62, R75, -INF , !P2 ;  /* 0xff8000004b3e7808 */ /* 0x000fe20005000000 */
[----:B------:R-:W1:Y:S01]  /*3770*/  MUFU.TANH R152, R58 ;  /* 0x0000003a00987308 */ /* 0x000e620000002400 */
[-C--:B------:R-:W-:Y:S01]  /*3780*/  ISETP.GE.AND P2, PT, R16, R167.reuse, PT ;  /* 0x000000a71000720c */ /* 0x080fe20003f46270 */
[C---:B---3--:R-:W-:Y:S01]  /*3790*/  HMMA.16816.F32 R96, R4.reuse, R28, R96 ;  /* 0x0000001c0460723c */ /* 0x048fe20000001860 */
[C---:B------:R-:W-:Y:S01]  /*37a0*/  IADD3 R16, R33.reuse, 0x31, RZ ;  /* 0x0000003121107810 */ /* 0x040fe20007ffe0ff */
[----:B------:R-:W-:Y:S01]  /*37b0*/  FMUL.FTZ R100, R100, c[0x0][0x2ec] ;  /* 0x0000bb0064647a20 */ /* 0x000fe20000410000 */
[----:B------:R-:W-:Y:S01]  /*37c0*/  IADD3 R23, R33, 0x39, RZ ;  /* 0x0000003921177810 */ /* 0x000fe20007ffe0ff */
[----:B------:R-:W-:Y:S01]  /*37d0*/  FMUL.FTZ R101, R101, c[0x0][0x2ec] ;  /* 0x0000bb0065657a20 */ /* 0x000fe20000410000 */
[----:B----4-:R-:W-:Y:S01]  /*37e0*/  FSEL R153, R68, -INF , !P1 ;  /* 0xff80000044997808 */ /* 0x010fe20004800000 */
[----:B------:R3:W-:Y:S01]  /*37f0*/  MUFU.TANH R138, R59 ;  /* 0x0000003b008a7308 */ /* 0x0007e20000002400 */
[----:B------:R-:W-:Y:S01]  /*3800*/  FSEL R154, R154, -INF , !P5 ;  /* 0xff8000009a9a7808 */ /* 0x000fe20006800000 */
[----:B------:R-:W-:Y:S01]  /*3810*/  HMMA.16816.F32 R4, R4, R30, R92 ;  /* 0x0000001e0404723c */ /* 0x000fe2000000185c */
[----:B------:R-:W-:Y:S01]  /*3820*/  ISETP.GE.AND P1, PT, R16, R168, PT ;  /* 0x000000a81000720c */ /* 0x000fe20003f26270 */
[----:B------:R-:W-:Y:S01]  /*3830*/  FMUL.FTZ R102, R102, c[0x0][0x2ec] ;  /* 0x0000bb0066667a20 */ /* 0x000fe20000410000 */
[----:B------:R-:W-:Y:S01]  /*3840*/  ISETP.GE.AND P5, PT, R16, R167, PT ;  /* 0x000000a71000720c */ /* 0x000fe20003fa6270 */
[----:B------:R-:W-:Y:S01]  /*3850*/  FMUL.FTZ R103, R103, c[0x0][0x2ec] ;  /* 0x0000bb0067677a20 */ /* 0x000fe20000410000 */
[C---:B------:R-:W-:Y:S01]  /*3860*/  IADD3 R24, R33.reuse, 0x38, RZ ;  /* 0x0000003821187810 */ /* 0x040fe20007ffe0ff */
[----:B------:R-:W4:Y:S01]  /*3870*/  MUFU.TANH R42, R42 ;  /* 0x0000002a002a7308 */ /* 0x000f220000002400 */
[----:B------:R-:W-:-:S02]  /*3880*/  IADD3 R22, R33, 0x40, RZ ;  /* 0x0000004021167810 */ /* 0x000fc40007ffe0ff */
[----:B------:R-:W-:Y:S02]  /*3890*/  IADD3 R12, R33, 0x48, RZ ;  /* 0x00000048210c7810 */ /* 0x000fe40007ffe0ff */
[----:B------:R-:W-:Y:S02]  /*38a0*/  FSEL R149, R149, -INF , !P3 ;  /* 0xff80000095957808 */ /* 0x000fe40005800000 */
[----:B------:R-:W-:Y:S01]  /*38b0*/  FSEL R60, R69, -INF , !P0 ;  /* 0xff800000453c7808 */ /* 0x000fe20004000000 */
[----:B------:R-:W1:Y:S01]  /*38c0*/  MUFU.TANH R147, R48 ;  /* 0x0000003000937308 */ /* 0x000e620000002400 */
[----:B---3--:R-:W-:Y:S01]  /*38d0*/  FSEL R59, R64, -INF , !P4 ;  /* 0xff800000403b7808 */ /* 0x008fe20006000000 */
[----:B------:R-:W-:Y:S01]  /*38e0*/  FMUL.FTZ R63, R97, c[0x0][0x2ec] ;  /* 0x0000bb00613f7a20 */ /* 0x000fe20000410000 */
[----:B------:R-:W-:Y:S01]  /*38f0*/  FSEL R64, R66, -INF , !P2 ;  /* 0xff80000042407808 */ /* 0x000fe20005000000 */
[----:B------:R-:W-:Y:S01]  /*3900*/  FMUL.FTZ R54, R99, c[0x0][0x2ec] ;  /* 0x0000bb0063367a20 */ /* 0x000fe20000410000 */
[----:B------:R-:W-:-:S02]  /*3910*/  ISETP.GE.AND P4, PT, R23, R168, PT ;  /* 0x000000a81700720c */ /* 0x000fc40003f86270 */
[-C--:B------:R-:W-:Y:S01]  /*3920*/  ISETP.GE.AND P2, PT, R23, R167.reuse, PT ;  /* 0x000000a71700720c */ /* 0x080fe20003f46270 */
[----:B------:R-:W3:Y:S01]  /*3930*/  MUFU.TANH R148, R50 ;  /* 0x0000003200947308 */ /* 0x000ee20000002400 */
[----:B------:R-:W-:Y:S01]  /*3940*/  FSEL R67, R65, -INF , !P1 ;  /* 0xff80000041437808 */ /* 0x000fe20004800000 */
[----:B------:R-:W-:Y:S01]  /*3950*/  FMUL.FTZ R65, R96, c[0x0][0x2ec] ;  /* 0x0000bb0060417a20 */ /* 0x000fe20000410000 */
[----:B------:R-:W-:Y:S01]  /*3960*/  FSEL R66, R70, -INF , !P5 ;  /* 0xff80000046427808 */ /* 0x000fe20006800000 */
[----:B------:R-:W-:Y:S01]  /*3970*/  FMUL.FTZ R57, R4, c[0x0][0x2ec] ;  /* 0x0000bb0004397a20 */ /* 0x000fe20000410000 */
[----:B------:R-:W-:Y:S01]  /*3980*/  FSEL R61, R61, -INF , !P4 ;  /* 0xff8000003d3d7808 */ /* 0x000fe20006000000 */
[----:B------:R-:W-:Y:S01]  /*3990*/  FMUL.FTZ R6, R6, c[0x0][0x2ec] ;  /* 0x0000bb0006067a20 */ /* 0x000fe20000410000 */
[CC--:B------:R-:W-:Y:S01]  /*39a0*/  ISETP.GE.AND P3, PT, R24.reuse, R168.reuse, PT ;  /* 0x000000a81800720c */ /* 0x0c0fe20003f66270 */
[----:B------:R3:W-:Y:S01]  /*39b0*/  MUFU.TANH R16, R128 ;  /* 0x0000008000107308 */ /* 0x0007e20000002400 */
[-C--:B------:R-:W-:Y:S01]  /*39c0*/  ISETP.GE.AND P0, PT, R24, R167.reuse, PT ;  /* 0x000000a71800720c */ /* 0x080fe20003f06270 */
[----:B------:R-:W-:Y:S01]  /*39d0*/  FMUL.FTZ R5, R5, c[0x0][0x2ec] ;  /* 0x0000bb0005057a20 */ /* 0x000fe20000410000 */
[C---:B------:R-:W-:Y:S01]  /*39e0*/  ISETP.GE.AND P1, PT, R22.reuse, R168, PT ;  /* 0x000000a81600720c */ /* 0x040fe20003f26270 */
[----:B------:R-:W-:Y:S01]  /*39f0*/  FMUL.FTZ R7, R7, c[0x0][0x2ec] ;  /* 0x0000bb0007077a20 */ /* 0x000fe20000410000 */
[----:B------:R-:W-:-:S02]  /*3a00*/  ISETP.GE.AND P5, PT, R22, R167, PT ;  /* 0x000000a71600720c */ /* 0x000fc40003fa6270 */
[----:B------:R-:W-:Y:S01]  /*3a10*/  ISETP.GE.AND P4, PT, R12, R168, PT ;  /* 0x000000a80c00720c */ /* 0x000fe20003f86270 */
[----:B------:R-:W4:Y:S01]  /*3a20*/  MUFU.TANH R143, R44 ;  /* 0x0000002c008f7308 */ /* 0x000f220000002400 */
[----:B------:R-:W-:Y:S02]  /*3a30*/  IADD3 R13, R33, 0x41, RZ ;  /* 0x00000041210d7810 */ /* 0x000fe40007ffe0ff */
[----:B------:R-:W-:Y:S02]  /*3a40*/  FSEL R121, R121, -INF , !P3 ;  /* 0xff80000079797808 */ /* 0x000fe40005800000 */
[----:B-1----:R-:W-:Y:S02]  /*3a50*/  FSEL R130, R40, -INF , !P0 ;  /* 0xff80000028827808 */ /* 0x002fe40004000000 */
[----:B--2---:R-:W-:Y:S01]  /*3a60*/  FSEL R139, R56, -INF , !P1 ;  /* 0xff800000388b7808 */ /* 0x004fe20004800000 */
[----:B------:R-:W1:Y:S01]  /*3a70*/  MUFU.TANH R144, R46 ;  /* 0x0000002e00907308 */ /* 0x000e620000002400 */
[----:B---3--:R-:W-:Y:S01]  /*3a80*/  FSEL R128, R41, -INF , !P2 ;  /* 0xff80000029807808 */ /* 0x008fe20005000000 */
[----:B------:R-:W-:Y:S01]  /*3a90*/  FMUL.FTZ R56, R98, c[0x0][0x2ec] ;  /* 0x0000bb0062387a20 */ /* 0x000fe20000410000 */
[----:B------:R-:W-:-:S02]  /*3aa0*/  ISETP.GE.AND P2, PT, R12, R167, PT ;  /* 0x000000a70c00720c */ /* 0x000fc40003f46270 */
[----:B------:R-:W-:Y:S02]  /*3ab0*/  IADD3 R12, R33, 0x49, RZ ;  /* 0x00000049210c7810 */ /* 0x000fe40007ffe0ff */
[----:B------:R-:W-:Y:S01]  /*3ac0*/  FSEL R152, R152, -INF , !P5 ;  /* 0xff80000098987808 */ /* 0x000fe20006800000 */
[----:B------:R-:W2:Y:S01]  /*3ad0*/  MUFU.TANH R141, R45 ;  /* 0x0000002d008d7308 */ /* 0x000ea20000002400 */
[CC--:B------:R-:W-:Y:S02]  /*3ae0*/  ISETP.GE.AND P3, PT, R13.reuse, R168.reuse, PT ;  /* 0x000000a80d00720c */ /* 0x0c0fe40003f66270 */
[-C--:B------:R-:W-:Y:S02]  /*3af0*/  ISETP.GE.AND P0, PT, R13, R167.reuse, PT ;  /* 0x000000a70d00720c */ /* 0x080fe40003f06270 */
[C---:B------:R-:W-:Y:S02]  /*3b00*/  ISETP.GE.AND P1, PT, R12.reuse, R168, PT ;  /* 0x000000a80c00720c */ /* 0x040fe40003f26270 */
[----:B------:R-:W-:Y:S01]  /*3b10*/  ISETP.GE.AND P5, PT, R12, R167, PT ;  /* 0x000000a70c00720c */ /* 0x000fe20003fa6270 */
[----:B------:R-:W3:Y:S01]  /*3b20*/  MUFU.TANH R142, R47 ;  /* 0x0000002f008e7308 */ /* 0x000ee20000002400 */
[----:B------:R-:W-:-:S02]  /*3b30*/  IADD3 R12, R33, 0x50, RZ ;  /* 0x00000050210c7810 */ /* 0x000fc40007ffe0ff */
[----:B------:R-:W-:Y:S02]  /*3b40*/  IADD3 R8, R33, 0x51, RZ ;  /* 0x0000005121087810 */ /* 0x000fe40007ffe0ff */
[----:B----4-:R-:W-:Y:S02]  /*3b50*/  FSEL R131, R42, -INF , !P3 ;  /* 0xff8000002a837808 */ /* 0x010fe40005800000 */
[----:B------:R-:W-:Y:S01]  /*3b60*/  FSEL R138, R138, -INF , !P0 ;  /* 0xff8000008a8a7808 */ /* 0x000fe20004000000 */
[----:B------:R-:W4:Y:S01]  /*3b70*/  MUFU.TANH R127, R127 ;  /* 0x0000007f007f7308 */ /* 0x000f220000002400 */
[----:B------:R-:W-:Y:S02]  /*3b80*/  FSEL R133, R52, -INF , !P4 ;  /* 0xff80000034857808 */ /* 0x000fe40006000000 */
[----:B------:R-:W-:Y:S02]  /*3b90*/  FSEL R150, R150, -INF , !P2 ;  /* 0xff80000096967808 */ /* 0x000fe40005000000 */
[----:B------:R-:W-:-:S02]  /*3ba0*/  ISETP.GE.AND P3, PT, R12, R168, PT ;  /* 0x000000a80c00720c */ /* 0x000fc40003f66270 */
[-C--:B------:R-:W-:Y:S01]  /*3bb0*/  ISETP.GE.AND P0, PT, R12, R167.reuse, PT ;  /* 0x000000a70c00720c */ /* 0x080fe20003f06270 */
[----:B------:R-:W1:Y:S01]  /*3bc0*/  MUFU.TANH R145, R49 ;  /* 0x0000003100917308 */ /* 0x000e620000002400 */
[C---:B------:R-:W-:Y:S02]  /*3bd0*/  ISETP.GE.AND P4, PT, R8.reuse, R168, PT ;  /* 0x000000a80800720c */ /* 0x040fe40003f86270 */
[----:B------:R-:W-:Y:S02]  /*3be0*/  ISETP.GE.AND P2, PT, R8, R167, PT ;  /* 0x000000a70800720c */ /* 0x000fe40003f46270 */
[C---:B------:R-:W-:Y:S02]  /*3bf0*/  IADD3 R9, R33.reuse, 0x58, RZ ;  /* 0x0000005821097810 */ /* 0x040fe40007ffe0ff */
[----:B------:R-:W-:Y:S01]  /*3c00*/  IADD3 R8, R33, 0x59, RZ ;  /* 0x0000005921087810 */ /* 0x000fe20007ffe0ff */
[----:B------:R-:W1:Y:S01]  /*3c10*/  MUFU.TANH R146, R51 ;  /* 0x0000003300927308 */ /* 0x000e620000002400 */
[----:B------:R-:W-:-:S02]  /*3c20*/  FSEL R135, R135, -INF , !P1 ;  /* 0xff80000087877808 */ /* 0x000fc40004800000 */
[----:B------:R-:W-:Y:S02]  /*3c30*/  FSEL R140, R140, -INF , !P5 ;  /* 0xff8000008c8c7808 */ /* 0x000fe40006800000 */
[----:B------:R-:W-:Y:S02]  /*3c40*/  FSEL R147, R147, -INF , !P3 ;  /* 0xff80000093937808 */ /* 0x000fe40005800000 */
[----:B------:R-:W-:Y:S01]  /*3c50*/  FSEL R148, R148, -INF , !P0 ;  /* 0xff80000094947808 */ /* 0x000fe20004000000 */
[----:B------:R-:W2:Y:S01]  /*3c60*/  MUFU.TANH R124, R124 ;  /* 0x0000007c007c7308 */ /* 0x000ea20000002400 */
[CC--:B------:R-:W-:Y:S02]  /*3c70*/  ISETP.GE.AND P1, PT, R9.reuse, R168.reuse, PT ;  /* 0x000000a80900720c */ /* 0x0c0fe40003f26270 */
[----:B------:R-:W-:Y:S02]  /*3c80*/  ISETP.GE.AND P5, PT, R9, R167, PT ;  /* 0x000000a70900720c */ /* 0x000fe40003fa6270 */
[----:B------:R-:W-:-:S02]  /*3c90*/  ISETP.GE.AND P3, PT, R8, R168, PT ;  /* 0x000000a80800720c */ /* 0x000fc40003f66270 */
[-C--:B------:R-:W-:Y:S01]  /*3ca0*/  ISETP.GE.AND P0, PT, R8, R167.reuse, PT ;  /* 0x000000a70800720c */ /* 0x080fe20003f06270 */
[----:B------:R-:W4:Y:S01]  /*3cb0*/  MUFU.TANH R65, R65 ;  /* 0x0000004100417308 */ /* 0x000f220000002400 */
[----:B------:R-:W-:Y:S02]  /*3cc0*/  IADD3 R8, R33, 0x61, RZ ;  /* 0x0000006121087810 */ /* 0x000fe40007ffe0ff */
[----:B------:R-:W-:Y:S02]  /*3cd0*/  FSEL R143, R143, -INF , !P1 ;  /* 0xff8000008f8f7808 */ /* 0x000fe40004800000 */
[----:B-1----:R-:W-:Y:S02]  /*3ce0*/  FSEL R144, R144, -INF , !P5 ;  /* 0xff80000090907808 */ /* 0x002fe40006800000 */
[C---:B------:R-:W-:Y:S01]  /*3cf0*/  ISETP.GE.AND P1, PT, R8.reuse, R168, PT ;  /* 0x000000a80800720c */ /* 0x040fe20003f26270 */
[----:B------:R-:W1:Y:S01]  /*3d00*/  MUFU.TANH R126, R126 ;  /* 0x0000007e007e7308 */ /* 0x000e620000002400 */
[----:B------:R-:W-:-:S02]  /*3d10*/  ISETP.GE.AND P5, PT, R8, R167, PT ;  /* 0x000000a70800720c */ /* 0x000fc40003fa6270 */
[----:B------:R-:W-:Y:S02]  /*3d20*/  IADD3 R8, R33, 0x68, RZ ;  /* 0x0000006821087810 */ /* 0x000fe40007ffe0ff */
[----:B--2---:R-:W-:Y:S02]  /*3d30*/  FSEL R141, R141, -INF , !P3 ;  /* 0xff8000008d8d7808 */ /* 0x004fe40005800000 */
[----:B---3--:R-:W-:Y:S01]  /*3d40*/  FSEL R142, R142, -INF , !P0 ;  /* 0xff8000008e8e7808 */ /* 0x008fe20004000000 */
[----:B------:R-:W2:Y:S01]  /*3d50*/  MUFU.TANH R125, R100 ;  /* 0x00000064007d7308 */ /* 0x000ea20000002400 */
[C---:B------:R-:W-:Y:S02]  /*3d60*/  ISETP.GE.AND P3, PT, R8.reuse, R168, PT ;  /* 0x000000a80800720c */ /* 0x040fe40003f66270 */
[----:B------:R-:W-:Y:S02]  /*3d70*/  ISETP.GE.AND P0, PT, R8, R167, PT ;  /* 0x000000a70800720c */ /* 0x000fe40003f06270 */
[----:B------:R-:W-:-:S02]  /*3d80*/  IADD3 R8, R33, 0x70, RZ ;  /* 0x0000007021087810 */ /* 0x000fc40007ffe0ff */
[----:B------:R-:W-:Y:S01]  /*3d90*/  IADD3 R9, R33, 0x60, RZ ;  /* 0x0000006021097810 */ /* 0x000fe20007ffe0ff */
[----:B------:R-:W-:Y:S01]  /*3da0*/  MUFU.TANH R123, R101 ;  /* 0x00000065007b7308 */ /* 0x000fe20000002400 */
[----:B----4-:R-:W-:Y:S02]  /*3db0*/  FSEL R127, R127, -INF , !P1 ;  /* 0xff8000007f7f7808 */ /* 0x010fe40004800000 */
[----:B------:R-:W-:Y:S02]  /*3dc0*/  ISETP.GE.AND P1, PT, R8, R168, PT ;  /* 0x000000a80800720c */ /* 0x000fe40003f26270 */
[----:B------:R-:W-:Y:S02]  /*3dd0*/  FSEL R145, R145, -INF , !P4 ;  /* 0xff80000091917808 */ /* 0x000fe40006000000 */
[----:B------:R-:W-:Y:S01]  /*3de0*/  FSEL R146, R146, -INF , !P2 ;  /* 0xff80000092927808 */ /* 0x000fe20005000000 */
[----:B------:R-:W3:Y:S01]  /*3df0*/  MUFU.TANH R122, R102 ;  /* 0x00000066007a7308 */ /* 0x000ee20000002400 */
[----:B------:R-:W-:-:S02]  /*3e00*/  FSEL R124, R124, -INF , !P5 ;  /* 0xff8000007c7c7808 */ /* 0x000fc40006800000 */
[C---:B------:R-:W-:Y:S02]  /*3e10*/  ISETP.GE.AND P4, PT, R9.reuse, R168, PT ;  /* 0x000000a80900720c */ /* 0x040fe40003f86270 */
[-C--:B------:R-:W-:Y:S02]  /*3e20*/  ISETP.GE.AND P2, PT, R9, R167.reuse, PT ;  /* 0x000000a70900720c */ /* 0x080fe40003f46270 */
[----:B------:R-:W-:Y:S01]  /*3e30*/  ISETP.GE.AND P5, PT, R8, R167, PT ;  /* 0x000000a70800720c */ /* 0x000fe20003fa6270 */
[----:B------:R-:W4:Y:S01]  /*3e40*/  MUFU.TANH R120, R103 ;  /* 0x0000006700787308 */ /* 0x000f220000002400 */
[C---:B------:R-:W-:Y:S02]  /*3e50*/  IADD3 R9, R33.reuse, 0x69, RZ ;  /* 0x0000006921097810 */ /* 0x040fe40007ffe0ff */
[----:B------:R-:W-:Y:S02]  /*3e60*/  IADD3 R8, R33, 0x71, RZ ;  /* 0x0000007121087810 */ /* 0x000fe40007ffe0ff */
[----:B------:R-:W-:-:S02]  /*3e70*/  FSEL R65, R65, -INF , !P1 ;  /* 0xff80000041417808 */ /* 0x000fc40004800000 */
[----:B------:R-:W-:Y:S01]  /*3e80*/  ISETP.GT.AND P1, PT, R192, R189, PT ;  /* 0x000000bdc000720c */ /* 0x000fe20003f24270 */
[----:B------:R-:W4:Y:S01]  /*3e90*/  MUFU.TANH R63, R63 ;  /* 0x0000003f003f7308 */ /* 0x000f220000002400 */
[----:B------:R-:W-:Y:S02]  /*3ea0*/  FSEL R129, R16, -INF , !P4 ;  /* 0xff80000010817808 */ /* 0x000fe40006000000 */
[----:B-1----:R-:W-:Y:S02]  /*3eb0*/  FSEL R126, R126, -INF , !P2 ;  /* 0xff8000007e7e7808 */ /* 0x002fe40005000000 */
[----:B--2---:R-:W-:Y:S02]  /*3ec0*/  FSEL R125, R125, -INF , !P3 ;  /* 0xff8000007d7d7808 */ /* 0x004fe40005800000 */
[C---:B------:R-:W-:Y:S01]  /*3ed0*/  ISETP.GE.AND P4, PT, R9.reuse, R168, PT ;  /* 0x000000a80900720c */ /* 0x040fe20003f86270 */
[----:B------:R-:W1:Y:S01]  /*3ee0*/  MUFU.TANH R56, R56 ;  /* 0x0000003800387308 */ /* 0x000e620000002400 */
[----:B------:R-:W-:-:S02]  /*3ef0*/  ISETP.GE.AND P2, PT, R9, R167, PT ;  /* 0x000000a70900720c */ /* 0x000fc40003f46270 */
[----:B------:R-:W-:Y:S02]  /*3f00*/  ISETP.GE.AND P3, PT, R8, R168, PT ;  /* 0x000000a80800720c */ /* 0x000fe40003f66270 */
[----:B------:R-:W-:Y:S02]  /*3f10*/  IADD3 R4, R33, 0x78, RZ ;  /* 0x0000007821047810 */ /* 0x000fe40007ffe0ff */
[----:B---3--:R-:W-:Y:S01]  /*3f20*/  FSEL R122, R122, -INF , !P0 ;  /* 0xff8000007a7a7808 */ /* 0x008fe20004000000 */
[----:B------:R-:W2:Y:S01]  /*3f30*/  MUFU.TANH R54, R54 ;  /* 0x0000003600367308 */ /* 0x000ea20000002400 */
[----:B------:R-:W-:Y:S02]  /*3f40*/  FSEL R123, R123, -INF , !P4 ;  /* 0xff8000007b7b7808 */ /* 0x000fe40006000000 */
[----:B----4-:R-:W-:Y:S02]  /*3f50*/  FSEL R120, R120, -INF , !P2 ;  /* 0xff80000078787808 */ /* 0x010fe40005000000 */
[----:B------:R-:W-:-:S02]  /*3f60*/  FSEL R63, R63, -INF , !P3 ;  /* 0xff8000003f3f7808 */ /* 0x000fc40005800000 */
[-C--:B------:R-:W-:Y:S01]  /*3f70*/  ISETP.GE.AND P0, PT, R8, R167.reuse, PT ;  /* 0x000000a70800720c */ /* 0x080fe20003f06270 */
[----:B------:R-:W3:Y:S01]  /*3f80*/  MUFU.TANH R57, R57 ;  /* 0x0000003900397308 */ /* 0x000ee20000002400 */
[----:B-1----:R-:W-:Y:S02]  /*3f90*/  FSEL R56, R56, -INF , !P5 ;  /* 0xff80000038387808 */ /* 0x002fe40006800000 */
[CC--:B------:R-:W-:Y:S02]  /*3fa0*/  ISETP.GE.AND P4, PT, R4.reuse, R168.reuse, PT ;  /* 0x000000a80400720c */ /* 0x0c0fe40003f86270 */
[-C--:B------:R-:W-:Y:S01]  /*3fb0*/  ISETP.GE.AND P2, PT, R4, R167.reuse, PT ;  /* 0x000000a70400720c */ /* 0x080fe20003f46270 */
[----:B------:R-:W-:Y:S01]  /*3fc0*/  BAR.SYNC.DEFER_BLOCKING 0x0 ;  /* 0x0000000000007b1d */ /* 0x000fe20000010000 */
[C---:B------:R-:W-:Y:S02]  /*3fd0*/  ISETP.GE.AND P5, PT, R33.reuse, R168, PT ;  /* 0x000000a82100720c */ /* 0x040fe40003fa6270 */
[----:B------:R-:W-:-:S02]  /*3fe0*/  ISETP.GE.AND P3, PT, R33, R167, PT ;  /* 0x000000a72100720c */ /* 0x000fc40003f66270 */
[----:B------:R-:W-:Y:S01]  /*3ff0*/  IADD3 R33, R33, 0x79, RZ ;  /* 0x0000007921217810 */ /* 0x000fe20007ffe0ff */
[----:B------:R-:W1:Y:S01]  /*4000*/  MUFU.TANH R52, R6 ;  /* 0x0000000600347308 */ /* 0x000e620000002400 */
[----:B--2---:R-:W-:Y:S02]  /*4010*/  FSEL R54, R54, -INF , !P0 ;  /* 0xff80000036367808 */ /* 0x004fe40004000000 */
[C---:B------:R-:W-:Y:S02]  /*4020*/  @!P1 LEA R204, P0, R166.reuse, c[0x0][0x168], 0x1 ;  /* 0x00005a00a6cc9a11 */ /* 0x040fe400078008ff */
[----:B---3--:R-:W-:Y:S02]  /*4030*/  FSEL R57, R57, -INF , !P4 ;  /* 0xff80000039397808 */ /* 0x008fe40006000000 */
[----:B------:R-:W-:Y:S01]  /*4040*/  ISETP.GE.AND P4, PT, R33, R168, PT ;  /* 0x000000a82100720c */ /* 0x000fe20003f86270 */
[----:B------:R-:W2:Y:S01]  /*4050*/  MUFU.TANH R55, R5 ;  /* 0x0000000500377308 */ /* 0x000ea20000002400 */
[----:B------:R-:W-:-:S02]  /*4060*/  @!P1 LEA.HI.X R205, R166, c[0x0][0x16c], R165, 0x1, P0 ;  /* 0x00005b00a6cd9a11 */ /* 0x000fc400000f0ca5 */
[----:B------:R-:W-:Y:S02]  /*4070*/  FSEL R0, R0, -INF , !P5 ;  /* 0xff80000000007808 */ /* 0x000fe40006800000 */
[----:B------:R-:W-:-:S03]  /*4080*/  FSEL R84, R84, -INF , !P3 ;  /* 0xff80000054547808 */ /* 0x000fc60005800000 */
[----:B------:R-:W3:Y:S01]  /*4090*/  MUFU.TANH R51, R7 ;  /* 0x0000000700337308 */ /* 0x000ee20000002400 */
[----:B-1----:R-:W-:Y:S02]  /*40a0*/  FSEL R52, R52, -INF , !P2 ;  /* 0xff80000034347808 */ /* 0x002fe40005000000 */
[----:B------:R-:W-:Y:S02]  /*40b0*/  ISETP.GE.AND P2, PT, R33, R167, PT ;  /* 0x000000a72100720c */ /* 0x000fe40003f46270 */
[----:B--2---:R-:W-:Y:S02]  /*40c0*/  FSEL R55, R55, -INF , !P4 ;  /* 0xff80000037377808 */ /* 0x004fe40006000000 */
[----:B---3--:R-:W-:Y:S01]  /*40d0*/  FSEL R51, R51, -INF , !P2 ;  /* 0xff80000033337808 */ /* 0x008fe20005000000 */
        /* <DEDUP_REMOVED lines=8> */
[----:B------:R-:W-:Y:S02]  /*4160*/  ISETP.GE.AND P2, PT, R2, RZ, PT ;  /* 0x000000ff0200720c */ /* 0x000fe40003f46270 */
        /* <DEDUP_REMOVED lines=50> */
.L_x_2576:
[----:B------:R-:W-:-:S04]  /*4490*/  LEA R2, -R117, RZ, 0x7 ;  /* 0x000000ff75027211 */ /* 0x000fc800078e39ff */
[----:B------:R-:W-:Y:S02]  /*44a0*/  SHF.R.S32.HI R4, RZ, 0x1f, R2 ;  /* 0x0000001fff047819 */ /* 0x000fe40000011402 */
.L_x_2577:
        /* <DEDUP_REMOVED lines=29> */
.L_x_2575:
        /* <DEDUP_REMOVED lines=78> */
[----:B-1----:R-:W-:-:S04]  /*4b60*/  FMNMX.FTZ R2, R7, R2, !PT ;  /* 0x0000000207027209 */ /* 0x002fc80007810000 */
[C---:B------:R-:W-:Y:S01]  /*4b70*/  FSETP.NEU.FTZ.AND P0, PT, R2.reuse, -INF , PT ;  /* 0xff8000000200780b */ /* 0x040fe20003f1d000 */
[----:B------:R-:W-:-:S05]  /*4b80*/  FMUL.FTZ R58, R2, c[0x0][0x23c] ;  /* 0x00008f00023a7a20 */ /* 0x000fca0000410000 */
[----:B------:R-:W-:-:S05]  /*4b90*/  FSEL R58, R58, RZ, P0 ;  /* 0x000000ff3a3a7208 */ /* 0x000fca0000000000 */
[--C-:B------:R-:W-:Y:S01]  /*4ba0*/  FFMA.FTZ R50, R0, c[0x0][0x23c], -R58.reuse ;  /* 0x00008f0000327a23 */ /* 0x100fe2000001083a */
[----:B--2---:R-:W-:Y:S01]  /*4bb0*/  FMNMX.FTZ R0, R5, R4, !PT ;  /* 0x0000000405007209 */ /* 0x004fe20007810000 */
[--C-:B------:R-:W-:Y:S01]  /*4bc0*/  FFMA.FTZ R49, R85, c[0x0][0x23c], -R58.reuse ;  /* 0x00008f0055317a23 */ /* 0x100fe2000001083a */
[----:B------:R-:W-:Y:S01]  /*4bd0*/  LDSM.16.MT88.4 R4, [R116+0xd000] ;  /* 0x00d000007404783b */ /* 0x000fe20000004200 */
[--C-:B------:R-:W-:Y:S01]  /*4be0*/  FFMA.FTZ R45, R87, c[0x0][0x23c], -R58.reuse ;  /* 0x00008f00572d7a23 */ /* 0x100fe2000001083a */
[C---:B------:R-:W-:Y:S01]  /*4bf0*/  FSETP.NEU.FTZ.AND P0, PT, R0.reuse, -INF , PT ;  /* 0xff8000000000780b */ /* 0x040fe20003f1d000 */
[----:B------:R-:W-:Y:S01]  /*4c00*/  FMUL.FTZ R53, R0, c[0x0][0x23c] ;  /* 0x00008f0000357a20 */ /* 0x000fe20000410000 */
[----:B------:R-:W-:Y:S01]  /*4c10*/  MUFU.EX2 R50, R50 ;  /* 0x0000003200327308 */ /* 0x000fe20000000800 */
[--C-:B------:R-:W-:Y:S02]  /*4c20*/  FFMA.FTZ R44, R43, c[0x0][0x23c], -R58.reuse ;  /* 0x00008f002b2c7a23 */ /* 0x100fe4000001083a */
[--C-:B------:R-:W-:Y:S01]  /*4c30*/  FFMA.FTZ R43, R37, c[0x0][0x23c], -R58.reuse ;  /* 0x00008f00252b7a23 */ /* 0x100fe2000001083a */
[----:B------:R-:W-:Y:S01]  /*4c40*/  FSEL R53, R53, RZ, P0 ;  /* 0x000000ff35357208 */ /* 0x000fe20000000000 */
[----:B------:R-:W-:-:S02]  /*4c50*/  FFMA.FTZ R40, R91, c[0x0][0x23c], -R58 ;  /* 0x00008f005b287a23 */ /* 0x000fc4000001083a */
[--C-:B------:R-:W-:Y:S01]  /*4c60*/  FFMA.FTZ R39, R35, c[0x0][0x23c], -R58.reuse ;  /* 0x00008f0023277a23 */ /* 0x100fe2000001083a */
[----:B------:R-:W1:Y:S01]  /*4c70*/  MUFU.EX2 R49, R49 ;  /* 0x0000003100317308 */ /* 0x000e620000000800 */
[--C-:B------:R-:W-:Y:S02]  /*4c80*/  FFMA.FTZ R47, R84, c[0x0][0x23c], -R53.reuse ;  /* 0x00008f00542f7a23 */ /* 0x100fe40000010835 */
[--C-:B------:R-:W-:Y:S02]  /*4c90*/  FFMA.FTZ R46, R86, c[0x0][0x23c], -R53.reuse ;  /* 0x00008f00562e7a23 */ /* 0x100fe40000010835 */
[--C-:B------:R-:W-:Y:S01]  /*4ca0*/  FFMA.FTZ R48, R36, c[0x0][0x23c], -R53.reuse ;  /* 0x00008f0024307a23 */ /* 0x100fe20000010835 */
[----:B------:R-:W2:Y:S01]  /*4cb0*/  LDSM.16.MT88.4 R84, [R116+0xb000] ;  /* 0x00b000007454783b */ /* 0x000ea20000004200 */
[----:B------:R-:W-:Y:S01]  /*4cc0*/  FFMA.FTZ R41, R90, c[0x0][0x23c], -R53 ;  /* 0x00008f005a297a23 */ /* 0x000fe20000010835 */
[----:B------:R-:W-:Y:S01]  /*4cd0*/  MUFU.EX2 R45, R45 ;  /* 0x0000002d002d7308 */ /* 0x000fe20000000800 */
[----:B------:R-:W-:-:S02]  /*4ce0*/  FFMA.FTZ R36, R17, c[0x0][0x23c], -R58 ;  /* 0x00008f0011247a23 */ /* 0x000fc4000001083a */
[--C-:B------:R-:W-:Y:S01]  /*4cf0*/  FFMA.FTZ R42, R32, c[0x0][0x23c], -R53.reuse ;  /* 0x00008f00202a7a23 */ /* 0x100fe20000010835 */
[----:B------:R-:W3:Y:S01]  /*4d00*/  LDSM.16.MT88.4 R16, [R119+0x9400] ;  /* 0x009400007710783b */ /* 0x000ee20000004200 */
[--C-:B------:R-:W-:Y:S02]  /*4d10*/  FFMA.FTZ R37, R80, c[0x0][0x23c], -R53.reuse ;  /* 0x00008f0050257a23 */ /* 0x100fe40000010835 */
[--C-:B------:R-:W-:Y:S01]  /*4d20*/  FFMA.FTZ R38, R38, c[0x0][0x23c], -R53.reuse ;  /* 0x00008f0026267a23 */ /* 0x100fe20000010835 */
[----:B------:R-:W4:Y:S01]  /*4d30*/  MUFU.EX2 R44, R44 ;  /* 0x0000002c002c7308 */ /* 0x000f220000000800 */
[----:B-1----:R-:W-:Y:S01]  /*4d40*/  F2FP.PACK_AB R68, R49, R50 ;  /* 0x000000323144723e */ /* 0x002fe200000000ff */
[----:B------:R-:W-:Y:S02]  /*4d50*/  FFMA.FTZ R33, R20, c[0x0][0x23c], -R53 ;  /* 0x00008f0014217a23 */ /* 0x000fe40000010835 */
[--C-:B------:R-:W-:Y:S02]  /*4d60*/  FFMA.FTZ R35, R21, c[0x0][0x23c], -R58.reuse ;  /* 0x00008f0015237a23 */ /* 0x100fe4000001083a */
[----:B------:R-:W-:Y:S01]  /*4d70*/  LDSM.16.MT88.4 R20, [R116+0xd400] ;  /* 0x00d400007414783b */ /* 0x000fe20000004200 */
[--C-:B------:R-:W-:Y:S01]  /*4d80*/  FFMA.FTZ R32, R151, c[0x0][0x23c], -R58.reuse ;  /* 0x00008f0097207a23 */ /* 0x100fe2000001083a */
[----:B------:R-:W-:Y:S01]  /*4d90*/  MUFU.EX2 R47, R47 ;  /* 0x0000002f002f7308 */ /* 0x000fe20000000800 */
[----:B------:R-:W-:-:S02]  /*4da0*/  FFMA.FTZ R31, R153, c[0x0][0x23c], -R58 ;  /* 0x00008f00991f7a23 */ /* 0x000fc4000001083a */
[--C-:B------:R-:W-:Y:S02]  /*4db0*/  FFMA.FTZ R28, R149, c[0x0][0x23c], -R58.reuse ;  /* 0x00008f00951c7a23 */ /* 0x100fe4000001083a */
[--C-:B------:R-:W-:Y:S02]  /*4dc0*/  FFMA.FTZ R34, R34, c[0x0][0x23c], -R53.reuse ;  /* 0x00008f0022227a23 */ /* 0x100fe40000010835 */
[--C-:B------:R-:W-:Y:S01]  /*4dd0*/  FFMA.FTZ R29, R62, c[0x0][0x23c], -R53.reuse ;  /* 0x00008f003e1d7a23 */ /* 0x100fe20000010835 */
[----:B------:R-:W1:Y:S01]  /*4de0*/  MUFU.EX2 R46, R46 ;  /* 0x0000002e002e7308 */ /* 0x000e620000000800 */
[----:B----4-:R-:W-:Y:S01]  /*4df0*/  F2FP.PACK_AB R70, R44, R45 ;  /* 0x0000002d2c46723e */ /* 0x010fe200000000ff */
[--C-:B------:R-:W-:Y:S02]  /*4e00*/  FFMA.FTZ R30, R154, c[0x0][0x23c], -R53.reuse ;  /* 0x00008f009a1e7a23 */ /* 0x100fe40000010835 */
[----:B------:R-:W-:Y:S02]  /*4e10*/  FFMA.FTZ R3, R60, c[0x0][0x23c], -R53 ;  /* 0x00008f003c037a23 */ /* 0x000fe40000010835 */
[----:B------:R-:W-:-:S02]  /*4e20*/  FFMA.FTZ R60, R67, c[0x0][0x23c], -R58 ;  /* 0x00008f00433c7a23 */ /* 0x000fc4000001083a */
[----:B------:R-:W-:Y:S01]  /*4e30*/  MUFU.EX2 R48, R48 ;  /* 0x0000003000307308 */ /* 0x000fe20000000800 */
        /* <DEDUP_REMOVED lines=39> */
[----:B------:R-:W4:Y:S01]  /*50b0*/  MUFU.EX2 R37, R37 ;  /* 0x0000002500257308 */ /* 0x000f220000000800 */
        /* <DEDUP_REMOVED lines=9> */
[----:B--2---:R-:W-:Y:S01]  /*5150*/  HMMA.16816.F32 R88, R68, R84, RZ ;  /* 0x000000544458723c */ /* 0x004fe200000018ff */
[----:B------:R-:W-:Y:S01]  /*5160*/  FADD.FTZ R48, R48, R47 ;  /* 0x0000002f30307221 */ /* 0x000fe20000010000 */
[----:B------:R-:W2:Y:S01]  /*5170*/  MUFU.EX2 R33, R33 ;  /* 0x0000002100217308 */ /* 0x000ea20000000800 */
[----:B------:R-:W-:-:S02]  /*5180*/  FADD.FTZ R44, R44, R45 ;  /* 0x0000002d2c2c7221 */ /* 0x000fc40000010000 */
[----:B------:R-:W-:Y:S02]  /*5190*/  FADD.FTZ R41, R41, R48 ;  /* 0x0000003029297221 */ /* 0x000fe40000010000 */
[----:B------:R-:W-:Y:S01]  /*51a0*/  FFMA.FTZ R207, R55, c[0x0][0x23c], -R58 ;  /* 0x00008f0037cf7a23 */ /* 0x000fe2000001083a */
[C---:B------:R-:W-:Y:S01]  /*51b0*/  HMMA.16816.F32 R80, R68.reuse, R76, RZ ;  /* 0x0000004c4450723c */ /* 0x040fe200000018ff */
[----:B------:R-:W-:Y:S01]  /*51c0*/  FFMA.FTZ R206, R51, c[0x0][0x23c], -R53 ;  /* 0x00008f0033ce7a23 */ /* 0x000fe20000010835 */
        /* <DEDUP_REMOVED lines=9> */
[----:B-1----:R-:W-:Y:S01]  /*5260*/  F2FP.PACK_AB R4, R40, R43 ;  /* 0x0000002b2804723e */ /* 0x002fe200000000ff */
[----:B------:R-:W-:Y:S01]  /*5270*/  HMMA.16816.F32 R68, R68, R6, RZ ;  /* 0x000000064444723c */ /* 0x000fe200000018ff */
[----:B----4-:R-:W-:Y:S01]  /*5280*/  F2FP.PACK_AB R5, R37, R42 ;  /* 0x0000002a2505723e */ /* 0x010fe200000000ff */
        /* <DEDUP_REMOVED lines=29> */
[C---:B------:R-:W-:Y:S01]  /*5460*/  HMMA.16816.F32 R84, R4.reuse, R26, R84 ;  /* 0x0000001a0454723c */ /* 0x040fe20000001854 */
[----:B------:R-:W-:Y:S01]  /*5470*/  LDSM.16.MT88.4 R24, [R116+0xb800] ;  /* 0x00b800007418783b */ /* 0x000fe20000004200 */
[----:B------:R-:W-:Y:S06]  /*5480*/  MUFU.EX2 R66, R66 ;  /* 0x0000004200427308 */ /* 0x000fec0000000800 */
[C---:B----4-:R-:W-:Y:S02]  /*5490*/  HMMA.16816.F32 R80, R4.reuse, R12, R80 ;  /* 0x0000000c0450723c */ /* 0x050fe40000001850 */
[----:B------:R-:W4:Y:S06]  /*54a0*/  MUFU.EX2 R121, R121 ;  /* 0x0000007900797308 */ /* 0x000f2c0000000800 */
        /* <DEDUP_REMOVED lines=52> */
[----:B------:R-:W-:Y:S01]  /*57f0*/  F2FP.PACK_AB R4, R60, R59 ;  /* 0x0000003b3c04723e */ /* 0x000fe200000000ff */
[----:B------:R-:W-:Y:S01]  /*5800*/  FADD.FTZ R59, R59, R28 ;  /* 0x0000001c3b3b7221 */ /* 0x000fe20000010000 */
[----:B------:R-:W-:Y:S01]  /*5810*/  F2FP.PACK_AB R5, R67, R64 ;  /* 0x000000404305723e */ /* 0x000fe200000000ff */
[----:B------:R-:W-:Y:S01]  /*5820*/  FADD.FTZ R64, R64, R3 ;  /* 0x0000000340407221 */ /* 0x000fe20000010000 */
[----:B------:R-:W-:Y:S01]  /*5830*/  F2FP.PACK_AB R6, R61, R62 ;  /* 0x0000003e3d06723e */ /* 0x000fe200000000ff */
[----:B------:R-:W-:Y:S01]  /*5840*/  FADD.FTZ R59, R60, R59 ;  /* 0x0000003b3c3b7221 */ /* 0x000fe20000010000 */
[----:B----4-:R-:W-:Y:S01]  /*5850*/  F2FP.PACK_AB R7, R121, R66 ;  /* 0x000000427907723e */ /* 0x010fe200000000ff */
        /* <DEDUP_REMOVED lines=223> */
.L_x_2579:
[----:B------:R-:W-:-:S05]  /*6650*/  IMAD.MOV.U32 R5, RZ, RZ, c[0x0][0x1a0] ;  /* 0x00006800ff057624 */ /* 0x000fca00078e00ff */
[----:B------:R-:W-:-:S04]  /*6660*/  LEA R5, -R5, RZ, 0x7 ;  /* 0x000000ff05057211 */ /* 0x000fc800078e39ff */
[----:B------:R-:W-:Y:S02]  /*6670*/  SHF.R.S32.HI R4, RZ, 0x1f, R5 ;  /* 0x0000001fff047819 */ /* 0x000fe40000011405 */
.L_x_2580:
[C---:B------:R-:W-:Y:S01]  /*6680*/  LEA R190, P1, R5.reuse, R190, 0x1 ;  /* 0x000000be05be7211 */ /* 0x040fe200078208ff */
[----:B------:R-:W-:Y:S01]  /*6690*/  IMAD.MOV.U32 R3, RZ, RZ, c[0x0][0x1a0] ;  /* 0x00006800ff037624 */ /* 0x000fe200078e00ff */
[CC--:B------:R-:W-:Y:S01]  /*66a0*/  IADD3 R6, P0, R5.reuse, R136.reuse, RZ ;  /* 0x0000008805067210 */ /* 0x0c0fe20007f1e0ff */
[----:B------:R-:W-:Y:S01]  /*66b0*/  IMAD.MOV.U32 R7, RZ, RZ, c[0x0][0x1a4] ;  /* 0x00006900ff077624 */ /* 0x000fe200078e00ff */
[----:B------:R-:W-:Y:S01]  /*66c0*/  LEA.HI.X R191, R5, R191, R4, 0x1, P1 ;  /* 0x000000bf05bf7211 */ /* 0x000fe200008f0c04 */
[----:B------:R-:W-:Y:S01]  /*66d0*/  IMAD.MOV.U32 R170, RZ, RZ, 0x6 ;  /* 0x00000006ffaa7424 */ /* 0x000fe200078e00ff */
[----:B------:R-:W-:Y:S01]  /*66e0*/  LEA R9, P1, R3, R5, 0x5 ;  /* 0x0000000503097211 */ /* 0x000fe200078228ff */
[----:B------:R-:W-:Y:S01]  /*66f0*/  IMAD.X R5, R4, 0x1, R132, P0 ;  /* 0x0000000104057824 */ /* 0x000fe200000e0684 */
[----:B------:R-:W-:Y:S01]  /*6700*/  LEA R10, P2, R6, c[0x0][0x170], 0x1 ;  /* 0x00005c00060a7a11 */ /* 0x000fe200078408ff */
[----:B------:R-:W-:Y:S01]  /*6710*/  @!PT LDS RZ, [RZ] ;  /* 0x00000000fffff984 */ /* 0x000fe20000000800 */
[----:B------:R-:W-:Y:S01]  /*6720*/  @!PT LDS RZ, [RZ] ;  /* 0x00000000fffff984 */ /* 0x000fe20000000800 */
[----:B------:R-:W-:Y:S01]  /*6730*/  @!PT LDS RZ, [RZ] ;  /* 0x00000000fffff984 */ /* 0x000fe20000000800 */
[----:B------:R1:W-:Y:S01]  /*6740*/  LDGSTS.E.BYPASS.LTC128B.128 [R193+0x9000], [R190.64] ;  /* 0x09000000bec17fae */ /* 0x0003e2000b901d4c */
[----:B------:R-:W-:-:S02]  /*6750*/  IADD3 R9, P0, R9, R136, RZ ;  /* 0x0000008809097210 */ /* 0x000fc40007f1e0ff */
[C---:B------:R-:W-:Y:S02]  /*6760*/  LEA.HI.X R7, R3.reuse, R4, R7, 0x5, P1 ;  /* 0x0000000403077211 */ /* 0x040fe400008f2c07 */
[----:B------:R-:W-:Y:S01]  /*6770*/  LEA.HI.X R11, R6, c[0x0][0x174], R5, 0x1, P2 ;  /* 0x00005d00060b7a11 */ /* 0x000fe200010f0c05 */
[C---:B------:R-:W-:Y:S01]  /*6780*/  IMAD.SHL.U32 R5, R3.reuse, 0x40, RZ ;  /* 0x0000004003057824 */ /* 0x040fe200078e00ff */
[----:B------:R-:W-:Y:S01]  /*6790*/  SHF.L.U64.HI R4, R3, R170, c[0x0][0x1a4] ;  /* 0x0000690003047619 */ /* 0x000fe200000102aa */
[----:B------:R-:W-:Y:S01]  /*67a0*/  IMAD.X R132, R7, 0x1, R132, P0 ;  /* 0x0000000107847824 */ /* 0x000fe200000e0684 */
[----:B------:R-:W-:Y:S01]  /*67b0*/  LEA R6, P0, R9, c[0x0][0x170], 0x1 ;  /* 0x00005c0009067a11 */ /* 0x000fe200078008ff */
[----:B------:R2:W-:Y:S01]  /*67c0*/  LDGSTS.E.BYPASS.LTC128B.128 [R193+0xb000], [R10.64+0x40] ;  /* 0x0b0000400ac17fae */ /* 0x0005e2000b901d4c */
[----:B------:R-:W-:Y:S02]  /*67d0*/  IADD3 R8, P1, R5, R190, RZ ;  /* 0x000000be05087210 */ /* 0x000fe40007f3e0ff */
[----:B------:R-:W-:Y:S01]  /*67e0*/  LEA.HI.X R7, R9, c[0x0][0x174], R132, 0x1, P0 ;  /* 0x00005d0009077a11 */ /* 0x000fe200000f0c84 */
[----:B------:R2:W-:Y:S01]  /*67f0*/  LDGSTS.E.BYPASS.LTC128B.128 [R193+0xd000], [R10.64+0x80] ;  /* 0x0d0000800ac17fae */ /* 0x0005e2000b901d4c */
[-C--:B------:R-:W-:Y:S01]  /*6800*/  IADD3 R16, P0, R8, R5.reuse, RZ ;  /* 0x0000000508107210 */ /* 0x080fe20007f1e0ff */
[----:B------:R-:W-:Y:S01]  /*6810*/  IMAD.X R9, R4, 0x1, R191, P1 ;  /* 0x0000000104097824 */ /* 0x000fe200008e06bf */
[----:B------:R-:W-:-:S02]  /*6820*/  IADD3 R24, P2, R6, R5, RZ ;  /* 0x0000000506187210 */ /* 0x000fc40007f5e0ff */
[-C--:B------:R-:W-:Y:S01]  /*6830*/  IADD3 R18, P1, R16, R5.reuse, RZ ;  /* 0x0000000510127210 */ /* 0x080fe20007f3e0ff */
[--C-:B------:R-:W-:Y:S01]  /*6840*/  IMAD.X R17, R9, 0x1, R4.reuse, P0 ;  /* 0x0000000109117824 */ /* 0x100fe200000e0604 */
[----:B------:R-:W-:Y:S01]  /*6850*/  IADD3 R26, P0, R24, R5, RZ ;  /* 0x00000005181a7210 */ /* 0x000fe20007f1e0ff */
[--C-:B------:R-:W-:Y:S01]  /*6860*/  IMAD.X R25, R7, 0x1, R4.reuse, P2 ;  /* 0x0000000107197824 */ /* 0x100fe200010e0604 */
[----:B------:R2:W-:Y:S01]  /*6870*/  LDGSTS.E.BYPASS.LTC128B.128 [R193+0x9800], [R8.64] ;  /* 0x0980000008c17fae */ /* 0x0005e2000b901d4c */
[--C-:B------:R-:W-:Y:S02]  /*6880*/  IMAD.X R19, R17, 0x1, R4.reuse, P1 ;  /* 0x0000000111137824 */ /* 0x100fe400008e0604 */
        /* <DEDUP_REMOVED lines=11> */
[----:B------:R-:W5:Y:S04]  /*6940*/  LDSM.16.M88.4 R20, [R185+0x3400] ;  /* 0x00340000b914783b */ /* 0x000f680000000200 */
[----:B------:R-:W4:Y:S04]  /*6950*/  LDSM.16.M88.4 R12, [R185+0x3800] ;  /* 0x00380000b90c783b */ /* 0x000f280000000200 */
[----:B------:R-:W-:Y:S04]  /*6960*/  LDSM.16.M88.4 R160, [R184] ;  /* 0x00000000b8a0783b */ /* 0x000fe80000000200 */
[----:B------:R-:W4:Y:S04]  /*6970*/  LDSM.16.M88.4 R36, [R118+0x3000] ;  /* 0x003000007624783b */ /* 0x000f280000000200 */
[----:B------:R-:W4:Y:S04]  /*6980*/  LDSM.16.M88.4 R124, [R185+0x4000] ;  /* 0x00400000b97c783b */ /* 0x000f280000000200 */
[----:B------:R-:W4:Y:S04]  /*6990*/  LDSM.16.M88.4 R56, [R185+0x4800] ;  /* 0x00480000b938783b */ /* 0x000f280000000200 */
[----:B--2---:R-:W2:Y:S04]  /*69a0*/  LDSM.16.M88.4 R8, [R118+0x3400] ;  /* 0x003400007608783b */ /* 0x004ea80000000200 */
[----:B---3--:R-:W3:Y:S04]  /*69b0*/  LDSM.16.M88.4 R4, [R118+0x3800] ;  /* 0x003800007604783b */ /* 0x008ee80000000200 */
[----:B------:R-:W2:Y:S04]  /*69c0*/  LDSM.16.M88.4 R132, [R185+0x3c00] ;  /* 0x003c0000b984783b */ /* 0x000ea80000000200 */
[----:B------:R-:W2:Y:S01]  /*69d0*/  LDSM.16.M88.4 R64, [R185+0x4400] ;  /* 0x00440000b940783b */ /* 0x000ea20000000200 */
[C---:B-1----:R-:W-:Y:S03]  /*69e0*/  HMMA.16816.F32 R32, R48.reuse, R28, RZ ;  /* 0x0000001c3020723c */ /* 0x042fe600000018ff */
[----:B------:R-:W1:Y:S04]  /*69f0*/  LDSM.16.M88.4 R140, [R185+0x4c00] ;  /* 0x004c0000b98c783b */ /* 0x000e680000000200 */
[----:B------:R-:W-:Y:S01]  /*6a00*/  LDSM.16.M88.4 R44, [R186+0x1000] ;  /* 0x00100000ba2c783b */ /* 0x000fe20000000200 */
[C---:B------:R-:W-:Y:S03]  /*6a10*/  HMMA.16816.F32 R28, R48.reuse, R30, RZ ;  /* 0x0000001e301c723c */ /* 0x040fe600000018ff */
[----:B------:R-:W1:Y:S04]  /*6a20*/  LDSM.16.M88.4 R40, [R185+0x5000] ;  /* 0x00500000b928783b */ /* 0x000e680000000200 */
[----:B------:R-:W1:Y:S01]  /*6a30*/  LDSM.16.M88.4 R152, [R118+0x4000] ;  /* 0x004000007698783b */ /* 0x000e620000000200 */
[C---:B-----5:R-:W-:Y:S03]  /*6a40*/  HMMA.16816.F32 R24, R48.reuse, R20, RZ ;  /* 0x000000143018723c */ /* 0x060fe600000018ff */
[----:B------:R-:W5:Y:S04]  /*6a50*/  LDSM.16.M88.4 R144, [R118+0x4800] ;  /* 0x004800007690783b */ /* 0x000f680000000200 */
[----:B------:R-:W-:Y:S01]  /*6a60*/  LDSM.16.M88.4 R156, [R118+0x3c00] ;  /* 0x003c0000769c783b */ /* 0x000fe20000000200 */
[C---:B----4-:R-:W-:Y:S03]  /*6a70*/  HMMA.16816.F32 R16, R48.reuse, R12, RZ ;  /* 0x0000000c3010723c */ /* 0x050fe600000018ff */
[----:B------:R-:W-:Y:S04]  /*6a80*/  LDSM.16.M88.4 R148, [R118+0x4400] ;  /* 0x004400007694783b */ /* 0x000fe80000000200 */
[----:B------:R-:W0:Y:S01]  /*6a90*/  LDGDEPBAR ;  /* 0x00000000000079af */ /* 0x000e220000000000 */
[C---:B------:R-:W-:Y:S08]  /*6aa0*/  HMMA.16816.F32 R20, R48.reuse, R22, RZ ;  /* 0x000000163014723c */ /* 0x040ff000000018ff */
[----:B------:R-:W-:Y:S08]  /*6ab0*/  HMMA.16816.F32 R12, R48, R14, RZ ;  /* 0x0000000e300c723c */ /* 0x000ff000000018ff */
[C---:B------:R-:W-:Y:S08]  /*6ac0*/  HMMA.16816.F32 R32, R160.reuse, R36, R32 ;  /* 0x00000024a020723c */ /* 0x040ff00000001820 */
[----:B------:R-:W-:Y:S01]  /*6ad0*/  HMMA.16816.F32 R28, R160, R38, R28 ;  /* 0x00000026a01c723c */ /* 0x000fe2000000181c */
[----:B------:R-:W-:Y:S07]  /*6ae0*/  LDSM.16.M88.4 R36, [R185+0x5400] ;  /* 0x00540000b924783b */ /* 0x000fee0000000200 */
[C---:B------:R-:W-:Y:S08]  /*6af0*/  HMMA.16816.F32 R128, R48.reuse, R124, RZ ;  /* 0x0000007c3080723c */ /* 0x040ff000000018ff */
[C---:B------:R-:W-:Y:S08]  /*6b00*/  HMMA.16816.F32 R124, R48.reuse, R126, RZ ;  /* 0x0000007e307c723c */ /* 0x040ff000000018ff */
[C---:B------:R-:W-:Y:S08]  /*6b10*/  HMMA.16816.F32 R60, R48.reuse, R56, RZ ;  /* 0x00000038303c723c */ /* 0x040ff000000018ff */
[----:B------:R-:W-:Y:S08]  /*6b20*/  HMMA.16816.F32 R56, R48, R58, RZ ;  /* 0x0000003a3038723c */ /* 0x000ff000000018ff */
[C---:B--2---:R-:W-:Y:S08]  /*6b30*/  HMMA.16816.F32 R24, R160.reuse, R8, R24 ;  /* 0x00000008a018723c */ /* 0x044ff00000001818 */
[C---:B------:R-:W-:Y:S01]  /*6b40*/  HMMA.16816.F32 R20, R160.reuse, R10, R20 ;  /* 0x0000000aa014723c */ /* 0x040fe20000001814 */
[----:B------:R-:W-:Y:S07]  /*6b50*/  LDSM.16.M88.4 R8, [R184+0x1000] ;  /* 0x00100000b808783b */ /* 0x000fee0000000200 */
[C---:B---3--:R-:W-:Y:S08]  /*6b60*/  HMMA.16816.F32 R16, R160.reuse, R4, R16 ;  /* 0x00000004a010723c */ /* 0x048ff00000001810 */
[----:B------:R-:W-:Y:S01]  /*6b70*/  HMMA.16816.F32 R12, R160, R6, R12 ;  /* 0x00000006a00c723c */ /* 0x000fe2000000180c */
[----:B------:R-:W2:Y:S07]  /*6b80*/  LDSM.16.M88.4 R4, [R118+0x5000] ;  /* 0x005000007604783b */ /* 0x000eae0000000200 */
        /* <DEDUP_REMOVED lines=10> */
[C---:B------:R-:W-:Y:S08]  /*6c30*/  HMMA.16816.F32 R128, R160.reuse, R152, R128 ;  /* 0x00000098a080723c */ /* 0x040ff00000001880 */
[C---:B------:R-:W-:Y:S08]  /*6c40*/  HMMA.16816.F32 R124, R160.reuse, R154, R124 ;  /* 0x0000009aa07c723c */ /* 0x040ff0000000187c */
[C---:B-----5:R-:W-:Y:S08]  /*6c50*/  HMMA.16816.F32 R60, R160.reuse, R144, R60 ;  /* 0x00000090a03c723c */ /* 0x060ff0000000183c */
[----:B------:R-:W-:Y:S01]  /*6c60*/  HMMA.16816.F32 R152, R160, R146, R56 ;  /* 0x00000092a098723c */ /* 0x000fe20000001838 */
[----:B------:R-:W-:Y:S04]  /*6c70*/  LDSM.16.M88.4 R144, [R186+0x2000] ;  /* 0x00200000ba90783b */ /* 0x000fe80000000200 */
[----:B------:R-:W3:Y:S03]  /*6c80*/  LDSM.16.M88.4 R56, [R185+0x7000] ;  /* 0x00700000b938783b */ /* 0x000ee60000000200 */
[C---:B--2---:R-:W-:Y:S08]  /*6c90*/  HMMA.16816.F32 R32, R8.reuse, R4, R32 ;  /* 0x000000040820723c */ /* 0x044ff00000001820 */
[----:B------:R-:W-:Y:S01]  /*6ca0*/  HMMA.16816.F32 R28, R8, R6, R28 ;  /* 0x00000006081c723c */ /* 0x000fe2000000181c */
[----:B------:R-:W-:Y:S07]  /*6cb0*/  LDSM.16.M88.4 R4, [R185+0x7400] ;  /* 0x00740000b904783b */ /* 0x000fee0000000200 */
[C---:B------:R-:W-:Y:S08]  /*6cc0*/  HMMA.16816.F32 R136, R160.reuse, R156, R136 ;  /* 0x0000009ca088723c */ /* 0x040ff00000001888 */
[C---:B------:R-:W-:Y:S08]  /*6cd0*/  HMMA.16816.F32 R132, R160.reuse, R158, R132 ;  /* 0x0000009ea084723c */ /* 0x040ff00000001884 */
[C---:B-1----:R-:W-:Y:S08]  /*6ce0*/  HMMA.16816.F32 R52, R160.reuse, R140, R52 ;  /* 0x0000008ca034723c */ /* 0x042ff00000001834 */
[----:B------:R-:W-:Y:S01]  /*6cf0*/  HMMA.16816.F32 R48, R160, R142, R48 ;  /* 0x0000008ea030723c */ /* 0x000fe20000001830 */
[----:B------:R-:W1:Y:S07]  /*6d00*/  LDSM.16.M88.4 R140, [R185+0x5c00] ;  /* 0x005c0000b98c783b */ /* 0x000e6e0000000200 */
[C---:B------:R-:W-:Y:S08]  /*6d10*/  HMMA.16816.F32 R24, R44.reuse, R36, R24 ;  /* 0x000000242c18723c */ /* 0x040ff00000001818 */
[----:B------:R-:W-:Y:S01]  /*6d20*/  HMMA.16816.F32 R156, R44, R38, R20 ;  /* 0x000000262c9c723c */ /* 0x000fe20000001814 */
[----:B------:R-:W-:Y:S04]  /*6d30*/  LDSM.16.M88.4 R36, [R184+0x2000] ;  /* 0x00200000b824783b */ /* 0x000fe80000000200 */
[----:B------:R-:W2:Y:S03]  /*6d40*/  LDSM.16.M88.4 R20, [R118+0x7000] ;  /* 0x007000007614783b */ /* 0x000ea60000000200 */
[C---:B------:R-:W-:Y:S08]  /*6d50*/  HMMA.16816.F32 R120, R160.reuse, R148, R120 ;  /* 0x00000094a078723c */ /* 0x040ff00000001878 */
[----:B------:R-:W-:Y:S01]  /*6d60*/  HMMA.16816.F32 R64, R160, R150, R64 ;  /* 0x00000096a040723c */ /* 0x000fe20000001840 */
[----:B------:R-:W4:Y:S04]  /*6d70*/  LDSM.16.M88.4 R160, [R185+0x6000] ;  /* 0x00600000b9a0783b */ /* 0x000f280000000200 */
[----:B------:R-:W5:Y:S03]  /*6d80*/  LDSM.16.M88.4 R148, [R185+0x5800] ;  /* 0x00580000b994783b */ /* 0x000f660000000200 */
[C---:B---3--:R-:W-:Y:S08]  /*6d90*/  HMMA.16816.F32 R32, R144.reuse, R56, R32 ;  /* 0x000000389020723c */ /* 0x048ff00000001820 */
[----:B------:R-:W-:Y:S01]  /*6da0*/  HMMA.16816.F32 R28, R144, R58, R28 ;  /* 0x0000003a901c723c */ /* 0x000fe2000000181c */
[----:B------:R-:W3:Y:S07]  /*6db0*/  LDSM.16.M88.4 R56, [R118+0x5800] ;  /* 0x005800007638783b */ /* 0x000eee0000000200 */
[C---:B------:R-:W-:Y:S08]  /*6dc0*/  HMMA.16816.F32 R24, R8.reuse, R40, R24 ;  /* 0x000000280818723c */ /* 0x040ff00000001818 */
[----:B------:R-:W-:Y:S01]  /*6dd0*/  HMMA.16816.F32 R156, R8, R42, R156 ;  /* 0x0000002a089c723c */ /* 0x000fe2000000189c */
[----:B------:R-:W-:Y:S07]  /*6de0*/  LDSM.16.M88.4 R40, [R185+0x7800] ;  /* 0x00780000b928783b */ /* 0x000fee0000000200 */
[C---:B-1----:R-:W-:Y:S08]  /*6df0*/  HMMA.16816.F32 R136, R44.reuse, R140, R136 ;  /* 0x0000008c2c88723c */ /* 0x042ff00000001888 */
[----:B------:R-:W-:Y:S08]  /*6e00*/  HMMA.16816.F32 R132, R44, R142, R132 ;  /* 0x0000008e2c84723c */ /* 0x000ff00000001884 */
[C---:B--2---:R-:W-:Y:S08]  /*6e10*/  HMMA.16816.F32 R32, R36.reuse, R20, R32 ;  /* 0x000000142420723c */ /* 0x044ff00000001820 */
[----:B------:R-:W-:Y:S01]  /*6e20*/  HMMA.16816.F32 R28, R36, R22, R28 ;  /* 0x00000016241c723c */ /* 0x000fe2000000181c */
[----:B------:R-:W1:Y:S07]  /*6e30*/  LDSM.16.M88.4 R20, [R185+0x6400] ;  /* 0x00640000b914783b */ /* 0x000e6e0000000200 */
[C---:B----4-:R-:W-:Y:S01]  /*6e40*/  HMMA.16816.F32 R140, R44.reuse, R160, R128 ;  /* 0x000000a02c8c723c */ /* 0x050fe20000001880 */
[----:B------:R-:W2:Y:S07]  /*6e50*/  LDSM.16.M88.4 R128, [R118+0x7400] ;  /* 0x007400007680783b */ /* 0x000eae0000000200 */
[----:B-----5:R-:W-:Y:S01]  /*6e60*/  HMMA.16816.F32 R16, R44, R148, R16 ;  /* 0x000000942c10723c */ /* 0x020fe20000001810 */
[----:B------:R-:W-:-:S02]  /*6e70*/  FMUL.FTZ R33, R33, c[0x0][0x2ec] ;  /* 0x0000bb0021217a20 */ /* 0x000fc40000410000 */
[----:B------:R-:W-:Y:S02]  /*6e80*/  FMUL.FTZ R3, R32, c[0x0][0x2ec] ;  /* 0x0000bb0020037a20 */ /* 0x000fe40000410000 */
[----:B------:R4:W5:Y:S02]  /*6e90*/  MUFU.TANH R148, R33 ;  /* 0x0000002100947308 */ /* 0x0009640000002400 */
[----:B------:R-:W-:Y:S01]  /*6ea0*/  FMUL.FTZ R149, R34, c[0x0][0x2ec] ;  /* 0x0000bb0022957a20 */ /* 0x000fe20000410000 */
[----:B------:R-:W-:Y:S01]  /*6eb0*/  HMMA.16816.F32 R12, R44, R150, R12 ;  /* 0x000000962c0c723c */ /* 0x000fe2000000180c */
[----:B------:R-:W-:Y:S02]  /*6ec0*/  FMUL.FTZ R28, R28, c[0x0][0x2ec] ;  /* 0x0000bb001c1c7a20 */ /* 0x000fe40000410000 */
[----:B------:R-:W-:Y:S02]  /*6ed0*/  FMUL.FTZ R29, R29, c[0x0][0x2ec] ;  /* 0x0000bb001d1d7a20 */ /* 0x000fe40000410000 */
[----:B------:R-:W-:Y:S03]  /*6ee0*/  MUFU.TANH R3, R3 ;  /* 0x0000000300037308 */ /* 0x000fe60000002400 */
[C---:B------:R-:W-:Y:S05]  /*6ef0*/  HMMA.16816.F32 R24, R144.reuse, R4, R24 ;  /* 0x000000049018723c */ /* 0x040fea0000001818 */
[----:B------:R-:W1:Y:S03]  /*6f00*/  MUFU.TANH R149, R149 ;  /* 0x0000009500957308 */ /* 0x000e660000002400 */
[----:B------:R-:W-:Y:S01]  /*6f10*/  HMMA.16816.F32 R156, R144, R6, R156 ;  /* 0x00000006909c723c */ /* 0x000fe2000000189c */
[----:B------:R-:W5:Y:S07]  /*6f20*/  LDSM.16.M88.4 R4, [R118+0x5c00] ;  /* 0x005c00007604783b */ /* 0x000f6e0000000200 */
[C---:B---3--:R-:W-:Y:S01]  /*6f30*/  HMMA.16816.F32 R16, R8.reuse, R56, R16 ;  /* 0x000000380810723c */ /* 0x048fe20000001810 */
[----:B------:R-:W3:Y:S07]  /*6f40*/  MUFU.TANH R56, R28 ;  /* 0x0000001c00387308 */ /* 0x000eee0000002400 */
[----:B------:R-:W-:Y:S01]  /*6f50*/  HMMA.16816.F32 R12, R8, R58, R12 ;  /* 0x0000003a080c723c */ /* 0x000fe2000000180c */
[----:B------:R2:W-:Y:S06]  /*6f60*/  MUFU.TANH R57, R29 ;  /* 0x0000001d00397308 */ /* 0x0005ec0000002400 */
[----:B------:R-:W-:Y:S01]  /*6f70*/  FMUL.FTZ R59, R35, c[0x0][0x2ec] ;  /* 0x0000bb00233b7a20 */ /* 0x000fe20000410000 */
[----:B-1----:R-:W-:Y:S01]  /*6f80*/  HMMA.16816.F32 R120, R44, R20, R120 ;  /* 0x000000142c78723c */ /* 0x002fe20000001878 */
[----:B----4-:R-:W1:Y:S01]  /*6f90*/  LDSM.16.M88.4 R32, [R118+0x7800] ;  /* 0x007800007620783b */ /* 0x010e620000000200 */
[----:B------:R-:W-:-:S03]  /*6fa0*/  FMUL.FTZ R58, R30, c[0x0][0x2ec] ;  /* 0x0000bb001e3a7a20 */ /* 0x000fc60000410000 */
[----:B------:R-:W4:Y:S03]  /*6fb0*/  MUFU.TANH R59, R59 ;  /* 0x0000003b003b7308 */ /* 0x000f260000002400 */
[----:B------:R-:W-:Y:S01]  /*6fc0*/  HMMA.16816.F32 R64, R44, R22, R64 ;  /* 0x000000162c40723c */ /* 0x000fe20000001840 */
[----:B------:R-:W1:Y:S04]  /*6fd0*/  LDSM.16.M88.4 R20, [R185+0x7c00] ;  /* 0x007c0000b914783b */ /* 0x000e680000000200 */
[----:B------:R-:W-:Y:S03]  /*6fe0*/  MUFU.TANH R58, R58 ;  /* 0x0000003a003a7308 */ /* 0x000fe60000002400 */
[----:B--2---:R-:W-:Y:S07]  /*6ff0*/  HMMA.16816.F32 R24, R36, R128, R24 ;  /* 0x000000802418723c */ /* 0x004fee0000001818 */
[----:B------:R-:W-:Y:S01]  /*7000*/  FMUL.FTZ R128, R31, c[0x0][0x2ec] ;  /* 0x0000bb001f807a20 */ /* 0x000fe20000410000 */
[C---:B------:R-:W-:Y:S01]  /*7010*/  HMMA.16816.F32 R16, R144.reuse, R40, R16 ;  /* 0x000000289010723c */ /* 0x040fe20000001810 */
[----:B------:R-:W2:Y:S04]  /*7020*/  LDSM.16.M88.4 R28, [R185+0x6800] ;  /* 0x00680000b91c783b */ /* 0x000ea80000000200 */
[----:B------:R-:W-:Y:S03]  /*7030*/  MUFU.TANH R128, R128 ;  /* 0x0000008000807308 */ /* 0x000fe60000002400 */
[----:B------:R-:W-:Y:S01]  /*7040*/  HMMA.16816.F32 R12, R144, R42, R12 ;  /* 0x0000002a900c723c */ /* 0x000fe2000000180c */
[----:B------:R-:W2:Y:S07]  /*7050*/  LDSM.16.M88.4 R40, [R118+0x6000] ;  /* 0x006000007628783b */ /* 0x000eae0000000200 */
[----:B-----5:R-:W-:Y:S01]  /*7060*/  HMMA.16816.F32 R136, R8, R4, R136 ;  /* 0x000000040888723c */ /* 0x020fe20000001888 */
[----:B------:R-:W-:-:S02]  /*7070*/  FMUL.FTZ R24, R24, c[0x0][0x2ec] ;  /* 0x0000bb0018187a20 */ /* 0x000fc40000410000 */
[----:B------:R-:W-:Y:S02]  /*7080*/  FMUL.FTZ R25, R25, c[0x0][0x2ec] ;  /* 0x0000bb0019197a20 */ /* 0x000fe40000410000 */
[----:B------:R-:W-:Y:S01]  /*7090*/  FMUL.FTZ R26, R26, c[0x0][0x2ec] ;  /* 0x0000bb001a1a7a20 */ /* 0x000fe20000410000 */
[----:B------:R-:W5:Y:S02]  /*70a0*/  MUFU.TANH R129, R24 ;  /* 0x0000001800817308 */ /* 0x000f640000002400 */
[----:B------:R-:W-:Y:S01]  /*70b0*/  HMMA.16816.F32 R132, R8, R6, R132 ;  /* 0x000000060884723c */ /* 0x000fe20000001884 */
[----:B------:R-:W-:Y:S07]  /*70c0*/  LDSM.16.M88.4 R4, [R118+0x7c00] ;  /* 0x007c00007604783b */ /* 0x000fee0000000200 */
[----:B------:R-:W-:Y:S08]  /*70d0*/  HMMA.16816.F32 R124, R44, R162, R124 ;  /* 0x000000a22c7c723c */ /* 0x000ff0000000187c */
[C---:B-1----:R-:W-:Y:S01]  /*70e0*/  HMMA.16816.F32 R16, R36.reuse, R32, R16 ;  /* 0x000000202410723c */ /* 0x042fe20000001810 */
[----:B------:R-:W-:Y:S06]  /*70f0*/  MUFU.TANH R32, R26 ;  /* 0x0000001a00207308 */ /* 0x000fec0000002400 */
[----:B------:R-:W-:Y:S01]  /*7100*/  FMUL.FTZ R33, R27, c[0x0][0x2ec] ;  /* 0x0000bb001b217a20 */ /* 0x000fe20000410000 */
[----:B------:R-:W-:Y:S05]  /*7110*/  HMMA.16816.F32 R12, R36, R34, R12 ;  /* 0x00000022240c723c */ /* 0x000fea000000180c */
[----:B------:R-:W-:Y:S03]  /*7120*/  MUFU.TANH R33, R33 ;  /* 0x0000002100217308 */ /* 0x000fe60000002400 */
[C---:B------:R-:W-:Y:S08]  /*7130*/  HMMA.16816.F32 R136, R144.reuse, R20, R136 ;  /* 0x000000149088723c */ /* 0x040ff00000001888 */
[----:B------:R-:W-:Y:S01]  /*7140*/  HMMA.16816.F32 R132, R144, R22, R132 ;  /* 0x000000169084723c */ /* 0x000fe20000001884 */
[----:B------:R-:W1:Y:S01]  /*7150*/  LDSM.16.M88.4 R20, [R118+0x6400] ;  /* 0x006400007614783b */ /* 0x000e620000000200 */
[----:B------:R-:W-:-:S02]  /*7160*/  FMUL.FTZ R16, R16, c[0x0][0x2ec] ;  /* 0x0000bb0010107a20 */ /* 0x000fc40000410000 */
[----:B------:R-:W-:Y:S02]  /*7170*/  FMUL.FTZ R17, R17, c[0x0][0x2ec] ;  /* 0x0000bb0011117a20 */ /* 0x000fe40000410000 */
[----:B------:R-:W-:Y:S01]  /*7180*/  MUFU.TANH R179, R16 ;  /* 0x0000001000b37308 */ /* 0x000fe20000002400 */
[----:B------:R-:W-:Y:S01]  /*7190*/  FMUL.FTZ R208, R18, c[0x0][0x2ec] ;  /* 0x0000bb0012d07a20 */ /* 0x000fe20000410000 */
[C---:B--2---:R-:W-:Y:S01]  /*71a0*/  HMMA.16816.F32 R60, R44.reuse, R28, R60 ;  /* 0x0000001c2c3c723c */ /* 0x044fe2000000183c */
[----:B------:R-:W-:Y:S02]  /*71b0*/  FMUL.FTZ R12, R12, c[0x0][0x2ec] ;  /* 0x0000bb000c0c7a20 */ /* 0x000fe40000410000 */
[----:B------:R-:W-:Y:S02]  /*71c0*/  FMUL.FTZ R13, R13, c[0x0][0x2ec] ;  /* 0x0000bb000d0d7a20 */ /* 0x000fe40000410000 */
[----:B------:R-:W-:Y:S01]  /*71d0*/  FMUL.FTZ R14, R14, c[0x0][0x2ec] ;  /* 0x0000bb000e0e7a20 */ /* 0x000fe20000410000 */
[----:B------:R2:W-:Y:S01]  /*71e0*/  MUFU.TANH R177, R17 ;  /* 0x0000001100b17308 */ /* 0x0005e20000002400 */
[----:B------:R-:W-:Y:S01]  /*71f0*/  FMUL.FTZ R182, R19, c[0x0][0x2ec] ;  /* 0x0000bb0013b67a20 */ /* 0x000fe20000410000 */
[----:B------:R-:W-:Y:S01]  /*7200*/  HMMA.16816.F32 R152, R44, R30, R152 ;  /* 0x0000001e2c98723c */ /* 0x000fe20000001898 */
[----:B------:R-:W3:Y:S01]  /*7210*/  LDSM.16.M88.4 R28, [R185+0x8000] ;  /* 0x00800000b91c783b */ /* 0x000ee20000000200 */
[----:B------:R-:W-:-:S04]  /*7220*/  FMUL.FTZ R180, R15, c[0x0][0x2ec] ;  /* 0x0000bb000fb47a20 */ /* 0x000fc80000410000 */
[----:B------:R-:W-:Y:S02]  /*7230*/  MUFU.TANH R181, R12 ;  /* 0x0000000c00b57308 */ /* 0x000fe40000002400 */
[----:B------:R-:W-:Y:S06]  /*7240*/  HMMA.16816.F32 R156, R36, R130, R156 ;  /* 0x00000082249c723c */ /* 0x000fec000000189c */
[----:B------:R1:W1:Y:S01]  /*7250*/  MUFU.TANH R130, R25 ;  /* 0x0000001900827308 */ /* 0x0002620000002400 */
[----:B--2---:R-:W-:Y:S01]  /*7260*/  LDSM.16.M88.4 R16, [R118+0x8000] ;  /* 0x008000007610783b */ /* 0x004fe20000000200 */
[C---:B------:R-:W-:Y:S06]  /*7270*/  HMMA.16816.F32 R140, R8.reuse, R40, R140 ;  /* 0x00000028088c723c */ /* 0x040fec000000188c */
[----:B------:R-:W-:Y:S02]  /*7280*/  MUFU.TANH R175, R13 ;  /* 0x0000000d00af7308 */ /* 0x000fe40000002400 */
[C---:B------:R-:W-:Y:S01]  /*7290*/  HMMA.16816.F32 R124, R8.reuse, R42, R124 ;  /* 0x0000002a087c723c */ /* 0x040fe2000000187c */
[----:B-1----:R-:W1:Y:S05]  /*72a0*/  LDSM.16.M88.4 R24, [R185+0x6c00] ;  /* 0x006c0000b918783b */ /* 0x002e6a0000000200 */
[----:B------:R2:W-:Y:S02]  /*72b0*/  MUFU.TANH R202, R14 ;  /* 0x0000000e00ca7308 */ /* 0x0005e40000002400 */
[----:B------:R-:W-:Y:S01]  /*72c0*/  HMMA.16816.F32 R120, R8, R20, R120 ;  /* 0x000000140878723c */ /* 0x000fe20000001878 */
[----:B------:R-:W-:-:S02]  /*72d0*/  FMUL.FTZ R131, R156, c[0x0][0x2ec] ;  /* 0x0000bb009c837a20 */ /* 0x000fc40000410000 */
[----:B------:R-:W-:Y:S02]  /*72e0*/  FMUL.FTZ R34, R158, c[0x0][0x2ec] ;  /* 0x0000bb009e227a20 */ /* 0x000fe40000410000 */
[----:B------:R-:W-:Y:S02]  /*72f0*/  FMUL.FTZ R35, R159, c[0x0][0x2ec] ;  /* 0x0000bb009f237a20 */ /* 0x000fe40000410000 */
[----:B------:R-:W1:Y:S01]  /*7300*/  MUFU.TANH R131, R131 ;  /* 0x0000008300837308 */ /* 0x000e620000002400 */
[----:B------:R-:W-:Y:S01]  /*7310*/  HMMA.16816.F32 R64, R8, R22, R64 ;  /* 0x000000160840723c */ /* 0x000fe20000001840 */
[----:B------:R-:W-:Y:S01]  /*7320*/  LDSM.16.M88.4 R20, [R118+0x6c00] ;  /* 0x006c00007614783b */ /* 0x000fe20000000200 */
[----:B------:R-:W-:-:S03]  /*7330*/  FMUL.FTZ R150, R157, c[0x0][0x2ec] ;  /* 0x0000bb009d967a20 */ /* 0x000fc60000410000 */
[----:B--2---:R-:W2:Y:S03]  /*7340*/  LDSM.16.M88.4 R12, [R185+0x8400] ;  /* 0x00840000b90c783b */ /* 0x004ea60000000200 */
[C---:B---3--:R-:W-:Y:S01]  /*7350*/  HMMA.16816.F32 R140, R144.reuse, R28, R140 ;  /* 0x0000001c908c723c */ /* 0x048fe2000000188c */
[----:B------:R-:W3:Y:S07]  /*7360*/  MUFU.TANH R34, R34 ;  /* 0x0000002200227308 */ /* 0x000eee0000002400 */
[----:B------:R-:W-:Y:S01]  /*7370*/  HMMA.16816.F32 R124, R144, R30, R124 ;  /* 0x0000001e907c723c */ /* 0x000fe2000000187c */
[----:B------:R-:W1:Y:S07]  /*7380*/  MUFU.TANH R35, R35 ;  /* 0x0000002300237308 */ /* 0x000e6e0000002400 */
[C---:B------:R-:W-:Y:S01]  /*7390*/  HMMA.16816.F32 R136, R36.reuse, R4, R136 ;  /* 0x000000042488723c */ /* 0x040fe20000001888 */
[----:B------:R-:W2:Y:S07]  /*73a0*/  MUFU.TANH R150, R150 ;  /* 0x0000009600967308 */ /* 0x000eae0000002400 */
[----:B------:R-:W-:Y:S01]  /*73b0*/  HMMA.16816.F32 R132, R36, R6, R132 ;  /* 0x000000062484723c */ /* 0x000fe20000001884 */
[----:B------:R-:W3:Y:S01]  /*73c0*/  LDSM.16.M88.4 R4, [R118+0x6800] ;  /* 0x006800007604783b */ /* 0x000ee20000000200 */
[----:B------:R-:W2:Y:S06]  /*73d0*/  MUFU.TANH R180, R180 ;  /* 0x000000b400b47308 */ /* 0x000eac0000002400 */
[----:B-1----:R-:W-:Y:S02]  /*73e0*/  HMMA.16816.F32 R52, R44, R24, R52 ;  /* 0x000000182c34723c */ /* 0x002fe40000001834 */
[----:B------:R-:W-:Y:S06]  /*73f0*/  MUFU.TANH R208, R208 ;  /* 0x000000d000d07308 */ /* 0x000fec0000002400 */
[----:B------:R-:W-:Y:S01]  /*7400*/  HMMA.16816.F32 R140, R36, R16, R140 ;  /* 0x00000010248c723c */ /* 0x000fe2000000188c */
[----:B------:R-:W-:Y:S01]  /*7410*/  FMUL.FTZ R136, R136, c[0x0][0x2ec] ;  /* 0x0000bb0088887a20 */ /* 0x000fe20000410000 */
[----:B------:R-:W-:Y:S01]  /*7420*/  MUFU.TANH R182, R182 ;  /* 0x000000b600b67308 */ /* 0x000fe20000002400 */
[----:B------:R-:W-:-:S02]  /*7430*/  FMUL.FTZ R137, R137, c[0x0][0x2ec] ;  /* 0x0000bb0089897a20 */ /* 0x000fc40000410000 */
[----:B------:R-:W-:Y:S02]  /*7440*/  FMUL.FTZ R138, R138, c[0x0][0x2ec] ;  /* 0x0000bb008a8a7a20 */ /* 0x000fe40000410000 */
[----:B------:R-:W-:Y:S01]  /*7450*/  FMUL.FTZ R139, R139, c[0x0][0x2ec] ;  /* 0x0000bb008b8b7a20 */ /* 0x000fe20000410000 */
[----:B------:R-:W-:Y:S01]  /*7460*/  HMMA.16816.F32 R124, R36, R18, R124 ;  /* 0x00000012247c723c */ /* 0x000fe2000000187c */
[----:B------:R-:W1:Y:S01]  /*7470*/  LDSM.16.M88.4 R16, [R118+0x8400] ;  /* 0x008400007610783b */ /* 0x000e620000000200 */
[----:B------:R-:W-:Y:S01]  /*7480*/  FMUL.FTZ R24, R132, c[0x0][0x2ec] ;  /* 0x0000bb0084187a20 */ /* 0x000fe20000410000 */
[----:B------:R-:W1:Y:S01]  /*7490*/  MUFU.TANH R173, R136 ;  /* 0x0000008800ad7308 */ /* 0x000e620000002400 */
[----:B------:R-:W-:Y:S02]  /*74a0*/  FMUL.FTZ R25, R133, c[0x0][0x2ec] ;  /* 0x0000bb0085197a20 */ /* 0x000fe40000410000 */
[----:B------:R-:W-:Y:S02]  /*74b0*/  FMUL.FTZ R134, R134, c[0x0][0x2ec] ;  /* 0x0000bb0086867a20 */ /* 0x000fe40000410000 */
[----:B--2---:R-:W-:Y:S01]  /*74c0*/  HMMA.16816.F32 R120, R144, R12, R120 ;  /* 0x0000000c9078723c */ /* 0x004fe20000001878 */
[----:B------:R-:W-:-:S02]  /*74d0*/  FMUL.FTZ R135, R135, c[0x0][0x2ec] ;  /* 0x0000bb0087877a20 */ /* 0x000fc40000410000 */
[----:B------:R-:W2:Y:S05]  /*74e0*/  MUFU.TANH R24, R24 ;  /* 0x0000001800187308 */ /* 0x000eaa0000002400 */
[----:B------:R-:W-:Y:S01]  /*74f0*/  HMMA.16816.F32 R64, R144, R14, R64 ;  /* 0x0000000e9040723c */ /* 0x000fe20000001840 */
[----:B------:R-:W1:Y:S01]  /*7500*/  LDSM.16.M88.4 R12, [R185+0x8800] ;  /* 0x00880000b90c783b */ /* 0x000e620000000200 */
[----:B------:R-:W-:Y:S01]  /*7510*/  FMUL.FTZ R140, R140, c[0x0][0x2ec] ;  /* 0x0000bb008c8c7a20 */ /* 0x000fe20000410000 */
[----:B------:R-:W1:Y:S01]  /*7520*/  MUFU.TANH R25, R25 ;  /* 0x0000001900197308 */ /* 0x000e620000002400 */
[----:B------:R-:W-:Y:S02]  /*7530*/  FMUL.FTZ R141, R141, c[0x0][0x2ec] ;  /* 0x0000bb008d8d7a20 */ /* 0x000fe40000410000 */
[----:B------:R-:W-:-:S02]  /*7540*/  FMUL.FTZ R142, R142, c[0x0][0x2ec] ;  /* 0x0000bb008e8e7a20 */ /* 0x000fc40000410000 */
[C---:B------:R-:W-:Y:S01]  /*7550*/  HMMA.16816.F32 R52, R8.reuse, R20, R52 ;  /* 0x000000140834723c */ /* 0x040fe20000001834 */
[----:B------:R-:W-:Y:S02]  /*7560*/  FMUL.FTZ R124, R124, c[0x0][0x2ec] ;  /* 0x0000bb007c7c7a20 */ /* 0x000fe40000410000 */
[----:B------:R-:W1:Y:S01]  /*7570*/  MUFU.TANH R171, R137 ;  /* 0x0000008900ab7308 */ /* 0x000e620000002400 */
[----:B------:R-:W-:Y:S02]  /*7580*/  FMUL.FTZ R143, R143, c[0x0][0x2ec] ;  /* 0x0000bb008f8f7a20 */ /* 0x000fe40000410000 */
[----:B------:R-:W-:Y:S02]  /*7590*/  FMUL.FTZ R125, R125, c[0x0][0x2ec] ;  /* 0x0000bb007d7d7a20 */ /* 0x000fe40000410000 */
[----:B------:R-:W-:Y:S01]  /*75a0*/  IMAD R20, R192, 0x80, R169 ;  /* 0x00000080c0147824 */ /* 0x000fe200078e02a9 */
[----:B---3--:R-:W-:Y:S01]  /*75b0*/  HMMA.16816.F32 R60, R8, R4, R60 ;  /* 0x00000004083c723c */ /* 0x008fe2000000183c */
[----:B------:R-:W-:Y:S01]  /*75c0*/  FMUL.FTZ R126, R126, c[0x0][0x2ec] ;  /* 0x0000bb007e7e7a20 */ /* 0x000fe20000410000 */
[----:B------:R-:W3:Y:S01]  /*75d0*/  MUFU.TANH R178, R138 ;  /* 0x0000008a00b27308 */ /* 0x000ee20000002400 */
[----:B------:R-:W-:Y:S01]  /*75e0*/  FMUL.FTZ R127, R127, c[0x0][0x2ec] ;  /* 0x0000bb007f7f7a20 */ /* 0x000fe20000410000 */
[----:B------:R-:W-:-:S03]  /*75f0*/  ISETP.GE.AND P3, PT, R20, R168, PT ;  /* 0x000000a81400720c */ /* 0x000fc60003f66270 */
[----:B------:R-:W-:Y:S01]  /*7600*/  IADD3 R4, R20, 0x1, RZ ;  /* 0x0000000114047810 */ /* 0x000fe20007ffe0ff */
[----:B------:R-:W-:Y:S02]  /*7610*/  HMMA.16816.F32 R152, R8, R6, R152 ;  /* 0x000000060898723c */ /* 0x000fe40000001898 */
[----:B------:R-:W2:Y:S01]  /*7620*/  MUFU.TANH R174, R139 ;  /* 0x0000008b00ae7308 */ /* 0x000ea20000002400 */
[C---:B------:R-:W-:Y:S02]  /*7630*/  ISETP.GE.AND P4, PT, R4.reuse, R168, PT ;  /* 0x000000a80400720c */ /* 0x040fe40003f86270 */
[-C--:B------:R-:W-:Y:S02]  /*7640*/  ISETP.GE.AND P1, PT, R4, R167.reuse, PT ;  /* 0x000000a70400720c */ /* 0x080fe40003f26270 */
[----:B------:R-:W2:Y:S01]  /*7650*/  LDSM.16.M88.4 R4, [R118+0x8800] ;  /* 0x008800007604783b */ /* 0x000ea20000000200 */
[----:B------:R-:W-:Y:S01]  /*7660*/  HMMA.16816.F32 R48, R44, R26, R48 ;  /* 0x0000001a2c30723c */ /* 0x000fe20000001830 */
[----:B------:R-:W-:Y:S01]  /*7670*/  FSEL R21, R148, -INF , !P4 ;  /* 0xff80000094157808 */ /* 0x000fe20006000000 */
[----:B------:R-:W2:Y:S01]  /*7680*/  MUFU.TANH R176, R134 ;  /* 0x0000008600b07308 */ /* 0x000ea20000002400 */
[----:B------:R-:W-:-:S05]  /*7690*/  ISETP.GE.AND P4, PT, R20, R167, PT ;  /* 0x000000a71400720c */ /* 0x000fca0003f86270 */
[----:B-1----:R-:W-:Y:S02]  /*76a0*/  HMMA.16816.F32 R64, R36, R18, R64 ;  /* 0x000000122440723c */ /* 0x002fe40000001840 */
[----:B------:R-:W1:Y:S05]  /*76b0*/  MUFU.TANH R172, R135 ;  /* 0x0000008700ac7308 */ /* 0x000e6a0000002400 */
[----:B------:R-:W-:Y:S01]  /*76c0*/  FSEL R18, R149, -INF , !P4 ;  /* 0xff80000095127808 */ /* 0x000fe20006000000 */
[----:B------:R-:W-:Y:S02]  /*76d0*/  HMMA.16816.F32 R60, R144, R12, R60 ;  /* 0x0000000c903c723c */ /* 0x000fe4000000183c */
[----:B------:R-:W1:Y:S05]  /*76e0*/  MUFU.TANH R157, R140 ;  /* 0x0000008c009d7308 */ /* 0x000e6a0000002400 */
[C---:B------:R-:W-:Y:S01]  /*76f0*/  IADD3 R13, R20.reuse, 0x10, RZ ;  /* 0x00000010140d7810 */ /* 0x040fe20007ffe0ff */
[----:B------:R-:W-:Y:S01]  /*7700*/  HMMA.16816.F32 R120, R36, R16, R120 ;  /* 0x000000102478723c */ /* 0x000fe20000001878 */
[----:B------:R-:W-:Y:S01]  /*7710*/  IADD3 R12, R20, 0x11, RZ ;  /* 0x00000011140c7810 */ /* 0x000fe20007ffe0ff */
[----:B------:R-:W1:Y:S03]  /*7720*/  MUFU.TANH R163, R141 ;  /* 0x0000008d00a37308 */ /* 0x000e660000002400 */
[----:B------:R-:W-:-:S02]  /*7730*/  ISETP.GE.AND P4, PT, R12, R168, PT ;  /* 0x000000a80c00720c */ /* 0x000fc40003f86270 */
[C---:B------:R-:W-:Y:S01]  /*7740*/  IADD3 R17, R20.reuse, 0x8, RZ ;  /* 0x0000000814117810 */ /* 0x040fe20007ffe0ff */
[----:B------:R-:W-:Y:S01]  /*7750*/  HMMA.16816.F32 R48, R8, R22, R48 ;  /* 0x000000160830723c */ /* 0x000fe20000001830 */
[----:B------:R-:W-:Y:S01]  /*7760*/  IADD3 R16, R20, 0x9, RZ ;  /* 0x0000000914107810 */ /* 0x000fe20007ffe0ff */
[----:B------:R-:W1:Y:S01]  /*7770*/  LDSM.16.M88.4 R8, [R185+0x8c00] ;  /* 0x008c0000b908783b */ /* 0x000e620000000200 */
[CC--:B------:R-:W-:Y:S01]  /*7780*/  ISETP.GE.AND P5, PT, R17.reuse, R168.reuse, PT ;  /* 0x000000a81100720c */ /* 0x0c0fe20003fa6270 */
[----:B------:R-:W-:Y:S01]  /*7790*/  FMUL.FTZ R64, R64, c[0x0][0x2ec] ;  /* 0x0000bb0040407a20 */ /* 0x000fe20000410000 */
[-C--:B------:R-:W-:Y:S01]  /*77a0*/  ISETP.GE.AND P0, PT, R17, R167.reuse, PT ;  /* 0x000000a71100720c */ /* 0x080fe20003f06270 */
[----:B------:R-:W1:Y:S01]  /*77b0*/  MUFU.TANH R161, R124 ;  /* 0x0000007c00a17308 */ /* 0x000e620000002400 */
[CC--:B------:R-:W-:Y:S01]  /*77c0*/  ISETP.GE.AND P2, PT, R16.reuse, R168.reuse, PT ;  /* 0x000000a81000720c */ /* 0x0c0fe20003f46270 */
[----:B--2---:R-:W-:Y:S01]  /*77d0*/  HMMA.16816.F32 R60, R36, R4, R60 ;  /* 0x00000004243c723c */ /* 0x004fe2000000183c */
[----:B------:R-:W-:Y:S01]  /*77e0*/  FSEL R17, R3, -INF , !P3 ;  /* 0xff80000003117808 */ /* 0x000fe20005800000 */
[----:B------:R-:W-:Y:S01]  /*77f0*/  FMUL.FTZ R65, R65, c[0x0][0x2ec] ;  /* 0x0000bb0041417a20 */ /* 0x000fe20000410000 */
[-C--:B------:R-:W-:Y:S01]  /*7800*/  ISETP.GE.AND P3, PT, R16, R167.reuse, PT ;  /* 0x000000a71000720c */ /* 0x080fe20003f66270 */
[----:B------:R-:W-:Y:S01]  /*7810*/  FMUL.FTZ R66, R66, c[0x0][0x2ec] ;  /* 0x0000bb0042427a20 */ /* 0x000fe20000410000 */
[----:B------:R-:W-:Y:S01]  /*7820*/  FSEL R27, R56, -INF , !P5 ;  /* 0xff800000381b7808 */ /* 0x000fe20006800000 */
[----:B------:R2:W-:Y:S01]  /*7830*/  MUFU.TANH R151, R64 ;  /* 0x0000004000977308 */ /* 0x0005e20000002400 */
[----:B----4-:R-:W-:Y:S01]  /*7840*/  FSEL R16, R59, -INF , !P1 ;  /* 0xff8000003b107808 */ /* 0x010fe20004800000 */
[----:B------:R-:W-:Y:S01]  /*7850*/  HMMA.16816.F32 R152, R144, R14, R152 ;  /* 0x0000000e9098723c */ /* 0x000fe20000001898 */
[----:B------:R-:W-:Y:S01]  /*7860*/  ISETP.GE.AND P5, PT, R13, R168, PT ;  /* 0x000000a80d00720c */ /* 0x000fe20003fa6270 */
[----:B------:R-:W-:Y:S01]  /*7870*/  FMUL.FTZ R3, R120, c[0x0][0x2ec] ;  /* 0x0000bb0078037a20 */ /* 0x000fe20000410000 */
[----:B------:R-:W-:Y:S01]  /*7880*/  FSEL R19, R57, -INF , !P2 ;  /* 0xff80000039137808 */ /* 0x000fe20005000000 */
[----:B------:R-:W-:Y:S01]  /*7890*/  FMUL.FTZ R28, R121, c[0x0][0x2ec] ;  /* 0x0000bb00791c7a20 */ /* 0x000fe20000410000 */
[-C--:B------:R-:W-:Y:S01]  /*78a0*/  ISETP.GE.AND P1, PT, R12, R167.reuse, PT ;  /* 0x000000a70c00720c */ /* 0x080fe20003f26270 */
[----:B------:R-:W4:Y:S01]  /*78b0*/  MUFU.TANH R162, R142 ;  /* 0x0000008e00a27308 */ /* 0x000f220000002400 */
[----:B------:R-:W-:Y:S01]  /*78c0*/  ISETP.GE.AND P2, PT, R13, R167, PT ;  /* 0x000000a70d00720c */ /* 0x000fe20003f46270 */
[----:B------:R-:W-:Y:S01]  /*78d0*/  FMUL.FTZ R122, R122, c[0x0][0x2ec] ;  /* 0x0000bb007a7a7a20 */ /* 0x000fe20000410000 */
[C---:B------:R-:W-:Y:S01]  /*78e0*/  IADD3 R12, R20.reuse, 0x19, RZ ;  /* 0x00000019140c7810 */ /* 0x040fe20007ffe0ff */
[----:B------:R-:W-:Y:S01]  /*78f0*/  FMUL.FTZ R123, R123, c[0x0][0x2ec] ;  /* 0x0000bb007b7b7a20 */ /* 0x000fe20000410000 */
[----:B------:R-:W-:-:S02]  /*7900*/  IADD3 R13, R20, 0x18, RZ ;  /* 0x00000018140d7810 */ /* 0x000fc40007ffe0ff */
[----:B-----5:R-:W-:Y:S01]  /*7910*/  FSEL R45, R129, -INF , !P5 ;  /* 0xff800000812d7808 */ /* 0x020fe20006800000 */
[----:B------:R-:W5:Y:S01]  /*7920*/  MUFU.TANH R160, R143 ;  /* 0x0000008f00a07308 */ /* 0x000f620000002400 */
[----:B------:R-:W-:Y:S01]  /*7930*/  FSEL R57, R130, -INF , !P4 ;  /* 0xff80000082397808 */ /* 0x000fe20006000000 */
[----:B------:R-:W-:Y:S01]  /*7940*/  FMUL.FTZ R60, R60, c[0x0][0x2ec] ;  /* 0x0000bb003c3c7a20 */ /* 0x000fe20000410000 */
[----:B------:R-:W-:Y:S01]  /*7950*/  FSEL R26, R58, -INF , !P0 ;  /* 0xff8000003a1a7808 */ /* 0x000fe20004000000 */
[----:B------:R-:W-:Y:S01]  /*7960*/  FMUL.FTZ R61, R61, c[0x0][0x2ec] ;  /* 0x0000bb003d3d7a20 */ /* 0x000fe20000410000 */
[-C--:B------:R-:W-:Y:S01]  /*7970*/  ISETP.GE.AND P5, PT, R12, R168.reuse, PT ;  /* 0x000000a80c00720c */ /* 0x080fe20003fa6270 */
[----:B------:R-:W-:Y:S01]  /*7980*/  FMUL.FTZ R62, R62, c[0x0][0x2ec] ;  /* 0x0000bb003e3e7a20 */ /* 0x000fe20000410000 */
[----:B------:R-:W-:Y:S01]  /*7990*/  ISETP.GE.AND P4, PT, R12, R167, PT ;  /* 0x000000a70c00720c */ /* 0x000fe20003f86270 */
[----:B------:R-:W3:Y:S01]  /*79a0*/  MUFU.TANH R3, R3 ;  /* 0x0000000300037308 */ /* 0x000ee20000002400 */
[----:B------:R-:W-:Y:S01]  /*79b0*/  ISETP.GE.AND P0, PT, R13, R168, PT ;  /* 0x000000a80d00720c */ /* 0x000fe20003f06270 */
[----:B------:R-:W-:Y:S01]  /*79c0*/  HMMA.16816.F32 R152, R36, R6, R152 ;  /* 0x000000062498723c */ /* 0x000fe20000001898 */
[C---:B------:R-:W-:Y:S01]  /*79d0*/  IADD3 R12, R20.reuse, 0x21, RZ ;  /* 0x00000021140c7810 */ /* 0x040fe20007ffe0ff */
[----:B------:R-:W-:Y:S01]  /*79e0*/  FMUL.FTZ R63, R63, c[0x0][0x2ec] ;  /* 0x0000bb003f3f7a20 */ /* 0x000fe20000410000 */
[----:B------:R-:W-:-:S02]  /*79f0*/  IADD3 R5, R20, 0x20, RZ ;  /* 0x0000002014057810 */ /* 0x000fc40007ffe0ff */
[----:B------:R-:W-:Y:S01]  /*7a00*/  FSEL R22, R128, -INF , !P3 ;  /* 0xff80000080167808 */ /* 0x000fe20005800000 */
[----:B------:R-:W3:Y:S01]  /*7a10*/  MUFU.TANH R159, R125 ;  /* 0x0000007d009f7308 */ /* 0x000ee20000002400 */
[----:B------:R-:W-:Y:S01]  /*7a20*/  FSEL R210, R32, -INF , !P2 ;  /* 0xff80000020d27808 */ /* 0x000fe20005000000 */
[C---:B-1----:R-:W-:Y:S01]  /*7a30*/  HMMA.16816.F32 R52, R144.reuse, R8, R52 ;  /* 0x000000089034723c */ /* 0x042fe20000001834 */
[----:B--2---:R-:W-:Y:S02]  /*7a40*/  FSEL R64, R33, -INF , !P1 ;  /* 0xff80000021407808 */ /* 0x004fe40004800000 */
[-C--:B------:R-:W-:Y:S02]  /*7a50*/  ISETP.GE.AND P3, PT, R13, R167.reuse, PT ;  /* 0x000000a70d00720c */ /* 0x080fe40003f66270 */
[----:B------:R-:W-:Y:S01]  /*7a60*/  FSEL R43, R131, -INF , !P0 ;  /* 0xff800000832b7808 */ /* 0x000fe20004000000 */
[----:B------:R-:W1:Y:S01]  /*7a70*/  MUFU.TANH R28, R28 ;  /* 0x0000001c001c7308 */ /* 0x000e620000002400 */
[CC--:B------:R-:W-:Y:S01]  /*7a80*/  ISETP.GE.AND P2, PT, R12.reuse, R168.reuse, PT ;  /* 0x000000a80c00720c */ /* 0x0c0fe20003f46270 */
[----:B------:R-:W-:Y:S01]  /*7a90*/  HMMA.16816.F32 R48, R144, R10, R48 ;  /* 0x0000000a9030723c */ /* 0x000fe20000001830 */
[----:B------:R-:W-:Y:S01]  /*7aa0*/  ISETP.GE.AND P1, PT, R12, R167, PT ;  /* 0x000000a70c00720c */ /* 0x000fe20003f26270 */
[----:B------:R-:W-:Y:S01]  /*7ab0*/  FMUL.FTZ R8, R67, c[0x0][0x2ec] ;  /* 0x0000bb0043087a20 */ /* 0x000fe20000410000 */
[----:B------:R-:W-:-:S02]  /*7ac0*/  ISETP.GE.AND P0, PT, R5, R168, PT ;  /* 0x000000a80500720c */ /* 0x000fc40003f06270 */
[C---:B------:R-:W-:Y:S01]  /*7ad0*/  IADD3 R13, R20.reuse, 0x28, RZ ;  /* 0x00000028140d7810 */ /* 0x040fe20007ffe0ff */
[----:B------:R-:W2:Y:S01]  /*7ae0*/  MUFU.TANH R4, R65 ;  /* 0x0000004100047308 */ /* 0x000ea20000002400 */
[----:B------:R-:W-:Y:S01]  /*7af0*/  IADD3 R12, R20, 0x29, RZ ;  /* 0x00000029140c7810 */ /* 0x000fe20007ffe0ff */
[----:B------:R-:W-:Y:S01]  /*7b00*/  FMUL.FTZ R140, R154, c[0x0][0x2ec] ;  /* 0x0000bb009a8c7a20 */ /* 0x000fe20000410000 */
[----:B------:R-:W-:Y:S01]  /*7b10*/  FSEL R58, R34, -INF , !P3 ;  /* 0xff800000223a7808 */ /* 0x000fe20005800000 */
[----:B------:R-:W-:Y:S01]  /*7b20*/  FMUL.FTZ R141, R152, c[0x0][0x2ec] ;  /* 0x0000bb00988d7a20 */ /* 0x000fe20000410000 */
[----:B------:R-:W-:Y:S01]  /*7b30*/  FSEL R56, R35, -INF , !P4 ;  /* 0xff80000023387808 */ /* 0x000fe20006000000 */
[----:B------:R-:W-:Y:S01]  /*7b40*/  FMUL.FTZ R138, R155, c[0x0][0x2ec] ;  /* 0x0000bb009b8a7a20 */ /* 0x000fe20000410000 */
[----:B------:R-:W-:Y:S01]  /*7b50*/  FSEL R179, R179, -INF , !P0 ;  /* 0xff800000b3b37808 */ /* 0x000fe20004000000 */
[----:B------:R-:W-:Y:S01]  /*7b60*/  MUFU.TANH R158, R126 ;  /* 0x0000007e009e7308 */ /* 0x000fe20000002400 */
[----:B------:R-:W-:Y:S01]  /*7b70*/  FSEL R177, R177, -INF , !P2 ;  /* 0xff800000b1b17808 */ /* 0x000fe20005000000 */
[----:B------:R-:W-:Y:S01]  /*7b80*/  FMUL.FTZ R139, R153, c[0x0][0x2ec] ;  /* 0x0000bb00998b7a20 */ /* 0x000fe20000410000 */
[----:B------:R-:W-:-:S02]  /*7b90*/  ISETP.GE.AND P3, PT, R13, R168, PT ;  /* 0x000000a80d00720c */ /* 0x000fc40003f66270 */
[-C--:B------:R-:W-:Y:S02]  /*7ba0*/  ISETP.GE.AND P4, PT, R13, R167.reuse, PT ;  /* 0x000000a70d00720c */ /* 0x080fe40003f86270 */
[C---:B------:R-:W-:Y:S01]  /*7bb0*/  ISETP.GE.AND P0, PT, R12.reuse, R168, PT ;  /* 0x000000a80c00720c */ /* 0x040fe20003f06270 */
[----:B------:R-:W-:Y:S01]  /*7bc0*/  MUFU.TANH R156, R127 ;  /* 0x0000007f009c7308 */ /* 0x000fe20000002400 */
[----:B------:R-:W-:Y:S02]  /*7bd0*/  ISETP.GE.AND P2, PT, R12, R167, PT ;  /* 0x000000a70c00720c */ /* 0x000fe40003f46270 */
[----:B------:R-:W1:Y:S01]  /*7be0*/  LDSM.16.M88.4 R12, [R118+0x8c00] ;  /* 0x008c0000760c783b */ /* 0x000e620000000200 */
[----:B------:R-:W-:Y:S01]  /*7bf0*/  IADD3 R9, R20, 0x30, RZ ;  /* 0x0000003014097810 */ /* 0x000fe20007ffe0ff */
[----:B------:R-:W-:-:S04]  /*7c00*/  DEPBAR.LE SB0, 0x0 ;  /* 0x000080000000791a */ /* 0x000fc80000000000 */
[----:B------:R-:W-:Y:S01]  /*7c10*/  FSEL R181, R181, -INF , !P3 ;  /* 0xff800000b5b57808 */ /* 0x000fe20005800000 */
[----:B------:R-:W-:Y:S01]  /*7c20*/  MUFU.TANH R8, R8 ;  /* 0x0000000800087308 */ /* 0x000fe20000002400 */
[----:B------:R-:W-:Y:S02]  /*7c30*/  ISETP.GE.AND P3, PT, R9, R168, PT ;  /* 0x000000a80900720c */ /* 0x000fe40003f66270 */
[C---:B------:R-:W-:Y:S02]  /*7c40*/  IADD3 R7, R20.reuse, 0x38, RZ ;  /* 0x0000003814077810 */ /* 0x040fe40007ffe0ff */
[----:B------:R-:W-:Y:S02]  /*7c50*/  IADD3 R6, R20, 0x39, RZ ;  /* 0x0000003914067810 */ /* 0x000fe40007ffe0ff */
[----:B------:R-:W-:Y:S01]  /*7c60*/  FSEL R41, R150, -INF , !P5 ;  /* 0xff80000096297808 */ /* 0x000fe20006800000 */
[----:B------:R-:W-:Y:S01]  /*7c70*/  MUFU.TANH R148, R66 ;  /* 0x0000004200947308 */ /* 0x000fe20000002400 */
[----:B------:R-:W-:-:S02]  /*7c80*/  FSEL R202, R202, -INF , !P4 ;  /* 0xff800000caca7808 */ /* 0x000fc40006000000 */
[----:B------:R-:W-:Y:S02]  /*7c90*/  FSEL R180, R180, -INF , !P2 ;  /* 0xff800000b4b47808 */ /* 0x000fe40005000000 */
[----:B------:R-:W-:Y:S02]  /*7ca0*/  FSEL R173, R173, -INF , !P3 ;  /* 0xff800000adad7808 */ /* 0x000fe40005800000 */
[-C--:B------:R-:W-:Y:S01]  /*7cb0*/  ISETP.GE.AND P5, PT, R5, R167.reuse, PT ;  /* 0x000000a70500720c */ /* 0x080fe20003fa6270 */
[----:B------:R-:W-:Y:S01]  /*7cc0*/  MUFU.TANH R150, R123 ;  /* 0x0000007b00967308 */ /* 0x000fe20000002400 */
[CC--:B------:R-:W-:Y:S02]  /*7cd0*/  ISETP.GE.AND P4, PT, R7.reuse, R168.reuse, PT ;  /* 0x000000a80700720c */ /* 0x0c0fe40003f86270 */
[----:B------:R-:W-:Y:S02]  /*7ce0*/  ISETP.GE.AND P2, PT, R7, R167, PT ;  /* 0x000000a70700720c */ /* 0x000fe40003f46270 */
[----:B------:R-:W-:-:S02]  /*7cf0*/  ISETP.GE.AND P3, PT, R6, R168, PT ;  /* 0x000000a80600720c */ /* 0x000fc40003f66270 */
[C---:B------:R-:W-:Y:S01]  /*7d00*/  IADD3 R23, R20.reuse, 0x31, RZ ;  /* 0x0000003114177810 */ /* 0x040fe20007ffe0ff */
[----:B------:R-:W2:Y:S01]  /*7d10*/  MUFU.TANH R5, R122 ;  /* 0x0000007a00057308 */ /* 0x000ea20000002400 */
[----:B------:R-:W-:Y:S02]  /*7d20*/  IADD3 R7, R20, 0x40, RZ ;  /* 0x0000004014077810 */ /* 0x000fe40007ffe0ff */
[----:B------:R-:W-:Y:S02]  /*7d30*/  FSEL R175, R175, -INF , !P0 ;  /* 0xff800000afaf7808 */ /* 0x000fe40004000000 */
[----:B------:R-:W-:Y:S02]  /*7d40*/  FSEL R208, R208, -INF , !P5 ;  /* 0xff800000d0d07808 */ /* 0x000fe40006800000 */
[----:B------:R-:W-:Y:S01]  /*7d50*/  FSEL R182, R182, -INF , !P1 ;  /* 0xff800000b6b67808 */ /* 0x000fe20004800000 */
[----:B------:R-:W2:Y:S01]  /*7d60*/  MUFU.TANH R140, R140 ;  /* 0x0000008c008c7308 */ /* 0x000ea20000002400 */
[----:B------:R-:W-:Y:S01]  /*7d70*/  FSEL R169, R24, -INF , !P4 ;  /* 0xff80000018a97808 */ /* 0x000fe20006000000 */
[----:B-1----:R-:W-:Y:S01]  /*7d80*/  HMMA.16816.F32 R52, R36, R12, R52 ;  /* 0x0000000c2434723c */ /* 0x002fe20000001834 */
[----:B------:R-:W-:-:S02]  /*7d90*/  FSEL R149, R25, -INF , !P3 ;  /* 0xff80000019957808 */ /* 0x000fc40005800000 */
[-C--:B------:R-:W-:Y:S02]  /*7da0*/  ISETP.GE.AND P0, PT, R9, R167.reuse, PT ;  /* 0x000000a70900720c */ /* 0x080fe40003f06270 */
[CC--:B------:R-:W-:Y:S01]  /*7db0*/  ISETP.GE.AND P5, PT, R23.reuse, R168.reuse, PT ;  /* 0x000000a81700720c */ /* 0x0c0fe20003fa6270 */
[----:B------:R-:W1:Y:S01]  /*7dc0*/  MUFU.TANH R9, R60 ;  /* 0x0000003c00097308 */ /* 0x000e620000002400 */
[-C--:B------:R-:W-:Y:S01]  /*7dd0*/  ISETP.GE.AND P1, PT, R23, R167.reuse, PT ;  /* 0x000000a71700720c */ /* 0x080fe20003f26270 */
[----:B------:R-:W-:Y:S01]  /*7de0*/  HMMA.16816.F32 R48, R36, R14, R48 ;  /* 0x0000000e2430723c */ /* 0x000fe20000001830 */
[C---:B------:R-:W-:Y:S02]  /*7df0*/  ISETP.GE.AND P4, PT, R7.reuse, R168, PT ;  /* 0x000000a80700720c */ /* 0x040fe40003f86270 */
[----:B------:R-:W-:Y:S02]  /*7e00*/  ISETP.GE.AND P3, PT, R7, R167, PT ;  /* 0x000000a70700720c */ /* 0x000fe40003f66270 */
[----:B------:R-:W-:Y:S01]  /*7e10*/  IADD3 R7, R20, 0x41, RZ ;  /* 0x0000004114077810 */ /* 0x000fe20007ffe0ff */
[----:B------:R-:W1:Y:S01]  /*7e20*/  MUFU.TANH R143, R61 ;  /* 0x0000003d008f7308 */ /* 0x000e620000002400 */
[----:B------:R-:W-:-:S02]  /*7e30*/  FSEL R171, R171, -INF , !P5 ;  /* 0xff800000abab7808 */ /* 0x000fc40006800000 */
[----:B---3--:R-:W-:Y:S02]  /*7e40*/  FSEL R178, R178, -INF , !P0 ;  /* 0xff800000b2b27808 */ /* 0x008fe40004000000 */
[----:B------:R-:W-:Y:S02]  /*7e50*/  FSEL R174, R174, -INF , !P1 ;  /* 0xff800000aeae7808 */ /* 0x000fe40004800000 */
[-C--:B------:R-:W-:Y:S01]  /*7e60*/  ISETP.GE.AND P5, PT, R6, R167.reuse, PT ;  /* 0x000000a70600720c */ /* 0x080fe20003fa6270 */
[----:B------:R-:W-:Y:S01]  /*7e70*/  MUFU.TANH R142, R63 ;  /* 0x0000003f008e7308 */ /* 0x000fe20000002400 */
[CC--:B------:R-:W-:Y:S01]  /*7e80*/  ISETP.GE.AND P0, PT, R7.reuse, R168.reuse, PT ;  /* 0x000000a80700720c */ /* 0x0c0fe20003f06270 */
[----:B------:R-:W-:Y:S01]  /*7e90*/  FMUL.FTZ R52, R52, c[0x0][0x2ec] ;  /* 0x0000bb0034347a20 */ /* 0x000fe20000410000 */
[-C--:B------:R-:W-:Y:S01]  /*7ea0*/  ISETP.GE.AND P1, PT, R7, R167.reuse, PT ;  /* 0x000000a70700720c */ /* 0x080fe20003f26270 */
[----:B------:R-:W-:Y:S01]  /*7eb0*/  FMUL.FTZ R53, R53, c[0x0][0x2ec] ;  /* 0x0000bb0035357a20 */ /* 0x000fe20000410000 */
[----:B------:R-:W-:Y:S01]  /*7ec0*/  IADD3 R7, R20, 0x48, RZ ;  /* 0x0000004814077810 */ /* 0x000fe20007ffe0ff */
[----:B------:R-:W-:Y:S01]  /*7ed0*/  FMUL.FTZ R54, R54, c[0x0][0x2ec] ;  /* 0x0000bb0036367a20 */ /* 0x000fe20000410000 */
[----:B------:R-:W-:Y:S01]  /*7ee0*/  IADD3 R10, R20, 0x49, RZ ;  /* 0x00000049140a7810 */ /* 0x000fe20007ffe0ff */
[----:B------:R-:W3:Y:S01]  /*7ef0*/  MUFU.TANH R6, R62 ;  /* 0x0000003e00067308 */ /* 0x000ee20000002400 */
[----:B------:R-:W-:Y:S01]  /*7f00*/  FSEL R176, R176, -INF , !P2 ;  /* 0xff800000b0b07808 */ /* 0x000fe20005000000 */
[----:B------:R-:W-:Y:S01]  /*7f10*/  FMUL.FTZ R48, R48, c[0x0][0x2ec] ;  /* 0x0000bb0030307a20 */ /* 0x000fe20000410000 */
[----:B------:R-:W-:Y:S01]  /*7f20*/  FSEL R172, R172, -INF , !P5 ;  /* 0xff800000acac7808 */ /* 0x000fe20006800000 */
[----:B------:R-:W-:Y:S01]  /*7f30*/  FMUL.FTZ R49, R49, c[0x0][0x2ec] ;  /* 0x0000bb0031317a20 */ /* 0x000fe20000410000 */
[----:B------:R-:W-:Y:S01]  /*7f40*/  FSEL R157, R157, -INF , !P4 ;  /* 0xff8000009d9d7808 */ /* 0x000fe20006000000 */
[----:B------:R-:W-:Y:S01]  /*7f50*/  FMUL.FTZ R55, R55, c[0x0][0x2ec] ;  /* 0x0000bb0037377a20 */ /* 0x000fe20000410000 */
[----:B------:R-:W-:Y:S01]  /*7f60*/  FSEL R163, R163, -INF , !P0 ;  /* 0xff800000a3a37808 */ /* 0x000fe20004000000 */
[----:B------:R-:W1:Y:S01]  /*7f70*/  MUFU.TANH R141, R141 ;  /* 0x0000008d008d7308 */ /* 0x000e620000002400 */
[CC--:B------:R-:W-:Y:S01]  /*7f80*/  ISETP.GE.AND P2, PT, R7.reuse, R168.reuse, PT ;  /* 0x000000a80700720c */ /* 0x0c0fe20003f46270 */
[----:B------:R-:W-:Y:S01]  /*7f90*/  FMUL.FTZ R50, R50, c[0x0][0x2ec] ;  /* 0x0000bb0032327a20 */ /* 0x000fe20000410000 */
[----:B------:R-:W-:Y:S01]  /*7fa0*/  ISETP.GE.AND P5, PT, R7, R167, PT ;  /* 0x000000a70700720c */ /* 0x000fe20003fa6270 */
[----:B------:R-:W-:Y:S01]  /*7fb0*/  FMUL.FTZ R51, R51, c[0x0][0x2ec] ;  /* 0x0000bb0033337a20 */ /* 0x000fe20000410000 */
[----:B------:R-:W-:-:S02]  /*7fc0*/  ISETP.GE.AND P4, PT, R10, R168, PT ;  /* 0x000000a80a00720c */ /* 0x000fc40003f86270 */
[----:B------:R-:W-:Y:S01]  /*7fd0*/  ISETP.GE.AND P0, PT, R10, R167, PT ;  /* 0x000000a70a00720c */ /* 0x000fe20003f06270 */
[----:B------:R-:W1:Y:S01]  /*7fe0*/  MUFU.TANH R139, R139 ;  /* 0x0000008b008b7308 */ /* 0x000e620000002400 */
[C---:B------:R-:W-:Y:S02]  /*7ff0*/  IADD3 R7, R20.reuse, 0x50, RZ ;  /* 0x0000005014077810 */ /* 0x040fe40007ffe0ff */
[----:B------:R-:W-:Y:S02]  /*8000*/  IADD3 R10, R20, 0x51, RZ ;  /* 0x00000051140a7810 */ /* 0x000fe40007ffe0ff */
[----:B------:R-:W-:Y:S02]  /*8010*/  FSEL R161, R161, -INF , !P2 ;  /* 0xff800000a1a17808 */ /* 0x000fe40005000000 */
[----:B----4-:R-:W-:Y:S01]  /*8020*/  FSEL R162, R162, -INF , !P3 ;  /* 0xff800000a2a27808 */ /* 0x010fe20005800000 */
[----:B------:R-:W4:Y:S01]  /*8030*/  MUFU.TANH R122, R52 ;  /* 0x00000034007a7308 */ /* 0x000f220000002400 */
[----:B-----5:R-:W-:-:S02]  /*8040*/  FSEL R160, R160, -INF , !P1 ;  /* 0xff800000a0a07808 */ /* 0x020fc40004800000 */
[-C--:B------:R-:W-:Y:S02]  /*8050*/  ISETP.GE.AND P2, PT, R7, R168.reuse, PT ;  /* 0x000000a80700720c */ /* 0x080fe40003f46270 */
[CC--:B------:R-:W-:Y:S02]  /*8060*/  ISETP.GE.AND P3, PT, R10.reuse, R168.reuse, PT ;  /* 0x000000a80a00720c */ /* 0x0c0fe40003f66270 */
[----:B------:R-:W-:Y:S01]  /*8070*/  ISETP.GE.AND P1, PT, R10, R167, PT ;  /* 0x000000a70a00720c */ /* 0x000fe20003f26270 */
[----:B------:R-:W5:Y:S01]  /*8080*/  MUFU.TANH R121, R53 ;  /* 0x0000003500797308 */ /* 0x000f620000002400 */
[----:B------:R-:W-:Y:S02]  /*8090*/  IADD3 R10, R20, 0x59, RZ ;  /* 0x00000059140a7810 */ /* 0x000fe40007ffe0ff */
[----:B------:R-:W-:Y:S02]  /*80a0*/  FSEL R155, R3, -INF , !P2 ;  /* 0xff800000039b7808 */ /* 0x000fe40005000000 */
[----:B------:R-:W-:-:S02]  /*80b0*/  ISETP.GE.AND P2, PT, R10, R168, PT ;  /* 0x000000a80a00720c */ /* 0x000fc40003f46270 */
[----:B------:R-:W-:Y:S01]  /*80c0*/  FSEL R159, R159, -INF , !P4 ;  /* 0xff8000009f9f7808 */ /* 0x000fe20006000000 */
[----:B------:R-:W1:Y:S01]  /*80d0*/  MUFU.TANH R120, R48 ;  /* 0x0000003000787308 */ /* 0x000e620000002400 */
[-C--:B------:R-:W-:Y:S02]  /*80e0*/  ISETP.GE.AND P4, PT, R7, R167.reuse, PT ;  /* 0x000000a70700720c */ /* 0x080fe40003f86270 */
[----:B------:R-:W-:Y:S02]  /*80f0*/  IADD3 R3, R20, 0x61, RZ ;  /* 0x0000006114037810 */ /* 0x000fe40007ffe0ff */
[----:B------:R-:W-:Y:S02]  /*8100*/  FSEL R153, R28, -INF , !P3 ;  /* 0xff8000001c997808 */ /* 0x000fe40005800000 */
[----:B------:R-:W-:Y:S01]  /*8110*/  ISETP.GE.AND P3, PT, R10, R167, PT ;  /* 0x000000a70a00720c */ /* 0x000fe20003f66270 */
[----:B------:R-:W-:Y:S01]  /*8120*/  MUFU.TANH R138, R138 ;  /* 0x0000008a008a7308 */ /* 0x000fe20000002400 */
[----:B--2---:R-:W-:-:S02]  /*8130*/  FSEL R147, R4, -INF , !P2 ;  /* 0xff80000004937808 */ /* 0x004fc40005000000 */
[C---:B------:R-:W-:Y:S02]  /*8140*/  IADD3 R7, R20.reuse, 0x58, RZ ;  /* 0x0000005814077810 */ /* 0x040fe40007ffe0ff */
[----:B------:R-:W-:Y:S02]  /*8150*/  IADD3 R4, R20, 0x68, RZ ;  /* 0x0000006814047810 */ /* 0x000fe40007ffe0ff */
[----:B------:R-:W-:Y:S01]  /*8160*/  FSEL R152, R5, -INF , !P4 ;  /* 0xff80000005987808 */ /* 0x000fe20006000000 */
[----:B------:R-:W-:Y:S01]  /*8170*/  MUFU.TANH R126, R54 ;  /* 0x00000036007e7308 */ /* 0x000fe20000002400 */
[----:B------:R-:W-:Y:S02]  /*8180*/  FSEL R150, R150, -INF , !P1 ;  /* 0xff80000096967808 */ /* 0x000fe40004800000 */
[C---:B------:R-:W-:Y:S02]  /*8190*/  ISETP.GE.AND P4, PT, R3.reuse, R168, PT ;  /* 0x000000a80300720c */ /* 0x040fe40003f86270 */
[----:B------:R-:W-:-:S02]  /*81a0*/  ISETP.GE.AND P1, PT, R3, R167, PT ;  /* 0x000000a70300720c */ /* 0x000fc40003f26270 */
[----:B------:R-:W-:Y:S01]  /*81b0*/  FSEL R158, R158, -INF , !P5 ;  /* 0xff8000009e9e7808 */ /* 0x000fe20006800000 */
[----:B------:R-:W2:Y:S01]  /*81c0*/  MUFU.TANH R3, R49 ;  /* 0x0000003100037308 */ /* 0x000ea20000002400 */
[----:B------:R-:W-:Y:S02]  /*81d0*/  FSEL R156, R156, -INF , !P0 ;  /* 0xff8000009c9c7808 */ /* 0x000fe40004000000 */
[----:B------:R-:W-:Y:S02]  /*81e0*/  FSEL R146, R8, -INF , !P3 ;  /* 0xff80000008927808 */ /* 0x000fe40005800000 */
[C---:B------:R-:W-:Y:S02]  /*81f0*/  ISETP.GE.AND P5, PT, R7.reuse, R168, PT ;  /* 0x000000a80700720c */ /* 0x040fe40003fa6270 */
[-C--:B------:R-:W-:Y:S01]  /*8200*/  ISETP.GE.AND P0, PT, R7, R167.reuse, PT ;  /* 0x000000a70700720c */ /* 0x080fe20003f06270 */
[----:B------:R-:W1:Y:S01]  /*8210*/  MUFU.TANH R125, R55 ;  /* 0x00000037007d7308 */ /* 0x000e620000002400 */
[----:B------:R-:W-:-:S02]  /*8220*/  ISETP.GE.AND P3, PT, R4, R167, PT ;  /* 0x000000a70400720c */ /* 0x000fc40003f66270 */
[----:B------:R-:W-:Y:S02]  /*8230*/  IADD3 R7, R20, 0x60, RZ ;  /* 0x0000006014077810 */ /* 0x000fe40007ffe0ff */
[----:B------:R-:W-:Y:S02]  /*8240*/  FSEL R151, R151, -INF , !P5 ;  /* 0xff80000097977808 */ /* 0x000fe40006800000 */
[----:B------:R-:W-:Y:S01]  /*8250*/  FSEL R148, R148, -INF , !P0 ;  /* 0xff80000094947808 */ /* 0x000fe20004000000 */
[----:B------:R-:W1:Y:S01]  /*8260*/  MUFU.TANH R124, R50 ;  /* 0x00000032007c7308 */ /* 0x000e620000002400 */
[----:B------:R-:W-:Y:S02]  /*8270*/  FSEL R140, R140, -INF , !P3 ;  /* 0xff8000008c8c7808 */ /* 0x000fe40005800000 */
[C---:B------:R-:W-:Y:S02]  /*8280*/  ISETP.GE.AND P5, PT, R7.reuse, R168, PT ;  /* 0x000000a80700720c */ /* 0x040fe40003fa6270 */
[----:B------:R-:W-:-:S02]  /*8290*/  ISETP.GE.AND P2, PT, R7, R167, PT ;  /* 0x000000a70700720c */ /* 0x000fc40003f46270 */
[----:B------:R-:W-:Y:S01]  /*82a0*/  ISETP.GE.AND P0, PT, R4, R168, PT ;  /* 0x000000a80400720c */ /* 0x000fe20003f06270 */
[----:B------:R-:W2:Y:S01]  /*82b0*/  MUFU.TANH R123, R51 ;  /* 0x00000033007b7308 */ /* 0x000ea20000002400 */
[----:B------:R-:W-:Y:S02]  /*82c0*/  ISETP.GT.AND P3, PT, R192, R189, PT ;  /* 0x000000bdc000720c */ /* 0x000fe40003f64270 */
[C---:B------:R-:W-:Y:S02]  /*82d0*/  IADD3 R8, R20.reuse, 0x69, RZ ;  /* 0x0000006914087810 */ /* 0x040fe40007ffe0ff */
[C---:B------:R-:W-:Y:S02]  /*82e0*/  IADD3 R7, R20.reuse, 0x70, RZ ;  /* 0x0000007014077810 */ /* 0x040fe40007ffe0ff */
[C---:B------:R-:W-:Y:S02]  /*82f0*/  IADD3 R5, R20.reuse, 0x71, RZ ;  /* 0x0000007114057810 */ /* 0x040fe40007ffe0ff */
[----:B------:R-:W-:-:S02]  /*8300*/  IADD3 R4, R20, 0x78, RZ ;  /* 0x0000007814047810 */ /* 0x000fc40007ffe0ff */
[----:B------:R-:W-:Y:S02]  /*8310*/  IADD3 R20, R20, 0x79, RZ ;  /* 0x0000007914147810 */ /* 0x000fe40007ffe0ff */
[----:B-1----:R-:W-:Y:S02]  /*8320*/  FSEL R145, R9, -INF , !P5 ;  /* 0xff80000009917808 */ /* 0x002fe40006800000 */
[----:B------:R-:W-:Y:S02]  /*8330*/  FSEL R143, R143, -INF , !P4 ;  /* 0xff8000008f8f7808 */ /* 0x000fe40006000000 */
[----:B---3--:R-:W-:Y:S02]  /*8340*/  FSEL R144, R6, -INF , !P2 ;  /* 0xff80000006907808 */ /* 0x008fe40005000000 */
[----:B------:R-:W-:Y:S02]  /*8350*/  FSEL R142, R142, -INF , !P1 ;  /* 0xff8000008e8e7808 */ /* 0x000fe40004800000 */
[----:B------:R-:W-:Y:S01]  /*8360*/  FSEL R141, R141, -INF , !P0 ;  /* 0xff8000008d8d7808 */ /* 0x000fe20004000000 */
[----:B------:R-:W-:Y:S01]  /*8370*/  BAR.SYNC.DEFER_BLOCKING 0x0 ;  /* 0x0000000000007b1d */ /* 0x000fe20000010000 */
[----:B------:R-:W-:-:S02]  /*8380*/  ISETP.GE.AND P5, PT, R8, R168, PT ;  /* 0x000000a80800720c */ /* 0x000fc40003fa6270 */
[-C--:B------:R-:W-:Y:S02]  /*8390*/  ISETP.GE.AND P4, PT, R7, R168.reuse, PT ;  /* 0x000000a80700720c */ /* 0x080fe40003f86270 */
[-C--:B------:R-:W-:Y:S02]  /*83a0*/  ISETP.GE.AND P2, PT, R5, R168.reuse, PT ;  /* 0x000000a80500720c */ /* 0x080fe40003f46270 */
[-C--:B------:R-:W-:Y:S02]  /*83b0*/  ISETP.GE.AND P1, PT, R4, R168.reuse, PT ;  /* 0x000000a80400720c */ /* 0x080fe40003f26270 */
[----:B------:R-:W-:Y:S02]  /*83c0*/  ISETP.GE.AND P0, PT, R20, R168, PT ;  /* 0x000000a81400720c */ /* 0x000fe40003f06270 */
[----:B------:R-:W-:Y:S02]  /*83d0*/  FSEL R139, R139, -INF , !P5 ;  /* 0xff8000008b8b7808 */ /* 0x000fe40006800000 */
[----:B----4-:R-:W-:-:S02]  /*83e0*/  FSEL R122, R122, -INF , !P4 ;  /* 0xff8000007a7a7808 */ /* 0x010fc40006000000 */
[----:B-----5:R-:W-:Y:S02]  /*83f0*/  FSEL R121, R121, -INF , !P2 ;  /* 0xff80000079797808 */ /* 0x020fe40005000000 */
[----:B------:R-:W-:Y:S02]  /*8400*/  FSEL R120, R120, -INF , !P1 ;  /* 0xff80000078787808 */ /* 0x000fe40004800000 */
[----:B--2---:R-:W-:Y:S02]  /*8410*/  FSEL R3, R3, -INF , !P0 ;  /* 0xff80000003037808 */ /* 0x004fe40004000000 */
[-C--:B------:R-:W-:Y:S02]  /*8420*/  ISETP.GE.AND P5, PT, R8, R167.reuse, PT ;  /* 0x000000a70800720c */ /* 0x080fe40003fa6270 */
[-C--:B------:R-:W-:Y:S02]  /*8430*/  ISETP.GE.AND P4, PT, R7, R167.reuse, PT ;  /* 0x000000a70700720c */ /* 0x080fe40003f86270 */
        /* <DEDUP_REMOVED lines=67> */
.L_x_2582:
[----:B------:R-:W-:-:S04]  /*8870*/  LEA R6, -R117, RZ, 0x7 ;  /* 0x000000ff75067211 */ /* 0x000fc800078e39ff */
[----:B------:R-:W-:Y:S02]  /*8880*/  SHF.R.S32.HI R4, RZ, 0x1f, R6 ;  /* 0x0000001fff047819 */ /* 0x000fe40000011406 */
.L_x_2583:
        /* <DEDUP_REMOVED lines=28> */
.L_x_2581:
        /* <DEDUP_REMOVED lines=80> */
[C---:B------:R-:W-:Y:S01]  /*8f50*/  FMUL.FTZ R129, R135.reuse, c[0x0][0x23c] ;  /* 0x00008f0087817a20 */ /* 0x040fe20000410000 */
[----:B------:R-:W-:Y:S01]  /*8f60*/  FSEL R134, R134, RZ, P1 ;  /* 0x000000ff86867208 */ /* 0x000fe20000800000 */
[----:B------:R-:W-:Y:S01]  /*8f70*/  FADD.FTZ R4, R2, -R5 ;  /* 0x8000000502047221 */ /* 0x000fe20000010000 */
[----:B------:R-:W-:-:S02]  /*8f80*/  FSEL R5, R135, RZ, P0 ;  /* 0x000000ff87057208 */ /* 0x000fc40000000000 */
[----:B------:R-:W-:Y:S01]  /*8f90*/  FSEL R129, R129, RZ, P0 ;  /* 0x000000ff81817208 */ /* 0x000fe20000000000 */
[----:B------:R-:W-:Y:S02]  /*8fa0*/  FMUL.FTZ R11, R4, c[0x0][0x23c] ;  /* 0x00008f00040b7a20 */ /* 0x000fe40000410000 */
[----:B------:R-:W-:Y:S02]  /*8fb0*/  FADD.FTZ R5, R0, -R5 ;  /* 0x8000000500057221 */ /* 0x000fe40000010000 */
[----:B------:R-:W1:Y:S01]  /*8fc0*/  MUFU.EX2 R0, R11 ;  /* 0x0000000b00007308 */ /* 0x000e620000000800 */
[--C-:B------:R-:W-:Y:S02]  /*8fd0*/  FFMA.FTZ R133, R17, c[0x0][0x23c], -R134.reuse ;  /* 0x00008f0011857a23 */ /* 0x100fe40000010886 */
        /* <DEDUP_REMOVED lines=8> */
[----:B------:R-:W2:Y:S01]  /*9060*/  MUFU.EX2 R132, R132 ;  /* 0x0000008400847308 */ /* 0x000ea20000000800 */
[----:B-1----:R-:W-:Y:S01]  /*9070*/  FMUL.FTZ R24, R96, R0 ;  /* 0x0000000060187220 */ /* 0x002fe20000410000 */
[----:B------:R-:W-:Y:S01]  /*9080*/  LDSM.16.MT88.4 R20, [R116+0x9000] ;  /* 0x009000007414783b */ /* 0x000fe20000004200 */
[----:B------:R-:W-:-:S02]  /*9090*/  FFMA.FTZ R96, R45, c[0x0][0x23c], -R134 ;  /* 0x00008f002d607a23 */ /* 0x000fc40000010886 */
[----:B------:R-:W-:Y:S01]  /*90a0*/  FMUL.FTZ R137, R5, c[0x0][0x23c] ;  /* 0x00008f0005897a20 */ /* 0x000fe20000410000 */
[----:B------:R-:W1:Y:S01]  /*90b0*/  LDSM.16.MT88.4 R44, [R119+0xd000] ;  /* 0x00d00000772c783b */ /* 0x000e620000004200 */
[-C--:B------:R-:W-:Y:S01]  /*90c0*/  FMUL.FTZ R32, R88, R0.reuse ;  /* 0x0000000058207220 */ /* 0x080fe20000410000 */
[----:B------:R-:W-:Y:S01]  /*90d0*/  MUFU.EX2 R131, R131 ;  /* 0x0000008300837308 */ /* 0x000fe20000000800 */
[-C--:B------:R-:W-:Y:S02]  /*90e0*/  FMUL.FTZ R33, R89, R0.reuse ;  /* 0x0000000059217220 */ /* 0x080fe40000410000 */
[-C--:B------:R-:W-:Y:S02]  /*90f0*/  FMUL.FTZ R84, R84, R0.reuse ;  /* 0x0000000054547220 */ /* 0x080fe40000410000 */
[-C--:B------:R-:W-:Y:S02]  /*9100*/  FMUL.FTZ R85, R85, R0.reuse ;  /* 0x0000000055557220 */ /* 0x080fe40000410000 */
[----:B------:R-:W-:Y:S01]  /*9110*/  FFMA.FTZ R50, R41, c[0x0][0x23c], -R134 ;  /* 0x00008f0029327a23 */ /* 0x000fe20000010886 */
[----:B------:R-:W3:Y:S01]  /*9120*/  MUFU.EX2 R130, R130 ;  /* 0x0000008200827308 */ /* 0x000ee20000000800 */
[----:B--2---:R-:W-:Y:S01]  /*9130*/  F2FP.PACK_AB R4, R132, R133 ;  /* 0x000000858404723e */ /* 0x004fe200000000ff */
[----:B------:R-:W-:-:S02]  /*9140*/  FMUL.FTZ R25, R97, R0 ;  /* 0x0000000061197220 */ /* 0x000fc40000410000 */
[-C--:B------:R-:W-:Y:S02]  /*9150*/  FMUL.FTZ R92, R92, R0.reuse ;  /* 0x000000005c5c7220 */ /* 0x080fe40000410000 */
[-C--:B------:R-:W-:Y:S02]  /*9160*/  FMUL.FTZ R93, R93, R0.reuse ;  /* 0x000000005d5d7220 */ /* 0x080fe40000410000 */
[----:B------:R-:W-:Y:S01]  /*9170*/  MUFU.EX2 R128, R128 ;  /* 0x0000008000807308 */ /* 0x000fe20000000800 */
[----:B------:R-:W-:Y:S02]  /*9180*/  FFMA.FTZ R88, R43, c[0x0][0x23c], -R134 ;  /* 0x00008f002b587a23 */ /* 0x000fe40000010886 */
[-C--:B------:R-:W-:Y:S02]  /*9190*/  FMUL.FTZ R40, R80, R0.reuse ;  /* 0x0000000050287220 */ /* 0x080fe40000410000 */
[-C--:B------:R-:W-:Y:S02]  /*91a0*/  FMUL.FTZ R41, R81, R0.reuse ;  /* 0x0000000051297220 */ /* 0x080fe40000410000 */
[-C--:B------:R-:W-:Y:S01]  /*91b0*/  FMUL.FTZ R48, R76, R0.reuse ;  /* 0x000000004c307220 */ /* 0x080fe20000410000 */
[----:B------:R-:W2:Y:S01]  /*91c0*/  MUFU.EX2 R127, R127 ;  /* 0x0000007f007f7308 */ /* 0x000ea20000000800 */
[----:B---3--:R-:W-:Y:S01]  /*91d0*/  F2FP.PACK_AB R6, R130, R131 ;  /* 0x000000838206723e */ /* 0x008fe200000000ff */
[----:B------:R-:W-:-:S02]  /*91e0*/  FMUL.FTZ R49, R77, R0 ;  /* 0x000000004d317220 */ /* 0x000fc40000410000 */
[----:B------:R-:W-:Y:S02]  /*91f0*/  FFMA.FTZ R57, R57, c[0x0][0x23c], -R134 ;  /* 0x00008f0039397a23 */ /* 0x000fe40000010886 */
[--C-:B------:R-:W-:Y:S02]  /*9200*/  FFMA.FTZ R76, R58, c[0x0][0x23c], -R129.reuse ;  /* 0x00008f003a4c7a23 */ /* 0x100fe40000010881 */
[----:B------:R-:W-:Y:S01]  /*9210*/  MUFU.EX2 R117, R117 ;  /* 0x0000007500757308 */ /* 0x000fe20000000800 */
[----:B------:R-:W-:Y:S02]  /*9220*/  FFMA.FTZ R77, R56, c[0x0][0x23c], -R129 ;  /* 0x00008f00384d7a23 */ /* 0x000fe40000010881 */
[-C--:B------:R-:W-:Y:S02]  /*9230*/  FMUL.FTZ R8, R112, R0.reuse ;  /* 0x0000000070087220 */ /* 0x080fe40000410000 */
[-C--:B------:R-:W-:Y:S02]  /*9240*/  FMUL.FTZ R9, R113, R0.reuse ;  /* 0x0000000071097220 */ /* 0x080fe40000410000 */
[----:B------:R-:W-:Y:S01]  /*9250*/  FMUL.FTZ R16, R104, R0 ;  /* 0x0000000068107220 */ /* 0x000fe20000410000 */
[----:B------:R-:W3:Y:S01]  /*9260*/  MUFU.EX2 R2, R2 ;  /* 0x0000000200027308 */ /* 0x000ee20000000800 */
[----:B--2---:R-:W-:Y:S01]  /*9270*/  F2FP.PACK_AB R5, R127, R128 ;  /* 0x000000807f05723e */ /* 0x004fe200000000ff */
[----:B------:R-:W-:-:S02]  /*9280*/  FMUL.FTZ R17, R105, R0 ;  /* 0x0000000069117220 */ /* 0x000fc40000410000 */
[-C--:B------:R-:W-:Y:S02]  /*9290*/  FMUL.FTZ R108, R108, R0.reuse ;  /* 0x000000006c6c7220 */ /* 0x080fe40000410000 */
[-C--:B------:R-:W-:Y:S02]  /*92a0*/  FMUL.FTZ R109, R109, R0.reuse ;  /* 0x000000006d6d7220 */ /* 0x080fe40000410000 */
[----:B------:R-:W2:Y:S01]  /*92b0*/  MUFU.EX2 R137, R137 ;  /* 0x0000008900897308 */ /* 0x000ea20000000800 */
[-C--:B------:R-:W-:Y:S02]  /*92c0*/  FMUL.FTZ R100, R100, R0.reuse ;  /* 0x0000000064647220 */ /* 0x080fe40000410000 */
[-C--:B------:R-:W-:Y:S02]  /*92d0*/  FMUL.FTZ R101, R101, R0.reuse ;  /* 0x0000000065657220 */ /* 0x080fe40000410000 */
[----:B------:R-:W-:Y:S02]  /*92e0*/  FFMA.FTZ R80, R210, c[0x0][0x23c], -R129 ;  /* 0x00008f00d2507a23 */ /* 0x000fe40000010881 */
[-C--:B------:R-:W-:Y:S01]  /*92f0*/  FMUL.FTZ R52, R72, R0.reuse ;  /* 0x0000000048347220 */ /* 0x080fe20000410000 */
[----:B---3--:R-:W-:Y:S01]  /*9300*/  F2FP.PACK_AB R7, R2, R117 ;  /* 0x000000750207723e */ /* 0x008fe200000000ff */
[----:B------:R-:W-:Y:S01]  /*9310*/  MUFU.EX2 R96, R96 ;  /* 0x0000006000607308 */ /* 0x000fe20000000800 */
[----:B------:R-:W-:-:S02]  /*9320*/  FMUL.FTZ R53, R73, R0 ;  /* 0x0000000049357220 */ /* 0x000fc40000410000 */
[-C--:B------:R-:W-:Y:S02]  /*9330*/  FMUL.FTZ R68, R68, R0.reuse ;  /* 0x0000000044447220 */ /* 0x080fe40000410000 */
[----:B------:R-:W-:Y:S02]  /*9340*/  FMUL.FTZ R69, R69, R0 ;  /* 0x0000000045457220 */ /* 0x000fe40000410000 */
[-C--:B--2---:R-:W-:Y:S01]  /*9350*/  FMUL.FTZ R34, R90, R137.reuse ;  /* 0x000000895a227220 */ /* 0x084fe20000410000 */
[----:B------:R-:W-:Y:S01]  /*9360*/  MUFU.EX2 R88, R88 ;  /* 0x0000005800587308 */ /* 0x000fe20000000800 */
[-C--:B------:R-:W-:Y:S02]  /*9370*/  FMUL.FTZ R35, R91, R137.reuse ;  /* 0x000000895b237220 */ /* 0x080fe40000410000 */
[-C--:B------:R-:W-:Y:S02]  /*9380*/  FMUL.FTZ R86, R86, R137.reuse ;  /* 0x0000008956567220 */ /* 0x080fe40000410000 */
[----:B------:R-:W-:-:S02]  /*9390*/  FMUL.FTZ R87, R87, R137 ;  /* 0x0000008957577220 */ /* 0x000fc40000410000 */
[-C--:B------:R-:W-:Y:S01]  /*93a0*/  FMUL.FTZ R26, R98, R137.reuse ;  /* 0x00000089621a7220 */ /* 0x080fe20000410000 */
[C---:B------:R-:W-:Y:S01]  /*93b0*/  HMMA.16816.F32 R32, R4.reuse, R36, R32 ;  /* 0x000000240420723c */ /* 0x040fe20000001820 */
[-C--:B------:R-:W-:Y:S01]  /*93c0*/  FMUL.FTZ R27, R99, R137.reuse ;  /* 0x00000089631b7220 */ /* 0x080fe20000410000 */
[----:B------:R-:W-:Y:S01]  /*93d0*/  MUFU.EX2 R80, R80 ;  /* 0x0000005000507308 */ /* 0x000fe20000000800 */
[-C--:B------:R-:W-:Y:S02]  /*93e0*/  FMUL.FTZ R94, R94, R137.reuse ;  /* 0x000000895e5e7220 */ /* 0x080fe40000410000 */
[-C--:B------:R-:W-:Y:S02]  /*93f0*/  FMUL.FTZ R95, R95, R137.reuse ;  /* 0x000000895f5f7220 */ /* 0x080fe40000410000 */
[-C--:B------:R-:W-:Y:S01]  /*9400*/  FMUL.FTZ R42, R82, R137.reuse ;  /* 0x00000089522a7220 */ /* 0x080fe20000410000 */
[----:B------:R-:W-:Y:S01]  /*9410*/  HMMA.16816.F32 R36, R4, R38, R84 ;  /* 0x000000260424723c */ /* 0x000fe20000001854 */
[-C--:B------:R-:W-:Y:S01]  /*9420*/  FMUL.FTZ R43, R83, R137.reuse ;  /* 0x00000089532b7220 */ /* 0x080fe20000410000 */
[----:B------:R2:W-:Y:S01]  /*9430*/  MUFU.EX2 R85, R50 ;  /* 0x0000003200557308 */ /* 0x0005e20000000800 */
        /* <DEDUP_REMOVED lines=11> */
[----:B------:R3:W4:Y:S01]  /*94f0*/  MUFU.EX2 R93, R57 ;  /* 0x00000039005d7308 */ /* 0x0007220000000800 */
[----:B--2---:R-:W-:-:S02]  /*9500*/  FMUL.FTZ R50, R78, R137 ;  /* 0x000000894e327220 */ /* 0x004fc40000410000 */
[-C--:B------:R-:W-:Y:S02]  /*9510*/  FMUL.FTZ R103, R103, R137.reuse ;  /* 0x0000008967677220 */ /* 0x080fe40000410000 */
[-C--:B------:R-:W-:Y:S01]  /*9520*/  FMUL.FTZ R54, R74, R137.reuse ;  /* 0x000000894a367220 */ /* 0x080fe20000410000 */
[C---:B-1----:R-:W-:Y:S01]  /*9530*/  HMMA.16816.F32 R40, R4.reuse, R44, R40 ;  /* 0x0000002c0428723c */ /* 0x042fe20000001828 */
[-C--:B------:R-:W-:Y:S01]  /*9540*/  FMUL.FTZ R55, R75, R137.reuse ;  /* 0x000000894b377220 */ /* 0x080fe20000410000 */
[----:B------:R-:W-:Y:S01]  /*9550*/  MUFU.EX2 R77, R77 ;  /* 0x0000004d004d7308 */ /* 0x000fe20000000800 */
[-C--:B------:R-:W-:Y:S01]  /*9560*/  FMUL.FTZ R70, R70, R137.reuse ;  /* 0x0000008946467220 */ /* 0x080fe20000410000 */
[----:B------:R-:W-:Y:S01]  /*9570*/  LDSM.16.MT88.4 R72, [R116+0x9800] ;  /* 0x009800007448783b */ /* 0x000fe20000004200 */
[----:B------:R-:W-:Y:S02]  /*9580*/  FMUL.FTZ R71, R71, R137 ;  /* 0x0000008947477220 */ /* 0x000fe40000410000 */
[----:B------:R-:W-:Y:S01]  /*9590*/  FFMA.FTZ R78, R179, c[0x0][0x23c], -R134 ;  /* 0x00008f00b34e7a23 */ /* 0x000fe20000010886 */
[----:B------:R-:W-:Y:S01]  /*95a0*/  HMMA.16816.F32 R44, R4, R46, R48 ;  /* 0x0000002e042c723c */ /* 0x000fe20000001830 */
[----:B------:R-:W-:Y:S01]  /*95b0*/  LDSM.16.MT88.4 R48, [R116+0x9400] ;  /* 0x009400007430783b */ /* 0x000fe20000004200 */
[----:B---3--:R-:W-:-:S02]  /*95c0*/  FFMA.FTZ R57, R64, c[0x0][0x23c], -R129 ;  /* 0x00008f0040397a23 */ /* 0x008fc40000010881 */
[--C-:B------:R-:W-:Y:S01]  /*95d0*/  FFMA.FTZ R81, R177, c[0x0][0x23c], -R134.reuse ;  /* 0x00008f00b1517a23 */ /* 0x100fe20000010886 */
[----:B------:R-:W1:Y:S01]  /*95e0*/  LDSM.16.MT88.4 R64, [R119+0x9400] ;  /* 0x009400007740783b */ /* 0x000e620000004200 */
[----:B------:R2:W3:Y:S01]  /*95f0*/  MUFU.EX2 R79, R57 ;  /* 0x00000039004f7308 */ /* 0x0004e20000000800 */
[--C-:B------:R-:W-:Y:S01]  /*9600*/  FFMA.FTZ R83, R181, c[0x0][0x23c], -R134.reuse ;  /* 0x00008f00b5537a23 */ /* 0x100fe20000010886 */
[C---:B------:R-:W-:Y:S01]  /*9610*/  HMMA.16816.F32 R8, R4.reuse, R12, R8 ;  /* 0x0000000c0408723c */ /* 0x040fe20000001808 */
[----:B------:R-:W-:Y:S02]  /*9620*/  FFMA.FTZ R82, R175, c[0x0][0x23c], -R134 ;  /* 0x00008f00af527a23 */ /* 0x000fe40000010886 */
[--C-:B------:R-:W-:Y:S02]  /*9630*/  FFMA.FTZ R84, R208, c[0x0][0x23c], -R129.reuse ;  /* 0x00008f00d0547a23 */ /* 0x100fe40000010881 */
[--C-:B------:R-:W-:Y:S01]  /*9640*/  FFMA.FTZ R87, R182, c[0x0][0x23c], -R129.reuse ;  /* 0x00008f00b6577a23 */ /* 0x100fe20000010881 */
[----:B------:R-:W-:Y:S01]  /*9650*/  MUFU.EX2 R78, R78 ;  /* 0x0000004e004e7308 */ /* 0x000fe20000000800 */
[--C-:B------:R-:W-:Y:S01]  /*9660*/  FFMA.FTZ R86, R202, c[0x0][0x23c], -R129.reuse ;  /* 0x00008f00ca567a23 */ /* 0x100fe20000010881 */
[----:B------:R-:W-:Y:S01]  /*9670*/  HMMA.16816.F32 R16, R4, R20, R16 ;  /* 0x000000140410723c */ /* 0x000fe20000001810 */
[----:B------:R-:W-:-:S02]  /*9680*/  FFMA.FTZ R89, R180, c[0x0][0x23c], -R129 ;  /* 0x00008f00b4597a23 */ /* 0x000fc40000010881 */
[--C-:B------:R-:W-:Y:S02]  /*9690*/  FFMA.FTZ R92, R149, c[0x0][0x23c], -R134.reuse ;  /* 0x00008f00955c7a23 */ /* 0x100fe40000010886 */
[--C-:B------:R-:W-:Y:S01]  /*96a0*/  FFMA.FTZ R90, R173, c[0x0][0x23c], -R134.reuse ;  /* 0x00008f00ad5a7a23 */ /* 0x100fe20000010886 */
[----:B--2---:R-:W2:Y:S01]  /*96b0*/  LDSM.16.MT88.4 R56, [R119+0xb400] ;  /* 0x00b400007738783b */ /* 0x004ea20000004200 */
[----:B------:R-:W5:Y:S01]  /*96c0*/  MUFU.EX2 R81, R81 ;  /* 0x0000005100517308 */ /* 0x000f620000000800 */
[----:B------:R-:W-:Y:S01]  /*96d0*/  HMMA.16816.F32 R12, R4, R14, R108 ;  /* 0x0000000e040c723c */ /* 0x000fe2000000186c */
[--C-:B------:R-:W-:Y:S01]  /*96e0*/  FFMA.FTZ R91, R171, c[0x0][0x23c], -R134.reuse ;  /* 0x00008f00ab5b7a23 */ /* 0x100fe20000010886 */
[----:B------:R-:W-:Y:S01]  /*96f0*/  LDSM.16.MT88.4 R108, [R119+0xac00] ;  /* 0x00ac0000776c783b */ /* 0x000fe20000004200 */
[----:B------:R-:W-:Y:S02]  /*9700*/  FFMA.FTZ R95, R169, c[0x0][0x23c], -R134 ;  /* 0x00008f00a95f7a23 */ /* 0x000fe40000010886 */
[----:B------:R-:W-:-:S02]  /*9710*/  FFMA.FTZ R94, R178, c[0x0][0x23c], -R129 ;  /* 0x00008f00b25e7a23 */ /* 0x000fc40000010881 */
[----:B------:R-:W-:Y:S01]  /*9720*/  MUFU.EX2 R83, R83 ;  /* 0x0000005300537308 */ /* 0x000fe20000000800 */
[C---:B------:R-:W-:Y:S01]  /*9730*/  HMMA.16816.F32 R20, R4.reuse, R22, R100 ;  /* 0x000000160414723c */ /* 0x040fe20000001864 */
[--C-:B------:R-:W-:Y:S01]  /*9740*/  FFMA.FTZ R97, R174, c[0x0][0x23c], -R129.reuse ;  /* 0x00008f00ae617a23 */ /* 0x100fe20000010881 */
[----:B------:R-:W-:Y:S01]  /*9750*/  LDSM.16.MT88.4 R100, [R116+0xac00] ;  /* 0x00ac00007464783b */ /* 0x000fe20000004200 */
[--C-:B------:R-:W-:Y:S02]  /*9760*/  FFMA.FTZ R149, R176, c[0x0][0x23c], -R129.reuse ;  /* 0x00008f00b0957a23 */ /* 0x100fe40000010881 */
[----:B------:R-:W-:Y:S02]  /*9770*/  FFMA.FTZ R154, R172, c[0x0][0x23c], -R129 ;  /* 0x00008f00ac9a7a23 */ /* 0x000fe40000010881 */
[----:B------:R-:W-:Y:S01]  /*9780*/  MUFU.EX2 R82, R82 ;  /* 0x0000005200527308 */ /* 0x000fe20000000800 */
[----:B------:R-:W-:Y:S01]  /*9790*/  HMMA.16816.F32 R52, R4, R60, R52 ;  /* 0x0000003c0434723c */ /* 0x000fe20000001834 */
[----:B------:R-:W-:-:S02]  /*97a0*/  FFMA.FTZ R164, R163, c[0x0][0x23c], -R134 ;  /* 0x00008f00a3a47a23 */ /* 0x000fc40000010886 */
[--C-:B------:R-:W-:Y:S02]  /*97b0*/  FFMA.FTZ R166, R159, c[0x0][0x23c], -R134.reuse ;  /* 0x00008f009fa67a23 */ /* 0x100fe40000010886 */
[--C-:B------:R-:W-:Y:S02]  /*97c0*/  FFMA.FTZ R157, R157, c[0x0][0x23c], -R134.reuse ;  /* 0x00008f009d9d7a23 */ /* 0x100fe40000010886 */
[----:B----4-:R-:W-:Y:S01]  /*97d0*/  F2FP.PACK_AB R60, R93, R96 ;  /* 0x000000605d3c723e */ /* 0x010fe200000000ff */
[----:B------:R-:W-:Y:S01]  /*97e0*/  HMMA.16816.F32 R4, R4, R62, R68 ;  /* 0x0000003e0404723c */ /* 0x000fe20000001844 */
[----:B---3--:R-:W-:Y:S01]  /*97f0*/  F2FP.PACK_AB R61, R79, R80 ;  /* 0x000000504f3d723e */ /* 0x008fe200000000ff */
[----:B------:R-:W-:Y:S01]  /*9800*/  MUFU.EX2 R84, R84 ;  /* 0x0000005400547308 */ /* 0x000fe20000000800 */
[----:B------:R-:W3:Y:S01]  /*9810*/  LDSM.16.MT88.4 R68, [R119+0xd400] ;  /* 0x00d400007744783b */ /* 0x000ee20000004200 */
[----:B------:R-:W-:Y:S02]  /*9820*/  FFMA.FTZ R161, R161, c[0x0][0x23c], -R134 ;  /* 0x00008f00a1a17a23 */ /* 0x000fe40000010886 */
[--C-:B------:R-:W-:Y:S01]  /*9830*/  FFMA.FTZ R159, R162, c[0x0][0x23c], -R129.reuse ;  /* 0x00008f00a29f7a23 */ /* 0x100fe20000010881 */
[----:B------:R-:W-:Y:S01]  /*9840*/  F2FP.PACK_AB R62, R85, R88 ;  /* 0x00000058553e723e */ /* 0x000fe200000000ff */
[--C-:B------:R-:W-:Y:S01]  /*9850*/  FFMA.FTZ R160, R160, c[0x0][0x23c], -R129.reuse ;  /* 0x00008f00a0a07a23 */ /* 0x100fe20000010881 */
[----:B------:R-:W-:Y:S01]  /*9860*/  F2FP.PACK_AB R63, R77, R76 ;  /* 0x0000004c4d3f723e */ /* 0x000fe200000000ff */
[----:B------:R-:W4:Y:S01]  /*9870*/  MUFU.EX2 R87, R87 ;  /* 0x0000005700577308 */ /* 0x000f220000000800 */
[----:B------:R-:W-:-:S02]  /*9880*/  FFMA.FTZ R158, R158, c[0x0][0x23c], -R129 ;  /* 0x00008f009e9e7a23 */ /* 0x000fc40000010881 */
[--C-:B------:R-:W-:Y:S02]  /*9890*/  FFMA.FTZ R163, R156, c[0x0][0x23c], -R129.reuse ;  /* 0x00008f009ca37a23 */ /* 0x100fe40000010881 */
[--C-:B------:R-:W-:Y:S01]  /*98a0*/  FFMA.FTZ R156, R153, c[0x0][0x23c], -R134.reuse ;  /* 0x00008f00999c7a23 */ /* 0x100fe20000010886 */
[C---:B-1----:R-:W-:Y:S01]  /*98b0*/  HMMA.16816.F32 R8, R60.reuse, R64, R8 ;  /* 0x000000403c08723c */ /* 0x042fe20000001808 */
[--C-:B------:R-:W-:Y:S01]  /*98c0*/  FFMA.FTZ R162, R147, c[0x0][0x23c], -R134.reuse ;  /* 0x00008f0093a27a23 */ /* 0x100fe20000010886 */
[----:B------:R-:W-:Y:S01]  /*98d0*/  MUFU.EX2 R86, R86 ;  /* 0x0000005600567308 */ /* 0x000fe20000000800 */
[--C-:B------:R-:W-:Y:S02]  /*98e0*/  FFMA.FTZ R155, R155, c[0x0][0x23c], -R134.reuse ;  /* 0x00008f009b9b7a23 */ /* 0x100fe40000010886 */
[----:B------:R-:W-:Y:S02]  /*98f0*/  FFMA.FTZ R151, R151, c[0x0][0x23c], -R134 ;  /* 0x00008f0097977a23 */ /* 0x000fe40000010886 */
[--C-:B------:R-:W-:Y:S01]  /*9900*/  FFMA.FTZ R147, R152, c[0x0][0x23c], -R129.reuse ;  /* 0x00008f0098937a23 */ /* 0x100fe20000010881 */
[----:B------:R-:W-:Y:S01]  /*9910*/  HMMA.16816.F32 R12, R60, R66, R12 ;  /* 0x000000423c0c723c */ /* 0x000fe2000000180c */
[----:B------:R-:W1:Y:S01]  /*9920*/  LDSM.16.MT88.4 R64, [R116+0xb400] ;  /* 0x00b400007440783b */ /* 0x000e620000004200 */
[----:B------:R-:W1:Y:S01]  /*9930*/  MUFU.EX2 R89, R89 ;  /* 0x0000005900597308 */ /* 0x000e620000000800 */
[----:B------:R-:W-:-:S02]  /*9940*/  FFMA.FTZ R150, R150, c[0x0][0x23c], -R129 ;  /* 0x00008f0096967a23 */ /* 0x000fc40000010881 */
[--C-:B------:R-:W-:Y:S02]  /*9950*/  FFMA.FTZ R148, R148, c[0x0][0x23c], -R129.reuse ;  /* 0x00008f0094947a23 */ /* 0x100fe40000010881 */
[--C-:B------:R-:W-:Y:S01]  /*9960*/  FFMA.FTZ R153, R146, c[0x0][0x23c], -R129.reuse ;  /* 0x00008f0092997a23 */ /* 0x100fe20000010881 */
[C---:B------:R-:W-:Y:S01]  /*9970*/  HMMA.16816.F32 R16, R60.reuse, R48, R16 ;  /* 0x000000303c10723c */ /* 0x040fe20000001810 */
[--C-:B------:R-:W-:Y:S01]  /*9980*/  FFMA.FTZ R146, R143, c[0x0][0x23c], -R134.reuse ;  /* 0x00008f008f927a23 */ /* 0x100fe20000010886 */
[----:B------:R-:W-:Y:S01]  /*9990*/  MUFU.EX2 R90, R90 ;  /* 0x0000005a005a7308 */ /* 0x000fe20000000800 */
[--C-:B------:R-:W-:Y:S02]  /*99a0*/  FFMA.FTZ R152, R139, c[0x0][0x23c], -R134.reuse ;  /* 0x00008f008b987a23 */ /* 0x100fe40000010886 */
[--C-:B------:R-:W-:Y:S02]  /*99b0*/  FFMA.FTZ R145, R145, c[0x0][0x23c], -R134.reuse ;  /* 0x00008f0091917a23 */ /* 0x100fe40000010886 */
[----:B------:R-:W-:Y:S01]  /*99c0*/  FFMA.FTZ R141, R141, c[0x0][0x23c], -R134 ;  /* 0x00008f008d8d7a23 */ /* 0x000fe20000010886 */
[----:B------:R-:W-:Y:S01]  /*99d0*/  HMMA.16816.F32 R20, R60, R50, R20 ;  /* 0x000000323c14723c */ /* 0x000fe20000001814 */
[----:B------:R-:W4:Y:S01]  /*99e0*/  LDSM.16.MT88.4 R48, [R116+0xd400] ;  /* 0x00d400007430783b */ /* 0x000f220000004200 */
[----:B------:R-:W1:Y:S01]  /*99f0*/  MUFU.EX2 R91, R91 ;  /* 0x0000005b005b7308 */ /* 0x000e620000000800 */
[----:B------:R-:W-:-:S02]  /*9a00*/  FFMA.FTZ R139, R144, c[0x0][0x23c], -R129 ;  /* 0x00008f00908b7a23 */ /* 0x000fc40000010881 */
[--C-:B------:R-:W-:Y:S02]  /*9a10*/  FFMA.FTZ R142, R142, c[0x0][0x23c], -R129.reuse ;  /* 0x00008f008e8e7a23 */ /* 0x100fe40000010881 */
[--C-:B------:R-:W-:Y:S01]  /*9a20*/  FFMA.FTZ R140, R140, c[0x0][0x23c], -R129.reuse ;  /* 0x00008f008c8c7a23 */ /* 0x100fe20000010881 */
[C---:B--2---:R-:W-:Y:S01]  /*9a30*/  HMMA.16816.F32 R24, R60.reuse, R56, R24 ;  /* 0x000000383c18723c */ /* 0x044fe20000001818 */
[----:B------:R-:W-:Y:S01]  /*9a40*/  FFMA.FTZ R143, R138, c[0x0][0x23c], -R129 ;  /* 0x00008f008a8f7a23 */ /* 0x000fe20000010881 */
[----:B------:R-:W-:Y:S01]  /*9a50*/  MUFU.EX2 R95, R95 ;  /* 0x0000005f005f7308 */ /* 0x000fe20000000800 */
[----:B------:R-:W-:Y:S02]  /*9a60*/  FFMA.FTZ R133, R207, R0, R133 ;  /* 0x00000000cf857223 */ /* 0x000fe40000010085 */
[----:B------:R-:W-:Y:S02]  /*9a70*/  FFMA.FTZ R0, R206, R137, R128 ;  /* 0x00000089ce007223 */ /* 0x000fe40000010080 */
[----:B------:R-:W-:Y:S01]  /*9a80*/  FADD.FTZ R132, R132, R133 ;  /* 0x0000008584847221 */ /* 0x000fe20000010000 */
[----:B------:R-:W-:Y:S01]  /*9a90*/  HMMA.16816.F32 R28, R60, R58, R28 ;  /* 0x0000003a3c1c723c */ /* 0x000fe2000000181c */
[----:B------:R-:W2:Y:S01]  /*9aa0*/  LDSM.16.MT88.4 R56, [R119+0x9800] ;  /* 0x009800007738783b */ /* 0x000ea20000004200 */
[----:B------:R-:W-:Y:S01]  /*9ab0*/  MUFU.EX2 R92, R92 ;  /* 0x0000005c005c7308 */ /* 0x000fe20000000800 */
[----:B------:R-:W-:-:S02]  /*9ac0*/  FADD.FTZ R0, R127, R0 ;  /* 0x000000007f007221 */ /* 0x000fc40000010000 */
[----:B------:R-:W-:Y:S02]  /*9ad0*/  FADD.FTZ R131, R131, R132 ;  /* 0x0000008483837221 */ /* 0x000fe40000010000 */
[--C-:B------:R-:W-:Y:S01]  /*9ae0*/  FFMA.FTZ R122, R122, c[0x0][0x23c], -R134.reuse ;  /* 0x00008f007a7a7a23 */ /* 0x100fe20000010886 */
[C---:B---3--:R-:W-:Y:S01]  /*9af0*/  HMMA.16816.F32 R40, R60.reuse, R68, R40 ;  /* 0x000000443c28723c */ /* 0x048fe20000001828 */
[--C-:B------:R-:W-:Y:S01]  /*9b00*/  FFMA.FTZ R121, R121, c[0x0][0x23c], -R134.reuse ;  /* 0x00008f0079797a23 */ /* 0x100fe20000010886 */
[----:B------:R-:W-:Y:S01]  /*9b10*/  MUFU.EX2 R94, R94 ;  /* 0x0000005e005e7308 */ /* 0x000fe20000000800 */
[----:B------:R-:W-:Y:S02]  /*9b20*/  FFMA.FTZ R3, R3, c[0x0][0x23c], -R134 ;  /* 0x00008f0003037a23 */ /* 0x000fe40000010886 */
[----:B------:R-:W-:Y:S02]  /*9b30*/  FFMA.FTZ R123, R123, c[0x0][0x23c], -R129 ;  /* 0x00008f007b7b7a23 */ /* 0x000fe40000010881 */
[----:B------:R-:W-:Y:S01]  /*9b40*/  FADD.FTZ R131, R130, R131 ;  /* 0x0000008382837221 */ /* 0x000fe20000010000 */
[----:B-1----:R-:W-:Y:S02]  /*9b50*/  HMMA.16816.F32 R32, R60, R64, R32 ;  /* 0x000000403c20723c */ /* 0x002fe40000001820 */
[----:B------:R-:W1:Y:S01]  /*9b60*/  MUFU.EX2 R97, R97 ;  /* 0x0000006100617308 */ /* 0x000e620000000800 */
[----:B------:R-:W-:-:S04]  /*9b70*/  FADD.FTZ R96, R96, R131 ;  /* 0x0000008360607221 */ /* 0x000fc80000010000 */
[----:B------:R-:W-:Y:S01]  /*9b80*/  FADD.FTZ R93, R93, R96 ;  /* 0x000000605d5d7221 */ /* 0x000fe20000010000 */
[----:B------:R-:W-:Y:S01]  /*9b90*/  HMMA.16816.F32 R36, R60, R66, R36 ;  /* 0x000000423c24723c */ /* 0x000fe20000001824 */
[----:B------:R-:W3:Y:S01]  /*9ba0*/  LDSM.16.MT88.4 R64, [R119+0xb800] ;  /* 0x00b800007740783b */ /* 0x000ee20000004200 */
[----:B------:R-:W-:Y:S01]  /*9bb0*/  MUFU.EX2 R149, R149 ;  /* 0x0000009500957308 */ /* 0x000fe20000000800 */
[----:B------:R-:W-:-:S04]  /*9bc0*/  FADD.FTZ R88, R88, R93 ;  /* 0x0000005d58587221 */ /* 0x000fc80000010000 */
[----:B------:R-:W-:Y:S01]  /*9bd0*/  FADD.FTZ R85, R85, R88 ;  /* 0x0000005855557221 */ /* 0x000fe20000010000 */
[C---:B----4-:R-:W-:Y:S02]  /*9be0*/  HMMA.16816.F32 R52, R60.reuse, R48, R52 ;  /* 0x000000303c34723c */ /* 0x050fe40000001834 */
[----:B------:R-:W4:Y:S05]  /*9bf0*/  MUFU.EX2 R154, R154 ;  /* 0x0000009a009a7308 */ /* 0x000f2a0000000800 */
[----:B-----5:R-:W-:Y:S01]  /*9c00*/  F2FP.PACK_AB R48, R81, R78 ;  /* 0x0000004e5130723e */ /* 0x020fe200000000ff */
[C---:B------:R-:W-:Y:S01]  /*9c10*/  HMMA.16816.F32 R4, R60.reuse, R50, R4 ;  /* 0x000000323c04723c */ /* 0x040fe20000001804 */
[----:B------:R-:W-:Y:S01]  /*9c20*/  F2FP.PACK_AB R49, R87, R84 ;  /* 0x000000545731723e */ /* 0x000fe200000000ff */
[----:B------:R-:W-:Y:S05]  /*9c30*/  MUFU.EX2 R157, R157 ;  /* 0x0000009d009d7308 */ /* 0x000fea0000000800 */
[----:B------:R-:W-:Y:S01]  /*9c40*/  F2FP.PACK_AB R50, R82, R83 ;  /* 0x000000535232723e */ /* 0x000fe200000000ff */
[----:B------:R-:W-:Y:S01]  /*9c50*/  HMMA.16816.F32 R44, R60, R70, R44 ;  /* 0x000000463c2c723c */ /* 0x000fe2000000182c */
[----:B------:R-:W-:Y:S01]  /*9c60*/  F2FP.PACK_AB R51, R89, R86 ;  /* 0x000000565933723e */ /* 0x000fe200000000ff */
[----:B------:R-:W5:Y:S01]  /*9c70*/  LDSM.16.MT88.4 R68, [R119+0xd800] ;  /* 0x00d800007744783b */ /* 0x000f620000004200 */
[----:B------:R-:W1:Y:S03]  /*9c80*/  MUFU.EX2 R164, R164 ;  /* 0x000000a400a47308 */ /* 0x000e660000000800 */
[----:B------:R-:W-:Y:S02]  /*9c90*/  LDSM.16.MT88.4 R60, [R116+0xd800] ;  /* 0x00d80000743c783b */ /* 0x000fe40000004200 */
[C---:B--2---:R-:W-:Y:S03]  /*9ca0*/  HMMA.16816.F32 R8, R48.reuse, R56, R8 ;  /* 0x000000383008723c */ /* 0x044fe60000001808 */
[----:B------:R-:W-:Y:S05]  /*9cb0*/  MUFU.EX2 R161, R161 ;  /* 0x000000a100a17308 */ /* 0x000fea0000000800 */
[C---:B------:R-:W-:Y:S01]  /*9cc0*/  HMMA.16816.F32 R12, R48.reuse, R58, R12 ;  /* 0x0000003a300c723c */ /* 0x040fe2000000180c */
[----:B------:R-:W2:Y:S02]  /*9cd0*/  LDSM.16.MT88.4 R56, [R116+0xb800] ;  /* 0x00b800007438783b */ /* 0x000ea40000004200 */
[----:B------:R-:W-:Y:S05]  /*9ce0*/  MUFU.EX2 R166, R166 ;  /* 0x000000a600a67308 */ /* 0x000fea0000000800 */
[C---:B---3--:R-:W-:Y:S03]  /*9cf0*/  HMMA.16816.F32 R24, R48.reuse, R64, R24 ;  /* 0x000000403018723c */ /* 0x048fe60000001818 */
[----:B------:R-:W-:Y:S05]  /*9d00*/  MUFU.EX2 R159, R159 ;  /* 0x0000009f009f7308 */ /* 0x000fea0000000800 */
[C---:B------:R-:W-:Y:S01]  /*9d10*/  HMMA.16816.F32 R28, R48.reuse, R66, R28 ;  /* 0x00000042301c723c */ /* 0x040fe2000000181c */
[----:B------:R-:W3:Y:S02]  /*9d20*/  LDSM.16.MT88.4 R64, [R119+0x9c00] ;  /* 0x009c00007740783b */ /* 0x000ee40000004200 */
[----:B------:R-:W1:Y:S05]  /*9d30*/  MUFU.EX2 R160, R160 ;  /* 0x000000a000a07308 */ /* 0x000e6a0000000800 */
[C---:B------:R-:W-:Y:S03]  /*9d40*/  HMMA.16816.F32 R16, R48.reuse, R72, R16 ;  /* 0x000000483010723c */ /* 0x040fe60000001810 */
[----:B------:R-:W-:Y:S05]  /*9d50*/  MUFU.EX2 R158, R158 ;  /* 0x0000009e009e7308 */ /* 0x000fea0000000800 */
[C---:B------:R-:W-:Y:S01]  /*9d60*/  HMMA.16816.F32 R20, R48.reuse, R74, R20 ;  /* 0x0000004a3014723c */ /* 0x040fe20000001814 */
[----:B------:R-:W-:Y:S02]  /*9d70*/  LDSM.16.MT88.4 R72, [R116+0x9c00] ;  /* 0x009c00007448783b */ /* 0x000fe40000004200 */
[----:B------:R-:W1:Y:S05]  /*9d80*/  MUFU.EX2 R163, R163 ;  /* 0x000000a300a37308 */ /* 0x000e6a0000000800 */
[C---:B-----5:R-:W-:Y:S03]  /*9d90*/  HMMA.16816.F32 R40, R48.reuse, R68, R40 ;  /* 0x000000443028723c */ /* 0x060fe60000001828 */
[----:B------:R-:W-:Y:S05]  /*9da0*/  MUFU.EX2 R155, R155 ;  /* 0x0000009b009b7308 */ /* 0x000fea0000000800 */
[C---:B--2---:R-:W-:Y:S03]  /*9db0*/  HMMA.16816.F32 R32, R48.reuse, R56, R32 ;  /* 0x000000383020723c */ /* 0x044fe60000001820 */
[----:B------:R-:W2:Y:S05]  /*9dc0*/  MUFU.EX2 R156, R156 ;  /* 0x0000009c009c7308 */ /* 0x000eaa0000000800 */
[C---:B------:R-:W-:Y:S01]  /*9dd0*/  HMMA.16816.F32 R36, R48.reuse, R58, R36 ;  /* 0x0000003a3024723c */ /* 0x040fe20000001824 */
[----:B------:R-:W5:Y:S02]  /*9de0*/  LDSM.16.MT88.4 R56, [R119+0xbc00] ;  /* 0x00bc00007738783b */ /* 0x000f640000004200 */
[----:B------:R-:W-:Y:S05]  /*9df0*/  MUFU.EX2 R151, R151 ;  /* 0x0000009700977308 */ /* 0x000fea0000000800 */
[C---:B------:R-:W-:Y:S01]  /*9e00*/  HMMA.16816.F32 R44, R48.reuse, R70, R44 ;  /* 0x00000046302c723c */ /* 0x040fe2000000182c */
[----:B------:R-:W-:Y:S02]  /*9e10*/  LDSM.16.MT88.4 R68, [R119+0xdc00] ;  /* 0x00dc00007744783b */ /* 0x000fe40000004200 */
[----:B------:R-:W-:Y:S05]  /*9e20*/  MUFU.EX2 R162, R162 ;  /* 0x000000a200a27308 */ /* 0x000fea0000000800 */
[C---:B------:R-:W-:Y:S03]  /*9e30*/  HMMA.16816.F32 R52, R48.reuse, R60, R52 ;  /* 0x0000003c3034723c */ /* 0x040fe60000001834 */
[----:B------:R-:W-:Y:S05]  /*9e40*/  MUFU.EX2 R147, R147 ;  /* 0x0000009300937308 */ /* 0x000fea0000000800 */
[----:B------:R-:W-:Y:S01]  /*9e50*/  HMMA.16816.F32 R4, R48, R62, R4 ;  /* 0x0000003e3004723c */ /* 0x000fe20000001804 */
[----:B------:R-:W2:Y:S02]  /*9e60*/  LDSM.16.MT88.4 R60, [R116+0xbc00] ;  /* 0x00bc0000743c783b */ /* 0x000ea40000004200 */
[----:B------:R-:W2:Y:S04]  /*9e70*/  MUFU.EX2 R150, R150 ;  /* 0x0000009600967308 */ /* 0x000ea80000000800 */
[----:B------:R-:W-:-:S02]  /*9e80*/  F2FP.PACK_AB R48, R91, R90 ;  /* 0x0000005a5b30723e */ /* 0x000fc400000000ff */
[----:B-1----:R-:W-:Y:S02]  /*9e90*/  F2FP.PACK_AB R49, R97, R94 ;  /* 0x0000005e6131723e */ /* 0x002fe400000000ff */
[----:B------:R-:W-:Y:S01]  /*9ea0*/  F2FP.PACK_AB R50, R92, R95 ;  /* 0x0000005f5c32723e */ /* 0x000fe200000000ff */
[----:B------:R-:W-:Y:S01]  /*9eb0*/  MUFU.EX2 R148, R148 ;  /* 0x0000009400947308 */ /* 0x000fe20000000800 */
[----:B----4-:R-:W-:-:S07]  /*9ec0*/  F2FP.PACK_AB R51, R154, R149 ;  /* 0x000000959a33723e */ /* 0x010fce00000000ff */
[C---:B---3--:R-:W-:Y:S01]  /*9ed0*/  HMMA.16816.F32 R8, R48.reuse, R64, R8 ;  /* 0x000000403008723c */ /* 0x048fe20000001808 */
[----:B------:R-:W1:Y:S07]  /*9ee0*/  MUFU.EX2 R153, R153 ;  /* 0x0000009900997308 */ /* 0x000e6e0000000800 */
[C---:B------:R-:W-:Y:S01]  /*9ef0*/  HMMA.16816.F32 R12, R48.reuse, R66, R12 ;  /* 0x00000042300c723c */ /* 0x040fe2000000180c */
[----:B------:R-:W3:Y:S01]  /*9f00*/  LDSM.16.MT88.4 R64, [R116+0xdc00] ;  /* 0x00dc00007440783b */ /* 0x000ee20000004200 */
[----:B------:R-:W-:Y:S06]  /*9f10*/  MUFU.EX2 R145, R145 ;  /* 0x0000009100917308 */ /* 0x000fec0000000800 */
[C---:B-----5:R-:W-:Y:S02]  /*9f20*/  HMMA.16816.F32 R24, R48.reuse, R56, R24 ;  /* 0x000000383018723c */ /* 0x060fe40000001818 */
[----:B------:R-:W4:Y:S06]  /*9f30*/  MUFU.EX2 R146, R146 ;  /* 0x0000009200927308 */ /* 0x000f2c0000000800 */
[C---:B------:R-:W-:Y:S01]  /*9f40*/  HMMA.16816.F32 R28, R48.reuse, R58, R28 ;  /* 0x0000003a301c723c */ /* 0x040fe2000000181c */
[----:B------:R-:W5:Y:S01]  /*9f50*/  LDSM.16.MT88.4 R56, [R119+0xa000] ;  /* 0x00a000007738783b */ /* 0x000f620000004200 */
[----:B------:R-:W-:Y:S06]  /*9f60*/  MUFU.EX2 R141, R141 ;  /* 0x0000008d008d7308 */ /* 0x000fec0000000800 */
[C---:B------:R-:W-:Y:S02]  /*9f70*/  HMMA.16816.F32 R16, R48.reuse, R72, R16 ;  /* 0x000000483010723c */ /* 0x040fe40000001810 */
[----:B------:R-:W-:Y:S06]  /*9f80*/  MUFU.EX2 R152, R152 ;  /* 0x0000009800987308 */ /* 0x000fec0000000800 */
[C---:B------:R-:W-:Y:S01]  /*9f90*/  HMMA.16816.F32 R20, R48.reuse, R74, R20 ;  /* 0x0000004a3014723c */ /* 0x040fe20000001814 */
[----:B------:R-:W-:Y:S01]  /*9fa0*/  LDSM.16.MT88.4 R72, [R116+0xa000] ;  /* 0x00a000007448783b */ /* 0x000fe20000004200 */
[----:B------:R-:W-:Y:S06]  /*9fb0*/  MUFU.EX2 R139, R139 ;  /* 0x0000008b008b7308 */ /* 0x000fec0000000800 */
[C---:B--2---:R-:W-:Y:S02]  /*9fc0*/  HMMA.16816.F32 R32, R48.reuse, R60, R32 ;  /* 0x0000003c3020723c */ /* 0x044fe40000001820 */
[----:B------:R-:W2:Y:S06]  /*9fd0*/  MUFU.EX2 R142, R142 ;  /* 0x0000008e008e7308 */ /* 0x000eac0000000800 */
[C---:B------:R-:W-:Y:S01]  /*9fe0*/  HMMA.16816.F32 R36, R48.reuse, R62, R36 ;  /* 0x0000003e3024723c */ /* 0x040fe20000001824 */
[----:B------:R-:W1:Y:S01]  /*9ff0*/  LDSM.16.MT88.4 R60, [R119+0xc000] ;  /* 0x00c00000773c783b */ /* 0x000e620000004200 */
[----:B------:R-:W-:Y:S06]  /*a000*/  MUFU.EX2 R140, R140 ;  /* 0x0000008c008c7308 */ /* 0x000fec0000000800 */
[C---:B------:R-:W-:Y:S02]  /*a010*/  HMMA.16816.F32 R40, R48.reuse, R68, R40 ;  /* 0x000000443028723c */ /* 0x040fe40000001828 */
[----:B------:R-:W1:Y:S06]  /*a020*/  MUFU.EX2 R143, R143 ;  /* 0x0000008f008f7308 */ /* 0x000e6c0000000800 */
[C---:B------:R-:W-:Y:S01]  /*a030*/  HMMA.16816.F32 R44, R48.reuse, R70, R44 ;  /* 0x00000046302c723c */ /* 0x040fe2000000182c */
[----:B------:R-:W1:Y:S01]  /*a040*/  LDSM.16.MT88.4 R68, [R119+0xe000] ;  /* 0x00e000007744783b */ /* 0x000e620000004200 */
[----:B------:R-:W-:Y:S06]  /*a050*/  MUFU.EX2 R122, R122 ;  /* 0x0000007a007a7308 */ /* 0x000fec0000000800 */
[C---:B---3--:R-:W-:Y:S02]  /*a060*/  HMMA.16816.F32 R52, R48.reuse, R64, R52 ;  /* 0x000000403034723c */ /* 0x048fe40000001834 */
[----:B------:R-:W3:Y:S06]  /*a070*/  MUFU.EX2 R121, R121 ;  /* 0x0000007900797308 */ /* 0x000eec0000000800 */
[----:B------:R-:W-:Y:S01]  /*a080*/  HMMA.16816.F32 R4, R48, R66, R4 ;  /* 0x000000423004723c */ /* 0x000fe20000001804 */
[----:B------:R-:W-:Y:S01]  /*a090*/  LDSM.16.MT88.4 R64, [R116+0xe000] ;  /* 0x00e000007440783b */ /* 0x000fe20000004200 */
[----:B------:R-:W-:Y:S05]  /*a0a0*/  MUFU.EX2 R3, R3 ;  /* 0x0000000300037308 */ /* 0x000fea0000000800 */
[----:B------:R-:W-:-:S02]  /*a0b0*/  F2FP.PACK_AB R48, R164, R157 ;  /* 0x0000009da430723e */ /* 0x000fc400000000ff */
[----:B------:R-:W-:Y:S01]  /*a0c0*/  F2FP.PACK_AB R49, R160, R159 ;  /* 0x0000009fa031723e */ /* 0x000fe200000000ff */
[----:B------:R-:W-:Y:S01]  /*a0d0*/  MUFU.EX2 R206, R123 ;  /* 0x0000007b00ce7308 */ /* 0x000fe20000000800 */
[----:B------:R-:W-:Y:S02]  /*a0e0*/  F2FP.PACK_AB R50, R166, R161 ;  /* 0x000000a1a632723e */ /* 0x000fe400000000ff */
[----:B------:R-:W-:-:S07]  /*a0f0*/  F2FP.PACK_AB R51, R163, R158 ;  /* 0x0000009ea333723e */ /* 0x000fce00000000ff */
[C---:B-----5:R-:W-:Y:S08]  /*a100*/  HMMA.16816.F32 R8, R48.reuse, R56, R8 ;  /* 0x000000383008723c */ /* 0x060ff00000001808 */
[C---:B------:R-:W-:Y:S01]  /*a110*/  HMMA.16816.F32 R12, R48.reuse, R58, R12 ;  /* 0x0000003a300c723c */ /* 0x040fe2000000180c */
[----:B------:R-:W5:Y:S07]  /*a120*/  LDSM.16.MT88.4 R56, [R116+0xc000] ;  /* 0x00c000007438783b */ /* 0x000f6e0000004200 */
[C---:B-1----:R-:W-:Y:S08]  /*a130*/  HMMA.16816.F32 R24, R48.reuse, R60, R24 ;  /* 0x0000003c3018723c */ /* 0x042ff00000001818 */
[C---:B------:R-:W-:Y:S01]  /*a140*/  HMMA.16816.F32 R28, R48.reuse, R62, R28 ;  /* 0x0000003e301c723c */ /* 0x040fe2000000181c */
[----:B------:R-:W-:Y:S07]  /*a150*/  LDSM.16.MT88.4 R60, [R119+0xa400] ;  /* 0x00a40000773c783b */ /* 0x000fee0000004200 */
[C---:B------:R-:W-:Y:S08]  /*a160*/  HMMA.16816.F32 R16, R48.reuse, R72, R16 ;  /* 0x000000483010723c */ /* 0x040ff00000001810 */
[C---:B------:R-:W-:Y:S01]  /*a170*/  HMMA.16816.F32 R20, R48.reuse, R74, R20 ;  /* 0x0000004a3014723c */ /* 0x040fe20000001814 */
[----:B------:R-:W-:Y:S07]  /*a180*/  LDSM.16.MT88.4 R72, [R116+0xa400] ;  /* 0x00a400007448783b */ /* 0x000fee0000004200 */
[C---:B------:R-:W-:Y:S08]  /*a190*/  HMMA.16816.F32 R40, R48.reuse, R68, R40 ;  /* 0x000000443028723c */ /* 0x040ff00000001828 */
[C---:B-----5:R-:W-:Y:S08]  /*a1a0*/  HMMA.16816.F32 R32, R48.reuse, R56, R32 ;  /* 0x000000383020723c */ /* 0x060ff00000001820 */
[C---:B------:R-:W-:Y:S01]  /*a1b0*/  HMMA.16816.F32 R36, R48.reuse, R58, R36 ;  /* 0x0000003a3024723c */ /* 0x040fe20000001824 */
[----:B------:R-:W1:Y:S07]  /*a1c0*/  LDSM.16.MT88.4 R56, [R119+0xc400] ;  /* 0x00c400007738783b */ /* 0x000e6e0000004200 */
[C---:B------:R-:W-:Y:S01]  /*a1d0*/  HMMA.16816.F32 R44, R48.reuse, R70, R44 ;  /* 0x00000046302c723c */ /* 0x040fe2000000182c */
[----:B------:R-:W-:Y:S07]  /*a1e0*/  LDSM.16.MT88.4 R68, [R119+0xe400] ;  /* 0x00e400007744783b */ /* 0x000fee0000004200 */
[C---:B------:R-:W-:Y:S08]  /*a1f0*/  HMMA.16816.F32 R52, R48.reuse, R64, R52 ;  /* 0x000000403034723c */ /* 0x040ff00000001834 */
        /* <DEDUP_REMOVED lines=11> */
[----:B------:R-:W1:Y:S07]  /*a2b0*/  LDSM.16.MT88.4 R60, [R116+0xc400] ;  /* 0x00c40000743c783b */ /* 0x000e6e0000004200 */
[C---:B------:R-:W-:Y:S08]  /*a2c0*/  HMMA.16816.F32 R16, R48.reuse, R72, R16 ;  /* 0x000000483010723c */ /* 0x040ff00000001810 */
[C---:B------:R-:W-:Y:S01]  /*a2d0*/  HMMA.16816.F32 R20, R48.reuse, R74, R20 ;  /* 0x0000004a3014723c */ /* 0x040fe20000001814 */
[----:B------:R-:W3:Y:S07]  /*a2e0*/  LDSM.16.MT88.4 R72, [R119+0xa800] ;  /* 0x00a800007748783b */ /* 0x000eee0000004200 */
[C---:B-----5:R-:W-:Y:S07]  /*a2f0*/  HMMA.16816.F32 R52, R48.reuse, R64, R52 ;  /* 0x000000403034723c */ /* 0x060fee0000001834 */
[----:B----4-:R-:W-:Y:S01]  /*a300*/  F2FP.PACK_AB R64, R146, R145 ;  /* 0x000000919240723e */ /* 0x010fe200000000ff */
[----:B------:R-:W-:Y:S01]  /*a310*/  HMMA.16816.F32 R4, R48, R66, R4 ;  /* 0x000000423004723c */ /* 0x000fe20000001804 */
[----:B--2---:R-:W-:-:S06]  /*a320*/  F2FP.PACK_AB R65, R142, R139 ;  /* 0x0000008b8e41723e */ /* 0x004fcc00000000ff */
[----:B------:R-:W-:Y:S01]  /*a330*/  F2FP.PACK_AB R66, R152, R141 ;  /* 0x0000008d9842723e */ /* 0x000fe200000000ff */
[----:B------:R-:W-:Y:S01]  /*a340*/  HMMA.16816.F32 R40, R48, R68, R40 ;  /* 0x000000443028723c */ /* 0x000fe20000001828 */
[----:B------:R-:W-:-:S07]  /*a350*/  F2FP.PACK_AB R67, R143, R140 ;  /* 0x0000008c8f43723e */ /* 0x000fce00000000ff */
[C---:B-1----:R-:W-:Y:S08]  /*a360*/  HMMA.16816.F32 R16, R64.reuse, R56, R16 ;  /* 0x000000384010723c */ /* 0x042ff00000001810 */
[----:B------:R-:W-:Y:S01]  /*a370*/  HMMA.16816.F32 R20, R64, R58, R20 ;  /* 0x0000003a4014723c */ /* 0x000fe20000001814 */
[----:B------:R-:W1:Y:S07]  /*a380*/  LDSM.16.MT88.4 R56, [R116+0xe800] ;  /* 0x00e800007438783b */ /* 0x000e6e0000004200 */
[C---:B------:R-:W-:Y:S08]  /*a390*/  HMMA.16816.F32 R32, R48.reuse, R60, R32 ;  /* 0x0000003c3020723c */ /* 0x040ff00000001820 */
[C---:B------:R-:W-:Y:S01]  /*a3a0*/  HMMA.16816.F32 R36, R48.reuse, R62, R36 ;  /* 0x0000003e3024723c */ /* 0x040fe20000001824 */
[----:B------:R-:W2:Y:S07]  /*a3b0*/  LDSM.16.MT88.4 R60, [R119+0xc800] ;  /* 0x00c80000773c783b */ /* 0x000eae0000004200 */
[----:B------:R-:W-:Y:S01]  /*a3c0*/  HMMA.16816.F32 R44, R48, R70, R44 ;  /* 0x00000046302c723c */ /* 0x000fe2000000182c */
[----:B------:R-:W4:Y:S04]  /*a3d0*/  LDSM.16.MT88.4 R68, [R119+0xe800] ;  /* 0x00e800007744783b */ /* 0x000f280000004200 */
[----:B------:R-:W5:Y:S03]  /*a3e0*/  LDSM.16.MT88.4 R48, [R116+0xc800] ;  /* 0x00c800007430783b */ /* 0x000f660000004200 */
[C---:B---3--:R-:W-:Y:S08]  /*a3f0*/  HMMA.16816.F32 R8, R64.reuse, R72, R8 ;  /* 0x000000484008723c */ /* 0x048ff00000001808 */
[C---:B------:R-:W-:Y:S08]  /*a400*/  HMMA.16816.F32 R12, R64.reuse, R74, R12 ;  /* 0x0000004a400c723c */ /* 0x040ff0000000180c */
[C---:B-1----:R-:W-:Y:S07]  /*a410*/  HMMA.16816.F32 R52, R64.reuse, R56, R52 ;  /* 0x000000384034723c */ /* 0x042fee0000001834 */
[----:B------:R-:W-:Y:S01]  /*a420*/  FADD.FTZ R57, R117, R0 ;  /* 0x0000000075397221 */ /* 0x000fe20000010000 */
[----:B------:R-:W-:Y:S01]  /*a430*/  HMMA.16816.F32 R4, R64, R58, R4 ;  /* 0x0000003a4004723c */ /* 0x000fe20000001804 */
[----:B------:R-:W-:-:S02]  /*a440*/  FADD.FTZ R0, R78, R85 ;  /* 0x000000554e007221 */ /* 0x000fc40000010000 */
[----:B------:R-:W-:Y:S02]  /*a450*/  FADD.FTZ R57, R2, R57 ;  /* 0x0000003902397221 */ /* 0x000fe40000010000 */
[----:B------:R-:W-:Y:S02]  /*a460*/  FADD.FTZ R0, R81, R0 ;  /* 0x0000000051007221 */ /* 0x000fe40000010000 */
[----:B------:R-:W-:Y:S01]  /*a470*/  FADD.FTZ R80, R80, R57 ;  /* 0x0000003950507221 */ /* 0x000fe20000010000 */
[----:B--2---:R-:W-:Y:S03]  /*a480*/  HMMA.16816.F32 R24, R64, R60, R24 ;  /* 0x0000003c4018723c */ /* 0x004fe60000001818 */
[----:B------:R-:W-:-:S04]  /*a490*/  FADD.FTZ R79, R79, R80 ;  /* 0x000000504f4f7221 */ /* 0x000fc80000010000 */
[----:B------:R-:W-:Y:S01]  /*a4a0*/  FFMA.FTZ R60, R120, c[0x0][0x23c], -R134 ;  /* 0x00008f00783c7a23 */ /* 0x000fe20000010886 */
[C---:B------:R-:W-:Y:S01]  /*a4b0*/  HMMA.16816.F32 R28, R64.reuse, R62, R28 ;  /* 0x0000003e401c723c */ /* 0x040fe2000000181c */
[----:B------:R-:W-:Y:S02]  /*a4c0*/  FFMA.FTZ R61, R126, c[0x0][0x23c], -R129 ;  /* 0x00008f007e3d7a23 */ /* 0x000fe40000010881 */
[----:B------:R-:W-:Y:S02]  /*a4d0*/  FADD.FTZ R76, R76, R79 ;  /* 0x0000004f4c4c7221 */ /* 0x000fe40000010000 */
[----:B------:R-:W1:Y:S02]  /*a4e0*/  MUFU.EX2 R60, R60 ;  /* 0x0000003c003c7308 */ /* 0x000e640000000800 */
[--C-:B------:R-:W-:Y:S01]  /*a4f0*/  FFMA.FTZ R62, R125, c[0x0][0x23c], -R129.reuse ;  /* 0x00008f007d3e7a23 */ /* 0x100fe20000010881 */
[----:B----4-:R-:W-:Y:S01]  /*a500*/  HMMA.16816.F32 R40, R64, R68, R40 ;  /* 0x000000444028723c */ /* 0x010fe20000001828 */
[----:B------:R-:W-:-:S02]  /*a510*/  FFMA.FTZ R63, R124, c[0x0][0x23c], -R129 ;  /* 0x00008f007c3f7a23 */ /* 0x000fc40000010881 */
[----:B------:R-:W-:Y:S02]  /*a520*/  FADD.FTZ R77, R77, R76 ;  /* 0x0000004c4d4d7221 */ /* 0x000fe40000010000 */
[----:B------:R-:W-:Y:S02]  /*a530*/  MUFU.EX2 R61, R61 ;  /* 0x0000003d003d7308 */ /* 0x000fe40000000800 */
[----:B------:R-:W-:Y:S01]  /*a540*/  F2FP.PACK_AB R68, R121, R122 ;  /* 0x0000007a7944723e */ /* 0x000fe200000000ff */
[C---:B------:R-:W-:Y:S01]  /*a550*/  HMMA.16816.F32 R44, R64.reuse, R70, R44 ;  /* 0x00000046402c723c */ /* 0x040fe2000000182c */
[----:B------:R-:W-:Y:S02]  /*a560*/  FADD.FTZ R84, R84, R77 ;  /* 0x0000004d54547221 */ /* 0x000fe40000010000 */
[----:B------:R-:W2:Y:S02]  /*a570*/  LDSM.16.MT88.4 R76, [R119+0xec00] ;  /* 0x00ec0000774c783b */ /* 0x000ea40000004200 */
[----:B------:R-:W3:Y:S01]  /*a580*/  MUFU.EX2 R62, R62 ;  /* 0x0000003e003e7308 */ /* 0x000ee20000000800 */
[----:B------:R-:W-:Y:S01]  /*a590*/  FADD.FTZ R87, R87, R84 ;  /* 0x0000005457577221 */ /* 0x000fe20000010000 */
[----:B-1----:R-:W-:Y:S01]  /*a5a0*/  F2FP.PACK_AB R70, R3, R60 ;  /* 0x0000003c0346723e */ /* 0x002fe200000000ff */
[----:B-----5:R-:W-:Y:S02]  /*a5b0*/  HMMA.16816.F32 R32, R64, R48, R32 ;  /* 0x000000304020723c */ /* 0x020fe40000001820 */
[----:B------:R-:W-:-:S03]  /*a5c0*/  FADD.FTZ R86, R86, R87 ;  /* 0x0000005756567221 */ /* 0x000fc60000010000 */
[----:B------:R-:W1:Y:S01]  /*a5d0*/  MUFU.EX2 R63, R63 ;  /* 0x0000003f003f7308 */ /* 0x000e620000000800 */
[----:B------:R-:W-:Y:S02]  /*a5e0*/  FADD.FTZ R89, R89, R86 ;  /* 0x0000005659597221 */ /* 0x000fe40000010000 */
[----:B------:R-:W-:Y:S01]  /*a5f0*/  HMMA.16816.F32 R36, R64, R50, R36 ;  /* 0x000000324024723c */ /* 0x000fe20000001824 */
[----:B------:R-:W4:Y:S01]  /*a600*/  LDSM.16.MT88.4 R48, [R119+0xcc00] ;  /* 0x00cc00007730783b */ /* 0x000f220000004200 */
[----:B------:R-:W-:Y:S01]  /*a610*/  FADD.FTZ R2, R94, R89 ;  /* 0x000000595e027221 */ /* 0x000fe20000010000 */
[----:B---3--:R-:W-:-:S03]  /*a620*/  F2FP.PACK_AB R69, R62, R61 ;  /* 0x0000003d3e45723e */ /* 0x008fc600000000ff */
[----:B------:R-:W-:-:S04]  /*a630*/  FADD.FTZ R2, R97, R2 ;  /* 0x0000000261027221 */ /* 0x000fc80000010000 */
[----:B------:R-:W-:Y:S01]  /*a640*/  FADD.FTZ R149, R149, R2 ;  /* 0x0000000295957221 */ /* 0x000fe20000010000 */
[----:B------:R-:W-:Y:S02]  /*a650*/  MOV R2, R136 ;  /* 0x0000008800027202 */ /* 0x000fe40000000f00 */
[----:B-1----:R-:W-:Y:S01]  /*a660*/  F2FP.PACK_AB R71, R206, R63 ;  /* 0x0000003fce47723e */ /* 0x002fe200000000ff */
[----:B------:R-:W-:-:S06]  /*a670*/  FADD.FTZ R154, R154, R149 ;  /* 0x000000959a9a7221 */ /* 0x000fcc0000010000 */
[C---:B------:R-:W-:Y:S01]  /*a680*/  HMMA.16816.F32 R112, R68.reuse, R108, R8 ;  /* 0x0000006c4470723c */ /* 0x040fe20000001808 */
[----:B------:R-:W1:Y:S07]  /*a690*/  LDSM.16.MT88.4 R8, [R116+0xcc00] ;  /* 0x00cc00007408783b */ /* 0x000e6e0000004200 */
[C---:B------:R-:W-:Y:S07]  /*a6a0*/  HMMA.16816.F32 R108, R68.reuse, R110, R12 ;  /* 0x0000006e446c723c */ /* 0x040fee000000180c */
[----:B------:R-:W-:Y:S01]  /*a6b0*/  FADD.FTZ R13, R83, R0 ;  /* 0x00000000530d7221 */ /* 0x000fe20000010000 */
[----:B------:R-:W-:Y:S03]  /*a6c0*/  HMMA.16816.F32 R104, R68, R100, R16 ;  /* 0x000000644468723c */ /* 0x000fe60000001810 */
[----:B------:R-:W-:-:S04]  /*a6d0*/  FADD.FTZ R13, R82, R13 ;  /* 0x0000000d520d7221 */ /* 0x000fc80000010000 */
[----:B------:R-:W-:Y:S01]  /*a6e0*/  FADD.FTZ R0, R90, R13 ;  /* 0x0000000d5a007221 */ /* 0x000fe20000010000 */
[C---:B--2---:R-:W-:Y:S01]  /*a6f0*/  HMMA.16816.F32 R80, R68.reuse, R76, R40 ;  /* 0x0000004c4450723c */ /* 0x044fe20000001828 */
[----:B------:R-:W-:Y:S01]  /*a700*/  FADD.FTZ R17, R159, R154 ;  /* 0x0000009a9f117221 */ /* 0x000fe20000010000 */
[----:B------:R-:W2:Y:S01]  /*a710*/  LDSM.16.MT88.4 R12, [R116+0xec00] ;  /* 0x00ec0000740c783b */ /* 0x000ea20000004200 */
[----:B------:R-:W-:Y:S02]  /*a720*/  FADD.FTZ R0, R91, R0 ;  /* 0x000000005b007221 */ /* 0x000fe40000010000 */
[----:B------:R-:W-:Y:S02]  /*a730*/  FADD.FTZ R17, R160, R17 ;  /* 0x00000011a0117221 */ /* 0x000fe40000010000 */
[----:B------:R-:W-:Y:S01]  /*a740*/  FADD.FTZ R95, R95, R0 ;  /* 0x000000005f5f7221 */ /* 0x000fe20000010000 */
[----:B------:R-:W-:Y:S03]  /*a750*/  HMMA.16816.F32 R100, R68, R102, R20 ;  /* 0x000000664464723c */ /* 0x000fe60000001814 */
[----:B------:R-:W-:-:S04]  /*a760*/  FADD.FTZ R0, R92, R95 ;  /* 0x0000005f5c007221 */ /* 0x000fc80000010000 */
[----:B------:R-:W-:Y:S01]  /*a770*/  FADD.FTZ R157, R157, R0 ;  /* 0x000000009d9d7221 */ /* 0x000fe20000010000 */
[C---:B----4-:R-:W-:Y:S01]  /*a780*/  HMMA.16816.F32 R96, R68.reuse, R48, R24 ;  /* 0x000000304460723c */ /* 0x050fe20000001818 */
[----:B------:R-:W-:Y:S02]  /*a790*/  FADD.FTZ R0, R158, R17 ;  /* 0x000000119e007221 */ /* 0x000fe40000010000 */
[----:B------:R-:W-:Y:S02]  /*a7a0*/  FADD.FTZ R164, R164, R157 ;  /* 0x0000009da4a47221 */ /* 0x000fe40000010000 */
[----:B------:R-:W-:Y:S02]  /*a7b0*/  FADD.FTZ R0, R163, R0 ;  /* 0x00000000a3007221 */ /* 0x000fe40000010000 */
        /* <DEDUP_REMOVED lines=33> */
.L_x_2578:
        /* <DEDUP_REMOVED lines=13> */
.L_x_2588:
        /* <DEDUP_REMOVED lines=65> */
.L_x_2585:
        /* <DEDUP_REMOVED lines=46> */
[C---:B----4-:R-:W-:Y:S07]  /*b190*/  HMMA.16816.F32 R36, R120.reuse, R140, RZ ;  /* 0x0000008c7824723c */ /* 0x050fee00000018ff */
[----:B------:R-:W4:Y:S01]  /*b1a0*/  LDSM.16.M88.4 R124, [R118+0x3c00] ;  /* 0x003c0000767c783b */ /* 0x000f220000000200 */
[C---:B------:R-:W-:Y:S07]  /*b1b0*/  HMMA.16816.F32 R40, R120.reuse, R142, RZ ;  /* 0x0000008e7828723c */ /* 0x040fee00000018ff */
[----:B------:R-:W1:Y:S01]  /*b1c0*/  LDSM.16.M88.4 R128, [R118+0x4000] ;  /* 0x004000007680783b */ /* 0x000e620000000200 */
[C---:B--2---:R-:W-:Y:S07]  /*b1d0*/  HMMA.16816.F32 R44, R120.reuse, R144, RZ ;  /* 0x00000090782c723c */ /* 0x044fee00000018ff */
[----:B------:R-:W2:Y:S01]  /*b1e0*/  LDSM.16.M88.4 R132, [R118+0x4400] ;  /* 0x004400007684783b */ /* 0x000ea20000000200 */
[C---:B---3--:R-:W-:Y:S07]  /*b1f0*/  HMMA.16816.F32 R48, R120.reuse, R146, RZ ;  /* 0x000000927830723c */ /* 0x048fee00000018ff */
[----:B------:R-:W3:Y:S01]  /*b200*/  LDSM.16.M88.4 R136, [R118+0x4800] ;  /* 0x004800007688783b */ /* 0x000ee20000000200 */
[C---:B-----5:R-:W-:Y:S07]  /*b210*/  HMMA.16816.F32 R52, R120.reuse, R148, RZ ;  /* 0x000000947834723c */ /* 0x060fee00000018ff */
[----:B------:R-:W-:Y:S01]  /*b220*/  LDSM.16.M88.4 R140, [R186+0x1000] ;  /* 0x00100000ba8c783b */ /* 0x000fe20000000200 */
[C---:B------:R-:W-:Y:S07]  /*b230*/  HMMA.16816.F32 R56, R120.reuse, R150, RZ ;  /* 0x000000967838723c */ /* 0x040fee00000018ff */
[----:B------:R-:W-:Y:S01]  /*b240*/  LDSM.16.M88.4 R144, [R185+0x5000] ;  /* 0x00500000b990783b */ /* 0x000fe20000000200 */
[C---:B------:R-:W-:Y:S07]  /*b250*/  HMMA.16816.F32 R60, R120.reuse, R152, RZ ;  /* 0x00000098783c723c */ /* 0x040fee00000018ff */
[----:B------:R-:W-:Y:S01]  /*b260*/  LDSM.16.M88.4 R148, [R185+0x5400] ;  /* 0x00540000b994783b */ /* 0x000fe20000000200 */
[----:B------:R-:W-:Y:S07]  /*b270*/  HMMA.16816.F32 R64, R120, R154, RZ ;  /* 0x0000009a7840723c */ /* 0x000fee00000018ff */
[----:B------:R-:W5:Y:S01]  /*b280*/  LDSM.16.M88.4 R120, [R118+0x4c00] ;  /* 0x004c00007678783b */ /* 0x000f620000000200 */
[C---:B-1----:R-:W-:Y:S07]  /*b290*/  HMMA.16816.F32 R4, R156.reuse, R160, R4 ;  /* 0x000000a09c04723c */ /* 0x042fee0000001804 */
[----:B------:R-:W1:Y:S01]  /*b2a0*/  LDSM.16.M88.4 R152, [R185+0x5800] ;  /* 0x00580000b998783b */ /* 0x000e620000000200 */
[C---:B------:R-:W-:Y:S07]  /*b2b0*/  HMMA.16816.F32 R8, R156.reuse, R162, R8 ;  /* 0x000000a29c08723c */ /* 0x040fee0000001808 */
[----:B------:R-:W1:Y:S01]  /*b2c0*/  LDSM.16.M88.4 R160, [R185+0x5c00] ;  /* 0x005c0000b9a0783b */ /* 0x000e620000000200 */
[C---:B------:R-:W-:Y:S07]  /*b2d0*/  HMMA.16816.F32 R12, R156.reuse, R164, R12 ;  /* 0x000000a49c0c723c */ /* 0x040fee000000180c */
[----:B------:R-:W-:Y:S01]  /*b2e0*/  LDSM.16.M88.4 R172, [R118+0x5000] ;  /* 0x0050000076ac783b */ /* 0x000fe20000000200 */
[C---:B------:R-:W-:Y:S07]  /*b2f0*/  HMMA.16816.F32 R16, R156.reuse, R166, R16 ;  /* 0x000000a69c10723c */ /* 0x040fee0000001810 */
[----:B------:R-:W-:Y:S01]  /*b300*/  LDSM.16.M88.4 R164, [R185+0x6c00] ;  /* 0x006c0000b9a4783b */ /* 0x000fe20000000200 */
[C---:B------:R-:W-:Y:S07]  /*b310*/  HMMA.16816.F32 R20, R156.reuse, R168, R20 ;  /* 0x000000a89c14723c */ /* 0x040fee0000001814 */
[----:B------:R-:W-:Y:S01]  /*b320*/  LDSM.16.M88.4 R176, [R184+0x2000] ;  /* 0x00200000b8b0783b */ /* 0x000fe20000000200 */
[C---:B------:R-:W-:Y:S07]  /*b330*/  HMMA.16816.F32 R24, R156.reuse, R170, R24 ;  /* 0x000000aa9c18723c */ /* 0x040fee0000001818 */
[----:B------:R-:W-:Y:S01]  /*b340*/  LDSM.16.M88.4 R168, [R184+0x1000] ;  /* 0x00100000b8a8783b */ /* 0x000fe20000000200 */
[C---:B----4-:R-:W-:Y:S07]  /*b350*/  HMMA.16816.F32 R28, R156.reuse, R124, R28 ;  /* 0x0000007c9c1c723c */ /* 0x050fee000000181c */
[----:B------:R-:W-:Y:S01]  /*b360*/  LDSM.16.M88.4 R180, [R118+0x7000] ;  /* 0x0070000076b4783b */ /* 0x000fe20000000200 */
[C---:B------:R-:W-:Y:S07]  /*b370*/  HMMA.16816.F32 R32, R156.reuse, R126, R32 ;  /* 0x0000007e9c20723c */ /* 0x040fee0000001820 */
[----:B------:R-:W4:Y:S01]  /*b380*/  LDSM.16.M88.4 R124, [R185+0x6000] ;  /* 0x00600000b97c783b */ /* 0x000f220000000200 */
        /* <DEDUP_REMOVED lines=9> */
[C---:B-----5:R-:W-:Y:S08]  /*b420*/  HMMA.16816.F32 R60, R156.reuse, R120, R60 ;  /* 0x000000789c3c723c */ /* 0x060ff0000000183c */
[----:B------:R-:W-:Y:S01]  /*b430*/  HMMA.16816.F32 R64, R156, R122, R64 ;  /* 0x0000007a9c40723c */ /* 0x000fe20000001840 */
[----:B------:R-:W5:Y:S07]  /*b440*/  LDSM.16.M88.4 R120, [R118+0x5800] ;  /* 0x005800007678783b */ /* 0x000f6e0000000200 */
[C---:B------:R-:W-:Y:S01]  /*b450*/  HMMA.16816.F32 R4, R140.reuse, R144, R4 ;  /* 0x000000908c04723c */ /* 0x040fe20000001804 */
[----:B------:R-:W-:Y:S07]  /*b460*/  LDSM.16.M88.4 R156, [R185+0x7c00] ;  /* 0x007c0000b99c783b */ /* 0x000fee0000000200 */
        /* <DEDUP_REMOVED lines=8> */
[C---:B------:R-:W-:Y:S08]  /*b4f0*/  HMMA.16816.F32 R28, R140.reuse, R160, R28 ;  /* 0x000000a08c1c723c */ /* 0x040ff0000000181c */
[C---:B------:R-:W-:Y:S01]  /*b500*/  HMMA.16816.F32 R32, R140.reuse, R162, R32 ;  /* 0x000000a28c20723c */ /* 0x040fe20000001820 */
[----:B------:R-:W-:Y:S07]  /*b510*/  LDSM.16.M88.4 R160, [R185+0x8000] ;  /* 0x00800000b9a0783b */ /* 0x000fee0000000200 */
[C---:B----4-:R-:W-:Y:S08]  /*b520*/  HMMA.16816.F32 R36, R140.reuse, R124, R36 ;  /* 0x0000007c8c24723c */ /* 0x050ff00000001824 */
[C---:B------:R-:W-:Y:S01]  /*b530*/  HMMA.16816.F32 R40, R140.reuse, R126, R40 ;  /* 0x0000007e8c28723c */ /* 0x040fe20000001828 */
[----:B------:R-:W1:Y:S07]  /*b540*/  LDSM.16.M88.4 R124, [R118+0x6000] ;  /* 0x00600000767c783b */ /* 0x000e6e0000000200 */
[C---:B------:R-:W-:Y:S08]  /*b550*/  HMMA.16816.F32 R44, R140.reuse, R128, R44 ;  /* 0x000000808c2c723c */ /* 0x040ff0000000182c */
[C---:B------:R-:W-:Y:S01]  /*b560*/  HMMA.16816.F32 R48, R140.reuse, R130, R48 ;  /* 0x000000828c30723c */ /* 0x040fe20000001830 */
[----:B------:R-:W4:Y:S07]  /*b570*/  LDSM.16.M88.4 R128, [R118+0x6400] ;  /* 0x006400007680783b */ /* 0x000f2e0000000200 */
[C---:B--2---:R-:W-:Y:S08]  /*b580*/  HMMA.16816.F32 R52, R140.reuse, R132, R52 ;  /* 0x000000848c34723c */ /* 0x044ff00000001834 */
[C---:B------:R-:W-:Y:S01]  /*b590*/  HMMA.16816.F32 R56, R140.reuse, R134, R56 ;  /* 0x000000868c38723c */ /* 0x040fe20000001838 */
[----:B------:R-:W2:Y:S07]  /*b5a0*/  LDSM.16.M88.4 R132, [R118+0x6800] ;  /* 0x006800007684783b */ /* 0x000eae0000000200 */
[C---:B------:R-:W-:Y:S08]  /*b5b0*/  HMMA.16816.F32 R60, R140.reuse, R164, R60 ;  /* 0x000000a48c3c723c */ /* 0x040ff0000000183c */
[----:B------:R-:W-:Y:S01]  /*b5c0*/  HMMA.16816.F32 R64, R140, R166, R64 ;  /* 0x000000a68c40723c */ /* 0x000fe20000001840 */
[----:B------:R-:W-:Y:S07]  /*b5d0*/  LDSM.16.M88.4 R140, [R186+0x2000] ;  /* 0x00200000ba8c783b */ /* 0x000fee0000000200 */
[C---:B------:R-:W-:Y:S01]  /*b5e0*/  HMMA.16816.F32 R4, R168.reuse, R172, R4 ;  /* 0x000000aca804723c */ /* 0x040fe20000001804 */
[----:B------:R-:W-:Y:S07]  /*b5f0*/  LDSM.16.M88.4 R164, [R185+0x8400] ;  /* 0x00840000b9a4783b */ /* 0x000fee0000000200 */
[C---:B------:R-:W-:Y:S01]  /*b600*/  HMMA.16816.F32 R8, R168.reuse, R174, R8 ;  /* 0x000000aea808723c */ /* 0x040fe20000001808 */
[----:B------:R-:W-:Y:S07]  /*b610*/  LDSM.16.M88.4 R172, [R185+0x8800] ;  /* 0x00880000b9ac783b */ /* 0x000fee0000000200 */
[C---:B---3--:R-:W-:Y:S08]  /*b620*/  HMMA.16816.F32 R12, R168.reuse, R136, R12 ;  /* 0x00000088a80c723c */ /* 0x048ff0000000180c */
[C---:B------:R-:W-:Y:S01]  /*b630*/  HMMA.16816.F32 R16, R168.reuse, R138, R16 ;  /* 0x0000008aa810723c */ /* 0x040fe20000001810 */
[----:B------:R-:W3:Y:S07]  /*b640*/  LDSM.16.M88.4 R136, [R118+0x6c00] ;  /* 0x006c00007688783b */ /* 0x000eee0000000200 */
[C---:B-----5:R-:W-:Y:S08]  /*b650*/  HMMA.16816.F32 R20, R168.reuse, R120, R20 ;  /* 0x00000078a814723c */ /* 0x060ff00000001814 */
[C---:B------:R-:W-:Y:S01]  /*b660*/  HMMA.16816.F32 R24, R168.reuse, R122, R24 ;  /* 0x0000007aa818723c */ /* 0x040fe20000001818 */
[----:B------:R-:W5:Y:S07]  /*b670*/  LDSM.16.M88.4 R120, [R185+0x7400] ;  /* 0x00740000b978783b */ /* 0x000f6e0000000200 */
[C---:B------:R-:W-:Y:S08]  /*b680*/  HMMA.16816.F32 R28, R168.reuse, R144, R28 ;  /* 0x00000090a81c723c */ /* 0x040ff0000000181c */
[C---:B------:R-:W-:Y:S01]  /*b690*/  HMMA.16816.F32 R32, R168.reuse, R146, R32 ;  /* 0x00000092a820723c */ /* 0x040fe20000001820 */
[----:B------:R-:W3:Y:S07]  /*b6a0*/  LDSM.16.M88.4 R144, [R185+0x8c00] ;  /* 0x008c0000b990783b */ /* 0x000eee0000000200 */
[C---:B-1----:R-:W-:Y:S08]  /*b6b0*/  HMMA.16816.F32 R36, R168.reuse, R124, R36 ;  /* 0x0000007ca824723c */ /* 0x042ff00000001824 */
[C---:B------:R-:W-:Y:S01]  /*b6c0*/  HMMA.16816.F32 R40, R168.reuse, R126, R40 ;  /* 0x0000007ea828723c */ /* 0x040fe20000001828 */
[----:B------:R-:W-:Y:S07]  /*b6d0*/  LDSM.16.M88.4 R124, [R118+0x7800] ;  /* 0x00780000767c783b */ /* 0x000fee0000000200 */
[C---:B----4-:R-:W-:Y:S08]  /*b6e0*/  HMMA.16816.F32 R44, R168.reuse, R128, R44 ;  /* 0x00000080a82c723c */ /* 0x050ff0000000182c */
[C---:B------:R-:W-:Y:S08]  /*b6f0*/  HMMA.16816.F32 R48, R168.reuse, R130, R48 ;  /* 0x00000082a830723c */ /* 0x040ff00000001830 */
[C---:B--2---:R-:W-:Y:S08]  /*b700*/  HMMA.16816.F32 R52, R168.reuse, R132, R52 ;  /* 0x00000084a834723c */ /* 0x044ff00000001834 */
[C---:B------:R-:W-:Y:S08]  /*b710*/  HMMA.16816.F32 R56, R168.reuse, R134, R56 ;  /* 0x00000086a838723c */ /* 0x040ff00000001838 */
[C---:B---3--:R-:W-:Y:S08]  /*b720*/  HMMA.16816.F32 R60, R168.reuse, R136, R60 ;  /* 0x00000088a83c723c */ /* 0x048ff0000000183c */
[----:B------:R-:W-:Y:S08]  /*b730*/  HMMA.16816.F32 R64, R168, R138, R64 ;  /* 0x0000008aa840723c */ /* 0x000ff00000001840 */
[C---:B------:R-:W-:Y:S08]  /*b740*/  HMMA.16816.F32 R4, R140.reuse, R148, R4 ;  /* 0x000000948c04723c */ /* 0x040ff00000001804 */
[C---:B------:R-:W-:Y:S08]  /*b750*/  HMMA.16816.F32 R8, R140.reuse, R150, R8 ;  /* 0x000000968c08723c */ /* 0x040ff00000001808 */
[C---:B-----5:R-:W-:Y:S08]  /*b760*/  HMMA.16816.F32 R12, R140.reuse, R120, R12 ;  /* 0x000000788c0c723c */ /* 0x060ff0000000180c */
[C---:B------:R-:W-:Y:S01]  /*b770*/  HMMA.16816.F32 R16, R140.reuse, R122, R16 ;  /* 0x0000007a8c10723c */ /* 0x040fe20000001810 */
[----:B------:R-:W1:Y:S07]  /*b780*/  LDSM.16.M88.4 R120, [R118+0x7400] ;  /* 0x007400007678783b */ /* 0x000e6e0000000200 */
        /* <DEDUP_REMOVED lines=14> */
[C---:B-1----:R-:W-:Y:S08]  /*b870*/  HMMA.16816.F32 R12, R176.reuse, R120, R12 ;  /* 0x00000078b00c723c */ /* 0x042ff0000000180c */
[C---:B------:R-:W-:Y:S01]  /*b880*/  HMMA.16816.F32 R16, R176.reuse, R122, R16 ;  /* 0x0000007ab010723c */ /* 0x040fe20000001810 */
[----:B------:R-:W1:Y:S03]  /*b890*/  LDSM.16.M88.4 R120, [R118+0x7c00] ;  /* 0x007c00007678783b */ /* 0x000e660000000200 */
[----:B------:R-:W-:Y:S02]  /*b8a0*/  FMUL.FTZ R173, R4, c[0x0][0x2ec] ;  /* 0x0000bb0004ad7a20 */ /* 0x000fe40000410000 */
[----:B------:R-:W-:Y:S02]  /*b8b0*/  FMUL.FTZ R2, R5, c[0x0][0x2ec] ;  /* 0x0000bb0005027a20 */ /* 0x000fe40000410000 */
[----:B------:R-:W2:Y:S01]  /*b8c0*/  MUFU.TANH R149, R173 ;  /* 0x000000ad00957308 */ /* 0x000ea20000002400 */
[C---:B------:R-:W-:Y:S03]  /*b8d0*/  HMMA.16816.F32 R20, R176.reuse, R124, R20 ;  /* 0x0000007cb014723c */ /* 0x040fe60000001814 */
[----:B------:R-:W-:Y:S02]  /*b8e0*/  FMUL.FTZ R0, R6, c[0x0][0x2ec] ;  /* 0x0000bb0006007a20 */ /* 0x000fe40000410000 */
[----:B------:R-:W-:Y:S02]  /*b8f0*/  FMUL.FTZ R172, R7, c[0x0][0x2ec] ;  /* 0x0000bb0007ac7a20 */ /* 0x000fe40000410000 */
[----:B------:R-:W-:Y:S01]  /*b900*/  FMUL.FTZ R252, R8, c[0x0][0x2ec] ;  /* 0x0000bb0008fc7a20 */ /* 0x000fe20000410000 */
[C---:B------:R-:W-:Y:S01]  /*b910*/  HMMA.16816.F32 R24, R176.reuse, R126, R24 ;  /* 0x0000007eb018723c */ /* 0x040fe20000001818 */
[----:B------:R3:W4:Y:S01]  /*b920*/  MUFU.TANH R147, R2 ;  /* 0x0000000200937308 */ /* 0x0007220000002400 */
[----:B------:R-:W5:Y:S02]  /*b930*/  LDSM.16.M88.4 R124, [R118+0x8000] ;  /* 0x00800000767c783b */ /* 0x000f640000000200 */
[----:B------:R-:W-:Y:S02]  /*b940*/  FMUL.FTZ R174, R9, c[0x0][0x2ec] ;  /* 0x0000bb0009ae7a20 */ /* 0x000fe40000410000 */
[----:B------:R-:W-:Y:S02]  /*b950*/  FMUL.FTZ R251, R12, c[0x0][0x2ec] ;  /* 0x0000bb000cfb7a20 */ /* 0x000fe40000410000 */
[----:B------:R-:W-:Y:S03]  /*b960*/  FMUL.FTZ R249, R13, c[0x0][0x2ec] ;  /* 0x0000bb000df97a20 */ /* 0x000fe60000410000 */
[----:B------:R2:W2:Y:S01]  /*b970*/  MUFU.TANH R146, R0 ;  /* 0x0000000000927308 */ /* 0x0004a20000002400 */
        /* <DEDUP_REMOVED lines=12> */
[----:B------:R-:W1:Y:S02]  /*ba40*/  LDSM.16.M88.4 R120, [R118+0x8400] ;  /* 0x008400007678783b */ /* 0x000e640000000200 */
[----:B------:R-:W-:Y:S02]  /*ba50*/  FMUL.FTZ R242, R22, c[0x0][0x2ec] ;  /* 0x0000bb0016f27a20 */ /* 0x000fe40000410000 */
[----:B------:R-:W-:Y:S02]  /*ba60*/  FMUL.FTZ R240, R23, c[0x0][0x2ec] ;  /* 0x0000bb0017f07a20 */ /* 0x000fe40000410000 */
[----:B------:R-:W-:Y:S02]  /*ba70*/  FMUL.FTZ R239, R24, c[0x0][0x2ec] ;  /* 0x0000bb0018ef7a20 */ /* 0x000fe40000410000 */
[----:B------:R-:W1:Y:S01]  /*ba80*/  MUFU.TANH R151, R174 ;  /* 0x000000ae00977308 */ /* 0x000e620000002400 */
[C---:B-----5:R-:W-:Y:S03]  /*ba90*/  HMMA.16816.F32 R36, R176.reuse, R124, R36 ;  /* 0x0000007cb024723c */ /* 0x060fe60000001824 */
[----:B------:R-:W-:Y:S02]  /*baa0*/  FMUL.FTZ R237, R25, c[0x0][0x2ec] ;  /* 0x0000bb0019ed7a20 */ /* 0x000fe40000410000 */
[----:B------:R-:W-:Y:S02]  /*bab0*/  FMUL.FTZ R238, R26, c[0x0][0x2ec] ;  /* 0x0000bb001aee7a20 */ /* 0x000fe40000410000 */
[----:B------:R-:W-:Y:S01]  /*bac0*/  FMUL.FTZ R236, R27, c[0x0][0x2ec] ;  /* 0x0000bb001bec7a20 */ /* 0x000fe20000410000 */
        /* <DEDUP_REMOVED lines=34> */
[----:B------:R-:W4:Y:S03]  /*bcf0*/  MUFU.TANH R246, R246 ;  /* 0x000000f600f67308 */ /* 0x000f260000002400 */
[----:B------:R-:W-:Y:S02]  /*bd00*/  FMUL.FTZ R216, R47, c[0x0][0x2ec] ;  /* 0x0000bb002fd87a20 */ /* 0x000fe40000410000 */
[----:B------:R-:W-:Y:S02]  /*bd10*/  FMUL.FTZ R215, R48, c[0x0][0x2ec] ;  /* 0x0000bb0030d77a20 */ /* 0x000fe40000410000 */
[----:B------:R-:W-:Y:S02]  /*bd20*/  FMUL.FTZ R53, R53, c[0x0][0x2ec] ;  /* 0x0000bb0035357a20 */ /* 0x000fe40000410000 */
[----:B------:R-:W-:Y:S01]  /*bd30*/  FMUL.FTZ R54, R54, c[0x0][0x2ec] ;  /* 0x0000bb0036367a20 */ /* 0x000fe20000410000 */
[----:B------:R-:W4:Y:S01]  /*bd40*/  MUFU.TANH R244, R244 ;  /* 0x000000f400f47308 */ /* 0x000f220000002400 */
[----:B------:R-:W-:Y:S01]  /*bd50*/  FMUL.FTZ R211, R52, c[0x0][0x2ec] ;  /* 0x0000bb0034d37a20 */ /* 0x000fe20000410000 */
[C---:B-1----:R-:W-:Y:S03]  /*bd60*/  HMMA.16816.F32 R60, R176.reuse, R120, R60 ;  /* 0x00000078b03c723c */ /* 0x042fe6000000183c */
[----:B------:R-:W-:Y:S02]  /*bd70*/  FMUL.FTZ R183, R56, c[0x0][0x2ec] ;  /* 0x0000bb0038b77a20 */ /* 0x000fe40000410000 */
[----:B---3--:R-:W-:Y:S02]  /*bd80*/  FMUL.FTZ R2, R10, c[0x0][0x2ec] ;  /* 0x0000bb000a027a20 */ /* 0x008fe40000410000 */
[----:B--2---:R-:W-:Y:S01]  /*bd90*/  FMUL.FTZ R0, R11, c[0x0][0x2ec] ;  /* 0x0000bb000b007a20 */ /* 0x004fe20000410000 */
[----:B------:R1:W2:Y:S01]  /*bda0*/  MUFU.TANH R209, R53 ;  /* 0x0000003500d17308 */ /* 0x0002a20000002400 */
[----:B------:R-:W-:Y:S03]  /*bdb0*/  HMMA.16816.F32 R64, R176, R122, R64 ;  /* 0x0000007ab040723c */ /* 0x000fe60000001840 */
[----:B------:R-:W-:Y:S02]  /*bdc0*/  FMUL.FTZ R49, R49, c[0x0][0x2ec] ;  /* 0x0000bb0031317a20 */ /* 0x000fe40000410000 */
[----:B------:R-:W-:Y:S02]  /*bdd0*/  FMUL.FTZ R50, R50, c[0x0][0x2ec] ;  /* 0x0000bb0032327a20 */ /* 0x000fe40000410000 */
[----:B------:R-:W-:Y:S02]  /*bde0*/  FMUL.FTZ R51, R51, c[0x0][0x2ec] ;  /* 0x0000bb0033337a20 */ /* 0x000fe40000410000 */
[----:B------:R3:W2:Y:S03]  /*bdf0*/  MUFU.TANH R210, R54 ;  /* 0x0000003600d27308 */ /* 0x0006a60000002400 */
[----:B------:R-:W-:Y:S02]  /*be00*/  FMUL.FTZ R55, R55, c[0x0][0x2ec] ;  /* 0x0000bb0037377a20 */ /* 0x000fe40000410000 */
[----:B------:R-:W-:Y:S02]  /*be10*/  FMUL.FTZ R57, R57, c[0x0][0x2ec] ;  /* 0x0000bb0039397a20 */ /* 0x000fe40000410000 */
[----:B------:R-:W-:Y:S02]  /*be20*/  FMUL.FTZ R175, R60, c[0x0][0x2ec] ;  /* 0x0000bb003caf7a20 */ /* 0x000fe40000410000 */
[----:B------:R-:W-:Y:S01]  /*be30*/  FMUL.FTZ R58, R58, c[0x0][0x2ec] ;  /* 0x0000bb003a3a7a20 */ /* 0x000fe20000410000 */
[----:B------:R2:W2:Y:S01]  /*be40*/  MUFU.TANH R150, R2 ;  /* 0x0000000200967308 */ /* 0x0004a20000002400 */
[----:B------:R-:W-:Y:S02]  /*be50*/  FMUL.FTZ R59, R59, c[0x0][0x2ec] ;  /* 0x0000bb003b3b7a20 */ /* 0x000fe40000410000 */
[----:B------:R-:W-:Y:S02]  /*be60*/  FMUL.FTZ R61, R61, c[0x0][0x2ec] ;  /* 0x0000bb003d3d7a20 */ /* 0x000fe40000410000 */
[----:B------:R-:W-:Y:S02]  /*be70*/  FMUL.FTZ R173, R64, c[0x0][0x2ec] ;  /* 0x0000bb0040ad7a20 */ /* 0x000fe40000410000 */
[----:B-1----:R-:W-:Y:S02]  /*be80*/  FMUL.FTZ R53, R67, c[0x0][0x2ec] ;  /* 0x0000bb0043357a20 */ /* 0x002fe40000410000 */
[----:B------:R-:W-:Y:S01]  /*be90*/  FMUL.FTZ R62, R62, c[0x0][0x2ec] ;  /* 0x0000bb003e3e7a20 */ /* 0x000fe20000410000 */
[----:B------:R1:W1:Y:S01]  /*bea0*/  MUFU.TANH R10, R0 ;  /* 0x00000000000a7308 */ /* 0x0002620000002400 */
[----:B------:R-:W-:Y:S02]  /*beb0*/  FMUL.FTZ R63, R63, c[0x0][0x2ec] ;  /* 0x0000bb003f3f7a20 */ /* 0x000fe40000410000 */
[----:B------:R-:W-:Y:S02]  /*bec0*/  FMUL.FTZ R65, R65, c[0x0][0x2ec] ;  /* 0x0000bb0041417a20 */ /* 0x000fe40000410000 */
[----:B---3--:R-:W-:Y:S05]  /*bed0*/  FMUL.FTZ R54, R66, c[0x0][0x2ec] ;  /* 0x0000bb0042367a20 */ /* 0x008fea0000410000 */
[----:B------:R-:W3:Y:S10]  /*bee0*/  MUFU.TANH R243, R243 ;  /* 0x000000f300f37308 */ /* 0x000ef40000002400 */
        /* <DEDUP_REMOVED lines=52> */
[----:B-1----:R-:W-:Y:S04]  /*c230*/  IABS R0, c[0x0][0x2d0] ;  /* 0x0000b40000007a13 */ /* 0x002fe80000000000 */
        /* <DEDUP_REMOVED lines=58> */
.L_x_2587:
        /* <DEDUP_REMOVED lines=26> */
.L_x_2586:
        /* <DEDUP_REMOVED lines=105> */
[----:B------:R-:W-:Y:S02]  /*ce10*/  FFMA.FTZ R131, R236, c[0x0][0x23c], -R127 ;  /* 0x00008f00ec837a23 */ /* 0x000fe4000001087f */
        /* <DEDUP_REMOVED lines=30> */
[----:B------:R-:W-:Y:S02]  /*d000*/  FMUL.FTZ R41, R52, R77 ;  /* 0x0000004d34297220 */ /* 0x000fe40000410000 */
[C---:B------:R-:W-:Y:S01]  /*d010*/  FMUL.FTZ R42, R3.reuse, R78 ;  /* 0x0000004e032a7220 */ /* 0x040fe20000410000 */
[----:B------:R-:W1:Y:S01]  /*d020*/  MUFU.EX2 R121, R121 ;  /* 0x0000007900797308 */ /* 0x000e620000000800 */
[C---:B------:R-:W-:Y:S02]  /*d030*/  FMUL.FTZ R43, R3.reuse, R79 ;  /* 0x0000004f032b7220 */ /* 0x040fe40000410000 */
[----:B------:R-:W-:Y:S01]  /*d040*/  LDSM.16.MT88.4 R76, [R119+0xd400] ;  /* 0x00d40000774c783b */ /* 0x000fe20000004200 */
[----:B--2---:R-:W-:Y:S01]  /*d050*/  F2FP.PACK_AB R57, R122, R123 ;  /* 0x0000007b7a39723e */ /* 0x004fe200000000ff */
[C---:B------:R-:W-:Y:S02]  /*d060*/  FMUL.FTZ R48, R52.reuse, R68 ;  /* 0x0000004434307220 */ /* 0x040fe40000410000 */
[----:B------:R-:W-:Y:S02]  /*d070*/  FMUL.FTZ R49, R52, R69 ;  /* 0x0000004534317220 */ /* 0x000fe40000410000 */
[C---:B------:R-:W-:Y:S01]  /*d080*/  FMUL.FTZ R50, R3.reuse, R70 ;  /* 0x0000004603327220 */ /* 0x040fe20000410000 */
[----:B------:R-:W-:Y:S01]  /*d090*/  MUFU.EX2 R120, R120 ;  /* 0x0000007800787308 */ /* 0x000fe20000000800 */
[C---:B------:R-:W-:Y:S02]  /*d0a0*/  FMUL.FTZ R51, R3.reuse, R71 ;  /* 0x0000004703337220 */ /* 0x040fe40000410000 */
[----:B------:R-:W-:Y:S01]  /*d0b0*/  LDSM.16.MT88.4 R68, [R116+0xb400] ;  /* 0x00b400007444783b */ /* 0x000fe20000004200 */
[----:B------:R-:W-:Y:S02]  /*d0c0*/  FFMA.FTZ R123, R3, R206, R123 ;  /* 0x000000ce037b7223 */ /* 0x000fe4000001007b */
[--C-:B------:R-:W-:Y:S02]  /*d0d0*/  FFMA.FTZ R84, R247, c[0x0][0x23c], -R128.reuse ;  /* 0x00008f00f7547a23 */ /* 0x100fe40000010880 */
[--C-:B------:R-:W-:Y:S02]  /*d0e0*/  FFMA.FTZ R133, R233, c[0x0][0x23c], -R128.reuse ;  /* 0x00008f00e9857a23 */ /* 0x100fe40000010880 */
[----:B------:R-:W2:Y:S01]  /*d0f0*/  MUFU.EX2 R55, R55 ;  /* 0x0000003700377308 */ /* 0x000ea20000000800 */
        /* <DEDUP_REMOVED lines=57> */
[----:B------:R-:W1:Y:S03]  /*d490*/  MUFU.EX2 R96, R96 ;  /* 0x0000006000607308 */ /* 0x000e660000000800 */
        /* <DEDUP_REMOVED lines=34> */
[----:B------:R-:W-:Y:S02]  /*d6c0*/  FFMA.FTZ R165, R177, c[0x0][0x23c], -R128 ;  /* 0x00008f00b1a57a23 */ /* 0x000fe40000010880 */
[--C-:B------:R-:W-:Y:S02]  /*d6d0*/  FFMA.FTZ R166, R176, c[0x0][0x23c], -R127.reuse ;  /* 0x00008f00b0a67a23 */ /* 0x100fe4000001087f */
[--C-:B------:R-:W-:Y:S01]  /*d6e0*/  FFMA.FTZ R167, R174, c[0x0][0x23c], -R127.reuse ;  /* 0x00008f00aea77a23 */ /* 0x100fe2000001087f */
[----:B------:R-:W-:Y:S01]  /*d6f0*/  HMMA.16816.F32 R48, R56, R62, R48 ;  /* 0x0000003e3830723c */ /* 0x000fe20000001830 */
[----:B------:R-:W5:Y:S02]  /*d700*/  LDSM.16.MT88.4 R60, [R119+0xb400] ;  /* 0x00b40000773c783b */ /* 0x000f640000004200 */
[----:B------:R-:W5:Y:S01]  /*d710*/  MUFU.EX2 R91, R91 ;  /* 0x0000005b005b7308 */ /* 0x000f620000000800 */
[--C-:B------:R-:W-:Y:S02]  /*d720*/  FFMA.FTZ R54, R54, c[0x0][0x23c], -R127.reuse ;  /* 0x00008f0036367a23 */ /* 0x100fe4000001087f */
[----:B------:R-:W-:Y:S01]  /*d730*/  FFMA.FTZ R127, R53, c[0x0][0x23c], -R127 ;  /* 0x00008f00357f7a23 */ /* 0x000fe2000001087f */
[----:B-1----:R-:W-:Y:S01]  /*d740*/  F2FP.PACK_AB R56, R96, R97 ;  /* 0x000000616038723e */ /* 0x002fe200000000ff */
[----:B------:R-:W-:Y:S01]  /*d750*/  FFMA.FTZ R126, R52, R207, R126 ;  /* 0x000000cf347e7223 */ /* 0x000fe2000001007e */
[----:B--2---:R-:W-:Y:S03]  /*d760*/  F2FP.PACK_AB R57, R89, R88 ;  /* 0x000000585939723e */ /* 0x004fe600000000ff */
[----:B---3--:R-:W-:Y:S01]  /*d770*/  F2FP.PACK_AB R58, R81, R84 ;  /* 0x00000054513a723e */ /* 0x008fe200000000ff */
[----:B------:R-:W1:Y:S01]  /*d780*/  MUFU.EX2 R90, R90 ;  /* 0x0000005a005a7308 */ /* 0x000e620000000800 */
[----:B----4-:R-:W-:Y:S01]  /*d790*/  F2FP.PACK_AB R59, R83, R80 ;  /* 0x00000050533b723e */ /* 0x010fe200000000ff */
[----:B------:R-:W-:Y:S02]  /*d7a0*/  FADD.FTZ R125, R125, R126 ;  /* 0x0000007e7d7d7221 */ /* 0x000fe40000010000 */
[----:B------:R-:W-:Y:S02]  /*d7b0*/  FADD.FTZ R123, R122, R123 ;  /* 0x0000007b7a7b7221 */ /* 0x000fe40000010000 */
[----:B------:R-:W-:Y:S02]  /*d7c0*/  FADD.FTZ R124, R124, R125 ;  /* 0x0000007d7c7c7221 */ /* 0x000fe40000010000 */
[C---:B------:R-:W-:Y:S02]  /*d7d0*/  HMMA.16816.F32 R4, R56.reuse, R64, R4 ;  /* 0x000000403804723c */ /* 0x040fe40000001804 */
[----:B------:R-:W2:Y:S01]  /*d7e0*/  MUFU.EX2 R98, R98 ;  /* 0x0000006200627308 */ /* 0x000ea20000000800 */
[----:B------:R-:W-:Y:S02]  /*d7f0*/  FADD.FTZ R124, R121, R124 ;  /* 0x0000007c797c7221 */ /* 0x000fe40000010000 */
[----:B------:R-:W-:Y:S02]  /*d800*/  FADD.FTZ R120, R120, R123 ;  /* 0x0000007b78787221 */ /* 0x000fe40000010000 */
[----:B------:R-:W-:Y:S01]  /*d810*/  FADD.FTZ R97, R97, R124 ;  /* 0x0000007c61617221 */ /* 0x000fe20000010000 */
[C---:B------:R-:W-:Y:S01]  /*d820*/  HMMA.16816.F32 R8, R56.reuse, R66, R8 ;  /* 0x000000423808723c */ /* 0x040fe20000001808 */
[----:B------:R-:W3:Y:S03]  /*d830*/  LDSM.16.MT88.4 R64, [R116+0xd400] ;  /* 0x00d400007440783b */ /* 0x000ee60000004200 */
[----:B------:R-:W-:Y:S01]  /*d840*/  FADD.FTZ R97, R96, R97 ;  /* 0x0000006160617221 */ /* 0x000fe20000010000 */
[----:B------:R-:W4:Y:S01]  /*d850*/  MUFU.EX2 R135, R135 ;  /* 0x0000008700877308 */ /* 0x000f220000000800 */
[----:B------:R-:W-:Y:S02]  /*d860*/  FADD.FTZ R55, R55, R120 ;  /* 0x0000007837377221 */ /* 0x000fe40000010000 */
[C---:B-----5:R-:W-:Y:S04]  /*d870*/  HMMA.16816.F32 R12, R56.reuse, R72, R12 ;  /* 0x00000048380c723c */ /* 0x060fe8000000180c */
[----:B------:R-:W-:Y:S02]  /*d880*/  FADD.FTZ R84, R84, R97 ;  /* 0x0000006154547221 */ /* 0x000fe40000010000 */
[----:B------:R-:W-:Y:S01]  /*d890*/  FADD.FTZ R88, R88, R55 ;  /* 0x0000003758587221 */ /* 0x000fe20000010000 */
[----:B------:R-:W-:Y:S01]  /*d8a0*/  MUFU.EX2 R136, R136 ;  /* 0x0000008800887308 */ /* 0x000fe20000000800 */
[C---:B------:R-:W-:Y:S01]  /*d8b0*/  HMMA.16816.F32 R16, R56.reuse, R74, R16 ;  /* 0x0000004a3810723c */ /* 0x040fe20000001810 */
[----:B------:R-:W5:Y:S03]  /*d8c0*/  LDSM.16.MT88.4 R72, [R119+0x9800] ;  /* 0x009800007748783b */ /* 0x000f660000004200 */
[----:B------:R-:W-:Y:S02]  /*d8d0*/  FADD.FTZ R81, R81, R84 ;  /* 0x0000005451517221 */ /* 0x000fe40000010000 */
[----:B------:R-:W-:Y:S02]  /*d8e0*/  FADD.FTZ R89, R89, R88 ;  /* 0x0000005859597221 */ /* 0x000fe40000010000 */
[C---:B------:R-:W-:Y:S01]  /*d8f0*/  HMMA.16816.F32 R20, R56.reuse, R60, R20 ;  /* 0x0000003c3814723c */ /* 0x040fe20000001814 */
[----:B------:R-:W-:Y:S01]  /*d900*/  LDSM.16.MT88.4 R84, [R116+0xcc00] ;  /* 0x00cc00007454783b */ /* 0x000fe20000004200 */
[----:B------:R-:W1:Y:S06]  /*d910*/  MUFU.EX2 R137, R137 ;  /* 0x0000008900897308 */ /* 0x000e6c0000000800 */
[C---:B------:R-:W-:Y:S01]  /*d920*/  HMMA.16816.F32 R24, R56.reuse, R62, R24 ;  /* 0x0000003e3818723c */ /* 0x040fe20000001818 */
[----:B------:R-:W1:Y:S03]  /*d930*/  LDSM.16.MT88.4 R60, [R116+0x9800] ;  /* 0x00980000743c783b */ /* 0x000e660000004200 */
[----:B------:R-:W-:Y:S04]  /*d940*/  MUFU.EX2 R138, R138 ;  /* 0x0000008a008a7308 */ /* 0x000fe80000000800 */
[C---:B------:R-:W-:Y:S06]  /*d950*/  HMMA.16816.F32 R28, R56.reuse, R68, R28 ;  /* 0x00000044381c723c */ /* 0x040fec000000181c */
[----:B------:R-:W1:Y:S02]  /*d960*/  MUFU.EX2 R139, R139 ;  /* 0x0000008b008b7308 */ /* 0x000e640000000800 */
[C---:B------:R-:W-:Y:S01]  /*d970*/  HMMA.16816.F32 R32, R56.reuse, R70, R32 ;  /* 0x000000463820723c */ /* 0x040fe20000001820 */
[----:B------:R-:W-:Y:S07]  /*d980*/  LDSM.16.MT88.4 R68, [R116+0xb800] ;  /* 0x00b800007444783b */ /* 0x000fee0000004200 */
[C---:B------:R-:W-:Y:S01]  /*d990*/  HMMA.16816.F32 R36, R56.reuse, R76, R36 ;  /* 0x0000004c3824723c */ /* 0x040fe20000001824 */
[----:B------:R-:W-:Y:S07]  /*d9a0*/  MUFU.EX2 R140, R140 ;  /* 0x0000008c008c7308 */ /* 0x000fee0000000800 */
[C---:B------:R-:W-:Y:S01]  /*d9b0*/  HMMA.16816.F32 R40, R56.reuse, R78, R40 ;  /* 0x0000004e3828723c */ /* 0x040fe20000001828 */
[----:B------:R-:W-:Y:S02]  /*d9c0*/  LDSM.16.MT88.4 R76, [R119+0xe400] ;  /* 0x00e40000774c783b */ /* 0x000fe40000004200 */
[----:B------:R-:W2:Y:S05]  /*d9d0*/  MUFU.EX2 R141, R141 ;  /* 0x0000008d008d7308 */ /* 0x000eaa0000000800 */
[C---:B---3--:R-:W-:Y:S05]  /*d9e0*/  HMMA.16816.F32 R44, R56.reuse, R64, R44 ;  /* 0x00000040382c723c */ /* 0x048fea000000182c */
[----:B------:R-:W-:Y:S03]  /*d9f0*/  MUFU.EX2 R142, R142 ;  /* 0x0000008e008e7308 */ /* 0x000fe60000000800 */
[----:B------:R-:W-:Y:S01]  /*da00*/  HMMA.16816.F32 R48, R56, R66, R48 ;  /* 0x000000423830723c */ /* 0x000fe20000001830 */
[----:B------:R-:W3:Y:S06]  /*da10*/  LDSM.16.MT88.4 R64, [R119+0xb800] ;  /* 0x00b800007740783b */ /* 0x000eec0000004200 */
[----:B------:R-:W-:Y:S01]  /*da20*/  F2FP.PACK_AB R56, R91, R82 ;  /* 0x000000525b38723e */ /* 0x000fe200000000ff */
[----:B------:R-:W3:Y:S01]  /*da30*/  MUFU.EX2 R143, R143 ;  /* 0x0000008f008f7308 */ /* 0x000ee20000000800 */
[----:B-1----:R-:W-:Y:S03]  /*da40*/  F2FP.PACK_AB R57, R90, R99 ;  /* 0x000000635a39723e */ /* 0x002fe600000000ff */
[----:B--2---:R-:W-:Y:S01]  /*da50*/  F2FP.PACK_AB R58, R129, R98 ;  /* 0x00000062813a723e */ /* 0x004fe200000000ff */
[----:B------:R-:W-:Y:S01]  /*da60*/  FADD.FTZ R82, R82, R81 ;  /* 0x0000005152527221 */ /* 0x000fe20000010000 */
[----:B------:R-:W-:Y:S03]  /*da70*/  F2FP.PACK_AB R59, R131, R130 ;  /* 0x00000082833b723e */ /* 0x000fe600000000ff */
[----:B------:R-:W-:Y:S01]  /*da80*/  FADD.FTZ R91, R91, R82 ;  /* 0x000000525b5b7221 */ /* 0x000fe20000010000 */
[----:B------:R-:W-:Y:S03]  /*da90*/  MUFU.EX2 R144, R144 ;  /* 0x0000009000907308 */ /* 0x000fe60000000800 */
[C---:B-----5:R-:W-:Y:S03]  /*daa0*/  HMMA.16816.F32 R4, R56.reuse, R72, R4 ;  /* 0x000000483804723c */ /* 0x060fe60000001804 */
[----:B------:R-:W-:Y:S04]  /*dab0*/  FADD.FTZ R98, R98, R91 ;  /* 0x0000005b62627221 */ /* 0x000fe80000010000 */
[----:B------:R-:W1:Y:S01]  /*dac0*/  MUFU.EX2 R145, R145 ;  /* 0x0000009100917308 */ /* 0x000e620000000800 */
[C---:B------:R-:W-:Y:S01]  /*dad0*/  HMMA.16816.F32 R8, R56.reuse, R74, R8 ;  /* 0x0000004a3808723c */ /* 0x040fe20000001808 */
[----:B------:R-:W2:Y:S03]  /*dae0*/  LDSM.16.MT88.4 R72, [R119+0xd800] ;  /* 0x00d800007748783b */ /* 0x000ea60000004200 */
[----:B------:R-:W-:Y:S04]  /*daf0*/  FADD.FTZ R129, R129, R98 ;  /* 0x0000006281817221 */ /* 0x000fe80000010000 */
[C---:B------:R-:W-:Y:S01]  /*db00*/  HMMA.16816.F32 R12, R56.reuse, R60, R12 ;  /* 0x0000003c380c723c */ /* 0x040fe2000000180c */
[----:B------:R-:W-:Y:S07]  /*db10*/  MUFU.EX2 R146, R146 ;  /* 0x0000009200927308 */ /* 0x000fee0000000800 */
[C---:B------:R-:W-:Y:S01]  /*db20*/  HMMA.16816.F32 R16, R56.reuse, R62, R16 ;  /* 0x0000003e3810723c */ /* 0x040fe20000001810 */
[----:B------:R-:W5:Y:S02]  /*db30*/  LDSM.16.MT88.4 R60, [R116+0xd800] ;  /* 0x00d80000743c783b */ /* 0x000f640000004200 */
[----:B------:R-:W1:Y:S05]  /*db40*/  MUFU.EX2 R147, R147 ;  /* 0x0000009300937308 */ /* 0x000e6a0000000800 */
[C---:B---3--:R-:W-:Y:S05]  /*db50*/  HMMA.16816.F32 R20, R56.reuse, R64, R20 ;  /* 0x000000403814723c */ /* 0x048fea0000001814 */
[----:B------:R-:W-:Y:S03]  /*db60*/  MUFU.EX2 R148, R148 ;  /* 0x0000009400947308 */ /* 0x000fe60000000800 */
[C---:B------:R-:W-:Y:S01]  /*db70*/  HMMA.16816.F32 R24, R56.reuse, R66, R24 ;  /* 0x000000423818723c */ /* 0x040fe20000001818 */
[----:B------:R-:W3:Y:S06]  /*db80*/  LDSM.16.MT88.4 R64, [R119+0x9c00] ;  /* 0x009c00007740783b */ /* 0x000eec0000004200 */
[----:B------:R-:W1:Y:S01]  /*db90*/  MUFU.EX2 R149, R149 ;  /* 0x0000009500957308 */ /* 0x000e620000000800 */
[C---:B------:R-:W-:Y:S08]  /*dba0*/  HMMA.16816.F32 R28, R56.reuse, R68, R28 ;  /* 0x00000044381c723c */ /* 0x040ff0000000181c */
[C---:B------:R-:W-:Y:S01]  /*dbb0*/  HMMA.16816.F32 R32, R56.reuse, R70, R32 ;  /* 0x000000463820723c */ /* 0x040fe20000001820 */
[----:B------:R-:W1:Y:S01]  /*dbc0*/  LDSM.16.MT88.4 R68, [R116+0x9c00] ;  /* 0x009c00007444783b */ /* 0x000e620000004200 */
[----:B------:R-:W-:Y:S06]  /*dbd0*/  MUFU.EX2 R150, R150 ;  /* 0x0000009600967308 */ /* 0x000fec0000000800 */
[C---:B--2---:R-:W-:Y:S04]  /*dbe0*/  HMMA.16816.F32 R36, R56.reuse, R72, R36 ;  /* 0x000000483824723c */ /* 0x044fe80000001824 */
[----:B------:R-:W2:Y:S04]  /*dbf0*/  MUFU.EX2 R151, R151 ;  /* 0x0000009700977308 */ /* 0x000ea80000000800 */
[C---:B------:R-:W-:Y:S01]  /*dc00*/  HMMA.16816.F32 R40, R56.reuse, R74, R40 ;  /* 0x0000004a3828723c */ /* 0x040fe20000001828 */
[----:B------:R-:W1:Y:S05]  /*dc10*/  LDSM.16.MT88.4 R72, [R119+0xbc00] ;  /* 0x00bc00007748783b */ /* 0x000e6a0000004200 */
[----:B------:R-:W-:Y:S02]  /*dc20*/  MUFU.EX2 R152, R152 ;  /* 0x0000009800987308 */ /* 0x000fe40000000800 */
[C---:B-----5:R-:W-:Y:S08]  /*dc30*/  HMMA.16816.F32 R44, R56.reuse, R60, R44 ;  /* 0x0000003c382c723c */ /* 0x060ff0000000182c */
[----:B------:R-:W-:Y:S01]  /*dc40*/  HMMA.16816.F32 R48, R56, R62, R48 ;  /* 0x0000003e3830723c */ /* 0x000fe20000001830 */
[----:B------:R-:W5:Y:S01]  /*dc50*/  LDSM.16.MT88.4 R60, [R116+0xbc00] ;  /* 0x00bc0000743c783b */ /* 0x000f620000004200 */
[----:B------:R-:W1:Y:S05]  /*dc60*/  MUFU.EX2 R153, R153 ;  /* 0x0000009900997308 */ /* 0x000e6a0000000800 */
[----:B------:R-:W-:Y:S01]  /*dc70*/  F2FP.PACK_AB R56, R133, R132 ;  /* 0x000000848538723e */ /* 0x000fe200000000ff */
[----:B------:R-:W-:Y:S01]  /*dc80*/  FADD.FTZ R132, R132, R129 ;  /* 0x0000008184847221 */ /* 0x000fe20000010000 */
[----:B----4-:R-:W-:Y:S03]  /*dc90*/  F2FP.PACK_AB R57, R135, R134 ;  /* 0x000000868739723e */ /* 0x010fe600000000ff */
[----:B------:R-:W-:Y:S01]  /*dca0*/  F2FP.PACK_AB R58, R137, R136 ;  /* 0x00000088893a723e */ /* 0x000fe200000000ff */
[----:B------:R-:W-:Y:S01]  /*dcb0*/  MUFU.EX2 R154, R154 ;  /* 0x0000009a009a7308 */ /* 0x000fe20000000800 */
[----:B------:R-:W-:Y:S01]  /*dcc0*/  F2FP.PACK_AB R59, R139, R138 ;  /* 0x0000008a8b3b723e */ /* 0x000fe200000000ff */
[----:B------:R-:W-:Y:S04]  /*dcd0*/  FADD.FTZ R133, R133, R132 ;  /* 0x0000008485857221 */ /* 0x000fe80000010000 */
[----:B------:R-:W-:Y:S02]  /*dce0*/  FADD.FTZ R136, R136, R133 ;  /* 0x0000008588887221 */ /* 0x000fe40000010000 */
[C---:B---3--:R-:W-:Y:S02]  /*dcf0*/  HMMA.16816.F32 R4, R56.reuse, R64, R4 ;  /* 0x000000403804723c */ /* 0x048fe40000001804 */
[----:B------:R-:W3:Y:S01]  /*dd00*/  MUFU.EX2 R155, R155 ;  /* 0x0000009b009b7308 */ /* 0x000ee20000000800 */
[----:B------:R-:W-:Y:S05]  /*dd10*/  FADD.FTZ R137, R137, R136 ;  /* 0x0000008889897221 */ /* 0x000fea0000010000 */
[C---:B------:R-:W-:Y:S01]  /*dd20*/  HMMA.16816.F32 R8, R56.reuse, R66, R8 ;  /* 0x000000423808723c */ /* 0x040fe20000001808 */
[----:B------:R-:W4:Y:S03]  /*dd30*/  LDSM.16.MT88.4 R64, [R119+0xdc00] ;  /* 0x00dc00007740783b */ /* 0x000f260000004200 */
[----:B------:R-:W-:Y:S04]  /*dd40*/  MUFU.EX2 R156, R156 ;  /* 0x0000009c009c7308 */ /* 0x000fe80000000800 */
[C---:B-1----:R-:W-:Y:S06]  /*dd50*/  HMMA.16816.F32 R12, R56.reuse, R68, R12 ;  /* 0x00000044380c723c */ /* 0x042fec000000180c */
[----:B------:R-:W1:Y:S02]  /*dd60*/  MUFU.EX2 R157, R157 ;  /* 0x0000009d009d7308 */ /* 0x000e640000000800 */
[C---:B------:R-:W-:Y:S01]  /*dd70*/  HMMA.16816.F32 R16, R56.reuse, R70, R16 ;  /* 0x000000463810723c */ /* 0x040fe20000001810 */
[----:B------:R-:W1:Y:S07]  /*dd80*/  LDSM.16.MT88.4 R68, [R116+0xdc00] ;  /* 0x00dc00007444783b */ /* 0x000e6e0000004200 */
[C---:B------:R-:W-:Y:S01]  /*dd90*/  HMMA.16816.F32 R20, R56.reuse, R72, R20 ;  /* 0x000000483814723c */ /* 0x040fe20000001814 */
[----:B------:R-:W-:Y:S07]  /*dda0*/  MUFU.EX2 R158, R158 ;  /* 0x0000009e009e7308 */ /* 0x000fee0000000800 */
[C---:B------:R-:W-:Y:S01]  /*ddb0*/  HMMA.16816.F32 R24, R56.reuse, R74, R24 ;  /* 0x0000004a3818723c */ /* 0x040fe20000001818 */
[----:B------:R-:W2:Y:S02]  /*ddc0*/  LDSM.16.MT88.4 R72, [R119+0xa000] ;  /* 0x00a000007748783b */ /* 0x000ea40000004200 */
[----:B------:R-:W1:Y:S05]  /*ddd0*/  MUFU.EX2 R159, R159 ;  /* 0x0000009f009f7308 */ /* 0x000e6a0000000800 */
[C---:B-----5:R-:W-:Y:S05]  /*dde0*/  HMMA.16816.F32 R28, R56.reuse, R60, R28 ;  /* 0x0000003c381c723c */ /* 0x060fea000000181c */
[----:B------:R-:W-:Y:S03]  /*ddf0*/  MUFU.EX2 R160, R160 ;  /* 0x000000a000a07308 */ /* 0x000fe60000000800 */
[C---:B------:R-:W-:Y:S01]  /*de00*/  HMMA.16816.F32 R32, R56.reuse, R62, R32 ;  /* 0x0000003e3820723c */ /* 0x040fe20000001820 */
[----:B------:R-:W5:Y:S06]  /*de10*/  LDSM.16.MT88.4 R60, [R116+0xa000] ;  /* 0x00a00000743c783b */ /* 0x000f6c0000004200 */
[----:B------:R-:W2:Y:S01]  /*de20*/  MUFU.EX2 R161, R161 ;  /* 0x000000a100a17308 */ /* 0x000ea20000000800 */
[C---:B----4-:R-:W-:Y:S08]  /*de30*/  HMMA.16816.F32 R36, R56.reuse, R64, R36 ;  /* 0x000000403824723c */ /* 0x050ff00000001824 */
[C---:B------:R-:W-:Y:S01]  /*de40*/  HMMA.16816.F32 R40, R56.reuse, R66, R40 ;  /* 0x000000423828723c */ /* 0x040fe20000001828 */
[----:B------:R-:W4:Y:S01]  /*de50*/  LDSM.16.MT88.4 R64, [R119+0xc000] ;  /* 0x00c000007740783b */ /* 0x000f220000004200 */
[----:B------:R-:W-:Y:S06]  /*de60*/  MUFU.EX2 R162, R162 ;  /* 0x000000a200a27308 */ /* 0x000fec0000000800 */
[C---:B-1----:R-:W-:Y:S04]  /*de70*/  HMMA.16816.F32 R44, R56.reuse, R68, R44 ;  /* 0x00000044382c723c */ /* 0x042fe8000000182c */
[----:B------:R-:W1:Y:S04]  /*de80*/  MUFU.EX2 R163, R163 ;  /* 0x000000a300a37308 */ /* 0x000e680000000800 */
[----:B------:R-:W-:Y:S01]  /*de90*/  HMMA.16816.F32 R48, R56, R70, R48 ;  /* 0x000000463830723c */ /* 0x000fe20000001830 */
[----:B------:R-:W1:Y:S05]  /*dea0*/  LDSM.16.MT88.4 R68, [R116+0xc000] ;  /* 0x00c000007444783b */ /* 0x000e6a0000004200 */
[----:B------:R-:W-:Y:S01]  /*deb0*/  MUFU.EX2 R164, R164 ;  /* 0x000000a400a47308 */ /* 0x000fe20000000800 */
[----:B------:R-:W-:Y:S01]  /*dec0*/  F2FP.PACK_AB R56, R141, R140 ;  /* 0x0000008c8d38723e */ /* 0x000fe200000000ff */
[----:B------:R-:W-:Y:S01]  /*ded0*/  FADD.FTZ R140, R140, R137 ;  /* 0x000000898c8c7221 */ /* 0x000fe20000010000 */
[----:B------:R-:W-:Y:S03]  /*dee0*/  F2FP.PACK_AB R57, R143, R142 ;  /* 0x0000008e8f39723e */ /* 0x000fe600000000ff */
[----:B------:R-:W-:Y:S01]  /*def0*/  F2FP.PACK_AB R58, R145, R144 ;  /* 0x00000090913a723e */ /* 0x000fe200000000ff */
[----:B------:R-:W-:Y:S01]  /*df00*/  FADD.FTZ R141, R141, R140 ;  /* 0x0000008c8d8d7221 */ /* 0x000fe20000010000 */
[----:B------:R-:W-:Y:S02]  /*df10*/  F2FP.PACK_AB R59, R147, R146 ;  /* 0x00000092933b723e */ /* 0x000fe400000000ff */
[----:B------:R-:W1:Y:S01]  /*df20*/  MUFU.EX2 R165, R165 ;  /* 0x000000a500a57308 */ /* 0x000e620000000800 */
[----:B------:R-:W-:Y:S04]  /*df30*/  FADD.FTZ R144, R144, R141 ;  /* 0x0000008d90907221 */ /* 0x000fe80000010000 */
[C---:B--2---:R-:W-:Y:S03]  /*df40*/  HMMA.16816.F32 R4, R56.reuse, R72, R4 ;  /* 0x000000483804723c */ /* 0x044fe60000001804 */
[----:B------:R-:W-:Y:S02]  /*df50*/  FADD.FTZ R145, R145, R144 ;  /* 0x0000009091917221 */ /* 0x000fe40000010000 */
[----:B------:R-:W-:Y:S03]  /*df60*/  MUFU.EX2 R166, R166 ;  /* 0x000000a600a67308 */ /* 0x000fe60000000800 */
[C---:B------:R-:W-:Y:S01]  /*df70*/  HMMA.16816.F32 R8, R56.reuse, R74, R8 ;  /* 0x0000004a3808723c */ /* 0x040fe20000001808 */
[----:B------:R-:W2:Y:S06]  /*df80*/  LDSM.16.MT88.4 R72, [R119+0xe000] ;  /* 0x00e000007748783b */ /* 0x000eac0000004200 */
[----:B------:R-:W1:Y:S01]  /*df90*/  MUFU.EX2 R167, R167 ;  /* 0x000000a700a77308 */ /* 0x000e620000000800 */
[C---:B-----5:R-:W-:Y:S08]  /*dfa0*/  HMMA.16816.F32 R12, R56.reuse, R60, R12 ;  /* 0x0000003c380c723c */ /* 0x060ff0000000180c */
[C---:B------:R-:W-:Y:S01]  /*dfb0*/  HMMA.16816.F32 R16, R56.reuse, R62, R16 ;  /* 0x0000003e3810723c */ /* 0x040fe20000001810 */
[----:B------:R-:W5:Y:S01]  /*dfc0*/  LDSM.16.MT88.4 R60, [R116+0xe000] ;  /* 0x00e00000743c783b */ /* 0x000f620000004200 */
[----:B------:R-:W-:Y:S06]  /*dfd0*/  MUFU.EX2 R54, R54 ;  /* 0x0000003600367308 */ /* 0x000fec0000000800 */
[C---:B----4-:R-:W-:Y:S04]  /*dfe0*/  HMMA.16816.F32 R20, R56.reuse, R64, R20 ;  /* 0x000000403814723c */ /* 0x050fe80000001814 */
[----:B------:R-:W-:Y:S04]  /*dff0*/  MUFU.EX2 R127, R127 ;  /* 0x0000007f007f7308 */ /* 0x000fe80000000800 */
[C---:B------:R-:W-:Y:S01]  /*e000*/  HMMA.16816.F32 R24, R56.reuse, R66, R24 ;  /* 0x000000423818723c */ /* 0x040fe20000001818 */
[----:B------:R-:W4:Y:S07]  /*e010*/  LDSM.16.MT88.4 R64, [R119+0xa400] ;  /* 0x00a400007740783b */ /* 0x000f2e0000004200 */
[C---:B-1----:R-:W-:Y:S08]  /*e020*/  HMMA.16816.F32 R28, R56.reuse, R68, R28 ;  /* 0x00000044381c723c */ /* 0x042ff0000000181c */
[C---:B------:R-:W-:Y:S01]  /*e030*/  HMMA.16816.F32 R32, R56.reuse, R70, R32 ;  /* 0x000000463820723c */ /* 0x040fe20000001820 */
[----:B------:R-:W1:Y:S07]  /*e040*/  LDSM.16.MT88.4 R68, [R116+0xa400] ;  /* 0x00a400007444783b */ /* 0x000e6e0000004200 */
[C---:B--2---:R-:W-:Y:S08]  /*e050*/  HMMA.16816.F32 R36, R56.reuse, R72, R36 ;  /* 0x000000483824723c */ /* 0x044ff00000001824 */
[C---:B------:R-:W-:Y:S01]  /*e060*/  HMMA.16816.F32 R40, R56.reuse, R74, R40 ;  /* 0x0000004a3828723c */ /* 0x040fe20000001828 */
[----:B------:R-:W2:Y:S07]  /*e070*/  LDSM.16.MT88.4 R72, [R119+0xc400] ;  /* 0x00c400007748783b */ /* 0x000eae0000004200 */
[C---:B-----5:R-:W-:Y:S08]  /*e080*/  HMMA.16816.F32 R44, R56.reuse, R60, R44 ;  /* 0x0000003c382c723c */ /* 0x060ff0000000182c */
[----:B------:R-:W-:Y:S01]  /*e090*/  HMMA.16816.F32 R48, R56, R62, R48 ;  /* 0x0000003e3830723c */ /* 0x000fe20000001830 */
[----:B------:R-:W5:Y:S06]  /*e0a0*/  LDSM.16.MT88.4 R60, [R116+0xc400] ;  /* 0x00c40000743c783b */ /* 0x000f6c0000004200 */
[----:B------:R-:W-:Y:S01]  /*e0b0*/  F2FP.PACK_AB R56, R149, R148 ;  /* 0x000000949538723e */ /* 0x000fe200000000ff */
[----:B------:R-:W-:Y:S01]  /*e0c0*/  FADD.FTZ R148, R148, R145 ;  /* 0x0000009194947221 */ /* 0x000fe20000010000 */
[----:B------:R-:W-:Y:S03]  /*e0d0*/  F2FP.PACK_AB R57, R151, R150 ;  /* 0x000000969739723e */ /* 0x000fe600000000ff */
[----:B------:R-:W-:Y:S01]  /*e0e0*/  F2FP.PACK_AB R58, R153, R152 ;  /* 0x00000098993a723e */ /* 0x000fe200000000ff */
[----:B------:R-:W-:Y:S01]  /*e0f0*/  FADD.FTZ R149, R149, R148 ;  /* 0x0000009495957221 */ /* 0x000fe20000010000 */
[----:B---3--:R-:W-:Y:S03]  /*e100*/  F2FP.PACK_AB R59, R155, R154 ;  /* 0x0000009a9b3b723e */ /* 0x008fe600000000ff */
[----:B------:R-:W-:Y:S04]  /*e110*/  FADD.FTZ R152, R152, R149 ;  /* 0x0000009598987221 */ /* 0x000fe80000010000 */
[C---:B----4-:R-:W-:Y:S03]  /*e120*/  HMMA.16816.F32 R4, R56.reuse, R64, R4 ;  /* 0x000000403804723c */ /* 0x050fe60000001804 */
[----:B------:R-:W-:Y:S05]  /*e130*/  FADD.FTZ R153, R153, R152 ;  /* 0x0000009899997221 */ /* 0x000fea0000010000 */
        /* <DEDUP_REMOVED lines=11> */
[C---:B------:R-:W-:Y:S08]  /*e1f0*/  HMMA.16816.F32 R36, R56.reuse, R76, R36 ;  /* 0x0000004c3824723c */ /* 0x040ff00000001824 */
[C---:B------:R-:W-:Y:S01]  /*e200*/  HMMA.16816.F32 R40, R56.reuse, R78, R40 ;  /* 0x0000004e3828723c */ /* 0x040fe20000001828 */
[----:B------:R-:W-:Y:S07]  /*e210*/  LDSM.16.MT88.4 R76, [R119+0xec00] ;  /* 0x00ec0000774c783b */ /* 0x000fee0000004200 */
        /* <DEDUP_REMOVED lines=17> */
[C---:B----4-:R-:W-:Y:S07]  /*e330*/  HMMA.16816.F32 R20, R56.reuse, R60, R20 ;  /* 0x0000003c3814723c */ /* 0x050fee0000001814 */
[--C-:B------:R-:W-:Y:S01]  /*e340*/  FFMA.FTZ R60, R173, c[0x0][0x23c], -R128.reuse ;  /* 0x00008f00ad3c7a23 */ /* 0x100fe20000010880 */
[C---:B------:R-:W-:Y:S04]  /*e350*/  HMMA.16816.F32 R24, R56.reuse, R62, R24 ;  /* 0x0000003e3818723c */ /* 0x040fe80000001818 */
[----:B------:R-:W-:Y:S01]  /*e360*/  FFMA.FTZ R128, R172, c[0x0][0x23c], -R128 ;  /* 0x00008f00ac807a23 */ /* 0x000fe20000010880 */
[----:B------:R-:W-:Y:S03]  /*e370*/  MUFU.EX2 R60, R60 ;  /* 0x0000003c003c7308 */ /* 0x000fe60000000800 */
[C---:B---3--:R-:W-:Y:S07]  /*e380*/  HMMA.16816.F32 R28, R56.reuse, R64, R28 ;  /* 0x00000040381c723c */ /* 0x048fee000000181c */
[----:B------:R-:W3:Y:S01]  /*e390*/  MUFU.EX2 R61, R128 ;  /* 0x00000080003d7308 */ /* 0x000ee20000000800 */
[C---:B------:R-:W-:Y:S08]  /*e3a0*/  HMMA.16816.F32 R32, R56.reuse, R66, R32 ;  /* 0x000000423820723c */ /* 0x040ff00000001820 */
[C---:B-1----:R-:W-:Y:S07]  /*e3b0*/  HMMA.16816.F32 R36, R56.reuse, R68, R36 ;  /* 0x000000443824723c */ /* 0x042fee0000001824 */
[----:B------:R-:W-:Y:S01]  /*e3c0*/  F2FP.PACK_AB R68, R165, R164 ;  /* 0x000000a4a544723e */ /* 0x000fe200000000ff */
[C---:B------:R-:W-:Y:S04]  /*e3d0*/  HMMA.16816.F32 R40, R56.reuse, R70, R40 ;  /* 0x000000463828723c */ /* 0x040fe80000001828 */
[----:B------:R-:W-:Y:S01]  /*e3e0*/  F2FP.PACK_AB R69, R167, R166 ;  /* 0x000000a6a745723e */ /* 0x000fe200000000ff */
[----:B------:R-:W-:Y:S02]  /*e3f0*/  FADD.FTZ R164, R164, R161 ;  /* 0x000000a1a4a47221 */ /* 0x000fe40000010000 */
[----:B---3--:R-:W-:Y:S01]  /*e400*/  F2FP.PACK_AB R70, R61, R60 ;  /* 0x0000003c3d46723e */ /* 0x008fe200000000ff */
[C---:B--2---:R-:W-:Y:S04]  /*e410*/  HMMA.16816.F32 R44, R56.reuse, R72, R44 ;  /* 0x00000048382c723c */ /* 0x044fe8000000182c */
[----:B------:R-:W-:Y:S01]  /*e420*/  F2FP.PACK_AB R71, R127, R54 ;  /* 0x000000367f47723e */ /* 0x000fe200000000ff */
[----:B------:R-:W-:Y:S03]  /*e430*/  FADD.FTZ R165, R165, R164 ;  /* 0x000000a4a5a57221 */ /* 0x000fe60000010000 */
[----:B------:R-:W-:Y:S04]  /*e440*/  HMMA.16816.F32 R48, R56, R74, R48 ;  /* 0x0000004a3830723c */ /* 0x000fe80000001830 */
[----:B------:R-:W-:Y:S04]  /*e450*/  FADD.FTZ R60, R60, R165 ;  /* 0x000000a53c3c7221 */ /* 0x000fe80000010000 */
[C---:B------:R-:W-:Y:S05]  /*e460*/  HMMA.16816.F32 R112, R68.reuse, R108, R4 ;  /* 0x0000006c4470723c */ /* 0x040fea0000001804 */
[----:B------:R-:W-:Y:S02]  /*e470*/  FADD.FTZ R207, R61, R60 ;  /* 0x0000003c3dcf7221 */ /* 0x000fe40000010000 */
[----:B------:R-:W-:Y:S01]  /*e480*/  FADD.FTZ R4, R80, R89 ;  /* 0x0000005950047221 */ /* 0x000fe20000010000 */
[C---:B------:R-:W-:Y:S04]  /*e490*/  HMMA.16816.F32 R108, R68.reuse, R110, R8 ;  /* 0x0000006e446c723c */ /* 0x040fe80000001808 */
[----:B------:R-:W-:Y:S04]  /*e4a0*/  FADD.FTZ R4, R83, R4 ;  /* 0x0000000453047221 */ /* 0x000fe80000010000 */
[C---:B------:R-:W-:Y:S04]  /*e4b0*/  HMMA.16816.F32 R104, R68.reuse, R100, R12 ;  /* 0x000000644468723c */ /* 0x040fe8000000180c */
[----:B------:R-:W-:Y:S02]  /*e4c0*/  FADD.FTZ R3, R99, R4 ;  /* 0x0000000463037221 */ /* 0x000fe40000010000 */
[----:B------:R-:W1:Y:S02]  /*e4d0*/  LDSM.16.MT88.4 R4, [R116+0xec00] ;  /* 0x00ec00007404783b */ /* 0x000e640000004200 */
[C---:B------:R-:W-:Y:S04]  /*e4e0*/  HMMA.16816.F32 R100, R68.reuse, R102, R16 ;  /* 0x000000664464723c */ /* 0x040fe80000001810 */
[----:B------:R-:W-:Y:S04]  /*e4f0*/  FADD.FTZ R3, R90, R3 ;  /* 0x000000035a037221 */ /* 0x000fe80000010000 */
[C---:B------:R-:W-:Y:S04]  /*e500*/  HMMA.16816.F32 R96, R68.reuse, R92, R20 ;  /* 0x0000005c4460723c */ /* 0x040fe80000001814 */
[----:B------:R-:W-:Y:S01]  /*e510*/  FADD.FTZ R130, R130, R3 ;  /* 0x0000000382827221 */ /* 0x000fe20000010000 */
[----:B------:R-:W-:Y:S03]  /*e520*/  MOV R3, R0 ;  /* 0x0000000000037202 */ /* 0x000fe60000000f00 */
[C---:B------:R-:W-:Y:S04]  /*e530*/  HMMA.16816.F32 R92, R68.reuse, R94, R24 ;  /* 0x0000005e445c723c */ /* 0x040fe80000001818 */
[----:B------:R-:W-:Y:S04]  /*e540*/  FADD.FTZ R131, R131, R130 ;  /* 0x0000008283837221 */ /* 0x000fe80000010000 */
[C---:B------:R-:W-:Y:S04]  /*e550*/  HMMA.16816.F32 R88, R68.reuse, R84, R28 ;  /* 0x000000544458723c */ /* 0x040fe8000000181c */
[----:B------:R-:W-:Y:S04]  /*e560*/  FADD.FTZ R134, R134, R131 ;  /* 0x0000008386867221 */ /* 0x000fe80000010000 */
[C---:B------:R-:W-:Y:S04]  /*e570*/  HMMA.16816.F32 R84, R68.reuse, R86, R32 ;  /* 0x000000564454723c */ /* 0x040fe80000001820 */
[----:B------:R-:W-:Y:S04]  /*e580*/  FADD.FTZ R135, R135, R134 ;  /* 0x0000008687877221 */ /* 0x000fe80000010000 */
[----:B------:R-:W-:Y:S01]  /*e590*/  FADD.FTZ R138, R138, R135 ;  /* 0x000000878a8a7221 */ /* 0x000fe20000010000 */
[C---:B------:R-:W-:Y:S03]  /*e5a0*/  HMMA.16816.F32 R80, R68.reuse, R76, R36 ;  /* 0x0000004c4450723c */ /* 0x040fe60000001824 */
[----:B------:R-:W-:Y:S04]  /*e5b0*/  FADD.FTZ R139, R139, R138 ;  /* 0x0000008a8b8b7221 */ /* 0x000fe80000010000 */
[----:B------:R-:W-:Y:S01]  /*e5c0*/  FADD.FTZ R142, R142, R139 ;  /* 0x0000008b8e8e7221 */ /* 0x000fe20000010000 */
[C---:B------:R-:W-:Y:S04]  /*e5d0*/  HMMA.16816.F32 R76, R68.reuse, R78, R40 ;  /* 0x0000004e444c723c */ /* 0x040fe80000001828 */
[----:B------:R-:W-:Y:S04]  /*e5e0*/  FADD.FTZ R143, R143, R142 ;  /* 0x0000008e8f8f7221 */ /* 0x000fe80000010000 */
[----:B------:R-:W-:Y:S01]  /*e5f0*/  FADD.FTZ R146, R146, R143 ;  /* 0x0000008f92927221 */ /* 0x000fe20000010000 */
[C---:B-1----:R-:W-:Y:S03]  /*e600*/  HMMA.16816.F32 R72, R68.reuse, R4, R44 ;  /* 0x000000044448723c */ /* 0x042fe6000000182c */
        /* <DEDUP_REMOVED lines=15> */
.L_x_2584:
        /* <DEDUP_REMOVED lines=179> */
.L_x_2590:
[----:B--234-:R-:W-:Y:S05]  /*f230*/  BSYNC B0 ;  /* 0x0000000000007941 */ /* 0x01cfea0003800000 */
.L_x_2589:
[----:B------:R-:W-:Y:S01]  /*f240*/  LEA.HI R0, R4, R5, RZ, 0x3 ;  /* 0x0000000504007211 */ /* 0x000fe200078f18ff */
[----:B------:R-:W-:Y:S01]  /*f250*/  IMAD R9, R9, c[0x0][0x22c], RZ ;  /* 0x00008b0009097a24 */ /* 0x000fe200078e02ff */
[----:B------:R-:W-:Y:S02]  /*f260*/  ISETP.GE.AND P3, PT, R188, R187, PT ;  /* 0x000000bbbc00720c */ /* 0x000fe40003f66270 */
[----:B------:R-:W-:-:S05]  /*f270*/  LOP3.LUT R0, R0, 0xfffffff8, RZ, 0xc0, !PT ;  /* 0xfffffff800007812 */ /* 0x000fca00078ec0ff */
[----:B------:R-:W-:-:S04]  /*f280*/  IMAD.IADD R0, R5, 0x1, -R0 ;  /* 0x0000000105007824 */ /* 0x000fc800078e0a00 */
[----:B------:R-:W-:Y:S01]  /*f290*/  IMAD.SHL.U32 R2, R0, 0x4, RZ ;  /* 0x0000000400027824 */ /* 0x000fe200078e00ff */
[----:B------:R-:W-:-:S04]  /*f2a0*/  IADD3 R0, R188, 0x10, RZ ;  /* 0x00000010bc007810 */ /* 0x000fc80007ffe0ff */
[--C-:B------:R-:W-:Y:S02]  /*f2b0*/  SHF.R.S32.HI R3, RZ, 0x1f, R2.reuse ;  /* 0x0000001fff037819 */ /* 0x100fe40000011402 */
[-C--:B------:R-:W-:Y:S02]  /*f2c0*/  ISETP.GE.AND P2, PT, R0, R187.reuse, PT ;  /* 0x000000bb0000720c */ /* 0x080fe40003f46270 */
[C---:B------:R-:W-:Y:S01]  /*f2d0*/  IADD3 R0, R188.reuse, 0x20, RZ ;  /* 0x00000020bc007810 */ /* 0x040fe20007ffe0ff */
[C---:B------:R-:W-:Y:S01]  /*f2e0*/  IMAD.WIDE R2, R188.reuse, 0x60, R2 ;  /* 0x00000060bc027825 */ /* 0x040fe200078e0202 */
[----:B------:R-:W-:Y:S02]  /*f2f0*/  IADD3 R188, R188, 0x30, RZ ;  /* 0x00000030bcbc7810 */ /* 0x000fe40007ffe0ff */
[----:B------:R-:W-:Y:S02]  /*f300*/  ISETP.GE.AND P1, PT, R0, R187, PT ;  /* 0x000000bb0000720c */ /* 0x000fe40003f26270 */
        /* <DEDUP_REMOVED lines=20> */
.L_x_2591:
        /* <DEDUP_REMOVED lines=11> */
.L_x_6127:


//--------------------- .text._ZN5flash24flash_fwd_splitkv_kernelI23Flash_fwd_kernel_traitsILi96ELi64ELi128ELi4ELb0ELb0EN7cutlass6half_tE19Flash_kernel_traitsILi96ELi64ELi128ELi4ES3_EELb1ELb0ELb1ELb0ELb0ELb0ELb1ELb0EEEvNS_16Flash_fwd_paramsE --------------------------
	.section	.text._ZN5flash24flash_fwd_splitkv_kernelI23Flash_fwd_kernel_traitsILi96ELi64ELi128ELi4ELb0ELb0EN7cutlass6half_tE19Flash_kernel_traitsILi96ELi64ELi128ELi4ES3_EELb1ELb0ELb1ELb0ELb0ELb0ELb1ELb0EEEvNS_16Flash_fwd_paramsE,"ax",@progbits
	.sectioninfo	@"SHI_REGISTERS=218"
	.align	128
        .global         _ZN5flash24flash_fwd_splitkv_kernelI23Flash_fwd_kernel_traitsILi96ELi64ELi128ELi4ELb0ELb0EN7cutlass6half_tE19Flash_kernel_traitsILi96ELi64ELi128ELi4ES3_EELb1ELb0ELb1ELb0ELb0ELb0ELb1ELb0EEEvNS_16Flash_fwd_paramsE
        .type           _ZN5flash24flash_fwd_splitkv_kernelI23Flash_fwd_kernel_traitsILi96ELi64ELi128ELi4ELb0ELb0EN7cutlass6half_tE19Flash_kernel_traitsILi96ELi64ELi128ELi4ES3_EELb1ELb0ELb1ELb0ELb0ELb0ELb1ELb0EEEvNS_16Flash_fwd_paramsE,@function
        .size           _ZN5flash24flash_fwd_splitkv_kernelI23Flash_fwd_kernel_traitsILi96ELi64ELi128ELi4ELb0ELb0EN7cutlass6half_tE19Flash_kernel_traitsILi96ELi64ELi128ELi4ES3_EELb1ELb0ELb1ELb0ELb0ELb0ELb1ELb0EEEvNS_16Flash_fwd_paramsE,(.L_x_6128 - _ZN5flash24flash_fwd_splitkv_kernelI23Flash_fwd_kernel_traitsILi96ELi64ELi128ELi4ELb0ELb0EN7cutlass6half_tE19Flash_kernel_traitsILi96ELi64ELi128ELi4ES3_EELb1ELb0ELb1ELb0ELb0ELb0ELb1ELb0EEEvNS_16Flash_fwd_paramsE)
        .other          _ZN5flash24flash_fwd_splitkv_kernelI23Flash_fwd_kernel_traitsILi96ELi64ELi128ELi4ELb0ELb0EN7cutlass6half_tE19Flash_kernel_traitsILi96ELi64ELi128ELi4ES3_EELb1ELb0ELb1ELb0ELb0ELb0ELb1ELb0EEEvNS_16Flash_fwd_paramsE,@"STO_CUDA_ENTRY STV_DEFAULT"
_ZN5flash24flash_fwd_splitkv_kernelI23Flash_fwd_kernel_traitsILi96ELi64ELi128ELi4ELb0ELb0EN7cutlass6half_tE19Flash_kernel_traitsILi96ELi64ELi128ELi4ES3_EELb1ELb0ELb1ELb0ELb0ELb0ELb1ELb0EEEvNS_16Flash_fwd_paramsE:
.text._ZN5flash24flash_fwd_splitkv_kernelI23Flash_fwd_kernel_traitsILi96ELi64ELi128ELi4ELb0ELb0EN7cutlass6half_tE19Flash_kernel_traitsILi96ELi64ELi128ELi4ES3_EELb1ELb0ELb1ELb0ELb0ELb0ELb1ELb0EEEvNS_16Flash_fwd_paramsE:
        /* <DEDUP_REMOVED lines=13> */
[----:B------:R-:W-:-:S06]  /*00d0*/  IMAD.HI.U32 R2, R3, R5, R2 ;  /* 0x0000000503027227 */ /* 0x000fcc00078e0002 */
[----:B--2---:R-:W-:-:S04]  /*00e0*/  IMAD.HI.U32 R187, R2, R19, RZ ;  /* 0x0000001302bb7227 */ /* 0x004fc800078e00ff */
[----:B------:R-:W-:-:S04]  /*00f0*/  IMAD.MOV R2, RZ, RZ, -R187 ;  /* 0x000000ffff027224 */ /* 0x000fc800078e0abb */
[----:B------:R-:W-:-:S05]  /*0100*/  IMAD R2, R2, c[0x0][0x1c0], R19 ;  /* 0x0000700002027a24 */ /* 0x000fca00078e0213 */
[----:B------:R-:W-:Y:S02]  /*0110*/  ISETP.GE.U32.AND P2, PT, R2, c[0x0][0x1c0], PT ;  /* 0x0000700002007a0c */ /* 0x000fe40003f46070 */
[----:B-1----:R-:W-:-:S11]  /*0120*/  ISETP.NE.AND P3, PT, R0, RZ, PT ;  /* 0x000000ff0000720c */ /* 0x002fd60003f65270 */
        /* <DEDUP_REMOVED lines=34> */
.L_x_2592:
[----:B-1-34-:R-:W-:Y:S02]  /*0350*/  MOV R5, c[0x0][0x218] ;  /* 0x0000860000057a02 */ /* 0x01afe40000000f00 */
.L_x_2593:
        /* <DEDUP_REMOVED lines=43> */
[----:B------:R-:W-:-:S13]  /*0610*/  ISETP.GE.U32.AND P2, PT, R4, R7, PT ;  /* 0x000000070400720c */ /* 0x000fda0003f46070 */
[----:B------:R-:W-:-:S05]  /*0620*/  @P2 IADD3 R10, R10, 0x1, RZ ;  /* 0x000000010a0a2810 */ /* 0x000fca0007ffe0ff */
[----:B------:R-:W-:Y:S01]  /*0630*/  IMAD.MOV.U32 R4, RZ, RZ, R10 ;  /* 0x000000ffff047224 */ /* 0x000fe200078e000a */
[----:B------:R-:W-:-:S03]  /*0640*/  IADD3 R10, -R122, 0xbf, R125 ;  /* 0x000000bf7a0a7810 */ /* 0x000fc60007ffe17d */
[----:B------:R-:W-:Y:S01]  /*0650*/  @!P0 IMAD.MOV R4, RZ, RZ, -R4 ;  /* 0x000000ffff048224 */ /* 0x000fe200078e0a04 */
[----:B------:R-:W-:Y:S02]  /*0660*/  @!P1 LOP3.LUT R4, RZ, c[0x0][0x10], RZ, 0x33, !PT ;  /* 0x00000400ff049a12 */ /* 0x000fe400078e33ff */
[----:B------:R-:W-:-:S03]  /*0670*/  IADD3 R7, R10, c[0x0][0x2e8], R117 ;  /* 0x0000ba000a077a10 */ /* 0x000fc60007ffe075 */
[----:B------:R-:W-:Y:S01]  /*0680*/  IMAD R175, R4, R0, RZ ;  /* 0x0000000004af7224 */ /* 0x000fe200078e02ff */
[----:B------:R-:W-:-:S03]  /*0690*/  SHF.R.S32.HI R116, RZ, 0x1f, R7 ;  /* 0x0000001fff747819 */ /* 0x000fc60000011407 */
[----:B------:R-:W-:Y:S01]  /*06a0*/  IMAD.IADD R4, R4, 0x1, R175 ;  /* 0x0000000104047824 */ /* 0x000fe200078e02af */
[----:B------:R-:W-:-:S04]  /*06b0*/  LEA.HI R116, R116, R7, RZ, 0x7 ;  /* 0x0000000774747211 */ /* 0x000fc800078f38ff */
[----:B------:R-:W-:Y:S02]  /*06c0*/  SHF.R.S32.HI R116, RZ, 0x7, R116 ;  /* 0x00000007ff747819 */ /* 0x000fe40000011474 */
        /* <DEDUP_REMOVED lines=11> */
[----:B------:R-:W-:-:S04]  /*0780*/  IMAD R0, R0, c[0x0][0x214], R125 ;  /* 0x0000850000007a24 */ /* 0x000fc800078e027d */
[----:B------:R-:W-:Y:S01]  /*0790*/  IMAD.IADD R16, R16, 0x1, -R3 ;  /* 0x0000000110107824 */ /* 0x000fe200078e0a03 */
[----:B------:R-:W-:Y:S01]  /*07a0*/  SHF.R.S32.HI R3, RZ, 0x3, R2 ;  /* 0x00000003ff037819 */ /* 0x000fe20000011402 */
[----:B------:R-:W-:Y:S02]  /*07b0*/  IMAD R7, R0, c[0x0][0x22c], RZ ;  /* 0x00008b0000077a24 */ /* 0x000fe400078e02ff */
[----:B------:R-:W-:Y:S01]  /*07c0*/  IMAD.SHL.U32 R4, R16, 0x4, RZ ;  /* 0x0000000410047824 */ /* 0x000fe200078e00ff */
[----:B------:R-:W-:-:S04]  /*07d0*/  ISETP.GE.AND P1, PT, R3, R122, PT ;  /* 0x0000007a0300720c */ /* 0x000fc80003f26270 */
[----:B------:R-:W-:Y:S02]  /*07e0*/  SHF.R.S32.HI R5, RZ, 0x1f, R4 ;  /* 0x0000001fff057819 */ /* 0x000fe40000011404 */
[----:B------:R-:W-:-:S03]  /*07f0*/  IADD3 R6, R4, 0x20, RZ ;  /* 0x0000002004067810 */ /* 0x000fc60007ffe0ff */
[----:B------:R-:W-:-:S05]  /*0800*/  IMAD.WIDE R8, R3, 0x60, R4 ;  /* 0x0000006003087825 */ /* 0x000fca00078e0204 */
        /* <DEDUP_REMOVED lines=9> */
[----:B------:R1:W-:Y:S04]  /*08a0*/  @!P2 STG.E.128 [R12.64], RZ ;  /* 0x000000ff0c00a986 */ /* 0x0003e8000c101d06 */
[----:B------:R1:W-:Y:S04]  /*08b0*/  @!P1 STG.E.128 [R12.64+0x80], RZ ;  /* 0x000080ff0c009986 */ /* 0x0003e8000c101d06 */
[----:B------:R1:W-:Y:S02]  /*08c0*/  @!P0 STG.E.128 [R12.64+0x100], RZ ;  /* 0x000100ff0c008986 */ /* 0x0003e4000c101d06 */
.L_x_2596:
[----:B------:R-:W-:Y:S05]  /*08d0*/  BSYNC B0 ;  /* 0x0000000000007941 */ /* 0x000fea0003800000 */
.L_x_2595:
        /* <DEDUP_REMOVED lines=10> */
.L_x_2598:
[----:B------:R-:W-:Y:S05]  /*0980*/  BSYNC B0 ;  /* 0x0000000000007941 */ /* 0x000fea0003800000 */
.L_x_2597:
        /* <DEDUP_REMOVED lines=10> */
.L_x_2600:
[----:B------:R-:W-:Y:S05]  /*0a30*/  BSYNC B0 ;  /* 0x0000000000007941 */ /* 0x000fea0003800000 */
.L_x_2599:
        /* <DEDUP_REMOVED lines=10> */
.L_x_2602:
[----:B------:R-:W-:Y:S05]  /*0ae0*/  BSYNC B0 ;  /* 0x0000000000007941 */ /* 0x000fea0003800000 */
.L_x_2601:
        /* <DEDUP_REMOVED lines=8> */
[----:B------:R-:W-:Y:S01]  /*0b70*/  LEA R4, P0, R0, c[0x0][0x208], 0x2 ;  /* 0x0000820000047a11 */ /* 0x000fe200078010ff */
[----:B------:R-:W-:-:S03]  /*0b80*/  @!P2 IMAD.MOV.U32 R2, RZ, RZ, -0x800000 ;  /* 0xff800000ff02a424 */ /* 0x000fc600078e00ff */
[----:B------:R-:W-:Y:S01]  /*0b90*/  LEA.HI.X R5, R0, c[0x0][0x20c], R3, 0x2, P0 ;  /* 0x0000830000057a11 */ /* 0x000fe200000f1403 */
[----:B------:R-:W-:Y:S02]  /*0ba0*/  @!P3 IMAD.MOV.U32 R3, RZ, RZ, -0x800000 ;  /* 0xff800000ff03b424 */ /* 0x000fe400078e00ff */
[----:B------:R-:W-:Y:S02]  /*0bb0*/  @!P1 IMAD.MOV.U32 R0, RZ, RZ, -0x800000 ;  /* 0xff800000ff009424 */ /* 0x000fe400078e00ff */
[----:B------:R1:W-:Y:S04]  /*0bc0*/  @!P2 STG.E [R4.64+0x40], R2 ;  /* 0x000040020400a986 */ /* 0x0003e8000c101906 */
[----:B------:R1:W-:Y:S04]  /*0bd0*/  @!P3 STG.E [R4.64], R3 ;  /* 0x000000030400b986 */ /* 0x0003e8000c101906 */
[----:B------:R1:W-:Y:S01]  /*0be0*/  @!P1 STG.E [R4.64+0x80], R0 ;  /* 0x0000800004009986 */ /* 0x0003e2000c101906 */
[----:B------:R-:W-:Y:S05]  /*0bf0*/  @P4 EXIT ;  /* 0x000000000000494d */ /* 0x000fea0003800000 */
[----:B-1----:R-:W-:-:S05]  /*0c00*/  MOV R3, 0xff800000 ;  /* 0xff80000000037802 */ /* 0x002fca0000000f00 */
[----:B------:R-:W-:Y:S01]  /*0c10*/  STG.E [R4.64+0xc0], R3 ;  /* 0x0000c00304007986 */ /* 0x000fe2000c101906 */
[----:B------:R-:W-:Y:S05]  /*0c20*/  EXIT ;  /* 0x000000000000794d */ /* 0x000fea0003800000 */
.L_x_2594:
        /* <DEDUP_REMOVED lines=23> */
[----:B------:R-:W-:-:S03]  /*0da0*/  IABS R2, R7 ;  /* 0x0000000700027213 */ /* 0x000fc60000000000 */
[----:B-1----:R-:W1:Y:S02]  /*0db0*/  MUFU.RCP R4, R6 ;  /* 0x0000000600047308 */ /* 0x002e640000001000 */
[----:B-1----:R-:W-:-:S06]  /*0dc0*/  IADD3 R4, R4, 0xffffffe, RZ ;  /* 0x0ffffffe04047810 */ /* 0x002fcc0007ffe0ff */
[----:B------:R-:W1:Y:S02]  /*0dd0*/  F2I.FTZ.U32.TRUNC.NTZ R5, R4 ;  /* 0x0000000400057305 */ /* 0x000e64000021f000 */
[----:B-1---5:R-:W-:Y:S02]  /*0de0*/  IMAD.MOV R0, RZ, RZ, -R5 ;  /* 0x000000ffff007224 */ /* 0x022fe400078e0a05 */
[----:B------:R-:W-:Y:S02]  /*0df0*/  IMAD.MOV.U32 R4, RZ, RZ, RZ ;  /* 0x000000ffff047224 */ /* 0x000fe400078e00ff */
[----:B------:R-:W-:-:S04]  /*0e00*/  IMAD R3, R0, R129, RZ ;  /* 0x0000008100037224 */ /* 0x000fc800078e02ff */
[----:B------:R-:W-:-:S06]  /*0e10*/  IMAD.HI.U32 R3, R5, R3, R4 ;  /* 0x0000000305037227 */ /* 0x000fcc00078e0004 */
        /* <DEDUP_REMOVED lines=8> */
[----:B------:R-:W-:-:S04]  /*0ea0*/  LOP3.LUT R0, R7, c[0x0][0x2d0], RZ, 0x3c, !PT ;  /* 0x0000b40007007a12 */ /* 0x000fc800078e3cff */
[----:B------:R-:W-:-:S07]  /*0eb0*/  ISETP.GE.AND P0, PT, R0, RZ, PT ;  /* 0x000000ff0000720c */ /* 0x000fce0003f06270 */
[----:B------:R-:W-:-:S06]  /*0ec0*/  @P2 IADD3 R3, R3, 0x1, RZ ;  /* 0x0000000103032810 */ /* 0x000fcc0007ffe0ff */
[----:B------:R-:W-:Y:S02]  /*0ed0*/  @!P0 IADD3 R3, -R3, RZ, RZ ;  /* 0x000000ff03038210 */ /* 0x000fe40007ffe1ff */
        /* <DEDUP_REMOVED lines=22> */
[----:B------:R-:W-:Y:S02]  /*1040*/  IADD3 R2, -R3, RZ, RZ ;  /* 0x000000ff03027210 */ /* 0x000fe40007ffe1ff */
[----:B------:R-:W-:-:S03]  /*1050*/  ISETP.GE.AND P0, PT, R5, RZ, PT ;  /* 0x000000ff0500720c */ /* 0x000fc60003f06270 */
[----:B------:R-:W-:-:S04]  /*1060*/  IMAD R7, R2, c[0x0][0x2d0], R7 ;  /* 0x0000b40002077a24 */ /* 0x000fc800078e0207 */
[----:B------:R-:W-:Y:S02]  /*1070*/  @P1 IADD3 R4, R4, 0x1, RZ ;  /* 0x0000000104041810 */ /* 0x000fe40007ffe0ff */
[----:B------:R-:W-:Y:S02]  /*1080*/  ISETP.NE.AND P1, PT, RZ, c[0x0][0x1c8], PT ;  /* 0x00007200ff007a0c */ /* 0x000fe40003f25270 */
[----:B------:R-:W-:Y:S02]  /*1090*/  SHF.R.S32.HI R15, RZ, 0x1f, R7 ;  /* 0x0000001fff0f7819 */ /* 0x000fe40000011407 */
[----:B------:R-:W-:-:S03]  /*10a0*/  @!P0 IMAD.MOV R4, RZ, RZ, -R4 ;  /* 0x000000ffff048224 */ /* 0x000fc600078e0a04 */
[----:B------:R-:W-:-:S04]  /*10b0*/  IMAD R2, R15, c[0x0][0x198], RZ ;  /* 0x000066000f027a24 */ /* 0x000fc800078e02ff */
[----:B------:R-:W-:Y:S02]  /*10c0*/  IMAD R2, R7, c[0x0][0x19c], R2 ;  /* 0x0000670007027a24 */ /* 0x000fe400078e0202 */
[----:B------:R-:W-:-:S04]  /*10d0*/  @!P1 LOP3.LUT R4, RZ, c[0x0][0x1c8], RZ, 0x33, !PT ;  /* 0x00007200ff049a12 */ /* 0x000fc800078e33ff */
[----:B------:R-:W-:Y:S02]  /*10e0*/  SHF.R.S32.HI R17, RZ, 0x1f, R4 ;  /* 0x0000001fff117819 */ /* 0x000fe40000011404 */
        /* <DEDUP_REMOVED lines=8> */
[----:B------:R-:W-:Y:S01]  /*1170*/  IMAD R3, R17, c[0x0][0x1b0], RZ ;  /* 0x00006c0011037a24 */ /* 0x000fe200078e02ff */
[----:B------:R-:W-:Y:S01]  /*1180*/  IADD3 R6, R23, R6, RZ ;  /* 0x0000000617067210 */ /* 0x000fe20007ffe0ff */
[----:B------:R-:W-:-:S04]  /*1190*/  IMAD.WIDE.U32 R10, R7, c[0x0][0x198], R10 ;  /* 0x00006600070a7a25 */ /* 0x000fc800078e000a */
[----:B------:R-:W-:Y:S02]  /*11a0*/  IMAD.IADD R11, R11, 0x1, R2 ;  /* 0x000000010b0b7824 */ /* 0x000fe400078e0202 */
[C---:B------:R-:W-:Y:S02]  /*11b0*/  IMAD R3, R4.reuse, c[0x0][0x1b4], R3 ;  /* 0x00006d0004037a24 */ /* 0x040fe400078e0203 */
[----:B------:R-:W-:-:S04]  /*11c0*/  IMAD.WIDE.U32 R28, R4, c[0x0][0x1b0], R10 ;  /* 0x00006c00041c7a25 */ /* 0x000fc800078e000a */
[----:B------:R-:W-:Y:S01]  /*11d0*/  IMAD.IADD R2, R29, 0x1, R3 ;  /* 0x000000011d027824 */ /* 0x000fe200078e0203 */
[----:B------:R-:W-:Y:S05]  /*11e0*/  BRA `(.L_x_2604) ;  /* 0x0000044000007947 */ /* 0x000fea0003800000 */
.L_x_2603:
        /* <DEDUP_REMOVED lines=17> */
.L_x_2605:
[----:B------:R-:W-:Y:S01]  /*1300*/  IABS R7, c[0x0][0x1c8] ;  /* 0x0000720000077a13 */ /* 0x000fe20000000000 */
[----:B------:R-:W-:Y:S01]  /*1310*/  @P3 IMAD.IADD R6, R3, 0x1, R6 ;  /* 0x0000000103063824 */ /* 0x000fe200078e0206 */
[----:B------:R-:W-:Y:S02]  /*1320*/  MOV R10, RZ ;  /* 0x000000ff000a7202 */ /* 0x000fe40000000f00 */
[----:B------:R-:W1:Y:S01]  /*1330*/  I2F.RP R13, R7 ;  /* 0x00000007000d7306 */ /* 0x000e620000209400 */
[----:B------:R-:W-:-:S04]  /*1340*/  @P3 IMAD.WIDE.U32 R22, R6, c[0x0][0x1a0], RZ ;  /* 0x0000680006163a25 */ /* 0x000fc800078e00ff */
[----:B------:R-:W-:-:S03]  /*1350*/  @P3 IMAD R6, R6, c[0x0][0x1a4], R23 ;  /* 0x0000690006063a24 */ /* 0x000fc600078e0217 */
[----:B-1----:R-:W1:Y:S02]  /*1360*/  MUFU.RCP R12, R13 ;  /* 0x0000000d000c7308 */ /* 0x002e640000001000 */
[----:B-1----:R-:W-:-:S06]  /*1370*/  IADD3 R12, R12, 0xffffffe, RZ ;  /* 0x0ffffffe0c0c7810 */ /* 0x002fcc0007ffe0ff */
[----:B------:R-:W1:Y:S02]  /*1380*/  F2I.FTZ.U32.TRUNC.NTZ R11, R12 ;  /* 0x0000000c000b7305 */ /* 0x000e64000021f000 */
[----:B-1----:R-:W-:-:S04]  /*1390*/  IMAD.MOV R2, RZ, RZ, -R11 ;  /* 0x000000ffff027224 */ /* 0x002fc800078e0a0b */
[----:B------:R-:W-:Y:S01]  /*13a0*/  IMAD R4, R2, R7, RZ ;  /* 0x0000000702047224 */ /* 0x000fe200078e02ff */
[----:B------:R-:W-:-:S03]  /*13b0*/  IABS R2, R18 ;  /* 0x0000001200027213 */ /* 0x000fc60000000000 */
[----:B------:R-:W-:-:S04]  /*13c0*/  IMAD.HI.U32 R11, R11, R4, R10 ;  /* 0x000000040b0b7227 */ /* 0x000fc800078e000a */
[----:B------:R-:W-:-:S04]  /*13d0*/  IMAD.MOV.U32 R10, RZ, RZ, R2 ;  /* 0x000000ffff0a7224 */ /* 0x000fc800078e0002 */
[----:B------:R-:W-:Y:S01]  /*13e0*/  IMAD.HI.U32 R4, R11, R10, RZ ;  /* 0x0000000a0b047227 */ /* 0x000fe200078e00ff */
[----:B------:R-:W-:-:S04]  /*13f0*/  MOV R11, R5 ;  /* 0x00000005000b7202 */ /* 0x000fc80000000f00 */
[----:B------:R-:W-:-:S05]  /*1400*/  IADD3 R2, -R4, RZ, RZ ;  /* 0x000000ff04027210 */ /* 0x000fca0007ffe1ff */
        /* <DEDUP_REMOVED lines=8> */
[----:B------:R-:W-:Y:S02]  /*1490*/  LEA R7, R116, 0xffffff80, 0x7 ;  /* 0xffffff8074077811 */ /* 0x000fe400078e38ff */
[----:B------:R-:W-:-:S02]  /*14a0*/  ISETP.GE.AND P1, PT, R2, RZ, PT ;  /* 0x000000ff0200720c */ /* 0x000fc40003f26270 */
[----:B------:R-:W-:Y:S01]  /*14b0*/  SHF.R.S32.HI R15, RZ, 0x1f, R7 ;  /* 0x0000001fff0f7819 */ /* 0x000fe20000011407 */
[----:B------:R-:W-:-:S04]  /*14c0*/  IMAD.WIDE.U32 R10, R7, c[0x0][0x198], R10 ;  /* 0x00006600070a7a25 */ /* 0x000fc800078e000a */
[----:B------:R-:W-:Y:S01]  /*14d0*/  @P2 IADD3 R4, R4, 0x1, RZ ;  /* 0x0000000104042810 */ /* 0x000fe20007ffe0ff */
[----:B------:R-:W-:-:S04]  /*14e0*/  IMAD R2, R15, c[0x0][0x198], RZ ;  /* 0x000066000f027a24 */ /* 0x000fc800078e02ff */
[----:B------:R-:W-:Y:S01]  /*14f0*/  IMAD R2, R7, c[0x0][0x19c], R2 ;  /* 0x0000670007027a24 */ /* 0x000fe200078e0202 */
        /* <DEDUP_REMOVED lines=19> */
.L_x_2604:
[----:B------:R-:W-:Y:S01]  /*1630*/  ISETP.NE.AND P0, PT, R9, -0x1, PT ;  /* 0xffffffff0900780c */ /* 0x000fe20003f05270 */
[----:B------:R-:W-:Y:S01]  /*1640*/  IMAD R17, R17, c[0x0][0x1b8], RZ ;  /* 0x00006e0011117a24 */ /* 0x000fe200078e02ff */
[----:B------:R-:W-:Y:S01]  /*1650*/  SHF.R.S32.HI R13, RZ, 0x1f, R16 ;  /* 0x0000001fff0d7819 */ /* 0x000fe20000011410 */
[----:B------:R-:W-:Y:S01]  /*1660*/  BSSY B0, `(.L_x_2606) ;  /* 0x0000072000007945 */ /* 0x000fe20003800000 */
[----:B------:R-:W-:Y:S02]  /*1670*/  IADD3 R174, -R125, R122, RZ ;  /* 0x0000007a7dae7210 */ /* 0x000fe40007ffe1ff */
[CC--:B------:R-:W-:Y:S02]  /*1680*/  LEA.HI R3, R13.reuse, R16.reuse, RZ, 0x2 ;  /* 0x000000100d037211 */ /* 0x0c0fe400078f10ff */
[----:B------:R-:W-:Y:S02]  /*1690*/  LEA.HI R5, R13, R16, RZ, 0x3 ;  /* 0x000000100d057211 */ /* 0x000fe400078f18ff */
[----:B------:R-:W-:-:S02]  /*16a0*/  LOP3.LUT R19, R3, 0xfffffffc, RZ, 0xc0, !PT ;  /* 0xfffffffc03137812 */ /* 0x000fc400078ec0ff */
[----:B-----5:R-:W-:Y:S01]  /*16b0*/  SHF.R.S32.HI R0, RZ, 0x3, R5 ;  /* 0x00000003ff007819 */ /* 0x020fe20000011405 */
[----:B------:R-:W-:Y:S01]  /*16c0*/  @!P0 IMAD.WIDE.U32 R30, R187, c[0x0][0x178], RZ ;  /* 0x00005e00bb1e8a25 */ /* 0x000fe200078e00ff */
[----:B------:R-:W-:Y:S02]  /*16d0*/  @!P0 SHF.R.S32.HI R8, RZ, 0x1f, R187 ;  /* 0x0000001fff088819 */ /* 0x000fe400000114bb */
[C---:B------:R-:W-:Y:S01]  /*16e0*/  LEA.HI R11, R5.reuse, R0, RZ, 0x1 ;  /* 0x00000000050b7211 */ /* 0x040fe200078f08ff */
[----:B------:R-:W-:Y:S01]  /*16f0*/  IMAD.IADD R186, R16, 0x1, -R19 ;  /* 0x0000000110ba7824 */ /* 0x000fe200078e0a13 */
[----:B------:R-:W-:Y:S01]  /*1700*/  LOP3.LUT R5, R5, 0xfffffff8, RZ, 0xc0, !PT ;  /* 0xfffffff805057812 */ /* 0x000fe200078ec0ff */
[----:B------:R-:W-:Y:S01]  /*1710*/  @!P0 IMAD R8, R8, c[0x0][0x178], RZ ;  /* 0x00005e0008088a24 */ /* 0x000fe200078e02ff */
[----:B------:R-:W-:Y:S01]  /*1720*/  LOP3.LUT R11, R11, 0xfffffffe, RZ, 0xc0, !PT ;  /* 0xfffffffe0b0b7812 */ /* 0x000fe200078ec0ff */
[----:B------:R-:W-:Y:S01]  /*1730*/  @P0 IMAD.WIDE.U32 R26, R9, c[0x0][0x190], RZ ;  /* 0x00006400091a0a25 */ /* 0x000fe200078e00ff */
[----:B------:R-:W-:-:S03]  /*1740*/  SHF.R.S32.HI R20, RZ, 0x2, R3 ;  /* 0x00000002ff147819 */ /* 0x000fc60000011403 */
[----:B------:R-:W-:Y:S01]  /*1750*/  @!P0 IMAD R8, R187, c[0x0][0x17c], R8 ;  /* 0x00005f00bb088a24 */ /* 0x000fe200078e0208 */
[----:B------:R-:W-:Y:S01]  /*1760*/  SHF.R.S32.HI R21, RZ, 0x1f, R20 ;  /* 0x0000001fff157819 */ /* 0x000fe20000011414 */
[----:B------:R-:W-:Y:S02]  /*1770*/  @!P0 IMAD.MOV.U32 R26, RZ, RZ, R30 ;  /* 0x000000ffff1a8224 */ /* 0x000fe400078e001e */
[----:B------:R-:W-:Y:S02]  /*1780*/  IMAD.SHL.U32 R186, R186, 0x8, RZ ;  /* 0x00000008baba7824 */ /* 0x000fe400078e00ff */
[----:B------:R-:W-:Y:S02]  /*1790*/  IMAD.SHL.U32 R23, R0, 0x40, RZ ;  /* 0x0000004000177824 */ /* 0x000fe400078e00ff */
[----:B------:R-:W-:Y:S01]  /*17a0*/  @P0 IMAD R9, R9, c[0x0][0x194], R27 ;  /* 0x0000650009090a24 */ /* 0x000fe200078e021b */
[----:B------:R-:W-:Y:S01]  /*17b0*/  SHF.R.S32.HI R19, RZ, 0x1f, R186 ;  /* 0x0000001fff137819 */ /* 0x000fe200000114ba */
[----:B------:R-:W-:Y:S01]  /*17c0*/  @!P0 IMAD.IADD R9, R31, 0x1, R8 ;  /* 0x000000011f098824 */ /* 0x000fe200078e0208 */
[----:B------:R-:W-:Y:S01]  /*17d0*/  IADD3 R26, P0, R186, R26, RZ ;  /* 0x0000001aba1a7210 */ /* 0x000fe20007f1e0ff */
[----:B------:R-:W-:Y:S01]  /*17e0*/  IMAD.IADD R8, R0, 0x1, -R11 ;  /* 0x0000000100087824 */ /* 0x000fe200078e0a0b */
[----:B------:R-:W-:Y:S01]  /*17f0*/  LOP3.LUT R23, R23, 0xc0, RZ, 0xc0, !PT ;  /* 0x000000c017177812 */ /* 0x000fe200078ec0ff */
[----:B------:R-:W-:Y:S01]  /*1800*/  IMAD.IADD R5, R16, 0x1, -R5 ;  /* 0x0000000110057824 */ /* 0x000fe200078e0a05 */
[----:B------:R-:W-:Y:S01]  /*1810*/  IADD3 R28, P2, R186, R28, RZ ;  /* 0x0000001cba1c7210 */ /* 0x000fe20007f5e0ff */
[----:B------:R-:W-:Y:S01]  /*1820*/  IMAD.X R27, R19, 0x1, R9, P0 ;  /* 0x00000001131b7824 */ /* 0x000fe200000e0609 */
[----:B------:R-:W-:Y:S01]  /*1830*/  LOP3.LUT R11, R23, 0x18, R186, 0xf8, !PT ;  /* 0x00000018170b7812 */ /* 0x000fe200078ef8ba */
[----:B------:R-:W-:Y:S01]  /*1840*/  IMAD.WIDE R24, R25, 0x40, R20 ;  /* 0x0000004019187825 */ /* 0x000fe200078e0214 */
[----:B------:R-:W-:-:S02]  /*1850*/  SHF.R.U32.HI R0, RZ, 0x3, R23 ;  /* 0x00000003ff007819 */ /* 0x000fc40000011617 */
[----:B------:R-:W-:Y:S01]  /*1860*/  LEA.HI R9, R13, R16, RZ, 0x4 ;  /* 0x000000100d097211 */ /* 0x000fe200078f20ff */
[----:B------:R-:W-:Y:S01]  /*1870*/  IMAD.X R29, R19, 0x1, R2, P2 ;  /* 0x00000001131d7824 */ /* 0x000fe200010e0602 */
[----:B------:R-:W-:Y:S02]  /*1880*/  LOP3.LUT R0, R11, R0, RZ, 0x3c, !PT ;  /* 0x000000000b007212 */ /* 0x000fe400078e3cff */
[----:B------:R-:W-:Y:S01]  /*1890*/  LOP3.LUT R11, R9, 0xfffffff0, RZ, 0xc0, !PT ;  /* 0xfffffff0090b7812 */ /* 0x000fe200078ec0ff */
[----:B------:R-:W-:Y:S01]  /*18a0*/  IMAD.WIDE.U32 R130, R20, c[0x0][0x198], R28 ;  /* 0x0000660014827a25 */ /* 0x000fe200078e001c */
[----:B------:R-:W-:Y:S02]  /*18b0*/  IADD3 R22, P1, R186, R22, RZ ;  /* 0x00000016ba167210 */ /* 0x000fe40007f3e0ff */
[----:B------:R-:W-:Y:S01]  /*18c0*/  LEA.HI R13, R13, R16, RZ, 0x5 ;  /* 0x000000100d0d7211 */ /* 0x000fe200078f28ff */
[----:B------:R-:W-:Y:S01]  /*18d0*/  IMAD.IADD R11, R16, 0x1, -R11 ;  /* 0x00000001100b7824 */ /* 0x000fe200078e0a0b */
[----:B------:R-:W-:Y:S01]  /*18e0*/  IADD3 R118, P0, R20, R7, RZ ;  /* 0x0000000714767210 */ /* 0x000fe20007f1e0ff */
[----:B------:R-:W-:Y:S01]  /*18f0*/  IMAD.X R23, R19, 0x1, R6, P1 ;  /* 0x0000000113177824 */ /* 0x000fe200008e0606 */
[----:B------:R-:W-:-:S02]  /*1900*/  LEA.HI R19, R3, R20, RZ, 0x1 ;  /* 0x0000001403137211 */ /* 0x000fc400078f08ff */
[----:B------:R-:W-:Y:S01]  /*1910*/  LEA.HI R3, R5, R5, RZ, 0x1 ;  /* 0x0000000505037211 */ /* 0x000fe200078f08ff */
[----:B------:R-:W-:Y:S01]  /*1920*/  IMAD.WIDE.U32 R22, R4, c[0x0][0x1b8], R22 ;  /* 0x00006e0004167a25 */ /* 0x000fe200078e0016 */
[----:B------:R-:W-:Y:S02]  /*1930*/  LEA.HI R14, R11, R11, RZ, 0x1 ;  /* 0x0000000b0b0e7211 */ /* 0x000fe400078f08ff */
[----:B------:R-:W-:Y:S02]  /*1940*/  LOP3.LUT R19, R19, 0x7fffffe, RZ, 0xc0, !PT ;  /* 0x07fffffe13137812 */ /* 0x000fe400078ec0ff */
[----:B------:R-:W-:Y:S02]  /*1950*/  LOP3.LUT R6, R3, 0xfffffffe, RZ, 0xc0, !PT ;  /* 0xfffffffe03067812 */ /* 0x000fe400078ec0ff */
[--C-:B------:R-:W-:Y:S01]  /*1960*/  SHF.R.S32.HI R10, RZ, 0x1, R14.reuse ;  /* 0x00000001ff0a7819 */ /* 0x100fe2000001140e */
[----:B------:R-:W-:Y:S01]  /*1970*/  IMAD.IADD R2, R20, 0x1, -R19 ;  /* 0x0000000114027824 */ /* 0x000fe200078e0a13 */
[----:B------:R-:W-:-:S02]  /*1980*/  SHF.R.S32.HI R7, RZ, 0x1f, R14 ;  /* 0x0000001fff077819 */ /* 0x000fc4000001140e */
[----:B------:R-:W-:Y:S02]  /*1990*/  SHF.R.S32.HI R123, RZ, 0x5, R13 ;  /* 0x00000005ff7b7819 */ /* 0x000fe4000001140d */
[----:B------:R-:W-:Y:S02]  /*19a0*/  IADD3 R5, R5, -R6, RZ ;  /* 0x8000000605057210 */ /* 0x000fe40007ffe0ff */
[----:B------:R-:W-:Y:S01]  /*19b0*/  LEA.HI R6, R7, R10, RZ, 0x2 ;  /* 0x0000000a07067211 */ /* 0x000fe200078f10ff */
[----:B------:R-:W-:Y:S01]  /*19c0*/  IMAD R183, R123, 0x8, R2 ;  /* 0x000000087bb77824 */ /* 0x000fe200078e0202 */
[----:B------:R-:W-:Y:S01]  /*19d0*/  SHF.R.S32.HI R19, RZ, 0x1f, R18 ;  /* 0x0000001fff137819 */ /* 0x000fe20000011412 */
[C---:B------:R-:W-:Y:S01]  /*19e0*/  IMAD.X R2, R21.reuse, 0x1, R15, P0 ;  /* 0x0000000115027824 */ /* 0x040fe200000e060f */
[----:B------:R-:W-:Y:S01]  /*19f0*/  LOP3.LUT R15, R6, 0xfffffffc, RZ, 0xc0, !PT ;  /* 0xfffffffc060f7812 */ /* 0x000fe200078ec0ff */
[----:B------:R-:W-:Y:S01]  /*1a00*/  IMAD R7, R21, c[0x0][0x198], RZ ;  /* 0x0000660015077a24 */ /* 0x000fe200078e02ff */
[----:B------:R-:W-:Y:S01]  /*1a10*/  ISETP.GE.AND P0, PT, R20, R174, PT ;  /* 0x000000ae1400720c */ /* 0x000fe20003f06270 */
[----:B------:R-:W-:Y:S01]  /*1a20*/  IMAD.U32 R183, R183, 0x20, R0 ;  /* 0x00000020b7b77824 */ /* 0x000fe200078e0000 */
[----:B------:R-:W-:Y:S01]  /*1a30*/  LOP3.LUT R13, R13, 0xffffffe0, RZ, 0xc0, !PT ;  /* 0xffffffe00d0d7812 */ /* 0x000fe200078ec0ff */
[----:B------:R-:W-:Y:S01]  /*1a40*/  IMAD R0, R4, c[0x0][0x1bc], R17 ;  /* 0x00006f0004007a24 */ /* 0x000fe200078e0211 */
[----:B------:R-:W-:Y:S01]  /*1a50*/  SHF.R.S32.HI R9, RZ, 0x4, R9 ;  /* 0x00000004ff097819 */ /* 0x000fe20000011409 */
[----:B------:R-:W-:Y:S01]  /*1a60*/  IMAD R7, R20, c[0x0][0x19c], R7 ;  /* 0x0000670014077a24 */ /* 0x000fe200078e0207 */
[----:B------:R-:W-:Y:S01]  /*1a70*/  SHF.R.S32.HI R3, RZ, 0x1, R3 ;  /* 0x00000001ff037819 */ /* 0x000fe20000011403 */
[----:B------:R-:W-:Y:S01]  /*1a80*/  IMAD.IADD R10, R10, 0x1, -R15 ;  /* 0x000000010a0a7824 */ /* 0x000fe200078e0a0f */
[----:B------:R-:W-:Y:S01]  /*1a90*/  IADD3 R185, R186, 0x20, RZ ;  /* 0x00000020bab97810 */ /* 0x000fe20007ffe0ff */
[----:B------:R-:W-:Y:S01]  /*1aa0*/  IMAD R15, R2, c[0x0][0x1a0], RZ ;  /* 0x00006800020f7a24 */ /* 0x000fe200078e02ff */
[----:B------:R-:W-:Y:S01]  /*1ab0*/  IADD3 R184, R186, 0x40, RZ ;  /* 0x00000040bab87810 */ /* 0x000fe20007ffe0ff */
[----:B------:R-:W-:-:S02]  /*1ac0*/  IMAD.IADD R23, R23, 0x1, R0 ;  /* 0x0000000117177824 */ /* 0x000fc400078e0200 */
[----:B------:R-:W-:Y:S02]  /*1ad0*/  IMAD.IADD R131, R131, 0x1, R7 ;  /* 0x0000000183837824 */ /* 0x000fe400078e0207 */
[C---:B------:R-:W-:Y:S02]  /*1ae0*/  IMAD R7, R118.reuse, c[0x0][0x1a4], R15 ;  /* 0x0000690076077a24 */ /* 0x040fe400078e020f */
[----:B------:R-:W-:-:S04]  /*1af0*/  IMAD.WIDE.U32 R118, R118, c[0x0][0x1a0], R22 ;  /* 0x0000680076767a25 */ /* 0x000fc800078e0016 */
[----:B------:R-:W-:Y:S02]  /*1b00*/  IMAD R23, R19, c[0x0][0x1a8], RZ ;  /* 0x00006a0013177a24 */ /* 0x000fe400078e02ff */
[----:B------:R-:W-:Y:S02]  /*1b10*/  IMAD.IADD R0, R16, 0x1, -R13 ;  /* 0x0000000110007824 */ /* 0x000fe400078e0a0d */
[C---:B------:R-:W-:Y:S02]  /*1b20*/  IMAD R23, R18.reuse, c[0x0][0x1ac], R23 ;  /* 0x00006b0012177a24 */ /* 0x040fe400078e0217 */
[----:B------:R-:W-:-:S04]  /*1b30*/  IMAD.WIDE.U32 R12, R18, c[0x0][0x1a8], R26 ;  /* 0x00006a00120c7a25 */ /* 0x000fc800078e001a */
        /* <DEDUP_REMOVED lines=36> */
.L_x_2607:
[----:B------:R-:W-:Y:S05]  /*1d80*/  BSYNC B0 ;  /* 0x0000000000007941 */ /* 0x000fea0003800000 */
.L_x_2606:
        /* <DEDUP_REMOVED lines=36> */
.L_x_2609:
[----:B------:R-:W-:Y:S05]  /*1fd0*/  BSYNC B0 ;  /* 0x0000000000007941 */ /* 0x000fea0003800000 */
.L_x_2608:
        /* <DEDUP_REMOVED lines=9> */
[C---:B------:R-:W-:Y:S01]  /*2070*/  @!P3 LEA R22, P4, R130.reuse, c[0x0][0x168], 0x1 ;  /* 0x00005a008216ba11 */ /* 0x040fe200078808ff */
[----:B------:R3:W-:Y:S01]  /*2080*/  @P3 STS [R183+0x3000], RZ ;  /* 0x003000ffb7003388 */ /* 0x0007e20000000800 */
[C---:B--2---:R-:W-:Y:S02]  /*2090*/  @!P2 LEA R12, P1, R130.reuse, c[0x0][0x168], 0x1 ;  /* 0x00005a00820caa11 */ /* 0x044fe400078208ff */
        /* <DEDUP_REMOVED lines=15> */
[----:B---3--:R-:W-:-:S04]  /*2190*/  LEA R12, P0, R130, c[0x0][0x168], 0x1 ;  /* 0x00005a00820c7a11 */ /* 0x008fc800078008ff */
[----:B------:R-:W-:-:S05]  /*21a0*/  LEA.HI.X R13, R130, c[0x0][0x16c], R131, 0x1, P0 ;  /* 0x00005b00820d7a11 */ /* 0x000fca00000f0c83 */
[----:B------:R-:W-:Y:S01]  /*21b0*/  @!PT LDS RZ, [RZ] ;  /* 0x00000000fffff984 */ /* 0x000fe20000000800 */
[----:B------:R-:W-:Y:S01]  /*21c0*/  @!PT LDS RZ, [RZ] ;  /* 0x00000000fffff984 */ /* 0x000fe20000000800 */
[----:B------:R-:W-:Y:S01]  /*21d0*/  @!PT LDS RZ, [RZ] ;  /* 0x00000000fffff984 */ /* 0x000fe20000000800 */
[----:B------:R2:W-:Y:S04]  /*21e0*/  LDGSTS.E.BYPASS.LTC128B.128 [R183+0x7000], [R12.64+0x80] ;  /* 0x070000800cb77fae */ /* 0x0005e8000b901d46 */
.L_x_2611:
[----:B------:R-:W-:Y:S05]  /*21f0*/  BSYNC B0 ;  /* 0x0000000000007941 */ /* 0x000fea0003800000 */
.L_x_2610:
        /* <DEDUP_REMOVED lines=9> */
[----:B--23--:R-:W-:Y:S02]  /*2290*/  IADD3 R13, P1, R177, R130, RZ ;  /* 0x00000082b10d7210 */ /* 0x00cfe40007f3e0ff */
        /* <DEDUP_REMOVED lines=24> */
.L_x_2613:
[----:B------:R-:W-:Y:S05]  /*2420*/  BSYNC B0 ;  /* 0x0000000000007941 */ /* 0x000fea0003800000 */
.L_x_2612:
[----:B--23--:R-:W-:Y:S01]  /*2430*/  IADD3 R13, R20, 0x40, RZ ;  /* 0x00000040140d7810 */ /* 0x00cfe20007ffe0ff */
[----:B------:R-:W-:Y:S03]  /*2440*/  BSSY B0, `(.L_x_2614) ;  /* 0x000001f000007945 */ /* 0x000fe60003800000 */
[----:B------:R-:W-:-:S13]  /*2450*/  ISETP.GE.AND P0, PT, R13, R4, PT ;  /* 0x000000040d00720c */ /* 0x000fda0003f06270 */
[----:B------:R-:W-:Y:S05]  /*2460*/  @P0 BRA `(.L_x_2615) ;  /* 0x000001c000000947 */ /* 0x000fea0003800000 */
[----:B------:R-:W-:Y:S01]  /*2470*/  ISETP.GE.AND P3, PT, R186, c[0x0][0x220], PT ;  /* 0x00008800ba007a0c */ /* 0x000fe20003f66270 */
[----:B------:R-:W-:Y:S01]  /*2480*/  IMAD.MOV.U32 R12, RZ, RZ, c[0x0][0x19c] ;  /* 0x00006700ff0c7624 */ /* 0x000fe200078e00ff */
        /* <DEDUP_REMOVED lines=26> */
.L_x_2615:
[----:B------:R-:W-:Y:S05]  /*2630*/  BSYNC B0 ;  /* 0x0000000000007941 */ /* 0x000fea0003800000 */
.L_x_2614:
        /* <DEDUP_REMOVED lines=8> */
[----:B------:R-:W-:Y:S01]  /*26c0*/  ISETP.GE.AND P1, PT, R184, c[0x0][0x220], PT ;  /* 0x00008800b8007a0c */ /* 0x000fe20003f26270 */
[----:B------:R-:W-:-:S05]  /*26d0*/  IMAD.WIDE.U32 R26, R128, 0x60, R130 ;  /* 0x00000060801a7825 */ /* 0x000fca00078e0082 */
[----:B------:R-:W-:-:S03]  /*26e0*/  IADD3 R12, R27, UR4, RZ ;  /* 0x000000041b0c7c10 */ /* 0x000fc6000fffe0ff */
[C---:B-1----:R-:W-:Y:S01]  /*26f0*/  @!P4 LEA R28, P5, R26.reuse, c[0x0][0x168], 0x1 ;  /* 0x00005a001a1cca11 */ /* 0x042fe200078a08ff */
[----:B------:R1:W-:Y:S01]  /*2700*/  @P4 STS.128 [R183+0x4800], RZ ;  /* 0x004800ffb7004388 */ /* 0x0003e20000000c00 */
[C---:B--2---:R-:W-:Y:S02]  /*2710*/  @!P3 LEA R24, P2, R26.reuse, c[0x0][0x168], 0x1 ;  /* 0x00005a001a18ba11 */ /* 0x044fe400078408ff */
[C---:B------:R-:W-:Y:S02]  /*2720*/  @!P1 LEA R22, P0, R26.reuse, c[0x0][0x168], 0x1 ;  /* 0x00005a001a169a11 */ /* 0x040fe400078008ff */
[C-C-:B------:R-:W-:Y:S02]  /*2730*/  @!P4 LEA.HI.X R29, R26.reuse, c[0x0][0x16c], R12.reuse, 0x1, P5 ;  /* 0x00005b001a1dca11 */ /* 0x140fe400028f0c0c */
[C-C-:B------:R-:W-:Y:S02]  /*2740*/  @!P3 LEA.HI.X R25, R26.reuse, c[0x0][0x16c], R12.reuse, 0x1, P2 ;  /* 0x00005b001a19ba11 */ /* 0x140fe400010f0c0c */
[----:B------:R-:W-:Y:S01]  /*2750*/  @!P1 LEA.HI.X R23, R26, c[0x0][0x16c], R12, 0x1, P0 ;  /* 0x00005b001a179a11 */ /* 0x000fe200000f0c0c */
        /* <DEDUP_REMOVED lines=13> */
[----:B------:R1:W-:Y:S02]  /*2830*/  @!P1 LDGSTS.E.BYPASS.LTC128B.128 [R183+0x8800], [R22.64+0x80] ;  /* 0x0880008016b79fae */ /* 0x0003e4000b901d46 */
.L_x_2617:
[----:B------:R-:W-:Y:S05]  /*2840*/  BSYNC B0 ;  /* 0x0000000000007941 */ /* 0x000fea0003800000 */
.L_x_2616:
[----:B------:R-:W-:Y:S01]  /*2850*/  SHF.R.S32.HI R12, RZ, 0x1f, R187 ;  /* 0x0000001fff0c7819 */ /* 0x000fe200000114bb */
[----:B------:R-:W-:Y:S01]  /*2860*/  IMAD.WIDE.U32 R18, R187, c[0x0][0x320], R18 ;  /* 0x0000c800bb127a25 */ /* 0x000fe200078e0012 */
[----:B------:R-:W0:Y:S03]  /*2870*/  LDGDEPBAR ;  /* 0x00000000000079af */ /* 0x000e260000000000 */
[----:B------:R-:W-:Y:S01]  /*2880*/  IMAD R12, R12, c[0x0][0x320], RZ ;  /* 0x0000c8000c0c7a24 */ /* 0x000fe200078e02ff */
[----:B-12---:R-:W-:-:S03]  /*2890*/  LEA R22, P0, R18, c[0x0][0x318], 0x2 ;  /* 0x0000c60012167a11 */ /* 0x006fc600078010ff */
[----:B------:R-:W-:-:S04]  /*28a0*/  IMAD R12, R187, c[0x0][0x324], R12 ;  /* 0x0000c900bb0c7a24 */ /* 0x000fc800078e020c */
[----:B------:R-:W-:-:S05]  /*28b0*/  IMAD.IADD R12, R19, 0x1, R12 ;  /* 0x00000001130c7824 */ /* 0x000fca00078e020c */
[----:B------:R-:W-:-:S05]  /*28c0*/  LEA.HI.X R23, R18, c[0x0][0x31c], R12, 0x2, P0 ;  /* 0x0000c70012177a11 */ /* 0x000fca00000f140c */
[----:B------:R-:W2:Y:S01]  /*28d0*/  LDG.E R12, [R22.64] ;  /* 0x00000006160c7981 */ /* 0x000ea2000c1e1900 */
[----:B------:R-:W-:Y:S01]  /*28e0*/  ISETP.GE.AND P1, PT, R20, R4, PT ;  /* 0x000000041400720c */ /* 0x000fe20003f26270 */
[----:B------:R-:W2:Y:S01]  /*28f0*/  MUFU.RCP R17, c[0x0][0x238] ;  /* 0x00008e0000117b08 */ /* 0x000ea20000001000 */
[----:B------:R-:W-:-:S04]  /*2900*/  DEPBAR.LE SB0, 0x0 ;  /* 0x000080000000791a */ /* 0x000fc80000000000 */
[----:B------:R-:W-:Y:S01]  /*2910*/  BAR.SYNC.DEFER_BLOCKING 0x0 ;  /* 0x0000000000007b1d */ /* 0x000fe20000010000 */
[----:B------:R-:W-:Y:S01]  /*2920*/  SHF.R.S32.HI R19, RZ, 0x1f, R0 ;  /* 0x0000001fff137819 */ /* 0x000fe20000011400 */
[----:B------:R-:W-:Y:S01]  /*2930*/  IMAD.SHL.U32 R181, R16, 0x2, RZ ;  /* 0x0000000210b57824 */ /* 0x000fe200078e00ff */
[C---:B------:R-:W-:Y:S02]  /*2940*/  LEA R196, P0, R118.reuse, c[0x0][0x170], 0x1 ;  /* 0x00005c0076c47a11 */ /* 0x040fe400078008ff */
[----:B------:R-:W-:Y:S01]  /*2950*/  LEA.HI R180, R19, R0, RZ, 0x2 ;  /* 0x0000000013b47211 */ /* 0x000fe200078f10ff */
[----:B------:R-:W-:Y:S01]  /*2960*/  BSSY B0, `(.L_x_2618) ;  /* 0x0000022000007945 */ /* 0x000fe20003800000 */
[----:B------:R-:W-:Y:S02]  /*2970*/  LOP3.LUT R181, R181, 0x6, RZ, 0xc0, !PT ;  /* 0x00000006b5b57812 */ /* 0x000fe400078ec0ff */
[----:B------:R-:W-:Y:S02]  /*2980*/  LEA.HI.X R197, R118, c[0x0][0x174], R6, 0x1, P0 ;  /* 0x00005d0076c57a11 */ /* 0x000fe400000f0c06 */
[----:B------:R-:W-:Y:S01]  /*2990*/  SHF.R.S32.HI R180, RZ, 0x2, R180 ;  /* 0x00000002ffb47819 */ /* 0x000fe200000114b4 */
[----:B------:R1:W-:Y:S04]  /*29a0*/  @P1 STS [R183+0x9000], RZ ;  /* 0x009000ffb7001388 */ /* 0x0003e80000000800 */
[----:B------:R1:W-:Y:S04]  /*29b0*/  @P1 STS [R183+0x9004], RZ ;  /* 0x009004ffb7001388 */ /* 0x0003e80000000800 */
[----:B------:R1:W-:Y:S04]  /*29c0*/  @P1 STS.64 [R183+0x9008], RZ ;  /* 0x009008ffb7001388 */ /* 0x0003e80000000a00 */
[----:B------:R1:W-:Y:S04]  /*29d0*/  @P1 STS.128 [R183+0xb000], RZ ;  /* 0x00b000ffb7001388 */ /* 0x0003e80000000c00 */
[----:B------:R1:W-:Y:S01]  /*29e0*/  @P1 STS.128 [R183+0xd000], RZ ;  /* 0x00d000ffb7001388 */ /* 0x0003e20000000c00 */
[----:B--2---:R-:W-:Y:S01]  /*29f0*/  FMUL.FTZ R0, R12, R17 ;  /* 0x000000110c007220 */ /* 0x004fe20000410000 */
[----:B------:R-:W-:Y:S05]  /*2a00*/  @P1 BRA `(.L_x_2619) ;  /* 0x0000017000001947 */ /* 0x000fea0003800000 */
[----:B-1----:R-:W-:Y:S02]  /*2a10*/  ISETP.GE.AND P2, PT, R186, c[0x0][0x220], PT ;  /* 0x00008800ba007a0c */ /* 0x002fe40003f46270 */
        /* <DEDUP_REMOVED lines=22> */
.L_x_2619:
[----:B-1----:R-:W-:Y:S05]  /*2b80*/  BSYNC B0 ;  /* 0x0000000000007941 */ /* 0x002fea0003800000 */
.L_x_2618:
        /* <DEDUP_REMOVED lines=28> */
[----:B---3--:R-:W-:-:S04]  /*2d50*/  LEA R16, P0, R179, R196, 0x1 ;  /* 0x000000c4b3107211 */ /* 0x008fc800078008ff */
[----:B------:R-:W-:-:S05]  /*2d60*/  LEA.HI.X R17, R179, R197, R178, 0x1, P0 ;  /* 0x000000c5b3117211 */ /* 0x000fca00000f0cb2 */
[----:B------:R-:W-:Y:S01]  /*2d70*/  @!PT LDS RZ, [RZ] ;  /* 0x00000000fffff984 */ /* 0x000fe20000000800 */
[----:B------:R-:W-:Y:S01]  /*2d80*/  @!PT LDS RZ, [RZ] ;  /* 0x00000000fffff984 */ /* 0x000fe20000000800 */
[----:B------:R-:W-:Y:S01]  /*2d90*/  @!PT LDS RZ, [RZ] ;  /* 0x00000000fffff984 */ /* 0x000fe20000000800 */
[----:B------:R3:W-:Y:S04]  /*2da0*/  LDGSTS.E.BYPASS.LTC128B.128 [R183+0xd800], [R16.64+0x80] ;  /* 0x0d80008010b77fae */ /* 0x0007e8000b901d46 */
.L_x_2621:
[----:B------:R-:W-:Y:S05]  /*2db0*/  BSYNC B0 ;  /* 0x0000000000007941 */ /* 0x000fea0003800000 */
.L_x_2620:
        /* <DEDUP_REMOVED lines=12> */
[CC--:B---3--:R-:W-:Y:S01]  /*2e80*/  @!P3 LEA R18, P4, R13.reuse, R196.reuse, 0x1 ;  /* 0x000000c40d12b211 */ /* 0x0c8fe200078808ff */
        /* <DEDUP_REMOVED lines=21> */
.L_x_2623:
[----:B------:R-:W-:Y:S05]  /*2fe0*/  BSYNC B0 ;  /* 0x0000000000007941 */ /* 0x000fea0003800000 */
.L_x_2622:
        /* <DEDUP_REMOVED lines=13> */
[--C-:B---3--:R-:W-:Y:S01]  /*30c0*/  @!P2 IMAD.MOV.U32 R17, RZ, RZ, R197.reuse ;  /* 0x000000ffff11a224 */ /* 0x108fe200078e00c5 */
[----:B------:R-:W-:Y:S01]  /*30d0*/  @!P2 MOV R16, R196 ;  /* 0x000000c40010a202 */ /* 0x000fe20000000f00 */
[C---:B------:R-:W-:Y:S01]  /*30e0*/  @!P1 IMAD.WIDE.U32 R18, R7.reuse, 0xc0, R196 ;  /* 0x000000c007129825 */ /* 0x040fe200078e00c4 */
        /* <DEDUP_REMOVED lines=26> */
.L_x_2625:
[----:B------:R-:W-:Y:S05]  /*3290*/  BSYNC B0 ;  /* 0x0000000000007941 */ /* 0x000fea0003800000 */
.L_x_2624:
[----:B-1----:R-:W-:Y:S01]  /*32a0*/  LEA.HI R13, R9, R9, RZ, 0x1 ;  /* 0x00000009090d7211 */ /* 0x002fe200078f08ff */
[----:B------:R-:W-:Y:S01]  /*32b0*/  IMAD.SHL.U32 R10, R10, 0x40, RZ ;  /* 0x000000400a0a7824 */ /* 0x000fe200078e00ff */
[----:B------:R-:W-:Y:S01]  /*32c0*/  SHF.R.S32.HI R12, RZ, 0x1f, R11 ;  /* 0x0000001fff0c7819 */ /* 0x000fe2000001140b */
[----:B------:R-:W-:Y:S01]  /*32d0*/  IMAD.SHL.U32 R8, R8, 0x8, RZ ;  /* 0x0000000808087824 */ /* 0x000fe200078e00ff */
[----:B---3--:R-:W-:Y:S01]  /*32e0*/  LOP3.LUT R16, R14, 0x7fffffe, RZ, 0xc0, !PT ;  /* 0x07fffffe0e107812 */ /* 0x008fe200078ec0ff */
[----:B------:R-:W0:Y:S01]  /*32f0*/  LDGDEPBAR ;  /* 0x00000000000079af */ /* 0x000e220000000000 */
[----:B------:R-:W-:Y:S02]  /*3300*/  LOP3.LUT R14, R13, 0xfffffffe, RZ, 0xc0, !PT ;  /* 0xfffffffe0d0e7812 */ /* 0x000fe400078ec0ff */
[----:B------:R-:W-:Y:S01]  /*3310*/  LEA.HI R12, R12, R11, RZ, 0x3 ;  /* 0x0000000b0c0c7211 */ /* 0x000fe200078f18ff */
[----:B------:R-:W-:Y:S01]  /*3320*/  IMAD.IADD R121, R11, 0x1, -R16 ;  /* 0x000000010b797824 */ /* 0x000fe200078e0a10 */
[----:B------:R-:W-:Y:S01]  /*3330*/  LOP3.LUT R10, R10, 0xc0, RZ, 0xc0, !PT ;  /* 0x000000c00a0a7812 */ /* 0x000fe200078ec0ff */
[C---:B------:R-:W-:Y:S01]  /*3340*/  IMAD.SHL.U32 R11, R3.reuse, 0x40, RZ ;  /* 0x00000040030b7824 */ /* 0x040fe200078e00ff */
[----:B------:R-:W-:Y:S01]  /*3350*/  LOP3.LUT P0, RZ, R3, 0x2, RZ, 0xc0, !PT ;  /* 0x0000000203ff7812 */ /* 0x000fe2000780c0ff */
[----:B------:R-:W-:-:S02]  /*3360*/  IMAD.IADD R14, R9, 0x1, -R14 ;  /* 0x00000001090e7824 */ /* 0x000fc400078e0a0e */
[----:B------:R-:W-:Y:S01]  /*3370*/  IMAD.SHL.U32 R12, R12, 0x20, RZ ;  /* 0x000000200c0c7824 */ /* 0x000fe200078e00ff */
[----:B------:R-:W-:Y:S01]  /*3380*/  LOP3.LUT R11, R11, 0xc0, RZ, 0xc0, !PT ;  /* 0x000000c00b0b7812 */ /* 0x000fe200078ec0ff */
[C---:B------:R-:W-:Y:S02]  /*3390*/  IMAD.SHL.U32 R9, R14.reuse, 0x8, RZ ;  /* 0x000000080e097824 */ /* 0x040fe400078e00ff */
[----:B------:R-:W-:Y:S01]  /*33a0*/  IMAD R172, R14, 0x8, R5 ;  /* 0x000000080eac7824 */ /* 0x000fe200078e0205 */
[----:B------:R-:W-:Y:S01]  /*33b0*/  LOP3.LUT R120, R12, 0xffffff00, RZ, 0xc0, !PT ;  /* 0xffffff000c787812 */ /* 0x000fe200078ec0ff */
[----:B------:R-:W-:Y:S01]  /*33c0*/  IMAD.MOV.U32 R3, RZ, RZ, 0x20 ;  /* 0x00000020ff037424 */ /* 0x000fe200078e00ff */
[----:B------:R-:W-:Y:S02]  /*33d0*/  LOP3.LUT R8, R11, 0x8, R8, 0xf8, !PT ;  /* 0x000000080b087812 */ /* 0x000fe400078ef808 */
[----:B------:R-:W-:Y:S02]  /*33e0*/  SHF.R.U32.HI R11, RZ, 0x3, R11 ;  /* 0x00000003ff0b7819 */ /* 0x000fe4000001160b */
[----:B------:R-:W-:-:S02]  /*33f0*/  LOP3.LUT R9, R10, 0x8, R9, 0xf8, !PT ;  /* 0x000000080a097812 */ /* 0x000fc400078ef809 */
[----:B------:R-:W-:Y:S01]  /*3400*/  SHF.R.U32.HI R12, RZ, 0x3, R10 ;  /* 0x00000003ff0c7819 */ /* 0x000fe2000001160a */
[C---:B------:R-:W-:Y:S01]  /*3410*/  IMAD R10, R123.reuse, 0x200, R120 ;  /* 0x000002007b0a7824 */ /* 0x040fe200078e0278 */
[----:B------:R-:W-:Y:S01]  /*3420*/  LOP3.LUT R11, R8, R11, RZ, 0x3c, !PT ;  /* 0x0000000b080b7212 */ /* 0x000fe200078e3cff */
[----:B------:R-:W-:Y:S01]  /*3430*/  IMAD R123, R123, 0x10, R125 ;  /* 0x000000107b7b7824 */ /* 0x000fe200078e027d */
[----:B------:R-:W-:Y:S01]  /*3440*/  LOP3.LUT R5, R9, R12, RZ, 0x3c, !PT ;  /* 0x0000000c09057212 */ /* 0x000fe200078e3cff */
[----:B------:R-:W-:Y:S01]  /*3450*/  IMAD R10, R121, 0x20, R10 ;  /* 0x00000020790a7824 */ /* 0x000fe200078e020a */
[----:B------:R-:W-:Y:S01]  /*3460*/  SEL R3, R3, 0xffffffe0, !P0 ;  /* 0xffffffe003037807 */ /* 0x000fe20004000000 */
[----:B------:R-:W-:Y:S02]  /*3470*/  IMAD.U32 R172, R172, 0x20, R11 ;  /* 0x00000020acac7824 */ /* 0x000fe400078e000b */
[----:B------:R-:W-:Y:S02]  /*3480*/  IMAD.IADD R173, R5, 0x1, R10 ;  /* 0x0000000105ad7824 */ /* 0x000fe400078e020a */
[----:B------:R-:W-:-:S02]  /*3490*/  IMAD.SHL.U32 R172, R172, 0x2, RZ ;  /* 0x00000002acac7824 */ /* 0x000fc400078e00ff */
[----:B------:R-:W-:Y:S02]  /*34a0*/  IMAD.SHL.U32 R173, R173, 0x2, RZ ;  /* 0x00000002adad7824 */ /* 0x000fe400078e00ff */
[----:B------:R-:W-:Y:S01]  /*34b0*/  IMAD.IADD R169, R172, 0x1, R3 ;  /* 0x00000001aca97824 */ /* 0x000fe200078e0203 */
[----:B------:R-:W-:Y:S01]  /*34c0*/  LDSM.16.M88.4 R72, [R172+0x3000] ;  /* 0x00300000ac48783b */ /* 0x000fe20000000200 */
[----:B------:R-:W-:Y:S02]  /*34d0*/  IMAD R171, R4, 0x2, R173 ;  /* 0x0000000204ab7824 */ /* 0x000fe400078e02ad */
[----:B------:R-:W-:Y:S01]  /*34e0*/  IMAD.IADD R3, R2, 0x1, R181 ;  /* 0x0000000102037824 */ /* 0x000fe200078e02b5 */
[----:B------:R-:W1:Y:S01]  /*34f0*/  LDSM.16.M88.4 R16, [R173] ;  /* 0x00000000ad10783b */ /* 0x000e620000000200 */
[----:B------:R-:W-:-:S03]  /*3500*/  IMAD R120, R121, 0x20, R120 ;  /* 0x0000002079787824 */ /* 0x000fc600078e0278 */
[----:B------:R-:W3:Y:S01]  /*3510*/  LDSM.16.M88.4 R64, [R172+0x3400] ;  /* 0x00340000ac40783b */ /* 0x000ee20000000200 */
[----:B------:R-:W-:-:S03]  /*3520*/  IMAD.IADD R5, R5, 0x1, R120 ;  /* 0x0000000105057824 */ /* 0x000fc600078e0278 */
[----:B------:R-:W5:Y:S04]  /*3530*/  LDSM.16.M88.4 R56, [R172+0x3800] ;  /* 0x00380000ac38783b */ /* 0x000f680000000200 */
[----:B------:R-:W2:Y:S04]  /*3540*/  LDSM.16.M88.4 R48, [R172+0x3c00] ;  /* 0x003c0000ac30783b */ /* 0x000ea80000000200 */
[----:B------:R-:W4:Y:S04]  /*3550*/  LDSM.16.M88.4 R40, [R172+0x4000] ;  /* 0x00400000ac28783b */ /* 0x000f280000000200 */
[----:B------:R-:W2:Y:S04]  /*3560*/  LDSM.16.M88.4 R32, [R172+0x4400] ;  /* 0x00440000ac20783b */ /* 0x000ea80000000200 */
[----:B------:R-:W2:Y:S04]  /*3570*/  LDSM.16.M88.4 R24, [R172+0x4800] ;  /* 0x00480000ac18783b */ /* 0x000ea80000000200 */
[----:B------:R-:W-:Y:S04]  /*3580*/  LDSM.16.M88.4 R8, [R169+0x3000] ;  /* 0x00300000a908783b */ /* 0x000fe80000000200 */
[----:B------:R-:W2:Y:S04]  /*3590*/  LDSM.16.M88.4 R108, [R171] ;  /* 0x00000000ab6c783b */ /* 0x000ea80000000200 */
[----:B------:R-:W2:Y:S04]  /*35a0*/  LDSM.16.M88.4 R96, [R169+0x3400] ;  /* 0x00340000a960783b */ /* 0x000ea80000000200 */
[----:B------:R-:W2:Y:S01]  /*35b0*/  LDSM.16.M88.4 R100, [R172+0x4c00] ;  /* 0x004c0000ac64783b */ /* 0x000ea20000000200 */
[C---:B-1----:R-:W-:Y:S03]  /*35c0*/  HMMA.16816.F32 R76, R16.reuse, R72, RZ ;  /* 0x00000048104c723c */ /* 0x042fe600000018ff */
[----:B------:R-:W1:Y:S04]  /*35d0*/  LDSM.16.M88.4 R92, [R169+0x3800] ;  /* 0x00380000a95c783b */ /* 0x000e680000000200 */
[----:B------:R-:W1:Y:S01]  /*35e0*/  LDSM.16.M88.4 R88, [R169+0x3c00] ;  /* 0x003c0000a958783b */ /* 0x000e620000000200 */
[C---:B---3--:R-:W-:Y:S03]  /*35f0*/  HMMA.16816.F32 R68, R16.reuse, R64, RZ ;  /* 0x000000401044723c */ /* 0x048fe600000018ff */
[----:B------:R-:W3:Y:S04]  /*3600*/  LDSM.16.M88.4 R84, [R169+0x4000] ;  /* 0x00400000a954783b */ /* 0x000ee80000000200 */
[----:B------:R-:W1:Y:S01]  /*3610*/  LDSM.16.M88.4 R80, [R169+0x4400] ;  /* 0x00440000a950783b */ /* 0x000e620000000200 */
[C---:B------:R-:W-:Y:S03]  /*3620*/  HMMA.16816.F32 R72, R16.reuse, R74, RZ ;  /* 0x0000004a1048723c */ /* 0x040fe600000018ff */
[----:B------:R-:W1:Y:S04]  /*3630*/  LDSM.16.M88.4 R12, [R169+0x4800] ;  /* 0x00480000a90c783b */ /* 0x000e680000000200 */
[----:B------:R-:W1:Y:S01]  /*3640*/  LDSM.16.M88.4 R112, [R169+0x4c00] ;  /* 0x004c0000a970783b */ /* 0x000e620000000200 */
[C---:B------:R-:W-:Y:S03]  /*3650*/  HMMA.16816.F32 R64, R16.reuse, R66, RZ ;  /* 0x000000421040723c */ /* 0x040fe600000018ff */
[----:B------:R-:W-:Y:S05]  /*3660*/  LDSM.16.M88.4 R104, [R172+0x5000] ;  /* 0x00500000ac68783b */ /* 0x000fea0000000200 */
[C---:B-----5:R-:W-:Y:S08]  /*3670*/  HMMA.16816.F32 R60, R16.reuse, R56, RZ ;  /* 0x00000038103c723c */ /* 0x060ff000000018ff */
[C---:B--2---:R-:W-:Y:S08]  /*3680*/  HMMA.16816.F32 R52, R16.reuse, R48, RZ ;  /* 0x000000301034723c */ /* 0x044ff000000018ff */
[C---:B----4-:R-:W-:Y:S08]  /*3690*/  HMMA.16816.F32 R44, R16.reuse, R40, RZ ;  /* 0x00000028102c723c */ /* 0x050ff000000018ff */
[C---:B------:R-:W-:Y:S08]  /*36a0*/  HMMA.16816.F32 R36, R16.reuse, R32, RZ ;  /* 0x000000201024723c */ /* 0x040ff000000018ff */
        /* <DEDUP_REMOVED lines=15> */
[C---:B-1----:R-:W-:Y:S08]  /*37a0*/  HMMA.16816.F32 R60, R108.reuse, R92, R60 ;  /* 0x0000005c6c3c723c */ /* 0x042ff0000000183c */
[C---:B------:R-:W-:Y:S01]  /*37b0*/  HMMA.16816.F32 R56, R108.reuse, R94, R56 ;  /* 0x0000005e6c38723c */ /* 0x040fe20000001838 */
[----:B------:R-:W1:Y:S07]  /*37c0*/  LDSM.16.M88.4 R92, [R172+0x5c00] ;  /* 0x005c0000ac5c783b */ /* 0x000e6e0000000200 */
[C---:B------:R-:W-:Y:S08]  /*37d0*/  HMMA.16816.F32 R52, R108.reuse, R88, R52 ;  /* 0x000000586c34723c */ /* 0x040ff00000001834 */
[C---:B------:R-:W-:Y:S01]  /*37e0*/  HMMA.16816.F32 R48, R108.reuse, R90, R48 ;  /* 0x0000005a6c30723c */ /* 0x040fe20000001830 */
[----:B------:R-:W5:Y:S07]  /*37f0*/  LDSM.16.M88.4 R88, [R172+0x6000] ;  /* 0x00600000ac58783b */ /* 0x000f6e0000000200 */
[C---:B---3--:R-:W-:Y:S08]  /*3800*/  HMMA.16816.F32 R44, R108.reuse, R84, R44 ;  /* 0x000000546c2c723c */ /* 0x048ff0000000182c */
[C---:B------:R-:W-:Y:S01]  /*3810*/  HMMA.16816.F32 R40, R108.reuse, R86, R40 ;  /* 0x000000566c28723c */ /* 0x040fe20000001828 */
[----:B------:R-:W3:Y:S07]  /*3820*/  LDSM.16.M88.4 R84, [R172+0x6400] ;  /* 0x00640000ac54783b */ /* 0x000eee0000000200 */
[C---:B------:R-:W-:Y:S08]  /*3830*/  HMMA.16816.F32 R36, R108.reuse, R80, R36 ;  /* 0x000000506c24723c */ /* 0x040ff00000001824 */
[C---:B------:R-:W-:Y:S01]  /*3840*/  HMMA.16816.F32 R32, R108.reuse, R82, R32 ;  /* 0x000000526c20723c */ /* 0x040fe20000001820 */
[----:B------:R-:W1:Y:S07]  /*3850*/  LDSM.16.M88.4 R80, [R172+0x6800] ;  /* 0x00680000ac50783b */ /* 0x000e6e0000000200 */
[C---:B------:R-:W-:Y:S08]  /*3860*/  HMMA.16816.F32 R28, R108.reuse, R12, R28 ;  /* 0x0000000c6c1c723c */ /* 0x040ff0000000181c */
[C---:B------:R-:W-:Y:S01]  /*3870*/  HMMA.16816.F32 R24, R108.reuse, R14, R24 ;  /* 0x0000000e6c18723c */ /* 0x040fe20000001818 */
[----:B------:R-:W1:Y:S07]  /*3880*/  LDSM.16.M88.4 R12, [R172+0x6c00] ;  /* 0x006c0000ac0c783b */ /* 0x000e6e0000000200 */
[C---:B------:R-:W-:Y:S08]  /*3890*/  HMMA.16816.F32 R20, R108.reuse, R112, R20 ;  /* 0x000000706c14723c */ /* 0x040ff00000001814 */
[----:B------:R-:W-:Y:S01]  /*38a0*/  HMMA.16816.F32 R16, R108, R114, R16 ;  /* 0x000000726c10723c */ /* 0x000fe20000001810 */
[----:B------:R-:W-:Y:S04]  /*38b0*/  LDSM.16.M88.4 R108, [R169+0x5000] ;  /* 0x00500000a96c783b */ /* 0x000fe80000000200 */
[----:B------:R-:W1:Y:S03]  /*38c0*/  LDSM.16.M88.4 R112, [R171+0x1000] ;  /* 0x00100000ab70783b */ /* 0x000e660000000200 */
[C---:B--2---:R-:W-:Y:S08]  /*38d0*/  HMMA.16816.F32 R60, R8.reuse, R96, R60 ;  /* 0x00000060083c723c */ /* 0x044ff0000000183c */
[C---:B------:R-:W-:Y:S01]  /*38e0*/  HMMA.16816.F32 R56, R8.reuse, R98, R56 ;  /* 0x000000620838723c */ /* 0x040fe20000001838 */
[----:B------:R-:W2:Y:S07]  /*38f0*/  LDSM.16.M88.4 R96, [R169+0x5c00] ;  /* 0x005c0000a960783b */ /* 0x000eae0000000200 */
[C---:B------:R-:W-:Y:S08]  /*3900*/  HMMA.16816.F32 R76, R8.reuse, R104, R76 ;  /* 0x00000068084c723c */ /* 0x040ff0000000184c */
[C---:B------:R-:W-:Y:S01]  /*3910*/  HMMA.16816.F32 R72, R8.reuse, R106, R72 ;  /* 0x0000006a0848723c */ /* 0x040fe20000001848 */
[----:B------:R-:W2:Y:S07]  /*3920*/  LDSM.16.M88.4 R104, [R169+0x5400] ;  /* 0x00540000a968783b */ /* 0x000eae0000000200 */
[C---:B----4-:R-:W-:Y:S08]  /*3930*/  HMMA.16816.F32 R68, R8.reuse, R100, R68 ;  /* 0x000000640844723c */ /* 0x050ff00000001844 */
[C---:B------:R-:W-:Y:S01]  /*3940*/  HMMA.16816.F32 R64, R8.reuse, R102, R64 ;  /* 0x000000660840723c */ /* 0x040fe20000001840 */
[----:B------:R-:W4:Y:S07]  /*3950*/  LDSM.16.M88.4 R100, [R169+0x5800] ;  /* 0x00580000a964783b */ /* 0x000f2e0000000200 */
[C---:B-1----:R-:W-:Y:S08]  /*3960*/  HMMA.16816.F32 R52, R8.reuse, R92, R52 ;  /* 0x0000005c0834723c */ /* 0x042ff00000001834 */
[C---:B------:R-:W-:Y:S01]  /*3970*/  HMMA.16816.F32 R48, R8.reuse, R94, R48 ;  /* 0x0000005e0830723c */ /* 0x040fe20000001830 */
[----:B------:R-:W-:Y:S07]  /*3980*/  LDSM.16.M88.4 R92, [R169+0x6000] ;  /* 0x00600000a95c783b */ /* 0x000fee0000000200 */
[C---:B-----5:R-:W-:Y:S08]  /*3990*/  HMMA.16816.F32 R44, R8.reuse, R88, R44 ;  /* 0x00000058082c723c */ /* 0x060ff0000000182c */
[C---:B------:R-:W-:Y:S01]  /*39a0*/  HMMA.16816.F32 R40, R8.reuse, R90, R40 ;  /* 0x0000005a0828723c */ /* 0x040fe20000001828 */
[----:B------:R-:W-:Y:S07]  /*39b0*/  LDSM.16.M88.4 R88, [R169+0x6400] ;  /* 0x00640000a958783b */ /* 0x000fee0000000200 */
[C---:B---3--:R-:W-:Y:S08]  /*39c0*/  HMMA.16816.F32 R36, R8.reuse, R84, R36 ;  /* 0x000000540824723c */ /* 0x048ff00000001824 */
[C---:B------:R-:W-:Y:S01]  /*39d0*/  HMMA.16816.F32 R32, R8.reuse, R86, R32 ;  /* 0x000000560820723c */ /* 0x040fe20000001820 */
[----:B------:R-:W-:Y:S07]  /*39e0*/  LDSM.16.M88.4 R84, [R169+0x6800] ;  /* 0x00680000a954783b */ /* 0x000fee0000000200 */
[C---:B------:R-:W-:Y:S08]  /*39f0*/  HMMA.16816.F32 R28, R8.reuse, R80, R28 ;  /* 0x00000050081c723c */ /* 0x040ff0000000181c */
[C---:B------:R-:W-:Y:S01]  /*3a00*/  HMMA.16816.F32 R24, R8.reuse, R82, R24 ;  /* 0x000000520818723c */ /* 0x040fe20000001818 */
[----:B------:R-:W-:Y:S07]  /*3a10*/  LDSM.16.M88.4 R80, [R169+0x6c00] ;  /* 0x006c0000a950783b */ /* 0x000fee0000000200 */
[C---:B------:R-:W-:Y:S08]  /*3a20*/  HMMA.16816.F32 R20, R8.reuse, R12, R20 ;  /* 0x0000000c0814723c */ /* 0x040ff00000001814 */
[----:B------:R-:W-:Y:S01]  /*3a30*/  HMMA.16816.F32 R16, R8, R14, R16 ;  /* 0x0000000e0810723c */ /* 0x000fe20000001810 */
[----:B------:R-:W-:Y:S04]  /*3a40*/  LDSM.16.M88.4 R12, [R172+0x7000] ;  /* 0x00700000ac0c783b */ /* 0x000fe80000000200 */
[----:B------:R-:W1:Y:S03]  /*3a50*/  LDSM.16.M88.4 R8, [R173+0x2000] ;  /* 0x00200000ad08783b */ /* 0x000e660000000200 */
[C---:B------:R-:W-:Y:S08]  /*3a60*/  HMMA.16816.F32 R76, R112.reuse, R108, R76 ;  /* 0x0000006c704c723c */ /* 0x040ff0000000184c */
[C---:B------:R-:W-:Y:S08]  /*3a70*/  HMMA.16816.F32 R72, R112.reuse, R110, R72 ;  /* 0x0000006e7048723c */ /* 0x040ff00000001848 */
[C---:B--2---:R-:W-:Y:S08]  /*3a80*/  HMMA.16816.F32 R52, R112.reuse, R96, R52 ;  /* 0x000000607034723c */ /* 0x044ff00000001834 */
[C---:B------:R-:W-:Y:S08]  /*3a90*/  HMMA.16816.F32 R68, R112.reuse, R104, R68 ;  /* 0x000000687044723c */ /* 0x040ff00000001844 */
[C---:B------:R-:W-:Y:S01]  /*3aa0*/  HMMA.16816.F32 R64, R112.reuse, R106, R64 ;  /* 0x0000006a7040723c */ /* 0x040fe20000001840 */
[----:B------:R-:W-:Y:S07]  /*3ab0*/  LDSM.16.M88.4 R104, [R169+0x7000] ;  /* 0x00700000a968783b */ /* 0x000fee0000000200 */
[C---:B------:R-:W-:Y:S01]  /*3ac0*/  HMMA.16816.F32 R96, R112.reuse, R98, R48 ;  /* 0x000000627060723c */ /* 0x040fe20000001830 */
        /* <DEDUP_REMOVED lines=8> */
[C---:B------:R-:W-:Y:S01]  /*3b50*/  HMMA.16816.F32 R16, R112.reuse, R82, R16 ;  /* 0x000000527010723c */ /* 0x040fe20000001810 */
[----:B------:R-:W4:Y:S07]  /*3b60*/  LDSM.16.M88.4 R80, [R169+0x7400] ;  /* 0x00740000a950783b */ /* 0x000f2e0000000200 */
[----:B------:R-:W-:Y:S07]  /*3b70*/  HMMA.16816.F32 R28, R112, R84, R28 ;  /* 0x00000054701c723c */ /* 0x000fee000000181c */
[----:B------:R-:W-:Y:S01]  /*3b80*/  IADD3 R84, R123, 0x1, R180 ;  /* 0x000000017b547810 */ /* 0x000fe20007ffe0b4 */
[----:B--2---:R-:W-:Y:S03]  /*3b90*/  HMMA.16816.F32 R76, R48, R104, R76 ;  /* 0x00000068304c723c */ /* 0x004fe6000000184c */
[----:B------:R-:W-:-:S04]  /*3ba0*/  IADD3 R84, R117, R84, -R122 ;  /* 0x0000005475547210 */ /* 0x000fc80007ffe87a */
[----:B------:R-:W-:Y:S01]  /*3bb0*/  IADD3 R84, R84, c[0x0][0x2e8], RZ ;  /* 0x0000ba0054547a10 */ /* 0x000fe20007ffe0ff */
[----:B------:R-:W-:Y:S03]  /*3bc0*/  HMMA.16816.F32 R36, R112, R88, R36 ;  /* 0x000000587024723c */ /* 0x000fe60000001824 */
[C---:B------:R-:W-:Y:S02]  /*3bd0*/  IADD3 R132, R84.reuse, 0x8, RZ ;  /* 0x0000000854847810 */ /* 0x040fe40007ffe0ff */
[----:B------:R-:W-:Y:S02]  /*3be0*/  IMNMX R133, R84, R117, PT ;  /* 0x0000007554857217 */ /* 0x000fe40003800200 */
[C---:B------:R-:W-:Y:S01]  /*3bf0*/  IADD3 R88, R3.reuse, 0x1, RZ ;  /* 0x0000000103587810 */ /* 0x040fe20007ffe0ff */
[----:B---3--:R-:W-:Y:S01]  /*3c00*/  HMMA.16816.F32 R68, R8, R100, R68 ;  /* 0x000000640844723c */ /* 0x008fe20000001844 */
[----:B------:R-:W-:-:S02]  /*3c10*/  IADD3 R89, R3, 0x8, RZ ;  /* 0x0000000803597810 */ /* 0x000fc40007ffe0ff */
[----:B------:R-:W-:Y:S02]  /*3c20*/  IMNMX R132, R132, R117, PT ;  /* 0x0000007584847217 */ /* 0x000fe40003800200 */
[CC--:B------:R-:W-:Y:S02]  /*3c30*/  ISETP.GE.AND P4, PT, R88.reuse, R133.reuse, PT ;  /* 0x000000855800720c */ /* 0x0c0fe40003f86270 */
[-C--:B------:R-:W-:Y:S01]  /*3c40*/  ISETP.GE.AND P2, PT, R88, R132.reuse, PT ;  /* 0x000000845800720c */ /* 0x080fe20003f46270 */
[----:B------:R-:W-:Y:S01]  /*3c50*/  HMMA.16816.F32 R72, R48, R106, R72 ;  /* 0x0000006a3048723c */ /* 0x000fe20000001848 */
[C---:B------:R-:W-:Y:S02]  /*3c60*/  ISETP.GE.AND P3, PT, R89.reuse, R133, PT ;  /* 0x000000855900720c */ /* 0x040fe40003f66270 */
[----:B------:R-:W-:Y:S02]  /*3c70*/  ISETP.GE.AND P0, PT, R89, R132, PT ;  /* 0x000000845900720c */ /* 0x000fe40003f06270 */
[----:B------:R-:W-:-:S03]  /*3c80*/  IADD3 R100, R3, 0x11, RZ ;  /* 0x0000001103647810 */ /* 0x000fc60007ffe0ff */
[C---:B------:R-:W-:Y:S01]  /*3c90*/  HMMA.16816.F32 R44, R112.reuse, R92, R44 ;  /* 0x0000005c702c723c */ /* 0x040fe2000000182c */
[----:B------:R-:W2:Y:S07]  /*3ca0*/  I2F R92, R88 ;  /* 0x00000058005c7306 */ /* 0x000eae0000201400 */
[C---:B------:R-:W-:Y:S01]  /*3cb0*/  HMMA.16816.F32 R40, R112.reuse, R94, R40 ;  /* 0x0000005e7028723c */ /* 0x040fe20000001828 */
[----:B------:R3:W5:Y:S06]  /*3cc0*/  I2F R93, R89 ;  /* 0x00000059005d7306 */ /* 0x00076c0000201400 */
[----:B------:R-:W-:Y:S01]  /*3cd0*/  IADD3 R94, R3, 0x9, RZ ;  /* 0x00000009035e7810 */ /* 0x000fe20007ffe0ff */
[----:B------:R-:W-:Y:S01]  /*3ce0*/  HMMA.16816.F32 R32, R112, R90, R32 ;  /* 0x0000005a7020723c */ /* 0x000fe20000001820 */
[----:B--2---:R-:W-:-:S02]  /*3cf0*/  FFMA.FTZ R77, R0, R92, R77 ;  /* 0x0000005c004d7223 */ /* 0x004fc4000001004d */
[----:B------:R-:W-:Y:S01]  /*3d00*/  FFMA.FTZ R79, R0, R92, R79 ;  /* 0x0000005c004f7223 */ /* 0x000fe2000001004f */
[C---:B------:R-:W-:Y:S02]  /*3d10*/  ISETP.GE.AND P5, PT, R94.reuse, R133, PT ;  /* 0x000000855e00720c */ /* 0x040fe40003fa6270 */
[----:B------:R-:W-:Y:S02]  /*3d20*/  FSEL R77, R77, -INF , !P4 ;  /* 0xff8000004d4d7808 */ /* 0x000fe40006000000 */
[----:B------:R-:W-:Y:S01]  /*3d30*/  HMMA.16816.F32 R24, R112, R86, R24 ;  /* 0x000000567018723c */ /* 0x000fe20000001818 */
[----:B---3--:R-:W2:Y:S01]  /*3d40*/  LDSM.16.M88.4 R88, [R169+0x7800] ;  /* 0x00780000a958783b */ /* 0x008ea20000000200 */
[----:B------:R-:W-:Y:S01]  /*3d50*/  ISETP.GE.AND P1, PT, R94, R132, PT ;  /* 0x000000845e00720c */ /* 0x000fe20003f26270 */
[----:B-----5:R-:W-:Y:S02]  /*3d60*/  FFMA.FTZ R74, R0, R93, R74 ;  /* 0x0000005d004a7223 */ /* 0x020fe4000001004a */
[----:B------:R-:W3:Y:S03]  /*3d70*/  LDSM.16.M88.4 R84, [R172+0x7c00] ;  /* 0x007c0000ac54783b */ /* 0x000ee60000000200 */
[----:B-1----:R-:W-:Y:S01]  /*3d80*/  HMMA.16816.F32 R60, R8, R12, R60 ;  /* 0x0000000c083c723c */ /* 0x002fe2000000183c */
[----:B------:R-:W1:Y:S01]  /*3d90*/  I2F R12, R94 ;  /* 0x0000005e000c7306 */ /* 0x000e620000201400 */
[----:B------:R-:W-:-:S02]  /*3da0*/  FSEL R92, R74, -INF , !P0 ;  /* 0xff8000004a5c7808 */ /* 0x000fc40004000000 */
[----:B------:R-:W-:-:S03]  /*3db0*/  ISETP.GE.AND P0, PT, R100, R132, PT ;  /* 0x000000846400720c */ /* 0x000fc60003f06270 */
[----:B------:R-:W-:Y:S01]  /*3dc0*/  IADD3 R13, R3, 0x10, RZ ;  /* 0x00000010030d7810 */ /* 0x000fe20007ffe0ff */
[----:B------:R-:W-:Y:S01]  /*3dd0*/  HMMA.16816.F32 R64, R8, R102, R64 ;  /* 0x000000660840723c */ /* 0x000fe20000001840 */
[----:B------:R-:W-:Y:S02]  /*3de0*/  I2F R94, R100 ;  /* 0x00000064005e7306 */ /* 0x000fe40000201400 */
[----:B------:R-:W-:-:S05]  /*3df0*/  ISETP.GE.AND P4, PT, R13, R133, PT ;  /* 0x000000850d00720c */ /* 0x000fca0003f86270 */
[----:B----4-:R-:W-:Y:S01]  /*3e00*/  HMMA.16816.F32 R68, R48, R80, R68 ;  /* 0x000000503044723c */ /* 0x010fe20000001844 */
[----:B------:R4:W5:Y:S01]  /*3e10*/  I2F R95, R13 ;  /* 0x0000000d005f7306 */ /* 0x0009620000201400 */
[CC--:B-1----:R-:W-:Y:S02]  /*3e20*/  FFMA.FTZ R73, R0.reuse, R12.reuse, R73 ;  /* 0x0000000c00497223 */ /* 0x0c2fe40000010049 */
[----:B------:R-:W-:-:S03]  /*3e30*/  FFMA.FTZ R75, R0, R12, R75 ;  /* 0x0000000c004b7223 */ /* 0x000fc6000001004b */
[----:B------:R-:W-:Y:S01]  /*3e40*/  FSEL R80, R79, -INF , !P2 ;  /* 0xff8000004f507808 */ /* 0x000fe20005000000 */
[----:B------:R-:W-:Y:S01]  /*3e50*/  HMMA.16816.F32 R56, R8, R14, R56 ;  /* 0x0000000e0838723c */ /* 0x000fe20000001838 */
[----:B------:R-:W-:Y:S01]  /*3e60*/  ISETP.GE.AND P2, PT, R13, R132, PT ;  /* 0x000000840d00720c */ /* 0x000fe20003f46270 */
[----:B------:R-:W-:Y:S01]  /*3e70*/  FFMA.FTZ R79, R0, R93, R72 ;  /* 0x0000005d004f7223 */ /* 0x000fe20000010048 */
[----:B------:R-:W-:Y:S02]  /*3e80*/  IADD3 R72, R3, 0x18, RZ ;  /* 0x0000001803487810 */ /* 0x000fe40007ffe0ff */
[----:B------:R-:W-:Y:S02]  /*3e90*/  FSEL R81, R73, -INF , !P5 ;  /* 0xff80000049517808 */ /* 0x000fe40006800000 */
[----:B------:R-:W-:Y:S01]  /*3ea0*/  FSEL R79, R79, -INF , !P3 ;  /* 0xff8000004f4f7808 */ /* 0x000fe20005800000 */
[----:B------:R-:W-:Y:S01]  /*3eb0*/  HMMA.16816.F32 R64, R48, R82, R64 ;  /* 0x000000523040723c */ /* 0x000fe20000001840 */
[----:B----4-:R-:W1:Y:S01]  /*3ec0*/  LDSM.16.M88.4 R12, [R172+0x8000] ;  /* 0x00800000ac0c783b */ /* 0x010e620000000200 */
[----:B------:R4:W4:Y:S01]  /*3ed0*/  I2F R93, R72 ;  /* 0x00000048005d7306 */ /* 0x0009220000201400 */
[----:B------:R-:W-:-:S02]  /*3ee0*/  ISETP.GE.AND P5, PT, R72, R133, PT ;  /* 0x000000854800720c */ /* 0x000fc40003fa6270 */
[----:B------:R-:W-:Y:S02]  /*3ef0*/  ISETP.GE.AND P3, PT, R100, R133, PT ;  /* 0x000000856400720c */ /* 0x000fe40003f66270 */
[----:B------:R-:W-:Y:S01]  /*3f00*/  FSEL R82, R75, -INF , !P1 ;  /* 0xff8000004b527808 */ /* 0x000fe20004800000 */
[----:B--2---:R-:W-:Y:S01]  /*3f10*/  HMMA.16816.F32 R60, R48, R88, R60 ;  /* 0x00000058303c723c */ /* 0x004fe2000000183c */
[----:B------:R-:W-:Y:S01]  /*3f20*/  ISETP.GE.AND P1, PT, R72, R132, PT ;  /* 0x000000844800720c */ /* 0x000fe20003f26270 */
[C---:B-----5:R-:W-:Y:S01]  /*3f30*/  FFMA.FTZ R83, R0.reuse, R95, R68 ;  /* 0x0000005f00537223 */ /* 0x060fe20000010044 */
[----:B------:R-:W-:Y:S01]  /*3f40*/  IADD3 R100, R3, 0x19, RZ ;  /* 0x0000001903647810 */ /* 0x000fe20007ffe0ff */
[----:B------:R-:W-:-:S03]  /*3f50*/  FFMA.FTZ R71, R0, R94, R71 ;  /* 0x0000005e00477223 */ /* 0x000fc60000010047 */
[----:B------:R-:W2:Y:S01]  /*3f60*/  I2F R68, R100 ;  /* 0x0000006400447306 */ /* 0x000ea20000201400 */
[----:B---3--:R-:W-:Y:S01]  /*3f70*/  HMMA.16816.F32 R52, R8, R84, R52 ;  /* 0x000000540834723c */ /* 0x008fe20000001834 */
[----:B------:R-:W-:Y:S01]  /*3f80*/  FSEL R88, R71, -INF , !P0 ;  /* 0xff80000047587808 */ /* 0x000fe20004000000 */
[----:B----4-:R-:W3:Y:S01]  /*3f90*/  LDSM.16.M88.4 R72, [R169+0x7c00] ;  /* 0x007c0000a948783b */ /* 0x010ee20000000200 */
[----:B------:R-:W-:Y:S02]  /*3fa0*/  IADD3 R71, R3, 0x21, RZ ;  /* 0x0000002103477810 */ /* 0x000fe40007ffe0ff */
[----:B------:R-:W-:Y:S02]  /*3fb0*/  FSEL R83, R83, -INF , !P4 ;  /* 0xff80000053537808 */ /* 0x000fe40006000000 */
[C---:B------:R-:W-:Y:S01]  /*3fc0*/  FFMA.FTZ R84, R0.reuse, R95, R70 ;  /* 0x0000005f00547223 */ /* 0x040fe20000010046 */
[C---:B------:R-:W-:Y:S01]  /*3fd0*/  IADD3 R70, R3.reuse, 0x20, RZ ;  /* 0x0000002003467810 */ /* 0x040fe20007ffe0ff */
[C---:B------:R-:W-:Y:S01]  /*3fe0*/  FFMA.FTZ R85, R0.reuse, R94, R69 ;  /* 0x0000005e00557223 */ /* 0x040fe20000010045 */
[----:B------:R-:W-:Y:S01]  /*3ff0*/  HMMA.16816.F32 R56, R48, R90, R56 ;  /* 0x0000005a3038723c */ /* 0x000fe20000001838 */
[CC--:B------:R-:W-:Y:S01]  /*4000*/  FFMA.FTZ R64, R0.reuse, R93.reuse, R64 ;  /* 0x0000005d00407223 */ /* 0x0c0fe20000010040 */
[----:B------:R-:W4:Y:S01]  /*4010*/  I2F R69, R70 ;  /* 0x0000004600457306 */ /* 0x000f220000201400 */
[C---:B------:R-:W-:Y:S01]  /*4020*/  FFMA.FTZ R66, R0.reuse, R93, R66 ;  /* 0x0000005d00427223 */ /* 0x040fe20000010042 */
[----:B------:R-:W-:Y:S01]  /*4030*/  IADD3 R94, R3, 0x29, RZ ;  /* 0x00000029035e7810 */ /* 0x000fe20007ffe0ff */
[-C--:B--2---:R-:W-:Y:S01]  /*4040*/  FFMA.FTZ R65, R0, R68.reuse, R65 ;  /* 0x0000004400417223 */ /* 0x084fe20000010041 */
[----:B------:R-:W-:Y:S01]  /*4050*/  FSEL R84, R84, -INF , !P2 ;  /* 0xff80000054547808 */ /* 0x000fe20005000000 */
[----:B------:R-:W-:Y:S01]  /*4060*/  FFMA.FTZ R67, R0, R68, R67 ;  /* 0x0000004400437223 */ /* 0x000fe20000010043 */
[C---:B------:R-:W-:Y:S01]  /*4070*/  ISETP.GE.AND P4, PT, R100.reuse, R133, PT ;  /* 0x000000856400720c */ /* 0x040fe20003f86270 */
[----:B------:R-:W-:Y:S01]  /*4080*/  HMMA.16816.F32 R96, R8, R86, R96 ;  /* 0x000000560860723c */ /* 0x000fe20000001860 */
[----:B------:R-:W2:Y:S01]  /*4090*/  I2F R93, R71 ;  /* 0x00000047005d7306 */ /* 0x000ea20000201400 */
[----:B------:R-:W-:-:S02]  /*40a0*/  ISETP.GE.AND P2, PT, R100, R132, PT ;  /* 0x000000846400720c */ /* 0x000fc40003f46270 */
[----:B------:R-:W-:Y:S02]  /*40b0*/  FSEL R85, R85, -INF , !P3 ;  /* 0xff80000055557808 */ /* 0x000fe40005800000 */
[----:B------:R-:W-:Y:S02]  /*40c0*/  ISETP.GE.AND P3, PT, R70, R133, PT ;  /* 0x000000854600720c */ /* 0x000fe40003f66270 */
[----:B-1----:R-:W-:Y:S01]  /*40d0*/  HMMA.16816.F32 R44, R8, R12, R44 ;  /* 0x0000000c082c723c */ /* 0x002fe2000000182c */
[----:B------:R-:W1:Y:S01]  /*40e0*/  I2F R12, R94 ;  /* 0x0000005e000c7306 */ /* 0x000e620000201400 */
[----:B------:R-:W-:Y:S01]  /*40f0*/  FSEL R87, R64, -INF , !P5 ;  /* 0xff80000040577808 */ /* 0x000fe20006800000 */
[-C--:B----4-:R-:W-:Y:S01]  /*4100*/  FFMA.FTZ R60, R0, R69.reuse, R60 ;  /* 0x00000045003c7223 */ /* 0x090fe2000001003c */
[----:B------:R-:W-:Y:S01]  /*4110*/  FSEL R86, R66, -INF , !P1 ;  /* 0xff80000042567808 */ /* 0x000fe20004800000 */
[----:B------:R-:W-:Y:S01]  /*4120*/  FFMA.FTZ R62, R0, R69, R62 ;  /* 0x00000045003e7223 */ /* 0x000fe2000001003e */
[----:B------:R-:W-:-:S02]  /*4130*/  ISETP.GE.AND P0, PT, R70, R132, PT ;  /* 0x000000844600720c */ /* 0x000fc40003f06270 */
[C---:B------:R-:W-:Y:S01]  /*4140*/  ISETP.GE.AND P5, PT, R71.reuse, R133, PT ;  /* 0x000000854700720c */ /* 0x040fe20003fa6270 */
[CC--:B--2---:R-:W-:Y:S01]  /*4150*/  FFMA.FTZ R61, R0.reuse, R93.reuse, R61 ;  /* 0x0000005d003d7223 */ /* 0x0c4fe2000001003d */
[----:B------:R-:W-:Y:S01]  /*4160*/  ISETP.GE.AND P1, PT, R71, R132, PT ;  /* 0x000000844700720c */ /* 0x000fe20003f26270 */
[C---:B------:R-:W-:Y:S01]  /*4170*/  FFMA.FTZ R150, R0.reuse, R93, R63 ;  /* 0x0000005d00967223 */ /* 0x040fe2000001003f */
[----:B------:R-:W-:Y:S01]  /*4180*/  FSEL R89, R65, -INF , !P4 ;  /* 0xff80000041597808 */ /* 0x000fe20006000000 */
[----:B------:R-:W2:Y:S01]  /*4190*/  LDSM.16.M88.4 R68, [R169+0x8000] ;  /* 0x00800000a944783b */ /* 0x000ea20000000200 */
[----:B------:R-:W-:Y:S01]  /*41a0*/  FSEL R90, R67, -INF , !P2 ;  /* 0xff800000435a7808 */ /* 0x000fe20005000000 */
[----:B------:R-:W-:Y:S01]  /*41b0*/  HMMA.16816.F32 R40, R8, R14, R40 ;  /* 0x0000000e0828723c */ /* 0x000fe20000001828 */
[----:B------:R-:W-:Y:S01]  /*41c0*/  IADD3 R13, R3, 0x30, RZ ;  /* 0x00000030030d7810 */ /* 0x000fe20007ffe0ff */
[----:B------:R-:W4:Y:S01]  /*41d0*/  LDSM.16.M88.4 R64, [R172+0x8400] ;  /* 0x00840000ac40783b */ /* 0x000f220000000200 */
[----:B------:R-:W-:Y:S01]  /*41e0*/  FSEL R153, R61, -INF , !P5 ;  /* 0xff8000003d997808 */ /* 0x000fe20006800000 */
[-C--:B-1----:R-:W-:Y:S01]  /*41f0*/  FFMA.FTZ R57, R0, R12.reuse, R57 ;  /* 0x0000000c00397223 */ /* 0x082fe20000010039 */
[----:B------:R-:W-:Y:S01]  /*4200*/  FSEL R150, R150, -INF , !P1 ;  /* 0xff80000096967808 */ /* 0x000fe20004800000 */
[----:B------:R1:W-:Y:S01]  /*4210*/  I2F R63, R13 ;  /* 0x0000000d003f7306 */ /* 0x0003e20000201400 */
[C---:B------:R-:W-:Y:S01]  /*4220*/  ISETP.GE.AND P5, PT, R13.reuse, R133, PT ;  /* 0x000000850d00720c */ /* 0x040fe20003fa6270 */
[----:B------:R-:W-:Y:S01]  /*4230*/  FFMA.FTZ R59, R0, R12, R59 ;  /* 0x0000000c003b7223 */ /* 0x000fe2000001003b */
[----:B------:R-:W-:Y:S01]  /*4240*/  ISETP.GE.AND P1, PT, R13, R132, PT ;  /* 0x000000840d00720c */ /* 0x000fe20003f26270 */
[----:B---3--:R-:W-:Y:S01]  /*4250*/  HMMA.16816.F32 R52, R48, R72, R52 ;  /* 0x000000483034723c */ /* 0x008fe20000001834 */
[----:B------:R-:W-:-:S02]  /*4260*/  IADD3 R95, R3, 0x28, RZ ;  /* 0x00000028035f7810 */ /* 0x000fc40007ffe0ff */
[----:B------:R-:W-:Y:S02]  /*4270*/  FSEL R151, R60, -INF , !P3 ;  /* 0xff8000003c977808 */ /* 0x000fe40005800000 */
[----:B------:R-:W3:Y:S01]  /*4280*/  I2F R91, R95 ;  /* 0x0000005f005b7306 */ /* 0x000ee20000201400 */
[----:B------:R-:W-:Y:S02]  /*4290*/  ISETP.GE.AND P2, PT, R95, R132, PT ;  /* 0x000000845f00720c */ /* 0x000fe40003f46270 */
[----:B------:R-:W-:Y:S01]  /*42a0*/  IADD3 R73, R3, 0x31, RZ ;  /* 0x0000003103497810 */ /* 0x000fe20007ffe0ff */
[----:B------:R-:W-:Y:S01]  /*42b0*/  HMMA.16816.F32 R96, R48, R74, R96 ;  /* 0x0000004a3060723c */ /* 0x000fe20000001860 */
[----:B------:R-:W-:Y:S01]  /*42c0*/  FSEL R148, R62, -INF , !P0 ;  /* 0xff8000003e947808 */ /* 0x000fe20004000000 */
[----:B-1----:R-:W1:Y:S02]  /*42d0*/  LDSM.16.M88.4 R12, [R172+0x8800] ;  /* 0x00880000ac0c783b */ /* 0x002e640000000200 */
[----:B------:R-:W5:Y:S01]  /*42e0*/  I2F R60, R73 ;  /* 0x00000049003c7306 */ /* 0x000f620000201400 */
[----:B------:R-:W-:-:S02]  /*42f0*/  ISETP.GE.AND P4, PT, R95, R133, PT ;  /* 0x000000855f00720c */ /* 0x000fc40003f86270 */
[C---:B------:R-:W-:Y:S02]  /*4300*/  ISETP.GE.AND P3, PT, R94.reuse, R133, PT ;  /* 0x000000855e00720c */ /* 0x040fe40003f66270 */
[----:B------:R-:W-:Y:S02]  /*4310*/  ISETP.GE.AND P0, PT, R94, R132, PT ;  /* 0x000000845e00720c */ /* 0x000fe40003f06270 */
[----:B------:R-:W-:Y:S01]  /*4320*/  IADD3 R62, R3, 0x38, RZ ;  /* 0x00000038033e7810 */ /* 0x000fe20007ffe0ff */
[CC--:B---3--:R-:W-:Y:S01]  /*4330*/  FFMA.FTZ R58, R0.reuse, R91.reuse, R58 ;  /* 0x0000005b003a7223 */ /* 0x0c8fe2000001003a */
[----:B------:R-:W-:Y:S01]  /*4340*/  FSEL R157, R57, -INF , !P3 ;  /* 0xff800000399d7808 */ /* 0x000fe20005800000 */
[C---:B------:R-:W-:Y:S01]  /*4350*/  FFMA.FTZ R56, R0.reuse, R91, R56 ;  /* 0x0000005b00387223 */ /* 0x040fe20000010038 */
[----:B------:R-:W-:Y:S01]  /*4360*/  FSEL R154, R59, -INF , !P0 ;  /* 0xff8000003b9a7808 */ /* 0x000fe20004000000 */
[-C--:B------:R-:W-:Y:S01]  /*4370*/  FFMA.FTZ R54, R0, R63.reuse, R54 ;  /* 0x0000003f00367223 */ /* 0x080fe20000010036 */
[----:B------:R-:W-:Y:S01]  /*4380*/  FSEL R152, R58, -INF , !P2 ;  /* 0xff8000003a987808 */ /* 0x000fe20005000000 */
[----:B------:R-:W3:Y:S01]  /*4390*/  I2F R61, R62 ;  /* 0x0000003e003d7306 */ /* 0x000ee20000201400 */
[----:B------:R-:W-:Y:S01]  /*43a0*/  FSEL R155, R56, -INF , !P4 ;  /* 0xff800000389b7808 */ /* 0x000fe20006000000 */
[----:B-----5:R-:W-:Y:S01]  /*43b0*/  FFMA.FTZ R55, R0, R60, R55 ;  /* 0x0000003c00377223 */ /* 0x020fe20000010037 */
[----:B------:R-:W-:Y:S01]  /*43c0*/  ISETP.GE.AND P2, PT, R73, R132, PT ;  /* 0x000000844900720c */ /* 0x000fe20003f46270 */
[----:B--2---:R-:W-:Y:S01]  /*43d0*/  HMMA.16816.F32 R44, R48, R68, R44 ;  /* 0x00000044302c723c */ /* 0x004fe2000000182c */
[----:B------:R-:W-:Y:S01]  /*43e0*/  FSEL R136, R54, -INF , !P1 ;  /* 0xff80000036887808 */ /* 0x000fe20004800000 */
[C---:B------:R-:W-:Y:S01]  /*43f0*/  FFMA.FTZ R141, R0.reuse, R63, R52 ;  /* 0x0000003f008d7223 */ /* 0x040fe20000010034 */
[C---:B------:R-:W-:Y:S01]  /*4400*/  IADD3 R72, R3.reuse, 0x39, RZ ;  /* 0x0000003903487810 */ /* 0x040fe20007ffe0ff */
[----:B------:R-:W-:Y:S01]  /*4410*/  FFMA.FTZ R145, R0, R60, R53 ;  /* 0x0000003c00917223 */ /* 0x000fe20000010035 */
[----:B------:R-:W-:-:S02]  /*4420*/  IADD3 R54, R3, 0x40, RZ ;  /* 0x0000004003367810 */ /* 0x000fc40007ffe0ff */
[----:B------:R-:W-:Y:S01]  /*4430*/  FSEL R138, R55, -INF , !P2 ;  /* 0xff800000378a7808 */ /* 0x000fe20005000000 */
[----:B----4-:R-:W-:Y:S01]  /*4440*/  HMMA.16816.F32 R56, R8, R64, R36 ;  /* 0x000000400838723c */ /* 0x010fe20000001824 */
[----:B------:R-:W2:Y:S01]  /*4450*/  LDSM.16.M88.4 R36, [R169+0x8400] ;  /* 0x00840000a924783b */ /* 0x000ea20000000200 */
[C---:B------:R-:W-:Y:S01]  /*4460*/  IADD3 R55, R3.reuse, 0x41, RZ ;  /* 0x0000004103377810 */ /* 0x040fe20007ffe0ff */
[----:B------:R-:W4:Y:S01]  /*4470*/  I2F R52, R72 ;  /* 0x0000004800347306 */ /* 0x000f220000201400 */
[----:B------:R-:W-:Y:S01]  /*4480*/  ISETP.GE.AND P3, PT, R62, R133, PT ;  /* 0x000000853e00720c */ /* 0x000fe20003f66270 */
[-C--:B---3--:R-:W-:Y:S01]  /*4490*/  FFMA.FTZ R96, R0, R61.reuse, R96 ;  /* 0x0000003d00607223 */ /* 0x088fe20000010060 */
[----:B------:R-:W-:Y:S01]  /*44a0*/  ISETP.GE.AND P0, PT, R62, R132, PT ;  /* 0x000000843e00720c */ /* 0x000fe20003f06270 */
[----:B------:R-:W-:Y:S01]  /*44b0*/  FFMA.FTZ R98, R0, R61, R98 ;  /* 0x0000003d00627223 */ /* 0x000fe20000010062 */
[----:B------:R-:W-:Y:S01]  /*44c0*/  HMMA.16816.F32 R68, R48, R70, R40 ;  /* 0x000000463044723c */ /* 0x000fe20000001828 */
[----:B------:R-:W3:Y:S01]  /*44d0*/  LDSM.16.M88.4 R40, [R172+0x8c00] ;  /* 0x008c0000ac28783b */ /* 0x000ee20000000200 */
[----:B------:R-:W-:Y:S01]  /*44e0*/  IADD3 R62, R3, 0x49, RZ ;  /* 0x00000049033e7810 */ /* 0x000fe20007ffe0ff */
[----:B------:R-:W5:Y:S01]  /*44f0*/  I2F R53, R54 ;  /* 0x0000003600357306 */ /* 0x000f620000201400 */
[----:B------:R-:W-:-:S02]  /*4500*/  ISETP.GE.AND P4, PT, R73, R133, PT ;  /* 0x000000854900720c */ /* 0x000fc40003f86270 */
[----:B------:R-:W-:Y:S02]  /*4510*/  IADD3 R63, R3, 0x48, RZ ;  /* 0x00000048033f7810 */ /* 0x000fe40007ffe0ff */
[C---:B-1----:R-:W-:Y:S01]  /*4520*/  HMMA.16816.F32 R28, R8.reuse, R12, R28 ;  /* 0x0000000c081c723c */ /* 0x042fe2000000181c */
[----:B------:R-:W-:Y:S02]  /*4530*/  FSEL R145, R145, -INF , !P4 ;  /* 0xff80000091917808 */ /* 0x000fe40006000000 */
[----:B------:R1:W1:Y:S01]  /*4540*/  I2F R60, R55 ;  /* 0x00000037003c7306 */ /* 0x0002620000201400 */
[----:B------:R-:W-:Y:S01]  /*4550*/  FSEL R147, R96, -INF , !P3 ;  /* 0xff80000060937808 */ /* 0x000fe20005800000 */
[-C--:B----4-:R-:W-:Y:S01]  /*4560*/  FFMA.FTZ R97, R0, R52.reuse, R97 ;  /* 0x0000003400617223 */ /* 0x090fe20000010061 */
[----:B------:R-:W-:Y:S01]  /*4570*/  FSEL R144, R98, -INF , !P0 ;  /* 0xff80000062907808 */ /* 0x000fe20004000000 */
[----:B------:R-:W-:Y:S01]  /*4580*/  FFMA.FTZ R99, R0, R52, R99 ;  /* 0x0000003400637223 */ /* 0x000fe20000010063 */
[----:B------:R-:W-:Y:S01]  /*4590*/  HMMA.16816.F32 R32, R8, R66, R32 ;  /* 0x000000420820723c */ /* 0x000fe20000001820 */
[----:B------:R-:W-:-:S02]  /*45a0*/  ISETP.GE.AND P4, PT, R54, R133, PT ;  /* 0x000000853600720c */ /* 0x000fc40003f86270 */
[----:B------:R-:W4:Y:S01]  /*45b0*/  I2F R12, R62 ;  /* 0x0000003e000c7306 */ /* 0x000f220000201400 */
[-C--:B------:R-:W-:Y:S01]  /*45c0*/  ISETP.GE.AND P2, PT, R54, R132.reuse, PT ;  /* 0x000000843600720c */ /* 0x080fe20003f46270 */
[C---:B-----5:R-:W-:Y:S01]  /*45d0*/  FFMA.FTZ R44, R0.reuse, R53, R44 ;  /* 0x00000035002c7223 */ /* 0x060fe2000001002c */
[C---:B------:R-:W-:Y:S01]  /*45e0*/  ISETP.GE.AND P3, PT, R55.reuse, R133, PT ;  /* 0x000000853700720c */ /* 0x040fe20003f66270 */
[C---:B------:R-:W-:Y:S01]  /*45f0*/  FFMA.FTZ R46, R0.reuse, R53, R46 ;  /* 0x00000035002e7223 */ /* 0x040fe2000001002e */
[----:B------:R-:W-:Y:S01]  /*4600*/  ISETP.GE.AND P0, PT, R55, R132, PT ;  /* 0x000000843700720c */ /* 0x000fe20003f06270 */
[----:B------:R-:W-:Y:S01]  /*4610*/  HMMA.16816.F32 R24, R8, R14, R24 ;  /* 0x0000000e0818723c */ /* 0x000fe20000001818 */
[----:B------:R-:W-:Y:S01]  /*4620*/  IADD3 R13, R3, 0x50, RZ ;  /* 0x00000050030d7810 */ /* 0x000fe20007ffe0ff */
[----:B------:R-:W5:Y:S01]  /*4630*/  I2F R61, R63 ;  /* 0x0000003f003d7306 */ /* 0x000f620000201400 */
[----:B-1----:R-:W1:Y:S01]  /*4640*/  LDSM.16.M88.4 R52, [R169+0x8800] ;  /* 0x00880000a934783b */ /* 0x002e620000000200 */
[CC--:B------:R-:W-:Y:S01]  /*4650*/  FFMA.FTZ R135, R0.reuse, R60.reuse, R45 ;  /* 0x0000003c00877223 */ /* 0x0c0fe2000001002d */
[----:B------:R-:W-:Y:S01]  /*4660*/  FSEL R141, R141, -INF , !P5 ;  /* 0xff8000008d8d7808 */ /* 0x000fe20006800000 */
[----:B------:R-:W-:Y:S01]  /*4670*/  FFMA.FTZ R47, R0, R60, R47 ;  /* 0x0000003c002f7223 */ /* 0x000fe2000001002f */
[-C--:B------:R-:W-:Y:S01]  /*4680*/  ISETP.GE.AND P5, PT, R72, R133.reuse, PT ;  /* 0x000000854800720c */ /* 0x080fe20003fa6270 */
[C---:B--2---:R-:W-:Y:S01]  /*4690*/  HMMA.16816.F32 R56, R48.reuse, R36, R56 ;  /* 0x000000243038723c */ /* 0x044fe20000001838 */
[----:B------:R-:W-:Y:S01]  /*46a0*/  FSEL R135, R135, -INF , !P3 ;  /* 0xff80000087877808 */ /* 0x000fe20005800000 */
[----:B------:R2:W2:Y:S01]  /*46b0*/  I2F R45, R13 ;  /* 0x0000000d002d7306 */ /* 0x0004a20000201400 */
[----:B------:R-:W-:Y:S01]  /*46c0*/  FSEL R134, R47, -INF , !P0 ;  /* 0xff8000002f867808 */ /* 0x000fe20004000000 */
[CC--:B----4-:R-:W-:Y:S01]  /*46d0*/  FFMA.FTZ R69, R0.reuse, R12.reuse, R69 ;  /* 0x0000000c00457223 */ /* 0x0d0fe20000010045 */
[C---:B------:R-:W-:Y:S01]  /*46e0*/  ISETP.GE.AND P3, PT, R13.reuse, R133, PT ;  /* 0x000000850d00720c */ /* 0x040fe20003f66270 */
[----:B------:R-:W-:Y:S01]  /*46f0*/  FFMA.FTZ R71, R0, R12, R71 ;  /* 0x0000000c00477223 */ /* 0x000fe20000010047 */
[-C--:B------:R-:W-:Y:S01]  /*4700*/  ISETP.GE.AND P0, PT, R13, R132.reuse, PT ;  /* 0x000000840d00720c */ /* 0x080fe20003f06270 */
[----:B------:R-:W-:Y:S01]  /*4710*/  HMMA.16816.F32 R32, R48, R38, R32 ;  /* 0x000000263020723c */ /* 0x000fe20000001820 */
[----:B------:R-:W-:Y:S01]  /*4720*/  ISETP.GE.AND P1, PT, R72, R132, PT ;  /* 0x000000844800720c */ /* 0x000fe20003f26270 */
[CC--:B-----5:R-:W-:Y:S01]  /*4730*/  FFMA.FTZ R68, R0.reuse, R61.reuse, R68 ;  /* 0x0000003d00447223 */ /* 0x0e0fe20000010044 */
[----:B------:R-:W-:Y:S01]  /*4740*/  FSEL R149, R97, -INF , !P5 ;  /* 0xff80000061957808 */ /* 0x000fe20006800000 */
[----:B------:R-:W-:Y:S01]  /*4750*/  FFMA.FTZ R70, R0, R61, R70 ;  /* 0x0000003d00467223 */ /* 0x000fe20000010046 */
[----:B------:R-:W-:-:S02]  /*4760*/  FSEL R146, R99, -INF , !P1 ;  /* 0xff80000063927808 */ /* 0x000fc40004800000 */
[C---:B------:R-:W-:Y:S01]  /*4770*/  ISETP.GE.AND P5, PT, R63.reuse, R133, PT ;  /* 0x000000853f00720c */ /* 0x040fe20003fa6270 */
[----:B---3--:R-:W-:Y:S01]  /*4780*/  HMMA.16816.F32 R16, R8, R42, R16 ;  /* 0x0000002a0810723c */ /* 0x008fe20000001810 */
[----:B------:R-:W-:Y:S01]  /*4790*/  ISETP.GE.AND P1, PT, R63, R132, PT ;  /* 0x000000843f00720c */ /* 0x000fe20003f26270 */
[----:B--2---:R-:W2:Y:S01]  /*47a0*/  LDSM.16.M88.4 R12, [R169+0x8c00] ;  /* 0x008c0000a90c783b */ /* 0x004ea20000000200 */
[----:B------:R-:W-:Y:S01]  /*47b0*/  IADD3 R36, R3, 0x51, RZ ;  /* 0x0000005103247810 */ /* 0x000fe20007ffe0ff */
[----:B------:R-:W-:-:S04]  /*47c0*/  DEPBAR.LE SB0, 0x0 ;  /* 0x000080000000791a */ /* 0x000fc80000000000 */
[----:B------:R-:W-:Y:S01]  /*47d0*/  FSEL R137, R44, -INF , !P4 ;  /* 0xff8000002c897808 */ /* 0x000fe20006000000 */
[-C--:B------:R-:W-:Y:S01]  /*47e0*/  FFMA.FTZ R58, R0, R45.reuse, R58 ;  /* 0x0000002d003a7223 */ /* 0x080fe2000001003a */
[----:B------:R-:W-:Y:S01]  /*47f0*/  FSEL R143, R68, -INF , !P5 ;  /* 0xff800000448f7808 */ /* 0x000fe20006800000 */
[----:B------:R3:W4:Y:S01]  /*4800*/  I2F R44, R36 ;  /* 0x00000024002c7306 */ /* 0x0007220000201400 */
[----:B------:R-:W-:Y:S01]  /*4810*/  FSEL R140, R70, -INF , !P1 ;  /* 0xff800000468c7808 */ /* 0x000fe20004800000 */
[----:B------:R-:W-:Y:S01]  /*4820*/  FFMA.FTZ R56, R0, R45, R56 ;  /* 0x0000002d00387223 */ /* 0x000fe20000010038 */
[----:B------:R-:W-:Y:S02]  /*4830*/  FSEL R142, R46, -INF , !P2 ;  /* 0xff8000002e8e7808 */ /* 0x000fe40005000000 */
[C---:B------:R-:W-:Y:S02]  /*4840*/  ISETP.GE.AND P5, PT, R36.reuse, R133, PT ;  /* 0x000000852400720c */ /* 0x040fe40003fa6270 */
[----:B------:R-:W-:Y:S01]  /*4850*/  ISETP.GE.AND P1, PT, R36, R132, PT ;  /* 0x000000842400720c */ /* 0x000fe20003f26270 */
[----:B-1----:R-:W-:Y:S01]  /*4860*/  HMMA.16816.F32 R28, R48, R52, R28 ;  /* 0x00000034301c723c */ /* 0x002fe2000000181c */
[----:B------:R-:W-:-:S02]  /*4870*/  IADD3 R46, R3, 0x58, RZ ;  /* 0x00000058032e7810 */ /* 0x000fc40007ffe0ff */
[C---:B------:R-:W-:Y:S02]  /*4880*/  IADD3 R60, R3.reuse, 0x59, RZ ;  /* 0x00000059033c7810 */ /* 0x040fe40007ffe0ff */
[----:B------:R-:W1:Y:S01]  /*4890*/  I2F R47, R46 ;  /* 0x0000002e002f7306 */ /* 0x000e620000201400 */
[----:B------:R-:W-:Y:S02]  /*48a0*/  FSEL R64, R58, -INF , !P0 ;  /* 0xff8000003a407808 */ /* 0x000fe40004000000 */
[----:B---3--:R-:W-:Y:S01]  /*48b0*/  HMMA.16816.F32 R36, R8, R40, R20 ;  /* 0x000000280824723c */ /* 0x008fe20000001814 */
[-C--:B------:R-:W-:Y:S02]  /*48c0*/  ISETP.GE.AND P0, PT, R60, R132.reuse, PT ;  /* 0x000000843c00720c */ /* 0x080fe40003f06270 */
[C---:B------:R-:W-:Y:S02]  /*48d0*/  ISETP.GE.AND P4, PT, R62.reuse, R133, PT ;  /* 0x000000853e00720c */ /* 0x040fe40003f86270 */
[----:B------:R-:W3:Y:S01]  /*48e0*/  I2F R40, R60 ;  /* 0x0000003c00287306 */ /* 0x000ee20000201400 */
[----:B------:R-:W-:Y:S01]  /*48f0*/  ISETP.GE.AND P2, PT, R62, R132, PT ;  /* 0x000000843e00720c */ /* 0x000fe20003f46270 */
[CC--:B----4-:R-:W-:Y:S01]  /*4900*/  FFMA.FTZ R23, R0.reuse, R44.reuse, R57 ;  /* 0x0000002c00177223 */ /* 0x0d0fe20000010039 */
[C---:B------:R-:W-:Y:S01]  /*4910*/  HMMA.16816.F32 R24, R48.reuse, R54, R24 ;  /* 0x000000363018723c */ /* 0x040fe20000001818 */
[C---:B------:R-:W-:Y:S01]  /*4920*/  IADD3 R20, R3.reuse, 0x60, RZ ;  /* 0x0000006003147810 */ /* 0x040fe20007ffe0ff */
[C---:B------:R-:W-:Y:S01]  /*4930*/  FFMA.FTZ R22, R0.reuse, R44, R59 ;  /* 0x0000002c00167223 */ /* 0x040fe2000001003b */
[C---:B------:R-:W-:Y:S01]  /*4940*/  IADD3 R8, R3.reuse, 0x69, RZ ;  /* 0x0000006903087810 */ /* 0x040fe20007ffe0ff */
[CC--:B-1----:R-:W-:Y:S01]  /*4950*/  FFMA.FTZ R21, R0.reuse, R47.reuse, R32 ;  /* 0x0000002f00157223 */ /* 0x0c2fe20000010020 */
[----:B------:R-:W1:Y:S01]  /*4960*/  I2F R41, R20 ;  /* 0x0000001400297306 */ /* 0x000e620000201400 */
[----:B------:R-:W-:Y:S01]  /*4970*/  FFMA.FTZ R47, R0, R47, R34 ;  /* 0x0000002f002f7223 */ /* 0x000fe20000010022 */
[C---:B------:R-:W-:Y:S01]  /*4980*/  IADD3 R34, R3.reuse, 0x68, RZ ;  /* 0x0000006803227810 */ /* 0x040fe20007ffe0ff */
[----:B--2---:R-:W-:Y:S01]  /*4990*/  HMMA.16816.F32 R16, R48, R14, R16 ;  /* 0x0000000e3010723c */ /* 0x004fe20000001810 */
[----:B------:R-:W-:-:S02]  /*49a0*/  IADD3 R44, R3, 0x61, RZ ;  /* 0x00000061032c7810 */ /* 0x000fc40007ffe0ff */
[----:B------:R-:W-:Y:S01]  /*49b0*/  FSEL R23, R23, -INF , !P5 ;  /* 0xff80000017177808 */ /* 0x000fe20006800000 */
[-C--:B---3--:R-:W-:Y:S01]  /*49c0*/  FFMA.FTZ R35, R0, R40.reuse, R35 ;  /* 0x0000002800237223 */ /* 0x088fe20000010023 */
[----:B------:R-:W2:Y:S01]  /*49d0*/  I2F R9, R34 ;  /* 0x0000002200097306 */ /* 0x000ea20000201400 */
[----:B------:R-:W-:Y:S01]  /*49e0*/  ISETP.GE.AND P5, PT, R20, R133, PT ;  /* 0x000000851400720c */ /* 0x000fe20003fa6270 */
[----:B------:R-:W-:Y:S01]  /*49f0*/  FFMA.FTZ R33, R0, R40, R33 ;  /* 0x0000002800217223 */ /* 0x000fe20000010021 */
[----:B------:R-:W-:Y:S01]  /*4a00*/  HMMA.16816.F32 R36, R48, R12, R36 ;  /* 0x0000000c3024723c */ /* 0x000fe20000001824 */
[----:B------:R-:W-:Y:S02]  /*4a10*/  FSEL R62, R35, -INF , !P0 ;  /* 0xff800000233e7808 */ /* 0x000fe40004000000 */
[----:B------:R-:W-:Y:S02]  /*4a20*/  ISETP.GE.AND P0, PT, R34, R132, PT ;  /* 0x000000842200720c */ /* 0x000fe40003f06270 */
[----:B------:R-:W3:Y:S01]  /*4a30*/  I2F R10, R8 ;  /* 0x00000008000a7306 */ /* 0x000ee20000201400 */
[CC--:B-1----:R-:W-:Y:S01]  /*4a40*/  FFMA.FTZ R28, R0.reuse, R41.reuse, R28 ;  /* 0x00000029001c7223 */ /* 0x0c2fe2000001001c */
[----:B------:R-:W-:Y:S01]  /*4a50*/  IADD3 R12, R3, 0x70, RZ ;  /* 0x00000070030c7810 */ /* 0x000fe20007ffe0ff */
[----:B------:R-:W-:Y:S01]  /*4a60*/  FFMA.FTZ R30, R0, R41, R30 ;  /* 0x00000029001e7223 */ /* 0x000fe2000001001e */
[----:B------:R-:W-:-:S02]  /*4a70*/  FSEL R139, R69, -INF , !P4 ;  /* 0xff800000458b7808 */ /* 0x000fc40006000000 */
[----:B------:R-:W-:Y:S02]  /*4a80*/  FSEL R53, R28, -INF , !P5 ;  /* 0xff8000001c357808 */ /* 0x000fe40006800000 */
[----:B------:R-:W1:Y:S01]  /*4a90*/  I2F R11, R12 ;  /* 0x0000000c000b7306 */ /* 0x000e620000201400 */
[----:B--2---:R-:W-:Y:S01]  /*4aa0*/  FFMA.FTZ R26, R0, R9, R26 ;  /* 0x00000009001a7223 */ /* 0x004fe2000001001a */
[----:B------:R-:W-:Y:S01]  /*4ab0*/  ISETP.GE.AND P4, PT, R46, R133, PT ;  /* 0x000000852e00720c */ /* 0x000fe20003f86270 */
[----:B------:R-:W-:Y:S01]  /*4ac0*/  FFMA.FTZ R24, R0, R9, R24 ;  /* 0x0000000900187223 */ /* 0x000fe20000010018 */
[----:B------:R-:W-:Y:S02]  /*4ad0*/  FSEL R126, R71, -INF , !P2 ;  /* 0xff800000477e7808 */ /* 0x000fe40005000000 */
[----:B------:R-:W-:Y:S02]  /*4ae0*/  FSEL R28, R26, -INF , !P0 ;  /* 0xff8000001a1c7808 */ /* 0x000fe40004000000 */
[----:B------:R-:W2:Y:S01]  /*4af0*/  I2F R32, R44 ;  /* 0x0000002c00207306 */ /* 0x000ea20000201400 */
[----:B---3--:R-:W-:Y:S01]  /*4b00*/  FFMA.FTZ R25, R0, R10, R25 ;  /* 0x0000000a00197223 */ /* 0x008fe20000010019 */
[----:B------:R-:W-:Y:S01]  /*4b10*/  ISETP.GE.AND P2, PT, R46, R132, PT ;  /* 0x000000842e00720c */ /* 0x000fe20003f46270 */
[----:B------:R-:W-:Y:S01]  /*4b20*/  FFMA.FTZ R27, R0, R10, R27 ;  /* 0x0000000a001b7223 */ /* 0x000fe2000001001b */
[----:B------:R-:W-:-:S02]  /*4b30*/  IADD3 R10, R3, 0x78, RZ ;  /* 0x00000078030a7810 */ /* 0x000fc40007ffe0ff */
[----:B------:R-:W-:Y:S01]  /*4b40*/  FSEL R63, R56, -INF , !P3 ;  /* 0xff800000383f7808 */ /* 0x000fe20005800000 */
[----:B-1----:R-:W-:Y:S01]  /*4b50*/  FFMA.FTZ R36, R0, R11, R36 ;  /* 0x0000000b00247223 */ /* 0x002fe20000010024 */
[----:B------:R-:W-:Y:S01]  /*4b60*/  ISETP.GE.AND P3, PT, R60, R133, PT ;  /* 0x000000853c00720c */ /* 0x000fe20003f66270 */
[----:B------:R-:W-:Y:S01]  /*4b70*/  FFMA.FTZ R26, R0, R11, R38 ;  /* 0x0000000b001a7223 */ /* 0x000fe20000010026 */
[----:B------:R-:W-:Y:S01]  /*4b80*/  FSEL R22, R22, -INF , !P1 ;  /* 0xff80000016167808 */ /* 0x000fe20004800000 */
[----:B------:R-:W1:Y:S01]  /*4b90*/  I2F R11, R10 ;  /* 0x0000000a000b7306 */ /* 0x000e620000201400 */
[----:B------:R-:W-:Y:S02]  /*4ba0*/  ISETP.GE.AND P1, PT, R20, R132, PT ;  /* 0x000000841400720c */ /* 0x000fe40003f26270 */
[----:B------:R-:W-:Y:S01]  /*4bb0*/  FSEL R21, R21, -INF , !P4 ;  /* 0xff80000015157808 */ /* 0x000fe20006000000 */
[-C--:B--2---:R-:W-:Y:S01]  /*4bc0*/  FFMA.FTZ R29, R0, R32.reuse, R29 ;  /* 0x00000020001d7223 */ /* 0x084fe2000001001d */
[----:B------:R-:W-:Y:S01]  /*4bd0*/  ISETP.GE.AND P4, PT, R44, R133, PT ;  /* 0x000000852c00720c */ /* 0x000fe20003f86270 */
[----:B------:R-:W-:Y:S01]  /*4be0*/  FFMA.FTZ R31, R0, R32, R31 ;  /* 0x00000020001f7223 */ /* 0x000fe2000001001f */
[----:B------:R-:W-:Y:S01]  /*4bf0*/  FSEL R20, R47, -INF , !P2 ;  /* 0xff8000002f147808 */ /* 0x000fe20005000000 */
[----:B------:R-:W2:Y:S01]  /*4c00*/  I2F R13, R3 ;  /* 0x00000003000d7306 */ /* 0x000ea20000201400 */
[----:B------:R-:W-:-:S02]  /*4c10*/  ISETP.GE.AND P2, PT, R44, R132, PT ;  /* 0x000000842c00720c */ /* 0x000fc40003f46270 */
[----:B------:R-:W-:Y:S02]  /*4c20*/  FSEL R121, R33, -INF , !P3 ;  /* 0xff80000021797808 */ /* 0x000fe40005800000 */
[----:B------:R-:W-:Y:S02]  /*4c30*/  ISETP.GE.AND P3, PT, R34, R133, PT ;  /* 0x000000852200720c */ /* 0x000fe40003f66270 */
[----:B------:R-:W-:Y:S01]  /*4c40*/  IADD3 R9, R3, 0x71, RZ ;  /* 0x0000007103097810 */ /* 0x000fe20007ffe0ff */
[CC--:B-1----:R-:W-:Y:S01]  /*4c50*/  FFMA.FTZ R16, R0.reuse, R11.reuse, R16 ;  /* 0x0000000b00107223 */ /* 0x0c2fe20000010010 */
[----:B------:R-:W-:Y:S01]  /*4c60*/  FSEL R52, R29, -INF , !P4 ;  /* 0xff8000001d347808 */ /* 0x000fe20006000000 */
[----:B------:R-:W-:Y:S01]  /*4c70*/  FFMA.FTZ R18, R0, R11, R18 ;  /* 0x0000000b00127223 */ /* 0x000fe20000010012 */
[----:B------:R-:W-:Y:S02]  /*4c80*/  FSEL R30, R30, -INF , !P1 ;  /* 0xff8000001e1e7808 */ /* 0x000fe40004800000 */
[----:B------:R-:W-:Y:S01]  /*4c90*/  FSEL R29, R31, -INF , !P2 ;  /* 0xff8000001f1d7808 */ /* 0x000fe20005000000 */
[----:B------:R-:W-:Y:S01]  /*4ca0*/  BAR.SYNC.DEFER_BLOCKING 0x0 ;  /* 0x0000000000007b1d */ /* 0x000fe20000010000 */
[----:B------:R-:W-:Y:S01]  /*4cb0*/  ISETP.GE.AND P5, PT, R8, R133, PT ;  /* 0x000000850800720c */ /* 0x000fe20003fa6270 */
[----:B--2---:R-:W-:Y:S01]  /*4cc0*/  FFMA.FTZ R76, R0, R13, R76 ;  /* 0x0000000d004c7223 */ /* 0x004fe2000001004c */
[----:B------:R-:W-:-:S02]  /*4cd0*/  ISETP.GE.AND P1, PT, R8, R132, PT ;  /* 0x000000840800720c */ /* 0x000fc40003f26270 */
[CC--:B------:R-:W-:Y:S01]  /*4ce0*/  ISETP.GE.AND P4, PT, R12.reuse, R133.reuse, PT ;  /* 0x000000850c00720c */ /* 0x0c0fe20003f86270 */
[----:B------:R-:W1:Y:S01]  /*4cf0*/  I2F R8, R9 ;  /* 0x0000000900087306 */ /* 0x000e620000201400 */
[-C--:B------:R-:W-:Y:S02]  /*4d00*/  ISETP.GE.AND P2, PT, R12, R132.reuse, PT ;  /* 0x000000840c00720c */ /* 0x080fe40003f46270 */
[----:B------:R-:W-:Y:S02]  /*4d10*/  FSEL R47, R24, -INF , !P3 ;  /* 0xff800000182f7808 */ /* 0x000fe40005800000 */
[C---:B------:R-:W-:Y:S02]  /*4d20*/  ISETP.GE.AND P3, PT, R9.reuse, R133, PT ;  /* 0x000000850900720c */ /* 0x040fe40003f66270 */
[----:B------:R-:W-:Y:S02]  /*4d30*/  ISETP.GE.AND P0, PT, R9, R132, PT ;  /* 0x000000840900720c */ /* 0x000fe40003f06270 */
[----:B------:R-:W-:-:S02]  /*4d40*/  FSEL R46, R36, -INF , !P4 ;  /* 0xff800000242e7808 */ /* 0x000fc40006000000 */
[----:B------:R-:W-:Y:S02]  /*4d50*/  FSEL R26, R26, -INF , !P2 ;  /* 0xff8000001a1a7808 */ /* 0x000fe40005000000 */
[CC--:B------:R-:W-:Y:S02]  /*4d60*/  ISETP.GE.AND P4, PT, R3.reuse, R133.reuse, PT ;  /* 0x000000850300720c */ /* 0x0c0fe40003f86270 */
[C---:B------:R-:W-:Y:S01]  /*4d70*/  ISETP.GE.AND P2, PT, R3.reuse, R132, PT ;  /* 0x000000840300720c */ /* 0x040fe20003f46270 */
[CC--:B-1----:R-:W-:Y:S01]  /*4d80*/  FFMA.FTZ R31, R0.reuse, R8.reuse, R37 ;  /* 0x00000008001f7223 */ /* 0x0c2fe20000010025 */
[----:B------:R-:W-:Y:S02]  /*4d90*/  IADD3 R9, R3, 0x79, RZ ;  /* 0x0000007903097810 */ /* 0x000fe40007ffe0ff */
[----:B------:R-:W-:Y:S01]  /*4da0*/  FSEL R59, R25, -INF , !P5 ;  /* 0xff800000193b7808 */ /* 0x000fe20006800000 */
[----:B------:R-:W-:Y:S01]  /*4db0*/  FFMA.FTZ R25, R0, R8, R39 ;  /* 0x0000000800197223 */ /* 0x000fe20000010027 */
[----:B------:R-:W1:Y:S01]  /*4dc0*/  I2F R3, R9 ;  /* 0x0000000900037306 */ /* 0x000e620000201400 */
[----:B------:R-:W-:Y:S01]  /*4dd0*/  ISETP.GE.AND P5, PT, R10, R133, PT ;  /* 0x000000850a00720c */ /* 0x000fe20003fa6270 */
[----:B------:R-:W-:Y:S01]  /*4de0*/  FFMA.FTZ R8, R0, R13, R78 ;  /* 0x0000000d00087223 */ /* 0x000fe2000001004e */
[----:B------:R-:W-:-:S02]  /*4df0*/  FSEL R27, R27, -INF , !P1 ;  /* 0xff8000001b1b7808 */ /* 0x000fc40004800000 */
[----:B------:R-:W-:Y:S02]  /*4e00*/  FSEL R54, R16, -INF , !P5 ;  /* 0xff80000010367808 */ /* 0x000fe40006800000 */
[----:B------:R-:W-:Y:S02]  /*4e10*/  ISETP.GT.AND P5, PT, R182, R175, PT ;  /* 0x000000afb600720c */ /* 0x000fe40003fa4270 */
[----:B------:R-:W-:Y:S02]  /*4e20*/  FSEL R31, R31, -INF , !P3 ;  /* 0xff8000001f1f7808 */ /* 0x000fe40005800000 */
[----:B------:R-:W-:Y:S02]  /*4e30*/  FSEL R25, R25, -INF , !P0 ;  /* 0xff80000019197808 */ /* 0x000fe40004000000 */
[-C--:B------:R-:W-:Y:S02]  /*4e40*/  ISETP.GE.AND P1, PT, R10, R132.reuse, PT ;  /* 0x000000840a00720c */ /* 0x080fe40003f26270 */
[C---:B------:R-:W-:Y:S01]  /*4e50*/  ISETP.GE.AND P3, PT, R9.reuse, R133, PT ;  /* 0x000000850900720c */ /* 0x040fe20003f66270 */
[CC--:B-1----:R-:W-:Y:S01]  /*4e60*/  FFMA.FTZ R17, R0.reuse, R3.reuse, R17 ;  /* 0x0000000300117223 */ /* 0x0c2fe20000010011 */
[----:B------:R-:W-:Y:S01]  /*4e70*/  ISETP.GE.AND P0, PT, R9, R132, PT ;  /* 0x000000840900720c */ /* 0x000fe20003f06270 */
[----:B------:R-:W-:Y:S01]  /*4e80*/  FFMA.FTZ R19, R0, R3, R19 ;  /* 0x0000000300137223 */ /* 0x000fe20000010013 */
        /* <DEDUP_REMOVED lines=64> */
.L_x_2627:
[----:B------:R-:W-:-:S04]  /*5290*/  LEA R13, -R128, RZ, 0x7 ;  /* 0x000000ff800d7211 */ /* 0x000fc800078e39ff */
[----:B------:R-:W-:Y:S02]  /*52a0*/  SHF.R.S32.HI R14, RZ, 0x1f, R13 ;  /* 0x0000001fff0e7819 */ /* 0x000fe4000001140d */
.L_x_2628:
        /* <DEDUP_REMOVED lines=121> */
.L_x_2630:
[----:B------:R-:W-:Y:S05]  /*5a40*/  BSYNC B0 ;  /* 0x0000000000007941 */ /* 0x000fea0003800000 */
.L_x_2629:
[----:B------:R-:W0:Y:S01]  /*5a50*/  LDGDEPBAR ;  /* 0x00000000000079af */ /* 0x000e220000000000 */
[----:B------:R-:W-:-:S04]  /*5a60*/  IADD3 R130, P0, R13, R130, RZ ;  /* 0x000000820d827210 */ /* 0x000fc80007f1e0ff */
[----:B------:R-:W-:Y:S02]  /*5a70*/  IADD3.X R131, R14, R131, RZ, P0, !PT ;  /* 0x000000830e837210 */ /* 0x000fe400007fe4ff */
.L_x_2626:
        /* <DEDUP_REMOVED lines=52> */
[----:B-1----:R-:W-:Y:S01]  /*5dc0*/  LDSM.16.MT88.4 R16, [R170+0xb400] ;  /* 0x00b40000aa10783b */ /* 0x002fe20000004200 */
[----:B------:R-:W-:-:S03]  /*5dd0*/  FMNMX.FTZ R11, R59, R2, !PT ;  /* 0x000000023b0b7209 */ /* 0x000fc60007810000 */
[----:B------:R-:W-:Y:S01]  /*5de0*/  LDSM.16.MT88.4 R96, [R170+0xd000] ;  /* 0x00d00000aa60783b */ /* 0x000fe20000004200 */
[----:B------:R-:W-:-:S03]  /*5df0*/  FMNMX.FTZ R2, R46, R11, !PT ;  /* 0x0000000b2e027209 */ /* 0x000fc60007810000 */
[----:B------:R-:W-:Y:S01]  /*5e00*/  LDSM.16.MT88.4 R72, [R168+0x9000] ;  /* 0x00900000a848783b */ /* 0x000fe20000004200 */
[----:B------:R-:W-:-:S03]  /*5e10*/  FMNMX.FTZ R11, R31, R2, !PT ;  /* 0x000000021f0b7209 */ /* 0x000fc60007810000 */
[----:B------:R-:W-:Y:S01]  /*5e20*/  LDSM.16.MT88.4 R32, [R168+0x9400] ;  /* 0x00940000a820783b */ /* 0x000fe20000004200 */
[----:B------:R-:W-:-:S04]  /*5e30*/  FMNMX.FTZ R2, R54, R11, !PT ;  /* 0x0000000b36027209 */ /* 0x000fc80007810000 */
[----:B------:R-:W-:Y:S02]  /*5e40*/  FMNMX.FTZ R13, R51, R2, !PT ;  /* 0x00000002330d7209 */ /* 0x000fe40007810000 */
[----:B------:R-:W-:-:S03]  /*5e50*/  FMNMX.FTZ R2, R30, R3, !PT ;  /* 0x000000031e027209 */ /* 0x000fc60007810000 */
[----:B------:R-:W1:Y:S01]  /*5e60*/  SHFL.BFLY PT, R10, R13, 0x2, 0x1f ;  /* 0x0c401f000d0a7f89 */ /* 0x000e6200000e0000 */
[----:B------:R-:W-:-:S04]  /*5e70*/  FMNMX.FTZ R3, R29, R2, !PT ;  /* 0x000000021d037209 */ /* 0x000fc80007810000 */
[----:B------:R-:W-:-:S04]  /*5e80*/  FMNMX.FTZ R2, R28, R3, !PT ;  /* 0x000000031c027209 */ /* 0x000fc80007810000 */
[----:B------:R-:W-:-:S04]  /*5e90*/  FMNMX.FTZ R3, R27, R2, !PT ;  /* 0x000000021b037209 */ /* 0x000fc80007810000 */
[----:B------:R-:W-:-:S04]  /*5ea0*/  FMNMX.FTZ R2, R26, R3, !PT ;  /* 0x000000031a027209 */ /* 0x000fc80007810000 */
[----:B------:R-:W-:-:S04]  /*5eb0*/  FMNMX.FTZ R11, R25, R2, !PT ;  /* 0x00000002190b7209 */ /* 0x000fc80007810000 */
[----:B------:R-:W-:Y:S02]  /*5ec0*/  FMNMX.FTZ R2, R50, R11, !PT ;  /* 0x0000000b32027209 */ /* 0x000fe40007810000 */
[----:B-1----:R-:W-:Y:S02]  /*5ed0*/  FMNMX.FTZ R10, R13, R10, !PT ;  /* 0x0000000a0d0a7209 */ /* 0x002fe40007810000 */
[----:B------:R-:W-:Y:S01]  /*5ee0*/  FMNMX.FTZ R11, R49, R2, !PT ;  /* 0x00000002310b7209 */ /* 0x000fe20007810000 */
[----:B------:R-:W-:Y:S04]  /*5ef0*/  LDSM.16.MT88.4 R12, [R170+0x9400] ;  /* 0x00940000aa0c783b */ /* 0x000fe80000004200 */
        /* <DEDUP_REMOVED lines=25> */
[--C-:B------:R-:W-:Y:S01]  /*6090*/  FFMA.FTZ R141, R137, c[0x0][0x23c], -R58.reuse ;  /* 0x00008f00898d7a23 */ /* 0x100fe2000001083a */
[----:B-1----:R-:W-:Y:S01]  /*60a0*/  FMNMX.FTZ R2, R9, R2, !PT ;  /* 0x0000000209027209 */ /* 0x002fe20007810000 */
[--C-:B------:R-:W-:Y:S01]  /*60b0*/  FFMA.FTZ R137, R143, c[0x0][0x23c], -R58.reuse ;  /* 0x00008f008f897a23 */ /* 0x100fe2000001083a */
[----:B------:R-:W1:Y:S01]  /*60c0*/  MUFU.EX2 R66, R66 ;  /* 0x0000004200427308 */ /* 0x000e620000000800 */
[----:B--2---:R-:W-:Y:S01]  /*60d0*/  F2FP.PACK_AB R104, R120, R125 ;  /* 0x0000007d7868723e */ /* 0x004fe200000000ff */
[----:B------:R-:W-:Y:S01]  /*60e0*/  FFMA.FTZ R143, R23, c[0x0][0x23c], -R58 ;  /* 0x00008f00178f7a23 */ /* 0x000fe2000001083a */
[C---:B------:R-:W-:Y:S01]  /*60f0*/  FSETP.NEU.FTZ.AND P0, PT, R2.reuse, -INF , PT ;  /* 0xff8000000200780b */ /* 0x040fe20003f1d000 */
[----:B------:R-:W-:Y:S02]  /*6100*/  FMUL.FTZ R55, R2, c[0x0][0x23c] ;  /* 0x00008f0002377a20 */ /* 0x000fe40000410000 */
[----:B------:R-:W-:-:S02]  /*6110*/  FADD.FTZ R120, R125, R120 ;  /* 0x000000787d787221 */ /* 0x000fc40000010000 */
[----:B------:R-:W-:Y:S01]  /*6120*/  MUFU.EX2 R65, R65 ;  /* 0x0000004100417308 */ /* 0x000fe20000000800 */
[----:B------:R-:W-:Y:S01]  /*6130*/  FSEL R55, R55, RZ, P0 ;  /* 0x000000ff37377208 */ /* 0x000fe20000000000 */
[--C-:B------:R-:W-:Y:S01]  /*6140*/  FFMA.FTZ R53, R53, c[0x0][0x23c], -R58.reuse ;  /* 0x00008f0035357a23 */ /* 0x100fe2000001083a */
[----:B------:R-:W-:Y:S01]  /*6150*/  LEA R192, P0, R130, c[0x0][0x168], 0x1 ;  /* 0x00005a0082c07a11 */ /* 0x000fe200078008ff */
[----:B------:R-:W-:Y:S02]  /*6160*/  FFMA.FTZ R47, R47, c[0x0][0x23c], -R58 ;  /* 0x00008f002f2f7a23 */ /* 0x000fe4000001083a */
[----:B------:R-:W-:Y:S01]  /*6170*/  FFMA.FTZ R127, R8, c[0x0][0x23c], -R55 ;  /* 0x00008f00087f7a23 */ /* 0x000fe20000010837 */
[----:B------:R-:W-:Y:S01]  /*6180*/  LEA.HI.X R193, R130, c[0x0][0x16c], R131, 0x1, P0 ;  /* 0x00005b0082c17a11 */ /* 0x000fe200000f0c83 */
[--C-:B------:R-:W-:Y:S01]  /*6190*/  FFMA.FTZ R124, R80, c[0x0][0x23c], -R55.reuse ;  /* 0x00008f00507c7a23 */ /* 0x100fe20000010837 */
[----:B-1----:R-:W-:Y:S01]  /*61a0*/  F2FP.PACK_AB R106, R66, R123 ;  /* 0x0000007b426a723e */ /* 0x002fe200000000ff */
[--C-:B------:R-:W-:Y:S01]  /*61b0*/  FFMA.FTZ R122, R92, c[0x0][0x23c], -R55.reuse ;  /* 0x00008f005c7a7a23 */ /* 0x100fe20000010837 */
[----:B------:R-:W1:Y:S01]  /*61c0*/  MUFU.EX2 R56, R56 ;  /* 0x0000003800387308 */ /* 0x000e620000000800 */
[----:B------:R-:W-:-:S02]  /*61d0*/  FFMA.FTZ R117, R82, c[0x0][0x23c], -R55 ;  /* 0x00008f0052757a23 */ /* 0x000fc40000010837 */
[--C-:B------:R-:W-:Y:S01]  /*61e0*/  FFMA.FTZ R67, R84, c[0x0][0x23c], -R55.reuse ;  /* 0x00008f0054437a23 */ /* 0x100fe20000010837 */
[----:B------:R-:W-:Y:S01]  /*61f0*/  LDSM.16.MT88.4 R80, [R170+0xb000] ;  /* 0x00b00000aa50783b */ /* 0x000fe20000004200 */
[--C-:B------:R-:W-:Y:S02]  /*6200*/  FFMA.FTZ R60, R88, c[0x0][0x23c], -R55.reuse ;  /* 0x00008f00583c7a23 */ /* 0x100fe40000010837 */
[--C-:B------:R-:W-:Y:S01]  /*6210*/  FFMA.FTZ R61, R86, c[0x0][0x23c], -R55.reuse ;  /* 0x00008f00563d7a23 */ /* 0x100fe20000010837 */
[----:B------:R-:W-:Y:S01]  /*6220*/  MUFU.EX2 R127, R127 ;  /* 0x0000007f007f7308 */ /* 0x000fe20000000800 */
[--C-:B------:R-:W-:Y:S02]  /*6230*/  FFMA.FTZ R48, R90, c[0x0][0x23c], -R55.reuse ;  /* 0x00008f005a307a23 */ /* 0x100fe40000010837 */
[----:B------:R-:W2:Y:S01]  /*6240*/  LDSM.16.MT88.4 R88, [R168+0xb000] ;  /* 0x00b00000a858783b */ /* 0x000ea20000004200 */
[--C-:B------:R-:W-:Y:S02]  /*6250*/  FFMA.FTZ R45, R148, c[0x0][0x23c], -R55.reuse ;  /* 0x00008f00942d7a23 */ /* 0x100fe40000010837 */
[----:B------:R-:W-:-:S02]  /*6260*/  FFMA.FTZ R40, R150, c[0x0][0x23c], -R55 ;  /* 0x00008f0096287a23 */ /* 0x000fc40000010837 */
[----:B------:R-:W3:Y:S01]  /*6270*/  MUFU.EX2 R124, R124 ;  /* 0x0000007c007c7308 */ /* 0x000ee20000000800 */
[----:B-1----:R-:W-:Y:S01]  /*6280*/  F2FP.PACK_AB R8, R56, R65 ;  /* 0x000000413808723e */ /* 0x002fe200000000ff */
        /* <DEDUP_REMOVED lines=8> */
[----:B------:R-:W1:Y:S01]  /*6310*/  MUFU.EX2 R117, R117 ;  /* 0x0000007500757308 */ /* 0x000e620000000800 */
[----:B---3--:R-:W-:Y:S01]  /*6320*/  F2FP.PACK_AB R105, R124, R127 ;  /* 0x0000007f7c69723e */ /* 0x008fe200000000ff */
[--C-:B------:R-:W-:Y:S02]  /*6330*/  FFMA.FTZ R126, R126, c[0x0][0x23c], -R55.reuse ;  /* 0x00008f007e7e7a23 */ /* 0x100fe40000010837 */
[--C-:B------:R-:W-:Y:S02]  /*6340*/  FFMA.FTZ R142, R63, c[0x0][0x23c], -R58.reuse ;  /* 0x00008f003f8e7a23 */ /* 0x100fe4000001083a */
[----:B------:R-:W-:Y:S02]  /*6350*/  FFMA.FTZ R63, R21, c[0x0][0x23c], -R58 ;  /* 0x00008f00153f7a23 */ /* 0x000fe4000001083a */
[----:B------:R-:W-:Y:S01]  /*6360*/  MUFU.EX2 R57, R57 ;  /* 0x0000003900397308 */ /* 0x000fe20000000800 */
[----:B------:R-:W-:-:S02]  /*6370*/  FFMA.FTZ R62, R62, c[0x0][0x23c], -R55 ;  /* 0x00008f003e3e7a23 */ /* 0x000fc40000010837 */
[----:B------:R-:W-:Y:S02]  /*6380*/  FADD.FTZ R127, R127, R124 ;  /* 0x0000007c7f7f7221 */ /* 0x000fe40000010000 */
[--C-:B------:R-:W-:Y:S02]  /*6390*/  FFMA.FTZ R28, R28, c[0x0][0x23c], -R55.reuse ;  /* 0x00008f001c1c7a23 */ /* 0x100fe40000010837 */
[----:B------:R-:W-:Y:S01]  /*63a0*/  FFMA.FTZ R27, R27, c[0x0][0x23c], -R55 ;  /* 0x00008f001b1b7a23 */ /* 0x000fe20000010837 */
[C---:B-1----:R-:W-:Y:S01]  /*63b0*/  F2FP.PACK_AB R107, R117.reuse, R122 ;  /* 0x0000007a756b723e */ /* 0x042fe200000000ff */
[----:B------:R-:W1:Y:S01]  /*63c0*/  MUFU.EX2 R24, R24 ;  /* 0x0000001800187308 */ /* 0x000e620000000800 */
[----:B------:R-:W-:Y:S02]  /*63d0*/  FADD.FTZ R122, R122, R127 ;  /* 0x0000007f7a7a7221 */ /* 0x000fe40000010000 */
[--C-:B------:R-:W-:Y:S02]  /*63e0*/  FFMA.FTZ R50, R50, c[0x0][0x23c], -R55.reuse ;  /* 0x00008f0032327a23 */ /* 0x100fe40000010837 */
[----:B------:R-:W-:Y:S01]  /*63f0*/  FADD.FTZ R122, R117, R122 ;  /* 0x0000007a757a7221 */ /* 0x000fe20000010000 */
[----:B------:R-:W-:Y:S01]  /*6400*/  HMMA.16816.F32 R112, R104, R108, RZ ;  /* 0x0000006c6870723c */ /* 0x000fe200000018ff */
[----:B------:R-:W-:Y:S01]  /*6410*/  FFMA.FTZ R117, R46, c[0x0][0x23c], -R58 ;  /* 0x00008f002e757a23 */ /* 0x000fe2000001083a */
[----:B------:R-:W-:Y:S01]  /*6420*/  MUFU.EX2 R67, R67 ;  /* 0x0000004300437308 */ /* 0x000fe20000000800 */
[----:B------:R-:W-:-:S05]  /*6430*/  FFMA.FTZ R49, R49, c[0x0][0x23c], -R55 ;  /* 0x00008f0031317a23 */ /* 0x000fca0000010837 */
[----:B------:R-:W-:Y:S02]  /*6440*/  HMMA.16816.F32 R108, R104, R110, RZ ;  /* 0x0000006e686c723c */ /* 0x000fe400000018ff */
[----:B------:R-:W3:Y:S01]  /*6450*/  MUFU.EX2 R60, R60 ;  /* 0x0000003c003c7308 */ /* 0x000ee20000000800 */
[----:B-1----:R-:W-:-:S05]  /*6460*/  F2FP.PACK_AB R10, R24, R57 ;  /* 0x00000039180a723e */ /* 0x002fca00000000ff */
[C---:B--2---:R-:W-:Y:S02]  /*6470*/  HMMA.16816.F32 R84, R104.reuse, R88, RZ ;  /* 0x000000586854723c */ /* 0x044fe400000018ff */
        /* <DEDUP_REMOVED lines=22> */
[C---:B------:R-:W-:Y:S02]  /*65e0*/  HMMA.16816.F32 R96, R104.reuse, R98, RZ ;  /* 0x000000626860723c */ /* 0x040fe400000018ff */
[----:B------:R-:W5:Y:S06]  /*65f0*/  MUFU.EX2 R38, R38 ;  /* 0x0000002600267308 */ /* 0x000f6c0000000800 */
[C---:B------:R-:W-:Y:S02]  /*6600*/  HMMA.16816.F32 R68, R104.reuse, R72, RZ ;  /* 0x000000486844723c */ /* 0x040fe400000018ff */
[----:B------:R-:W-:Y:S06]  /*6610*/  MUFU.EX2 R36, R36 ;  /* 0x0000002400247308 */ /* 0x000fec0000000800 */
[----:B------:R-:W-:Y:S02]  /*6620*/  HMMA.16816.F32 R72, R104, R74, RZ ;  /* 0x0000004a6848723c */ /* 0x000fe400000018ff */
[----:B------:R-:W-:Y:S06]  /*6630*/  MUFU.EX2 R5, R5 ;  /* 0x0000000500057308 */ /* 0x000fec0000000800 */
[C---:B--2---:R-:W-:Y:S02]  /*6640*/  HMMA.16816.F32 R84, R8.reuse, R12, R84 ;  /* 0x0000000c0854723c */ /* 0x044fe40000001854 */
[----:B------:R-:W-:Y:S06]  /*6650*/  MUFU.EX2 R37, R37 ;  /* 0x0000002500257308 */ /* 0x000fec0000000800 */
[----:B------:R-:W-:Y:S01]  /*6660*/  HMMA.16816.F32 R88, R8, R14, R88 ;  /* 0x0000000e0858723c */ /* 0x000fe20000001858 */
[----:B------:R-:W2:Y:S01]  /*6670*/  LDSM.16.MT88.4 R12, [R170+0xd400] ;  /* 0x00d40000aa0c783b */ /* 0x000ea20000004200 */
[----:B------:R-:W-:Y:S06]  /*6680*/  MUFU.EX2 R4, R4 ;  /* 0x0000000400047308 */ /* 0x000fec0000000800 */
[C---:B----4-:R-:W-:Y:S02]  /*6690*/  HMMA.16816.F32 R100, R104.reuse, R16, RZ ;  /* 0x000000106864723c */ /* 0x050fe400000018ff */
[----:B------:R-:W-:Y:S06]  /*66a0*/  MUFU.EX2 R141, R141 ;  /* 0x0000008d008d7308 */ /* 0x000fec0000000800 */
[----:B------:R-:W-:Y:S01]  /*66b0*/  HMMA.16816.F32 R104, R104, R18, RZ ;  /* 0x000000126868723c */ /* 0x000fe200000018ff */
[----:B------:R-:W-:Y:S01]  /*66c0*/  LDSM.16.MT88.4 R16, [R168+0xa400] ;  /* 0x00a40000a810783b */ /* 0x000fe20000004200 */
        /* <DEDUP_REMOVED lines=8> */
[----:B------:R-:W-:Y:S02]  /*6750*/  FFMA.FTZ R135, R140, c[0x0][0x23c], -R55 ;  /* 0x00008f008c877a23 */ /* 0x000fe40000010837 */
[--C-:B------:R-:W-:Y:S01]  /*6760*/  FFMA.FTZ R35, R145, c[0x0][0x23c], -R58.reuse ;  /* 0x00008f0091237a23 */ /* 0x100fe2000001083a */
[----:B--2---:R-:W-:Y:S01]  /*6770*/  HMMA.16816.F32 R92, R8, R12, R92 ;  /* 0x0000000c085c723c */ /* 0x004fe2000000185c */
[----:B------:R-:W-:-:S03]  /*6780*/  FFMA.FTZ R34, R147, c[0x0][0x23c], -R58 ;  /* 0x00008f0093227a23 */ /* 0x000fc6000001083a */
[----:B------:R-:W-:Y:S01]  /*6790*/  MUFU.EX2 R32, R32 ;  /* 0x0000002000207308 */ /* 0x000fe20000000800 */
[----:B------:R-:W-:Y:S02]  /*67a0*/  FFMA.FTZ R140, R121, c[0x0][0x23c], -R58 ;  /* 0x00008f00798c7a23 */ /* 0x000fe4000001083a */
[--C-:B------:R-:W-:Y:S01]  /*67b0*/  FFMA.FTZ R121, R64, c[0x0][0x23c], -R55.reuse ;  /* 0x00008f0040797a23 */ /* 0x100fe20000010837 */
[C---:B------:R-:W-:Y:S01]  /*67c0*/  HMMA.16816.F32 R96, R8.reuse, R14, R96 ;  /* 0x0000000e0860723c */ /* 0x040fe20000001860 */
[----:B------:R-:W2:Y:S01]  /*67d0*/  LDSM.16.MT88.4 R12, [R168+0xd400] ;  /* 0x00d40000a80c783b */ /* 0x000ea20000004200 */
[----:B------:R-:W-:Y:S02]  /*67e0*/  FFMA.FTZ R64, R22, c[0x0][0x23c], -R55 ;  /* 0x00008f0016407a23 */ /* 0x000fe40000010837 */
[----:B------:R-:W4:Y:S08]  /*67f0*/  MUFU.EX2 R35, R35 ;  /* 0x0000002300237308 */ /* 0x000f300000000800 */
[----:B------:R-:W1:Y:S08]  /*6800*/  MUFU.EX2 R34, R34 ;  /* 0x0000002200227308 */ /* 0x000e700000000800 */
[----:B------:R-:W1:Y:S08]  /*6810*/  MUFU.EX2 R33, R33 ;  /* 0x0000002100217308 */ /* 0x000e700000000800 */
[----:B------:R-:W1:Y:S08]  /*6820*/  MUFU.EX2 R138, R138 ;  /* 0x0000008a008a7308 */ /* 0x000e700000000800 */
[----:B------:R-:W1:Y:S01]  /*6830*/  MUFU.EX2 R134, R134 ;  /* 0x0000008600867308 */ /* 0x000e620000000800 */
[C---:B--2---:R-:W-:Y:S07]  /*6840*/  HMMA.16816.F32 R100, R8.reuse, R12, R100 ;  /* 0x0000000c0864723c */ /* 0x044fee0000001864 */
[----:B------:R-:W-:Y:S01]  /*6850*/  MUFU.EX2 R135, R135 ;  /* 0x0000008700877308 */ /* 0x000fe20000000800 */
[----:B------:R-:W-:Y:S01]  /*6860*/  HMMA.16816.F32 R104, R8, R14, R104 ;  /* 0x0000000e0868723c */ /* 0x000fe20000001868 */
[----:B------:R-:W2:Y:S06]  /*6870*/  LDSM.16.MT88.4 R12, [R170+0x9800] ;  /* 0x00980000aa0c783b */ /* 0x000eac0000004200 */
[----:B------:R-:W2:Y:S01]  /*6880*/  MUFU.EX2 R126, R126 ;  /* 0x0000007e007e7308 */ /* 0x000ea20000000800 */
[----:B-1----:R-:W-:-:S02]  /*6890*/  F2FP.PACK_AB R8, R43, R44 ;  /* 0x0000002c2b08723e */ /* 0x002fc400000000ff */
[----:B---3--:R-:W-:-:S05]  /*68a0*/  F2FP.PACK_AB R9, R40, R45 ;  /* 0x0000002d2809723e */ /* 0x008fca00000000ff */
[----:B------:R-:W-:Y:S01]  /*68b0*/  MUFU.EX2 R142, R142 ;  /* 0x0000008e008e7308 */ /* 0x000fe20000000800 */
[----:B------:R-:W-:Y:S02]  /*68c0*/  F2FP.PACK_AB R10, R39, R42 ;  /* 0x0000002a270a723e */ /* 0x000fe400000000ff */
[----:B-----5:R-:W-:-:S05]  /*68d0*/  F2FP.PACK_AB R11, R38, R41 ;  /* 0x00000029260b723e */ /* 0x020fca00000000ff */
[----:B------:R-:W1:Y:S08]  /*68e0*/  MUFU.EX2 R143, R143 ;  /* 0x0000008f008f7308 */ /* 0x000e700000000800 */
[----:B------:R-:W-:Y:S08]  /*68f0*/  MUFU.EX2 R63, R63 ;  /* 0x0000003f003f7308 */ /* 0x000ff00000000800 */
[----:B------:R-:W-:Y:S01]  /*6900*/  MUFU.EX2 R140, R140 ;  /* 0x0000008c008c7308 */ /* 0x000fe20000000800 */
        /* <DEDUP_REMOVED lines=12> */
[----:B------:R-:W2:Y:S06]  /*69d0*/  LDSM.16.MT88.4 R12, [R170+0xb800] ;  /* 0x00b80000aa0c783b */ /* 0x000eac0000004200 */
[----:B------:R-:W-:Y:S01]  /*69e0*/  MUFU.EX2 R49, R49 ;  /* 0x0000003100317308 */ /* 0x000fe20000000800 */
        /* <DEDUP_REMOVED lines=12> */
[----:B----4-:R-:W-:-:S02]  /*6ab0*/  F2FP.PACK_AB R8, R35, R36 ;  /* 0x000000242308723e */ /* 0x010fc400000000ff */
        /* <DEDUP_REMOVED lines=43> */
[--C-:B------:R-:W-:Y:S01]  /*6d70*/  FFMA.FTZ R10, R20, c[0x0][0x23c], -R55.reuse ;  /* 0x00008f00140a7a23 */ /* 0x100fe20000010837 */
[----:B-1----:R-:W-:Y:S01]  /*6d80*/  F2FP.PACK_AB R8, R143, R142 ;  /* 0x0000008e8f08723e */ /* 0x002fe200000000ff */
[----:B------:R-:W-:Y:S01]  /*6d90*/  FADD.FTZ R9, R123, R120 ;  /* 0x000000787b097221 */ /* 0x000fe20000010000 */
[----:B------:R-:W1:Y:S01]  /*6da0*/  LDSM.16.MT88.4 R20, [R170+0xa400] ;  /* 0x00a40000aa14783b */ /* 0x000e620000004200 */
[----:B------:R4:W5:Y:S01]  /*6db0*/  MUFU.EX2 R123, R10 ;  /* 0x0000000a007b7308 */ /* 0x0009620000000800 */
[----:B------:R-:W-:-:S02]  /*6dc0*/  FFMA.FTZ R120, R30, c[0x0][0x23c], -R55 ;  /* 0x00008f001e787a23 */ /* 0x000fc40000010837 */
[----:B------:R-:W-:Y:S01]  /*6dd0*/  FADD.FTZ R66, R66, R9 ;  /* 0x0000000942427221 */ /* 0x000fe20000010000 */
[----:B---3--:R-:W-:-:S03]  /*6de0*/  F2FP.PACK_AB R9, R64, R121 ;  /* 0x000000794009723e */ /* 0x008fc600000000ff */
[----:B------:R-:W-:Y:S01]  /*6df0*/  FADD.FTZ R65, R65, R66 ;  /* 0x0000004241417221 */ /* 0x000fe20000010000 */
[----:B------:R-:W-:Y:S01]  /*6e00*/  MUFU.EX2 R120, R120 ;  /* 0x0000007800787308 */ /* 0x000fe20000000800 */
[--C-:B------:R-:W-:Y:S02]  /*6e10*/  FFMA.FTZ R66, R52, c[0x0][0x23c], -R58.reuse ;  /* 0x00008f0034427a23 */ /* 0x100fe4000001083a */
[----:B------:R-:W-:Y:S02]  /*6e20*/  FFMA.FTZ R52, R59, c[0x0][0x23c], -R58 ;  /* 0x00008f003b347a23 */ /* 0x000fe4000001083a */
[----:B------:R-:W-:Y:S02]  /*6e30*/  FFMA.FTZ R59, R29, c[0x0][0x23c], -R55 ;  /* 0x00008f001d3b7a23 */ /* 0x000fe40000010837 */
[----:B------:R-:W-:Y:S01]  /*6e40*/  FADD.FTZ R56, R56, R65 ;  /* 0x0000004138387221 */ /* 0x000fe20000010000 */
[----:B----4-:R-:W-:Y:S01]  /*6e50*/  F2FP.PACK_AB R10, R140, R63 ;  /* 0x0000003f8c0a723e */ /* 0x010fe200000000ff */
[----:B------:R-:W3:Y:S01]  /*6e60*/  MUFU.EX2 R66, R66 ;  /* 0x0000004200427308 */ /* 0x000ee20000000800 */
[----:B-----5:R-:W-:Y:S01]  /*6e70*/  F2FP.PACK_AB R11, R62, R123 ;  /* 0x0000007b3e0b723e */ /* 0x020fe200000000ff */
[----:B------:R-:W-:-:S06]  /*6e80*/  FADD.FTZ R57, R57, R56 ;  /* 0x0000003839397221 */ /* 0x000fcc0000010000 */
[C---:B------:R-:W-:Y:S01]  /*6e90*/  HMMA.16816.F32 R68, R8.reuse, R16, R68 ;  /* 0x000000100844723c */ /* 0x040fe20000001844 */
[----:B------:R-:W-:Y:S07]  /*6ea0*/  MUFU.EX2 R52, R52 ;  /* 0x0000003400347308 */ /* 0x000fee0000000800 */
[C---:B--2---:R-:W-:Y:S01]  /*6eb0*/  HMMA.16816.F32 R76, R8.reuse, R12, R76 ;  /* 0x0000000c084c723c */ /* 0x044fe2000000184c */
[----:B------:R-:W2:Y:S07]  /*6ec0*/  MUFU.EX2 R59, R59 ;  /* 0x0000003b003b7308 */ /* 0x000eae0000000800 */
[C---:B------:R-:W-:Y:S01]  /*6ed0*/  HMMA.16816.F32 R80, R8.reuse, R14, R80 ;  /* 0x0000000e0850723c */ /* 0x040fe20000001850 */
[----:B------:R-:W4:Y:S01]  /*6ee0*/  LDSM.16.MT88.4 R12, [R170+0xe400] ;  /* 0x00e40000aa0c783b */ /* 0x000f220000004200 */
[----:B------:R5:W2:Y:S06]  /*6ef0*/  MUFU.EX2 R65, R28 ;  /* 0x0000001c00417308 */ /* 0x000aac0000000800 */
[C---:B-1----:R-:W-:Y:S08]  /*6f00*/  HMMA.16816.F32 R112, R8.reuse, R20, R112 ;  /* 0x000000140870723c */ /* 0x042ff00000001870 */
[C---:B------:R-:W-:Y:S01]  /*6f10*/  HMMA.16816.F32 R108, R8.reuse, R22, R108 ;  /* 0x00000016086c723c */ /* 0x040fe2000000186c */
[----:B------:R-:W1:Y:S07]  /*6f20*/  LDSM.16.MT88.4 R20, [R168+0xc400] ;  /* 0x00c40000a814783b */ /* 0x000e6e0000004200 */
[C---:B------:R-:W-:Y:S01]  /*6f30*/  HMMA.16816.F32 R72, R8.reuse, R18, R72 ;  /* 0x000000120848723c */ /* 0x040fe20000001848 */
[----:B------:R-:W2:Y:S07]  /*6f40*/  LDSM.16.MT88.4 R16, [R168+0xe400] ;  /* 0x00e40000a810783b */ /* 0x000eae0000004200 */
[C---:B----4-:R-:W-:Y:S08]  /*6f50*/  HMMA.16816.F32 R92, R8.reuse, R12, R92 ;  /* 0x0000000c085c723c */ /* 0x050ff0000000185c */
[C---:B------:R-:W-:Y:S01]  /*6f60*/  HMMA.16816.F32 R96, R8.reuse, R14, R96 ;  /* 0x0000000e0860723c */ /* 0x040fe20000001860 */
[----:B------:R-:W4:Y:S07]  /*6f70*/  LDSM.16.MT88.4 R12, [R170+0xa800] ;  /* 0x00a80000aa0c783b */ /* 0x000f2e0000004200 */
[C---:B-1----:R-:W-:Y:S08]  /*6f80*/  HMMA.16816.F32 R84, R8.reuse, R20, R84 ;  /* 0x000000140854723c */ /* 0x042ff00000001854 */
[C---:B------:R-:W-:Y:S01]  /*6f90*/  HMMA.16816.F32 R88, R8.reuse, R22, R88 ;  /* 0x000000160858723c */ /* 0x040fe20000001858 */
[----:B------:R-:W1:Y:S07]  /*6fa0*/  LDSM.16.MT88.4 R20, [R168+0xe800] ;  /* 0x00e80000a814783b */ /* 0x000e6e0000004200 */
[C---:B--2---:R-:W-:Y:S07]  /*6fb0*/  HMMA.16816.F32 R100, R8.reuse, R16, R100 ;  /* 0x000000100864723c */ /* 0x044fee0000001864 */
[----:B------:R-:W-:Y:S01]  /*6fc0*/  FADD.FTZ R16, R60, R67 ;  /* 0x000000433c107221 */ /* 0x000fe20000010000 */
[----:B------:R-:W-:Y:S01]  /*6fd0*/  HMMA.16816.F32 R104, R8, R18, R104 ;  /* 0x000000120868723c */ /* 0x000fe20000001868 */
[----:B------:R-:W-:-:S02]  /*6fe0*/  FFMA.FTZ R67, R31, c[0x0][0x23c], -R58 ;  /* 0x00008f001f437a23 */ /* 0x000fc4000001083a */
[----:B------:R-:W-:Y:S01]  /*6ff0*/  FADD.FTZ R61, R61, R16 ;  /* 0x000000103d3d7221 */ /* 0x000fe20000010000 */
[----:B-----5:R-:W2:Y:S01]  /*7000*/  LDSM.16.MT88.4 R28, [R168+0xa800] ;  /* 0x00a80000a81c783b */ /* 0x020ea20000004200 */
[--C-:B------:R-:W-:Y:S02]  /*7010*/  FFMA.FTZ R60, R54, c[0x0][0x23c], -R58.reuse ;  /* 0x00008f00363c7a23 */ /* 0x100fe4000001083a */
[----:B---3--:R-:W-:Y:S01]  /*7020*/  F2FP.PACK_AB R8, R66, R53 ;  /* 0x000000354208723e */ /* 0x008fe200000000ff */
[----:B------:R-:W3:Y:S01]  /*7030*/  LDSM.16.MT88.4 R16, [R168+0xc800] ;  /* 0x00c80000a810783b */ /* 0x000ee20000004200 */
[----:B------:R-:W-:Y:S01]  /*7040*/  F2FP.PACK_AB R9, R59, R120 ;  /* 0x000000783b09723e */ /* 0x000fe200000000ff */
[----:B------:R-:W-:Y:S01]  /*7050*/  FFMA.FTZ R58, R51, c[0x0][0x23c], -R58 ;  /* 0x00008f00333a7a23 */ /* 0x000fe2000001083a */
[----:B------:R-:W-:Y:S01]  /*7060*/  F2FP.PACK_AB R10, R52, R47 ;  /* 0x0000002f340a723e */ /* 0x000fe200000000ff */
[--C-:B------:R-:W-:Y:S01]  /*7070*/  FFMA.FTZ R54, R26, c[0x0][0x23c], -R55.reuse ;  /* 0x00008f001a367a23 */ /* 0x100fe20000010837 */
[----:B------:R-:W-:Y:S01]  /*7080*/  F2FP.PACK_AB R11, R46, R65 ;  /* 0x000000412e0b723e */ /* 0x000fe200000000ff */
[----:B------:R-:W-:-:S02]  /*7090*/  FFMA.FTZ R51, R25, c[0x0][0x23c], -R55 ;  /* 0x00008f0019337a23 */ /* 0x000fc40000010837 */
[----:B------:R-:W-:Y:S02]  /*70a0*/  FADD.FTZ R55, R24, R57 ;  /* 0x0000003918377221 */ /* 0x000fe40000010000 */
[----:B------:R-:W-:Y:S01]  /*70b0*/  LDSM.16.MT88.4 R24, [R170+0xc800] ;  /* 0x00c80000aa18783b */ /* 0x000fe20000004200 */
[----:B------:R-:W-:Y:S01]  /*70c0*/  FADD.FTZ R56, R48, R61 ;  /* 0x0000003d30387221 */ /* 0x000fe20000010000 */
[C---:B----4-:R-:W-:Y:S01]  /*70d0*/  HMMA.16816.F32 R112, R8.reuse, R12, R112 ;  /* 0x0000000c0870723c */ /* 0x050fe20000001870 */
[----:B------:R-:W-:Y:S01]  /*70e0*/  FADD.FTZ R44, R44, R55 ;  /* 0x000000372c2c7221 */ /* 0x000fe20000010000 */
[----:B------:R-:W-:Y:S01]  /*70f0*/  MUFU.EX2 R48, R54 ;  /* 0x0000003600307308 */ /* 0x000fe20000000800 */
[----:B------:R-:W-:Y:S02]  /*7100*/  FADD.FTZ R45, R45, R56 ;  /* 0x000000382d2d7221 */ /* 0x000fe40000010000 */
[----:B------:R-:W-:Y:S02]  /*7110*/  FADD.FTZ R43, R43, R44 ;  /* 0x0000002c2b2b7221 */ /* 0x000fe40000010000 */
[----:B------:R-:W-:Y:S01]  /*7120*/  FADD.FTZ R40, R40, R45 ;  /* 0x0000002d28287221 */ /* 0x000fe20000010000 */
[----:B------:R-:W-:Y:S01]  /*7130*/  HMMA.16816.F32 R108, R8, R14, R108 ;  /* 0x0000000e086c723c */ /* 0x000fe2000000186c */
[----:B------:R-:W4:Y:S01]  /*7140*/  LDSM.16.MT88.4 R12, [R170+0xe800] ;  /* 0x00e80000aa0c783b */ /* 0x000f220000004200 */
[----:B------:R-:W-:Y:S01]  /*7150*/  FADD.FTZ R42, R42, R43 ;  /* 0x0000002b2a2a7221 */ /* 0x000fe20000010000 */
[----:B------:R-:W-:Y:S01]  /*7160*/  MUFU.EX2 R51, R51 ;  /* 0x0000003300337308 */ /* 0x000fe20000000800 */
        /* <DEDUP_REMOVED lines=8> */
[----:B--2---:R-:W-:Y:S01]  /*71f0*/  HMMA.16816.F32 R68, R8, R28, R68 ;  /* 0x0000001c0844723c */ /* 0x004fe20000001844 */
[----:B------:R-:W-:Y:S01]  /*7200*/  FADD.FTZ R34, R34, R35 ;  /* 0x0000002322227221 */ /* 0x000fe20000010000 */
[----:B------:R-:W-:Y:S01]  /*7210*/  MUFU.EX2 R28, R117 ;  /* 0x00000075001c7308 */ /* 0x000fe20000000800 */
[----:B------:R-:W-:-:S02]  /*7220*/  FADD.FTZ R33, R33, R32 ;  /* 0x0000002021217221 */ /* 0x000fc40000010000 */
[----:B------:R-:W-:Y:S02]  /*7230*/  FADD.FTZ R34, R5, R34 ;  /* 0x0000002205227221 */ /* 0x000fe40000010000 */
[----:B------:R-:W-:Y:S01]  /*7240*/  FADD.FTZ R4, R4, R33 ;  /* 0x0000002104047221 */ /* 0x000fe20000010000 */
[C---:B---3--:R-:W-:Y:S01]  /*7250*/  HMMA.16816.F32 R84, R8.reuse, R16, R84 ;  /* 0x000000100854723c */ /* 0x048fe20000001854 */
[----:B------:R-:W-:Y:S01]  /*7260*/  FADD.FTZ R141, R141, R34 ;  /* 0x000000228d8d7221 */ /* 0x000fe20000010000 */
[----:B------:R-:W-:Y:S01]  /*7270*/  MUFU.EX2 R29, R60 ;  /* 0x0000003c001d7308 */ /* 0x000fe20000000800 */
        /* <DEDUP_REMOVED lines=19> */
[----:B------:R-:W3:Y:S01]  /*73b0*/  MUFU.EX2 R31, R67 ;  /* 0x00000043001f7308 */ /* 0x000ee20000000800 */
[----:B------:R-:W-:Y:S02]  /*73c0*/  FADD.FTZ R140, R140, R63 ;  /* 0x0000003f8c8c7221 */ /* 0x000fe40000010000 */
[----:B------:R-:W-:Y:S02]  /*73d0*/  FADD.FTZ R123, R62, R123 ;  /* 0x0000007b3e7b7221 */ /* 0x000fe40000010000 */
[----:B------:R-:W-:-:S02]  /*73e0*/  FADD.FTZ R53, R53, R140 ;  /* 0x0000008c35357221 */ /* 0x000fc40000010000 */
[C---:B------:R-:W-:Y:S01]  /*73f0*/  HMMA.16816.F32 R76, R8.reuse, R24, R76 ;  /* 0x00000018084c723c */ /* 0x040fe2000000184c */
[----:B------:R-:W4:Y:S01]  /*7400*/  MUFU.EX2 R30, R58 ;  /* 0x0000003a001e7308 */ /* 0x000f220000000800 */
[----:B------:R-:W-:Y:S02]  /*7410*/  FADD.FTZ R120, R120, R123 ;  /* 0x0000007b78787221 */ /* 0x000fe40000010000 */
[----:B------:R-:W-:Y:S02]  /*7420*/  FADD.FTZ R66, R66, R53 ;  /* 0x0000003542427221 */ /* 0x000fe40000010000 */
[----:B------:R-:W-:Y:S02]  /*7430*/  FADD.FTZ R120, R59, R120 ;  /* 0x000000783b787221 */ /* 0x000fe40000010000 */
[----:B------:R-:W-:Y:S01]  /*7440*/  HMMA.16816.F32 R80, R8, R26, R80 ;  /* 0x0000001a0850723c */ /* 0x000fe20000001850 */
[----:B------:R-:W5:Y:S01]  /*7450*/  LDSM.16.MT88.4 R24, [R170+0xac00] ;  /* 0x00ac0000aa18783b */ /* 0x000f620000004200 */
[----:B------:R-:W-:-:S02]  /*7460*/  FADD.FTZ R5, R47, R66 ;  /* 0x000000422f057221 */ /* 0x000fc40000010000 */
[----:B------:R-:W-:Y:S02]  /*7470*/  FADD.FTZ R65, R65, R120 ;  /* 0x0000007841417221 */ /* 0x000fe40000010000 */
[----:B------:R-:W-:Y:S02]  /*7480*/  FADD.FTZ R5, R52, R5 ;  /* 0x0000000534057221 */ /* 0x000fe40000010000 */
[----:B------:R-:W-:Y:S01]  /*7490*/  HMMA.16816.F32 R104, R8, R22, R104 ;  /* 0x000000160868723c */ /* 0x000fe20000001868 */
[----:B------:R-:W5:Y:S01]  /*74a0*/  LDSM.16.MT88.4 R20, [R168+0xcc00] ;  /* 0x00cc0000a814783b */ /* 0x000f620000004200 */
[----:B------:R-:W-:-:S05]  /*74b0*/  FADD.FTZ R65, R46, R65 ;  /* 0x000000412e417221 */ /* 0x000fca0000010000 */
[----:B---3--:R-:W-:Y:S01]  /*74c0*/  F2FP.PACK_AB R8, R31, R28 ;  /* 0x0000001c1f08723e */ /* 0x008fe200000000ff */
[----:B------:R-:W-:Y:S01]  /*74d0*/  FADD.FTZ R28, R28, R5 ;  /* 0x000000051c1c7221 */ /* 0x000fe20000010000 */
[----:B------:R-:W-:Y:S01]  /*74e0*/  F2FP.PACK_AB R9, R51, R48 ;  /* 0x000000303309723e */ /* 0x000fe200000000ff */
[----:B------:R-:W-:Y:S01]  /*74f0*/  FADD.FTZ R48, R48, R65 ;  /* 0x0000004130307221 */ /* 0x000fe20000010000 */
[----:B----4-:R-:W-:Y:S01]  /*7500*/  F2FP.PACK_AB R10, R30, R29 ;  /* 0x0000001d1e0a723e */ /* 0x010fe200000000ff */
[----:B------:R-:W-:Y:S01]  /*7510*/  FADD.FTZ R28, R31, R28 ;  /* 0x0000001c1f1c7221 */ /* 0x000fe20000010000 */
[----:B------:R-:W-:Y:S01]  /*7520*/  F2FP.PACK_AB R11, R49, R50 ;  /* 0x00000032310b723e */ /* 0x000fe200000000ff */
[----:B------:R-:W-:Y:S02]  /*7530*/  FADD.FTZ R51, R51, R48 ;  /* 0x0000003033337221 */ /* 0x000fe40000010000 */
[----:B------:R-:W-:Y:S02]  /*7540*/  FADD.FTZ R29, R29, R28 ;  /* 0x0000001c1d1d7221 */ /* 0x000fe40000010000 */
[----:B------:R-:W-:-:S02]  /*7550*/  FADD.FTZ R50, R50, R51 ;  /* 0x0000003332327221 */ /* 0x000fc40000010000 */
        /* <DEDUP_REMOVED lines=9> */
[C---:B------:R-:W-:Y:S08]  /*75f0*/  HMMA.16816.F32 R108, R8.reuse, R26, R108 ;  /* 0x0000001a086c723c */ /* 0x040ff0000000186c */
[C---:B------:R-:W-:Y:S08]  /*7600*/  HMMA.16816.F32 R84, R8.reuse, R20, R84 ;  /* 0x000000140854723c */ /* 0x040ff00000001854 */
        /* <DEDUP_REMOVED lines=68> */
.L_x_2632:
[----:B------:R-:W-:-:S04]  /*7a50*/  LEA R10, -R7, RZ, 0x7 ;  /* 0x000000ff070a7211 */ /* 0x000fc800078e39ff */
[----:B------:R-:W-:Y:S02]  /*7a60*/  SHF.R.S32.HI R7, RZ, 0x1f, R10 ;  /* 0x0000001fff077819 */ /* 0x000fe4000001140a */
.L_x_2633:
[----:B------:R-:W-:Y:S01]  /*7a70*/  ISETP.GE.AND P3, PT, R185, c[0x0][0x220], PT ;  /* 0x00008800b9007a0c */ /* 0x000fe20003f66270 */
[----:B------:R-:W-:Y:S01]  /*7a80*/  IMAD.SHL.U32 R200, R182, 0x80, RZ ;  /* 0x00000080b6c87824 */ /* 0x000fe200078e00ff */
[----:B------:R-:W-:Y:S02]  /*7a90*/  ISETP.GE.AND P2, PT, R184, c[0x0][0x220], PT ;  /* 0x00008800b8007a0c */ /* 0x000fe40003f46270 */
[----:B------:R-:W-:Y:S02]  /*7aa0*/  ISETP.GE.AND P4, PT, R186, c[0x0][0x220], PT ;  /* 0x00008800ba007a0c */ /* 0x000fe40003f86270 */
[----:B------:R-:W-:Y:S02]  /*7ab0*/  LEA R134, P5, R10, R196, 0x1 ;  /* 0x000000c40a867211 */ /* 0x000fe400078a08ff */
[----:B------:R-:W-:Y:S02]  /*7ac0*/  LOP3.LUT R159, R200, R181, RZ, 0xfc, !PT ;  /* 0x000000b5c89f7212 */ /* 0x000fe400078efcff */
        /* <DEDUP_REMOVED lines=110> */
[----:B------:R-:W4:Y:S04]  /*81b0*/  LDSM.16.M88.4 R60, [R172+0x3000] ;  /* 0x00300000ac3c783b */ /* 0x000f280000000200 */
[----:B------:R-:W4:Y:S04]  /*81c0*/  LDSM.16.M88.4 R52, [R172+0x3400] ;  /* 0x00340000ac34783b */ /* 0x000f280000000200 */
[----:B------:R-:W-:Y:S04]  /*81d0*/  LDSM.16.M88.4 R116, [R171] ;  /* 0x00000000ab74783b */ /* 0x000fe80000000200 */
[----:B--2---:R-:W2:Y:S04]  /*81e0*/  LDSM.16.M88.4 R20, [R169+0x3000] ;  /* 0x00300000a914783b */ /* 0x004ea80000000200 */
[----:B------:R-:W2:Y:S04]  /*81f0*/  LDSM.16.M88.4 R36, [R172+0x3c00] ;  /* 0x003c0000ac24783b */ /* 0x000ea80000000200 */
[----:B------:R-:W2:Y:S04]  /*8200*/  LDSM.16.M88.4 R44, [R172+0x3800] ;  /* 0x00380000ac2c783b */ /* 0x000ea80000000200 */
[----:B---3--:R-:W3:Y:S04]  /*8210*/  LDSM.16.M88.4 R12, [R169+0x3400] ;  /* 0x00340000a90c783b */ /* 0x008ee80000000200 */
[----:B-----5:R-:W5:Y:S04]  /*8220*/  LDSM.16.M88.4 R8, [R169+0x3c00] ;  /* 0x003c0000a908783b */ /* 0x020f680000000200 */
[----:B-1----:R-:W1:Y:S04]  /*8230*/  LDSM.16.M88.4 R28, [R172+0x4000] ;  /* 0x00400000ac1c783b */ /* 0x002e680000000200 */
[----:B------:R-:W1:Y:S01]  /*8240*/  LDSM.16.M88.4 R24, [R169+0x3800] ;  /* 0x00380000a918783b */ /* 0x000e620000000200 */
[C---:B----4-:R-:W-:Y:S03]  /*8250*/  HMMA.16816.F32 R64, R4.reuse, R60, RZ ;  /* 0x0000003c0440723c */ /* 0x050fe600000018ff */
[----:B------:R-:W-:Y:S04]  /*8260*/  LDSM.16.M88.4 R16, [R169+0x4000] ;  /* 0x00400000a910783b */ /* 0x000fe80000000200 */
[----:B------:R-:W-:Y:S01]  /*8270*/  LDSM.16.M88.4 R120, [R172+0x4c00] ;  /* 0x004c0000ac78783b */ /* 0x000fe20000000200 */
[C---:B------:R-:W-:Y:S03]  /*8280*/  HMMA.16816.F32 R60, R4.reuse, R62, RZ ;  /* 0x0000003e043c723c */ /* 0x040fe600000018ff */
[----:B------:R-:W-:Y:S04]  /*8290*/  LDSM.16.M88.4 R124, [R169+0x4800] ;  /* 0x00480000a97c783b */ /* 0x000fe80000000200 */
[----:B------:R-:W0:Y:S01]  /*82a0*/  LDGDEPBAR ;  /* 0x00000000000079af */ /* 0x000e220000000000 */
[----:B------:R-:W-:Y:S08]  /*82b0*/  HMMA.16816.F32 R56, R4, R52, RZ ;  /* 0x000000340438723c */ /* 0x000ff000000018ff */
[C---:B--2---:R-:W-:Y:S08]  /*82c0*/  HMMA.16816.F32 R64, R116.reuse, R20, R64 ;  /* 0x000000147440723c */ /* 0x044ff00000001840 */
[----:B------:R-:W-:Y:S01]  /*82d0*/  HMMA.16816.F32 R60, R116, R22, R60 ;  /* 0x00000016743c723c */ /* 0x000fe2000000183c */
[----:B------:R-:W2:Y:S07]  /*82e0*/  LDSM.16.M88.4 R20, [R172+0x4400] ;  /* 0x00440000ac14783b */ /* 0x000eae0000000200 */
[C---:B------:R-:W-:Y:S08]  /*82f0*/  HMMA.16816.F32 R40, R4.reuse, R36, RZ ;  /* 0x000000240428723c */ /* 0x040ff000000018ff */
[C---:B------:R-:W-:Y:S08]  /*8300*/  HMMA.16816.F32 R52, R4.reuse, R54, RZ ;  /* 0x000000360434723c */ /* 0x040ff000000018ff */
[C---:B------:R-:W-:Y:S08]  /*8310*/  HMMA.16816.F32 R36, R4.reuse, R38, RZ ;  /* 0x000000260424723c */ /* 0x040ff000000018ff */
[C---:B------:R-:W-:Y:S08]  /*8320*/  HMMA.16816.F32 R48, R4.reuse, R44, RZ ;  /* 0x0000002c0430723c */ /* 0x040ff000000018ff */
[----:B------:R-:W-:Y:S08]  /*8330*/  HMMA.16816.F32 R44, R4, R46, RZ ;  /* 0x0000002e042c723c */ /* 0x000ff000000018ff */
[C---:B---3--:R-:W-:Y:S08]  /*8340*/  HMMA.16816.F32 R56, R116.reuse, R12, R56 ;  /* 0x0000000c7438723c */ /* 0x048ff00000001838 */
[C---:B------:R-:W-:Y:S01]  /*8350*/  HMMA.16816.F32 R52, R116.reuse, R14, R52 ;  /* 0x0000000e7434723c */ /* 0x040fe20000001834 */
[----:B------:R-:W3:Y:S07]  /*8360*/  LDSM.16.M88.4 R12, [R172+0x4800] ;  /* 0x00480000ac0c783b */ /* 0x000eee0000000200 */
[C---:B-----5:R-:W-:Y:S08]  /*8370*/  HMMA.16816.F32 R40, R116.reuse, R8, R40 ;  /* 0x000000087428723c */ /* 0x060ff00000001828 */
[----:B------:R-:W-:Y:S01]  /*8380*/  HMMA.16816.F32 R36, R116, R10, R36 ;  /* 0x0000000a7424723c */ /* 0x000fe20000001824 */
[----:B------:R-:W4:Y:S07]  /*8390*/  LDSM.16.M88.4 R8, [R169+0x4400] ;  /* 0x00440000a908783b */ /* 0x000f2e0000000200 */
[----:B-1----:R-:W-:Y:S08]  /*83a0*/  HMMA.16816.F32 R32, R4, R28, RZ ;  /* 0x0000001c0420723c */ /* 0x002ff000000018ff */
[C---:B------:R-:W-:Y:S08]  /*83b0*/  HMMA.16816.F32 R48, R116.reuse, R24, R48 ;  /* 0x000000187430723c */ /* 0x040ff00000001830 */
[----:B------:R-:W-:Y:S08]  /*83c0*/  HMMA.16816.F32 R44, R116, R26, R44 ;  /* 0x0000001a742c723c */ /* 0x000ff0000000182c */
[C---:B------:R-:W-:Y:S08]  /*83d0*/  HMMA.16816.F32 R28, R4.reuse, R30, RZ ;  /* 0x0000001e041c723c */ /* 0x040ff000000018ff */
[C---:B--2---:R-:W-:Y:S08]  /*83e0*/  HMMA.16816.F32 R24, R4.reuse, R20, RZ ;  /* 0x000000140418723c */ /* 0x044ff000000018ff */
[----:B------:R-:W-:Y:S08]  /*83f0*/  HMMA.16816.F32 R20, R4, R22, RZ ;  /* 0x000000160414723c */ /* 0x000ff000000018ff */
[C---:B------:R-:W-:Y:S08]  /*8400*/  HMMA.16816.F32 R32, R116.reuse, R16, R32 ;  /* 0x000000107420723c */ /* 0x040ff00000001820 */
[----:B------:R-:W-:Y:S08]  /*8410*/  HMMA.16816.F32 R28, R116, R18, R28 ;  /* 0x00000012741c723c */ /* 0x000ff0000000181c */
[----:B---3--:R-:W-:Y:S08]  /*8420*/  HMMA.16816.F32 R16, R4, R12, RZ ;  /* 0x0000000c0410723c */ /* 0x008ff000000018ff */
[C---:B----4-:R-:W-:Y:S08]  /*8430*/  HMMA.16816.F32 R24, R116.reuse, R8, R24 ;  /* 0x000000087418723c */ /* 0x050ff00000001818 */
        /* <DEDUP_REMOVED lines=107> */
[C---:B------:R-:W-:Y:S01]  /*8af0*/  IADD3 R117, R159.reuse, 0x1, RZ ;  /* 0x000000019f757810 */ /* 0x040fe20007ffe0ff */
[----:B------:R-:W-:Y:S01]  /*8b00*/  HMMA.16816.F32 R4, R124, R118, R4 ;  /* 0x000000767c04723c */ /* 0x000fe20000001804 */
[----:B------:R-:W-:Y:S02]  /*8b10*/  IADD3 R116, R159, 0x9, RZ ;  /* 0x000000099f747810 */ /* 0x000fe40007ffe0ff */
[----:B------:R-:W1:Y:S01]  /*8b20*/  I2F R211, R117 ;  /* 0x0000007500d37306 */ /* 0x000e620000201400 */
[----:B------:R-:W-:Y:S01]  /*8b30*/  BAR.SYNC.DEFER_BLOCKING 0x0 ;  /* 0x0000000000007b1d */ /* 0x000fe20000010000 */
[----:B------:R-:W-:-:S02]  /*8b40*/  ISETP.GE.AND P1, PT, R117, R133, PT ;  /* 0x000000857500720c */ /* 0x000fc40003f26270 */
[----:B------:R-:W-:Y:S01]  /*8b50*/  LOP3.LUT R119, R200, 0x8, R181, 0xfe, !PT ;  /* 0x00000008c8777812 */ /* 0x000fe200078efeb5 */
[----:B--2---:R-:W-:Y:S01]  /*8b60*/  HMMA.16816.F32 R12, R124, R122, R12 ;  /* 0x0000007a7c0c723c */ /* 0x004fe2000000180c */
[----:B------:R-:W-:Y:S02]  /*8b70*/  ISETP.GE.AND P0, PT, R117, R132, PT ;  /* 0x000000847500720c */ /* 0x000fe40003f06270 */
[----:B------:R-:W-:-:S05]  /*8b80*/  ISETP.GE.AND P5, PT, R119, R133, PT ;  /* 0x000000857700720c */ /* 0x000fca0003fa6270 */
[----:B------:R-:W-:Y:S01]  /*8b90*/  HMMA.16816.F32 R16, R124, R120, R16 ;  /* 0x000000787c10723c */ /* 0x000fe20000001810 */
[-C--:B-1----:R-:W-:Y:S01]  /*8ba0*/  FFMA.FTZ R65, R0, R211.reuse, R65 ;  /* 0x000000d300417223 */ /* 0x082fe20000010041 */
[----:B------:R-:W-:Y:S01]  /*8bb0*/  LOP3.LUT R117, R200, 0x10, R181, 0xfe, !PT ;  /* 0x00000010c8757812 */ /* 0x000fe200078efeb5 */
[----:B------:R-:W-:Y:S02]  /*8bc0*/  FFMA.FTZ R211, R0, R211, R67 ;  /* 0x000000d300d37223 */ /* 0x000fe40000010043 */
[----:B------:R-:W1:Y:S01]  /*8bd0*/  I2F R67, R116 ;  /* 0x0000007400437306 */ /* 0x000e620000201400 */
[----:B------:R-:W-:Y:S02]  /*8be0*/  FSEL R158, R65, -INF , !P1 ;  /* 0xff800000419e7808 */ /* 0x000fe40004800000 */
[----:B------:R-:W-:Y:S02]  /*8bf0*/  ISETP.GE.AND P1, PT, R119, R132, PT ;  /* 0x000000847700720c */ /* 0x000fe40003f26270 */
[----:B------:R-:W-:-:S02]  /*8c00*/  FSEL R211, R211, -INF , !P0 ;  /* 0xff800000d3d37808 */ /* 0x000fc40004000000 */
[----:B------:R-:W-:Y:S01]  /*8c10*/  ISETP.GE.AND P0, PT, R116, R133, PT ;  /* 0x000000857400720c */ /* 0x000fe20003f06270 */
[----:B------:R-:W2:Y:S08]  /*8c20*/  I2F R119, R119 ;  /* 0x0000007700777306 */ /* 0x000eb00000201400 */
[----:B------:R-:W3:Y:S01]  /*8c30*/  I2F R65, R117 ;  /* 0x0000007500417306 */ /* 0x000ee20000201400 */
[----:B-1----:R-:W-:-:S02]  /*8c40*/  FFMA.FTZ R61, R0, R67, R61 ;  /* 0x00000043003d7223 */ /* 0x002fc4000001003d */
[----:B------:R-:W-:-:S03]  /*8c50*/  FFMA.FTZ R63, R0, R67, R63 ;  /* 0x00000043003f7223 */ /* 0x000fc6000001003f */
[----:B------:R-:W-:Y:S01]  /*8c60*/  FSEL R198, R61, -INF , !P0 ;  /* 0xff8000003dc67808 */ /* 0x000fe20004000000 */
[-C--:B--2---:R-:W-:Y:S01]  /*8c70*/  FFMA.FTZ R60, R0, R119.reuse, R60 ;  /* 0x00000077003c7223 */ /* 0x084fe2000001003c */
[----:B------:R-:W-:Y:S01]  /*8c80*/  ISETP.GE.AND P0, PT, R116, R132, PT ;  /* 0x000000847400720c */ /* 0x000fe20003f06270 */
[----:B------:R-:W-:-:S03]  /*8c90*/  FFMA.FTZ R62, R0, R119, R62 ;  /* 0x00000077003e7223 */ /* 0x000fc6000001003e */
[----:B------:R-:W-:Y:S02]  /*8ca0*/  FSEL R202, R60, -INF , !P5 ;  /* 0xff8000003cca7808 */ /* 0x000fe40006800000 */
[----:B------:R-:W-:Y:S01]  /*8cb0*/  ISETP.GE.AND P5, PT, R117, R133, PT ;  /* 0x000000857500720c */ /* 0x000fe20003fa6270 */
[CC--:B---3--:R-:W-:Y:S01]  /*8cc0*/  FFMA.FTZ R123, R0.reuse, R65.reuse, R58 ;  /* 0x00000041007b7223 */ /* 0x0c8fe2000001003a */
[----:B------:R-:W-:Y:S01]  /*8cd0*/  IADD3 R58, R159, 0x11, RZ ;  /* 0x000000119f3a7810 */ /* 0x000fe20007ffe0ff */
[----:B------:R-:W-:Y:S01]  /*8ce0*/  FFMA.FTZ R56, R0, R65, R56 ;  /* 0x0000004100387223 */ /* 0x000fe20000010038 */
[----:B------:R-:W-:Y:S02]  /*8cf0*/  FSEL R207, R62, -INF , !P1 ;  /* 0xff8000003ecf7808 */ /* 0x000fe40004800000 */
[----:B------:R-:W1:Y:S01]  /*8d00*/  I2F R60, R58 ;  /* 0x0000003a003c7306 */ /* 0x000e620000201400 */
[----:B------:R-:W-:Y:S02]  /*8d10*/  LOP3.LUT R65, R200, 0x18, R181, 0xfe, !PT ;  /* 0x00000018c8417812 */ /* 0x000fe400078efeb5 */
[----:B------:R-:W-:-:S02]  /*8d20*/  FSEL R62, R56, -INF , !P5 ;  /* 0xff800000383e7808 */ /* 0x000fc40006800000 */
[----:B------:R-:W-:Y:S02]  /*8d30*/  IADD3 R56, R159, 0x19, RZ ;  /* 0x000000199f387810 */ /* 0x000fe40007ffe0ff */
[-C--:B------:R-:W-:Y:S01]  /*8d40*/  ISETP.GE.AND P1, PT, R117, R132.reuse, PT ;  /* 0x000000847500720c */ /* 0x080fe20003f26270 */
[----:B------:R-:W2:Y:S01]  /*8d50*/  I2F R61, R65 ;  /* 0x00000041003d7306 */ /* 0x000ea20000201400 */
[----:B------:R-:W-:Y:S02]  /*8d60*/  ISETP.GE.AND P5, PT, R65, R132, PT ;  /* 0x000000844100720c */ /* 0x000fe40003fa6270 */
[----:B------:R-:W-:Y:S02]  /*8d70*/  FSEL R123, R123, -INF , !P1 ;  /* 0xff8000007b7b7808 */ /* 0x000fe40004800000 */
[-C--:B------:R-:W-:Y:S02]  /*8d80*/  ISETP.GE.AND P1, PT, R58, R133.reuse, PT ;  /* 0x000000853a00720c */ /* 0x080fe40003f26270 */
[----:B------:R-:W-:Y:S01]  /*8d90*/  FSEL R209, R63, -INF , !P0 ;  /* 0xff8000003fd17808 */ /* 0x000fe20004000000 */
[----:B------:R-:W3:Y:S01]  /*8da0*/  I2F R121, R56 ;  /* 0x0000003800797306 */ /* 0x000ee20000201400 */
[CC--:B-1----:R-:W-:Y:S01]  /*8db0*/  FFMA.FTZ R57, R0.reuse, R60.reuse, R57 ;  /* 0x0000003c00397223 */ /* 0x0c2fe20000010039 */
[----:B------:R-:W-:Y:S01]  /*8dc0*/  ISETP.GE.AND P0, PT, R65, R133, PT ;  /* 0x000000854100720c */ /* 0x000fe20003f06270 */
        /* <DEDUP_REMOVED lines=23> */
[CC--:B-1----:R-:W-:Y:S01]  /*8f40*/  FFMA.FTZ R165, R0.reuse, R53.reuse, R46 ;  /* 0x0000003500a57223 */ /* 0x0c2fe2000001002e */
        /* <DEDUP_REMOVED lines=15> */
[----:B------:R-:W-:Y:S01]  /*9040*/  ISETP.GE.AND P1, PT, R55, R132, PT ;  /* 0x000000843700720c */ /* 0x000fe20003f26270 */
[----:B-1----:R-:W-:Y:S01]  /*9050*/  FFMA.FTZ R45, R0, R48, R45 ;  /* 0x00000030002d7223 */ /* 0x002fe2000001002d */
        /* <DEDUP_REMOVED lines=90> */
[----:B------:R-:W-:Y:S02]  /*9600*/  IADD3 R20, R159, 0x61, RZ ;  /* 0x000000619f147810 */ /* 0x000fe40007ffe0ff */
[----:B------:R-:W-:-:S02]  /*9610*/  ISETP.GE.AND P1, PT, R31, R132, PT ;  /* 0x000000841f00720c */ /* 0x000fc40003f26270 */
[----:B------:R-:W2:Y:S01]  /*9620*/  I2F R116, R20 ;  /* 0x0000001400747306 */ /* 0x000ea20000201400 */
[----:B------:R-:W-:Y:S02]  /*9630*/  LOP3.LUT R26, R200, 0x60, R181, 0xfe, !PT ;  /* 0x00000060c81a7812 */ /* 0x000fe400078efeb5 */
[----:B------:R-:W-:Y:S01]  /*9640*/  FSEL R136, R25, -INF , !P0 ;  /* 0xff80000019887808 */ /* 0x000fe20004000000 */
[CC--:B-1----:R-:W-:Y:S01]  /*9650*/  FFMA.FTZ R21, R0.reuse, R24.reuse, R21 ;  /* 0x0000001800157223 */ /* 0x0c2fe20000010015 */
[----:B------:R-:W-:Y:S01]  /*9660*/  FSEL R137, R137, -INF , !P1 ;  /* 0xff80000089897808 */ /* 0x000fe20004800000 */
[----:B------:R-:W-:Y:S02]  /*9670*/  FFMA.FTZ R23, R0, R24, R23 ;  /* 0x0000001800177223 */ /* 0x000fe40000010017 */
[----:B------:R-:W1:Y:S01]  /*9680*/  I2F R25, R26 ;  /* 0x0000001a00197306 */ /* 0x000e620000201400 */
[----:B------:R-:W-:Y:S02]  /*9690*/  ISETP.GE.AND P1, PT, R22, R133, PT ;  /* 0x000000851600720c */ /* 0x000fe40003f26270 */
[----:B------:R-:W-:-:S02]  /*96a0*/  ISETP.GE.AND P0, PT, R30, R132, PT ;  /* 0x000000841e00720c */ /* 0x000fc40003f06270 */
[----:B------:R-:W-:Y:S02]  /*96b0*/  FSEL R142, R21, -INF , !P1 ;  /* 0xff800000158e7808 */ /* 0x000fe40004800000 */
[----:B------:R-:W-:Y:S01]  /*96c0*/  ISETP.GE.AND P1, PT, R22, R132, PT ;  /* 0x000000841600720c */ /* 0x000fe20003f26270 */
[----:B--2---:R-:W-:Y:S01]  /*96d0*/  FFMA.FTZ R17, R0, R116, R17 ;  /* 0x0000007400117223 */ /* 0x004fe20000010011 */
[----:B------:R-:W-:Y:S01]  /*96e0*/  ISETP.GE.AND P5, PT, R26, R132, PT ;  /* 0x000000841a00720c */ /* 0x000fe20003fa6270 */
[----:B------:R-:W-:Y:S01]  /*96f0*/  FFMA.FTZ R116, R0, R116, R19 ;  /* 0x0000007400747223 */ /* 0x000fe20000010013 */
[----:B------:R-:W-:Y:S02]  /*9700*/  FSEL R139, R23, -INF , !P1 ;  /* 0xff800000178b7808 */ /* 0x000fe40004800000 */
[----:B------:R-:W-:Y:S02]  /*9710*/  ISETP.GE.AND P1, PT, R20, R133, PT ;  /* 0x000000851400720c */ /* 0x000fe40003f26270 */
[----:B------:R-:W-:Y:S01]  /*9720*/  LOP3.LUT R19, R200, 0x70, R181, 0xfe, !PT ;  /* 0x00000070c8137812 */ /* 0x000fe200078efeb5 */
[CC--:B-1----:R-:W-:Y:S01]  /*9730*/  FFMA.FTZ R18, R0.reuse, R25.reuse, R18 ;  /* 0x0000001900127223 */ /* 0x0c2fe20000010012 */
[----:B------:R-:W-:Y:S01]  /*9740*/  FSEL R148, R17, -INF , !P1 ;  /* 0xff80000011947808 */ /* 0x000fe20004800000 */
[----:B------:R-:W-:Y:S01]  /*9750*/  FFMA.FTZ R16, R0, R25, R16 ;  /* 0x0000001900107223 */ /* 0x000fe20000010010 */
[----:B------:R-:W1:Y:S01]  /*9760*/  I2F R17, R19 ;  /* 0x0000001300117306 */ /* 0x000e620000201400 */
[----:B------:R-:W-:-:S02]  /*9770*/  FSEL R127, R27, -INF , !P0 ;  /* 0xff8000001b7f7808 */ /* 0x000fc40004000000 */
[----:B------:R-:W-:Y:S02]  /*9780*/  LOP3.LUT R21, R200, 0x68, R181, 0xfe, !PT ;  /* 0x00000068c8157812 */ /* 0x000fe400078efeb5 */
[-C--:B------:R-:W-:Y:S02]  /*9790*/  ISETP.GE.AND P0, PT, R26, R133.reuse, PT ;  /* 0x000000851a00720c */ /* 0x080fe40003f06270 */
[----:B------:R-:W-:Y:S02]  /*97a0*/  FSEL R117, R18, -INF , !P5 ;  /* 0xff80000012757808 */ /* 0x000fe40006800000 */
[----:B------:R-:W-:Y:S02]  /*97b0*/  IADD3 R18, R159, 0x69, RZ ;  /* 0x000000699f127810 */ /* 0x000fe40007ffe0ff */
[----:B------:R-:W-:Y:S02]  /*97c0*/  FSEL R144, R16, -INF , !P0 ;  /* 0xff80000010907808 */ /* 0x000fe40004000000 */
[C---:B------:R-:W-:Y:S01]  /*97d0*/  ISETP.GE.AND P5, PT, R21.reuse, R133, PT ;  /* 0x000000851500720c */ /* 0x040fe20003fa6270 */
[----:B------:R-:W2:Y:S01]  /*97e0*/  I2F R16, R18 ;  /* 0x0000001200107306 */ /* 0x000ea20000201400 */
[-C--:B------:R-:W-:Y:S01]  /*97f0*/  ISETP.GE.AND P1, PT, R21, R132.reuse, PT ;  /* 0x000000841500720c */ /* 0x080fe20003f26270 */
[CC--:B-1----:R-:W-:Y:S01]  /*9800*/  FFMA.FTZ R58, R0.reuse, R17.reuse, R10 ;  /* 0x00000011003a7223 */ /* 0x0c2fe2000001000a */
[----:B------:R-:W-:Y:S01]  /*9810*/  IADD3 R10, R159, 0x71, RZ ;  /* 0x000000719f0a7810 */ /* 0x000fe20007ffe0ff */
[----:B------:R-:W-:Y:S01]  /*9820*/  FFMA.FTZ R156, R0, R17, R8 ;  /* 0x00000011009c7223 */ /* 0x000fe20000010008 */
[----:B------:R-:W-:-:S03]  /*9830*/  ISETP.GE.AND P0, PT, R20, R132, PT ;  /* 0x000000841400720c */ /* 0x000fc60003f06270 */
[----:B------:R-:W1:Y:S01]  /*9840*/  I2F R21, R21 ;  /* 0x0000001500157306 */ /* 0x000e620000201400 */
[----:B------:R-:W-:Y:S02]  /*9850*/  FSEL R116, R116, -INF , !P0 ;  /* 0xff80000074747808 */ /* 0x000fe40004000000 */
[----:B------:R-:W-:-:S05]  /*9860*/  ISETP.GE.AND P0, PT, R18, R133, PT ;  /* 0x000000851200720c */ /* 0x000fca0003f06270 */
[----:B------:R-:W3:Y:S01]  /*9870*/  I2F R8, R10 ;  /* 0x0000000a00087306 */ /* 0x000ee20000201400 */
[CC--:B--2---:R-:W-:Y:S02]  /*9880*/  FFMA.FTZ R13, R0.reuse, R16.reuse, R13 ;  /* 0x00000010000d7223 */ /* 0x0c4fe4000001000d */
[----:B------:R-:W-:-:S03]  /*9890*/  FFMA.FTZ R15, R0, R16, R15 ;  /* 0x00000010000f7223 */ /* 0x000fc6000001000f */
[----:B------:R-:W-:Y:S01]  /*98a0*/  FSEL R152, R13, -INF , !P0 ;  /* 0xff8000000d987808 */ /* 0x000fe20004000000 */
[-C--:B-1----:R-:W-:Y:S01]  /*98b0*/  FFMA.FTZ R12, R0, R21.reuse, R12 ;  /* 0x00000015000c7223 */ /* 0x082fe2000001000c */
[----:B------:R-:W-:Y:S01]  /*98c0*/  ISETP.GE.AND P0, PT, R18, R132, PT ;  /* 0x000000841200720c */ /* 0x000fe20003f06270 */
[----:B------:R-:W-:-:S03]  /*98d0*/  FFMA.FTZ R14, R0, R21, R14 ;  /* 0x00000015000e7223 */ /* 0x000fc6000001000e */
[----:B------:R-:W-:Y:S02]  /*98e0*/  FSEL R153, R12, -INF , !P5 ;  /* 0xff8000000c997808 */ /* 0x000fe40006800000 */
[----:B------:R-:W-:Y:S01]  /*98f0*/  LOP3.LUT R12, R200, 0x78, R181, 0xfe, !PT ;  /* 0x00000078c80c7812 */ /* 0x000fe200078efeb5 */
[CC--:B---3--:R-:W-:Y:S01]  /*9900*/  FFMA.FTZ R9, R0.reuse, R8.reuse, R9 ;  /* 0x0000000800097223 */ /* 0x0c8fe20000010009 */
[----:B------:R-:W-:Y:S01]  /*9910*/  FSEL R65, R15, -INF , !P0 ;  /* 0xff8000000f417808 */ /* 0x000fe20004000000 */
[----:B------:R-:W-:Y:S01]  /*9920*/  FFMA.FTZ R11, R0, R8, R11 ;  /* 0x00000008000b7223 */ /* 0x000fe2000001000b */
[----:B------:R-:W1:Y:S01]  /*9930*/  I2F R13, R12 ;  /* 0x0000000c000d7306 */ /* 0x000e620000201400 */
[-C--:B------:R-:W-:Y:S02]  /*9940*/  ISETP.GE.AND P0, PT, R10, R133.reuse, PT ;  /* 0x000000850a00720c */ /* 0x080fe40003f06270 */
[----:B------:R-:W-:Y:S02]  /*9950*/  ISETP.GE.AND P5, PT, R19, R133, PT ;  /* 0x000000851300720c */ /* 0x000fe40003fa6270 */
[----:B------:R-:W-:-:S02]  /*9960*/  FSEL R155, R9, -INF , !P0 ;  /* 0xff800000099b7808 */ /* 0x000fc40004000000 */
[----:B------:R-:W-:Y:S01]  /*9970*/  FSEL R156, R156, -INF , !P5 ;  /* 0xff8000009c9c7808 */ /* 0x000fe20006800000 */
[----:B------:R-:W2:Y:S01]  /*9980*/  I2F R9, R159 ;  /* 0x0000009f00097306 */ /* 0x000ea20000201400 */
[----:B------:R-:W-:Y:S02]  /*9990*/  ISETP.GE.AND P5, PT, R12, R133, PT ;  /* 0x000000850c00720c */ /* 0x000fe40003fa6270 */
[----:B------:R-:W-:Y:S02]  /*99a0*/  IADD3 R8, R159, 0x79, RZ ;  /* 0x000000799f087810 */ /* 0x000fe40007ffe0ff */
[----:B------:R-:W-:Y:S02]  /*99b0*/  FSEL R67, R14, -INF , !P1 ;  /* 0xff8000000e437808 */ /* 0x000fe40004800000 */
[-C--:B------:R-:W-:Y:S01]  /*99c0*/  ISETP.GE.AND P1, PT, R19, R132.reuse, PT ;  /* 0x000000841300720c */ /* 0x080fe20003f26270 */
[-C--:B-1----:R-:W-:Y:S01]  /*99d0*/  FFMA.FTZ R4, R0, R13.reuse, R4 ;  /* 0x0000000d00047223 */ /* 0x082fe20000010004 */
[----:B------:R-:W-:Y:S01]  /*99e0*/  ISETP.GE.AND P0, PT, R10, R132, PT ;  /* 0x000000840a00720c */ /* 0x000fe20003f06270 */
[----:B------:R-:W-:Y:S01]  /*99f0*/  FFMA.FTZ R61, R0, R13, R6 ;  /* 0x0000000d003d7223 */ /* 0x000fe20000010006 */
[----:B------:R-:W-:Y:S01]  /*9a00*/  FSEL R58, R58, -INF , !P1 ;  /* 0xff8000003a3a7808 */ /* 0x000fe20004800000 */
[----:B------:R-:W1:Y:S01]  /*9a10*/  I2F R6, R8 ;  /* 0x0000000800067306 */ /* 0x000e620000201400 */
[----:B------:R-:W-:-:S02]  /*9a20*/  FSEL R157, R4, -INF , !P5 ;  /* 0xff800000049d7808 */ /* 0x000fc40006800000 */
[-C--:B------:R-:W-:Y:S01]  /*9a30*/  ISETP.GE.AND P5, PT, R159, R132.reuse, PT ;  /* 0x000000849f00720c */ /* 0x080fe20003fa6270 */
[CC--:B--2---:R-:W-:Y:S01]  /*9a40*/  FFMA.FTZ R4, R0.reuse, R9.reuse, R64 ;  /* 0x0000000900047223 */ /* 0x0c4fe20000010040 */
[----:B------:R-:W-:Y:S01]  /*9a50*/  FSEL R60, R11, -INF , !P0 ;  /* 0xff8000000b3c7808 */ /* 0x000fe20004000000 */
[----:B------:R-:W-:Y:S01]  /*9a60*/  FFMA.FTZ R9, R0, R9, R66 ;  /* 0x0000000900097223 */ /* 0x000fe20000010042 */
[----:B------:R-:W-:Y:S02]  /*9a70*/  ISETP.GE.AND P1, PT, R12, R132, PT ;  /* 0x000000840c00720c */ /* 0x000fe40003f26270 */
[----:B------:R-:W-:Y:S02]  /*9a80*/  ISETP.GE.AND P0, PT, R159, R133, PT ;  /* 0x000000859f00720c */ /* 0x000fe40003f06270 */
[----:B------:R-:W-:Y:S02]  /*9a90*/  FSEL R9, R9, -INF , !P5 ;  /* 0xff80000009097808 */ /* 0x000fe40006800000 */
[----:B------:R-:W-:-:S02]  /*9aa0*/  ISETP.GT.AND P5, PT, R182, R175, PT ;  /* 0x000000afb600720c */ /* 0x000fc40003fa4270 */
[----:B------:R-:W-:Y:S01]  /*9ab0*/  FSEL R61, R61, -INF , !P1 ;  /* 0xff8000003d3d7808 */ /* 0x000fe20004800000 */
[-C--:B-1----:R-:W-:Y:S01]  /*9ac0*/  FFMA.FTZ R5, R0, R6.reuse, R5 ;  /* 0x0000000600057223 */ /* 0x082fe20000010005 */
[----:B------:R-:W-:Y:S01]  /*9ad0*/  FSEL R4, R4, -INF , !P0 ;  /* 0xff80000004047808 */ /* 0x000fe20004000000 */
[----:B------:R-:W-:Y:S01]  /*9ae0*/  FFMA.FTZ R7, R0, R6, R7 ;  /* 0x0000000600077223 */ /* 0x000fe20000010007 */
[C---:B------:R-:W-:Y:S02]  /*9af0*/  ISETP.GE.AND P1, PT, R8.reuse, R133, PT ;  /* 0x000000850800720c */ /* 0x040fe40003f26270 */
[----:B------:R-:W-:Y:S02]  /*9b00*/  ISETP.GE.AND P0, PT, R8, R132, PT ;  /* 0x000000840800720c */ /* 0x000fe40003f06270 */
[----:B------:R-:W-:Y:S02]  /*9b10*/  FSEL R132, R5, -INF , !P1 ;  /* 0xff80000005847808 */ /* 0x000fe40004800000 */
[----:B------:R-:W-:Y:S01]  /*9b20*/  FSEL R63, R7, -INF , !P0 ;  /* 0xff800000073f7808 */ /* 0x000fe20004000000 */
[----:B------:R-:W-:Y:S05]  /*9b30*/  @!P5 BRA `(.L_x_2634) ;  /* 0x00000b000000d947 */ /* 0x000fea0003800000 */
[----:B------:R-:W-:Y:S05]  /*9b40*/  @!P6 BRA `(.L_x_2635) ;  /* 0x000003b00000e947 */ /* 0x000fea0003800000 */
[----:B------:R-:W1:Y:S01]  /*9b50*/  I2F.RP R8, R129 ;  /* 0x0000008100087306 */ /* 0x000e620000209400 */
[----:B------:R-:W-:-:S07]  /*9b60*/  IMAD.MOV.U32 R6, RZ, RZ, RZ ;  /* 0x000000ffff067224 */ /* 0x000fce00078e00ff */
[----:B-1----:R-:W1:Y:S02]  /*9b70*/  MUFU.RCP R7, R8 ;  /* 0x0000000800077308 */ /* 0x002e640000001000 */
[----:B-1----:R-:W-:Y:S02]  /*9b80*/  IADD3 R7, R7, 0xffffffe, RZ ;  /* 0x0ffffffe07077810 */ /* 0x002fe40007ffe0ff */
[----:B------:R-:W-:-:S04]  /*9b90*/  IADD3 R8, R200, -0x80, RZ ;  /* 0xffffff80c8087810 */ /* 0x000fc80007ffe0ff */
[----:B------:R-:W1:Y:S02]  /*9ba0*/  F2I.FTZ.U32.TRUNC.NTZ R7, R7 ;  /* 0x0000000700077305 */ /* 0x000e64000021f000 */
[----:B-1----:R-:W-:-:S04]  /*9bb0*/  IMAD.MOV R5, RZ, RZ, -R7 ;  /* 0x000000ffff057224 */ /* 0x002fc800078e0a07 */
[----:B------:R-:W-:-:S04]  /*9bc0*/  IMAD R5, R5, R129, RZ ;  /* 0x0000008105057224 */ /* 0x000fc800078e02ff */
[----:B------:R-:W-:Y:S01]  /*9bd0*/  IMAD.HI.U32 R6, R7, R5, R6 ;  /* 0x0000000507067227 */ /* 0x000fe200078e0006 */
[----:B------:R-:W-:Y:S02]  /*9be0*/  IABS R5, R200 ;  /* 0x000000c800057213 */ /* 0x000fe40000000000 */
[----:B------:R-:W-:-:S03]  /*9bf0*/  LOP3.LUT R200, R200, c[0x0][0x2d0], RZ, 0x3c, !PT ;  /* 0x0000b400c8c87a12 */ /* 0x000fc600078e3cff */
[----:B------:R-:W-:-:S05]  /*9c00*/  IMAD.HI.U32 R11, R6, R5, RZ ;  /* 0x00000005060b7227 */ /* 0x000fca00078e00ff */
[----:B------:R-:W-:-:S05]  /*9c10*/  IADD3 R10, -R11, RZ, RZ ;  /* 0x000000ff0b0a7210 */ /* 0x000fca0007ffe1ff */
[C---:B------:R-:W-:Y:S01]  /*9c20*/  IMAD R10, R129.reuse, R10, R5 ;  /* 0x0000000a810a7224 */ /* 0x040fe200078e0205 */
[----:B------:R-:W-:Y:S02]  /*9c30*/  IABS R5, R8 ;  /* 0x0000000800057213 */ /* 0x000fe40000000000 */
[----:B------:R-:W-:Y:S02]  /*9c40*/  LOP3.LUT R8, R8, c[0x0][0x2d0], RZ, 0x3c, !PT ;  /* 0x0000b40008087a12 */ /* 0x000fe400078e3cff */
[----:B------:R-:W-:Y:S01]  /*9c50*/  ISETP.GT.U32.AND P1, PT, R129, R10, PT ;  /* 0x0000000a8100720c */ /* 0x000fe20003f24070 */
[----:B------:R-:W-:-:S04]  /*9c60*/  IMAD.HI.U32 R7, R6, R5, RZ ;  /* 0x0000000506077227 */ /* 0x000fc800078e00ff */
[----:B------:R-:W-:-:S04]  /*9c70*/  IMAD.MOV R6, RZ, RZ, -R7 ;  /* 0x000000ffff067224 */ /* 0x000fc800078e0a07 */
[----:B------:R-:W-:-:S04]  /*9c80*/  IMAD R6, R129, R6, R5 ;  /* 0x0000000681067224 */ /* 0x000fc800078e0205 */
[----:B------:R-:W-:Y:S01]  /*9c90*/  @!P1 IMAD.IADD R10, R10, 0x1, -R129 ;  /* 0x000000010a0a9824 */ /* 0x000fe200078e0a81 */
[----:B------:R-:W-:Y:S02]  /*9ca0*/  ISETP.GT.U32.AND P0, PT, R129, R6, PT ;  /* 0x000000068100720c */ /* 0x000fe40003f04070 */
[----:B------:R-:W-:Y:S02]  /*9cb0*/  @!P1 IADD3 R11, R11, 0x1, RZ ;  /* 0x000000010b0b9810 */ /* 0x000fe40007ffe0ff */
[----:B------:R-:W-:-:S09]  /*9cc0*/  ISETP.GE.U32.AND P1, PT, R10, R129, PT ;  /* 0x000000810a00720c */ /* 0x000fd20003f26070 */
[-C--:B------:R-:W-:Y:S02]  /*9cd0*/  @!P0 IADD3 R6, R6, -R129.reuse, RZ ;  /* 0x8000008106068210 */ /* 0x080fe40007ffe0ff */
[----:B------:R-:W-:Y:S02]  /*9ce0*/  @!P0 IADD3 R7, R7, 0x1, RZ ;  /* 0x0000000107078810 */ /* 0x000fe40007ffe0ff */
[----:B------:R-:W-:Y:S02]  /*9cf0*/  @P1 IADD3 R11, R11, 0x1, RZ ;  /* 0x000000010b0b1810 */ /* 0x000fe40007ffe0ff */
[----:B------:R-:W-:Y:S02]  /*9d00*/  ISETP.GE.U32.AND P1, PT, R6, R129, PT ;  /* 0x000000810600720c */ /* 0x000fe40003f26070 */
[----:B------:R-:W-:-:S11]  /*9d10*/  ISETP.GE.AND P0, PT, R200, RZ, PT ;  /* 0x000000ffc800720c */ /* 0x000fd60003f06270 */
[----:B------:R-:W-:Y:S02]  /*9d20*/  @P1 IADD3 R7, R7, 0x1, RZ ;  /* 0x0000000107071810 */ /* 0x000fe40007ffe0ff */
[----:B------:R-:W-:Y:S01]  /*9d30*/  ISETP.GE.AND P1, PT, R8, RZ, PT ;  /* 0x000000ff0800720c */ /* 0x000fe20003f26270 */
[----:B------:R-:W-:Y:S01]  /*9d40*/  @!P0 IMAD.MOV R11, RZ, RZ, -R11 ;  /* 0x000000ffff0b8224 */ /* 0x000fe200078e0a0b */
[----:B------:R-:W-:Y:S01]  /*9d50*/  ISETP.NE.AND P0, PT, RZ, c[0x0][0x2d0], PT ;  /* 0x0000b400ff007a0c */ /* 0x000fe20003f05270 */
[----:B------:R-:W-:Y:S01]  /*9d60*/  IMAD.MOV.U32 R5, RZ, RZ, R7 ;  /* 0x000000ffff057224 */ /* 0x000fe200078e0007 */
[----:B------:R-:W-:-:S04]  /*9d70*/  LOP3.LUT R8, RZ, c[0x0][0x2d0], RZ, 0x33, !PT ;  /* 0x0000b400ff087a12 */ /* 0x000fc800078e33ff */
[----:B------:R-:W-:-:S05]  /*9d80*/  SEL R7, R8, R11, !P0 ;  /* 0x0000000b08077207 */ /* 0x000fca0004000000 */
        /* <DEDUP_REMOVED lines=9> */
[----:B------:R-:W-:-:S05]  /*9e20*/  SHF.R.S32.HI R7, RZ, 0x1f, R12 ;  /* 0x0000001fff077819 */ /* 0x000fca000001140c */
[----:B------:R-:W-:Y:S01]  /*9e30*/  IMAD R7, R7, c[0x0][0x198], RZ ;  /* 0x0000660007077a24 */ /* 0x000fe200078e02ff */
[----:B--2---:R-:W-:-:S03]  /*9e40*/  IADD3 R5, -R6, R5, RZ ;  /* 0x0000000506057210 */ /* 0x004fc60007ffe1ff */
[C---:B------:R-:W-:Y:S02]  /*9e50*/  IMAD R6, R12.reuse, c[0x0][0x19c], R7 ;  /* 0x000067000c067a24 */ /* 0x040fe400078e0207 */
[----:B------:R-:W-:Y:S01]  /*9e60*/  IMAD.WIDE.U32 R12, R12, c[0x0][0x198], RZ ;  /* 0x000066000c0c7a25 */ /* 0x000fe200078e00ff */
[----:B------:R-:W-:-:S03]  /*9e70*/  SHF.R.S32.HI R10, RZ, 0x1f, R5 ;  /* 0x0000001fff0a7819 */ /* 0x000fc60000011405 */
[----:B------:R-:W-:Y:S01]  /*9e80*/  IMAD.IADD R7, R13, 0x1, R6 ;  /* 0x000000010d077824 */ /* 0x000fe200078e0206 */
[----:B------:R-:W-:Y:S01]  /*9e90*/  MOV R6, R12 ;  /* 0x0000000c00067202 */ /* 0x000fe20000000f00 */
[----:B------:R-:W-:-:S04]  /*9ea0*/  IMAD R10, R10, c[0x0][0x180], RZ ;  /* 0x000060000a0a7a24 */ /* 0x000fc800078e02ff */
[----:B------:R-:W-:-:S04]  /*9eb0*/  IMAD.WIDE.U32 R6, R5, c[0x0][0x180], R6 ;  /* 0x0000600005067a25 */ /* 0x000fc800078e0006 */
[----:B------:R-:W-:Y:S01]  /*9ec0*/  IMAD R10, R5, c[0x0][0x184], R10 ;  /* 0x00006100050a7a24 */ /* 0x000fe200078e020a */
[----:B------:R-:W-:-:S03]  /*9ed0*/  MOV R11, R6 ;  /* 0x00000006000b7202 */ /* 0x000fc60000000f00 */
[----:B------:R-:W-:Y:S01]  /*9ee0*/  IMAD.IADD R10, R7, 0x1, R10 ;  /* 0x00000001070a7824 */ /* 0x000fe200078e020a */
[----:B------:R-:W-:Y:S05]  /*9ef0*/  BRA `(.L_x_2636) ;  /* 0x0000002000007947 */ /* 0x000fea0003800000 */
.L_x_2635:
[----:B------:R-:W-:-:S04]  /*9f00*/  LEA R11, -R128, RZ, 0x7 ;  /* 0x000000ff800b7211 */ /* 0x000fc800078e39ff */
[----:B------:R-:W-:Y:S02]  /*9f10*/  SHF.R.S32.HI R10, RZ, 0x1f, R11 ;  /* 0x0000001fff0a7819 */ /* 0x000fe4000001140b */
.L_x_2636:
        /* <DEDUP_REMOVED lines=56> */
[----:B------:R-:W-:-:S03]  /*a2a0*/  IADD3.X R8, R176, R10, R176, P1, P0 ;  /* 0x0000000ab0087210 */ /* 0x000fc60000fe04b0 */
[----:B------:R1:W-:Y:S01]  /*a2b0*/  @P4 STS.128 [R183+0x4000], RZ ;  /* 0x004000ffb7004388 */ /* 0x0003e20000000c00 */
[----:B-----5:R-:W-:-:S04]  /*a2c0*/  @!P4 LEA R18, P0, R7, R192, 0x1 ;  /* 0x000000c00712c211 */ /* 0x020fc800078008ff */
[----:B------:R-:W-:Y:S02]  /*a2d0*/  @!P4 LEA.HI.X R19, R7, R193, R8, 0x1, P0 ;  /* 0x000000c10713c211 */ /* 0x000fe400000f0c08 */
[----:B------:R-:W-:-:S03]  /*a2e0*/  @!P3 IADD3 R6, P0, R130, R7, RZ ;  /* 0x000000078206b210 */ /* 0x000fc60007f1e0ff */
[----:B------:R-:W-:Y:S01]  /*a2f0*/  @!PT LDS RZ, [RZ] ;  /* 0x00000000fffff984 */ /* 0x000fe20000000800 */
[----:B------:R-:W-:Y:S01]  /*a300*/  @!PT LDS RZ, [RZ] ;  /* 0x00000000fffff984 */ /* 0x000fe20000000800 */
[----:B------:R-:W-:Y:S01]  /*a310*/  @!PT LDS RZ, [RZ] ;  /* 0x00000000fffff984 */ /* 0x000fe20000000800 */
[----:B------:R5:W-:Y:S02]  /*a320*/  @!P4 LDGSTS.E.BYPASS.LTC128B.128 [R183+0x4000], [R18.64] ;  /* 0x0400000012b7cfae */ /* 0x000be4000b901d46 */
[----:B------:R-:W-:Y:S01]  /*a330*/  @!P3 IMAD.X R5, R131, 0x1, R8, P0 ;  /* 0x000000018305b824 */ /* 0x000fe200000e0608 */
[C---:B----4-:R-:W-:Y:S01]  /*a340*/  @!P3 LEA R12, P0, R6.reuse, c[0x0][0x168], 0x1 ;  /* 0x00005a00060cba11 */ /* 0x050fe200078008ff */
        /* <DEDUP_REMOVED lines=20> */
[----:B--2---:R-:W-:-:S04]  /*a490*/  @!P3 LEA R16, P0, R6, c[0x0][0x168], 0x1 ;  /* 0x00005a000610ba11 */ /* 0x004fc800078008ff */
[----:B------:R-:W-:Y:S02]  /*a4a0*/  @!P3 LEA.HI.X R17, R6, c[0x0][0x16c], R5, 0x1, P0 ;  /* 0x00005b000611ba11 */ /* 0x000fe400000f0c05 */
[----:B-----5:R-:W-:-:S04]  /*a4b0*/  @!P4 LEA R18, P0, R7, R192, 0x1 ;  /* 0x000000c00712c211 */ /* 0x020fc800078008ff */
        /* <DEDUP_REMOVED lines=20> */
.L_x_2638:
[----:B------:R-:W-:Y:S05]  /*a600*/  BSYNC B0 ;  /* 0x0000000000007941 */ /* 0x000fea0003800000 */
.L_x_2637:
[----:B------:R-:W0:Y:S01]  /*a610*/  LDGDEPBAR ;  /* 0x00000000000079af */ /* 0x000e220000000000 */
[----:B------:R-:W-:-:S04]  /*a620*/  LEA R192, P0, R11, R192, 0x1 ;  /* 0x000000c00bc07211 */ /* 0x000fc800078008ff */
[----:B------:R-:W-:Y:S02]  /*a630*/  LEA.HI.X R193, R11, R193, R10, 0x1, P0 ;  /* 0x000000c10bc17211 */ /* 0x000fe400000f0c0a */
.L_x_2634:
        /* <DEDUP_REMOVED lines=39> */
[----:B--2---:R-:W-:Y:S02]  /*a8b0*/  FMNMX.FTZ R6, R150, R5, !PT ;  /* 0x0000000596067209 */ /* 0x004fe40007810000 */
        /* <DEDUP_REMOVED lines=40> */
[----:B------:R-:W-:Y:S01]  /*ab40*/  FSEL R4, R57, RZ, P1 ;  /* 0x000000ff39047208 */ /* 0x000fe20000800000 */
[--C-:B------:R-:W-:Y:S01]  /*ab50*/  FFMA.FTZ R134, R158, c[0x0][0x23c], -R159.reuse ;  /* 0x00008f009e867a23 */ /* 0x100fe2000001089f */
[----:B--2---:R-:W-:Y:S01]  /*ab60*/  FMNMX.FTZ R56, R5, R56, !PT ;  /* 0x0000003805387209 */ /* 0x004fe20007810000 */
[--C-:B------:R-:W-:Y:S02]  /*ab70*/  FFMA.FTZ R133, R202, c[0x0][0x23c], -R159.reuse ;  /* 0x00008f00ca857a23 */ /* 0x100fe4000001089f */
[----:B------:R-:W-:Y:S01]  /*ab80*/  FADD.FTZ R4, R3, -R4 ;  /* 0x8000000403047221 */ /* 0x000fe20000010000 */
        /* <DEDUP_REMOVED lines=11> */
[--C-:B------:R-:W-:Y:S01]  /*ac40*/  FFMA.FTZ R158, R211, c[0x0][0x23c], -R66.reuse ;  /* 0x00008f00d39e7a23 */ /* 0x100fe20000010842 */
[----:B------:R-:W2:Y:S01]  /*ac50*/  LDSM.16.MT88.4 R8, [R170+0x9000] ;  /* 0x00900000aa08783b */ /* 0x000ea20000004200 */
[----:B------:R-:W-:Y:S02]  /*ac60*/  FMUL.FTZ R198, R3, c[0x0][0x23c] ;  /* 0x00008f0003c67a20 */ /* 0x000fe40000410000 */
[--C-:B------:R-:W-:Y:S01]  /*ac70*/  FFMA.FTZ R135, R207, c[0x0][0x23c], -R66.reuse ;  /* 0x00008f00cf877a23 */ /* 0x100fe20000010842 */
[----:B------:R-:W-:Y:S01]  /*ac80*/  MUFU.EX2 R133, R133 ;  /* 0x0000008500857308 */ /* 0x000fe20000000800 */
[----:B------:R-:W-:-:S02]  /*ac90*/  FFMA.FTZ R130, R209, c[0x0][0x23c], -R66 ;  /* 0x00008f00d1827a23 */ /* 0x000fc40000010842 */
[--C-:B------:R-:W-:Y:S02]  /*aca0*/  FFMA.FTZ R126, R126, c[0x0][0x23c], -R159.reuse ;  /* 0x00008f007e7e7a23 */ /* 0x100fe4000001089f */
[--C-:B------:R-:W-:Y:S02]  /*acb0*/  FFMA.FTZ R64, R124, c[0x0][0x23c], -R159.reuse ;  /* 0x00008f007c407a23 */ /* 0x100fe4000001089f */
[----:B------:R-:W-:Y:S01]  /*acc0*/  FFMA.FTZ R59, R204, c[0x0][0x23c], -R159 ;  /* 0x00008f00cc3b7a23 */ /* 0x000fe2000001089f */
[----:B------:R-:W3:Y:S01]  /*acd0*/  MUFU.EX2 R128, R128 ;  /* 0x0000008000807308 */ /* 0x000ee20000000800 */
[----:B-1----:R-:W-:Y:S01]  /*ace0*/  F2FP.PACK_AB R48, R134, R200 ;  /* 0x000000c88630723e */ /* 0x002fe200000000ff */
        /* <DEDUP_REMOVED lines=8> */
[----:B------:R-:W1:Y:S01]  /*ad70*/  MUFU.EX2 R158, R158 ;  /* 0x0000009e009e7308 */ /* 0x000e620000000800 */
        /* <DEDUP_REMOVED lines=19> */
[----:B------:R-:W1:Y:S01]  /*aeb0*/  MUFU.EX2 R130, R130 ;  /* 0x0000008200827308 */ /* 0x000e620000000800 */
[----:B----4-:R-:W-:-:S02]  /*aec0*/  FMUL.FTZ R14, R70, R198 ;  /* 0x000000c6460e7220 */ /* 0x010fc40000410000 */
[-C--:B------:R-:W-:Y:S02]  /*aed0*/  FMUL.FTZ R15, R71, R198.reuse ;  /* 0x000000c6470f7220 */ /* 0x080fe40000410000 */
[-C--:B------:R-:W-:Y:S01]  /*aee0*/  FMUL.FTZ R74, R74, R198.reuse ;  /* 0x000000c64a4a7220 */ /* 0x080fe20000410000 */
[----:B------:R-:W-:Y:S01]  /*aef0*/  LDSM.16.MT88.4 R68, [R168+0x9400] ;  /* 0x00940000a844783b */ /* 0x000fe20000004200 */
[----:B------:R-:W-:Y:S01]  /*af00*/  FMUL.FTZ R75, R75, R198 ;  /* 0x000000c64b4b7220 */ /* 0x000fe20000410000 */
[----:B------:R-:W-:Y:S01]  /*af10*/  MUFU.EX2 R131, R131 ;  /* 0x0000008300837308 */ /* 0x000fe20000000800 */
[-C--:B------:R-:W-:Y:S02]  /*af20*/  FMUL.FTZ R4, R112, R202.reuse ;  /* 0x000000ca70047220 */ /* 0x080fe40000410000 */
[----:B------:R-:W-:Y:S02]  /*af30*/  FMUL.FTZ R5, R113, R202 ;  /* 0x000000ca71057220 */ /* 0x000fe40000410000 */
[----:B------:R-:W-:-:S02]  /*af40*/  FMUL.FTZ R6, R114, R198 ;  /* 0x000000c672067220 */ /* 0x000fc40000410000 */
[----:B------:R-:W-:Y:S01]  /*af50*/  FMUL.FTZ R7, R115, R198 ;  /* 0x000000c673077220 */ /* 0x000fe20000410000 */
[----:B-1----:R-:W-:Y:S01]  /*af60*/  F2FP.PACK_AB R51, R130, R135 ;  /* 0x000000878233723e */ /* 0x002fe200000000ff */
[-C--:B------:R-:W-:Y:S01]  /*af70*/  FMUL.FTZ R108, R108, R202.reuse ;  /* 0x000000ca6c6c7220 */ /* 0x080fe20000410000 */
[----:B------:R-:W1:Y:S01]  /*af80*/  MUFU.EX2 R126, R126 ;  /* 0x0000007e007e7308 */ /* 0x000e620000000800 */
[----:B------:R-:W-:Y:S02]  /*af90*/  FMUL.FTZ R109, R109, R202 ;  /* 0x000000ca6d6d7220 */ /* 0x000fe40000410000 */
[-C--:B------:R-:W-:Y:S02]  /*afa0*/  FMUL.FTZ R110, R110, R198.reuse ;  /* 0x000000c66e6e7220 */ /* 0x080fe40000410000 */
[----:B------:R-:W-:Y:S01]  /*afb0*/  HMMA.16816.F32 R12, R48, R16, R12 ;  /* 0x00000010300c723c */ /* 0x000fe2000000180c */
[----:B------:R-:W-:Y:S02]  /*afc0*/  FMUL.FTZ R111, R111, R198 ;  /* 0x000000c66f6f7220 */ /* 0x000fe40000410000 */
[----:B------:R-:W-:Y:S01]  /*afd0*/  MUFU.EX2 R64, R64 ;  /* 0x0000004000407308 */ /* 0x000fe20000000800 */
[----:B------:R-:W-:-:S02]  /*afe0*/  FMUL.FTZ R20, R76, R202 ;  /* 0x000000ca4c147220 */ /* 0x000fc40000410000 */
[----:B------:R-:W-:Y:S02]  /*aff0*/  FMUL.FTZ R21, R77, R202 ;  /* 0x000000ca4d157220 */ /* 0x000fe40000410000 */
[C---:B------:R-:W-:Y:S01]  /*b000*/  HMMA.16816.F32 R16, R48.reuse, R18, R72 ;  /* 0x000000123010723c */ /* 0x040fe20000001848 */
[----:B------:R-:W3:Y:S01]  /*b010*/  LDSM.16.MT88.4 R72, [R170+0x9400] ;  /* 0x00940000aa48783b */ /* 0x000ee20000004200 */
[-C--:B------:R-:W-:Y:S01]  /*b020*/  FMUL.FTZ R22, R78, R198.reuse ;  /* 0x000000c64e167220 */ /* 0x080fe20000410000 */
[----:B------:R-:W-:Y:S01]  /*b030*/  MUFU.EX2 R59, R59 ;  /* 0x0000003b003b7308 */ /* 0x000fe20000000800 */
[----:B------:R-:W-:Y:S02]  /*b040*/  FMUL.FTZ R23, R79, R198 ;  /* 0x000000c64f177220 */ /* 0x000fe40000410000 */
[-C--:B------:R-:W-:Y:S02]  /*b050*/  FMUL.FTZ R28, R84, R202.reuse ;  /* 0x000000ca541c7220 */ /* 0x080fe40000410000 */
[----:B--2---:R-:W-:Y:S01]  /*b060*/  HMMA.16816.F32 R4, R48, R8, R4 ;  /* 0x000000083004723c */ /* 0x004fe20000001804 */
[----:B------:R-:W-:-:S02]  /*b070*/  FMUL.FTZ R29, R85, R202 ;  /* 0x000000ca551d7220 */ /* 0x000fc40000410000 */
[----:B------:R-:W-:Y:S01]  /*b080*/  MUFU.EX2 R129, R129 ;  /* 0x0000008100817308 */ /* 0x000fe20000000800 */
[-C--:B------:R-:W-:Y:S02]  /*b090*/  FMUL.FTZ R30, R86, R198.reuse ;  /* 0x000000c6561e7220 */ /* 0x080fe40000410000 */
[----:B------:R-:W-:Y:S02]  /*b0a0*/  FMUL.FTZ R31, R87, R198 ;  /* 0x000000c6571f7220 */ /* 0x000fe40000410000 */
[----:B------:R-:W-:Y:S01]  /*b0b0*/  HMMA.16816.F32 R8, R48, R10, R108 ;  /* 0x0000000a3008723c */ /* 0x000fe2000000186c */
[-C--:B------:R-:W-:Y:S01]  /*b0c0*/  FMUL.FTZ R36, R92, R202.reuse ;  /* 0x000000ca5c247220 */ /* 0x080fe20000410000 */
[----:B------:R-:W-:Y:S01]  /*b0d0*/  LDSM.16.MT88.4 R108, [R170+0xa000] ;  /* 0x00a00000aa6c783b */ /* 0x000fe20000004200 */
[----:B------:R-:W2:Y:S01]  /*b0e0*/  MUFU.EX2 R62, R62 ;  /* 0x0000003e003e7308 */ /* 0x000ea20000000800 */
[----:B------:R-:W-:Y:S02]  /*b0f0*/  FMUL.FTZ R37, R93, R202 ;  /* 0x000000ca5d257220 */ /* 0x000fe40000410000 */
[----:B------:R-:W-:-:S02]  /*b100*/  FMUL.FTZ R38, R94, R198 ;  /* 0x000000c65e267220 */ /* 0x000fc40000410000 */
        /* <DEDUP_REMOVED lines=9> */
[----:B------:R-:W4:Y:S01]  /*b1a0*/  MUFU.EX2 R2, R2 ;  /* 0x0000000200027308 */ /* 0x000f220000000800 */
        /* <DEDUP_REMOVED lines=24> */
[--C-:B------:R-:W-:Y:S01]  /*b330*/  FFMA.FTZ R166, R191, c[0x0][0x23c], -R66.reuse ;  /* 0x00008f00bfa67a23 */ /* 0x100fe20000010842 */
[----:B------:R-:W-:Y:S01]  /*b340*/  MUFU.EX2 R120, R120 ;  /* 0x0000007800787308 */ /* 0x000fe20000000800 */
[--C-:B------:R-:W-:Y:S01]  /*b350*/  FFMA.FTZ R163, R163, c[0x0][0x23c], -R66.reuse ;  /* 0x00008f00a3a37a23 */ /* 0x100fe20000010842 */
[----:B------:R-:W-:Y:S01]  /*b360*/  LDSM.16.MT88.4 R96, [R170+0xe000] ;  /* 0x00e00000aa60783b */ /* 0x000fe20000004200 */
[----:B------:R-:W-:-:S02]  /*b370*/  FFMA.FTZ R162, R199, c[0x0][0x23c], -R66 ;  /* 0x00008f00c7a27a23 */ /* 0x000fc40000010842 */
[----:B------:R-:W-:Y:S01]  /*b380*/  FFMA.FTZ R149, R149, c[0x0][0x23c], -R66 ;  /* 0x00008f0095957a23 */ /* 0x000fe20000010842 */
[C---:B------:R-:W-:Y:S01]  /*b390*/  HMMA.16816.F32 R44, R48.reuse, R52, R44 ;  /* 0x00000034302c723c */ /* 0x040fe2000000182c */
[--C-:B------:R-:W-:Y:S01]  /*b3a0*/  FFMA.FTZ R138, R138, c[0x0][0x23c], -R159.reuse ;  /* 0x00008f008a8a7a23 */ /* 0x100fe2000001089f */
[----:B------:R-:W-:Y:S01]  /*b3b0*/  MUFU.EX2 R123, R123 ;  /* 0x0000007b007b7308 */ /* 0x000fe20000000800 */
[--C-:B------:R-:W-:Y:S02]  /*b3c0*/  FFMA.FTZ R136, R136, c[0x0][0x23c], -R159.reuse ;  /* 0x00008f0088887a23 */ /* 0x100fe4000001089f */
[--C-:B------:R-:W-:Y:S02]  /*b3d0*/  FFMA.FTZ R140, R140, c[0x0][0x23c], -R159.reuse ;  /* 0x00008f008c8c7a23 */ /* 0x100fe4000001089f */
[----:B-1----:R-:W-:Y:S01]  /*b3e0*/  F2FP.PACK_AB R52, R126, R131 ;  /* 0x000000837e34723e */ /* 0x002fe200000000ff */
[----:B------:R-:W-:Y:S01]  /*b3f0*/  HMMA.16816.F32 R48, R48, R54, R104 ;  /* 0x000000363030723c */ /* 0x000fe20000001868 */
[----:B--2---:R-:W-:Y:S01]  /*b400*/  F2FP.PACK_AB R53, R62, R129 ;  /* 0x000000813e35723e */ /* 0x004fe200000000ff */
[----:B------:R-:W-:Y:S01]  /*b410*/  MUFU.EX2 R122, R122 ;  /* 0x0000007a007a7308 */ /* 0x000fe20000000800 */
[----:B------:R-:W-:-:S02]  /*b420*/  FFMA.FTZ R142, R142, c[0x0][0x23c], -R159 ;  /* 0x00008f008e8e7a23 */ /* 0x000fc4000001089f */
[--C-:B------:R-:W-:Y:S02]  /*b430*/  FFMA.FTZ R144, R144, c[0x0][0x23c], -R159.reuse ;  /* 0x00008f0090907a23 */ /* 0x100fe4000001089f */
[----:B------:R-:W-:Y:S01]  /*b440*/  F2FP.PACK_AB R54, R59, R64 ;  /* 0x000000403b36723e */ /* 0x000fe200000000ff */
[--C-:B------:R-:W-:Y:S01]  /*b450*/  FFMA.FTZ R148, R148, c[0x0][0x23c], -R159.reuse ;  /* 0x00008f0094947a23 */ /* 0x100fe2000001089f */
[----:B----4-:R-:W-:Y:S01]  /*b460*/  F2FP.PACK_AB R55, R2, R3 ;  /* 0x000000030237723e */ /* 0x010fe200000000ff */
[----:B------:R-:W-:Y:S01]  /*b470*/  MUFU.EX2 R119, R119 ;  /* 0x0000007700777308 */ /* 0x000fe20000000800 */
[--C-:B------:R-:W-:Y:S02]  /*b480*/  FFMA.FTZ R153, R153, c[0x0][0x23c], -R159.reuse ;  /* 0x00008f0099997a23 */ /* 0x100fe4000001089f */
[----:B------:R-:W-:Y:S02]  /*b490*/  FFMA.FTZ R152, R152, c[0x0][0x23c], -R159 ;  /* 0x00008f0098987a23 */ /* 0x000fe4000001089f */
[----:B------:R-:W-:Y:S01]  /*b4a0*/  FFMA.FTZ R195, R195, R202, R200 ;  /* 0x000000cac3c37223 */ /* 0x000fe200000100c8 */
[----:B---3--:R-:W-:Y:S01]  /*b4b0*/  HMMA.16816.F32 R4, R52, R72, R4 ;  /* 0x000000483404723c */ /* 0x008fe20000001804 */
[----:B------:R-:W-:Y:S01]  /*b4c0*/  FFMA.FTZ R201, R194, R198, R201 ;  /* 0x000000c6c2c97223 */ /* 0x000fe200000100c9 */
        /* <DEDUP_REMOVED lines=11> */
[----:B------:R-:W-:Y:S01]  /*b580*/  FFMA.FTZ R156, R156, c[0x0][0x23c], -R159 ;  /* 0x00008f009c9c7a23 */ /* 0x000fe2000001089f */
[----:B------:R-:W2:Y:S01]  /*b590*/  MUFU.EX2 R164, R164 ;  /* 0x000000a400a47308 */ /* 0x000ea20000000800 */
[----:B------:R-:W-:-:S02]  /*b5a0*/  FADD.FTZ R129, R129, R130 ;  /* 0x0000008281817221 */ /* 0x000fc40000010000 */
[----:B------:R-:W-:Y:S02]  /*b5b0*/  FFMA.FTZ R155, R155, c[0x0][0x23c], -R159 ;  /* 0x00008f009b9b7a23 */ /* 0x000fe4000001089f */
[----:B------:R-:W-:Y:S01]  /*b5c0*/  FADD.FTZ R62, R62, R129 ;  /* 0x000000813e3e7221 */ /* 0x000fe20000010000 */
[----:B------:R-:W-:Y:S01]  /*b5d0*/  HMMA.16816.F32 R16, R52, R70, R16 ;  /* 0x000000463410723c */ /* 0x000fe20000001810 */
[----:B------:R-:W3:Y:S01]  /*b5e0*/  LDSM.16.MT88.4 R68, [R168+0xb400] ;  /* 0x00b40000a844783b */ /* 0x000ee20000004200 */
[----:B------:R-:W-:Y:S01]  /*b5f0*/  MUFU.EX2 R161, R161 ;  /* 0x000000a100a17308 */ /* 0x000fe20000000800 */
[----:B------:R-:W-:Y:S02]  /*b600*/  FADD.FTZ R3, R3, R62 ;  /* 0x0000003e03037221 */ /* 0x000fe40000010000 */
[--C-:B------:R-:W-:Y:S02]  /*b610*/  FFMA.FTZ R157, R157, c[0x0][0x23c], -R159.reuse ;  /* 0x00008f009d9d7a23 */ /* 0x100fe4000001089f */
[----:B------:R-:W-:-:S02]  /*b620*/  FFMA.FTZ R132, R132, c[0x0][0x23c], -R159 ;  /* 0x00008f0084847a23 */ /* 0x000fc4000001089f */
[--C-:B------:R-:W-:Y:S01]  /*b630*/  FFMA.FTZ R58, R58, c[0x0][0x23c], -R66.reuse ;  /* 0x00008f003a3a7a23 */ /* 0x100fe20000010842 */
[----:B------:R-:W4:Y:S01]  /*b640*/  MUFU.EX2 R160, R160 ;  /* 0x000000a000a07308 */ /* 0x000f220000000800 */
[----:B--2---:R-:W-:Y:S01]  /*b650*/  F2FP.PACK_AB R104, R164, R165 ;  /* 0x000000a5a468723e */ /* 0x004fe200000000ff */
[--C-:B------:R-:W-:Y:S02]  /*b660*/  FFMA.FTZ R60, R60, c[0x0][0x23c], -R66.reuse ;  /* 0x00008f003c3c7a23 */ /* 0x100fe40000010842 */
[--C-:B------:R-:W-:Y:S02]  /*b670*/  FFMA.FTZ R61, R61, c[0x0][0x23c], -R66.reuse ;  /* 0x00008f003d3d7a23 */ /* 0x100fe40000010842 */
[----:B------:R-:W-:Y:S02]  /*b680*/  FFMA.FTZ R63, R63, c[0x0][0x23c], -R66 ;  /* 0x00008f003f3f7a23 */ /* 0x000fe40000010842 */
[----:B------:R-:W-:Y:S01]  /*b690*/  MUFU.EX2 R167, R167 ;  /* 0x000000a700a77308 */ /* 0x000fe20000000800 */
[----:B------:R-:W-:Y:S01]  /*b6a0*/  FADD.FTZ R2, R2, R3 ;  /* 0x0000000302027221 */ /* 0x000fe20000010000 */
[C---:B-1----:R-:W-:Y:S06]  /*b6b0*/  HMMA.16816.F32 R20, R52.reuse, R72, R20 ;  /* 0x000000483414723c */ /* 0x042fec0000001814 */
[----:B------:R-:W1:Y:S01]  /*b6c0*/  MUFU.EX2 R166, R166 ;  /* 0x000000a600a67308 */ /* 0x000e620000000800 */
[----:B----4-:R-:W-:Y:S01]  /*b6d0*/  F2FP.PACK_AB R106, R160, R161 ;  /* 0x000000a1a06a723e */ /* 0x010fe200000000ff */
[C---:B------:R-:W-:Y:S01]  /*b6e0*/  HMMA.16816.F32 R24, R52.reuse, R74, R24 ;  /* 0x0000004a3418723c */ /* 0x040fe20000001818 */
[----:B------:R-:W2:Y:S05]  /*b6f0*/  LDSM.16.MT88.4 R72, [R170+0xd400] ;  /* 0x00d40000aa48783b */ /* 0x000eaa0000004200 */
[----:B------:R-:W-:Y:S02]  /*b700*/  MUFU.EX2 R163, R163 ;  /* 0x000000a300a37308 */ /* 0x000fe40000000800 */
[----:B---3--:R-:W-:Y:S01]  /*b710*/  HMMA.16816.F32 R28, R52, R68, R28 ;  /* 0x00000044341c723c */ /* 0x008fe2000000181c */
[----:B-1----:R-:W-:-:S05]  /*b720*/  F2FP.PACK_AB R105, R166, R167 ;  /* 0x000000a7a669723e */ /* 0x002fca00000000ff */
[----:B------:R-:W1:Y:S02]  /*b730*/  MUFU.EX2 R162, R162 ;  /* 0x000000a200a27308 */ /* 0x000e640000000800 */
[----:B------:R-:W-:Y:S01]  /*b740*/  HMMA.16816.F32 R32, R52, R70, R32 ;  /* 0x000000463420723c */ /* 0x000fe20000001820 */
[----:B------:R-:W3:Y:S05]  /*b750*/  LDSM.16.MT88.4 R68, [R168+0xd400] ;  /* 0x00d40000a844783b */ /* 0x000eea0000004200 */
[----:B------:R-:W-:Y:S01]  /*b760*/  MUFU.EX2 R156, R156 ;  /* 0x0000009c009c7308 */ /* 0x000fe20000000800 */
[----:B-1----:R-:W-:-:S07]  /*b770*/  F2FP.PACK_AB R107, R162, R163 ;  /* 0x000000a3a26b723e */ /* 0x002fce00000000ff */
[----:B------:R-:W-:Y:S08]  /*b780*/  MUFU.EX2 R155, R155 ;  /* 0x0000009b009b7308 */ /* 0x000ff00000000800 */
[----:B------:R-:W-:Y:S01]  /*b790*/  MUFU.EX2 R157, R157 ;  /* 0x0000009d009d7308 */ /* 0x000fe20000000800 */
[C---:B--2---:R-:W-:Y:S07]  /*b7a0*/  HMMA.16816.F32 R36, R52.reuse, R72, R36 ;  /* 0x000000483424723c */ /* 0x044fee0000001824 */
[----:B------:R-:W-:Y:S01]  /*b7b0*/  MUFU.EX2 R132, R132 ;  /* 0x0000008400847308 */ /* 0x000fe20000000800 */
[C---:B------:R-:W-:Y:S01]  /*b7c0*/  HMMA.16816.F32 R40, R52.reuse, R74, R40 ;  /* 0x0000004a3428723c */ /* 0x040fe20000001828 */
[----:B------:R-:W1:Y:S07]  /*b7d0*/  LDSM.16.MT88.4 R72, [R170+0x9800] ;  /* 0x00980000aa48783b */ /* 0x000e6e0000004200 */
[C---:B---3--:R-:W-:Y:S08]  /*b7e0*/  HMMA.16816.F32 R44, R52.reuse, R68, R44 ;  /* 0x00000044342c723c */ /* 0x048ff0000000182c */
[----:B------:R-:W-:Y:S01]  /*b7f0*/  HMMA.16816.F32 R48, R52, R70, R48 ;  /* 0x000000463430723c */ /* 0x000fe20000001830 */
[----:B------:R-:W2:Y:S06]  /*b800*/  LDSM.16.MT88.4 R68, [R168+0x9800] ;  /* 0x00980000a844783b */ /* 0x000eac0000004200 */
[----:B------:R-:W-:-:S02]  /*b810*/  F2FP.PACK_AB R52, R124, R125 ;  /* 0x0000007d7c34723e */ /* 0x000fc400000000ff */
[----:B------:R-:W-:Y:S01]  /*b820*/  F2FP.PACK_AB R53, R122, R123 ;  /* 0x0000007b7a35723e */ /* 0x000fe200000000ff */
[----:B------:R-:W-:Y:S01]  /*b830*/  FADD.FTZ R123, R123, R2 ;  /* 0x000000027b7b7221 */ /* 0x000fe20000010000 */
[----:B------:R-:W-:Y:S02]  /*b840*/  F2FP.PACK_AB R54, R120, R121 ;  /* 0x000000797836723e */ /* 0x000fe400000000ff */
[----:B------:R-:W-:Y:S01]  /*b850*/  F2FP.PACK_AB R55, R118, R119 ;  /* 0x000000777637723e */ /* 0x000fe200000000ff */
[----:B------:R-:W-:-:S04]  /*b860*/  FADD.FTZ R122, R122, R123 ;  /* 0x0000007b7a7a7221 */ /* 0x000fc80000010000 */
[----:B------:R-:W-:-:S04]  /*b870*/  FADD.FTZ R119, R119, R122 ;  /* 0x0000007a77777221 */ /* 0x000fc80000010000 */
[----:B------:R-:W-:Y:S01]  /*b880*/  FADD.FTZ R118, R118, R119 ;  /* 0x0000007776767221 */ /* 0x000fe20000010000 */
[----:B-1----:R-:W-:Y:S03]  /*b890*/  HMMA.16816.F32 R4, R52, R72, R4 ;  /* 0x000000483404723c */ /* 0x002fe60000001804 */
[----:B------:R-:W-:-:S04]  /*b8a0*/  FADD.FTZ R167, R167, R118 ;  /* 0x00000076a7a77221 */ /* 0x000fc80000010000 */
[----:B------:R-:W-:Y:S01]  /*b8b0*/  FADD.FTZ R166, R166, R167 ;  /* 0x000000a7a6a67221 */ /* 0x000fe20000010000 */
        /* <DEDUP_REMOVED lines=13> */
[----:B------:R-:W-:Y:S07]  /*b990*/  LDSM.16.MT88.4 R72, [R168+0xa000] ;  /* 0x00a00000a848783b */ /* 0x000fee0000004200 */
[C---:B--2---:R-:W-:Y:S08]  /*b9a0*/  HMMA.16816.F32 R44, R52.reuse, R68, R44 ;  /* 0x00000044342c723c */ /* 0x044ff0000000182c */
[----:B------:R-:W-:Y:S01]  /*b9b0*/  HMMA.16816.F32 R48, R52, R70, R48 ;  /* 0x000000463430723c */ /* 0x000fe20000001830 */
[----:B------:R-:W1:Y:S04]  /*b9c0*/  LDSM.16.MT88.4 R52, [R170+0x9c00] ;  /* 0x009c0000aa34783b */ /* 0x000e680000004200 */
[----:B------:R-:W2:Y:S03]  /*b9d0*/  LDSM.16.MT88.4 R68, [R168+0x9c00] ;  /* 0x009c0000a844783b */ /* 0x000ea60000004200 */
[C---:B-1----:R-:W-:Y:S01]  /*b9e0*/  HMMA.16816.F32 R112, R104.reuse, R52, R4 ;  /* 0x000000346870723c */ /* 0x042fe20000001804 */
[----:B------:R-:W1:Y:S07]  /*b9f0*/  LDSM.16.MT88.4 R4, [R168+0xbc00] ;  /* 0x00bc0000a804783b */ /* 0x000e6e0000004200 */
[C---:B------:R-:W-:Y:S01]  /*ba00*/  HMMA.16816.F32 R8, R104.reuse, R54, R8 ;  /* 0x000000366808723c */ /* 0x040fe20000001808 */
[----:B------:R-:W3:Y:S07]  /*ba10*/  LDSM.16.MT88.4 R52, [R170+0xbc00] ;  /* 0x00bc0000aa34783b */ /* 0x000eee0000004200 */
[C---:B--2---:R-:W-:Y:S08]  /*ba20*/  HMMA.16816.F32 R12, R104.reuse, R68, R12 ;  /* 0x00000044680c723c */ /* 0x044ff0000000180c */
[C---:B------:R-:W-:Y:S08]  /*ba30*/  HMMA.16816.F32 R16, R104.reuse, R70, R16 ;  /* 0x000000466810723c */ /* 0x040ff00000001810 */
[C---:B-1----:R-:W-:Y:S08]  /*ba40*/  HMMA.16816.F32 R28, R104.reuse, R4, R28 ;  /* 0x00000004681c723c */ /* 0x042ff0000000181c */
[C---:B---3--:R-:W-:Y:S08]  /*ba50*/  HMMA.16816.F32 R20, R104.reuse, R52, R20 ;  /* 0x000000346814723c */ /* 0x048ff00000001814 */
[C---:B------:R-:W-:Y:S01]  /*ba60*/  HMMA.16816.F32 R24, R104.reuse, R54, R24 ;  /* 0x000000366818723c */ /* 0x040fe20000001818 */
[----:B------:R-:W1:Y:S07]  /*ba70*/  LDSM.16.MT88.4 R52, [R170+0xdc00] ;  /* 0x00dc0000aa34783b */ /* 0x000e6e0000004200 */
[C---:B------:R-:W-:Y:S01]  /*ba80*/  HMMA.16816.F32 R32, R104.reuse, R6, R32 ;  /* 0x000000066820723c */ /* 0x040fe20000001820 */
[----:B------:R-:W2:Y:S07]  /*ba90*/  LDSM.16.MT88.4 R4, [R168+0xdc00] ;  /* 0x00dc0000a804783b */ /* 0x000eae0000004200 */
[C---:B-1----:R-:W-:Y:S07]  /*baa0*/  HMMA.16816.F32 R36, R104.reuse, R52, R36 ;  /* 0x000000346824723c */ /* 0x042fee0000001824 */
[--C-:B------:R-:W-:Y:S01]  /*bab0*/  FFMA.FTZ R52, R151, c[0x0][0x23c], -R159.reuse ;  /* 0x00008f0097347a23 */ /* 0x100fe2000001089f */
[----:B------:R-:W-:Y:S01]  /*bac0*/  HMMA.16816.F32 R40, R104, R54, R40 ;  /* 0x000000366828723c */ /* 0x000fe20000001828 */
[----:B------:R-:W-:-:S04]  /*bad0*/  FFMA.FTZ R53, R154, c[0x0][0x23c], -R159 ;  /* 0x00008f009a357a23 */ /* 0x000fc8000001089f */
[----:B------:R-:W-:Y:S02]  /*bae0*/  MUFU.EX2 R52, R52 ;  /* 0x0000003400347308 */ /* 0x000fe40000000800 */
[--C-:B------:R-:W-:Y:S01]  /*baf0*/  FFMA.FTZ R54, R146, c[0x0][0x23c], -R159.reuse ;  /* 0x00008f0092367a23 */ /* 0x100fe2000001089f */
[C---:B--2---:R-:W-:Y:S01]  /*bb00*/  HMMA.16816.F32 R44, R104.reuse, R4, R44 ;  /* 0x00000004682c723c */ /* 0x044fe2000000182c */
[----:B------:R-:W-:Y:S02]  /*bb10*/  FFMA.FTZ R55, R150, c[0x0][0x23c], -R159 ;  /* 0x00008f0096377a23 */ /* 0x000fe4000001089f */
[--C-:B------:R-:W-:Y:S02]  /*bb20*/  FFMA.FTZ R146, R147, c[0x0][0x23c], -R66.reuse ;  /* 0x00008f0093927a23 */ /* 0x100fe40000010842 */
[----:B------:R-:W-:Y:S03]  /*bb30*/  MUFU.EX2 R54, R54 ;  /* 0x0000003600367308 */ /* 0x000fe60000000800 */
[----:B------:R-:W-:Y:S05]  /*bb40*/  HMMA.16816.F32 R104, R104, R6, R48 ;  /* 0x000000066868723c */ /* 0x000fea0000001830 */
[----:B------:R-:W1:Y:S02]  /*bb50*/  MUFU.EX2 R55, R55 ;  /* 0x0000003700377308 */ /* 0x000e640000000800 */
[----:B------:R-:W-:-:S02]  /*bb60*/  FFMA.FTZ R48, R143, c[0x0][0x23c], -R66 ;  /* 0x00008f008f307a23 */ /* 0x000fc40000010842 */
[----:B------:R-:W-:-:S04]  /*bb70*/  FFMA.FTZ R49, R145, c[0x0][0x23c], -R66 ;  /* 0x00008f0091317a23 */ /* 0x000fc80000010842 */
[----:B------:R-:W2:Y:S08]  /*bb80*/  MUFU.EX2 R53, R53 ;  /* 0x0000003500357308 */ /* 0x000eb00000000800 */
[----:B------:R-:W-:Y:S01]  /*bb90*/  MUFU.EX2 R146, R146 ;  /* 0x0000009200927308 */ /* 0x000fe20000000800 */
[----:B-1----:R-:W-:-:S07]  /*bba0*/  F2FP.PACK_AB R4, R55, R54 ;  /* 0x000000363704723e */ /* 0x002fce00000000ff */
        /* <DEDUP_REMOVED lines=22> */
[C---:B------:R-:W-:Y:S01]  /*bd10*/  HMMA.16816.F32 R76, R4.reuse, R80, R20 ;  /* 0x00000050044c723c */ /* 0x040fe20000001814 */
[----:B------:R-:W-:Y:S01]  /*bd20*/  LDSM.16.MT88.4 R20, [R170+0xc800] ;  /* 0x00c80000aa14783b */ /* 0x000fe20000004200 */
[----:B------:R-:W-:Y:S06]  /*bd30*/  MUFU.EX2 R30, R142 ;  /* 0x0000008e001e7308 */ /* 0x000fec0000000800 */
[C---:B-1----:R-:W-:Y:S02]  /*bd40*/  HMMA.16816.F32 R100, R4.reuse, R8, R44 ;  /* 0x000000080464723c */ /* 0x042fe4000000182c */
[----:B------:R-:W-:Y:S05]  /*bd50*/  MUFU.EX2 R34, R34 ;  /* 0x0000002200227308 */ /* 0x000fea0000000800 */
[----:B------:R-:W-:Y:S01]  /*bd60*/  FADD.FTZ R45, R131, R128 ;  /* 0x00000080832d7221 */ /* 0x000fe20000010000 */
[----:B------:R-:W-:Y:S01]  /*bd70*/  HMMA.16816.F32 R104, R4, R10, R104 ;  /* 0x0000000a0468723c */ /* 0x000fe20000001868 */
[----:B------:R-:W1:Y:S01]  /*bd80*/  LDSM.16.MT88.4 R8, [R170+0xc400] ;  /* 0x00c40000aa08783b */ /* 0x000e620000004200 */
[----:B------:R-:W5:Y:S01]  /*bd90*/  MUFU.EX2 R35, R35 ;  /* 0x0000002300237308 */ /* 0x000f620000000800 */
[----:B------:R-:W-:-:S04]  /*bda0*/  FADD.FTZ R45, R126, R45 ;  /* 0x0000002d7e2d7221 */ /* 0x000fc80000010000 */
[----:B------:R-:W-:Y:S01]  /*bdb0*/  FADD.FTZ R64, R64, R45 ;  /* 0x0000002d40407221 */ /* 0x000fe20000010000 */
[----:B------:R-:W-:Y:S02]  /*bdc0*/  HMMA.16816.F32 R92, R4, R96, R36 ;  /* 0x00000060045c723c */ /* 0x000fe40000001824 */
[----:B------:R-:W-:Y:S01]  /*bdd0*/  MUFU.EX2 R32, R32 ;  /* 0x0000002000207308 */ /* 0x000fe20000000800 */
[----:B------:R-:W-:-:S04]  /*bde0*/  FADD.FTZ R64, R59, R64 ;  /* 0x000000403b407221 */ /* 0x000fc80000010000 */
[----:B------:R-:W-:Y:S01]  /*bdf0*/  FADD.FTZ R125, R125, R64 ;  /* 0x000000407d7d7221 */ /* 0x000fe20000010000 */
[----:B------:R-:W-:Y:S01]  /*be00*/  HMMA.16816.F32 R80, R4, R82, R24 ;  /* 0x000000520450723c */ /* 0x000fe20000001818 */
[----:B------:R-:W-:Y:S01]  /*be10*/  LDSM.16.MT88.4 R24, [R168+0xa800] ;  /* 0x00a80000a818783b */ /* 0x000fe20000004200 */
[----:B------:R-:W2:Y:S01]  /*be20*/  MUFU.EX2 R33, R33 ;  /* 0x0000002100217308 */ /* 0x000ea20000000800 */
[----:B------:R-:W-:-:S04]  /*be30*/  FADD.FTZ R124, R124, R125 ;  /* 0x0000007d7c7c7221 */ /* 0x000fc80000010000 */
[----:B------:R-:W-:Y:S01]  /*be40*/  FADD.FTZ R121, R121, R124 ;  /* 0x0000007c79797221 */ /* 0x000fe20000010000 */
[----:B------:R-:W-:Y:S02]  /*be50*/  HMMA.16816.F32 R96, R4, R98, R40 ;  /* 0x000000620460723c */ /* 0x000fe40000001828 */
[----:B------:R-:W-:Y:S01]  /*be60*/  MUFU.EX2 R38, R144 ;  /* 0x0000009000267308 */ /* 0x000fe20000000800 */
[----:B------:R-:W-:-:S04]  /*be70*/  FADD.FTZ R120, R120, R121 ;  /* 0x0000007978787221 */ /* 0x000fc80000010000 */
[----:B---3--:R-:W-:Y:S01]  /*be80*/  F2FP.PACK_AB R4, R31, R28 ;  /* 0x0000001c1f04723e */ /* 0x008fe200000000ff */
[--C-:B------:R-:W-:Y:S01]  /*be90*/  FFMA.FTZ R40, R117, c[0x0][0x23c], -R66.reuse ;  /* 0x00008f0075287a23 */ /* 0x100fe20000010842 */
[----:B-----5:R-:W-:Y:S01]  /*bea0*/  F2FP.PACK_AB R5, R35, R34 ;  /* 0x000000222305723e */ /* 0x020fe200000000ff */
[--C-:B------:R-:W-:Y:S01]  /*beb0*/  FFMA.FTZ R43, R116, c[0x0][0x23c], -R66.reuse ;  /* 0x00008f00742b7a23 */ /* 0x100fe20000010842 */
[----:B------:R-:W-:Y:S01]  /*bec0*/  F2FP.PACK_AB R6, R30, R29 ;  /* 0x0000001d1e06723e */ /* 0x000fe200000000ff */
[--C-:B------:R-:W-:Y:S01]  /*bed0*/  FFMA.FTZ R41, R67, c[0x0][0x23c], -R66.reuse ;  /* 0x00008f0043297a23 */ /* 0x100fe20000010842 */
[----:B--2---:R-:W-:Y:S01]  /*bee0*/  F2FP.PACK_AB R7, R33, R32 ;  /* 0x000000202107723e */ /* 0x004fe200000000ff */
[----:B------:R-:W-:Y:S01]  /*bef0*/  FFMA.FTZ R42, R65, c[0x0][0x23c], -R66 ;  /* 0x00008f00412a7a23 */ /* 0x000fe20000010842 */
[----:B------:R-:W2:Y:S01]  /*bf00*/  MUFU.EX2 R37, R148 ;  /* 0x0000009400257308 */ /* 0x000ea20000000800 */
[----:B------:R-:W-:-:S04]  /*bf10*/  FADD.FTZ R165, R165, R120 ;  /* 0x00000078a5a57221 */ /* 0x000fc80000010000 */
[----:B------:R-:W-:Y:S01]  /*bf20*/  HMMA.16816.F32 R112, R4, R12, R112 ;  /* 0x0000000c0470723c */ /* 0x000fe20000001870 */
[----:B------:R-:W-:Y:S02]  /*bf30*/  FADD.FTZ R164, R164, R165 ;  /* 0x000000a5a4a47221 */ /* 0x000fe40000010000 */
[----:B------:R-:W-:Y:S02]  /*bf40*/  MUFU.EX2 R36, R153 ;  /* 0x0000009900247308 */ /* 0x000fe40000000800 */
[----:B------:R-:W-:-:S03]  /*bf50*/  FADD.FTZ R3, R161, R164 ;  /* 0x000000a4a1037221 */ /* 0x000fc60000010000 */
[C---:B------:R-:W-:Y:S01]  /*bf60*/  HMMA.16816.F32 R108, R4.reuse, R14, R108 ;  /* 0x0000000e046c723c */ /* 0x040fe2000000186c */
[----:B------:R-:W3:Y:S01]  /*bf70*/  LDSM.16.MT88.4 R12, [R168+0xc400] ;  /* 0x00c40000a80c783b */ /* 0x000ee20000004200 */
[----:B------:R-:W-:Y:S01]  /*bf80*/  FADD.FTZ R3, R160, R3 ;  /* 0x00000003a0037221 */ /* 0x000fe20000010000 */
[----:B------:R-:W-:Y:S03]  /*bf90*/  MUFU.EX2 R39, R152 ;  /* 0x0000009800277308 */ /* 0x000fe60000000800 */
[----:B------:R-:W-:Y:S02]  /*bfa0*/  FADD.FTZ R54, R54, R3 ;  /* 0x0000000336367221 */ /* 0x000fe40000010000 */
[----:B----4-:R-:W-:Y:S02]  /*bfb0*/  HMMA.16816.F32 R68, R4, R16, R68 ;  /* 0x000000100444723c */ /* 0x010fe40000001844 */
[----:B------:R-:W-:Y:S01]  /*bfc0*/  FADD.FTZ R55, R55, R54 ;  /* 0x0000003637377221 */ /* 0x000fe20000010000 */
[----:B------:R-:W-:Y:S03]  /*bfd0*/  MUFU.EX2 R40, R40 ;  /* 0x0000002800287308 */ /* 0x000fe60000000800 */
[----:B------:R-:W-:-:S02]  /*bfe0*/  FADD.FTZ R52, R52, R55 ;  /* 0x0000003734347221 */ /* 0x000fc40000010000 */
[C---:B------:R-:W-:Y:S01]  /*bff0*/  HMMA.16816.F32 R72, R4.reuse, R18, R72 ;  /* 0x000000120448723c */ /* 0x040fe20000001848 */
[----:B------:R-:W4:Y:S01]  /*c000*/  LDSM.16.MT88.4 R16, [R170+0xe400] ;  /* 0x00e40000aa10783b */ /* 0x000f220000004200 */
[----:B------:R-:W-:Y:S01]  /*c010*/  FADD.FTZ R53, R53, R52 ;  /* 0x0000003435357221 */ /* 0x000fe20000010000 */
[----:B------:R-:W5:Y:S03]  /*c020*/  MUFU.EX2 R43, R43 ;  /* 0x0000002b002b7308 */ /* 0x000f660000000800 */
[----:B------:R-:W-:Y:S02]  /*c030*/  FADD.FTZ R2, R28, R53 ;  /* 0x000000351c027221 */ /* 0x000fe40000010000 */
[----:B-1----:R-:W-:Y:S02]  /*c040*/  HMMA.16816.F32 R76, R4, R8, R76 ;  /* 0x00000008044c723c */ /* 0x002fe4000000184c */
[----:B------:R-:W-:Y:S01]  /*c050*/  FADD.FTZ R2, R31, R2 ;  /* 0x000000021f027221 */ /* 0x000fe20000010000 */
[----:B------:R-:W-:Y:S03]  /*c060*/  MUFU.EX2 R41, R41 ;  /* 0x0000002900297308 */ /* 0x000fe60000000800 */
[----:B------:R-:W-:-:S02]  /*c070*/  FADD.FTZ R3, R29, R2 ;  /* 0x000000021d037221 */ /* 0x000fc40000010000 */
[C---:B------:R-:W-:Y:S01]  /*c080*/  HMMA.16816.F32 R80, R4.reuse, R10, R80 ;  /* 0x0000000a0450723c */ /* 0x040fe20000001850 */
[----:B------:R-:W1:Y:S01]  /*c090*/  LDSM.16.MT88.4 R8, [R168+0xe400] ;  /* 0x00e40000a808783b */ /* 0x000e620000004200 */
[----:B------:R-:W-:Y:S01]  /*c0a0*/  FADD.FTZ R3, R30, R3 ;  /* 0x000000031e037221 */ /* 0x000fe20000010000 */
[----:B------:R-:W1:Y:S05]  /*c0b0*/  MUFU.EX2 R42, R42 ;  /* 0x0000002a002a7308 */ /* 0x000e6a0000000800 */
[C---:B---3--:R-:W-:Y:S08]  /*c0c0*/  HMMA.16816.F32 R84, R4.reuse, R12, R84 ;  /* 0x0000000c0454723c */ /* 0x048ff00000001854 */
[C---:B------:R-:W-:Y:S01]  /*c0d0*/  HMMA.16816.F32 R88, R4.reuse, R14, R88 ;  /* 0x0000000e0458723c */ /* 0x040fe20000001858 */
[----:B------:R-:W3:Y:S07]  /*c0e0*/  LDSM.16.MT88.4 R12, [R170+0xa800] ;  /* 0x00a80000aa0c783b */ /* 0x000eee0000004200 */
[C---:B----4-:R-:W-:Y:S08]  /*c0f0*/  HMMA.16816.F32 R92, R4.reuse, R16, R92 ;  /* 0x00000010045c723c */ /* 0x050ff0000000185c */
[C---:B------:R-:W-:Y:S01]  /*c100*/  HMMA.16816.F32 R96, R4.reuse, R18, R96 ;  /* 0x000000120460723c */ /* 0x040fe20000001860 */
[----:B------:R-:W4:Y:S07]  /*c110*/  LDSM.16.MT88.4 R16, [R168+0xc800] ;  /* 0x00c80000a810783b */ /* 0x000f2e0000004200 */
[C---:B-1----:R-:W-:Y:S08]  /*c120*/  HMMA.16816.F32 R100, R4.reuse, R8, R100 ;  /* 0x000000080464723c */ /* 0x042ff00000001864 */
[----:B------:R-:W-:Y:S01]  /*c130*/  HMMA.16816.F32 R104, R4, R10, R104 ;  /* 0x0000000a0468723c */ /* 0x000fe20000001868 */
[----:B------:R-:W1:Y:S06]  /*c140*/  LDSM.16.MT88.4 R8, [R170+0xe800] ;  /* 0x00e80000aa08783b */ /* 0x000e6c0000004200 */
[----:B--2---:R-:W-:Y:S01]  /*c150*/  F2FP.PACK_AB R4, R37, R38 ;  /* 0x000000262504723e */ /* 0x004fe200000000ff */
[----:B------:R-:W-:Y:S01]  /*c160*/  FADD.FTZ R38, R38, R3 ;  /* 0x0000000326267221 */ /* 0x000fe20000010000 */
[----:B-----5:R-:W-:-:S02]  /*c170*/  F2FP.PACK_AB R5, R43, R40 ;  /* 0x000000282b05723e */ /* 0x020fc400000000ff */
[----:B------:R-:W-:Y:S01]  /*c180*/  F2FP.PACK_AB R6, R39, R36 ;  /* 0x000000242706723e */ /* 0x000fe200000000ff */
[----:B------:R-:W-:Y:S01]  /*c190*/  FADD.FTZ R37, R37, R38 ;  /* 0x0000002625257221 */ /* 0x000fe20000010000 */
[----:B------:R-:W-:Y:S02]  /*c1a0*/  F2FP.PACK_AB R7, R42, R41 ;  /* 0x000000292a07723e */ /* 0x000fe400000000ff */
[----:B------:R-:W-:Y:S01]  /*c1b0*/  MOV R3, R57 ;  /* 0x0000003900037202 */ /* 0x000fe20000000f00 */
[----:B------:R-:W-:-:S04]  /*c1c0*/  FADD.FTZ R36, R36, R37 ;  /* 0x0000002524247221 */ /* 0x000fc80000010000 */
[----:B---3--:R-:W-:Y:S01]  /*c1d0*/  HMMA.16816.F32 R112, R4, R12, R112 ;  /* 0x0000000c0470723c */ /* 0x008fe20000001870 */
[----:B------:R-:W-:-:S07]  /*c1e0*/  FADD.FTZ R39, R39, R36 ;  /* 0x0000002427277221 */ /* 0x000fce0000010000 */
[C---:B------:R-:W-:Y:S01]  /*c1f0*/  HMMA.16816.F32 R108, R4.reuse, R14, R108 ;  /* 0x0000000e046c723c */ /* 0x040fe2000000186c */
[----:B------:R-:W2:Y:S07]  /*c200*/  LDSM.16.MT88.4 R12, [R168+0xe800] ;  /* 0x00e80000a80c783b */ /* 0x000eae0000004200 */
[C---:B------:R-:W-:Y:S08]  /*c210*/  HMMA.16816.F32 R76, R4.reuse, R20, R76 ;  /* 0x00000014044c723c */ /* 0x040ff0000000184c */
[C---:B------:R-:W-:Y:S01]  /*c220*/  HMMA.16816.F32 R80, R4.reuse, R22, R80 ;  /* 0x000000160450723c */ /* 0x040fe20000001850 */
[----:B------:R-:W3:Y:S07]  /*c230*/  LDSM.16.MT88.4 R20, [R170+0xac00] ;  /* 0x00ac0000aa14783b */ /* 0x000eee0000004200 */
[C---:B----4-:R-:W-:Y:S08]  /*c240*/  HMMA.16816.F32 R84, R4.reuse, R16, R84 ;  /* 0x000000100454723c */ /* 0x050ff00000001854 */
[C---:B------:R-:W-:Y:S01]  /*c250*/  HMMA.16816.F32 R88, R4.reuse, R18, R88 ;  /* 0x000000120458723c */ /* 0x040fe20000001858 */
[----:B------:R-:W4:Y:S07]  /*c260*/  LDSM.16.MT88.4 R16, [R168+0xac00] ;  /* 0x00ac0000a810783b */ /* 0x000f2e0000004200 */
[C---:B-1----:R-:W-:Y:S08]  /*c270*/  HMMA.16816.F32 R92, R4.reuse, R8, R92 ;  /* 0x00000008045c723c */ /* 0x042ff0000000185c */
[C---:B------:R-:W-:Y:S01]  /*c280*/  HMMA.16816.F32 R96, R4.reuse, R10, R96 ;  /* 0x0000000a0460723c */ /* 0x040fe20000001860 */
[----:B------:R-:W1:Y:S07]  /*c290*/  LDSM.16.MT88.4 R8, [R170+0xcc00] ;  /* 0x00cc0000aa08783b */ /* 0x000e6e0000004200 */
[C---:B------:R-:W-:Y:S01]  /*c2a0*/  HMMA.16816.F32 R68, R4.reuse, R24, R68 ;  /* 0x000000180444723c */ /* 0x040fe20000001844 */
[----:B------:R-:W-:Y:S07]  /*c2b0*/  MUFU.EX2 R25, R58 ;  /* 0x0000003a00197308 */ /* 0x000fee0000000800 */
[C---:B------:R-:W-:Y:S01]  /*c2c0*/  HMMA.16816.F32 R72, R4.reuse, R26, R72 ;  /* 0x0000001a0448723c */ /* 0x040fe20000001848 */
[----:B------:R-:W5:Y:S07]  /*c2d0*/  MUFU.EX2 R24, R60 ;  /* 0x0000003c00187308 */ /* 0x000f6e0000000800 */
[C---:B--2---:R-:W-:Y:S01]  /*c2e0*/  HMMA.16816.F32 R100, R4.reuse, R12, R100 ;  /* 0x0000000c0464723c */ /* 0x044fe20000001864 */
[----:B------:R-:W-:Y:S07]  /*c2f0*/  MUFU.EX2 R26, R61 ;  /* 0x0000003d001a7308 */ /* 0x000fee0000000800 */
[----:B------:R-:W-:Y:S01]  /*c300*/  HMMA.16816.F32 R104, R4, R14, R104 ;  /* 0x0000000e0468723c */ /* 0x000fe20000001868 */
[----:B------:R-:W2:Y:S01]  /*c310*/  MUFU.EX2 R27, R63 ;  /* 0x0000003f001b7308 */ /* 0x000ea20000000800 */
[----:B------:R-:W1:Y:S05]  /*c320*/  LDSM.16.MT88.4 R12, [R168+0xcc00] ;  /* 0x00cc0000a80c783b */ /* 0x000e6a0000004200 */
[----:B------:R-:W-:Y:S01]  /*c330*/  F2FP.PACK_AB R4, R155, R156 ;  /* 0x0000009c9b04723e */ /* 0x000fe200000000ff */
[----:B------:R-:W-:Y:S01]  /*c340*/  FADD.FTZ R156, R156, R39 ;  /* 0x000000279c9c7221 */ /* 0x000fe20000010000 */
[----:B-----5:R-:W-:-:S02]  /*c350*/  F2FP.PACK_AB R5, R24, R25 ;  /* 0x000000191805723e */ /* 0x020fc400000000ff */
[----:B------:R-:W-:Y:S01]  /*c360*/  F2FP.PACK_AB R6, R132, R157 ;  /* 0x0000009d8406723e */ /* 0x000fe200000000ff */
[----:B------:R-:W-:-:S04]  /*c370*/  FADD.FTZ R156, R155, R156 ;  /* 0x0000009c9b9c7221 */ /* 0x000fc80000010000 */
[----:B------:R-:W-:Y:S01]  /*c380*/  FADD.FTZ R157, R157, R156 ;  /* 0x0000009c9d9d7221 */ /* 0x000fe20000010000 */
[----:B--2---:R-:W-:-:S03]  /*c390*/  F2FP.PACK_AB R7, R27, R26 ;  /* 0x0000001a1b07723e */ /* 0x004fc600000000ff */
[----:B------:R-:W-:-:S04]  /*c3a0*/  FADD.FTZ R195, R132, R157 ;  /* 0x0000009d84c37221 */ /* 0x000fc80000010000 */
[C---:B---3--:R-:W-:Y:S07]  /*c3b0*/  HMMA.16816.F32 R112, R4.reuse, R20, R112 ;  /* 0x000000140470723c */ /* 0x048fee0000001870 */
[----:B------:R-:W-:Y:S01]  /*c3c0*/  FADD.FTZ R21, R163, R166 ;  /* 0x000000a6a3157221 */ /* 0x000fe20000010000 */
[----:B----4-:R-:W-:Y:S03]  /*c3d0*/  HMMA.16816.F32 R68, R4, R16, R68 ;  /* 0x000000100444723c */ /* 0x010fe60000001844 */
        /* <DEDUP_REMOVED lines=19> */
[----:B------:R-:W-:Y:S01]  /*c510*/  HMMA.16816.F32 R88, R4, R14, R88 ;  /* 0x0000000e0458723c */ /* 0x000fe20000001858 */
[----:B------:R-:W-:Y:S02]  /*c520*/  MOV R2, R56 ;  /* 0x0000003800027202 */ /* 0x000fe40000000f00 */
[----:B------:R-:W-:-:S04]  /*c530*/  FADD.FTZ R42, R42, R41 ;  /* 0x000000292a2a7221 */ /* 0x000fc80000010000 */
[----:B------:R-:W-:Y:S01]  /*c540*/  FADD.FTZ R25, R25, R42 ;  /* 0x0000002a19197221 */ /* 0x000fe20000010000 */
[----:B--2---:R-:W-:Y:S03]  /*c550*/  HMMA.16816.F32 R92, R4, R16, R92 ;  /* 0x00000010045c723c */ /* 0x004fe6000000185c */
[----:B------:R-:W-:-:S04]  /*c560*/  FADD.FTZ R25, R24, R25 ;  /* 0x0000001918197221 */ /* 0x000fc80000010000 */
[----:B------:R-:W-:Y:S01]  /*c570*/  FADD.FTZ R26, R26, R25 ;  /* 0x000000191a1a7221 */ /* 0x000fe20000010000 */
[----:B------:R-:W-:Y:S03]  /*c580*/  HMMA.16816.F32 R96, R4, R18, R96 ;  /* 0x000000120460723c */ /* 0x000fe60000001860 */
[----:B------:R-:W-:-:S05]  /*c590*/  FADD.FTZ R194, R27, R26 ;  /* 0x0000001a1bc27221 */ /* 0x000fca0000010000 */
[C---:B-1----:R-:W-:Y:S08]  /*c5a0*/  HMMA.16816.F32 R100, R4.reuse, R8, R100 ;  /* 0x000000080464723c */ /* 0x042ff00000001864 */
[----:B------:R-:W-:Y:S11]  /*c5b0*/  HMMA.16816.F32 R104, R4, R10, R104 ;  /* 0x0000000a0468723c */ /* 0x000ff60000001868 */
[----:B------:R-:W-:Y:S08]  /*c5c0*/  @!UPT UIADD3 URZ, URZ, URZ, URZ ;  /* 0x0000003f3f3ff290 */ /* 0x000ff0000fffe03f */
.L_x_2631:
        /* <DEDUP_REMOVED lines=8> */
.L_x_2643:
        /* <DEDUP_REMOVED lines=65> */
.L_x_2640:
        /* <DEDUP_REMOVED lines=56> */
[----:B------:R-:W-:Y:S03]  /*cde0*/  ISETP.GT.AND P0, PT, R182, R175, PT ;  /* 0x000000afb600720c */ /* 0x000fe60003f04270 */
        /* <DEDUP_REMOVED lines=256> */
.L_x_2642:
        /* <DEDUP_REMOVED lines=91> */
.L_x_2641:
[----:B------:R-:W-:Y:S04]  /*e3a0*/  LEA R2, R182, R181, 0x7 ;  /* 0x000000b5b6027211 */ /* 0x000fe800078e38ff */
[----:B-1----:R-:W-:Y:S01]  /*e3b0*/  I2F R125, R2 ;  /* 0x00000002007d7306 */ /* 0x002fe20000201400 */
        /* <DEDUP_REMOVED lines=34> */
[C---:B------:R-:W-:Y:S01]  /*e5e0*/  FFMA.FTZ R10, R0.reuse, R123, R10 ;  /* 0x0000007b000a7223 */ /* 0x040fe2000001000a */
[----:B------:R-:W-:Y:S01]  /*e5f0*/  I2F R125, R125 ;  /* 0x0000007d007d7306 */ /* 0x000fe20000201400 */
[-C--:B------:R-:W-:Y:S01]  /*e600*/  FFMA.FTZ R27, R0, R129.reuse, R27 ;  /* 0x00000081001b7223 */ /* 0x080fe2000001001b */
[----:B------:R-:W-:Y:S01]  /*e610*/  FMNMX.FTZ R132, R4, R116, !PT ;  /* 0x0000007404847209 */ /* 0x000fe20007810000 */
[C---:B------:R-:W-:Y:S01]  /*e620*/  FFMA.FTZ R25, R0.reuse, R129, R25 ;  /* 0x0000008100197223 */ /* 0x040fe20000010019 */
[----:B------:R-:W-:Y:S01]  /*e630*/  FMNMX.FTZ R129, R7, R130, !PT ;  /* 0x0000008207817209 */ /* 0x000fe20007810000 */
[----:B------:R-:W-:Y:S01]  /*e640*/  FFMA.FTZ R8, R0, R123, R8 ;  /* 0x0000007b00087223 */ /* 0x000fe20000010008 */
[----:B------:R-:W-:Y:S01]  /*e650*/  IADD3 R123, R2, 0x40, RZ ;  /* 0x00000040027b7810 */ /* 0x000fe20007ffe0ff */
[----:B------:R-:W-:Y:S01]  /*e660*/  FFMA.FTZ R11, R0, R122, R11 ;  /* 0x0000007a000b7223 */ /* 0x000fe2000001000b */
[----:B------:R-:W-:Y:S01]  /*e670*/  FMNMX.FTZ R130, R10, R129, !PT ;  /* 0x000000810a827209 */ /* 0x000fe20007810000 */
[CC--:B------:R-:W-:Y:S01]  /*e680*/  FFMA.FTZ R26, R0.reuse, R131.reuse, R26 ;  /* 0x00000083001a7223 */ /* 0x0c0fe2000001001a */
[----:B------:R-:W1:Y:S01]  /*e690*/  I2F R124, R124 ;  /* 0x0000007c007c7306 */ /* 0x000e620000201400 */
[C---:B------:R-:W-:Y:S01]  /*e6a0*/  FFMA.FTZ R24, R0.reuse, R131, R24 ;  /* 0x0000008300187223 */ /* 0x040fe20000010018 */
[----:B------:R-:W-:Y:S01]  /*e6b0*/  FMNMX.FTZ R131, R5, R132, !PT ;  /* 0x0000008405837209 */ /* 0x000fe20007810000 */
[CC--:B------:R-:W-:Y:S01]  /*e6c0*/  FFMA.FTZ R22, R0.reuse, R3.reuse, R22 ;  /* 0x0000000300167223 */ /* 0x0c0fe20000010016 */
[----:B------:R-:W-:Y:S01]  /*e6d0*/  FMNMX.FTZ R129, R11, R130, !PT ;  /* 0x000000820b817209 */ /* 0x000fe20007810000 */
[----:B------:R-:W-:Y:S01]  /*e6e0*/  FFMA.FTZ R20, R0, R3, R20 ;  /* 0x0000000300147223 */ /* 0x000fe20000010014 */
[----:B------:R-:W-:Y:S01]  /*e6f0*/  FMNMX.FTZ R132, R8, R131, !PT ;  /* 0x0000008308847209 */ /* 0x000fe20007810000 */
[-C--:B------:R-:W-:Y:S01]  /*e700*/  FFMA.FTZ R23, R0, R128.reuse, R23 ;  /* 0x0000008000177223 */ /* 0x080fe20000010017 */
[----:B------:R-:W-:Y:S01]  /*e710*/  IADD3 R3, R2, 0x58, RZ ;  /* 0x0000005802037810 */ /* 0x000fe20007ffe0ff */
[C---:B------:R-:W-:Y:S01]  /*e720*/  FFMA.FTZ R21, R0.reuse, R128, R21 ;  /* 0x0000008000157223 */ /* 0x040fe20000010015 */
[----:B------:R-:W2:Y:S01]  /*e730*/  I2F R123, R123 ;  /* 0x0000007b007b7306 */ /* 0x000ea20000201400 */
        /* <DEDUP_REMOVED lines=18> */
[C---:B-1----:R-:W-:Y:S01]  /*e860*/  FFMA.FTZ R35, R0.reuse, R124, R35 ;  /* 0x0000007c00237223 */ /* 0x042fe20000010023 */
[----:B------:R-:W1:Y:S01]  /*e870*/  I2F R3, R3 ;  /* 0x0000000300037306 */ /* 0x000e620000201400 */
[----:B------:R-:W-:Y:S01]  /*e880*/  FMNMX.FTZ R129, R19, R130, !PT ;  /* 0x0000008213817209 */ /* 0x000fe20007810000 */
[----:B------:R-:W-:Y:S01]  /*e890*/  FFMA.FTZ R33, R0, R124, R33 ;  /* 0x0000007c00217223 */ /* 0x000fe20000010021 */
[----:B------:R-:W-:Y:S01]  /*e8a0*/  FMNMX.FTZ R132, R16, R131, !PT ;  /* 0x0000008310847209 */ /* 0x000fe20007810000 */
[-C--:B--2---:R-:W-:Y:S01]  /*e8b0*/  FFMA.FTZ R38, R0, R123.reuse, R38 ;  /* 0x0000007b00267223 */ /* 0x084fe20000010026 */
[----:B------:R-:W-:Y:S01]  /*e8c0*/  IADD3 R121, R2, 0x48, RZ ;  /* 0x0000004802797810 */ /* 0x000fe20007ffe0ff */
[----:B------:R-:W-:Y:S01]  /*e8d0*/  FFMA.FTZ R36, R0, R123, R36 ;  /* 0x0000007b00247223 */ /* 0x000fe20000010024 */
[----:B------:R-:W-:Y:S01]  /*e8e0*/  IADD3 R120, R2, 0x49, RZ ;  /* 0x0000004902787810 */ /* 0x000fe20007ffe0ff */
[----:B------:R-:W-:Y:S01]  /*e8f0*/  FFMA.FTZ R30, R0, R127, R30 ;  /* 0x0000007f001e7223 */ /* 0x000fe2000001001e */
[----:B------:R-:W-:Y:S01]  /*e900*/  FMNMX.FTZ R130, R22, R129, !PT ;  /* 0x0000008116827209 */ /* 0x000fe20007810000 */
[----:B------:R-:W2:Y:S01]  /*e910*/  I2F R128, R128 ;  /* 0x0000008000807306 */ /* 0x000ea20000201400 */
[----:B------:R-:W-:Y:S01]  /*e920*/  FMNMX.FTZ R131, R17, R132, !PT ;  /* 0x0000008411837209 */ /* 0x000fe20007810000 */
[----:B------:R-:W-:Y:S01]  /*e930*/  FFMA.FTZ R28, R0, R127, R28 ;  /* 0x0000007f001c7223 */ /* 0x000fe2000001001c */
[----:B------:R-:W-:Y:S01]  /*e940*/  IADD3 R124, R2, 0x69, RZ ;  /* 0x00000069027c7810 */ /* 0x000fe20007ffe0ff */
[----:B------:R-:W-:Y:S01]  /*e950*/  FFMA.FTZ R29, R0, R126, R29 ;  /* 0x0000007e001d7223 */ /* 0x000fe2000001001d */
[----:B------:R-:W-:Y:S01]  /*e960*/  IADD3 R119, R2, 0x50, RZ ;  /* 0x0000005002777810 */ /* 0x000fe20007ffe0ff */
[CC--:B------:R-:W-:Y:S01]  /*e970*/  FFMA.FTZ R34, R0.reuse, R125.reuse, R34 ;  /* 0x0000007d00227223 */ /* 0x0c0fe20000010022 */
[----:B------:R-:W-:Y:S01]  /*e980*/  FMNMX.FTZ R129, R23, R130, !PT ;  /* 0x0000008217817209 */ /* 0x000fe20007810000 */
[----:B------:R-:W-:Y:S01]  /*e990*/  FFMA.FTZ R32, R0, R125, R32 ;  /* 0x0000007d00207223 */ /* 0x000fe20000010020 */
[----:B------:R-:W-:Y:S01]  /*e9a0*/  FMNMX.FTZ R132, R20, R131, !PT ;  /* 0x0000008314847209 */ /* 0x000fe20007810000 */
[----:B------:R-:W4:Y:S01]  /*e9b0*/  I2F R121, R121 ;  /* 0x0000007900797306 */ /* 0x000f220000201400 */
[----:B------:R-:W-:Y:S01]  /*e9c0*/  FMNMX.FTZ R130, R26, R129, !PT ;  /* 0x000000811a827209 */ /* 0x000fe20007810000 */
[C---:B---3--:R-:W-:Y:S01]  /*e9d0*/  FFMA.FTZ R39, R0.reuse, R122, R39 ;  /* 0x0000007a00277223 */ /* 0x048fe20000010027 */
[----:B------:R-:W-:Y:S01]  /*e9e0*/  FMNMX.FTZ R131, R21, R132, !PT ;  /* 0x0000008415837209 */ /* 0x000fe20007810000 */
[C---:B------:R-:W-:Y:S01]  /*e9f0*/  FFMA.FTZ R37, R0.reuse, R122, R37 ;  /* 0x0000007a00257223 */ /* 0x040fe20000010025 */
[----:B------:R-:W-:Y:S01]  /*ea00*/  FMNMX.FTZ R129, R27, R130, !PT ;  /* 0x000000821b817209 */ /* 0x000fe20007810000 */
[----:B-1----:R-:W-:Y:S01]  /*ea10*/  FFMA.FTZ R50, R0, R3, R50 ;  /* 0x0000000300327223 */ /* 0x002fe20000010032 */
[----:B------:R-:W-:Y:S01]  /*ea20*/  FMNMX.FTZ R130, R24, R131, !PT ;  /* 0x0000008318827209 */ /* 0x000fe20007810000 */
[----:B------:R-:W-:Y:S01]  /*ea30*/  FFMA.FTZ R48, R0, R3, R48 ;  /* 0x0000000300307223 */ /* 0x000fe20000010030 */
[----:B------:R-:W-:Y:S01]  /*ea40*/  FMNMX.FTZ R132, R30, R129, !PT ;  /* 0x000000811e847209 */ /* 0x000fe20007810000 */
[----:B------:R-:W1:Y:S01]  /*ea50*/  I2F R120, R120 ;  /* 0x0000007800787306 */ /* 0x000e620000201400 */
[----:B------:R-:W-:Y:S02]  /*ea60*/  FMNMX.FTZ R133, R25, R130, !PT ;  /* 0x0000008219857209 */ /* 0x000fe40007810000 */
[----:B------:R-:W-:Y:S01]  /*ea70*/  IADD3 R118, R2, 0x51, RZ ;  /* 0x0000005102767810 */ /* 0x000fe20007ffe0ff */
[C---:B--2---:R-:W-:Y:S01]  /*ea80*/  FFMA.FTZ R51, R0.reuse, R128, R51 ;  /* 0x0000008000337223 */ /* 0x044fe20000010033 */
[----:B------:R-:W-:Y:S01]  /*ea90*/  FMNMX.FTZ R131, R31, R132, !PT ;  /* 0x000000841f837209 */ /* 0x000fe20007810000 */
[----:B------:R-:W-:Y:S01]  /*eaa0*/  FFMA.FTZ R49, R0, R128, R49 ;  /* 0x0000008000317223 */ /* 0x000fe20000010031 */
[----:B------:R-:W-:Y:S02]  /*eab0*/  FMNMX.FTZ R130, R28, R133, !PT ;  /* 0x000000851c827209 */ /* 0x000fe40007810000 */
[----:B------:R-:W-:Y:S01]  /*eac0*/  FMNMX.FTZ R122, R34, R131, !PT ;  /* 0x00000083227a7209 */ /* 0x000fe20007810000 */
[----:B------:R2:W3:Y:S01]  /*ead0*/  I2F R123, R124 ;  /* 0x0000007c007b7306 */ /* 0x0004e20000201400 */
[----:B------:R-:W-:Y:S02]  /*eae0*/  FMNMX.FTZ R131, R29, R130, !PT ;  /* 0x000000821d837209 */ /* 0x000fe40007810000 */
[----:B------:R-:W-:Y:S01]  /*eaf0*/  IADD3 R129, R2, 0x70, RZ ;  /* 0x0000007002817810 */ /* 0x000fe20007ffe0ff */
[CC--:B----4-:R-:W-:Y:S01]  /*eb00*/  FFMA.FTZ R42, R0.reuse, R121.reuse, R42 ;  /* 0x00000079002a7223 */ /* 0x0d0fe2000001002a */
[----:B------:R-:W-:Y:S01]  /*eb10*/  FMNMX.FTZ R133, R35, R122, !PT ;  /* 0x0000007a23857209 */ /* 0x000fe20007810000 */
[----:B------:R-:W-:Y:S01]  /*eb20*/  FFMA.FTZ R40, R0, R121, R40 ;  /* 0x0000007900287223 */ /* 0x000fe20000010028 */
[----:B------:R-:W-:Y:S02]  /*eb30*/  IADD3 R127, R2, 0x60, RZ ;  /* 0x00000060027f7810 */ /* 0x000fe40007ffe0ff */
[----:B------:R-:W-:Y:S01]  /*eb40*/  FMNMX.FTZ R122, R38, R133, !PT ;  /* 0x00000085267a7209 */ /* 0x000fe20007810000 */
[----:B------:R-:W4:Y:S01]  /*eb50*/  I2F R119, R119 ;  /* 0x0000007700777306 */ /* 0x000f220000201400 */
[C---:B------:R-:W-:Y:S02]  /*eb60*/  IADD3 R126, R2.reuse, 0x61, RZ ;  /* 0x00000061027e7810 */ /* 0x040fe40007ffe0ff */
[----:B------:R-:W-:Y:S01]  /*eb70*/  IADD3 R125, R2, 0x68, RZ ;  /* 0x00000068027d7810 */ /* 0x000fe20007ffe0ff */
[CC--:B-1----:R-:W-:Y:S02]  /*eb80*/  FFMA.FTZ R43, R0.reuse, R120.reuse, R43 ;  /* 0x00000078002b7223 */ /* 0x0c2fe4000001002b */
[----:B------:R-:W-:Y:S01]  /*eb90*/  FFMA.FTZ R41, R0, R120, R41 ;  /* 0x0000007800297223 */ /* 0x000fe20000010029 */
[----:B------:R-:W-:Y:S03]  /*eba0*/  IADD3 R120, R2, 0x71, RZ ;  /* 0x0000007102787810 */ /* 0x000fe60007ffe0ff */
[----:B------:R-:W1:Y:S01]  /*ebb0*/  I2F R118, R118 ;  /* 0x0000007600767306 */ /* 0x000e620000201400 */
[----:B--2---:R-:W-:Y:S01]  /*ebc0*/  FMNMX.FTZ R124, R32, R131, !PT ;  /* 0x00000083207c7209 */ /* 0x004fe20007810000 */
[CC--:B---3--:R-:W-:Y:S01]  /*ebd0*/  FFMA.FTZ R59, R0.reuse, R123.reuse, R59 ;  /* 0x0000007b003b7223 */ /* 0x0c8fe2000001003b */
[----:B------:R-:W-:Y:S01]  /*ebe0*/  FMNMX.FTZ R131, R39, R122, !PT ;  /* 0x0000007a27837209 */ /* 0x000fe20007810000 */
[----:B------:R-:W-:Y:S01]  /*ebf0*/  FFMA.FTZ R57, R0, R123, R57 ;  /* 0x0000007b00397223 */ /* 0x000fe20000010039 */
[----:B------:R-:W-:Y:S05]  /*ec00*/  FMNMX.FTZ R133, R33, R124, !PT ;  /* 0x0000007c21857209 */ /* 0x000fea0007810000 */
[----:B------:R-:W2:Y:S01]  /*ec10*/  I2F R121, R129 ;  /* 0x0000008100797306 */ /* 0x000ea20000201400 */
[----:B------:R-:W-:Y:S02]  /*ec20*/  FMNMX.FTZ R124, R42, R131, !PT ;  /* 0x000000832a7c7209 */ /* 0x000fe40007810000 */
[----:B------:R-:W-:Y:S01]  /*ec30*/  FMNMX.FTZ R122, R36, R133, !PT ;  /* 0x00000085247a7209 */ /* 0x000fe20007810000 */
[CC--:B----4-:R-:W-:Y:S01]  /*ec40*/  FFMA.FTZ R46, R0.reuse, R119.reuse, R46 ;  /* 0x00000077002e7223 */ /* 0x0d0fe2000001002e */
[----:B------:R-:W-:Y:S01]  /*ec50*/  FMNMX.FTZ R131, R43, R124, !PT ;  /* 0x0000007c2b837209 */ /* 0x000fe20007810000 */
[----:B------:R-:W-:Y:S01]  /*ec60*/  FFMA.FTZ R44, R0, R119, R44 ;  /* 0x00000077002c7223 */ /* 0x000fe2000001002c */
[----:B------:R-:W-:Y:S03]  /*ec70*/  FMNMX.FTZ R133, R37, R122, !PT ;  /* 0x0000007a25857209 */ /* 0x000fe60007810000 */
[----:B------:R3:W4:Y:S01]  /*ec80*/  I2F R119, R120 ;  /* 0x0000007800777306 */ /* 0x0007220000201400 */
[----:B------:R-:W-:Y:S01]  /*ec90*/  FMNMX.FTZ R122, R40, R133, !PT ;  /* 0x00000085287a7209 */ /* 0x000fe20007810000 */
[C---:B-1----:R-:W-:Y:S03]  /*eca0*/  FFMA.FTZ R47, R0.reuse, R118, R47 ;  /* 0x00000076002f7223 */ /* 0x042fe6000001002f */
[----:B------:R-:W-:Y:S01]  /*ecb0*/  FMNMX.FTZ R3, R41, R122, !PT ;  /* 0x0000007a29037209 */ /* 0x000fe20007810000 */
[----:B------:R-:W-:Y:S01]  /*ecc0*/  FFMA.FTZ R45, R0, R118, R45 ;  /* 0x00000076002d7223 */ /* 0x000fe2000001002d */
[----:B------:R-:W-:Y:S03]  /*ecd0*/  FMNMX.FTZ R118, R46, R131, !PT ;  /* 0x000000832e767209 */ /* 0x000fe60007810000 */
[----:B------:R-:W1:Y:S01]  /*ece0*/  I2F R127, R127 ;  /* 0x0000007f007f7306 */ /* 0x000e620000201400 */
[----:B------:R-:W-:Y:S02]  /*ecf0*/  FMNMX.FTZ R131, R47, R118, !PT ;  /* 0x000000762f837209 */ /* 0x000fe40007810000 */
[----:B------:R-:W-:Y:S01]  /*ed00*/  FMNMX.FTZ R118, R44, R3, !PT ;  /* 0x000000032c767209 */ /* 0x000fe20007810000 */
[-C--:B--2---:R-:W-:Y:S01]  /*ed10*/  FFMA.FTZ R62, R0, R121.reuse, R62 ;  /* 0x00000079003e7223 */ /* 0x084fe2000001003e */
[----:B------:R-:W-:Y:S01]  /*ed20*/  IADD3 R129, R2, 0x78, RZ ;  /* 0x0000007802817810 */ /* 0x000fe20007ffe0ff */
[----:B------:R-:W-:Y:S01]  /*ed30*/  FFMA.FTZ R60, R0, R121, R60 ;  /* 0x00000079003c7223 */ /* 0x000fe2000001003c */
[----:B------:R-:W-:Y:S02]  /*ed40*/  FMNMX.FTZ R3, R45, R118, !PT ;  /* 0x000000762d037209 */ /* 0x000fe40007810000 */
[----:B------:R-:W-:Y:S01]  /*ed50*/  IADD3 R2, R2, 0x79, RZ ;  /* 0x0000007902027810 */ /* 0x000fe20007ffe0ff */
[----:B------:R-:W2:Y:S01]  /*ed60*/  I2F R126, R126 ;  /* 0x0000007e007e7306 */ /* 0x000ea20000201400 */
[----:B------:R-:W-:Y:S02]  /*ed70*/  FMNMX.FTZ R118, R48, R3, !PT ;  /* 0x0000000330767209 */ /* 0x000fe40007810000 */
[----:B---3--:R-:W-:Y:S01]  /*ed80*/  FMNMX.FTZ R120, R50, R131, !PT ;  /* 0x0000008332787209 */ /* 0x008fe20007810000 */
[CC--:B----4-:R-:W-:Y:S01]  /*ed90*/  FFMA.FTZ R63, R0.reuse, R119.reuse, R63 ;  /* 0x00000077003f7223 */ /* 0x0d0fe2000001003f */
[----:B------:R-:W-:Y:S01]  /*eda0*/  FMNMX.FTZ R3, R49, R118, !PT ;  /* 0x0000007631037209 */ /* 0x000fe20007810000 */
[C---:B------:R-:W-:Y:S01]  /*edb0*/  FFMA.FTZ R61, R0.reuse, R119, R61 ;  /* 0x00000077003d7223 */ /* 0x040fe2000001003d */
[----:B------:R-:W-:Y:S03]  /*edc0*/  FMNMX.FTZ R131, R51, R120, !PT ;  /* 0x0000007833837209 */ /* 0x000fe60007810000 */
[----:B------:R-:W3:Y:S01]  /*edd0*/  I2F R125, R125 ;  /* 0x0000007d007d7306 */ /* 0x000ee20000201400 */
[CC--:B-1----:R-:W-:Y:S02]  /*ede0*/  FFMA.FTZ R54, R0.reuse, R127.reuse, R54 ;  /* 0x0000007f00367223 */ /* 0x0c2fe40000010036 */
[----:B------:R-:W-:Y:S03]  /*edf0*/  FFMA.FTZ R52, R0, R127, R52 ;  /* 0x0000007f00347223 */ /* 0x000fe60000010034 */
[----:B------:R-:W-:Y:S04]  /*ee00*/  FMNMX.FTZ R120, R54, R131, !PT ;  /* 0x0000008336787209 */ /* 0x000fe80007810000 */
[----:B------:R-:W1:Y:S01]  /*ee10*/  I2F R129, R129 ;  /* 0x0000008100817306 */ /* 0x000e620000201400 */
[----:B------:R-:W-:Y:S01]  /*ee20*/  FMNMX.FTZ R118, R52, R3, !PT ;  /* 0x0000000334767209 */ /* 0x000fe20007810000 */
[CC--:B--2---:R-:W-:Y:S02]  /*ee30*/  FFMA.FTZ R55, R0.reuse, R126.reuse, R55 ;  /* 0x0000007e00377223 */ /* 0x0c4fe40000010037 */
[C---:B------:R-:W-:Y:S03]  /*ee40*/  FFMA.FTZ R53, R0.reuse, R126, R53 ;  /* 0x0000007e00357223 */ /* 0x040fe60000010035 */
[----:B------:R-:W-:Y:S03]  /*ee50*/  FMNMX.FTZ R127, R55, R120, !PT ;  /* 0x00000078377f7209 */ /* 0x000fe60007810000 */
[----:B------:R-:W2:Y:S01]  /*ee60*/  I2F R2, R2 ;  /* 0x0000000200027306 */ /* 0x000ea20000201400 */
[----:B------:R-:W-:Y:S01]  /*ee70*/  FMNMX.FTZ R3, R53, R118, !PT ;  /* 0x0000007635037209 */ /* 0x000fe20007810000 */
[CC--:B---3--:R-:W-:Y:S02]  /*ee80*/  FFMA.FTZ R58, R0.reuse, R125.reuse, R58 ;  /* 0x0000007d003a7223 */ /* 0x0c8fe4000001003a */
[----:B------:R-:W-:Y:S03]  /*ee90*/  FFMA.FTZ R56, R0, R125, R56 ;  /* 0x0000007d00387223 */ /* 0x000fe60000010038 */
[----:B------:R-:W-:Y:S02]  /*eea0*/  FMNMX.FTZ R120, R58, R127, !PT ;  /* 0x0000007f3a787209 */ /* 0x000fe40007810000 */
[----:B------:R-:W-:Y:S02]  /*eeb0*/  FMNMX.FTZ R118, R56, R3, !PT ;  /* 0x0000000338767209 */ /* 0x000fe40007810000 */
[----:B------:R-:W-:Y:S01]  /*eec0*/  FMNMX.FTZ R125, R59, R120, !PT ;  /* 0x000000783b7d7209 */ /* 0x000fe20007810000 */
[CC--:B-1----:R-:W-:Y:S01]  /*eed0*/  FFMA.FTZ R66, R0.reuse, R129.reuse, R66 ;  /* 0x0000008100427223 */ /* 0x0c2fe20000010042 */
        /* <DEDUP_REMOVED lines=37> */
[--C-:B------:R-:W-:Y:S01]  /*f130*/  FFMA.FTZ R132, R7, c[0x0][0x23c], -R133.reuse ;  /* 0x00008f0007847a23 */ /* 0x100fe20000010885 */
[----:B------:R-:W-:Y:S01]  /*f140*/  ISETP.GT.AND P0, PT, R182, R175, PT ;  /* 0x000000afb600720c */ /* 0x000fe20003f04270 */
[--C-:B------:R-:W-:Y:S02]  /*f150*/  FFMA.FTZ R130, R8, c[0x0][0x23c], -R118.reuse ;  /* 0x00008f0008827a23 */ /* 0x100fe40000010876 */
[--C-:B------:R-:W-:Y:S02]  /*f160*/  FFMA.FTZ R119, R9, c[0x0][0x23c], -R118.reuse ;  /* 0x00008f0009777a23 */ /* 0x100fe40000010876 */
[--C-:B------:R-:W-:Y:S02]  /*f170*/  FFMA.FTZ R144, R4, c[0x0][0x23c], -R118.reuse ;  /* 0x00008f0004907a23 */ /* 0x100fe40000010876 */
[--C-:B------:R-:W-:Y:S01]  /*f180*/  FFMA.FTZ R131, R5, c[0x0][0x23c], -R118.reuse ;  /* 0x00008f0005837a23 */ /* 0x100fe20000010876 */
[----:B------:R-:W-:Y:S01]  /*f190*/  MUFU.EX2 R143, R143 ;  /* 0x0000008f008f7308 */ /* 0x000fe20000000800 */
[--C-:B------:R-:W-:Y:S02]  /*f1a0*/  FFMA.FTZ R135, R12, c[0x0][0x23c], -R118.reuse ;  /* 0x00008f000c877a23 */ /* 0x100fe40000010876 */
        /* <DEDUP_REMOVED lines=58> */
[--C-:B------:R-:W-:Y:S02]  /*f550*/  FFMA.FTZ R137, R22, c[0x0][0x23c], -R133.reuse ;  /* 0x00008f0016897a23 */ /* 0x100fe40000010885 */
[--C-:B------:R-:W-:Y:S02]  /*f560*/  FFMA.FTZ R136, R21, c[0x0][0x23c], -R118.reuse ;  /* 0x00008f0015887a23 */ /* 0x100fe40000010876 */
        /* <DEDUP_REMOVED lines=8> */
[--C-:B------:R-:W-:Y:S02]  /*f5f0*/  FFMA.FTZ R138, R35, c[0x0][0x23c], -R133.reuse ;  /* 0x00008f00238a7a23 */ /* 0x100fe40000010885 */
[--C-:B------:R-:W-:Y:S02]  /*f600*/  FFMA.FTZ R142, R28, c[0x0][0x23c], -R118.reuse ;  /* 0x00008f001c8e7a23 */ /* 0x100fe40000010876 */
[C---:B------:R-:W-:Y:S04]  /*f610*/  HMMA.16816.F32 R68, R112.reuse, R124, R68 ;  /* 0x0000007c7044723c */ /* 0x040fe80000001844 */
[--C-:B------:R-:W-:Y:S01]  /*f620*/  FFMA.FTZ R145, R29, c[0x0][0x23c], -R118.reuse ;  /* 0x00008f001d917a23 */ /* 0x100fe20000010876 */
[----:B------:R-:W-:Y:S01]  /*f630*/  MUFU.EX2 R141, R141 ;  /* 0x0000008d008d7308 */ /* 0x000fe20000000800 */
[----:B------:R-:W-:Y:S01]  /*f640*/  LDSM.16.MT88.4 R28, [R170+0xc000] ;  /* 0x00c00000aa1c783b */ /* 0x000fe20000004200 */
[--C-:B------:R-:W-:Y:S01]  /*f650*/  FFMA.FTZ R146, R32, c[0x0][0x23c], -R118.reuse ;  /* 0x00008f0020927a23 */ /* 0x100fe20000010876 */
[C---:B------:R-:W-:Y:S04]  /*f660*/  HMMA.16816.F32 R72, R112.reuse, R126, R72 ;  /* 0x0000007e7048723c */ /* 0x040fe80000001848 */
[--C-:B------:R-:W-:Y:S02]  /*f670*/  FFMA.FTZ R147, R33, c[0x0][0x23c], -R118.reuse ;  /* 0x00008f0021937a23 */ /* 0x100fe40000010876 */
        /* <DEDUP_REMOVED lines=9> */
[--C-:B------:R-:W-:Y:S02]  /*f710*/  FFMA.FTZ R149, R43, c[0x0][0x23c], -R133.reuse ;  /* 0x00008f002b957a23 */ /* 0x100fe40000010885 */
[--C-:B------:R-:W-:Y:S02]  /*f720*/  FFMA.FTZ R153, R37, c[0x0][0x23c], -R118.reuse ;  /* 0x00008f0025997a23 */ /* 0x100fe40000010876 */
[--C-:B------:R-:W-:Y:S01]  /*f730*/  FFMA.FTZ R155, R41, c[0x0][0x23c], -R118.reuse ;  /* 0x00008f00299b7a23 */ /* 0x100fe20000010876 */
[C---:B-1----:R-:W-:Y:S03]  /*f740*/  HMMA.16816.F32 R84, R112.reuse, R120, R84 ;  /* 0x000000787054723c */ /* 0x042fe60000001854 */
[--C-:B------:R-:W-:Y:S01]  /*f750*/  FFMA.FTZ R126, R14, c[0x0][0x23c], -R133.reuse ;  /* 0x00008f000e7e7a23 */ /* 0x100fe20000010885 */
[----:B------:R-:W-:Y:S01]  /*f760*/  MUFU.EX2 R138, R138 ;  /* 0x0000008a008a7308 */ /* 0x000fe20000000800 */
[----:B------:R-:W-:Y:S02]  /*f770*/  FMUL.FTZ R14, R117, R106 ;  /* 0x0000006a750e7220 */ /* 0x000fe40000410000 */
[--C-:B------:R-:W-:Y:S01]  /*f780*/  FFMA.FTZ R127, R15, c[0x0][0x23c], -R133.reuse ;  /* 0x00008f000f7f7a23 */ /* 0x100fe20000010885 */
[C---:B------:R-:W-:Y:S01]  /*f790*/  HMMA.16816.F32 R88, R112.reuse, R122, R88 ;  /* 0x0000007a7058723c */ /* 0x040fe20000001858 */
[----:B------:R-:W1:Y:S03]  /*f7a0*/  LDSM.16.MT88.4 R120, [R168+0xd000] ;  /* 0x00d00000a878783b */ /* 0x000e660000004200 */
[----:B------:R-:W-:Y:S02]  /*f7b0*/  FMUL.FTZ R15, R117, R107 ;  /* 0x0000006b750f7220 */ /* 0x000fe40000410000 */
[--C-:B------:R-:W-:Y:S01]  /*f7c0*/  FFMA.FTZ R134, R13, c[0x0][0x23c], -R118.reuse ;  /* 0x00008f000d867a23 */ /* 0x100fe20000010876 */
[----:B------:R-:W-:Y:S01]  /*f7d0*/  MUFU.EX2 R127, R127 ;  /* 0x0000007f007f7308 */ /* 0x000fe20000000800 */
[----:B------:R-:W-:Y:S02]  /*f7e0*/  FMUL.FTZ R13, R116, R105 ;  /* 0x00000069740d7220 */ /* 0x000fe40000410000 */
[----:B------:R-:W3:Y:S02]  /*f7f0*/  LDSM.16.MT88.4 R104, [R170+0x9400] ;  /* 0x00940000aa68783b */ /* 0x000ee40000004200 */
[--C-:B------:R-:W-:Y:S02]  /*f800*/  FFMA.FTZ R152, R36, c[0x0][0x23c], -R118.reuse ;  /* 0x00008f0024987a23 */ /* 0x100fe40000010876 */
[--C-:B------:R-:W-:Y:S02]  /*f810*/  FFMA.FTZ R36, R54, c[0x0][0x23c], -R133.reuse ;  /* 0x00008f0036247a23 */ /* 0x100fe40000010885 */
[--C-:B------:R-:W-:Y:S01]  /*f820*/  FFMA.FTZ R54, R58, c[0x0][0x23c], -R133.reuse ;  /* 0x00008f003a367a23 */ /* 0x100fe20000010885 */
[----:B------:R-:W4:Y:S01]  /*f830*/  MUFU.EX2 R126, R126 ;  /* 0x0000007e007e7308 */ /* 0x000f220000000800 */
[--C-:B------:R-:W-:Y:S02]  /*f840*/  FFMA.FTZ R125, R18, c[0x0][0x23c], -R133.reuse ;  /* 0x00008f00127d7a23 */ /* 0x100fe40000010885 */
[--C-:B------:R-:W-:Y:S02]  /*f850*/  FFMA.FTZ R124, R19, c[0x0][0x23c], -R133.reuse ;  /* 0x00008f00137c7a23 */ /* 0x100fe40000010885 */
        /* <DEDUP_REMOVED lines=13> */
[--C-:B------:R-:W-:Y:S01]  /*f930*/  FFMA.FTZ R46, R46, c[0x0][0x23c], -R133.reuse ;  /* 0x00008f002e2e7a23 */ /* 0x100fe20000010885 */
[----:B------:R-:W-:Y:S01]  /*f940*/  MUFU.EX2 R55, R55 ;  /* 0x0000003700377308 */ /* 0x000fe20000000800 */
[--C-:B------:R-:W-:Y:S01]  /*f950*/  FFMA.FTZ R121, R27, c[0x0][0x23c], -R133.reuse ;  /* 0x00008f001b797a23 */ /* 0x100fe20000010885 */
[----:B------:R-:W-:Y:S01]  /*f960*/  HMMA.16816.F32 R12, R112, R122, R12 ;  /* 0x0000007a700c723c */ /* 0x000fe2000000180c */
[----:B--2---:R-:W-:Y:S03]  /*f970*/  LDSM.16.MT88.4 R36, [R168+0xc800] ;  /* 0x00c80000a824783b */ /* 0x004fe60000004200 */
[--C-:B------:R-:W-:Y:S02]  /*f980*/  FFMA.FTZ R120, R16, c[0x0][0x23c], -R118.reuse ;  /* 0x00008f0010787a23 */ /* 0x100fe40000010876 */
[--C-:B------:R-:W-:Y:S02]  /*f990*/  FFMA.FTZ R47, R47, c[0x0][0x23c], -R133.reuse ;  /* 0x00008f002f2f7a23 */ /* 0x100fe40000010885 */
[--C-:B------:R-:W-:Y:S01]  /*f9a0*/  FFMA.FTZ R113, R17, c[0x0][0x23c], -R118.reuse ;  /* 0x00008f0011717a23 */ /* 0x100fe20000010876 */
[----:B------:R-:W1:Y:S03]  /*f9b0*/  MUFU.EX2 R124, R124 ;  /* 0x0000007c007c7308 */ /* 0x000e660000000800 */
[----:B----4-:R-:W-:Y:S01]  /*f9c0*/  F2FP.PACK_AB R17, R127, R126 ;  /* 0x0000007e7f11723e */ /* 0x010fe200000000ff */
[--C-:B------:R-:W-:Y:S02]  /*f9d0*/  FFMA.FTZ R114, R23, c[0x0][0x23c], -R133.reuse ;  /* 0x00008f0017727a23 */ /* 0x100fe40000010885 */
[--C-:B------:R-:W-:Y:S02]  /*f9e0*/  FFMA.FTZ R115, R20, c[0x0][0x23c], -R118.reuse ;  /* 0x00008f0014737a23 */ /* 0x100fe40000010876 */
[----:B------:R-:W-:Y:S01]  /*f9f0*/  LDSM.16.MT88.4 R20, [R170+0x9800] ;  /* 0x00980000aa14783b */ /* 0x000fe20000004200 */
[--C-:B------:R-:W-:Y:S01]  /*fa00*/  FFMA.FTZ R112, R26, c[0x0][0x23c], -R133.reuse ;  /* 0x00008f001a707a23 */ /* 0x100fe20000010885 */
[----:B------:R-:W-:Y:S01]  /*fa10*/  MUFU.EX2 R113, R113 ;  /* 0x0000007100717308 */ /* 0x000fe20000000800 */
[--C-:B------:R-:W-:Y:S02]  /*fa20*/  FFMA.FTZ R122, R24, c[0x0][0x23c], -R118.reuse ;  /* 0x00008f00187a7a23 */ /* 0x100fe40000010876 */
[--C-:B------:R-:W-:Y:S02]  /*fa30*/  FFMA.FTZ R123, R25, c[0x0][0x23c], -R118.reuse ;  /* 0x00008f00197b7a23 */ /* 0x100fe40000010876 */
[--C-:B------:R-:W-:Y:S01]  /*fa40*/  FFMA.FTZ R50, R50, c[0x0][0x23c], -R133.reuse ;  /* 0x00008f0032327a23 */ /* 0x100fe20000010885 */
[----:B------:R-:W-:Y:S01]  /*fa50*/  LDSM.16.MT88.4 R24, [R168+0xb800] ;  /* 0x00b80000a818783b */ /* 0x000fe20000004200 */
[--C-:B------:R-:W-:Y:S02]  /*fa60*/  FFMA.FTZ R51, R51, c[0x0][0x23c], -R133.reuse ;  /* 0x00008f0033337a23 */ /* 0x100fe40000010885 */
[--C-:B------:R-:W-:Y:S01]  /*fa70*/  FFMA.FTZ R44, R44, c[0x0][0x23c], -R118.reuse ;  /* 0x00008f002c2c7a23 */ /* 0x100fe20000010876 */
[----:B------:R-:W2:Y:S01]  /*fa80*/  MUFU.EX2 R134, R134 ;  /* 0x0000008600867308 */ /* 0x000ea20000000800 */
[--C-:B------:R-:W-:Y:S02]  /*fa90*/  FFMA.FTZ R45, R45, c[0x0][0x23c], -R118.reuse ;  /* 0x00008f002d2d7a23 */ /* 0x100fe40000010876 */
[--C-:B------:R-:W-:Y:S01]  /*faa0*/  FFMA.FTZ R48, R48, c[0x0][0x23c], -R118.reuse ;  /* 0x00008f0030307a23 */ /* 0x100fe20000010876 */
[----:B-1----:R-:W-:Y:S01]  /*fab0*/  F2FP.PACK_AB R19, R124, R125 ;  /* 0x0000007d7c13723e */ /* 0x002fe200000000ff */
[----:B------:R-:W-:Y:S02]  /*fac0*/  FFMA.FTZ R49, R49, c[0x0][0x23c], -R118 ;  /* 0x00008f0031317a23 */ /* 0x000fe40000010876 */
[----:B------:R-:W-:Y:S01]  /*fad0*/  FFMA.FTZ R144, R116, R195, R144 ;  /* 0x000000c374907223 */ /* 0x000fe20000010090 */
[----:B------:R-:W-:Y:S01]  /*fae0*/  MOV R116, R3 ;  /* 0x0000000300747202 */ /* 0x000fe20000000f00 */
[--C-:B------:R-:W-:Y:S01]  /*faf0*/  FFMA.FTZ R62, R62, c[0x0][0x23c], -R133.reuse ;  /* 0x00008f003e3e7a23 */ /* 0x100fe20000010885 */
[----:B------:R-:W1:Y:S01]  /*fb00*/  MUFU.EX2 R120, R120 ;  /* 0x0000007800787308 */ /* 0x000e620000000800 */
[--C-:B------:R-:W-:Y:S02]  /*fb10*/  FFMA.FTZ R63, R63, c[0x0][0x23c], -R133.reuse ;  /* 0x00008f003f3f7a23 */ /* 0x100fe40000010885 */
[--C-:B------:R-:W-:Y:S02]  /*fb20*/  FFMA.FTZ R66, R66, c[0x0][0x23c], -R133.reuse ;  /* 0x00008f0042427a23 */ /* 0x100fe40000010885 */
[----:B------:R-:W-:Y:S02]  /*fb30*/  FFMA.FTZ R133, R67, c[0x0][0x23c], -R133 ;  /* 0x00008f0043857a23 */ /* 0x000fe40000010885 */
[--C-:B------:R-:W-:Y:S02]  /*fb40*/  FFMA.FTZ R67, R61, c[0x0][0x23c], -R118.reuse ;  /* 0x00008f003d437a23 */ /* 0x100fe40000010876 */
[----:B------:R-:W-:Y:S01]  /*fb50*/  FFMA.FTZ R64, R64, c[0x0][0x23c], -R118 ;  /* 0x00008f0040407a23 */ /* 0x000fe20000010876 */
[----:B------:R-:W4:Y:S01]  /*fb60*/  MUFU.EX2 R114, R114 ;  /* 0x0000007200727308 */ /* 0x000f220000000800 */
[----:B------:R-:W-:Y:S01]  /*fb70*/  FFMA.FTZ R143, R117, R194, R143 ;  /* 0x000000c2758f7223 */ /* 0x000fe2000001008f */
[----:B------:R-:W-:Y:S01]  /*fb80*/  MOV R117, R2 ;  /* 0x0000000200757202 */ /* 0x000fe20000000f00 */
[----:B------:R-:W-:Y:S01]  /*fb90*/  FADD.FTZ R131, R131, R144 ;  /* 0x0000009083837221 */ /* 0x000fe20000010000 */
[----:B--2---:R-:W-:Y:S01]  /*fba0*/  F2FP.PACK_AB R16, R134, R135 ;  /* 0x000000878610723e */ /* 0x004fe200000000ff */
[----:B------:R-:W-:Y:S02]  /*fbb0*/  FADD.FTZ R132, R132, R143 ;  /* 0x0000008f84847221 */ /* 0x000fe40000010000 */
[----:B------:R-:W-:Y:S02]  /*fbc0*/  FADD.FTZ R130, R130, R131 ;  /* 0x0000008382827221 */ /* 0x000fe40000010000 */
[----:B------:R-:W-:Y:S01]  /*fbd0*/  FADD.FTZ R129, R129, R132 ;  /* 0x0000008481817221 */ /* 0x000fe20000010000 */
[----:B------:R-:W-:Y:S01]  /*fbe0*/  MUFU.EX2 R112, R112 ;  /* 0x0000007000707308 */ /* 0x000fe20000000800 */
[----:B------:R-:W-:Y:S02]  /*fbf0*/  FADD.FTZ R130, R119, R130 ;  /* 0x0000008277827221 */ /* 0x000fe40000010000 */
[----:B------:R-:W-:Y:S01]  /*fc00*/  FADD.FTZ R129, R128, R129 ;  /* 0x0000008180817221 */ /* 0x000fe20000010000 */
[----:B-1----:R-:W-:Y:S01]  /*fc10*/  F2FP.PACK_AB R18, R113, R120 ;  /* 0x000000787112723e */ /* 0x002fe200000000ff */
[----:B------:R-:W-:Y:S02]  /*fc20*/  FADD.FTZ R135, R135, R130 ;  /* 0x0000008287877221 */ /* 0x000fe40000010000 */
[----:B------:R-:W-:Y:S03]  /*fc30*/  FADD.FTZ R40, R126, R129 ;  /* 0x000000817e287221 */ /* 0x000fe60000010000 */
[----:B------:R-:W-:Y:S01]  /*fc40*/  MUFU.EX2 R115, R115 ;  /* 0x0000007300737308 */ /* 0x000fe20000000800 */
[C---:B---3--:R-:W-:Y:S05]  /*fc50*/  HMMA.16816.F32 R4, R16.reuse, R104, R4 ;  /* 0x000000681004723c */ /* 0x048fea0000001804 */
[----:B------:R-:W-:Y:S03]  /*fc60*/  FADD.FTZ R40, R127, R40 ;  /* 0x000000287f287221 */ /* 0x000fe60000010000 */
[C---:B------:R-:W-:Y:S01]  /*fc70*/  HMMA.16816.F32 R8, R16.reuse, R106, R8 ;  /* 0x0000006a1008723c */ /* 0x040fe20000001808 */
[----:B------:R-:W1:Y:S01]  /*fc80*/  LDSM.16.MT88.4 R104, [R170+0xb400] ;  /* 0x00b40000aa68783b */ /* 0x000e620000004200 */
[----:B------:R-:W-:Y:S02]  /*fc90*/  MUFU.EX2 R54, R54 ;  /* 0x0000003600367308 */ /* 0x000fe40000000800 */
[----:B------:R-:W-:Y:S04]  /*fca0*/  FADD.FTZ R125, R125, R40 ;  /* 0x000000287d7d7221 */ /* 0x000fe80000010000 */
        /* <DEDUP_REMOVED lines=14> */
[----:B------:R-:W2:Y:S01]  /*fd90*/  MUFU.EX2 R121, R121 ;  /* 0x0000007900797308 */ /* 0x000ea20000000800 */
[C---:B------:R-:W-:Y:S01]  /*fda0*/  HMMA.16816.F32 R88, R16.reuse, R110, R88 ;  /* 0x0000006e1058723c */ /* 0x040fe20000001858 */
[----:B------:R-:W3:Y:S08]  /*fdb0*/  LDSM.16.MT88.4 R108, [R168+0xd400] ;  /* 0x00d40000a86c783b */ /* 0x000ef00000004200 */
[----:B------:R-:W-:Y:S10]  /*fdc0*/  MUFU.EX2 R122, R122 ;  /* 0x0000007a007a7308 */ /* 0x000ff40000000800 */
[----:B------:R-:W5:Y:S01]  /*fdd0*/  MUFU.EX2 R123, R123 ;  /* 0x0000007b007b7308 */ /* 0x000f620000000800 */
[C---:B-1----:R-:W-:Y:S09]  /*fde0*/  HMMA.16816.F32 R92, R16.reuse, R104, R92 ;  /* 0x00000068105c723c */ /* 0x042ff2000000185c */
[----:B------:R-:W-:Y:S01]  /*fdf0*/  MUFU.EX2 R142, R142 ;  /* 0x0000008e008e7308 */ /* 0x000fe20000000800 */
[C---:B------:R-:W-:Y:S01]  /*fe00*/  HMMA.16816.F32 R96, R16.reuse, R106, R96 ;  /* 0x0000006a1060723c */ /* 0x040fe20000001860 */
[----:B------:R-:W1:Y:S08]  /*fe10*/  LDSM.16.MT88.4 R104, [R168+0x9800] ;  /* 0x00980000a868783b */ /* 0x000e700000004200 */
[----:B------:R-:W1:Y:S01]  /*fe20*/  MUFU.EX2 R145, R145 ;  /* 0x0000009100917308 */ /* 0x000e620000000800 */
[C---:B---3--:R-:W-:Y:S09]  /*fe30*/  HMMA.16816.F32 R100, R16.reuse, R108, R100 ;  /* 0x0000006c1064723c */ /* 0x048ff20000001864 */
[----:B------:R-:W-:Y:S01]  /*fe40*/  MUFU.EX2 R146, R146 ;  /* 0x0000009200927308 */ /* 0x000fe20000000800 */
[----:B------:R-:W-:Y:S01]  /*fe50*/  HMMA.16816.F32 R12, R16, R110, R12 ;  /* 0x0000006e100c723c */ /* 0x000fe2000000180c */
[----:B------:R-:W-:Y:S06]  /*fe60*/  LDSM.16.MT88.4 R108, [R170+0xac00] ;  /* 0x00ac0000aa6c783b */ /* 0x000fec0000004200 */
[----:B----4-:R-:W-:Y:S02]  /*fe70*/  F2FP.PACK_AB R17, R114, R137 ;  /* 0x000000897211723e */ /* 0x010fe400000000ff */
[----:B------:R-:W3:Y:S03]  /*fe80*/  MUFU.EX2 R147, R147 ;  /* 0x0000009300937308 */ /* 0x000ee60000000800 */
[----:B--2---:R-:W-:Y:S02]  /*fe90*/  F2FP.PACK_AB R19, R121, R112 ;  /* 0x000000707913723e */ /* 0x004fe400000000ff */
[----:B------:R-:W-:Y:S01]  /*fea0*/  F2FP.PACK_AB R16, R136, R115 ;  /* 0x000000738810723e */ /* 0x000fe200000000ff */
[----:B------:R-:W-:Y:S01]  /*feb0*/  FADD.FTZ R137, R137, R124 ;  /* 0x0000007c89897221 */ /* 0x000fe20000010000 */
[----:B-----5:R-:W-:Y:S03]  /*fec0*/  F2FP.PACK_AB R18, R123, R122 ;  /* 0x0000007a7b12723e */ /* 0x020fe600000000ff */
[----:B------:R-:W-:Y:S01]  /*fed0*/  FADD.FTZ R137, R114, R137 ;  /* 0x0000008972897221 */ /* 0x000fe20000010000 */
[----:B------:R-:W-:Y:S03]  /*fee0*/  MUFU.EX2 R150, R150 ;  /* 0x0000009600967308 */ /* 0x000fe60000000800 */
[C---:B------:R-:W-:Y:S07]  /*fef0*/  HMMA.16816.F32 R4, R16.reuse, R20, R4 ;  /* 0x000000141004723c */ /* 0x040fee0000001804 */
[----:B------:R-:W-:Y:S01]  /*ff00*/  MUFU.EX2 R151, R151 ;  /* 0x0000009700977308 */ /* 0x000fe20000000800 */
[C---:B------:R-:W-:Y:S01]  /*ff10*/  HMMA.16816.F32 R8, R16.reuse, R22, R8 ;  /* 0x000000161008723c */ /* 0x040fe20000001808 */
[----:B------:R-:W2:Y:S07]  /*ff20*/  LDSM.16.MT88.4 R20, [R170+0xb800] ;  /* 0x00b80000aa14783b */ /* 0x000eae0000004200 */
[C---:B-1----:R-:W-:Y:S01]  /*ff30*/  HMMA.16816.F32 R68, R16.reuse, R104, R68 ;  /* 0x000000681044723c */ /* 0x042fe20000001844 */
[----:B------:R-:W-:Y:S06]  /*ff40*/  MUFU.EX2 R148, R148 ;  /* 0x0000009400947308 */ /* 0x000fec0000000800 */
[--C-:B------:R-:W-:Y:S01]  /*ff50*/  FFMA.FTZ R104, R60, c[0x0][0x23c], -R118.reuse ;  /* 0x00008f003c687a23 */ /* 0x100fe20000010876 */
[C---:B------:R-:W-:Y:S03]  /*ff60*/  HMMA.16816.F32 R72, R16.reuse, R106, R72 ;  /* 0x0000006a1048723c */ /* 0x040fe60000001848 */
[----:B------:R-:W-:Y:S01]  /*ff70*/  MUFU.EX2 R149, R149 ;  /* 0x0000009500957308 */ /* 0x000fe20000000800 */
[----:B------:R-:W-:Y:S02]  /*ff80*/  FFMA.FTZ R118, R65, c[0x0][0x23c], -R118 ;  /* 0x00008f0041767a23 */ /* 0x000fe40000010876 */
[----:B------:R-:W-:Y:S07]  /*ff90*/  FADD.FTZ R65, R134, R135 ;  /* 0x0000008786417221 */ /* 0x000fee0000010000 */
[----:B------:R-:W-:Y:S10]  /*ffa0*/  MUFU.EX2 R152, R152 ;  /* 0x0000009800987308 */ /* 0x000ff40000000800 */
[----:B------:R-:W-:Y:S01]  /*ffb0*/  MUFU.EX2 R153, R153 ;  /* 0x0000009900997308 */ /* 0x000fe20000000800 */
[C---:B--2---:R-:W-:Y:S08]  /*ffc0*/  HMMA.16816.F32 R76, R16.reuse, R20, R76 ;  /* 0x00000014104c723c */ /* 0x044ff0000000184c */
        /* <DEDUP_REMOVED lines=22> */
[----:B---3--:R-:W-:Y:S03]  /*10130*/  F2FP.PACK_AB R18, R147, R146 ;  /* 0x000000929312723e */ /* 0x008fe600000000ff */
        /* <DEDUP_REMOVED lines=107> */
[C---:B----4-:R-:W-:Y:S01]  /*107f0*/  HMMA.16816.F32 R68, R104.reuse, R20, R68 ;  /* 0x000000146844723c */ /* 0x050fe20000001844 */
[----:B------:R-:W4:Y:S03]  /*10800*/  LDSM.16.MT88.4 R16, [R168+0xec00] ;  /* 0x00ec0000a810783b */ /* 0x000f260000004200 */
        /* <DEDUP_REMOVED lines=27> */
[C---:B------:R-:W-:Y:S03]  /*109c0*/  HMMA.16816.F32 R96, R104.reuse, R10, R96 ;  /* 0x0000000a6860723c */ /* 0x040fe60000001860 */
[----:B------:R-:W-:Y:S02]  /*109d0*/  FADD.FTZ R51, R51, R50 ;  /* 0x0000003233337221 */ /* 0x000fe40000010000 */
[----:B------:R-:W-:Y:S02]  /*109e0*/  FADD.FTZ R49, R49, R48 ;  /* 0x0000003031317221 */ /* 0x000fe40000010000 */
[----:B------:R-:W-:Y:S01]  /*109f0*/  FADD.FTZ R58, R58, R51 ;  /* 0x000000333a3a7221 */ /* 0x000fe20000010000 */
[C---:B----4-:R-:W-:Y:S04]  /*10a00*/  HMMA.16816.F32 R100, R104.reuse, R16, R100 ;  /* 0x000000106864723c */ /* 0x050fe80000001864 */
        /* <DEDUP_REMOVED lines=17> */
.L_x_2639:
        /* <DEDUP_REMOVED lines=15> */
[CC--:B------:R-:W-:Y:S02]  /*10c10*/  LEA.HI R8, R9.reuse, R0.reuse, RZ, 0x2 ;  /* 0x0000000009087211 */ /* 0x0c0fe400078f10ff */
        /* <DEDUP_REMOVED lines=17> */
[----:B------:R-:W-:Y:S01]  /*10d30*/  FSETP.NE.FTZ.AND P2, PT, R4, RZ, PT ;  /* 0x000000ff0400720b */ /* 0x000fe20003f55000 */
[----:B------:R-:W-:Y:S01]  /*10d40*/  IMAD.IADD R9, R0, 0x1, -R9 ;  /* 0x0000000100097824 */ /* 0x000fe200078e0a09 */
[----:B------:R-:W-:Y:S02]  /*10d50*/  LEA.HI R15, R19, R19, RZ, 0x1 ;  /* 0x00000013130f7211 */ /* 0x000fe400078f08ff */
[----:B------:R-:W-:Y:S02]  /*10d60*/  LOP3.LUT R17, R8, 0xfffffffc, RZ, 0xc0, !PT ;  /* 0xfffffffc08117812 */ /* 0x000fe400078ec0ff */
[----:B------:R-:W-:Y:S02]  /*10d70*/  LOP3.LUT R10, R15, 0x1fffffe, RZ, 0xc0, !PT ;  /* 0x01fffffe0f0a7812 */ /* 0x000fe400078ec0ff */
[----:B------:R-:W-:Y:S02]  /*10d80*/  SHF.R.S32.HI R8, RZ, 0x5, R12 ;  /* 0x00000005ff087819 */ /* 0x000fe4000001140c */
[----:B------:R-:W-:Y:S01]  /*10d90*/  IADD3 R17, -R17, R0, RZ ;  /* 0x0000000011117210 */ /* 0x000fe20007ffe1ff */
[----:B------:R-:W1:Y:S01]  /*10da0*/  @P3 MUFU.RCP R7, R5 ;  /* 0x0000000500073308 */ /* 0x000e620000001000 */
[----:B------:R-:W-:-:S02]  /*10db0*/  LEA.HI R16, R9, R9, RZ, 0x1 ;  /* 0x0000000909107211 */ /* 0x000fc400078f08ff */
[----:B------:R-:W-:Y:S02]  /*10dc0*/  SHF.R.S32.HI R13, RZ, 0x4, R13 ;  /* 0x00000004ff0d7819 */ /* 0x000fe4000001140d */
[----:B------:R-:W-:Y:S01]  /*10dd0*/  IADD3 R19, R19, -R10, RZ ;  /* 0x8000000a13137210 */ /* 0x000fe20007ffe0ff */
[----:B------:R-:W-:Y:S01]  /*10de0*/  IMAD R10, R8, 0x100, R17 ;  /* 0x00000100080a7824 */ /* 0x000fe200078e0211 */
[----:B------:R-:W-:Y:S01]  /*10df0*/  SHF.R.S32.HI R15, RZ, 0x1, R15 ;  /* 0x00000001ff0f7819 */ /* 0x000fe2000001140f */
[----:B------:R-:W2:Y:S01]  /*10e00*/  @P2 MUFU.RCP R6, R4 ;  /* 0x0000000400062308 */ /* 0x000ea20000001000 */
[----:B------:R-:W-:Y:S02]  /*10e10*/  SHF.R.S32.HI R18, RZ, 0x1, R16 ;  /* 0x00000001ff127819 */ /* 0x000fe40000011410 */
[----:B------:R-:W-:Y:S02]  /*10e20*/  SHF.L.U32 R13, R13, 0x6, RZ ;  /* 0x000000060d0d7819 */ /* 0x000fe400000006ff */
[----:B------:R-:W-:-:S02]  /*10e30*/  LOP3.LUT R16, R16, 0xfffffffe, RZ, 0xc0, !PT ;  /* 0xfffffffe10107812 */ /* 0x000fc400078ec0ff */
[----:B------:R-:W-:Y:S01]  /*10e40*/  SHF.L.U32 R17, R15, 0x6, RZ ;  /* 0x000000060f117819 */ /* 0x000fe200000006ff */
[----:B-1----:R-:W-:Y:S01]  /*10e50*/  FMUL.FTZ R112, R7, R112 ;  /* 0x0000007007707220 */ /* 0x002fe20000410000 */
[----:B------:R-:W-:Y:S01]  /*10e60*/  LOP3.LUT R13, R13, 0xc0, RZ, 0xc0, !PT ;  /* 0x000000c00d0d7812 */ /* 0x000fe200078ec0ff */
[C---:B------:R-:W-:Y:S01]  /*10e70*/  FMUL.FTZ R113, R7.reuse, R113 ;  /* 0x0000007107717220 */ /* 0x040fe20000410000 */
[----:B------:R-:W-:Y:S01]  /*10e80*/  SHF.L.U32 R18, R18, 0x3, RZ ;  /* 0x0000000312127819 */ /* 0x000fe200000006ff */
[----:B------:R-:W-:Y:S01]  /*10e90*/  FMUL.FTZ R108, R7, R108 ;  /* 0x0000006c076c7220 */ /* 0x000fe20000410000 */
[----:B------:R-:W-:Y:S01]  /*10ea0*/  LEA R10, R19, R10, 0x4 ;  /* 0x0000000a130a7211 */ /* 0x000fe200078e20ff */
[----:B------:R-:W-:Y:S01]  /*10eb0*/  IMAD.IADD R19, R9, 0x1, -R16 ;  /* 0x0000000109137824 */ /* 0x000fe200078e0a10 */
[----:B------:R-:W-:Y:S01]  /*10ec0*/  LOP3.LUT R17, R17, 0xc0, RZ, 0xc0, !PT ;  /* 0x000000c011117812 */ /* 0x000fe200078ec0ff */
[----:B------:R-:W-:Y:S01]  /*10ed0*/  FMUL.FTZ R109, R7, R109 ;  /* 0x0000006d076d7220 */ /* 0x000fe20000410000 */
[----:B------:R-:W-:Y:S01]  /*10ee0*/  LOP3.LUT R16, R15, 0x1, RZ, 0xc0, !PT ;  /* 0x000000010f107812 */ /* 0x000fe200078ec0ff */
[----:B------:R-:W-:Y:S01]  /*10ef0*/  FMUL.FTZ R68, R7, R68 ;  /* 0x0000004407447220 */ /* 0x000fe20000410000 */
[----:B------:R-:W-:Y:S01]  /*10f00*/  LOP3.LUT R18, R13, 0x18, R18, 0xf8, !PT ;  /* 0x000000180d127812 */ /* 0x000fe200078ef812 */
[C---:B------:R-:W-:Y:S01]  /*10f10*/  FMUL.FTZ R69, R7.reuse, R69 ;  /* 0x0000004507457220 */ /* 0x040fe20000410000 */
[----:B------:R-:W-:Y:S01]  /*10f20*/  SHF.R.U32.HI R13, RZ, 0x3, R13 ;  /* 0x00000003ff0d7819 */ /* 0x000fe2000001160d */
[----:B------:R-:W-:Y:S01]  /*10f30*/  FMUL.FTZ R72, R7, R72 ;  /* 0x0000004807487220 */ /* 0x000fe20000410000 */
[----:B------:R-:W-:Y:S01]  /*10f40*/  LEA.HI R17, R17, R17, RZ, 0x1d ;  /* 0x0000001111117211 */ /* 0x000fe200078fe8ff */
[C---:B------:R-:W-:Y:S01]  /*10f50*/  FMUL.FTZ R73, R7.reuse, R73 ;  /* 0x0000004907497220 */ /* 0x040fe20000410000 */
[----:B------:R-:W-:Y:S01]  /*10f60*/  ISETP.NE.U32.AND P1, PT, R16, 0x1, PT ;  /* 0x000000011000780c */ /* 0x000fe20003f25070 */
[C---:B------:R-:W-:Y:S01]  /*10f70*/  FMUL.FTZ R76, R7.reuse, R76 ;  /* 0x0000004c074c7220 */ /* 0x040fe20000410000 */
[----:B------:R-:W-:Y:S01]  /*10f80*/  LOP3.LUT R13, R18, R13, RZ, 0x3c, !PT ;  /* 0x0000000d120d7212 */ /* 0x000fe200078e3cff */
[----:B------:R-:W-:Y:S01]  /*10f90*/  FMUL.FTZ R77, R7, R77 ;  /* 0x0000004d074d7220 */ /* 0x000fe20000410000 */
[----:B------:R-:W-:Y:S01]  /*10fa0*/  LEA R14, R19, R14, 0x2 ;  /* 0x0000000e130e7211 */ /* 0x000fe200078e10ff */
[C---:B------:R-:W-:Y:S01]  /*10fb0*/  FMUL.FTZ R80, R7.reuse, R80 ;  /* 0x0000005007507220 */ /* 0x040fe20000410000 */
[----:B------:R-:W-:Y:S01]  /*10fc0*/  LEA R10, R10, R17, 0x1 ;  /* 0x000000110a0a7211 */ /* 0x000fe200078e08ff */
[----:B------:R-:W-:Y:S01]  /*10fd0*/  FMUL.FTZ R81, R7, R81 ;  /* 0x0000005107517220 */ /* 0x000fe20000410000 */
[----:B------:R-:W-:Y:S01]  /*10fe0*/  LOP3.LUT P0, RZ, R15, 0x2, RZ, 0xc0, !PT ;  /* 0x000000020fff7812 */ /* 0x000fe2000780c0ff */
[C---:B------:R-:W-:Y:S01]  /*10ff0*/  FMUL.FTZ R84, R7.reuse, R84 ;  /* 0x0000005407547220 */ /* 0x040fe20000410000 */
[----:B------:R-:W-:Y:S01]  /*11000*/  SHF.L.U32 R15, R10, 0x2, RZ ;  /* 0x000000020a0f7819 */ /* 0x000fe200000006ff */
[C---:B------:R-:W-:Y:S01]  /*11010*/  FMUL.FTZ R85, R7.reuse, R85 ;  /* 0x0000005507557220 */ /* 0x040fe20000410000 */
[----:B------:R-:W-:Y:S01]  /*11020*/  STS.64 [R10.X4], R112 ;  /* 0x000000700a007388 */ /* 0x000fe20000004a00 */
[----:B------:R-:W-:Y:S01]  /*11030*/  FMUL.FTZ R88, R7, R88 ;  /* 0x0000005807587220 */ /* 0x000fe20000410000 */
[----:B------:R-:W-:Y:S01]  /*11040*/  IADD3 R16, R15, -0x20, RZ ;  /* 0xffffffe00f107810 */ /* 0x000fe20007ffe0ff */
[----:B------:R-:W-:Y:S01]  /*11050*/  FMUL.FTZ R89, R7, R89 ;  /* 0x0000005907597220 */ /* 0x000fe20000410000 */
[----:B------:R-:W-:Y:S01]  /*11060*/  @P1 IADD3 R16, R15, 0x20, RZ ;  /* 0x000000200f101810 */ /* 0x000fe20007ffe0ff */
[C---:B------:R-:W-:Y:S01]  /*11070*/  FMUL.FTZ R92, R7.reuse, R92 ;  /* 0x0000005c075c7220 */ /* 0x040fe20000410000 */
[----:B------:R-:W1:Y:S01]  /*11080*/  @P3 MUFU.LG2 R5, R5 ;  /* 0x0000000500053308 */ /* 0x000e620000000c00 */
[----:B------:R-:W-:-:S02]  /*11090*/  FMUL.FTZ R93, R7, R93 ;  /* 0x0000005d075d7220 */ /* 0x000fc40000410000 */
[C---:B------:R-:W-:Y:S02]  /*110a0*/  FMUL.FTZ R96, R7.reuse, R96 ;  /* 0x0000006007607220 */ /* 0x040fe40000410000 */
[C---:B------:R-:W-:Y:S02]  /*110b0*/  FMUL.FTZ R97, R7.reuse, R97 ;  /* 0x0000006107617220 */ /* 0x040fe40000410000 */
[C---:B------:R-:W-:Y:S01]  /*110c0*/  FMUL.FTZ R100, R7.reuse, R100 ;  /* 0x0000006407647220 */ /* 0x040fe20000410000 */
[----:B------:R-:W3:Y:S01]  /*110d0*/  @P2 MUFU.LG2 R4, R4 ;  /* 0x0000000400042308 */ /* 0x000ee20000000c00 */
[C---:B------:R-:W-:Y:S02]  /*110e0*/  FMUL.FTZ R101, R7.reuse, R101 ;  /* 0x0000006507657220 */ /* 0x040fe40000410000 */
[C---:B------:R-:W-:Y:S02]  /*110f0*/  FMUL.FTZ R104, R7.reuse, R104 ;  /* 0x0000006807687220 */ /* 0x040fe40000410000 */
[----:B------:R-:W-:-:S02]  /*11100*/  FMUL.FTZ R105, R7, R105 ;  /* 0x0000006907697220 */ /* 0x000fc40000410000 */
[C---:B--2---:R-:W-:Y:S02]  /*11110*/  FMUL.FTZ R115, R6.reuse, R115 ;  /* 0x0000007306737220 */ /* 0x044fe40000410000 */
[C---:B------:R-:W-:Y:S02]  /*11120*/  FMUL.FTZ R114, R6.reuse, R114 ;  /* 0x0000007206727220 */ /* 0x040fe40000410000 */
[C---:B------:R-:W-:Y:S02]  /*11130*/  FMUL.FTZ R111, R6.reuse, R111 ;  /* 0x0000006f066f7220 */ /* 0x040fe40000410000 */
        /* <DEDUP_REMOVED lines=22> */
[----:B------:R-:W-:Y:S02]  /*112a0*/  IMAD.MOV.U32 R7, RZ, RZ, 0x40 ;  /* 0x00000040ff077424 */ /* 0x000fe400078e00ff */
[C---:B------:R-:W-:Y:S02]  /*112b0*/  FMUL.FTZ R107, R6.reuse, R107 ;  /* 0x0000006b066b7220 */ /* 0x040fe40000410000 */
[----:B------:R-:W-:Y:S01]  /*112c0*/  FMUL.FTZ R106, R6, R106 ;  /* 0x0000006a066a7220 */ /* 0x000fe20000410000 */
[----:B------:R-:W-:-:S02]  /*112d0*/  IADD3 R6, R14, R13, RZ ;  /* 0x0000000d0e067210 */ /* 0x000fc40007ffe0ff */
[----:B------:R-:W2:Y:S01]  /*112e0*/  S2R R13, SR_CTAID.Z ;  /* 0x00000000000d7919 */ /* 0x000ea20000002700 */
[----:B------:R-:W-:-:S03]  /*112f0*/  SEL R7, R7, 0xffffffc0, !P0 ;  /* 0xffffffc007077807 */ /* 0x000fc60004000000 */
[----:B------:R-:W4:Y:S01]  /*11300*/  S2R R14, SR_CTAID.Y ;  /* 0x00000000000e7919 */ /* 0x000f220000002600 */
[----:B------:R-:W-:Y:S02]  /*11310*/  IADD3 R15, R15, R7, RZ ;  /* 0x000000070f0f7210 */ /* 0x000fe40007ffe0ff */
[----:B------:R-:W-:Y:S02]  /*11320*/  IADD3 R17, R7, R16, RZ ;  /* 0x0000001007117210 */ /* 0x000fe40007ffe0ff */
[----:B------:R-:W5:Y:S04]  /*11330*/  S2R R7, SR_CTAID.X ;  /* 0x0000000000077919 */ /* 0x000f680000002500 */
[----:B------:R-:W-:Y:S04]  /*11340*/  STS.64 [R15], R68 ;  /* 0x000000440f007388 */ /* 0x000fe80000000a00 */
[----:B------:R-:W-:Y:S04]  /*11350*/  STS.64 [R15+0x400], R70 ;  /* 0x000400460f007388 */ /* 0x000fe80000000a00 */
[----:B------:R-:W-:Y:S04]  /*11360*/  STS.64 [R17], R72 ;  /* 0x0000004811007388 */ /* 0x000fe80000000a00 */
[----:B------:R-:W-:Y:S04]  /*11370*/  STS.64 [R17+0x400], R74 ;  /* 0x0004004a11007388 */ /* 0x000fe80000000a00 */
[----:B------:R-:W-:Y:S04]  /*11380*/  STS.64 [R10.X4+0x2000], R76 ;  /* 0x0020004c0a007388 */ /* 0x000fe80000004a00 */
[----:B------:R-:W-:Y:S01]  /*11390*/  STS.64 [R10.X4+0x2400], R78 ;  /* 0x0024004e0a007388 */ /* 0x000fe20000004a00 */
[----:B-----5:R-:W-:-:S03]  /*113a0*/  SHF.L.U32 R7, R7, 0x6, RZ ;  /* 0x0000000607077819 */ /* 0x020fc600000006ff */
[----:B------:R-:W-:Y:S04]  /*113b0*/  STS.64 [R16+0x2000], R80 ;  /* 0x0020005010007388 */ /* 0x000fe80000000a00 */
[----:B------:R-:W-:Y:S04]  /*113c0*/  STS.64 [R16+0x2400], R82 ;  /* 0x0024005210007388 */ /* 0x000fe80000000a00 */
[----:B------:R-:W-:Y:S04]  /*113d0*/  STS.64 [R15+0x2000], R84 ;  /* 0x002000540f007388 */ /* 0x000fe80000000a00 */
        /* <DEDUP_REMOVED lines=10> */
[----:B------:R-:W-:Y:S01]  /*11480*/  STS.64 [R17+0x4400], R106 ;  /* 0x0044006a11007388 */ /* 0x000fe20000000a00 */
[----:B-----5:R-:W-:-:S03]  /*11490*/  IMAD.MOV R10, RZ, RZ, -R187 ;  /* 0x000000ffff0a7224 */ /* 0x020fc600078e0abb */
[----:B------:R-:W-:Y:S01]  /*114a0*/  BAR.SYNC.DEFER_BLOCKING 0x0 ;  /* 0x0000000000007b1d */ /* 0x000fe20000010000 */
[----:B----4-:R-:W-:Y:S02]  /*114b0*/  IMAD R187, R14, c[0x0][0x210], R187 ;  /* 0x000084000ebb7a24 */ /* 0x010fe400078e02bb */
[----:B--2---:R-:W-:Y:S01]  /*114c0*/  IMAD R10, R10, c[0x0][0x1c0], R13 ;  /* 0x000070000a0a7a24 */ /* 0x004fe200078e020d */
[----:B------:R-:W-:Y:S02]  /*114d0*/  LOP3.LUT R13, R12, 0xffffffe0, RZ, 0xc0, !PT ;  /* 0xffffffe00c0d7812 */ /* 0x000fe400078ec0ff */
[----:B------:R-:W-:Y:S01]  /*114e0*/  SHF.L.U32 R12, R9, 0x2, RZ ;  /* 0x00000002090c7819 */ /* 0x000fe200000006ff */
[----:B------:R-:W-:Y:S01]  /*114f0*/  IMAD R10, R187, c[0x0][0x1c0], R10 ;  /* 0x00007000bb0a7a24 */ /* 0x000fe200078e020a */
[----:B------:R-:W-:Y:S02]  /*11500*/  IADD3 R13, -R13, R0, RZ ;  /* 0x000000000d0d7210 */ /* 0x000fe40007ffe1ff */
[----:B------:R-:W-:Y:S01]  /*11510*/  MOV R0, 0xff800000 ;  /* 0xff80000000007802 */ /* 0x000fe20000000f00 */
[----:B------:R-:W-:Y:S01]  /*11520*/  IMAD R7, R10, c[0x0][0x214], R7 ;  /* 0x000085000a077a24 */ /* 0x000fe200078e0207 */
[----:B------:R-:W-:Y:S01]  /*11530*/  LOP3.LUT P0, RZ, R13, 0x3, RZ, 0xc0, !PT ;  /* 0x000000030dff7812 */ /* 0x000fe2000780c0ff */
[----:B-1----:R-:W-:Y:S01]  /*11540*/  @P3 FMUL.FTZ R10, R5, 0.69314718246459960938 ;  /* 0x3f317218050a3820 */ /* 0x002fe20000410000 */
[----:B------:R-:W-:Y:S01]  /*11550*/  SHF.R.S32.HI R13, RZ, 0x1f, R12 ;  /* 0x0000001fff0d7819 */ /* 0x000fe2000001140c */
[----:B---3--:R-:W-:Y:S01]  /*11560*/  @P2 FMUL.FTZ R5, R4, 0.69314718246459960938 ;  /* 0x3f31721804052820 */ /* 0x008fe20000410000 */
[----:B------:R-:W-:Y:S01]  /*11570*/  SHF.R.S32.HI R15, RZ, 0x1f, R8 ;  /* 0x0000001fff0f7819 */ /* 0x000fe20000011408 */
[----:B------:R-:W-:-:S03]  /*11580*/  @P3 FFMA.FTZ R0, R3, c[0x0][0x238], R10 ;  /* 0x00008e0003003a23 */ /* 0x000fc6000001000a */
[----:B------:R-:W-:-:S04]  /*11590*/  LEA.HI R15, R15, R8, RZ, 0x2 ;  /* 0x000000080f0f7211 */ /* 0x000fc800078f10ff */
[----:B------:R-:W-:Y:S01]  /*115a0*/  LOP3.LUT R15, R15, 0xffffffc, RZ, 0xc0, !PT ;  /* 0x0ffffffc0f0f7812 */ /* 0x000fe200078ec0ff */
[----:B------:R-:W1:Y:S03]  /*115b0*/  LDS.128 R56, [R6.X4] ;  /* 0x0000000006387984 */ /* 0x000e660000004c00 */
[----:B------:R-:W-:Y:S01]  /*115c0*/  IADD3 R15, R8, -R15, RZ ;  /* 0x8000000f080f7210 */ /* 0x000fe20007ffe0ff */
[----:B------:R-:W2:Y:S03]  /*115d0*/  LDS.128 R52, [R6.X4+0x800] ;  /* 0x0008000006347984 */ /* 0x000ea60000004c00 */
[----:B------:R-:W-:Y:S01]  /*115e0*/  LEA R15, R15, R180, 0x4 ;  /* 0x000000b40f0f7211 */ /* 0x000fe200078e20ff */
        /* <DEDUP_REMOVED lines=23> */
.L_x_2645:
[----:B--234-:R-:W-:Y:S05]  /*11760*/  BSYNC B0 ;  /* 0x0000000000007941 */ /* 0x01cfea0003800000 */
.L_x_2644:
        /* <DEDUP_REMOVED lines=18> */
.L_x_2647:
[----:B------:R-:W-:Y:S05]  /*11890*/  BSYNC B0 ;  /* 0x0000000000007941 */ /* 0x000fea0003800000 */
.L_x_2646:
        /* <DEDUP_REMOVED lines=10> */
.L_x_2649:
[----:B------:R-:W-:Y:S05]  /*11940*/  BSYNC B0 ;  /* 0x0000000000007941 */ /* 0x000fea0003800000 */
.L_x_2648:
        /* <DEDUP_REMOVED lines=10> */
.L_x_2651:
[----:B------:R-:W-:Y:S05]  /*119f0*/  BSYNC B0 ;  /* 0x0000000000007941 */ /* 0x000fea0003800000 */
.L_x_2650:
        /* <DEDUP_REMOVED lines=11> */
.L_x_2652:
        /* <DEDUP_REMOVED lines=13> */
.L_x_6128:


//--------------------- .text._ZN5flash24flash_fwd_splitkv_kernelI23Flash_fwd_kernel_traitsILi96ELi64ELi128ELi4ELb0ELb0EN7cutlass6half_tE19Flash_kernel_traitsILi96ELi64ELi128ELi4ES3_EELb1ELb0ELb1ELb0ELb0ELb1ELb1ELb0EEEvNS_16Flash_fwd_paramsE --------------------------
	.section	.text._ZN5flash24flash_fwd_splitkv_kernelI23Flash_fwd_kernel_traitsILi96ELi64ELi128ELi4ELb0ELb0EN7cutlass6half_tE19Flash_kernel_traitsILi96ELi64ELi128ELi4ES3_EELb1ELb0ELb1ELb0ELb0ELb1ELb1ELb0EEEvNS_16Flash_fwd_paramsE,"ax",@progbits
	.sectioninfo	@"SHI_REGISTERS=242"
	.align	128
        .global         _ZN5flash24flash_fwd_splitkv_kernelI23Flash_fwd_kernel_traitsILi96ELi64ELi128ELi4ELb0ELb0EN7cutlass6half_tE19Flash_kernel_traitsILi96ELi64ELi128ELi4ES3_EELb1ELb0ELb1ELb0ELb0ELb1ELb1ELb0EEEvNS_16Flash_fwd_paramsE
        .type           _ZN5flash24flash_fwd_splitkv_kernelI23Flash_fwd_kernel_traitsILi96ELi64ELi128ELi4ELb0ELb0EN7cutlass6half_tE19Flash_kernel_traitsILi96ELi64ELi128ELi4ES3_EELb1ELb0ELb1ELb0ELb0ELb1ELb1ELb0EEEvNS_16Flash_fwd_paramsE,@function
        .size           _ZN5flash24flash_fwd_splitkv_kernelI23Flash_fwd_kernel_traitsILi96ELi64ELi128ELi4ELb0ELb0EN7cutlass6half_tE19Flash_kernel_traitsILi96ELi64ELi128ELi4ES3_EELb1ELb0ELb1ELb0ELb0ELb1ELb1ELb0EEEvNS_16Flash_fwd_paramsE,(.L_x_6129 - _ZN5flash24flash_fwd_splitkv_kernelI23Flash_fwd_kernel_traitsILi96ELi64ELi128ELi4ELb0ELb0EN7cutlass6half_tE19Flash_kernel_traitsILi96ELi64ELi128ELi4ES3_EELb1ELb0ELb1ELb0ELb0ELb1ELb1ELb0EEEvNS_16Flash_fwd_paramsE)
        .other          _ZN5flash24flash_fwd_splitkv_kernelI23Flash_fwd_kernel_traitsILi96ELi64ELi128ELi4ELb0ELb0EN7cutlass6half_tE19Flash_kernel_traitsILi96ELi64ELi128ELi4ES3_EELb1ELb0ELb1ELb0ELb0ELb1ELb1ELb0EEEvNS_16Flash_fwd_paramsE,@"STO_CUDA_ENTRY STV_DEFAULT"
_ZN5flash24flash_fwd_splitkv_kernelI23Flash_fwd_kernel_traitsILi96ELi64ELi128ELi4ELb0ELb0EN7cutlass6half_tE19Flash_kernel_traitsILi96ELi64ELi128ELi4ES3_EELb1ELb0ELb1ELb0ELb0ELb1ELb1ELb0EEEvNS_16Flash_fwd_paramsE:
.text._ZN5flash24flash_fwd_splitkv_kernelI23Flash_fwd_kernel_traitsILi96ELi64ELi128ELi4ELb0ELb0EN7cutlass6half_tE19Flash_kernel_traitsILi96ELi64ELi128ELi4ES3_EELb1ELb0ELb1ELb0ELb0ELb1ELb1ELb0EEEvNS_16Flash_fwd_paramsE:
        /* <DEDUP_REMOVED lines=53> */
.L_x_2653:
[----:B-1-34-:R-:W-:Y:S02]  /*0350*/  MOV R5, c[0x0][0x218] ;  /* 0x0000860000057a02 */ /* 0x01afe40000000f00 */
.L_x_2654:
        /* <DEDUP_REMOVED lines=61> */
[----:B------:R-:W-:Y:S02]  /*0730*/  BSSY B0, `(.L_x_2656) ;  /* 0x000001a000007945 */ /* 0x000fe40003800000 */
[----:B------:R-:W-:Y:S01]  /*0740*/  LEA.HI R2, R3, R16, RZ, 0x3 ;  /* 0x0000001003027211 */ /* 0x000fe200078f18ff */
[----:B------:R-:W-:-:S03]  /*0750*/  IMAD R185, R185, c[0x0][0x1c0], R18 ;  /* 0x00007000b9b97a24 */ /* 0x000fc600078e0212 */
[----:B------:R-:W-:Y:S01]  /*0760*/  LOP3.LUT R3, R2, 0xfffffff8, RZ, 0xc0, !PT ;  /* 0xfffffff802037812 */ /* 0x000fe200078ec0ff */
[--C-:B------:R-:W-:Y:S02]  /*0770*/  IMAD R0, R185, c[0x0][0x214], R114.reuse ;  /* 0x00008500b9007a24 */ /* 0x100fe400078e0272 */
[----:B------:R-:W-:Y:S02]  /*0780*/  IMAD.IADD R114, R125, 0x1, -R114 ;  /* 0x000000017d727824 */ /* 0x000fe400078e0a72 */
        /* <DEDUP_REMOVED lines=20> */
.L_x_2657:
[----:B------:R-:W-:Y:S05]  /*08d0*/  BSYNC B0 ;  /* 0x0000000000007941 */ /* 0x000fea0003800000 */
.L_x_2656:
        /* <DEDUP_REMOVED lines=10> */
.L_x_2659:
[----:B------:R-:W-:Y:S05]  /*0980*/  BSYNC B0 ;  /* 0x0000000000007941 */ /* 0x000fea0003800000 */
.L_x_2658:
        /* <DEDUP_REMOVED lines=10> */
.L_x_2661:
[----:B------:R-:W-:Y:S05]  /*0a30*/  BSYNC B0 ;  /* 0x0000000000007941 */ /* 0x000fea0003800000 */
.L_x_2660:
        /* <DEDUP_REMOVED lines=10> */
.L_x_2663:
[----:B------:R-:W-:Y:S05]  /*0ae0*/  BSYNC B0 ;  /* 0x0000000000007941 */ /* 0x000fea0003800000 */
.L_x_2662:
        /* <DEDUP_REMOVED lines=20> */
.L_x_2655:
        /* <DEDUP_REMOVED lines=92> */
.L_x_2664:
        /* <DEDUP_REMOVED lines=17> */
.L_x_2666:
        /* <DEDUP_REMOVED lines=51> */
.L_x_2665:
        /* <DEDUP_REMOVED lines=117> */
.L_x_2668:
[----:B------:R-:W-:Y:S05]  /*1d80*/  BSYNC B0 ;  /* 0x0000000000007941 */ /* 0x000fea0003800000 */
.L_x_2667:
        /* <DEDUP_REMOVED lines=36> */
.L_x_2670:
[----:B------:R-:W-:Y:S05]  /*1fd0*/  BSYNC B0 ;  /* 0x0000000000007941 */ /* 0x000fea0003800000 */
.L_x_2669:
        /* <DEDUP_REMOVED lines=33> */
.L_x_2672:
[----:B------:R-:W-:Y:S05]  /*21f0*/  BSYNC B0 ;  /* 0x0000000000007941 */ /* 0x000fea0003800000 */
.L_x_2671:
        /* <DEDUP_REMOVED lines=34> */
.L_x_2674:
[----:B------:R-:W-:Y:S05]  /*2420*/  BSYNC B0 ;  /* 0x0000000000007941 */ /* 0x000fea0003800000 */
.L_x_2673:
        /* <DEDUP_REMOVED lines=32> */
.L_x_2676:
[----:B------:R-:W-:Y:S05]  /*2630*/  BSYNC B0 ;  /* 0x0000000000007941 */ /* 0x000fea0003800000 */
.L_x_2675:
        /* <DEDUP_REMOVED lines=32> */
.L_x_2678:
[----:B------:R-:W-:Y:S05]  /*2840*/  BSYNC B0 ;  /* 0x0000000000007941 */ /* 0x000fea0003800000 */
.L_x_2677:
        /* <DEDUP_REMOVED lines=51> */
.L_x_2680:
[----:B-1----:R-:W-:Y:S05]  /*2b80*/  BSYNC B0 ;  /* 0x0000000000007941 */ /* 0x002fea0003800000 */
.L_x_2679:
        /* <DEDUP_REMOVED lines=34> */
.L_x_2682:
[----:B------:R-:W-:Y:S05]  /*2db0*/  BSYNC B0 ;  /* 0x0000000000007941 */ /* 0x000fea0003800000 */
.L_x_2681:
        /* <DEDUP_REMOVED lines=34> */
.L_x_2684:
[----:B------:R-:W-:Y:S05]  /*2fe0*/  BSYNC B0 ;  /* 0x0000000000007941 */ /* 0x000fea0003800000 */
.L_x_2683:
        /* <DEDUP_REMOVED lines=42> */
.L_x_2686:
[----:B------:R-:W-:Y:S05]  /*3290*/  BSYNC B0 ;  /* 0x0000000000007941 */ /* 0x000fea0003800000 */
.L_x_2685:
        /* <DEDUP_REMOVED lines=36> */
[----:B------:R-:W-:Y:S01]  /*34e0*/  IMAD R112, R115, 0x20, R112 ;  /* 0x0000002073707824 */ /* 0x000fe200078e0270 */
[----:B------:R-:W1:Y:S03]  /*34f0*/  LDSM.16.M88.4 R96, [R171] ;  /* 0x00000000ab60783b */ /* 0x000e660000000200 */
[----:B------:R-:W-:Y:S01]  /*3500*/  IMAD.IADD R5, R5, 0x1, R112 ;  /* 0x0000000105057824 */ /* 0x000fe200078e0270 */
[----:B------:R-:W3:Y:S04]  /*3510*/  LDSM.16.M88.4 R40, [R170+0x3c00] ;  /* 0x003c0000aa28783b */ /* 0x000ee80000000200 */
[----:B------:R-:W5:Y:S04]  /*3520*/  LDSM.16.M88.4 R64, [R170+0x3000] ;  /* 0x00300000aa40783b */ /* 0x000f680000000200 */
[----:B------:R-:W2:Y:S04]  /*3530*/  LDSM.16.M88.4 R48, [R170+0x3800] ;  /* 0x00380000aa30783b */ /* 0x000ea80000000200 */
[----:B------:R-:W4:Y:S04]  /*3540*/  LDSM.16.M88.4 R32, [R170+0x4000] ;  /* 0x00400000aa20783b */ /* 0x000f280000000200 */
[----:B------:R-:W2:Y:S04]  /*3550*/  LDSM.16.M88.4 R24, [R170+0x4400] ;  /* 0x00440000aa18783b */ /* 0x000ea80000000200 */
[----:B------:R-:W2:Y:S04]  /*3560*/  LDSM.16.M88.4 R16, [R170+0x4800] ;  /* 0x00480000aa10783b */ /* 0x000ea80000000200 */
[----:B------:R-:W2:Y:S04]  /*3570*/  LDSM.16.M88.4 R8, [R170+0x4c00] ;  /* 0x004c0000aa08783b */ /* 0x000ea80000000200 */
[----:B------:R-:W-:Y:S04]  /*3580*/  LDSM.16.M88.4 R92, [R169] ;  /* 0x00000000a95c783b */ /* 0x000fe80000000200 */
[----:B------:R-:W2:Y:S04]  /*3590*/  LDSM.16.M88.4 R84, [R119+0x3400] ;  /* 0x003400007754783b */ /* 0x000ea80000000200 */
[----:B------:R-:W2:Y:S01]  /*35a0*/  LDSM.16.M88.4 R76, [R119+0x3c00] ;  /* 0x003c0000774c783b */ /* 0x000ea20000000200 */
[C---:B-1----:R-:W-:Y:S03]  /*35b0*/  HMMA.16816.F32 R60, R96.reuse, R56, RZ ;  /* 0x00000038603c723c */ /* 0x042fe600000018ff */
[----:B------:R-:W1:Y:S04]  /*35c0*/  LDSM.16.M88.4 R88, [R119+0x3000] ;  /* 0x003000007758783b */ /* 0x000e680000000200 */
[----:B------:R-:W1:Y:S01]  /*35d0*/  LDSM.16.M88.4 R12, [R119+0x4000] ;  /* 0x00400000770c783b */ /* 0x000e620000000200 */
[C---:B------:R-:W-:Y:S03]  /*35e0*/  HMMA.16816.F32 R56, R96.reuse, R58, RZ ;  /* 0x0000003a6038723c */ /* 0x040fe600000018ff */
[----:B------:R-:W-:Y:S04]  /*35f0*/  LDSM.16.M88.4 R80, [R119+0x3800] ;  /* 0x003800007750783b */ /* 0x000fe80000000200 */
[----:B------:R-:W-:Y:S01]  /*3600*/  LDSM.16.M88.4 R72, [R119+0x4800] ;  /* 0x004800007748783b */ /* 0x000fe20000000200 */
[C---:B---3--:R-:W-:Y:S03]  /*3610*/  HMMA.16816.F32 R44, R96.reuse, R40, RZ ;  /* 0x00000028602c723c */ /* 0x048fe600000018ff */
[----:B------:R-:W-:Y:S04]  /*3620*/  LDSM.16.M88.4 R104, [R119+0x4c00] ;  /* 0x004c00007768783b */ /* 0x000fe80000000200 */
[----:B------:R-:W-:Y:S01]  /*3630*/  LDSM.16.M88.4 R108, [R171+0x1000] ;  /* 0x00100000ab6c783b */ /* 0x000fe20000000200 */
[C---:B-----5:R-:W-:Y:S08]  /*3640*/  HMMA.16816.F32 R68, R96.reuse, R64, RZ ;  /* 0x000000406044723c */ /* 0x060ff000000018ff */
[C---:B------:R-:W-:Y:S08]  /*3650*/  HMMA.16816.F32 R40, R96.reuse, R42, RZ ;  /* 0x0000002a6028723c */ /* 0x040ff000000018ff */
[C---:B------:R-:W-:Y:S08]  /*3660*/  HMMA.16816.F32 R64, R96.reuse, R66, RZ ;  /* 0x000000426040723c */ /* 0x040ff000000018ff */
        /* <DEDUP_REMOVED lines=47> */
[----:B------:R-:W-:Y:S07]  /*3960*/  LDSM.16.M88.4 R12, [R170+0x7000] ;  /* 0x00700000aa0c783b */ /* 0x000fee0000000200 */
[C---:B--2---:R-:W-:Y:S08]  /*3970*/  HMMA.16816.F32 R28, R108.reuse, R8, R28 ;  /* 0x000000086c1c723c */ /* 0x044ff0000000181c */
[C---:B------:R-:W-:Y:S01]  /*3980*/  HMMA.16816.F32 R24, R108.reuse, R10, R24 ;  /* 0x0000000a6c18723c */ /* 0x040fe20000001818 */
[----:B------:R-:W-:Y:S07]  /*3990*/  LDSM.16.M88.4 R8, [R171+0x2000] ;  /* 0x00200000ab08783b */ /* 0x000fee0000000200 */
[C---:B------:R-:W-:Y:S08]  /*39a0*/  HMMA.16816.F32 R52, R108.reuse, R80, R52 ;  /* 0x000000506c34723c */ /* 0x040ff00000001834 */
[----:B------:R-:W-:Y:S01]  /*39b0*/  HMMA.16816.F32 R48, R108, R82, R48 ;  /* 0x000000526c30723c */ /* 0x000fe20000001830 */
[----:B------:R-:W2:Y:S07]  /*39c0*/  LDSM.16.M88.4 R80, [R119+0x5800] ;  /* 0x005800007750783b */ /* 0x000eae0000000200 */
[C---:B---3--:R-:W-:Y:S08]  /*39d0*/  HMMA.16816.F32 R60, R92.reuse, R84, R60 ;  /* 0x000000545c3c723c */ /* 0x048ff0000000183c */
[C---:B------:R-:W-:Y:S08]  /*39e0*/  HMMA.16816.F32 R56, R92.reuse, R86, R56 ;  /* 0x000000565c38723c */ /* 0x040ff00000001838 */
[C---:B----4-:R-:W-:Y:S01]  /*39f0*/  HMMA.16816.F32 R84, R92.reuse, R76, R44 ;  /* 0x0000004c5c54723c */ /* 0x050fe2000000182c */
[----:B------:R-:W-:Y:S07]  /*3a00*/  LDSM.16.M88.4 R44, [R169+0x2000] ;  /* 0x00200000a92c783b */ /* 0x000fee0000000200 */
[C---:B------:R-:W-:Y:S01]  /*3a10*/  HMMA.16816.F32 R40, R92.reuse, R78, R40 ;  /* 0x0000004e5c28723c */ /* 0x040fe20000001828 */
[----:B------:R-:W3:Y:S07]  /*3a20*/  LDSM.16.M88.4 R76, [R119+0x6400] ;  /* 0x00640000774c783b */ /* 0x000eee0000000200 */
[C---:B-1----:R-:W-:Y:S08]  /*3a30*/  HMMA.16816.F32 R68, R92.reuse, R88, R68 ;  /* 0x000000585c44723c */ /* 0x042ff00000001844 */
[C---:B------:R-:W-:Y:S01]  /*3a40*/  HMMA.16816.F32 R64, R92.reuse, R90, R64 ;  /* 0x0000005a5c40723c */ /* 0x040fe20000001840 */
[----:B------:R-:W1:Y:S07]  /*3a50*/  LDSM.16.M88.4 R88, [R170+0x7400] ;  /* 0x00740000aa58783b */ /* 0x000e6e0000000200 */
[----:B--2---:R-:W-:Y:S08]  /*3a60*/  HMMA.16816.F32 R52, R92, R80, R52 ;  /* 0x000000505c34723c */ /* 0x004ff00000001834 */
[C---:B------:R-:W-:Y:S08]  /*3a70*/  HMMA.16816.F32 R68, R8.reuse, R12, R68 ;  /* 0x0000000c0844723c */ /* 0x040ff00000001844 */
[----:B------:R-:W-:Y:S01]  /*3a80*/  HMMA.16816.F32 R64, R8, R14, R64 ;  /* 0x0000000e0840723c */ /* 0x000fe20000001840 */
[----:B------:R-:W2:Y:S07]  /*3a90*/  LDSM.16.M88.4 R12, [R119+0x6800] ;  /* 0x00680000770c783b */ /* 0x000eae0000000200 */
[----:B------:R-:W-:Y:S01]  /*3aa0*/  HMMA.16816.F32 R48, R92, R82, R48 ;  /* 0x000000525c30723c */ /* 0x000fe20000001830 */
[----:B------:R-:W4:Y:S07]  /*3ab0*/  LDSM.16.M88.4 R80, [R119+0x7000] ;  /* 0x007000007750783b */ /* 0x000f2e0000000200 */
[C---:B------:R-:W-:Y:S08]  /*3ac0*/  HMMA.16816.F32 R20, R108.reuse, R72, R20 ;  /* 0x000000486c14723c */ /* 0x040ff00000001814 */
[----:B------:R-:W-:Y:S01]  /*3ad0*/  HMMA.16816.F32 R16, R108, R74, R16 ;  /* 0x0000004a6c10723c */ /* 0x000fe20000001810 */
[----:B------:R-:W5:Y:S07]  /*3ae0*/  LDSM.16.M88.4 R72, [R119+0x6000] ;  /* 0x006000007748783b */ /* 0x000f6e0000000200 */
[C---:B---3--:R-:W-:Y:S08]  /*3af0*/  HMMA.16816.F32 R28, R92.reuse, R76, R28 ;  /* 0x0000004c5c1c723c */ /* 0x048ff0000000181c */
[----:B------:R-:W-:Y:S01]  /*3b00*/  HMMA.16816.F32 R76, R92, R78, R24 ;  /* 0x0000004e5c4c723c */ /* 0x000fe20000001818 */
[----:B------:R-:W3:Y:S07]  /*3b10*/  LDSM.16.M88.4 R24, [R119+0x7400] ;  /* 0x007400007718783b */ /* 0x000eee0000000200 */
[C---:B-1----:R-:W-:Y:S08]  /*3b20*/  HMMA.16816.F32 R60, R8.reuse, R88, R60 ;  /* 0x00000058083c723c */ /* 0x042ff0000000183c */
[----:B------:R-:W-:Y:S08]  /*3b30*/  HMMA.16816.F32 R56, R8, R90, R56 ;  /* 0x0000005a0838723c */ /* 0x000ff00000001838 */
[C---:B--2---:R-:W-:Y:S08]  /*3b40*/  HMMA.16816.F32 R20, R92.reuse, R12, R20 ;  /* 0x0000000c5c14723c */ /* 0x044ff00000001814 */
[----:B------:R-:W-:Y:S01]  /*3b50*/  HMMA.16816.F32 R16, R92, R14, R16 ;  /* 0x0000000e5c10723c */ /* 0x000fe20000001810 */
[----:B------:R-:W1:Y:S07]  /*3b60*/  LDSM.16.M88.4 R12, [R119+0x6c00] ;  /* 0x006c0000770c783b */ /* 0x000e6e0000000200 */
[----:B----4-:R-:W-:Y:S08]  /*3b70*/  HMMA.16816.F32 R68, R44, R80, R68 ;  /* 0x000000502c44723c */ /* 0x010ff00000001844 */
[C---:B-----5:R-:W-:Y:S08]  /*3b80*/  HMMA.16816.F32 R36, R92.reuse, R72, R36 ;  /* 0x000000485c24723c */ /* 0x060ff00000001824 */
[----:B------:R-:W-:Y:S01]  /*3b90*/  HMMA.16816.F32 R32, R92, R74, R32 ;  /* 0x0000004a5c20723c */ /* 0x000fe20000001820 */
[----:B------:R-:W2:Y:S07]  /*3ba0*/  LDSM.16.M88.4 R72, [R170+0x7800] ;  /* 0x00780000aa48783b */ /* 0x000eae0000000200 */
[----:B------:R-:W-:Y:S01]  /*3bb0*/  HMMA.16816.F32 R100, R108, R104, R100 ;  /* 0x000000686c64723c */ /* 0x000fe20000001864 */
[----:B------:R-:W-:-:S02]  /*3bc0*/  FMUL.FTZ R68, R68, c[0x0][0x2ec] ;  /* 0x0000bb0044447a20 */ /* 0x000fc40000410000 */
[----:B------:R-:W-:Y:S02]  /*3bd0*/  FMUL.FTZ R69, R69, c[0x0][0x2ec] ;  /* 0x0000bb0045457a20 */ /* 0x000fe40000410000 */
[----:B------:R-:W-:Y:S01]  /*3be0*/  FMUL.FTZ R70, R70, c[0x0][0x2ec] ;  /* 0x0000bb0046467a20 */ /* 0x000fe20000410000 */
[----:B------:R-:W-:Y:S01]  /*3bf0*/  MUFU.TANH R80, R68 ;  /* 0x0000004400507308 */ /* 0x000fe20000002400 */
[----:B------:R-:W-:Y:S01]  /*3c00*/  FMUL.FTZ R136, R71, c[0x0][0x2ec] ;  /* 0x0000bb0047887a20 */ /* 0x000fe20000410000 */
[----:B------:R-:W-:Y:S01]  /*3c10*/  HMMA.16816.F32 R96, R108, R106, R96 ;  /* 0x0000006a6c60723c */ /* 0x000fe20000001860 */
[----:B------:R-:W-:-:S05]  /*3c20*/  IMAD.IADD R104, R2, 0x1, R179 ;  /* 0x0000000102687824 */ /* 0x000fca00078e02b3 */
[----:B------:R-:W-:Y:S01]  /*3c30*/  MUFU.TANH R130, R69 ;  /* 0x0000004500827308 */ /* 0x000fe20000002400 */
[C---:B------:R-:W-:Y:S01]  /*3c40*/  IADD3 R106, R104.reuse, 0x1, RZ ;  /* 0x00000001686a7810 */ /* 0x040fe20007ffe0ff */
[C---:B---3--:R-:W-:Y:S01]  /*3c50*/  HMMA.16816.F32 R60, R44.reuse, R24, R60 ;  /* 0x000000182c3c723c */ /* 0x048fe2000000183c */
[C---:B------:R-:W-:Y:S02]  /*3c60*/  IADD3 R118, R104.reuse, 0x10, RZ ;  /* 0x0000001068767810 */ /* 0x040fe40007ffe0ff */
[C---:B------:R-:W-:Y:S02]  /*3c70*/  IADD3 R124, R104.reuse, 0x11, RZ ;  /* 0x00000011687c7810 */ /* 0x040fe40007ffe0ff */
[C---:B------:R-:W-:Y:S01]  /*3c80*/  IADD3 R108, R104.reuse, 0x8, RZ ;  /* 0x00000008686c7810 */ /* 0x040fe20007ffe0ff */
[----:B------:R3:W-:Y:S01]  /*3c90*/  MUFU.TANH R81, R70 ;  /* 0x0000004600517308 */ /* 0x0007e20000002400 */
[C---:B------:R-:W-:Y:S01]  /*3ca0*/  IADD3 R110, R104.reuse, 0x9, RZ ;  /* 0x00000009686e7810 */ /* 0x040fe20007ffe0ff */
[----:B------:R-:W-:Y:S01]  /*3cb0*/  HMMA.16816.F32 R56, R44, R26, R56 ;  /* 0x0000001a2c38723c */ /* 0x000fe20000001838 */
[----:B------:R-:W4:Y:S01]  /*3cc0*/  LDSM.16.M88.4 R24, [R170+0x7c00] ;  /* 0x007c0000aa18783b */ /* 0x000f220000000200 */
[----:B------:R-:W-:-:S02]  /*3cd0*/  IADD3 R128, R104, 0x19, RZ ;  /* 0x0000001968807810 */ /* 0x000fc40007ffe0ff */
[C---:B------:R-:W-:Y:S02]  /*3ce0*/  IADD3 R126, R104.reuse, 0x18, RZ ;  /* 0x00000018687e7810 */ /* 0x040fe40007ffe0ff */
[----:B------:R-:W-:Y:S01]  /*3cf0*/  I2F R105, R106 ;  /* 0x0000006a00697306 */ /* 0x000fe20000201400 */
[C---:B------:R-:W-:Y:S01]  /*3d00*/  IADD3 R88, R104.reuse, 0x20, RZ ;  /* 0x0000002068587810 */ /* 0x040fe20007ffe0ff */
[C---:B-1----:R-:W-:Y:S01]  /*3d10*/  HMMA.16816.F32 R100, R92.reuse, R12, R100 ;  /* 0x0000000c5c64723c */ /* 0x042fe20000001864 */
[C---:B------:R-:W-:Y:S02]  /*3d20*/  IADD3 R138, R104.reuse, 0x31, RZ ;  /* 0x00000031688a7810 */ /* 0x040fe40007ffe0ff */
[C---:B------:R-:W-:Y:S02]  /*3d30*/  IADD3 R114, R104.reuse, 0x40, RZ ;  /* 0x0000004068727810 */ /* 0x040fe40007ffe0ff */
[----:B------:R-:W-:Y:S01]  /*3d40*/  IADD3 R115, R104, 0x48, RZ ;  /* 0x0000004868737810 */ /* 0x000fe20007ffe0ff */
[----:B---3--:R-:W1:Y:S01]  /*3d50*/  LDSM.16.M88.4 R68, [R119+0x7800] ;  /* 0x007800007744783b */ /* 0x008e620000000200 */
[----:B------:R-:W-:Y:S01]  /*3d60*/  I2F R111, R118 ;  /* 0x00000076006f7306 */ /* 0x000fe20000201400 */
[----:B------:R-:W-:Y:S01]  /*3d70*/  HMMA.16816.F32 R96, R92, R14, R96 ;  /* 0x0000000e5c60723c */ /* 0x000fe20000001860 */
[----:B------:R-:W-:Y:S01]  /*3d80*/  FMUL.FTZ R60, R60, c[0x0][0x2ec] ;  /* 0x0000bb003c3c7a20 */ /* 0x000fe20000410000 */
[----:B------:R-:W3:Y:S01]  /*3d90*/  LDSM.16.M88.4 R12, [R119+0x7c00] ;  /* 0x007c0000770c783b */ /* 0x000ee20000000200 */
[----:B------:R-:W-:-:S04]  /*3da0*/  FMUL.FTZ R63, R63, c[0x0][0x2ec] ;  /* 0x0000bb003f3f7a20 */ /* 0x000fc80000410000 */
[----:B------:R-:W-:Y:S01]  /*3db0*/  MUFU.TANH R60, R60 ;  /* 0x0000003c003c7308 */ /* 0x000fe20000002400 */
[----:B--2---:R-:W-:Y:S01]  /*3dc0*/  HMMA.16816.F32 R52, R8, R72, R52 ;  /* 0x000000480834723c */ /* 0x004fe20000001834 */
[----:B------:R-:W-:Y:S02]  /*3dd0*/  FMUL.FTZ R56, R56, c[0x0][0x2ec] ;  /* 0x0000bb0038387a20 */ /* 0x000fe40000410000 */
[----:B------:R-:W-:-:S04]  /*3de0*/  FMUL.FTZ R90, R58, c[0x0][0x2ec] ;  /* 0x0000bb003a5a7a20 */ /* 0x000fc80000410000 */
[----:B------:R-:W-:Y:S01]  /*3df0*/  I2F R127, R124 ;  /* 0x0000007c007f7306 */ /* 0x000fe20000201400 */
[----:B------:R-:W-:Y:S01]  /*3e00*/  HMMA.16816.F32 R48, R8, R74, R48 ;  /* 0x0000004a0830723c */ /* 0x000fe20000001830 */
[----:B------:R-:W-:Y:S01]  /*3e10*/  FMUL.FTZ R73, R61, c[0x0][0x2ec] ;  /* 0x0000bb003d497a20 */ /* 0x000fe20000410000 */
[----:B------:R-:W-:-:S05]  /*3e20*/  IADD3 R72, R104, 0x28, RZ ;  /* 0x0000002868487810 */ /* 0x000fca0007ffe0ff */
[----:B------:R-:W-:Y:S01]  /*3e30*/  FMUL.FTZ R74, R62, c[0x0][0x2ec] ;  /* 0x0000bb003e4a7a20 */ /* 0x000fe20000410000 */
[----:B------:R-:W-:Y:S01]  /*3e40*/  MUFU.TANH R63, R63 ;  /* 0x0000003f003f7308 */ /* 0x000fe20000002400 */
[----:B----4-:R-:W-:Y:S01]  /*3e50*/  HMMA.16816.F32 R84, R8, R24, R84 ;  /* 0x000000180854723c */ /* 0x010fe20000001854 */
[----:B------:R-:W-:-:S06]  /*3e60*/  IADD3 R62, R104, 0x29, RZ ;  /* 0x00000029683e7810 */ /* 0x000fcc0007ffe0ff */
[----:B------:R-:W-:Y:S01]  /*3e70*/  FMUL.FTZ R24, R59, c[0x0][0x2ec] ;  /* 0x0000bb003b187a20 */ /* 0x000fe20000410000 */
[----:B------:R-:W-:Y:S01]  /*3e80*/  HMMA.16816.F32 R40, R8, R26, R40 ;  /* 0x0000001a0828723c */ /* 0x000fe20000001828 */
[----:B------:R-:W-:Y:S07]  /*3e90*/  MUFU.TANH R74, R74 ;  /* 0x0000004a004a7308 */ /* 0x000fee0000002400 */
[C---:B-1----:R-:W-:Y:S01]  /*3ea0*/  HMMA.16816.F32 R52, R44.reuse, R68, R52 ;  /* 0x000000442c34723c */ /* 0x042fe20000001834 */
[----:B------:R1:W-:Y:S06]  /*3eb0*/  MUFU.TANH R68, R56 ;  /* 0x0000003800447308 */ /* 0x0003ec0000002400 */
[----:B------:R-:W-:Y:S01]  /*3ec0*/  FMUL.FTZ R69, R57, c[0x0][0x2ec] ;  /* 0x0000bb0039457a20 */ /* 0x000fe20000410000 */
[C---:B---3--:R-:W-:Y:S01]  /*3ed0*/  HMMA.16816.F32 R84, R44.reuse, R12, R84 ;  /* 0x0000000c2c54723c */ /* 0x048fe20000001854 */
[----:B------:R-:W-:Y:S07]  /*3ee0*/  MUFU.TANH R136, R136 ;  /* 0x0000008800887308 */ /* 0x000fee0000002400 */
[C---:B------:R-:W-:Y:S01]  /*3ef0*/  HMMA.16816.F32 R40, R44.reuse, R14, R40 ;  /* 0x0000000e2c28723c */ /* 0x040fe20000001828 */
[----:B-1----:R-:W1:Y:S01]  /*3f00*/  LDSM.16.M88.4 R56, [R170+0x8000] ;  /* 0x00800000aa38783b */ /* 0x002e620000000200 */
[----:B------:R-:W-:Y:S03]  /*3f10*/  I2F R107, R108 ;  /* 0x0000006c006b7306 */ /* 0x000fe60000201400 */
[----:B------:R-:W2:Y:S03]  /*3f20*/  LDSM.16.M88.4 R12, [R170+0x8800] ;  /* 0x00880000aa0c783b */ /* 0x000ea60000000200 */
[----:B------:R-:W-:Y:S01]  /*3f30*/  HMMA.16816.F32 R48, R44, R70, R48 ;  /* 0x000000462c30723c */ /* 0x000fe20000001830 */
[----:B------:R-:W-:Y:S01]  /*3f40*/  FMUL.FTZ R91, R53, c[0x0][0x2ec] ;  /* 0x0000bb00355b7a20 */ /* 0x000fe20000410000 */
[----:B------:R3:W-:Y:S01]  /*3f50*/  MUFU.TANH R70, R24 ;  /* 0x0000001800467308 */ /* 0x0007e20000002400 */
[----:B------:R-:W-:-:S02]  /*3f60*/  FMUL.FTZ R92, R54, c[0x0][0x2ec] ;  /* 0x0000bb00365c7a20 */ /* 0x000fc40000410000 */
[----:B------:R-:W-:Y:S02]  /*3f70*/  FMUL.FTZ R93, R55, c[0x0][0x2ec] ;  /* 0x0000bb00375d7a20 */ /* 0x000fe40000410000 */
[----:B------:R-:W-:Y:S01]  /*3f80*/  FMUL.FTZ R71, R52, c[0x0][0x2ec] ;  /* 0x0000bb0034477a20 */ /* 0x000fe20000410000 */
[----:B------:R-:W-:Y:S01]  /*3f90*/  HMMA.16816.F32 R64, R44, R82, R64 ;  /* 0x000000522c40723c */ /* 0x000fe20000001840 */
[----:B------:R-:W4:Y:S01]  /*3fa0*/  LDSM.16.M88.4 R52, [R170+0x8400] ;  /* 0x00840000aa34783b */ /* 0x000f220000000200 */
[----:B------:R-:W-:Y:S05]  /*3fb0*/  I2F R109, R110 ;  /* 0x0000006e006d7306 */ /* 0x000fea0000201400 */
[----:B------:R-:W-:Y:S01]  /*3fc0*/  IADD3 R82, R104, 0x21, RZ ;  /* 0x0000002168527810 */ /* 0x000fe20007ffe0ff */
[----:B------:R-:W-:Y:S01]  /*3fd0*/  FMUL.FTZ R42, R42, c[0x0][0x2ec] ;  /* 0x0000bb002a2a7a20 */ /* 0x000fe20000410000 */
[----:B---3--:R-:W3:Y:S01]  /*3fe0*/  LDSM.16.M88.4 R24, [R119+0x8000] ;  /* 0x008000007718783b */ /* 0x008ee20000000200 */
[----:B------:R-:W-:Y:S01]  /*3ff0*/  I2F R131, R128 ;  /* 0x0000008000837306 */ /* 0x000fe20000201400 */
[----:B------:R-:W-:-:S02]  /*4000*/  FMUL.FTZ R40, R40, c[0x0][0x2ec] ;  /* 0x0000bb0028287a20 */ /* 0x000fc40000410000 */
[----:B------:R-:W-:-:S03]  /*4010*/  FMUL.FTZ R43, R43, c[0x0][0x2ec] ;  /* 0x0000bb002b2b7a20 */ /* 0x000fc60000410000 */
[----:B------:R-:W-:Y:S02]  /*4020*/  FMUL.FTZ R48, R48, c[0x0][0x2ec] ;  /* 0x0000bb0030307a20 */ /* 0x000fe40000410000 */
        /* <DEDUP_REMOVED lines=8> */
[----:B------:R-:W-:-:S02]  /*40b0*/  FMUL.FTZ R65, R65, c[0x0][0x2ec] ;  /* 0x0000bb0041417a20 */ /* 0x000fc40000410000 */
[----:B------:R-:W-:Y:S02]  /*40c0*/  FMUL.FTZ R67, R67, c[0x0][0x2ec] ;  /* 0x0000bb0043437a20 */ /* 0x000fe40000410000 */
[----:B------:R-:W-:Y:S01]  /*40d0*/  FMUL.FTZ R57, R84, c[0x0][0x2ec] ;  /* 0x0000bb0054397a20 */ /* 0x000fe20000410000 */
[C---:B------:R-:W-:Y:S01]  /*40e0*/  HMMA.16816.F32 R32, R8.reuse, R58, R32 ;  /* 0x0000003a0820723c */ /* 0x040fe20000001820 */
[----:B------:R-:W-:Y:S01]  /*40f0*/  FMUL.FTZ R41, R41, c[0x0][0x2ec] ;  /* 0x0000bb0029297a20 */ /* 0x000fe20000410000 */
[----:B------:R-:W-:Y:S05]  /*4100*/  MUFU.TANH R95, R49 ;  /* 0x00000031005f7308 */ /* 0x000fea0000002400 */
[----:B------:R-:W-:Y:S01]  /*4110*/  IADD3 R58, R104, 0x30, RZ ;  /* 0x00000030683a7810 */ /* 0x000fe20007ffe0ff */
[C---:B--2---:R-:W-:Y:S01]  /*4120*/  HMMA.16816.F32 R20, R8.reuse, R12, R20 ;  /* 0x0000000c0814723c */ /* 0x044fe20000001814 */
[----:B------:R-:W-:Y:S01]  /*4130*/  FMUL.FTZ R59, R85, c[0x0][0x2ec] ;  /* 0x0000bb00553b7a20 */ /* 0x000fe20000410000 */
[----:B------:R-:W-:Y:S06]  /*4140*/  MUFU.TANH R137, R50 ;  /* 0x0000003200897308 */ /* 0x000fec0000002400 */
[C---:B------:R-:W-:Y:S01]  /*4150*/  HMMA.16816.F32 R16, R8.reuse, R14, R16 ;  /* 0x0000000e0810723c */ /* 0x040fe20000001810 */
[----:B------:R-:W1:Y:S01]  /*4160*/  LDSM.16.M88.4 R12, [R170+0x8c00] ;  /* 0x008c0000aa0c783b */ /* 0x000e620000000200 */
[----:B------:R2:W-:Y:S06]  /*4170*/  MUFU.TANH R56, R51 ;  /* 0x0000003300387308 */ /* 0x0005ec0000002400 */
[----:B----4-:R-:W-:Y:S02]  /*4180*/  HMMA.16816.F32 R28, R8, R52, R28 ;  /* 0x00000034081c723c */ /* 0x010fe4000000181c */
[----:B------:R-:W-:Y:S05]  /*4190*/  MUFU.TANH R64, R64 ;  /* 0x0000004000407308 */ /* 0x000fea0000002400 */
[----:B------:R-:W-:Y:S01]  /*41a0*/  FMUL.FTZ R53, R87, c[0x0][0x2ec] ;  /* 0x0000bb0057357a20 */ /* 0x000fe20000410000 */
[C---:B---3--:R-:W-:Y:S01]  /*41b0*/  HMMA.16816.F32 R36, R44.reuse, R24, R36 ;  /* 0x000000182c24723c */ /* 0x048fe20000001824 */
[----:B------:R-:W-:Y:S01]  /*41c0*/  FMUL.FTZ R52, R86, c[0x0][0x2ec] ;  /* 0x0000bb0056347a20 */ /* 0x000fe20000410000 */
[----:B--2---:R-:W2:Y:S01]  /*41d0*/  LDSM.16.M88.4 R48, [R119+0x8400] ;  /* 0x008400007730783b */ /* 0x004ea20000000200 */
[----:B------:R-:W3:Y:S05]  /*41e0*/  MUFU.TANH R66, R66 ;  /* 0x0000004200427308 */ /* 0x000eea0000002400 */
[----:B------:R-:W-:Y:S01]  /*41f0*/  HMMA.16816.F32 R32, R44, R26, R32 ;  /* 0x0000001a2c20723c */ /* 0x000fe20000001820 */
[----:B------:R-:W4:Y:S02]  /*4200*/  LDSM.16.M88.4 R24, [R119+0x8800] ;  /* 0x008800007718783b */ /* 0x000f240000000200 */
[----:B------:R-:W-:Y:S05]  /*4210*/  MUFU.TANH R65, R65 ;  /* 0x0000004100417308 */ /* 0x000fea0000002400 */
[----:B------:R-:W-:Y:S03]  /*4220*/  HMMA.16816.F32 R76, R8, R54, R76 ;  /* 0x00000036084c723c */ /* 0x000fe6000000184c */
[----:B------:R-:W5:Y:S01]  /*4230*/  MUFU.TANH R67, R67 ;  /* 0x0000004300437308 */ /* 0x000f620000002400 */
[----:B---3--:R-:W-:-:S04]  /*4240*/  FFMA.FTZ R86, R0, R107, R66 ;  /* 0x0000006b00567223 */ /* 0x008fc80000010042 */
[----:B------:R-:W-:Y:S01]  /*4250*/  FMUL.FTZ R38, R38, c[0x0][0x2ec] ;  /* 0x0000bb0026267a20 */ /* 0x000fe20000410000 */
[C---:B-1----:R-:W-:Y:S01]  /*4260*/  HMMA.16816.F32 R100, R8.reuse, R12, R100 ;  /* 0x0000000c0864723c */ /* 0x042fe20000001864 */
[----:B------:R-:W-:Y:S01]  /*4270*/  FMUL.FTZ R36, R36, c[0x0][0x2ec] ;  /* 0x0000bb0024247a20 */ /* 0x000fe20000410000 */
[----:B------:R-:W-:Y:S01]  /*4280*/  I2F R75, R62 ;  /* 0x0000003e004b7306 */ /* 0x000fe20000201400 */
[----:B------:R-:W-:Y:S02]  /*4290*/  FMUL.FTZ R37, R37, c[0x0][0x2ec] ;  /* 0x0000bb0025257a20 */ /* 0x000fe40000410000 */
[----:B------:R-:W-:Y:S02]  /*42a0*/  FMUL.FTZ R39, R39, c[0x0][0x2ec] ;  /* 0x0000bb0027277a20 */ /* 0x000fe40000410000 */
[----:B------:R-:W-:Y:S01]  /*42b0*/  IADD3 R12, R121, 0x1, R178 ;  /* 0x00000001790c7810 */ /* 0x000fe20007ffe0b2 */
[----:B------:R-:W-:Y:S01]  /*42c0*/  FFMA.FTZ R13, R0, R105, R130 ;  /* 0x00000069000d7223 */ /* 0x000fe20000010082 */
[----:B------:R-:W-:Y:S01]  /*42d0*/  HMMA.16816.F32 R96, R8, R14, R96 ;  /* 0x0000000e0860723c */ /* 0x000fe20000001860 */
[----:B------:R-:W1:Y:S01]  /*42e0*/  I2F R129, R126 ;  /* 0x0000007e00817306 */ /* 0x000e620000201400 */
[----:B------:R-:W-:Y:S01]  /*42f0*/  IADD3 R125, R113, R12, -R125 ;  /* 0x0000000c717d7210 */ /* 0x000fe20007ffe87d */
[----:B------:R-:W-:-:S02]  /*4300*/  FMUL.FTZ R34, R34, c[0x0][0x2ec] ;  /* 0x0000bb0022227a20 */ /* 0x000fc40000410000 */
[----:B------:R-:W-:Y:S01]  /*4310*/  FMUL.FTZ R151, R35, c[0x0][0x2ec] ;  /* 0x0000bb0023977a20 */ /* 0x000fe20000410000 */
[----:B------:R-:W-:Y:S01]  /*4320*/  IADD3 R12, R125, c[0x0][0x2e8], RZ ;  /* 0x0000ba007d0c7a10 */ /* 0x000fe20007ffe0ff */
[----:B------:R-:W-:Y:S01]  /*4330*/  FMUL.FTZ R159, R32, c[0x0][0x2ec] ;  /* 0x0000bb00209f7a20 */ /* 0x000fe20000410000 */
[C---:B--2---:R-:W-:Y:S01]  /*4340*/  HMMA.16816.F32 R28, R44.reuse, R48, R28 ;  /* 0x000000302c1c723c */ /* 0x044fe2000000181c */
[----:B------:R-:W-:Y:S01]  /*4350*/  I2F R89, R88 ;  /* 0x0000005800597306 */ /* 0x000fe20000201400 */
[----:B------:R-:W-:Y:S01]  /*4360*/  IMNMX R135, R12, R113, PT ;  /* 0x000000710c877217 */ /* 0x000fe20003800200 */
[----:B-----5:R-:W-:Y:S01]  /*4370*/  FFMA.FTZ R66, R0, R109, R67 ;  /* 0x0000006d00427223 */ /* 0x020fe20000010043 */
[----:B------:R-:W-:Y:S01]  /*4380*/  IADD3 R134, R12, 0x8, RZ ;  /* 0x000000080c867810 */ /* 0x000fe20007ffe0ff */
[----:B------:R-:W-:Y:S01]  /*4390*/  FFMA.FTZ R12, R0, R105, R136 ;  /* 0x00000069000c7223 */ /* 0x000fe20000010088 */
[----:B------:R-:W-:Y:S01]  /*43a0*/  ISETP.GE.AND P4, PT, R106, R135, PT ;  /* 0x000000876a00720c */ /* 0x000fe20003f86270 */
[----:B------:R-:W-:Y:S01]  /*43b0*/  FFMA.FTZ R49, R0, R109, R65 ;  /* 0x0000006d00317223 */ /* 0x000fe20000010041 */
[----:B------:R-:W-:Y:S01]  /*43c0*/  IMNMX R134, R134, R113, PT ;  /* 0x0000007186867217 */ /* 0x000fe20003800200 */
[C---:B----4-:R-:W-:Y:S01]  /*43d0*/  HMMA.16816.F32 R20, R44.reuse, R24, R20 ;  /* 0x000000182c14723c */ /* 0x050fe20000001814 */
[----:B------:R-:W-:Y:S01]  /*43e0*/  FSEL R13, R13, -INF , !P4 ;  /* 0xff8000000d0d7808 */ /* 0x000fe20006000000 */
[----:B------:R-:W-:Y:S01]  /*43f0*/  I2F R61, R72 ;  /* 0x00000048003d7306 */ /* 0x000fe20000201400 */
[----:B------:R-:W-:Y:S01]  /*4400*/  ISETP.GE.AND P4, PT, R118, R135, PT ;  /* 0x000000877600720c */ /* 0x000fe20003f86270 */
[----:B------:R-:W-:Y:S01]  /*4410*/  FFMA.FTZ R65, R0, R127, R73 ;  /* 0x0000007f00417223 */ /* 0x000fe20000010049 */
[-C--:B------:R-:W-:Y:S01]  /*4420*/  ISETP.GE.AND P2, PT, R106, R134.reuse, PT ;  /* 0x000000866a00720c */ /* 0x080fe20003f46270 */
[----:B------:R-:W-:Y:S01]  /*4430*/  FFMA.FTZ R106, R0, R111, R74 ;  /* 0x0000006f006a7223 */ /* 0x000fe2000001004a */
[----:B------:R-:W-:Y:S01]  /*4440*/  ISETP.GE.AND P3, PT, R108, R135, PT ;  /* 0x000000876c00720c */ /* 0x000fe20003f66270 */
[C---:B------:R-:W-:Y:S01]  /*4450*/  FFMA.FTZ R24, R0.reuse, R111, R60 ;  /* 0x0000006f00187223 */ /* 0x040fe2000001003c */
[C---:B------:R-:W-:Y:S01]  /*4460*/  HMMA.16816.F32 R76, R44.reuse, R50, R76 ;  /* 0x000000322c4c723c */ /* 0x040fe2000000184c */
[----:B------:R-:W-:Y:S01]  /*4470*/  FFMA.FTZ R74, R0, R127, R63 ;  /* 0x0000007f004a7223 */ /* 0x000fe2000001003f */
[----:B------:R-:W2:Y:S01]  /*4480*/  MUFU.TANH R71, R71 ;  /* 0x0000004700477308 */ /* 0x000ea20000002400 */
[----:B------:R-:W-:Y:S01]  /*4490*/  FSEL R12, R12, -INF , !P2 ;  /* 0xff8000000c0c7808 */ /* 0x000fe20005000000 */
[----:B-1----:R-:W-:Y:S01]  /*44a0*/  FFMA.FTZ R68, R0, R129, R68 ;  /* 0x0000008100447223 */ /* 0x002fe20000010044 */
[----:B------:R-:W-:Y:S01]  /*44b0*/  FSEL R63, R24, -INF , !P4 ;  /* 0xff800000183f7808 */ /* 0x000fe20006000000 */
[----:B------:R-:W-:Y:S01]  /*44c0*/  FMUL.FTZ R25, R30, c[0x0][0x2ec] ;  /* 0x0000bb001e197a20 */ /* 0x000fe20000410000 */
[-C--:B------:R-:W-:Y:S01]  /*44d0*/  ISETP.GE.AND P0, PT, R108, R134.reuse, PT ;  /* 0x000000866c00720c */ /* 0x080fe20003f06270 */
[----:B------:R-:W-:Y:S01]  /*44e0*/  FFMA.FTZ R51, R0, R107, R64 ;  /* 0x0000006b00337223 */ /* 0x000fe20000010040 */
[-C--:B------:R-:W-:Y:S01]  /*44f0*/  ISETP.GE.AND P2, PT, R118, R134.reuse, PT ;  /* 0x000000867600720c */ /* 0x080fe20003f46270 */
[----:B------:R1:W-:Y:S01]  /*4500*/  MUFU.TANH R60, R25 ;  /* 0x00000019003c7308 */ /* 0x0003e20000002400 */
[----:B------:R-:W-:Y:S01]  /*4510*/  FMUL.FTZ R28, R28, c[0x0][0x2ec] ;  /* 0x0000bb001c1c7a20 */ /* 0x000fe20000410000 */
[----:B------:R-:W-:Y:S01]  /*4520*/  IADD3 R108, R104, 0x49, RZ ;  /* 0x00000049686c7810 */ /* 0x000fe20007ffe0ff */
[----:B------:R-:W-:Y:S01]  /*4530*/  FMUL.FTZ R29, R29, c[0x0][0x2ec] ;  /* 0x0000bb001d1d7a20 */ /* 0x000fe20000410000 */
[----:B------:R-:W-:Y:S01]  /*4540*/  FSEL R51, R51, -INF , !P3 ;  /* 0xff80000033337808 */ /* 0x000fe20005800000 */
[----:B------:R-:W-:Y:S01]  /*4550*/  FMUL.FTZ R31, R31, c[0x0][0x2ec] ;  /* 0x0000bb001f1f7a20 */ /* 0x000fe20000410000 */
[----:B------:R-:W-:Y:S01]  /*4560*/  FSEL R86, R86, -INF , !P0 ;  /* 0xff80000056567808 */ /* 0x000fe20004000000 */
[----:B------:R-:W-:Y:S01]  /*4570*/  FMUL.FTZ R33, R33, c[0x0][0x2ec] ;  /* 0x0000bb0021217a20 */ /* 0x000fe20000410000 */
[----:B------:R-:W-:Y:S01]  /*4580*/  MUFU.TANH R92, R92 ;  /* 0x0000005c005c7308 */ /* 0x000fe20000002400 */
[----:B------:R-:W-:Y:S01]  /*4590*/  FSEL R106, R106, -INF , !P2 ;  /* 0xff8000006a6a7808 */ /* 0x000fe20005000000 */
[----:B--2---:R-:W-:Y:S01]  /*45a0*/  FFMA.FTZ R71, R0, R89, R71 ;  /* 0x0000005900477223 */ /* 0x004fe20000010047 */
[-C--:B------:R-:W-:Y:S01]  /*45b0*/  ISETP.GE.AND P5, PT, R110, R135.reuse, PT ;  /* 0x000000876e00720c */ /* 0x080fe20003fa6270 */
[----:B------:R-:W-:Y:S01]  /*45c0*/  FMUL.FTZ R20, R20, c[0x0][0x2ec] ;  /* 0x0000bb0014147a20 */ /* 0x000fe20000410000 */
[C---:B------:R-:W-:Y:S01]  /*45d0*/  ISETP.GE.AND P3, PT, R124.reuse, R135, PT ;  /* 0x000000877c00720c */ /* 0x040fe20003f66270 */
[----:B------:R-:W-:Y:S01]  /*45e0*/  FMUL.FTZ R21, R21, c[0x0][0x2ec] ;  /* 0x0000bb0015157a20 */ /* 0x000fe20000410000 */
[-C--:B------:R-:W-:Y:S01]  /*45f0*/  ISETP.GE.AND P0, PT, R124, R134.reuse, PT ;  /* 0x000000867c00720c */ /* 0x080fe20003f06270 */
[----:B-1----:R-:W-:Y:S01]  /*4600*/  HMMA.16816.F32 R24, R44, R26, R16 ;  /* 0x0000001a2c18723c */ /* 0x002fe20000001810 */
[----:B------:R-:W1:Y:S01]  /*4610*/  LDSM.16.M88.4 R16, [R119+0x8c00] ;  /* 0x008c00007710783b */ /* 0x000e620000000200 */
[----:B------:R-:W2:Y:S01]  /*4620*/  MUFU.TANH R90, R90 ;  /* 0x0000005a005a7308 */ /* 0x000ea20000002400 */
[----:B------:R-:W-:Y:S01]  /*4630*/  ISETP.GE.AND P2, PT, R128, R134, PT ;  /* 0x000000868000720c */ /* 0x000fe20003f46270 */
[----:B------:R-:W-:Y:S01]  /*4640*/  FMUL.FTZ R22, R22, c[0x0][0x2ec] ;  /* 0x0000bb0016167a20 */ /* 0x000fe20000410000 */
[C---:B------:R-:W-:Y:S01]  /*4650*/  IADD3 R32, R104.reuse, 0x38, RZ ;  /* 0x0000003868207810 */ /* 0x040fe20007ffe0ff */
[----:B------:R-:W-:Y:S01]  /*4660*/  FMUL.FTZ R23, R23, c[0x0][0x2ec] ;  /* 0x0000bb0017177a20 */ /* 0x000fe20000410000 */
[----:B------:R-:W-:Y:S01]  /*4670*/  IADD3 R35, R104, 0x39, RZ ;  /* 0x0000003968237810 */ /* 0x000fe20007ffe0ff */
[----:B------:R-:W-:-:S04]  /*4680*/  DEPBAR.LE SB0, 0x0 ;  /* 0x000080000000791a */ /* 0x000fc80000000000 */
[----:B------:R-:W-:Y:S01]  /*4690*/  MUFU.TANH R53, R53 ;  /* 0x0000003500357308 */ /* 0x000fe20000002400 */
[-C--:B------:R-:W-:Y:S02]  /*46a0*/  ISETP.GE.AND P1, PT, R110, R134.reuse, PT ;  /* 0x000000866e00720c */ /* 0x080fe40003f26270 */
[----:B------:R-:W-:Y:S02]  /*46b0*/  FSEL R49, R49, -INF , !P5 ;  /* 0xff80000031317808 */ /* 0x000fe40006800000 */
[----:B------:R-:W-:Y:S01]  /*46c0*/  IADD3 R64, R104, 0x58, RZ ;  /* 0x0000005868407810 */ /* 0x000fe20007ffe0ff */
[----:B--2---:R-:W-:Y:S01]  /*46d0*/  FFMA.FTZ R54, R0, R129, R90 ;  /* 0x0000008100367223 */ /* 0x004fe2000001005a */
[----:B------:R-:W-:Y:S01]  /*46e0*/  FSEL R65, R65, -INF , !P3 ;  /* 0xff80000041417808 */ /* 0x000fe20005800000 */
[----:B------:R-:W2:Y:S01]  /*46f0*/  I2F R84, R138 ;  /* 0x0000008a00547306 */ /* 0x000ea20000201400 */
[----:B------:R-:W-:Y:S01]  /*4700*/  FSEL R74, R74, -INF , !P0 ;  /* 0xff8000004a4a7808 */ /* 0x000fe20004000000 */
[----:B------:R-:W-:Y:S01]  /*4710*/  FMUL.FTZ R90, R76, c[0x0][0x2ec] ;  /* 0x0000bb004c5a7a20 */ /* 0x000fe20000410000 */
[-C--:B------:R-:W-:Y:S01]  /*4720*/  ISETP.GE.AND P5, PT, R126, R135.reuse, PT ;  /* 0x000000877e00720c */ /* 0x080fe20003fa6270 */
[----:B------:R-:W-:Y:S01]  /*4730*/  FMUL.FTZ R9, R26, c[0x0][0x2ec] ;  /* 0x0000bb001a097a20 */ /* 0x000fe20000410000 */
[C---:B------:R-:W-:Y:S01]  /*4740*/  ISETP.GE.AND P3, PT, R88.reuse, R135, PT ;  /* 0x000000875800720c */ /* 0x040fe20003f66270 */
[----:B------:R-:W-:Y:S01]  /*4750*/  FMUL.FTZ R25, R25, c[0x0][0x2ec] ;  /* 0x0000bb0019197a20 */ /* 0x000fe20000410000 */
[-C--:B------:R-:W-:Y:S01]  /*4760*/  ISETP.GE.AND P0, PT, R88, R134.reuse, PT ;  /* 0x000000865800720c */ /* 0x080fe20003f06270 */
[----:B------:R3:W-:Y:S01]  /*4770*/  I2F R83, R82 ;  /* 0x0000005200537306 */ /* 0x0007e20000201400 */
[----:B------:R-:W-:Y:S01]  /*4780*/  FSEL R66, R66, -INF , !P1 ;  /* 0xff80000042427808 */ /* 0x000fe20004800000 */
[----:B------:R-:W-:Y:S01]  /*4790*/  FMUL.FTZ R24, R24, c[0x0][0x2ec] ;  /* 0x0000bb0018187a20 */ /* 0x000fe20000410000 */
[----:B------:R-:W-:Y:S01]  /*47a0*/  ISETP.GE.AND P1, PT, R126, R134, PT ;  /* 0x000000867e00720c */ /* 0x000fe20003f26270 */
[----:B------:R-:W-:Y:S01]  /*47b0*/  FMUL.FTZ R10, R27, c[0x0][0x2ec] ;  /* 0x0000bb001b0a7a20 */ /* 0x000fe20000410000 */
[----:B------:R-:W-:-:S02]  /*47c0*/  FSEL R73, R68, -INF , !P5 ;  /* 0xff80000044497808 */ /* 0x000fc40006800000 */
[----:B------:R-:W-:Y:S01]  /*47d0*/  FSEL R149, R71, -INF , !P3 ;  /* 0xff80000047957808 */ /* 0x000fe20005800000 */
[----:B------:R-:W4:Y:S01]  /*47e0*/  MUFU.TANH R93, R93 ;  /* 0x0000005d005d7308 */ /* 0x000f220000002400 */
[----:B--2---:R-:W-:Y:S01]  /*47f0*/  FFMA.FTZ R53, R0, R84, R53 ;  /* 0x0000005400357223 */ /* 0x004fe20000010035 */
[----:B------:R-:W-:Y:S02]  /*4800*/  IADD3 R68, R104, 0x68, RZ ;  /* 0x0000006868447810 */ /* 0x000fe40007ffe0ff */
[----:B------:R-:W-:Y:S01]  /*4810*/  ISETP.GE.AND P3, PT, R62, R135, PT ;  /* 0x000000873e00720c */ /* 0x000fe20003f66270 */
[----:B-1----:R-:W-:Y:S01]  /*4820*/  HMMA.16816.F32 R100, R44, R16, R100 ;  /* 0x000000102c64723c */ /* 0x002fe20000001864 */
[----:B------:R-:W-:Y:S02]  /*4830*/  FSEL R54, R54, -INF , !P1 ;  /* 0xff80000036367808 */ /* 0x000fe40004800000 */
[----:B------:R-:W-:Y:S01]  /*4840*/  MUFU.TANH R91, R91 ;  /* 0x0000005b005b7308 */ /* 0x000fe20000002400 */
[----:B------:R-:W-:-:S02]  /*4850*/  IADD3 R118, R104, 0x51, RZ ;  /* 0x0000005168767810 */ /* 0x000fc40007ffe0ff */
[C---:B------:R-:W-:Y:S02]  /*4860*/  ISETP.GE.AND P1, PT, R82.reuse, R134, PT ;  /* 0x000000865200720c */ /* 0x040fe40003f26270 */
[----:B------:R-:W-:Y:S01]  /*4870*/  HMMA.16816.F32 R16, R44, R18, R96 ;  /* 0x000000122c10723c */ /* 0x000fe20000001860 */
[----:B------:R-:W-:Y:S02]  /*4880*/  ISETP.GE.AND P5, PT, R82, R135, PT ;  /* 0x000000875200720c */ /* 0x000fe40003fa6270 */
[----:B------:R1:W-:Y:S01]  /*4890*/  MUFU.TANH R141, R42 ;  /* 0x0000002a008d7308 */ /* 0x0003e20000002400 */
[C---:B------:R-:W-:Y:S02]  /*48a0*/  IADD3 R30, R104.reuse, 0x60, RZ ;  /* 0x00000060681e7810 */ /* 0x040fe40007ffe0ff */
[C---:B------:R-:W-:Y:S02]  /*48b0*/  IADD3 R125, R104.reuse, 0x41, RZ ;  /* 0x00000041687d7810 */ /* 0x040fe40007ffe0ff */
[----:B------:R-:W-:-:S02]  /*48c0*/  IADD3 R76, R104, 0x69, RZ ;  /* 0x00000069684c7810 */ /* 0x000fc40007ffe0ff */
[----:B------:R-:W-:Y:S01]  /*48d0*/  IADD3 R110, R104, 0x50, RZ ;  /* 0x00000050686e7810 */ /* 0x000fe20007ffe0ff */
[----:B------:R4:W-:Y:S01]  /*48e0*/  MUFU.TANH R155, R38 ;  /* 0x00000026009b7308 */ /* 0x0009e20000002400 */
[----:B------:R-:W-:Y:S02]  /*48f0*/  ISETP.GE.AND P4, PT, R128, R135, PT ;  /* 0x000000878000720c */ /* 0x000fe40003f86270 */
[C---:B---3--:R-:W-:Y:S02]  /*4900*/  IADD3 R82, R104.reuse, 0x78, RZ ;  /* 0x0000007868527810 */ /* 0x048fe40007ffe0ff */
[----:B------:R-:W-:Y:S01]  /*4910*/  IADD3 R124, R104, 0x59, RZ ;  /* 0x00000059687c7810 */ /* 0x000fe20007ffe0ff */
[----:B------:R-:W-:Y:S02]  /*4920*/  FMUL.FTZ R100, R100, c[0x0][0x2ec] ;  /* 0x0000bb0064647a20 */ /* 0x000fe40000410000 */
[----:B------:R-:W2:Y:S01]  /*4930*/  I2F R48, R114 ;  /* 0x0000007200307306 */ /* 0x000ea20000201400 */
[----:B-1----:R-:W-:Y:S01]  /*4940*/  FFMA.FTZ R42, R0, R131, R70 ;  /* 0x00000083002a7223 */ /* 0x002fe20000010046 */
[----:B------:R-:W-:Y:S01]  /*4950*/  IADD3 R70, R104, 0x61, RZ ;  /* 0x0000006168467810 */ /* 0x000fe20007ffe0ff */
[----:B------:R-:W-:-:S02]  /*4960*/  FMUL.FTZ R11, R101, c[0x0][0x2ec] ;  /* 0x0000bb00650b7a20 */ /* 0x000fc40000410000 */
[----:B------:R-:W-:Y:S01]  /*4970*/  FMUL.FTZ R16, R16, c[0x0][0x2ec] ;  /* 0x0000bb0010107a20 */ /* 0x000fe20000410000 */
[----:B------:R-:W-:Y:S01]  /*4980*/  FSEL R42, R42, -INF , !P2 ;  /* 0xff8000002a2a7808 */ /* 0x000fe20005000000 */
[----:B------:R-:W-:Y:S01]  /*4990*/  FMUL.FTZ R14, R102, c[0x0][0x2ec] ;  /* 0x0000bb00660e7a20 */ /* 0x000fe20000410000 */
[----:B------:R-:W-:Y:S01]  /*49a0*/  I2F R85, R58 ;  /* 0x0000003a00557306 */ /* 0x000fe20000201400 */
[----:B------:R-:W-:Y:S01]  /*49b0*/  ISETP.GE.AND P2, PT, R72, R134, PT ;  /* 0x000000864800720c */ /* 0x000fe20003f46270 */
[----:B----4-:R-:W-:Y:S02]  /*49c0*/  FFMA.FTZ R38, R0, R83, R93 ;  /* 0x0000005300267223 */ /* 0x010fe4000001005d */
[----:B------:R-:W-:Y:S02]  /*49d0*/  FMUL.FTZ R15, R103, c[0x0][0x2ec] ;  /* 0x0000bb00670f7a20 */ /* 0x000fe40000410000 */
[----:B------:R-:W-:Y:S01]  /*49e0*/  FMUL.FTZ R18, R18, c[0x0][0x2ec] ;  /* 0x0000bb0012127a20 */ /* 0x000fe20000410000 */
[----:B------:R-:W-:Y:S01]  /*49f0*/  FSEL R38, R38, -INF , !P1 ;  /* 0xff80000026267808 */ /* 0x000fe20004800000 */
[----:B------:R-:W-:Y:S01]  /*4a00*/  MUFU.TANH R52, R52 ;  /* 0x0000003400347308 */ /* 0x000fe20000002400 */
[----:B--2---:R-:W-:Y:S01]  /*4a10*/  FFMA.FTZ R144, R0, R48, R155 ;  /* 0x0000003000907223 */ /* 0x004fe2000001009b */
[----:B------:R-:W-:Y:S01]  /*4a20*/  ISETP.GE.AND P1, PT, R58, R134, PT ;  /* 0x000000863a00720c */ /* 0x000fe20003f26270 */
[----:B------:R-:W-:-:S02]  /*4a30*/  FMUL.FTZ R19, R19, c[0x0][0x2ec] ;  /* 0x0000bb0013137a20 */ /* 0x000fc40000410000 */
[----:B------:R-:W-:-:S03]  /*4a40*/  FMUL.FTZ R17, R17, c[0x0][0x2ec] ;  /* 0x0000bb0011117a20 */ /* 0x000fc60000410000 */
[----:B------:R1:W-:Y:S08]  /*4a50*/  MUFU.TANH R157, R34 ;  /* 0x00000022009d7308 */ /* 0x0003f00000002400 */
[----:B------:R-:W-:Y:S01]  /*4a60*/  MUFU.TANH R57, R57 ;  /* 0x0000003900397308 */ /* 0x000fe20000002400 */
[----:B-1----:R-:W-:-:S07]  /*4a70*/  FFMA.FTZ R34, R0, R75, R56 ;  /* 0x0000004b00227223 */ /* 0x002fce0000010038 */
[----:B------:R-:W-:Y:S01]  /*4a80*/  MUFU.TANH R121, R28 ;  /* 0x0000001c00797308 */ /* 0x000fe20000002400 */
[----:B------:R-:W-:-:S07]  /*4a90*/  FMUL.FTZ R56, R78, c[0x0][0x2ec] ;  /* 0x0000bb004e387a20 */ /* 0x000fce0000410000 */
[----:B------:R1:W-:Y:S08]  /*4aa0*/  MUFU.TANH R87, R40 ;  /* 0x0000002800577308 */ /* 0x0003f00000002400 */
[----:B------:R2:W3:Y:S08]  /*4ab0*/  MUFU.TANH R143, R36 ;  /* 0x00000024008f7308 */ /* 0x0004f00000002400 */
[----:B------:R-:W-:Y:S01]  /*4ac0*/  MUFU.TANH R151, R151 ;  /* 0x0000009700977308 */ /* 0x000fe20000002400 */
[----:B-1----:R-:W-:Y:S01]  /*4ad0*/  FFMA.FTZ R40, R0, R89, R92 ;  /* 0x0000005900287223 */ /* 0x002fe2000001005c */
[----:B------:R-:W-:-:S04]  /*4ae0*/  IADD3 R89, R104, 0x71, RZ ;  /* 0x0000007168597810 */ /* 0x000fc80007ffe0ff */
[----:B------:R-:W-:Y:S02]  /*4af0*/  FSEL R40, R40, -INF , !P0 ;  /* 0xff80000028287808 */ /* 0x000fe40004000000 */
[----:B------:R-:W1:Y:S01]  /*4b00*/  I2F R28, R108 ;  /* 0x0000006c001c7306 */ /* 0x000e620000201400 */
[----:B--2---:R-:W-:Y:S01]  /*4b10*/  FFMA.FTZ R36, R0, R61, R137 ;  /* 0x0000003d00247223 */ /* 0x004fe20000010089 */
[----:B------:R-:W-:Y:S01]  /*4b20*/  ISETP.GE.AND P0, PT, R62, R134, PT ;  /* 0x000000863e00720c */ /* 0x000fe20003f06270 */
[----:B---3--:R-:W-:-:S03]  /*4b30*/  FFMA.FTZ R143, R0, R48, R143 ;  /* 0x00000030008f7223 */ /* 0x008fc6000001008f */
[----:B------:R-:W-:Y:S02]  /*4b40*/  FSEL R36, R36, -INF , !P2 ;  /* 0xff80000024247808 */ /* 0x000fe40005000000 */
[----:B------:R-:W-:Y:S01]  /*4b50*/  MUFU.TANH R147, R37 ;  /* 0x0000002500937308 */ /* 0x000fe20000002400 */
[-C--:B------:R-:W-:Y:S02]  /*4b60*/  ISETP.GE.AND P2, PT, R138, R134.reuse, PT ;  /* 0x000000868a00720c */ /* 0x080fe40003f46270 */
[----:B------:R-:W-:Y:S02]  /*4b70*/  FSEL R34, R34, -INF , !P0 ;  /* 0xff80000022227808 */ /* 0x000fe40004000000 */
[----:B------:R-:W-:Y:S02]  /*4b80*/  FSEL R152, R53, -INF , !P2 ;  /* 0xff80000035987808 */ /* 0x000fe40005000000 */
[-C--:B------:R-:W-:Y:S01]  /*4b90*/  ISETP.GE.AND P0, PT, R32, R134.reuse, PT ;  /* 0x000000862000720c */ /* 0x080fe20003f06270 */
[----:B------:R2:W-:Y:S01]  /*4ba0*/  MUFU.TANH R139, R43 ;  /* 0x0000002b008b7308 */ /* 0x0005e20000002400 */
[----:B------:R-:W-:Y:S01]  /*4bb0*/  ISETP.GE.AND P2, PT, R114, R134, PT ;  /* 0x000000867200720c */ /* 0x000fe20003f46270 */
[----:B-1----:R-:W-:-:S03]  /*4bc0*/  FFMA.FTZ R150, R0, R28, R151 ;  /* 0x0000001c00967223 */ /* 0x002fc60000010097 */
[----:B------:R-:W-:Y:S02]  /*4bd0*/  FSEL R144, R144, -INF , !P2 ;  /* 0xff80000090907808 */ /* 0x000fe40005000000 */
[-C--:B------:R-:W-:Y:S01]  /*4be0*/  ISETP.GE.AND P2, PT, R108, R134.reuse, PT ;  /* 0x000000866c00720c */ /* 0x080fe20003f46270 */
[----:B------:R-:W1:Y:S03]  /*4bf0*/  I2F R37, R32 ;  /* 0x0000002000257306 */ /* 0x000e660000201400 */
[----:B------:R-:W-:Y:S02]  /*4c00*/  FSEL R150, R150, -INF , !P2 ;  /* 0xff80000096967808 */ /* 0x000fe40005000000 */
[----:B------:R-:W-:-:S03]  /*4c10*/  ISETP.GE.AND P2, PT, R64, R134, PT ;  /* 0x000000864000720c */ /* 0x000fc60003f46270 */
[----:B------:R-:W3:Y:S01]  /*4c20*/  I2F R50, R35 ;  /* 0x0000002300327306 */ /* 0x000ee20000201400 */
[----:B--2---:R-:W-:-:S05]  /*4c30*/  FFMA.FTZ R43, R0, R83, R91 ;  /* 0x00000053002b7223 */ /* 0x004fca000001005b */
[----:B------:R-:W-:Y:S02]  /*4c40*/  FSEL R43, R43, -INF , !P5 ;  /* 0xff8000002b2b7808 */ /* 0x000fe40006800000 */
[----:B------:R-:W2:Y:S01]  /*4c50*/  MUFU.TANH R55, R41 ;  /* 0x0000002900377308 */ /* 0x000ea20000002400 */
[----:B------:R-:W-:Y:S01]  /*4c60*/  ISETP.GE.AND P5, PT, R58, R135, PT ;  /* 0x000000873a00720c */ /* 0x000fe20003fa6270 */
[CC--:B-1----:R-:W-:Y:S02]  /*4c70*/  FFMA.FTZ R87, R0.reuse, R37.reuse, R87 ;  /* 0x0000002500577223 */ /* 0x0c2fe40000010057 */
[C---:B------:R-:W-:Y:S02]  /*4c80*/  FFMA.FTZ R141, R0.reuse, R37, R141 ;  /* 0x00000025008d7223 */ /* 0x040fe4000001008d */
[----:B------:R-:W-:Y:S02]  /*4c90*/  FMUL.FTZ R58, R77, c[0x0][0x2ec] ;  /* 0x0000bb004d3a7a20 */ /* 0x000fe40000410000 */
[----:B------:R-:W1:Y:S01]  /*4ca0*/  MUFU.TANH R69, R69 ;  /* 0x0000004500457308 */ /* 0x000e620000002400 */
[----:B---3--:R-:W-:Y:S01]  /*4cb0*/  FFMA.FTZ R139, R0, R50, R139 ;  /* 0x00000032008b7223 */ /* 0x008fe2000001008b */
[----:B------:R-:W-:-:S02]  /*4cc0*/  FSEL R146, R141, -INF , !P0 ;  /* 0xff8000008d927808 */ /* 0x000fc40004000000 */
[----:B------:R-:W-:-:S04]  /*4cd0*/  ISETP.GE.AND P0, PT, R125, R134, PT ;  /* 0x000000867d00720c */ /* 0x000fc80003f06270 */
[----:B------:R-:W-:Y:S01]  /*4ce0*/  MUFU.TANH R107, R29 ;  /* 0x0000001d006b7308 */ /* 0x000fe20000002400 */
[C---:B--2---:R-:W-:Y:S02]  /*4cf0*/  FFMA.FTZ R37, R0.reuse, R50, R55 ;  /* 0x0000003200257223 */ /* 0x044fe40000010037 */
[----:B------:R-:W-:-:S05]  /*4d00*/  FFMA.FTZ R41, R0, R61, R94 ;  /* 0x0000003d00297223 */ /* 0x000fca000001005e */
[----:B------:R2:W-:Y:S01]  /*4d10*/  MUFU.TANH R161, R39 ;  /* 0x0000002700a17308 */ /* 0x0005e20000002400 */
[----:B-1----:R-:W-:-:S05]  /*4d20*/  FFMA.FTZ R69, R0, R131, R69 ;  /* 0x0000008300457223 */ /* 0x002fca0000010045 */
[----:B------:R-:W-:Y:S02]  /*4d30*/  FSEL R69, R69, -INF , !P4 ;  /* 0xff80000045457808 */ /* 0x000fe40006000000 */
[----:B------:R-:W-:Y:S01]  /*4d40*/  I2F R29, R64 ;  /* 0x00000040001d7306 */ /* 0x000fe20000201400 */
[-C--:B------:R-:W-:Y:S02]  /*4d50*/  ISETP.GE.AND P4, PT, R72, R135.reuse, PT ;  /* 0x000000874800720c */ /* 0x080fe40003f86270 */
[----:B------:R-:W-:Y:S02]  /*4d60*/  IADD3 R72, R104, 0x70, RZ ;  /* 0x0000007068487810 */ /* 0x000fe40007ffe0ff */
[----:B------:R-:W-:Y:S02]  /*4d70*/  FSEL R41, R41, -INF , !P4 ;  /* 0xff80000029297808 */ /* 0x000fe40006000000 */
[----:B------:R-:W-:Y:S01]  /*4d80*/  ISETP.GE.AND P4, PT, R138, R135, PT ;  /* 0x000000878a00720c */ /* 0x000fe20003f86270 */
[----:B------:R-:W1:Y:S01]  /*4d90*/  MUFU.TANH R56, R56 ;  /* 0x0000003800387308 */ /* 0x000e620000002400 */
[----:B--2---:R-:W-:-:S05]  /*4da0*/  FFMA.FTZ R39, R0, R75, R95 ;  /* 0x0000004b00277223 */ /* 0x004fca000001005f */
[----:B------:R-:W-:Y:S02]  /*4db0*/  FSEL R39, R39, -INF , !P3 ;  /* 0xff80000027277808 */ /* 0x000fe40005800000 */
[----:B------:R-:W-:Y:S01]  /*4dc0*/  MUFU.TANH R159, R159 ;  /* 0x0000009f009f7308 */ /* 0x000fe20000002400 */
[----:B------:R-:W-:Y:S01]  /*4dd0*/  ISETP.GE.AND P3, PT, R32, R135, PT ;  /* 0x000000872000720c */ /* 0x000fe20003f66270 */
[----:B------:R-:W-:Y:S01]  /*4de0*/  FFMA.FTZ R32, R0, R85, R52 ;  /* 0x0000005500207223 */ /* 0x000fe20000010034 */
[----:B------:R-:W-:Y:S02]  /*4df0*/  IADD3 R52, R104, 0x79, RZ ;  /* 0x0000007968347810 */ /* 0x000fe40007ffe0ff */
[----:B------:R-:W-:Y:S02]  /*4e00*/  FSEL R145, R87, -INF , !P3 ;  /* 0xff80000057917808 */ /* 0x000fe40005800000 */
[----:B------:R-:W-:Y:S01]  /*4e10*/  FSEL R32, R32, -INF , !P1 ;  /* 0xff80000020207808 */ /* 0x000fe20004800000 */
[----:B------:R-:W2:Y:S01]  /*4e20*/  I2F R112, R115 ;  /* 0x0000007300707306 */ /* 0x000ea20000201400 */
[----:B------:R-:W-:Y:S01]  /*4e30*/  ISETP.GE.AND P1, PT, R35, R134, PT ;  /* 0x000000862300720c */ /* 0x000fe20003f26270 */
[----:B-1----:R-:W-:Y:S01]  /*4e40*/  FFMA.FTZ R56, R0, R29, R56 ;  /* 0x0000001d00387223 */ /* 0x002fe20000010038 */
[----:B------:R-:W-:-:S02]  /*4e50*/  ISETP.GE.AND P3, PT, R125, R135, PT ;  /* 0x000000877d00720c */ /* 0x000fc40003f66270 */
[----:B------:R-:W-:Y:S02]  /*4e60*/  FSEL R142, R139, -INF , !P1 ;  /* 0xff8000008b8e7808 */ /* 0x000fe40004800000 */
[----:B------:R-:W-:Y:S01]  /*4e70*/  FSEL R128, R56, -INF , !P2 ;  /* 0xff80000038807808 */ /* 0x000fe20005000000 */
[----:B------:R-:W-:Y:S01]  /*4e80*/  MUFU.TANH R88, R31 ;  /* 0x0000001f00587308 */ /* 0x000fe20000002400 */
[-C--:B------:R-:W-:Y:S02]  /*4e90*/  ISETP.GE.AND P1, PT, R115, R134.reuse, PT ;  /* 0x000000867300720c */ /* 0x080fe40003f26270 */
[----:B------:R-:W-:-:S05]  /*4ea0*/  ISETP.GE.AND P2, PT, R70, R134, PT ;  /* 0x000000864600720c */ /* 0x000fca0003f46270 */
[----:B------:R-:W-:Y:S01]  /*4eb0*/  I2F R31, R68 ;  /* 0x00000044001f7306 */ /* 0x000fe20000201400 */
[CC--:B--2---:R-:W-:Y:S02]  /*4ec0*/  FFMA.FTZ R139, R0.reuse, R112.reuse, R159 ;  /* 0x00000070008b7223 */ /* 0x0c4fe4000001009f */
[----:B------:R-:W-:-:S05]  /*4ed0*/  FFMA.FTZ R140, R0, R112, R157 ;  /* 0x00000070008c7223 */ /* 0x000fca000001009d */
[----:B------:R-:W1:Y:S01]  /*4ee0*/  MUFU.TANH R9, R9 ;  /* 0x0000000900097308 */ /* 0x000e620000002400 */
[----:B------:R-:W-:Y:S02]  /*4ef0*/  FSEL R140, R140, -INF , !P1 ;  /* 0xff8000008c8c7808 */ /* 0x000fe40004800000 */
[----:B------:R-:W-:-:S05]  /*4f00*/  ISETP.GE.AND P1, PT, R118, R134, PT ;  /* 0x000000867600720c */ /* 0x000fca0003f26270 */
[----:B------:R2:W-:Y:S08]  /*4f10*/  MUFU.TANH R153, R33 ;  /* 0x0000002100997308 */ /* 0x0005f00000002400 */
[----:B------:R-:W3:Y:S01]  /*4f20*/  I2F R67, R118 ;  /* 0x0000007600437306 */ /* 0x000ee20000201400 */
[----:B-1----:R-:W-:-:S07]  /*4f30*/  FFMA.FTZ R56, R0, R31, R9 ;  /* 0x0000001f00387223 */ /* 0x002fce0000010009 */
[----:B------:R-:W1:Y:S01]  /*4f40*/  MUFU.TANH R59, R59 ;  /* 0x0000003b003b7308 */ /* 0x000e620000002400 */
[----:B--2---:R-:W-:Y:S02]  /*4f50*/  FFMA.FTZ R33, R0, R85, R57 ;  /* 0x0000005500217223 */ /* 0x004fe40000010039 */
[----:B------:R-:W-:-:S03]  /*4f60*/  FMUL.FTZ R57, R79, c[0x0][0x2ec] ;  /* 0x0000bb004f397a20 */ /* 0x000fc60000410000 */
[----:B------:R-:W-:Y:S02]  /*4f70*/  FSEL R33, R33, -INF , !P5 ;  /* 0xff80000021217808 */ /* 0x000fe40006800000 */
[----:B------:R-:W-:Y:S01]  /*4f80*/  I2F R109, R30 ;  /* 0x0000001e006d7306 */ /* 0x000fe20000201400 */
[----:B------:R-:W-:Y:S01]  /*4f90*/  ISETP.GE.AND P5, PT, R35, R135, PT ;  /* 0x000000872300720c */ /* 0x000fe20003fa6270 */
[CC--:B---3--:R-:W-:Y:S02]  /*4fa0*/  FFMA.FTZ R107, R0.reuse, R67.reuse, R107 ;  /* 0x00000043006b7223 */ /* 0x0c8fe4000001006b */
[C---:B------:R-:W-:Y:S01]  /*4fb0*/  FFMA.FTZ R88, R0.reuse, R67, R88 ;  /* 0x0000004300587223 */ /* 0x040fe20000010058 */
[----:B------:R-:W-:Y:S02]  /*4fc0*/  FSEL R37, R37, -INF , !P5 ;  /* 0xff80000025257808 */ /* 0x000fe40006800000 */
[----:B------:R-:W-:Y:S01]  /*4fd0*/  ISETP.GE.AND P5, PT, R115, R135, PT ;  /* 0x000000877300720c */ /* 0x000fe20003fa6270 */
[----:B------:R-:W2:Y:S01]  /*4fe0*/  MUFU.TANH R20, R20 ;  /* 0x0000001400147308 */ /* 0x000ea20000002400 */
[----:B-1----:R-:W-:-:S02]  /*4ff0*/  FFMA.FTZ R35, R0, R84, R59 ;  /* 0x0000005400237223 */ /* 0x002fc4000001003b */
[----:B------:R-:W-:Y:S02]  /*5000*/  FSEL R139, R139, -INF , !P5 ;  /* 0xff8000008b8b7808 */ /* 0x000fe40006800000 */
[-C--:B------:R-:W-:Y:S02]  /*5010*/  ISETP.GE.AND P5, PT, R118, R135.reuse, PT ;  /* 0x000000877600720c */ /* 0x080fe40003fa6270 */
[----:B------:R-:W-:Y:S01]  /*5020*/  FSEL R35, R35, -INF , !P4 ;  /* 0xff80000023237808 */ /* 0x000fe20006000000 */
[----:B------:R-:W1:Y:S01]  /*5030*/  I2F R113, R125 ;  /* 0x0000007d00717306 */ /* 0x000e620000201400 */
[----:B------:R-:W-:Y:S02]  /*5040*/  FSEL R67, R107, -INF , !P5 ;  /* 0xff8000006b437808 */ /* 0x000fe40006800000 */
[-C--:B------:R-:W-:Y:S02]  /*5050*/  ISETP.GE.AND P5, PT, R30, R135.reuse, PT ;  /* 0x000000871e00720c */ /* 0x080fe40003fa6270 */
[----:B------:R-:W-:-:S03]  /*5060*/  ISETP.GE.AND P4, PT, R114, R135, PT ;  /* 0x000000877200720c */ /* 0x000fc60003f86270 */
[----:B------:R-:W-:Y:S01]  /*5070*/  I2F R83, R76 ;  /* 0x0000004c00537306 */ /* 0x000fe20000201400 */
[----:B--2---:R-:W-:Y:S01]  /*5080*/  FFMA.FTZ R20, R0, R109, R20 ;  /* 0x0000006d00147223 */ /* 0x004fe20000010014 */
[----:B------:R-:W-:Y:S02]  /*5090*/  FSEL R143, R143, -INF , !P4 ;  /* 0xff8000008f8f7808 */ /* 0x000fe40006000000 */
[----:B------:R-:W-:Y:S02]  /*50a0*/  ISETP.GE.AND P4, PT, R108, R135, PT ;  /* 0x000000876c00720c */ /* 0x000fe40003f86270 */
[----:B------:R-:W-:Y:S02]  /*50b0*/  FSEL R61, R20, -INF , !P5 ;  /* 0xff800000143d7808 */ /* 0x000fe40006800000 */
[----:B------:R-:W2:Y:S01]  /*50c0*/  MUFU.TANH R8, R25 ;  /* 0x0000001900087308 */ /* 0x000ea20000002400 */
[----:B-1----:R-:W-:Y:S01]  /*50d0*/  FFMA.FTZ R141, R0, R113, R147 ;  /* 0x00000071008d7223 */ /* 0x002fe20000010093 */
[----:B------:R-:W-:Y:S01]  /*50e0*/  ISETP.GE.AND P5, PT, R76, R135, PT ;  /* 0x000000874c00720c */ /* 0x000fe20003fa6270 */
[----:B------:R-:W-:-:S02]  /*50f0*/  FFMA.FTZ R148, R0, R113, R161 ;  /* 0x0000007100947223 */ /* 0x000fc400000100a1 */
[----:B------:R-:W-:Y:S01]  /*5100*/  FFMA.FTZ R147, R0, R28, R153 ;  /* 0x0000001c00937223 */ /* 0x000fe20000010099 */
[----:B------:R-:W-:Y:S02]  /*5110*/  FSEL R141, R141, -INF , !P3 ;  /* 0xff8000008d8d7808 */ /* 0x000fe40005800000 */
[----:B------:R-:W1:Y:S01]  /*5120*/  I2F R105, R110 ;  /* 0x0000006e00697306 */ /* 0x000e620000201400 */
[----:B------:R-:W-:Y:S02]  /*5130*/  FSEL R148, R148, -INF , !P0 ;  /* 0xff80000094947808 */ /* 0x000fe40004000000 */
[C---:B------:R-:W-:Y:S02]  /*5140*/  ISETP.GE.AND P3, PT, R110.reuse, R135, PT ;  /* 0x000000876e00720c */ /* 0x040fe40003f66270 */
[----:B------:R-:W-:Y:S02]  /*5150*/  ISETP.GE.AND P0, PT, R110, R134, PT ;  /* 0x000000866e00720c */ /* 0x000fe40003f06270 */
[----:B------:R-:W-:Y:S01]  /*5160*/  FSEL R147, R147, -INF , !P4 ;  /* 0xff80000093937808 */ /* 0x000fe20006000000 */
[----:B------:R-:W-:Y:S01]  /*5170*/  I2F R75, R82 ;  /* 0x00000052004b7306 */ /* 0x000fe20000201400 */
[----:B--2---:R-:W-:Y:S01]  /*5180*/  FFMA.FTZ R55, R0, R83, R8 ;  /* 0x0000005300377223 */ /* 0x004fe20000010008 */
[----:B------:R-:W-:-:S04]  /*5190*/  ISETP.GE.AND P4, PT, R64, R135, PT ;  /* 0x000000874000720c */ /* 0x000fc80003f86270 */
[----:B------:R-:W-:Y:S02]  /*51a0*/  FSEL R55, R55, -INF , !P5 ;  /* 0xff80000037377808 */ /* 0x000fe40006800000 */
[----:B------:R-:W2:Y:S01]  /*51b0*/  MUFU.TANH R9, R16 ;  /* 0x0000001000097308 */ /* 0x000ea20000002400 */
[----:B-1----:R-:W-:Y:S01]  /*51c0*/  FFMA.FTZ R121, R0, R105, R121 ;  /* 0x0000006900797223 */ /* 0x002fe20000010079 */
[----:B------:R-:W-:Y:S01]  /*51d0*/  ISETP.GE.AND P5, PT, R82, R135, PT ;  /* 0x000000875200720c */ /* 0x000fe20003fa6270 */
[----:B------:R-:W-:-:S03]  /*51e0*/  FFMA.FTZ R60, R0, R105, R60 ;  /* 0x00000069003c7223 */ /* 0x000fc6000001003c */
[----:B------:R-:W-:Y:S02]  /*51f0*/  FSEL R121, R121, -INF , !P3 ;  /* 0xff80000079797808 */ /* 0x000fe40005800000 */
[----:B------:R1:W-:Y:S01]  /*5200*/  I2F R111, R124 ;  /* 0x0000007c006f7306 */ /* 0x0003e20000201400 */
[----:B------:R-:W-:Y:S02]  /*5210*/  FSEL R126, R60, -INF , !P0 ;  /* 0xff8000003c7e7808 */ /* 0x000fe40004000000 */
[C---:B------:R-:W-:Y:S02]  /*5220*/  ISETP.GE.AND P3, PT, R124.reuse, R135, PT ;  /* 0x000000877c00720c */ /* 0x040fe40003f66270 */
[----:B------:R-:W-:-:S03]  /*5230*/  ISETP.GE.AND P0, PT, R124, R134, PT ;  /* 0x000000867c00720c */ /* 0x000fc60003f06270 */
[----:B------:R-:W3:Y:S01]  /*5240*/  MUFU.TANH R90, R90 ;  /* 0x0000005a005a7308 */ /* 0x000ee20000002400 */
[----:B--2---:R-:W-:-:S05]  /*5250*/  FFMA.FTZ R9, R0, R75, R9 ;  /* 0x0000004b00097223 */ /* 0x004fca0000010009 */
[----:B------:R-:W-:Y:S02]  /*5260*/  FSEL R46, R9, -INF , !P5 ;  /* 0xff800000092e7808 */ /* 0x000fe40006800000 */
[----:B------:R-:W2:Y:S01]  /*5270*/  MUFU.TANH R58, R58 ;  /* 0x0000003a003a7308 */ /* 0x000ea20000002400 */
[----:B-1----:R-:W-:Y:S02]  /*5280*/  FSEL R124, R88, -INF , !P1 ;  /* 0xff800000587c7808 */ /* 0x002fe40004800000 */
[----:B------:R-:W-:Y:S02]  /*5290*/  ISETP.GT.AND P5, PT, R180, R173, PT ;  /* 0x000000adb400720c */ /* 0x000fe40003fa4270 */
[----:B------:R-:W-:-:S03]  /*52a0*/  ISETP.GE.AND P1, PT, R30, R134, PT ;  /* 0x000000861e00720c */ /* 0x000fc60003f26270 */
[----:B------:R-:W1:Y:S01]  /*52b0*/  MUFU.TANH R57, R57 ;  /* 0x0000003900397308 */ /* 0x000e620000002400 */
[----:B---3--:R-:W-:-:S05]  /*52c0*/  FFMA.FTZ R90, R0, R29, R90 ;  /* 0x0000001d005a7223 */ /* 0x008fca000001005a */
[----:B------:R-:W-:Y:S02]  /*52d0*/  FSEL R127, R90, -INF , !P4 ;  /* 0xff8000005a7f7808 */ /* 0x000fe40006000000 */
[----:B------:R-:W-:Y:S01]  /*52e0*/  I2F R129, R70 ;  /* 0x0000004600817306 */ /* 0x000fe20000201400 */
[----:B--2---:R-:W-:Y:S01]  /*52f0*/  FFMA.FTZ R58, R0, R111, R58 ;  /* 0x0000006f003a7223 */ /* 0x004fe2000001003a */
[----:B------:R-:W-:-:S04]  /*5300*/  ISETP.GE.AND P4, PT, R70, R135, PT ;  /* 0x000000874600720c */ /* 0x000fc80003f86270 */
[----:B------:R-:W-:Y:S02]  /*5310*/  FSEL R125, R58, -INF , !P3 ;  /* 0xff8000003a7d7808 */ /* 0x000fe40005800000 */
[----:B------:R-:W2:Y:S01]  /*5320*/  MUFU.TANH R21, R21 ;  /* 0x0000001500157308 */ /* 0x000ea20000002400 */
[----:B-1----:R-:W-:Y:S01]  /*5330*/  FFMA.FTZ R57, R0, R111, R57 ;  /* 0x0000006f00397223 */ /* 0x002fe20000010039 */
[----:B------:R-:W-:-:S04]  /*5340*/  ISETP.GE.AND P3, PT, R68, R135, PT ;  /* 0x000000874400720c */ /* 0x000fc80003f66270 */
[----:B------:R-:W-:Y:S02]  /*5350*/  FSEL R62, R57, -INF , !P0 ;  /* 0xff800000393e7808 */ /* 0x000fe40004000000 */
[----:B------:R-:W1:Y:S01]  /*5360*/  MUFU.TANH R22, R22 ;  /* 0x0000001600167308 */ /* 0x000e620000002400 */
[----:B------:R-:W-:-:S04]  /*5370*/  ISETP.GE.AND P0, PT, R68, R134, PT ;  /* 0x000000864400720c */ /* 0x000fc80003f06270 */
[----:B------:R-:W-:Y:S02]  /*5380*/  FSEL R56, R56, -INF , !P0 ;  /* 0xff80000038387808 */ /* 0x000fe40004000000 */
[----:B------:R-:W-:Y:S01]  /*5390*/  ISETP.GE.AND P0, PT, R89, R134, PT ;  /* 0x000000865900720c */ /* 0x000fe20003f06270 */
[----:B------:R-:W3:Y:S01]  /*53a0*/  MUFU.TANH R23, R23 ;  /* 0x0000001700177308 */ /* 0x000ee20000002400 */
[----:B--2---:R-:W-:-:S05]  /*53b0*/  FFMA.FTZ R21, R0, R129, R21 ;  /* 0x0000008100157223 */ /* 0x004fca0000010015 */
[----:B------:R-:W-:Y:S02]  /*53c0*/  FSEL R59, R21, -INF , !P4 ;  /* 0xff800000153b7808 */ /* 0x000fe40006000000 */
[----:B------:R-:W2:Y:S01]  /*53d0*/  MUFU.TANH R24, R24 ;  /* 0x0000001800187308 */ /* 0x000ea20000002400 */
[----:B-1----:R-:W-:Y:S01]  /*53e0*/  FFMA.FTZ R22, R0, R109, R22 ;  /* 0x0000006d00167223 */ /* 0x002fe20000010016 */
[----:B------:R-:W-:-:S04]  /*53f0*/  ISETP.GE.AND P4, PT, R72, R135, PT ;  /* 0x000000874800720c */ /* 0x000fc80003f86270 */
[----:B------:R-:W-:Y:S02]  /*5400*/  FSEL R60, R22, -INF , !P1 ;  /* 0xff800000163c7808 */ /* 0x000fe40004800000 */
[----:B------:R-:W-:Y:S01]  /*5410*/  I2F R71, R72 ;  /* 0x0000004800477306 */ /* 0x000fe20000201400 */
[----:B---3--:R-:W-:Y:S01]  /*5420*/  FFMA.FTZ R23, R0, R129, R23 ;  /* 0x0000008100177223 */ /* 0x008fe20000010017 */
[----:B------:R-:W-:-:S04]  /*5430*/  ISETP.GE.AND P1, PT, R76, R134, PT ;  /* 0x000000864c00720c */ /* 0x000fc80003f26270 */
[----:B------:R-:W-:Y:S02]  /*5440*/  FSEL R58, R23, -INF , !P2 ;  /* 0xff800000173a7808 */ /* 0x000fe40005000000 */
[----:B------:R-:W-:Y:S01]  /*5450*/  I2F R77, R89 ;  /* 0x00000059004d7306 */ /* 0x000fe20000201400 */
[----:B--2---:R-:W-:Y:S01]  /*5460*/  FFMA.FTZ R24, R0, R31, R24 ;  /* 0x0000001f00187223 */ /* 0x004fe20000010018 */
        /* <DEDUP_REMOVED lines=16> */
[----:B------:R-:W3:Y:S01]  /*5570*/  I2F R3, R104 ;  /* 0x0000006800037306 */ /* 0x000ee20000201400 */
        /* <DEDUP_REMOVED lines=9> */
[-C--:B---3--:R-:W-:Y:S01]  /*5610*/  FFMA.FTZ R80, R0, R3.reuse, R80 ;  /* 0x0000000300507223 */ /* 0x088fe20000010050 */
[----:B------:R-:W-:Y:S01]  /*5620*/  ISETP.GE.AND P0, PT, R52, R134, PT ;  /* 0x000000863400720c */ /* 0x000fe20003f06270 */
[----:B------:R-:W-:-:S03]  /*5630*/  FFMA.FTZ R81, R0, R3, R81 ;  /* 0x0000000300517223 */ /* 0x000fc60000010051 */
[----:B------:R-:W-:Y:S02]  /*5640*/  FSEL R9, R80, -INF , !P4 ;  /* 0xff80000050097808 */ /* 0x000fe40006000000 */
[----:B------:R-:W2:Y:S08]  /*5650*/  MUFU.TANH R18, R18 ;  /* 0x0000001200127308 */ /* 0x000eb00000002400 */
        /* <DEDUP_REMOVED lines=67> */
.L_x_2688:
[----:B------:R-:W-:-:S04]  /*5a90*/  LEA R15, -R116, RZ, 0x7 ;  /* 0x000000ff740f7211 */ /* 0x000fc800078e39ff */
[----:B------:R-:W-:Y:S02]  /*5aa0*/  SHF.R.S32.HI R16, RZ, 0x1f, R15 ;  /* 0x0000001fff107819 */ /* 0x000fe4000001140f */
.L_x_2689:
        /* <DEDUP_REMOVED lines=121> */
.L_x_2691:
[----:B------:R-:W-:Y:S05]  /*6240*/  BSYNC B0 ;  /* 0x0000000000007941 */ /* 0x000fea0003800000 */
.L_x_2690:
[----:B------:R-:W0:Y:S01]  /*6250*/  LDGDEPBAR ;  /* 0x00000000000079af */ /* 0x000e220000000000 */
[----:B------:R-:W-:-:S04]  /*6260*/  IADD3 R132, P0, R15, R132, RZ ;  /* 0x000000840f847210 */ /* 0x000fc80007f1e0ff */
[----:B------:R-:W-:Y:S02]  /*6270*/  IADD3.X R133, R16, R133, RZ, P0, !PT ;  /* 0x0000008510857210 */ /* 0x000fe400007fe4ff */
.L_x_2687:
        /* <DEDUP_REMOVED lines=60> */
[----:B-1----:R-:W-:Y:S01]  /*6640*/  LDSM.16.MT88.4 R16, [R168+0xb400] ;  /* 0x00b40000a810783b */ /* 0x002fe20000004200 */
[----:B------:R-:W-:Y:S02]  /*6650*/  FMNMX.FTZ R15, R31, R2, !PT ;  /* 0x000000021f0f7209 */ /* 0x000fe40007810000 */
[----:B------:R-:W-:Y:S01]  /*6660*/  FMNMX.FTZ R2, R30, R3, !PT ;  /* 0x000000031e027209 */ /* 0x000fe20007810000 */
[----:B------:R-:W-:Y:S03]  /*6670*/  LDSM.16.MT88.4 R76, [R168+0xd000] ;  /* 0x00d00000a84c783b */ /* 0x000fe60000004200 */
[----:B------:R-:W-:Y:S01]  /*6680*/  FMNMX.FTZ R11, R29, R2, !PT ;  /* 0x000000021d0b7209 */ /* 0x000fe20007810000 */
[----:B------:R-:W1:Y:S03]  /*6690*/  SHFL.BFLY PT, R10, R15, 0x2, 0x1f ;  /* 0x0c401f000f0a7f89 */ /* 0x000e6600000e0000 */
[----:B------:R-:W-:Y:S01]  /*66a0*/  FMNMX.FTZ R2, R28, R11, !PT ;  /* 0x0000000b1c027209 */ /* 0x000fe20007810000 */
[----:B------:R-:W-:Y:S03]  /*66b0*/  LDSM.16.MT88.4 R100, [R118+0x9000] ;  /* 0x009000007664783b */ /* 0x000fe60000004200 */
[----:B------:R-:W-:Y:S01]  /*66c0*/  FMNMX.FTZ R11, R27, R2, !PT ;  /* 0x000000021b0b7209 */ /* 0x000fe20007810000 */
[----:B------:R-:W-:Y:S03]  /*66d0*/  LDSM.16.MT88.4 R20, [R118+0x9400] ;  /* 0x009400007614783b */ /* 0x000fe60000004200 */
[----:B------:R-:W-:-:S05]  /*66e0*/  FMNMX.FTZ R11, R26, R11, !PT ;  /* 0x0000000b1a0b7209 */ /* 0x000fca0007810000 */
[----:B------:R-:W-:Y:S01]  /*66f0*/  SHFL.BFLY PT, R2, R11, 0x2, 0x1f ;  /* 0x0c401f000b027f89 */ /* 0x000fe200000e0000 */
[----:B-1----:R-:W-:-:S05]  /*6700*/  FMNMX.FTZ R10, R15, R10, !PT ;  /* 0x0000000a0f0a7209 */ /* 0x002fca0007810000 */
        /* <DEDUP_REMOVED lines=26> */
[----:B------:R-:W-:Y:S01]  /*68b0*/  FFMA.FTZ R57, R57, c[0x0][0x23c], -R52 ;  /* 0x00008f0039397a23 */ /* 0x000fe20000010834 */
[----:B------:R-:W1:Y:S01]  /*68c0*/  MUFU.EX2 R64, R64 ;  /* 0x0000004000407308 */ /* 0x000e620000000800 */
[----:B--2---:R-:W-:Y:S01]  /*68d0*/  F2FP.PACK_AB R68, R130, R131 ;  /* 0x000000838244723e */ /* 0x004fe200000000ff */
[----:B------:R-:W-:Y:S01]  /*68e0*/  FADD.FTZ R130, R131, R130 ;  /* 0x0000008283827221 */ /* 0x000fe20000010000 */
[C---:B------:R-:W-:Y:S01]  /*68f0*/  FSETP.NEU.FTZ.AND P0, PT, R2.reuse, -INF , PT ;  /* 0xff8000000200780b */ /* 0x040fe20003f1d000 */
[----:B------:R-:W-:Y:S02]  /*6900*/  FMUL.FTZ R49, R2, c[0x0][0x23c] ;  /* 0x00008f0002317a20 */ /* 0x000fe40000410000 */
[----:B------:R-:W-:-:S02]  /*6910*/  FFMA.FTZ R192, R31, c[0x0][0x23c], -R52 ;  /* 0x00008f001fc07a23 */ /* 0x000fc40000010834 */
[----:B------:R-:W-:Y:S01]  /*6920*/  MUFU.EX2 R63, R63 ;  /* 0x0000003f003f7308 */ /* 0x000fe20000000800 */
[----:B------:R-:W-:Y:S02]  /*6930*/  FSEL R49, R49, RZ, P0 ;  /* 0x000000ff31317208 */ /* 0x000fe40000000000 */
[----:B------:R-:W-:-:S03]  /*6940*/  LEA R190, P0, R132, c[0x0][0x168], 0x1 ;  /* 0x00005a0084be7a11 */ /* 0x000fc600078008ff */
[----:B------:R-:W-:Y:S01]  /*6950*/  FFMA.FTZ R138, R8, c[0x0][0x23c], -R49 ;  /* 0x00008f00088a7a23 */ /* 0x000fe20000010831 */
[----:B------:R-:W-:Y:S01]  /*6960*/  LEA.HI.X R191, R132, c[0x0][0x16c], R133, 0x1, P0 ;  /* 0x00005b0084bf7a11 */ /* 0x000fe200000f0c85 */
[--C-:B------:R-:W-:Y:S01]  /*6970*/  FFMA.FTZ R137, R12, c[0x0][0x23c], -R49.reuse ;  /* 0x00008f000c897a23 */ /* 0x100fe20000010831 */
[----:B-1----:R-:W-:Y:S01]  /*6980*/  F2FP.PACK_AB R70, R64, R129 ;  /* 0x000000814046723e */ /* 0x002fe200000000ff */
[--C-:B------:R-:W-:Y:S01]  /*6990*/  FFMA.FTZ R136, R86, c[0x0][0x23c], -R49.reuse ;  /* 0x00008f0056887a23 */ /* 0x100fe20000010831 */
[----:B------:R-:W-:Y:S01]  /*69a0*/  LDSM.16.MT88.4 R12, [R168+0x9400] ;  /* 0x00940000a80c783b */ /* 0x000fe20000004200 */
[--C-:B------:R-:W-:Y:S01]  /*69b0*/  FFMA.FTZ R65, R66, c[0x0][0x23c], -R49.reuse ;  /* 0x00008f0042417a23 */ /* 0x100fe20000010831 */
[----:B------:R-:W-:Y:S01]  /*69c0*/  MUFU.EX2 R138, R138 ;  /* 0x0000008a008a7308 */ /* 0x000fe20000000800 */
[--C-:B------:R-:W-:Y:S01]  /*69d0*/  FFMA.FTZ R66, R106, c[0x0][0x23c], -R49.reuse ;  /* 0x00008f006a427a23 */ /* 0x100fe20000010831 */
[----:B------:R-:W1:Y:S01]  /*69e0*/  LDSM.16.MT88.4 R84, [R118+0xb000] ;  /* 0x00b000007654783b */ /* 0x000e620000004200 */
[----:B------:R-:W-:-:S02]  /*69f0*/  FFMA.FTZ R53, R74, c[0x0][0x23c], -R49 ;  /* 0x00008f004a357a23 */ /* 0x000fc40000010831 */
[--C-:B------:R-:W-:Y:S02]  /*6a00*/  FFMA.FTZ R54, R54, c[0x0][0x23c], -R49.reuse ;  /* 0x00008f0036367a23 */ /* 0x100fe40000010831 */
[--C-:B------:R-:W-:Y:S01]  /*6a10*/  FFMA.FTZ R25, R42, c[0x0][0x23c], -R49.reuse ;  /* 0x00008f002a197a23 */ /* 0x100fe20000010831 */
[----:B------:R-:W2:Y:S01]  /*6a20*/  MUFU.EX2 R137, R137 ;  /* 0x0000008900897308 */ /* 0x000ea20000000800 */
[--C-:B------:R-:W-:Y:S02]  /*6a30*/  FFMA.FTZ R45, R40, c[0x0][0x23c], -R49.reuse ;  /* 0x00008f00282d7a23 */ /* 0x100fe40000010831 */
[----:B------:R-:W-:Y:S02]  /*6a40*/  FFMA.FTZ R42, R41, c[0x0][0x23c], -R52 ;  /* 0x00008f00292a7a23 */ /* 0x000fe40000010834 */
[--C-:B------:R-:W-:Y:S02]  /*6a50*/  FFMA.FTZ R40, R38, c[0x0][0x23c], -R49.reuse ;  /* 0x00008f0026287a23 */ /* 0x100fe40000010831 */
[--C-:B------:R-:W-:Y:S01]  /*6a60*/  FFMA.FTZ R41, R36, c[0x0][0x23c], -R49.reuse ;  /* 0x00008f0024297a23 */ /* 0x100fe20000010831 */
        /* <DEDUP_REMOVED lines=10> */
[----:B------:R-:W2:Y:S01]  /*6b10*/  MUFU.EX2 R50, R50 ;  /* 0x0000003200327308 */ /* 0x000ea20000000800 */
[--C-:B------:R-:W-:Y:S02]  /*6b20*/  FFMA.FTZ R146, R143, c[0x0][0x23c], -R52.reuse ;  /* 0x00008f008f927a23 */ /* 0x100fe40000010834 */
[--C-:B------:R-:W-:Y:S02]  /*6b30*/  FFMA.FTZ R145, R141, c[0x0][0x23c], -R52.reuse ;  /* 0x00008f008d917a23 */ /* 0x100fe40000010834 */
[--C-:B------:R-:W-:Y:S02]  /*6b40*/  FFMA.FTZ R143, R139, c[0x0][0x23c], -R52.reuse ;  /* 0x00008f008b8f7a23 */ /* 0x100fe40000010834 */
[----:B------:R-:W-:Y:S01]  /*6b50*/  FFMA.FTZ R142, R147, c[0x0][0x23c], -R52 ;  /* 0x00008f00938e7a23 */ /* 0x000fe20000010834 */
[----:B---3--:R-:W-:Y:S01]  /*6b60*/  F2FP.PACK_AB R71, R65, R136 ;  /* 0x000000884147723e */ /* 0x008fe200000000ff */
[----:B------:R-:W-:Y:S01]  /*6b70*/  MUFU.EX2 R51, R51 ;  /* 0x0000003300337308 */ /* 0x000fe20000000800 */
[----:B------:R-:W-:-:S02]  /*6b80*/  FFMA.FTZ R144, R144, c[0x0][0x23c], -R49 ;  /* 0x00008f0090907a23 */ /* 0x000fc40000010831 */
[--C-:B------:R-:W-:Y:S02]  /*6b90*/  FFMA.FTZ R141, R148, c[0x0][0x23c], -R49.reuse ;  /* 0x00008f00948d7a23 */ /* 0x100fe40000010831 */
[--C-:B------:R-:W-:Y:S01]  /*6ba0*/  FFMA.FTZ R140, R140, c[0x0][0x23c], -R49.reuse ;  /* 0x00008f008c8c7a23 */ /* 0x100fe20000010831 */
[C---:B------:R-:W-:Y:S01]  /*6bb0*/  HMMA.16816.F32 R112, R68.reuse, R108, RZ ;  /* 0x0000006c4470723c */ /* 0x040fe200000018ff */
[----:B--2---:R-:W-:Y:S01]  /*6bc0*/  F2FP.PACK_AB R8, R50, R63 ;  /* 0x0000003f3208723e */ /* 0x004fe200000000ff */
[----:B------:R-:W2:Y:S01]  /*6bd0*/  MUFU.EX2 R24, R24 ;  /* 0x0000001800187308 */ /* 0x000ea20000000800 */
[--C-:B------:R-:W-:Y:S02]  /*6be0*/  FFMA.FTZ R139, R150, c[0x0][0x23c], -R49.reuse ;  /* 0x00008f00968b7a23 */ /* 0x100fe40000010831 */
[--C-:B------:R-:W-:Y:S02]  /*6bf0*/  FFMA.FTZ R150, R67, c[0x0][0x23c], -R52.reuse ;  /* 0x00008f0043967a23 */ /* 0x100fe40000010834 */
[--C-:B------:R-:W-:Y:S01]  /*6c00*/  FFMA.FTZ R67, R127, c[0x0][0x23c], -R52.reuse ;  /* 0x00008f007f437a23 */ /* 0x100fe20000010834 */
[----:B------:R-:W-:Y:S01]  /*6c10*/  HMMA.16816.F32 R108, R68, R110, RZ ;  /* 0x0000006e446c723c */ /* 0x000fe200000018ff */
[----:B------:R-:W-:Y:S01]  /*6c20*/  FFMA.FTZ R148, R125, c[0x0][0x23c], -R52 ;  /* 0x00008f007d947a23 */ /* 0x000fe20000010834 */
[----:B------:R-:W3:Y:S01]  /*6c30*/  MUFU.EX2 R66, R66 ;  /* 0x0000004200427308 */ /* 0x000ee20000000800 */
[----:B------:R-:W-:-:S02]  /*6c40*/  FFMA.FTZ R125, R126, c[0x0][0x23c], -R49 ;  /* 0x00008f007e7d7a23 */ /* 0x000fc40000010831 */
[--C-:B------:R-:W-:Y:S02]  /*6c50*/  FFMA.FTZ R124, R124, c[0x0][0x23c], -R49.reuse ;  /* 0x00008f007c7c7a23 */ /* 0x100fe40000010831 */
[--C-:B------:R-:W-:Y:S01]  /*6c60*/  FFMA.FTZ R127, R128, c[0x0][0x23c], -R49.reuse ;  /* 0x00008f00807f7a23 */ /* 0x100fe20000010831 */
[C---:B-1----:R-:W-:Y:S01]  /*6c70*/  HMMA.16816.F32 R88, R68.reuse, R84, RZ ;  /* 0x000000544458723c */ /* 0x042fe200000018ff */
[----:B------:R-:W-:Y:S01]  /*6c80*/  FFMA.FTZ R62, R62, c[0x0][0x23c], -R49 ;  /* 0x00008f003e3e7a23 */ /* 0x000fe20000010831 */
[----:B------:R-:W1:Y:S01]  /*6c90*/  MUFU.EX2 R53, R53 ;  /* 0x0000003500357308 */ /* 0x000e620000000800 */
[----:B--2---:R-:W-:Y:S01]  /*6ca0*/  F2FP.PACK_AB R10, R24, R51 ;  /* 0x00000033180a723e */ /* 0x004fe200000000ff */
[----:B------:R-:W-:Y:S02]  /*6cb0*/  FADD.FTZ R137, R138, R137 ;  /* 0x000000898a897221 */ /* 0x000fe40000010000 */
[----:B------:R-:W-:Y:S02]  /*6cc0*/  FADD.FTZ R129, R129, R130 ;  /* 0x0000008281817221 */ /* 0x000fe40000010000 */
[----:B------:R-:W-:Y:S01]  /*6cd0*/  HMMA.16816.F32 R84, R68, R86, RZ ;  /* 0x000000564454723c */ /* 0x000fe200000018ff */
[----:B------:R-:W-:Y:S01]  /*6ce0*/  FADD.FTZ R136, R136, R137 ;  /* 0x0000008988887221 */ /* 0x000fe20000010000 */
[----:B------:R-:W-:Y:S01]  /*6cf0*/  MUFU.EX2 R54, R54 ;  /* 0x0000003600367308 */ /* 0x000fe20000000800 */
[----:B------:R-:W-:-:S02]  /*6d00*/  FADD.FTZ R64, R64, R129 ;  /* 0x0000008140407221 */ /* 0x000fc40000010000 */
[----:B------:R-:W-:Y:S02]  /*6d10*/  FADD.FTZ R65, R65, R136 ;  /* 0x0000008841417221 */ /* 0x000fe40000010000 */
[----:B------:R-:W-:Y:S01]  /*6d20*/  FADD.FTZ R63, R63, R64 ;  /* 0x000000403f3f7221 */ /* 0x000fe20000010000 */
[C---:B------:R-:W-:Y:S01]  /*6d30*/  HMMA.16816.F32 R96, R68.reuse, R92, RZ ;  /* 0x0000005c4460723c */ /* 0x040fe200000018ff */
[----:B---3--:R-:W-:Y:S01]  /*6d40*/  FADD.FTZ R126, R66, R65 ;  /* 0x00000041427e7221 */ /* 0x008fe20000010000 */
[----:B------:R-:W2:Y:S01]  /*6d50*/  MUFU.EX2 R25, R25 ;  /* 0x0000001900197308 */ /* 0x000ea20000000800 */
[----:B-1----:R-:W-:Y:S01]  /*6d60*/  F2FP.PACK_AB R9, R53, R66 ;  /* 0x000000423509723e */ /* 0x002fe200000000ff */
[--C-:B------:R-:W-:Y:S02]  /*6d70*/  FFMA.FTZ R66, R59, c[0x0][0x23c], -R52.reuse ;  /* 0x00008f003b427a23 */ /* 0x100fe40000010834 */
[----:B------:R-:W-:Y:S02]  /*6d80*/  FFMA.FTZ R64, R55, c[0x0][0x23c], -R52 ;  /* 0x00008f0037407a23 */ /* 0x000fe40000010834 */
[----:B------:R-:W-:Y:S01]  /*6d90*/  HMMA.16816.F32 R92, R68, R94, RZ ;  /* 0x0000005e445c723c */ /* 0x000fe200000018ff */
[--C-:B------:R-:W-:Y:S01]  /*6da0*/  FFMA.FTZ R60, R60, c[0x0][0x23c], -R49.reuse ;  /* 0x00008f003c3c7a23 */ /* 0x100fe20000010831 */
[----:B------:R-:W-:Y:S01]  /*6db0*/  MUFU.EX2 R44, R44 ;  /* 0x0000002c002c7308 */ /* 0x000fe20000000800 */
[----:B------:R-:W-:-:S02]  /*6dc0*/  FFMA.FTZ R55, R58, c[0x0][0x23c], -R49 ;  /* 0x00008f003a377a23 */ /* 0x000fc40000010831 */
[--C-:B------:R-:W-:Y:S02]  /*6dd0*/  FFMA.FTZ R59, R56, c[0x0][0x23c], -R49.reuse ;  /* 0x00008f00383b7a23 */ /* 0x100fe40000010831 */
[----:B------:R-:W-:Y:S01]  /*6de0*/  FFMA.FTZ R30, R30, c[0x0][0x23c], -R49 ;  /* 0x00008f001e1e7a23 */ /* 0x000fe20000010831 */
[C---:B------:R-:W-:Y:S01]  /*6df0*/  HMMA.16816.F32 R80, R68.reuse, R76, RZ ;  /* 0x0000004c4450723c */ /* 0x040fe200000018ff */
[--C-:B------:R-:W-:Y:S01]  /*6e00*/  FFMA.FTZ R58, R48, c[0x0][0x23c], -R52.reuse ;  /* 0x00008f00303a7a23 */ /* 0x100fe20000010834 */
[----:B--2---:R-:W-:Y:S01]  /*6e10*/  F2FP.PACK_AB R11, R25, R54 ;  /* 0x00000036190b723e */ /* 0x004fe200000000ff */
[----:B------:R-:W1:Y:S01]  /*6e20*/  MUFU.EX2 R43, R43 ;  /* 0x0000002b002b7308 */ /* 0x000e620000000800 */
[----:B------:R-:W-:Y:S02]  /*6e30*/  FFMA.FTZ R56, R47, c[0x0][0x23c], -R52 ;  /* 0x00008f002f387a23 */ /* 0x000fe40000010834 */
[----:B------:R-:W-:Y:S02]  /*6e40*/  FADD.FTZ R50, R50, R63 ;  /* 0x0000003f32327221 */ /* 0x000fe40000010000 */
[----:B------:R-:W-:Y:S01]  /*6e50*/  HMMA.16816.F32 R76, R68, R78, RZ ;  /* 0x0000004e444c723c */ /* 0x000fe200000018ff */
[----:B------:R-:W-:-:S02]  /*6e60*/  FFMA.FTZ R47, R28, c[0x0][0x23c], -R49 ;  /* 0x00008f001c2f7a23 */ /* 0x000fc40000010831 */
[----:B------:R-:W-:Y:S01]  /*6e70*/  MUFU.EX2 R42, R42 ;  /* 0x0000002a002a7308 */ /* 0x000fe20000000800 */
[----:B------:R-:W-:Y:S02]  /*6e80*/  FADD.FTZ R51, R51, R50 ;  /* 0x0000003233337221 */ /* 0x000fe40000010000 */
[----:B------:R-:W-:Y:S02]  /*6e90*/  FFMA.FTZ R50, R29, c[0x0][0x23c], -R49 ;  /* 0x00008f001d327a23 */ /* 0x000fe40000010831 */
[C---:B------:R-:W-:Y:S01]  /*6ea0*/  HMMA.16816.F32 R112, R8.reuse, R12, R112 ;  /* 0x0000000c0870723c */ /* 0x040fe20000001870 */
[----:B------:R-:W-:Y:S02]  /*6eb0*/  FADD.FTZ R51, R24, R51 ;  /* 0x0000003318337221 */ /* 0x000fe40000010000 */
[----:B------:R-:W-:Y:S05]  /*6ec0*/  MUFU.EX2 R39, R39 ;  /* 0x0000002700277308 */ /* 0x000fea0000000800 */
[C---:B------:R-:W-:Y:S01]  /*6ed0*/  HMMA.16816.F32 R108, R8.reuse, R14, R108 ;  /* 0x0000000e086c723c */ /* 0x040fe2000000186c */
[----:B------:R-:W2:Y:S02]  /*6ee0*/  LDSM.16.MT88.4 R12, [R118+0xb400] ;  /* 0x00b40000760c783b */ /* 0x000ea40000004200 */
[----:B------:R-:W-:Y:S05]  /*6ef0*/  MUFU.EX2 R45, R45 ;  /* 0x0000002d002d7308 */ /* 0x000fea0000000800 */
[C---:B------:R-:W-:Y:S03]  /*6f00*/  HMMA.16816.F32 R96, R8.reuse, R16, R96 ;  /* 0x000000100860723c */ /* 0x040fe60000001860 */
[----:B------:R-:W3:Y:S05]  /*6f10*/  MUFU.EX2 R40, R40 ;  /* 0x0000002800287308 */ /* 0x000eea0000000800 */
[----:B------:R-:W-:Y:S01]  /*6f20*/  HMMA.16816.F32 R92, R8, R18, R92 ;  /* 0x00000012085c723c */ /* 0x000fe2000000185c */
[----:B------:R-:W4:Y:S02]  /*6f30*/  LDSM.16.MT88.4 R16, [R118+0xd000] ;  /* 0x00d000007610783b */ /* 0x000f240000004200 */
[----:B------:R-:W-:Y:S05]  /*6f40*/  MUFU.EX2 R41, R41 ;  /* 0x0000002900297308 */ /* 0x000fea0000000800 */
[C---:B------:R-:W-:Y:S03]  /*6f50*/  HMMA.16816.F32 R104, R68.reuse, R100, RZ ;  /* 0x000000644468723c */ /* 0x040fe600000018ff */
[----:B------:R-:W5:Y:S05]  /*6f60*/  MUFU.EX2 R38, R38 ;  /* 0x0000002600267308 */ /* 0x000f6a0000000800 */
[----:B------:R-:W-:Y:S03]  /*6f70*/  HMMA.16816.F32 R100, R68, R102, RZ ;  /* 0x000000664464723c */ /* 0x000fe600000018ff */
[----:B------:R-:W-:Y:S05]  /*6f80*/  MUFU.EX2 R36, R36 ;  /* 0x0000002400247308 */ /* 0x000fea0000000800 */
[C---:B--2---:R-:W-:Y:S03]  /*6f90*/  HMMA.16816.F32 R88, R8.reuse, R12, R88 ;  /* 0x0000000c0858723c */ /* 0x044fe60000001858 */
[----:B------:R-:W2:Y:S05]  /*6fa0*/  MUFU.EX2 R35, R35 ;  /* 0x0000002300237308 */ /* 0x000eaa0000000800 */
[----:B------:R-:W-:Y:S01]  /*6fb0*/  HMMA.16816.F32 R84, R8, R14, R84 ;  /* 0x0000000e0854723c */ /* 0x000fe20000001854 */
[----:B------:R-:W1:Y:S02]  /*6fc0*/  LDSM.16.MT88.4 R12, [R168+0xd400] ;  /* 0x00d40000a80c783b */ /* 0x000e640000004200 */
[----:B------:R-:W-:Y:S05]  /*6fd0*/  MUFU.EX2 R34, R34 ;  /* 0x0000002200227308 */ /* 0x000fea0000000800 */
[C---:B----4-:R-:W-:Y:S03]  /*6fe0*/  HMMA.16816.F32 R72, R68.reuse, R16, RZ ;  /* 0x000000104448723c */ /* 0x050fe600000018ff */
[----:B------:R-:W-:Y:S05]  /*6ff0*/  MUFU.EX2 R5, R5 ;  /* 0x0000000500057308 */ /* 0x000fea0000000800 */
[----:B------:R-:W-:Y:S01]  /*7000*/  HMMA.16816.F32 R68, R68, R18, RZ ;  /* 0x000000124444723c */ /* 0x000fe200000018ff */
[----:B------:R-:W-:Y:S02]  /*7010*/  LDSM.16.MT88.4 R16, [R118+0xa400] ;  /* 0x00a400007610783b */ /* 0x000fe40000004200 */
[----:B------:R-:W-:Y:S05]  /*7020*/  MUFU.EX2 R37, R37 ;  /* 0x0000002500257308 */ /* 0x000fea0000000800 */
[C---:B------:R-:W-:Y:S03]  /*7030*/  HMMA.16816.F32 R104, R8.reuse, R20, R104 ;  /* 0x000000140868723c */ /* 0x040fe60000001868 */
[----:B------:R-:W4:Y:S05]  /*7040*/  MUFU.EX2 R32, R32 ;  /* 0x0000002000207308 */ /* 0x000f2a0000000800 */
[C---:B------:R-:W-:Y:S01]  /*7050*/  HMMA.16816.F32 R100, R8.reuse, R22, R100 ;  /* 0x000000160864723c */ /* 0x040fe20000001864 */
[----:B------:R-:W-:Y:S02]  /*7060*/  LDSM.16.MT88.4 R20, [R168+0xa400] ;  /* 0x00a40000a814783b */ /* 0x000fe40000004200 */
[----:B------:R-:W-:Y:S05]  /*7070*/  MUFU.EX2 R33, R33 ;  /* 0x0000002100217308 */ /* 0x000fea0000000800 */
[C---:B-1----:R-:W-:Y:S03]  /*7080*/  HMMA.16816.F32 R80, R8.reuse, R12, R80 ;  /* 0x0000000c0850723c */ /* 0x042fe60000001850 */
[----:B------:R-:W1:Y:S05]  /*7090*/  MUFU.EX2 R4, R4 ;  /* 0x0000000400047308 */ /* 0x000e6a0000000800 */
[C---:B------:R-:W-:Y:S01]  /*70a0*/  HMMA.16816.F32 R76, R8.reuse, R14, R76 ;  /* 0x0000000e084c723c */ /* 0x040fe2000000184c */
[----:B------:R-:W1:Y:S02]  /*70b0*/  LDSM.16.MT88.4 R12, [R118+0xd400] ;  /* 0x00d40000760c783b */ /* 0x000e640000004200 */
[----:B------:R-:W-:Y:S08]  /*70c0*/  MUFU.EX2 R146, R146 ;  /* 0x0000009200927308 */ /* 0x000ff00000000800 */
[----:B------:R-:W1:Y:S08]  /*70d0*/  MUFU.EX2 R145, R145 ;  /* 0x0000009100917308 */ /* 0x000e700000000800 */
[----:B------:R-:W-:Y:S08]  /*70e0*/  MUFU.EX2 R143, R143 ;  /* 0x0000008f008f7308 */ /* 0x000ff00000000800 */
[----:B------:R-:W-:Y:S08]  /*70f0*/  MUFU.EX2 R142, R142 ;  /* 0x0000008e008e7308 */ /* 0x000ff00000000800 */
[----:B------:R-:W-:Y:S01]  /*7100*/  MUFU.EX2 R144, R144 ;  /* 0x0000009000907308 */ /* 0x000fe20000000800 */
[C---:B-1----:R-:W-:Y:S07]  /*7110*/  HMMA.16816.F32 R72, R8.reuse, R12, R72 ;  /* 0x0000000c0848723c */ /* 0x042fee0000001848 */
[----:B------:R-:W1:Y:S01]  /*7120*/  MUFU.EX2 R141, R141 ;  /* 0x0000008d008d7308 */ /* 0x000e620000000800 */
[----:B------:R-:W-:Y:S01]  /*7130*/  HMMA.16816.F32 R68, R8, R14, R68 ;  /* 0x0000000e0844723c */ /* 0x000fe20000001844 */
[----:B------:R-:W1:Y:S06]  /*7140*/  LDSM.16.MT88.4 R12, [R168+0x9800] ;  /* 0x00980000a80c783b */ /* 0x000e6c0000004200 */
[----:B------:R-:W-:Y:S01]  /*7150*/  MUFU.EX2 R140, R140 ;  /* 0x0000008c008c7308 */ /* 0x000fe20000000800 */
[----:B------:R-:W-:Y:S01]  /*7160*/  F2FP.PACK_AB R8, R43, R44 ;  /* 0x0000002c2b08723e */ /* 0x000fe200000000ff */
[----:B------:R-:W-:Y:S01]  /*7170*/  FADD.FTZ R44, R44, R51 ;  /* 0x000000332c2c7221 */ /* 0x000fe20000010000 */
[----:B---3--:R-:W-:-:S05]  /*7180*/  F2FP.PACK_AB R9, R40, R45 ;  /* 0x0000002d2809723e */ /* 0x008fca00000000ff */
[----:B------:R-:W3:Y:S01]  /*7190*/  MUFU.EX2 R139, R139 ;  /* 0x0000008b008b7308 */ /* 0x000ee20000000800 */
[----:B------:R-:W-:Y:S01]  /*71a0*/  F2FP.PACK_AB R10, R39, R42 ;  /* 0x0000002a270a723e */ /* 0x000fe200000000ff */
[----:B------:R-:W-:Y:S01]  /*71b0*/  FADD.FTZ R43, R43, R44 ;  /* 0x0000002c2b2b7221 */ /* 0x000fe20000010000 */
[----:B-----5:R-:W-:-:S03]  /*71c0*/  F2FP.PACK_AB R11, R38, R41 ;  /* 0x00000029260b723e */ /* 0x020fc600000000ff */
[----:B------:R-:W-:Y:S02]  /*71d0*/  FADD.FTZ R42, R42, R43 ;  /* 0x0000002b2a2a7221 */ /* 0x000fe40000010000 */
[----:B------:R-:W-:Y:S02]  /*71e0*/  MUFU.EX2 R121, R121 ;  /* 0x0000007900797308 */ /* 0x000fe40000000800 */
[----:B------:R-:W-:-:S06]  /*71f0*/  FADD.FTZ R39, R39, R42 ;  /* 0x0000002a27277221 */ /* 0x000fcc0000010000 */
[----:B------:R-:W5:Y:S08]  /*7200*/  MUFU.EX2 R150, R150 ;  /* 0x0000009600967308 */ /* 0x000f700000000800 */
[----:B------:R-:W-:Y:S01]  /*7210*/  MUFU.EX2 R67, R67 ;  /* 0x0000004300437308 */ /* 0x000fe20000000800 */
[C---:B-1----:R-:W-:Y:S07]  /*7220*/  HMMA.16816.F32 R112, R8.reuse, R12, R112 ;  /* 0x0000000c0870723c */ /* 0x042fee0000001870 */
[----:B------:R-:W-:Y:S01]  /*7230*/  MUFU.EX2 R148, R148 ;  /* 0x0000009400947308 */ /* 0x000fe20000000800 */
[C---:B------:R-:W-:Y:S01]  /*7240*/  HMMA.16816.F32 R108, R8.reuse, R14, R108 ;  /* 0x0000000e086c723c */ /* 0x040fe2000000186c */
[----:B------:R-:W1:Y:S06]  /*7250*/  LDSM.16.MT88.4 R12, [R118+0x9800] ;  /* 0x00980000760c783b */ /* 0x000e6c0000004200 */
[----:B------:R-:W-:Y:S08]  /*7260*/  MUFU.EX2 R125, R125 ;  /* 0x0000007d007d7308 */ /* 0x000ff00000000800 */
[----:B------:R-:W1:Y:S08]  /*7270*/  MUFU.EX2 R124, R124 ;  /* 0x0000007c007c7308 */ /* 0x000e700000000800 */
[----:B------:R-:W-:Y:S08]  /*7280*/  MUFU.EX2 R127, R127 ;  /* 0x0000007f007f7308 */ /* 0x000ff00000000800 */
[----:B------:R-:W2:Y:S08]  /*7290*/  MUFU.EX2 R62, R62 ;  /* 0x0000003e003e7308 */ /* 0x000eb00000000800 */
[----:B------:R-:W-:Y:S01]  /*72a0*/  MUFU.EX2 R61, R61 ;  /* 0x0000003d003d7308 */ /* 0x000fe20000000800 */
[C---:B-1----:R-:W-:Y:S07]  /*72b0*/  HMMA.16816.F32 R104, R8.reuse, R12, R104 ;  /* 0x0000000c0868723c */ /* 0x042fee0000001868 */
[----:B------:R-:W1:Y:S01]  /*72c0*/  MUFU.EX2 R66, R66 ;  /* 0x0000004200427308 */ /* 0x000e620000000800 */
[C---:B------:R-:W-:Y:S01]  /*72d0*/  HMMA.16816.F32 R100, R8.reuse, R14, R100 ;  /* 0x0000000e0864723c */ /* 0x040fe20000001864 */
[----:B------:R-:W1:Y:S06]  /*72e0*/  LDSM.16.MT88.4 R12, [R168+0xb800] ;  /* 0x00b80000a80c783b */ /* 0x000e6c0000004200 */
[----:B------:R-:W-:Y:S08]  /*72f0*/  MUFU.EX2 R57, R57 ;  /* 0x0000003900397308 */ /* 0x000ff00000000800 */
[----:B------:R-:W-:Y:S08]  /*7300*/  MUFU.EX2 R64, R64 ;  /* 0x0000004000407308 */ /* 0x000ff00000000800 */
[----:B------:R-:W-:Y:S08]  /*7310*/  MUFU.EX2 R60, R60 ;  /* 0x0000003c003c7308 */ /* 0x000ff00000000800 */
[----:B------:R-:W2:Y:S08]  /*7320*/  MUFU.EX2 R55, R55 ;  /* 0x0000003700377308 */ /* 0x000eb00000000800 */
[----:B------:R-:W-:Y:S01]  /*7330*/  MUFU.EX2 R59, R59 ;  /* 0x0000003b003b7308 */ /* 0x000fe20000000800 */
[C---:B-1----:R-:W-:Y:S07]  /*7340*/  HMMA.16816.F32 R96, R8.reuse, R12, R96 ;  /* 0x0000000c0860723c */ /* 0x042fee0000001860 */
[----:B------:R1:W1:Y:S01]  /*7350*/  MUFU.EX2 R48, R30 ;  /* 0x0000001e00307308 */ /* 0x0002620000000800 */
[C---:B------:R-:W-:Y:S01]  /*7360*/  HMMA.16816.F32 R92, R8.reuse, R14, R92 ;  /* 0x0000000e085c723c */ /* 0x040fe2000000185c */
[----:B------:R-:W2:Y:S06]  /*7370*/  LDSM.16.MT88.4 R12, [R118+0xb800] ;  /* 0x00b80000760c783b */ /* 0x000eac0000004200 */
[----:B------:R-:W-:Y:S01]  /*7380*/  MUFU.EX2 R192, R192 ;  /* 0x000000c000c07308 */ /* 0x000fe20000000800 */
[----:B-1----:R-:W-:Y:S07]  /*7390*/  LDSM.16.MT88.4 R28, [R118+0xa800] ;  /* 0x00a80000761c783b */ /* 0x002fee0000004200 */
[----:B------:R-:W-:Y:S01]  /*73a0*/  MUFU.EX2 R47, R47 ;  /* 0x0000002f002f7308 */ /* 0x000fe20000000800 */
[C---:B--2---:R-:W-:Y:S08]  /*73b0*/  HMMA.16816.F32 R88, R8.reuse, R12, R88 ;  /* 0x0000000c0858723c */ /* 0x044ff00000001858 */
        /* <DEDUP_REMOVED lines=8> */
[----:B------:R-:W-:Y:S01]  /*7440*/  F2FP.PACK_AB R8, R35, R36 ;  /* 0x000000242308723e */ /* 0x000fe200000000ff */
[----:B------:R-:W-:Y:S01]  /*7450*/  FADD.FTZ R36, R36, R39 ;  /* 0x0000002724247221 */ /* 0x000fe20000010000 */
[----:B----4-:R-:W-:-:S02]  /*7460*/  F2FP.PACK_AB R9, R32, R37 ;  /* 0x000000252009723e */ /* 0x010fc400000000ff */
[----:B------:R-:W-:Y:S01]  /*7470*/  F2FP.PACK_AB R10, R5, R34 ;  /* 0x00000022050a723e */ /* 0x000fe200000000ff */
[----:B------:R-:W-:Y:S01]  /*7480*/  FADD.FTZ R35, R35, R36 ;  /* 0x0000002423237221 */ /* 0x000fe20000010000 */
[----:B------:R-:W-:-:S03]  /*7490*/  F2FP.PACK_AB R11, R4, R33 ;  /* 0x00000021040b723e */ /* 0x000fc600000000ff */
[----:B------:R-:W-:-:S04]  /*74a0*/  FADD.FTZ R34, R34, R35 ;  /* 0x0000002322227221 */ /* 0x000fc80000010000 */
[----:B------:R-:W-:Y:S01]  /*74b0*/  FADD.FTZ R5, R5, R34 ;  /* 0x0000002205057221 */ /* 0x000fe20000010000 */
        /* <DEDUP_REMOVED lines=21> */
[----:B---3--:R-:W-:-:S07]  /*7610*/  F2FP.PACK_AB R11, R139, R140 ;  /* 0x0000008c8b0b723e */ /* 0x008fce00000000ff */
        /* <DEDUP_REMOVED lines=18> */
[----:B-----5:R-:W-:-:S02]  /*7740*/  F2FP.PACK_AB R8, R150, R121 ;  /* 0x000000799608723e */ /* 0x020fc400000000ff */
[----:B------:R-:W-:Y:S02]  /*7750*/  F2FP.PACK_AB R9, R124, R125 ;  /* 0x0000007d7c09723e */ /* 0x000fe400000000ff */
[----:B------:R-:W-:Y:S02]  /*7760*/  F2FP.PACK_AB R10, R148, R67 ;  /* 0x00000043940a723e */ /* 0x000fe400000000ff */
[----:B------:R-:W-:-:S07]  /*7770*/  F2FP.PACK_AB R11, R62, R127 ;  /* 0x0000007f3e0b723e */ /* 0x000fce00000000ff */
[C---:B------:R-:W-:Y:S08]  /*7780*/  HMMA.16816.F32 R112, R8.reuse, R20, R112 ;  /* 0x000000140870723c */ /* 0x040ff00000001870 */
        /* <DEDUP_REMOVED lines=8> */
[C---:B--2---:R-:W-:Y:S08]  /*7810*/  HMMA.16816.F32 R88, R8.reuse, R20, R88 ;  /* 0x000000140858723c */ /* 0x044ff00000001858 */
[C---:B------:R-:W-:Y:S01]  /*7820*/  HMMA.16816.F32 R84, R8.reuse, R22, R84 ;  /* 0x000000160854723c */ /* 0x040fe20000001854 */
[----:B------:R-:W-:Y:S07]  /*7830*/  LDSM.16.MT88.4 R20, [R118+0xe800] ;  /* 0x00e800007614783b */ /* 0x000fee0000004200 */
[C---:B-1----:R-:W-:Y:S08]  /*7840*/  HMMA.16816.F32 R80, R8.reuse, R12, R80 ;  /* 0x0000000c0850723c */ /* 0x042ff00000001850 */
[C---:B------:R-:W-:Y:S01]  /*7850*/  HMMA.16816.F32 R76, R8.reuse, R14, R76 ;  /* 0x0000000e084c723c */ /* 0x040fe2000000184c */
[----:B------:R-:W1:Y:S07]  /*7860*/  LDSM.16.MT88.4 R12, [R168+0xa800] ;  /* 0x00a80000a80c783b */ /* 0x000e6e0000004200 */
[C---:B---3--:R-:W-:Y:S07]  /*7870*/  HMMA.16816.F32 R72, R8.reuse, R16, R72 ;  /* 0x000000100848723c */ /* 0x048fee0000001848 */
[----:B------:R-:W-:Y:S01]  /*7880*/  FADD.FTZ R17, R53, R126 ;  /* 0x0000007e35117221 */ /* 0x000fe20000010000 */
[----:B------:R-:W-:Y:S01]  /*7890*/  HMMA.16816.F32 R68, R8, R18, R68 ;  /* 0x000000120844723c */ /* 0x000fe20000001844 */
[----:B------:R-:W-:-:S02]  /*78a0*/  FFMA.FTZ R53, R46, c[0x0][0x23c], -R52 ;  /* 0x00008f002e357a23 */ /* 0x000fc40000010834 */
[----:B------:R-:W-:Y:S02]  /*78b0*/  FADD.FTZ R52, R54, R17 ;  /* 0x0000001136347221 */ /* 0x000fe40000010000 */
[----:B------:R-:W2:Y:S01]  /*78c0*/  LDSM.16.MT88.4 R16, [R118+0xc800] ;  /* 0x00c800007610783b */ /* 0x000ea20000004200 */
[--C-:B------:R-:W-:Y:S01]  /*78d0*/  FFMA.FTZ R46, R27, c[0x0][0x23c], -R49.reuse ;  /* 0x00008f001b2e7a23 */ /* 0x100fe20000010831 */
[----:B------:R-:W-:Y:S01]  /*78e0*/  F2FP.PACK_AB R8, R66, R61 ;  /* 0x0000003d4208723e */ /* 0x000fe200000000ff */
[----:B------:R-:W-:Y:S01]  /*78f0*/  FFMA.FTZ R49, R26, c[0x0][0x23c], -R49 ;  /* 0x00008f001a317a23 */ /* 0x000fe20000010831 */
[----:B------:R-:W-:Y:S01]  /*7900*/  F2FP.PACK_AB R9, R55, R60 ;  /* 0x0000003c3709723e */ /* 0x000fe200000000ff */
[----:B------:R-:W-:Y:S01]  /*7910*/  FADD.FTZ R52, R25, R52 ;  /* 0x0000003419347221 */ /* 0x000fe20000010000 */
[----:B------:R-:W-:Y:S01]  /*7920*/  F2FP.PACK_AB R10, R64, R57 ;  /* 0x00000039400a723e */ /* 0x000fe200000000ff */
[----:B------:R-:W3:Y:S01]  /*7930*/  LDSM.16.MT88.4 R24, [R168+0xc800] ;  /* 0x00c80000a818783b */ /* 0x000ee20000004200 */
[----:B------:R-:W-:Y:S01]  /*7940*/  F2FP.PACK_AB R11, R48, R59 ;  /* 0x0000003b300b723e */ /* 0x000fe200000000ff */
[----:B------:R-:W-:Y:S01]  /*7950*/  FADD.FTZ R45, R45, R52 ;  /* 0x000000342d2d7221 */ /* 0x000fe20000010000 */
[----:B------:R-:W-:Y:S03]  /*7960*/  MUFU.EX2 R46, R46 ;  /* 0x0000002e002e7308 */ /* 0x000fe60000000800 */
[----:B------:R-:W-:-:S02]  /*7970*/  FADD.FTZ R40, R40, R45 ;  /* 0x0000002d28287221 */ /* 0x000fc40000010000 */
[C---:B------:R-:W-:Y:S02]  /*7980*/  HMMA.16816.F32 R104, R8.reuse, R28, R104 ;  /* 0x0000001c0868723c */ /* 0x040fe40000001868 */
[----:B------:R-:W-:Y:S01]  /*7990*/  FADD.FTZ R41, R41, R40 ;  /* 0x0000002829297221 */ /* 0x000fe20000010000 */
[----:B------:R-:W-:Y:S03]  /*79a0*/  MUFU.EX2 R28, R58 ;  /* 0x0000003a001c7308 */ /* 0x000fe60000000800 */
        /* <DEDUP_REMOVED lines=8> */
[----:B------:R-:W-:Y:S03]  /*7a30*/  MUFU.EX2 R49, R49 ;  /* 0x0000003100317308 */ /* 0x000fe60000000800 */
[----:B------:R-:W-:Y:S02]  /*7a40*/  FADD.FTZ R33, R4, R33 ;  /* 0x0000002104217221 */ /* 0x000fe40000010000 */
[----:B------:R-:W-:Y:S01]  /*7a50*/  HMMA.16816.F32 R100, R8, R30, R100 ;  /* 0x0000001e0864723c */ /* 0x000fe20000001864 */
[----:B------:R-:W-:Y:S02]  /*7a60*/  FADD.FTZ R4, R146, R5 ;  /* 0x0000000592047221 */ /* 0x000fe40000010000 */
[----:B------:R-:W4:Y:S01]  /*7a70*/  MUFU.EX2 R31, R56 ;  /* 0x00000038001f7308 */ /* 0x000f220000000800 */
[----:B------:R-:W-:-:S02]  /*7a80*/  FADD.FTZ R144, R144, R33 ;  /* 0x0000002190907221 */ /* 0x000fc40000010000 */
[----:B------:R-:W-:Y:S02]  /*7a90*/  FADD.FTZ R4, R145, R4 ;  /* 0x0000000491047221 */ /* 0x000fe40000010000 */
[C---:B--2---:R-:W-:Y:S01]  /*7aa0*/  HMMA.16816.F32 R88, R8.reuse, R16, R88 ;  /* 0x000000100858723c */ /* 0x044fe20000001858 */
[----:B------:R-:W-:Y:S02]  /*7ab0*/  FADD.FTZ R141, R141, R144 ;  /* 0x000000908d8d7221 */ /* 0x000fe40000010000 */
[----:B------:R-:W2:Y:S01]  /*7ac0*/  MUFU.EX2 R30, R50 ;  /* 0x00000032001e7308 */ /* 0x000ea20000000800 */
[----:B------:R-:W-:Y:S02]  /*7ad0*/  FADD.FTZ R143, R143, R4 ;  /* 0x000000048f8f7221 */ /* 0x000fe40000010000 */
[----:B------:R-:W-:Y:S02]  /*7ae0*/  FADD.FTZ R140, R140, R141 ;  /* 0x0000008d8c8c7221 */ /* 0x000fe40000010000 */
[----:B------:R-:W-:Y:S01]  /*7af0*/  HMMA.16816.F32 R84, R8, R18, R84 ;  /* 0x000000120854723c */ /* 0x000fe20000001854 */
[----:B------:R-:W5:Y:S01]  /*7b00*/  LDSM.16.MT88.4 R16, [R118+0xac00] ;  /* 0x00ac00007610783b */ /* 0x000f620000004200 */
        /* <DEDUP_REMOVED lines=9> */
[----:B------:R-:W-:Y:S01]  /*7ba0*/  LDSM.16.MT88.4 R24, [R168+0xac00] ;  /* 0x00ac0000a818783b */ /* 0x000fe20000004200 */
        /* <DEDUP_REMOVED lines=14> */
[----:B------:R-:W-:-:S07]  /*7c90*/  FADD.FTZ R59, R48, R59 ;  /* 0x0000003b303b7221 */ /* 0x000fce0000010000 */
[----:B------:R-:W-:Y:S01]  /*7ca0*/  HMMA.16816.F32 R68, R8, R22, R68 ;  /* 0x000000160844723c */ /* 0x000fe20000001844 */
[----:B------:R-:W3:Y:S06]  /*7cb0*/  LDSM.16.MT88.4 R20, [R118+0xcc00] ;  /* 0x00cc00007614783b */ /* 0x000eec0000004200 */
[----:B----4-:R-:W-:Y:S01]  /*7cc0*/  F2FP.PACK_AB R8, R31, R28 ;  /* 0x0000001c1f08723e */ /* 0x010fe200000000ff */
[----:B------:R-:W-:Y:S01]  /*7cd0*/  FADD.FTZ R28, R28, R5 ;  /* 0x000000051c1c7221 */ /* 0x000fe20000010000 */
[----:B--2---:R-:W-:Y:S01]  /*7ce0*/  F2FP.PACK_AB R9, R47, R30 ;  /* 0x0000001e2f09723e */ /* 0x004fe200000000ff */
[----:B------:R-:W-:Y:S01]  /*7cf0*/  FADD.FTZ R30, R30, R59 ;  /* 0x0000003b1e1e7221 */ /* 0x000fe20000010000 */
[----:B------:R-:W-:Y:S01]  /*7d00*/  F2FP.PACK_AB R10, R192, R29 ;  /* 0x0000001dc00a723e */ /* 0x000fe200000000ff */
[----:B------:R-:W-:Y:S01]  /*7d10*/  FADD.FTZ R28, R31, R28 ;  /* 0x0000001c1f1c7221 */ /* 0x000fe20000010000 */
[----:B------:R-:W-:Y:S01]  /*7d20*/  F2FP.PACK_AB R11, R49, R46 ;  /* 0x0000002e310b723e */ /* 0x000fe200000000ff */
[----:B------:R-:W-:-:S02]  /*7d30*/  FADD.FTZ R47, R47, R30 ;  /* 0x0000001e2f2f7221 */ /* 0x000fc40000010000 */
[----:B------:R-:W-:Y:S02]  /*7d40*/  FADD.FTZ R29, R29, R28 ;  /* 0x0000001c1d1d7221 */ /* 0x000fe40000010000 */
[----:B------:R-:W-:Y:S02]  /*7d50*/  FADD.FTZ R46, R46, R47 ;  /* 0x0000002f2e2e7221 */ /* 0x000fe40000010000 */
[----:B-----5:R-:W-:Y:S01]  /*7d60*/  HMMA.16816.F32 R104, R8, R16, R104 ;  /* 0x000000100868723c */ /* 0x020fe20000001868 */
[----:B------:R-:W-:Y:S02]  /*7d70*/  FADD.FTZ R192, R192, R29 ;  /* 0x0000001dc0c07221 */ /* 0x000fe40000010000 */
[----:B------:R-:W-:-:S05]  /*7d80*/  FADD.FTZ R193, R49, R46 ;  /* 0x0000002e31c17221 */ /* 0x000fca0000010000 */
[C---:B------:R-:W-:Y:S01]  /*7d90*/  HMMA.16816.F32 R100, R8.reuse, R18, R100 ;  /* 0x000000120864723c */ /* 0x040fe20000001864 */
[----:B------:R-:W2:Y:S07]  /*7da0*/  LDSM.16.MT88.4 R16, [R168+0xec00] ;  /* 0x00ec0000a810783b */ /* 0x000eae0000004200 */
[C---:B-1----:R-:W-:Y:S08]  /*7db0*/  HMMA.16816.F32 R96, R8.reuse, R12, R96 ;  /* 0x0000000c0860723c */ /* 0x042ff00000001860 */
[C---:B------:R-:W-:Y:S01]  /*7dc0*/  HMMA.16816.F32 R92, R8.reuse, R14, R92 ;  /* 0x0000000e085c723c */ /* 0x040fe2000000185c */
[----:B------:R-:W1:Y:S07]  /*7dd0*/  LDSM.16.MT88.4 R12, [R118+0xec00] ;  /* 0x00ec0000760c783b */ /* 0x000e6e0000004200 */
[C---:B------:R-:W-:Y:S08]  /*7de0*/  HMMA.16816.F32 R112, R8.reuse, R24, R112 ;  /* 0x000000180870723c */ /* 0x040ff00000001870 */
[C---:B------:R-:W-:Y:S08]  /*7df0*/  HMMA.16816.F32 R108, R8.reuse, R26, R108 ;  /* 0x0000001a086c723c */ /* 0x040ff0000000186c */
[C---:B---3--:R-:W-:Y:S08]  /*7e00*/  HMMA.16816.F32 R88, R8.reuse, R20, R88 ;  /* 0x000000140858723c */ /* 0x048ff00000001858 */
[C---:B------:R-:W-:Y:S08]  /*7e10*/  HMMA.16816.F32 R84, R8.reuse, R22, R84 ;  /* 0x000000160854723c */ /* 0x040ff00000001854 */
        /* <DEDUP_REMOVED lines=67> */
.L_x_2693:
[----:B------:R-:W-:-:S04]  /*8250*/  LEA R10, -R7, RZ, 0x7 ;  /* 0x000000ff070a7211 */ /* 0x000fc800078e39ff */
[----:B------:R-:W-:Y:S02]  /*8260*/  SHF.R.S32.HI R7, RZ, 0x1f, R10 ;  /* 0x0000001fff077819 */ /* 0x000fe4000001140a */
.L_x_2694:
        /* <DEDUP_REMOVED lines=258> */
[----:B------:R-:W-:-:S06]  /*9290*/  FMUL.FTZ R64, R64, c[0x0][0x2ec] ;  /* 0x0000bb0040407a20 */ /* 0x000fcc0000410000 */
[----:B------:R-:W-:Y:S01]  /*92a0*/  FMUL.FTZ R60, R60, c[0x0][0x2ec] ;  /* 0x0000bb003c3c7a20 */ /* 0x000fe20000410000 */
[----:B-1----:R-:W-:Y:S01]  /*92b0*/  HMMA.16816.F32 R40, R128, R120, R40 ;  /* 0x000000788028723c */ /* 0x002fe20000001828 */
[----:B------:R-:W-:Y:S01]  /*92c0*/  MUFU.TANH R141, R52 ;  /* 0x00000034008d7308 */ /* 0x000fe20000002400 */
[----:B------:R-:W-:-:S06]  /*92d0*/  FMUL.FTZ R62, R62, c[0x0][0x2ec] ;  /* 0x0000bb003e3e7a20 */ /* 0x000fcc0000410000 */
[C---:B------:R-:W-:Y:S01]  /*92e0*/  HMMA.16816.F32 R36, R128.reuse, R122, R36 ;  /* 0x0000007a8024723c */ /* 0x040fe20000001824 */
[----:B------:R-:W1:Y:S01]  /*92f0*/  LDSM.16.M88.4 R120, [R119+0x8400] ;  /* 0x008400007778783b */ /* 0x000e620000000200 */
[----:B------:R-:W-:Y:S06]  /*9300*/  MUFU.TANH R145, R60 ;  /* 0x0000003c00917308 */ /* 0x000fec0000002400 */
[C---:B--2---:R-:W-:Y:S02]  /*9310*/  HMMA.16816.F32 R48, R128.reuse, R124, R48 ;  /* 0x0000007c8030723c */ /* 0x044fe40000001830 */
[----:B------:R-:W-:Y:S06]  /*9320*/  MUFU.TANH R155, R62 ;  /* 0x0000003e009b7308 */ /* 0x000fec0000002400 */
[----:B------:R-:W-:Y:S01]  /*9330*/  HMMA.16816.F32 R44, R128, R126, R44 ;  /* 0x0000007e802c723c */ /* 0x000fe2000000182c */
[----:B------:R-:W2:Y:S01]  /*9340*/  LDSM.16.M88.4 R124, [R119+0x8000] ;  /* 0x00800000777c783b */ /* 0x000ea20000000200 */
[----:B------:R4:W-:Y:S01]  /*9350*/  MUFU.TANH R151, R58 ;  /* 0x0000003a00977308 */ /* 0x0009e20000002400 */
[----:B------:R-:W-:-:S05]  /*9360*/  FMUL.FTZ R43, R43, c[0x0][0x2ec] ;  /* 0x0000bb002b2b7a20 */ /* 0x000fca0000410000 */
[----:B------:R-:W-:Y:S02]  /*9370*/  FMUL.FTZ R36, R36, c[0x0][0x2ec] ;  /* 0x0000bb0024247a20 */ /* 0x000fe40000410000 */
[----:B------:R-:W-:Y:S01]  /*9380*/  FMUL.FTZ R38, R38, c[0x0][0x2ec] ;  /* 0x0000bb0026267a20 */ /* 0x000fe20000410000 */
        /* <DEDUP_REMOVED lines=8> */
[----:B------:R-:W-:Y:S01]  /*9410*/  LOP3.LUT R50, R48, R179, RZ, 0xfc, !PT ;  /* 0x000000b330327212 */ /* 0x000fe200078efcff */
[----:B------:R-:W-:Y:S01]  /*9420*/  FMUL.FTZ R46, R46, c[0x0][0x2ec] ;  /* 0x0000bb002e2e7a20 */ /* 0x000fe20000410000 */
[C---:B-1----:R-:W-:Y:S01]  /*9430*/  HMMA.16816.F32 R24, R128.reuse, R120, R24 ;  /* 0x000000788018723c */ /* 0x042fe20000001818 */
[----:B---3--:R-:W-:Y:S01]  /*9440*/  LOP3.LUT R56, R48, 0x8, R179, 0xfe, !PT ;  /* 0x0000000830387812 */ /* 0x008fe200078efeb3 */
[----:B----4-:R-:W-:Y:S01]  /*9450*/  FMUL.FTZ R58, R40, c[0x0][0x2ec] ;  /* 0x0000bb00283a7a20 */ /* 0x010fe20000410000 */
[----:B------:R-:W-:Y:S01]  /*9460*/  IADD3 R54, R50, 0x1, RZ ;  /* 0x0000000132367810 */ /* 0x000fe20007ffe0ff */
[----:B------:R-:W-:Y:S01]  /*9470*/  MUFU.TANH R153, R46 ;  /* 0x0000002e00997308 */ /* 0x000fe20000002400 */
[-C--:B------:R-:W-:Y:S01]  /*9480*/  ISETP.GE.AND P0, PT, R56, R135.reuse, PT ;  /* 0x000000873800720c */ /* 0x080fe20003f06270 */
[----:B------:R-:W-:Y:S01]  /*9490*/  FMUL.FTZ R47, R47, c[0x0][0x2ec] ;  /* 0x0000bb002f2f7a20 */ /* 0x000fe20000410000 */
[----:B------:R-:W-:Y:S01]  /*94a0*/  ISETP.GE.AND P1, PT, R54, R135, PT ;  /* 0x000000873600720c */ /* 0x000fe20003f26270 */
[----:B------:R-:W-:Y:S01]  /*94b0*/  HMMA.16816.F32 R20, R128, R122, R20 ;  /* 0x0000007a8014723c */ /* 0x000fe20000001814 */
[----:B------:R-:W1:Y:S01]  /*94c0*/  LDSM.16.M88.4 R120, [R119+0x8c00] ;  /* 0x008c00007778783b */ /* 0x000e620000000200 */
[----:B------:R-:W-:-:S02]  /*94d0*/  ISETP.GE.AND P5, PT, R56, R134, PT ;  /* 0x000000863800720c */ /* 0x000fc40003fa6270 */
[----:B------:R-:W-:Y:S04]  /*94e0*/  I2F R52, R54 ;  /* 0x0000003600347306 */ /* 0x000fe80000201400 */
[C---:B--2---:R-:W-:Y:S04]  /*94f0*/  HMMA.16816.F32 R32, R128.reuse, R124, R32 ;  /* 0x0000007c8020723c */ /* 0x044fe80000001820 */
[----:B------:R-:W-:Y:S04]  /*9500*/  MUFU.TANH R139, R139 ;  /* 0x0000008b008b7308 */ /* 0x000fe80000002400 */
[----:B------:R-:W-:Y:S01]  /*9510*/  HMMA.16816.F32 R28, R128, R126, R28 ;  /* 0x0000007e801c723c */ /* 0x000fe2000000181c */
[----:B------:R-:W2:Y:S01]  /*9520*/  LDSM.16.M88.4 R124, [R119+0x8800] ;  /* 0x00880000777c783b */ /* 0x000ea20000000200 */
        /* <DEDUP_REMOVED lines=9> */
[----:B------:R-:W-:-:S02]  /*95c0*/  FMUL.FTZ R35, R35, c[0x0][0x2ec] ;  /* 0x0000bb0023237a20 */ /* 0x000fc40000410000 */
[----:B------:R-:W-:-:S03]  /*95d0*/  FMUL.FTZ R23, R23, c[0x0][0x2ec] ;  /* 0x0000bb0017177a20 */ /* 0x000fc60000410000 */
[----:B------:R-:W-:Y:S01]  /*95e0*/  MUFU.TANH R39, R39 ;  /* 0x0000002700277308 */ /* 0x000fe20000002400 */
[----:B------:R-:W-:Y:S01]  /*95f0*/  FMUL.FTZ R28, R28, c[0x0][0x2ec] ;  /* 0x0000bb001c1c7a20 */ /* 0x000fe20000410000 */
[----:B-1----:R-:W-:Y:S01]  /*9600*/  HMMA.16816.F32 R8, R128, R120, R8 ;  /* 0x000000788008723c */ /* 0x002fe20000001808 */
[----:B------:R-:W-:Y:S02]  /*9610*/  FMUL.FTZ R29, R29, c[0x0][0x2ec] ;  /* 0x0000bb001d1d7a20 */ /* 0x000fe40000410000 */
[----:B------:R-:W-:-:S03]  /*9620*/  FMUL.FTZ R31, R31, c[0x0][0x2ec] ;  /* 0x0000bb001f1f7a20 */ /* 0x000fc60000410000 */
[----:B------:R-:W-:Y:S01]  /*9630*/  MUFU.TANH R33, R33 ;  /* 0x0000002100217308 */ /* 0x000fe20000002400 */
[----:B------:R-:W-:Y:S01]  /*9640*/  FMUL.FTZ R121, R65, c[0x0][0x2ec] ;  /* 0x0000bb0041797a20 */ /* 0x000fe20000410000 */
[----:B------:R-:W-:Y:S01]  /*9650*/  HMMA.16816.F32 R4, R128, R122, R4 ;  /* 0x0000007a8004723c */ /* 0x000fe20000001804 */
[----:B------:R-:W-:-:S05]  /*9660*/  FMUL.FTZ R65, R66, c[0x0][0x2ec] ;  /* 0x0000bb0042417a20 */ /* 0x000fca0000410000 */
[----:B------:R-:W-:Y:S02]  /*9670*/  MUFU.TANH R121, R121 ;  /* 0x0000007900797308 */ /* 0x000fe40000002400 */
[C---:B--2---:R-:W-:Y:S06]  /*9680*/  HMMA.16816.F32 R16, R128.reuse, R124, R16 ;  /* 0x0000007c8010723c */ /* 0x044fec0000001810 */
[----:B------:R1:W-:Y:S02]  /*9690*/  MUFU.TANH R123, R57 ;  /* 0x00000039007b7308 */ /* 0x0003e40000002400 */
[----:B------:R-:W-:Y:S01]  /*96a0*/  HMMA.16816.F32 R12, R128, R126, R12 ;  /* 0x0000007e800c723c */ /* 0x000fe2000000180c */
[----:B------:R-:W-:-:S02]  /*96b0*/  FMUL.FTZ R9, R9, c[0x0][0x2ec] ;  /* 0x0000bb0009097a20 */ /* 0x000fc40000410000 */
[----:B------:R-:W-:-:S03]  /*96c0*/  FMUL.FTZ R11, R11, c[0x0][0x2ec] ;  /* 0x0000bb000b0b7a20 */ /* 0x000fc60000410000 */
[----:B------:R-:W2:Y:S01]  /*96d0*/  MUFU.TANH R129, R67 ;  /* 0x0000004300817308 */ /* 0x000ea20000002400 */
[----:B------:R-:W-:Y:S02]  /*96e0*/  FMUL.FTZ R131, R44, c[0x0][0x2ec] ;  /* 0x0000bb002c837a20 */ /* 0x000fe40000410000 */
[----:B------:R-:W-:Y:S02]  /*96f0*/  FMUL.FTZ R127, R61, c[0x0][0x2ec] ;  /* 0x0000bb003d7f7a20 */ /* 0x000fe40000410000 */
[----:B------:R-:W-:Y:S02]  /*9700*/  FMUL.FTZ R61, R63, c[0x0][0x2ec] ;  /* 0x0000bb003f3d7a20 */ /* 0x000fe40000410000 */
[----:B------:R-:W-:Y:S01]  /*9710*/  FMUL.FTZ R5, R5, c[0x0][0x2ec] ;  /* 0x0000bb0005057a20 */ /* 0x000fe20000410000 */
[----:B------:R3:W4:Y:S01]  /*9720*/  I2F R44, R56 ;  /* 0x00000038002c7306 */ /* 0x0007220000201400 */
[----:B-1----:R-:W-:Y:S02]  /*9730*/  FMUL.FTZ R57, R55, c[0x0][0x2ec] ;  /* 0x0000bb0037397a20 */ /* 0x002fe40000410000 */
[----:B------:R-:W-:-:S02]  /*9740*/  FMUL.FTZ R16, R16, c[0x0][0x2ec] ;  /* 0x0000bb0010107a20 */ /* 0x000fc40000410000 */
[----:B------:R-:W-:Y:S02]  /*9750*/  FMUL.FTZ R17, R17, c[0x0][0x2ec] ;  /* 0x0000bb0011117a20 */ /* 0x000fe40000410000 */
[----:B------:R-:W-:Y:S01]  /*9760*/  FMUL.FTZ R19, R19, c[0x0][0x2ec] ;  /* 0x0000bb0013137a20 */ /* 0x000fe20000410000 */
[----:B------:R1:W-:Y:S01]  /*9770*/  MUFU.TANH R55, R49 ;  /* 0x0000003100377308 */ /* 0x0003e20000002400 */
[----:B--2---:R-:W-:Y:S02]  /*9780*/  FFMA.FTZ R129, R0, R52, R129 ;  /* 0x0000003400817223 */ /* 0x004fe40000010081 */
[----:B------:R-:W-:Y:S02]  /*9790*/  FMUL.FTZ R12, R12, c[0x0][0x2ec] ;  /* 0x0000bb000c0c7a20 */ /* 0x000fe40000410000 */
[----:B------:R-:W-:Y:S02]  /*97a0*/  FMUL.FTZ R14, R14, c[0x0][0x2ec] ;  /* 0x0000bb000e0e7a20 */ /* 0x000fe40000410000 */
[----:B------:R-:W-:Y:S01]  /*97b0*/  FMUL.FTZ R13, R13, c[0x0][0x2ec] ;  /* 0x0000bb000d0d7a20 */ /* 0x000fe20000410000 */
[----:B------:R-:W-:Y:S01]  /*97c0*/  MUFU.TANH R127, R127 ;  /* 0x0000007f007f7308 */ /* 0x000fe20000002400 */
[----:B---3--:R-:W-:Y:S01]  /*97d0*/  LOP3.LUT R56, R48, 0x10, R179, 0xfe, !PT ;  /* 0x0000001030387812 */ /* 0x008fe200078efeb3 */
[----:B----4-:R-:W-:-:S02]  /*97e0*/  FFMA.FTZ R155, R0, R44, R155 ;  /* 0x0000002c009b7223 */ /* 0x010fc4000001009b */
[----:B------:R-:W-:Y:S02]  /*97f0*/  FMUL.FTZ R15, R15, c[0x0][0x2ec] ;  /* 0x0000bb000f0f7a20 */ /* 0x000fe40000410000 */
[----:B------:R-:W-:Y:S01]  /*9800*/  FMUL.FTZ R7, R7, c[0x0][0x2ec] ;  /* 0x0000bb0007077a20 */ /* 0x000fe20000410000 */
[----:B------:R-:W-:Y:S01]  /*9810*/  FSEL R40, R155, -INF , !P5 ;  /* 0xff8000009b287808 */ /* 0x000fe20006800000 */
[----:B-1----:R-:W-:Y:S01]  /*9820*/  FFMA.FTZ R49, R0, R52, R121 ;  /* 0x0000003400317223 */ /* 0x002fe20000010079 */
[----:B------:R-:W-:Y:S04]  /*9830*/  MUFU.TANH R61, R61 ;  /* 0x0000003d003d7308 */ /* 0x000fe80000002400 */
[----:B------:R-:W-:Y:S02]  /*9840*/  FSEL R49, R49, -INF , !P1 ;  /* 0xff80000031317808 */ /* 0x000fe40004800000 */
[----:B------:R-:W-:-:S02]  /*9850*/  ISETP.GE.AND P1, PT, R54, R134, PT ;  /* 0x000000863600720c */ /* 0x000fc40003f26270 */
[----:B------:R-:W-:Y:S01]  /*9860*/  IADD3 R54, R50, 0x9, RZ ;  /* 0x0000000932367810 */ /* 0x000fe20007ffe0ff */
[----:B------:R-:W1:Y:S03]  /*9870*/  I2F R46, R56 ;  /* 0x00000038002e7306 */ /* 0x000e660000201400 */
[----:B------:R-:W-:-:S05]  /*9880*/  ISETP.GE.AND P5, PT, R54, R135, PT ;  /* 0x000000873600720c */ /* 0x000fca0003fa6270 */
[----:B------:R-:W2:Y:S08]  /*9890*/  I2F R52, R54 ;  /* 0x0000003600347306 */ /* 0x000eb00000201400 */
[----:B------:R3:W-:Y:S01]  /*98a0*/  MUFU.TANH R63, R53 ;  /* 0x00000035003f7308 */ /* 0x0007e20000002400 */
[----:B-1----:R-:W-:-:S07]  /*98b0*/  FFMA.FTZ R130, R0, R46, R151 ;  /* 0x0000002e00827223 */ /* 0x002fce0000010097 */
[----:B------:R1:W-:Y:S01]  /*98c0*/  MUFU.TANH R67, R59 ;  /* 0x0000003b00437308 */ /* 0x0003e20000002400 */
[----:B---3--:R-:W-:-:S07]  /*98d0*/  FMUL.FTZ R53, R51, c[0x0][0x2ec] ;  /* 0x0000bb0033357a20 */ /* 0x008fce0000410000 */
[----:B------:R-:W-:Y:S01]  /*98e0*/  MUFU.TANH R131, R131 ;  /* 0x0000008300837308 */ /* 0x000fe20000002400 */
[----:B------:R-:W-:Y:S02]  /*98f0*/  FMUL.FTZ R51, R45, c[0x0][0x2ec] ;  /* 0x0000bb002d337a20 */ /* 0x000fe40000410000 */
[----:B------:R-:W-:Y:S01]  /*9900*/  FFMA.FTZ R45, R0, R44, R145 ;  /* 0x0000002c002d7223 */ /* 0x000fe20000010091 */
[----:B------:R-:W-:Y:S01]  /*9910*/  FSEL R44, R129, -INF , !P1 ;  /* 0xff800000812c7808 */ /* 0x000fe20004800000 */
[----:B------:R-:W-:Y:S01]  /*9920*/  FMUL.FTZ R145, R42, c[0x0][0x2ec] ;  /* 0x0000bb002a917a20 */ /* 0x000fe20000410000 */
[----:B------:R-:W-:Y:S01]  /*9930*/  ISETP.GE.AND P1, PT, R56, R135, PT ;  /* 0x000000873800720c */ /* 0x000fe20003f26270 */
[----:B-1----:R-:W-:Y:S01]  /*9940*/  FMUL.FTZ R59, R41, c[0x0][0x2ec] ;  /* 0x0000bb00293b7a20 */ /* 0x002fe20000410000 */
[----:B------:R-:W-:Y:S01]  /*9950*/  FSEL R45, R45, -INF , !P0 ;  /* 0xff8000002d2d7808 */ /* 0x000fe20004000000 */
[----:B--2---:R-:W-:Y:S01]  /*9960*/  FFMA.FTZ R41, R0, R52, R127 ;  /* 0x0000003400297223 */ /* 0x004fe2000001007f */
[----:B------:R-:W-:Y:S01]  /*9970*/  ISETP.GE.AND P0, PT, R56, R134, PT ;  /* 0x000000863800720c */ /* 0x000fe20003f06270 */
[----:B------:R-:W-:Y:S01]  /*9980*/  FFMA.FTZ R42, R0, R52, R61 ;  /* 0x00000034002a7223 */ /* 0x000fe2000001003d */
[----:B------:R-:W-:Y:S01]  /*9990*/  LOP3.LUT R56, R48, 0x18, R179, 0xfe, !PT ;  /* 0x0000001830387812 */ /* 0x000fe200078efeb3 */
[----:B------:R-:W-:Y:S01]  /*99a0*/  FFMA.FTZ R61, R0, R46, R143 ;  /* 0x0000002e003d7223 */ /* 0x000fe2000001008f */
[----:B------:R-:W-:Y:S01]  /*99b0*/  FSEL R41, R41, -INF , !P5 ;  /* 0xff80000029297808 */ /* 0x000fe20006800000 */
[----:B------:R-:W-:Y:S01]  /*99c0*/  MUFU.TANH R127, R59 ;  /* 0x0000003b007f7308 */ /* 0x000fe20000002400 */
[----:B------:R-:W-:-:S02]  /*99d0*/  ISETP.GE.AND P5, PT, R54, R134, PT ;  /* 0x000000863600720c */ /* 0x000fc40003fa6270 */
[----:B------:R-:W-:Y:S02]  /*99e0*/  IADD3 R54, R50, 0x11, RZ ;  /* 0x0000001132367810 */ /* 0x000fe40007ffe0ff */
[----:B------:R-:W-:Y:S02]  /*99f0*/  FSEL R61, R61, -INF , !P1 ;  /* 0xff8000003d3d7808 */ /* 0x000fe40004800000 */
[----:B------:R-:W-:Y:S01]  /*9a00*/  FSEL R42, R42, -INF , !P5 ;  /* 0xff8000002a2a7808 */ /* 0x000fe20006800000 */
[----:B------:R-:W1:Y:S01]  /*9a10*/  I2F R46, R56 ;  /* 0x00000038002e7306 */ /* 0x000e620000201400 */
[C---:B------:R-:W-:Y:S02]  /*9a20*/  ISETP.GE.AND P1, PT, R56.reuse, R134, PT ;  /* 0x000000863800720c */ /* 0x040fe40003f26270 */
[----:B------:R-:W-:Y:S02]  /*9a30*/  ISETP.GE.AND P5, PT, R56, R135, PT ;  /* 0x000000873800720c */ /* 0x000fe40003fa6270 */
[----:B------:R-:W-:-:S02]  /*9a40*/  FSEL R130, R130, -INF , !P0 ;  /* 0xff80000082827808 */ /* 0x000fc40004000000 */
[----:B------:R-:W-:Y:S01]  /*9a50*/  ISETP.GE.AND P0, PT, R54, R135, PT ;  /* 0x000000873600720c */ /* 0x000fe20003f06270 */
[----:B------:R-:W2:Y:S01]  /*9a60*/  I2F R52, R54 ;  /* 0x0000003600347306 */ /* 0x000ea20000201400 */
[----:B-1----:R-:W-:-:S07]  /*9a70*/  FFMA.FTZ R141, R0, R46, R141 ;  /* 0x0000002e008d7223 */ /* 0x002fce000001008d */
[----:B------:R-:W-:Y:S01]  /*9a80*/  MUFU.TANH R143, R36 ;  /* 0x00000024008f7308 */ /* 0x000fe20000002400 */
[----:B------:R-:W-:Y:S01]  /*9a90*/  FFMA.FTZ R149, R0, R46, R149 ;  /* 0x0000002e00957223 */ /* 0x000fe20000010095 */
[----:B------:R-:W-:Y:S02]  /*9aa0*/  IADD3 R46, R50, 0x19, RZ ;  /* 0x00000019322e7810 */ /* 0x000fe40007ffe0ff */
[----:B------:R-:W-:Y:S02]  /*9ab0*/  FSEL R205, R141, -INF , !P5 ;  /* 0xff8000008dcd7808 */ /* 0x000fe40006800000 */
[----:B------:R-:W-:Y:S01]  /*9ac0*/  FSEL R206, R149, -INF , !P1 ;  /* 0xff80000095ce7808 */ /* 0x000fe20004800000 */
[CC--:B--2---:R-:W-:Y:S01]  /*9ad0*/  FFMA.FTZ R59, R0.reuse, R52.reuse, R123 ;  /* 0x00000034003b7223 */ /* 0x0c4fe2000001007b */
[----:B------:R-:W1:Y:S01]  /*9ae0*/  I2F R124, R46 ;  /* 0x0000002e007c7306 */ /* 0x000e620000201400 */
[----:B------:R-:W-:Y:S01]  /*9af0*/  FFMA.FTZ R67, R0, R52, R67 ;  /* 0x0000003400437223 */ /* 0x000fe20000010043 */
[----:B------:R-:W-:-:S02]  /*9b00*/  LOP3.LUT R52, R48, 0x20, R179, 0xfe, !PT ;  /* 0x0000002030347812 */ /* 0x000fc400078efeb3 */
[-C--:B------:R-:W-:Y:S02]  /*9b10*/  ISETP.GE.AND P1, PT, R46, R135.reuse, PT ;  /* 0x000000872e00720c */ /* 0x080fe40003f26270 */
[----:B------:R-:W-:Y:S02]  /*9b20*/  FSEL R59, R59, -INF , !P0 ;  /* 0xff8000003b3b7808 */ /* 0x000fe40004000000 */
[----:B------:R-:W2:Y:S01]  /*9b30*/  I2F R36, R52 ;  /* 0x0000003400247306 */ /* 0x000ea20000201400 */
[-C--:B------:R-:W-:Y:S02]  /*9b40*/  ISETP.GE.AND P0, PT, R54, R134.reuse, PT ;  /* 0x000000863600720c */ /* 0x080fe40003f06270 */
[C---:B------:R-:W-:Y:S02]  /*9b50*/  ISETP.GE.AND P5, PT, R52.reuse, R134, PT ;  /* 0x000000863400720c */ /* 0x040fe40003fa6270 */
[----:B------:R-:W-:Y:S02]  /*9b60*/  FSEL R208, R67, -INF , !P0 ;  /* 0xff80000043d07808 */ /* 0x000fe40004000000 */
[----:B------:R-:W-:Y:S01]  /*9b70*/  ISETP.GE.AND P0, PT, R52, R135, PT ;  /* 0x000000873400720c */ /* 0x000fe20003f06270 */
[----:B-1----:R-:W-:Y:S01]  /*9b80*/  FFMA.FTZ R63, R0, R124, R63 ;  /* 0x0000007c003f7223 */ /* 0x002fe2000001003f */
[----:B------:R1:W-:Y:S04]  /*9b90*/  MUFU.TANH R141, R38 ;  /* 0x00000026008d7308 */ /* 0x0003e80000002400 */
[----:B------:R-:W-:-:S02]  /*9ba0*/  FSEL R123, R63, -INF , !P1 ;  /* 0xff8000003f7b7808 */ /* 0x000fc40004800000 */
[----:B------:R-:W-:Y:S01]  /*9bb0*/  ISETP.GE.AND P1, PT, R46, R134, PT ;  /* 0x000000862e00720c */ /* 0x000fe20003f26270 */
[CC--:B--2---:R-:W-:Y:S01]  /*9bc0*/  FFMA.FTZ R121, R0.reuse, R36.reuse, R139 ;  /* 0x0000002400797223 */ /* 0x0c4fe2000001008b */
[----:B------:R-:W-:Y:S01]  /*9bd0*/  MUFU.TANH R53, R53 ;  /* 0x0000003500357308 */ /* 0x000fe20000002400 */
[----:B------:R-:W-:Y:S01]  /*9be0*/  FFMA.FTZ R128, R0, R36, R147 ;  /* 0x0000002400807223 */ /* 0x000fe20000010093 */
[----:B------:R-:W-:Y:S01]  /*9bf0*/  LOP3.LUT R46, R48, 0x28, R179, 0xfe, !PT ;  /* 0x00000028302e7812 */ /* 0x000fe200078efeb3 */
[----:B------:R-:W-:Y:S01]  /*9c00*/  FMUL.FTZ R52, R32, c[0x0][0x2ec] ;  /* 0x0000bb0020347a20 */ /* 0x000fe20000410000 */
[----:B------:R-:W-:Y:S02]  /*9c10*/  FSEL R121, R121, -INF , !P0 ;  /* 0xff80000079797808 */ /* 0x000fe40004000000 */
[----:B------:R-:W-:Y:S02]  /*9c20*/  FSEL R128, R128, -INF , !P5 ;  /* 0xff80000080807808 */ /* 0x000fe40006800000 */
[----:B-1----:R-:W-:Y:S01]  /*9c30*/  IADD3 R38, R50, 0x21, RZ ;  /* 0x0000002132267810 */ /* 0x002fe20007ffe0ff */
[----:B------:R-:W1:Y:S01]  /*9c40*/  I2F R32, R46 ;  /* 0x0000002e00207306 */ /* 0x000e620000201400 */
[----:B------:R-:W-:-:S02]  /*9c50*/  ISETP.GE.AND P0, PT, R46, R134, PT ;  /* 0x000000862e00720c */ /* 0x000fc40003f06270 */
[----:B------:R-:W-:-:S05]  /*9c60*/  ISETP.GE.AND P5, PT, R38, R135, PT ;  /* 0x000000872600720c */ /* 0x000fca0003fa6270 */
[----:B------:R-:W2:Y:S08]  /*9c70*/  I2F R36, R38 ;  /* 0x0000002600247306 */ /* 0x000eb00000201400 */
[----:B------:R-:W3:Y:S01]  /*9c80*/  MUFU.TANH R57, R57 ;  /* 0x0000003900397308 */ /* 0x000ee20000002400 */
[CC--:B-1----:R-:W-:Y:S02]  /*9c90*/  FFMA.FTZ R131, R0.reuse, R32.reuse, R131 ;  /* 0x0000002000837223 */ /* 0x0c2fe40000010083 */
[----:B------:R-:W-:-:S02]  /*9ca0*/  FFMA.FTZ R153, R0, R32, R153 ;  /* 0x0000002000997223 */ /* 0x000fc40000010099 */
[----:B--2---:R-:W-:-:S03]  /*9cb0*/  FFMA.FTZ R67, R0, R36, R55 ;  /* 0x0000002400437223 */ /* 0x004fc60000010037 */
[----:B------:R-:W-:Y:S01]  /*9cc0*/  MUFU.TANH R129, R58 ;  /* 0x0000003a00817308 */ /* 0x000fe20000002400 */
[----:B------:R-:W-:Y:S01]  /*9cd0*/  FFMA.FTZ R53, R0, R36, R53 ;  /* 0x0000002400357223 */ /* 0x000fe20000010035 */
[----:B------:R-:W-:Y:S02]  /*9ce0*/  LOP3.LUT R36, R48, 0x30, R179, 0xfe, !PT ;  /* 0x0000003030247812 */ /* 0x000fe400078efeb3 */
[----:B------:R-:W-:Y:S02]  /*9cf0*/  FSEL R67, R67, -INF , !P5 ;  /* 0xff80000043437808 */ /* 0x000fe40006800000 */
[----:B------:R-:W-:Y:S01]  /*9d00*/  ISETP.GE.AND P5, PT, R38, R134, PT ;  /* 0x000000862600720c */ /* 0x000fe20003fa6270 */
[----:B---3--:R-:W-:Y:S01]  /*9d10*/  FFMA.FTZ R124, R0, R124, R57 ;  /* 0x0000007c007c7223 */ /* 0x008fe20000010039 */
[----:B------:R-:W-:Y:S01]  /*9d20*/  MUFU.TANH R145, R145 ;  /* 0x0000009100917308 */ /* 0x000fe20000002400 */
[----:B------:R-:W-:Y:S02]  /*9d30*/  FSEL R188, R153, -INF , !P0 ;  /* 0xff80000099bc7808 */ /* 0x000fe40004000000 */
[----:B------:R-:W-:-:S02]  /*9d40*/  FSEL R204, R53, -INF , !P5 ;  /* 0xff80000035cc7808 */ /* 0x000fc40006800000 */
[----:B------:R-:W-:Y:S02]  /*9d50*/  FSEL R124, R124, -INF , !P1 ;  /* 0xff8000007c7c7808 */ /* 0x000fe40004800000 */
[-C--:B------:R-:W-:Y:S01]  /*9d60*/  ISETP.GE.AND P1, PT, R46, R135.reuse, PT ;  /* 0x000000872e00720c */ /* 0x080fe20003f26270 */
[----:B------:R-:W1:Y:S01]  /*9d70*/  I2F R32, R36 ;  /* 0x0000002400207306 */ /* 0x000e620000201400 */
[C---:B------:R-:W-:Y:S02]  /*9d80*/  ISETP.GE.AND P5, PT, R36.reuse, R135, PT ;  /* 0x000000872400720c */ /* 0x040fe40003fa6270 */
[----:B------:R-:W-:Y:S02]  /*9d90*/  FSEL R203, R131, -INF , !P1 ;  /* 0xff80000083cb7808 */ /* 0x000fe40004800000 */
[----:B------:R-:W-:-:S03]  /*9da0*/  ISETP.GE.AND P1, PT, R36, R134, PT ;  /* 0x000000862400720c */ /* 0x000fc60003f26270 */
[----:B------:R2:W-:Y:S08]  /*9db0*/  MUFU.TANH R57, R52 ;  /* 0x0000003400397308 */ /* 0x0005f00000002400 */
[----:B------:R-:W-:Y:S01]  /*9dc0*/  MUFU.TANH R51, R51 ;  /* 0x0000003300337308 */ /* 0x000fe20000002400 */
[CC--:B-1----:R-:W-:Y:S02]  /*9dd0*/  FFMA.FTZ R129, R0.reuse, R32.reuse, R129 ;  /* 0x0000002000817223 */ /* 0x0c2fe40000010081 */
[----:B------:R-:W-:Y:S01]  /*9de0*/  FFMA.FTZ R145, R0, R32, R145 ;  /* 0x0000002000917223 */ /* 0x000fe20000010091 */
[----:B------:R-:W-:Y:S01]  /*9df0*/  IADD3 R32, R50, 0x31, RZ ;  /* 0x0000003132207810 */ /* 0x000fe20007ffe0ff */
[----:B------:R-:W-:Y:S01]  /*9e00*/  FMUL.FTZ R36, R30, c[0x0][0x2ec] ;  /* 0x0000bb001e247a20 */ /* 0x000fe20000410000 */
[----:B------:R-:W-:Y:S01]  /*9e10*/  FSEL R163, R129, -INF , !P5 ;  /* 0xff80000081a37808 */ /* 0x000fe20006800000 */
[----:B--2---:R-:W-:Y:S01]  /*9e20*/  FMUL.FTZ R52, R34, c[0x0][0x2ec] ;  /* 0x0000bb0022347a20 */ /* 0x004fe20000410000 */
[----:B------:R-:W-:Y:S01]  /*9e30*/  IADD3 R34, R50, 0x29, RZ ;  /* 0x0000002932227810 */ /* 0x000fe20007ffe0ff */
[----:B------:R-:W1:Y:S01]  /*9e40*/  I2F R30, R32 ;  /* 0x00000020001e7306 */ /* 0x000e620000201400 */
[----:B------:R-:W-:-:S02]  /*9e50*/  FSEL R200, R145, -INF , !P1 ;  /* 0xff80000091c87808 */ /* 0x000fc40004800000 */
[-C--:B------:R-:W-:Y:S02]  /*9e60*/  ISETP.GE.AND P0, PT, R34, R135.reuse, PT ;  /* 0x000000872200720c */ /* 0x080fe40003f06270 */
[----:B------:R-:W-:-:S03]  /*9e70*/  ISETP.GE.AND P1, PT, R32, R135, PT ;  /* 0x000000872000720c */ /* 0x000fc60003f26270 */
[----:B------:R-:W2:Y:S08]  /*9e80*/  I2F R164, R34 ;  /* 0x0000002200a47306 */ /* 0x000eb00000201400 */
[----:B------:R-:W-:Y:S01]  /*9e90*/  MUFU.TANH R53, R28 ;  /* 0x0000001c00357308 */ /* 0x000fe20000002400 */
[CC--:B-1----:R-:W-:Y:S02]  /*9ea0*/  FFMA.FTZ R127, R0.reuse, R30.reuse, R127 ;  /* 0x0000001e007f7223 */ /* 0x0c2fe4000001007f */
[----:B------:R-:W-:Y:S01]  /*9eb0*/  FFMA.FTZ R43, R0, R30, R43 ;  /* 0x0000001e002b7223 */ /* 0x000fe2000001002b */
[----:B------:R-:W-:-:S02]  /*9ec0*/  IADD3 R30, R50, 0x39, RZ ;  /* 0x00000039321e7810 */ /* 0x000fc40007ffe0ff */
[----:B------:R-:W-:Y:S01]  /*9ed0*/  FSEL R161, R127, -INF , !P1 ;  /* 0xff8000007fa17808 */ /* 0x000fe20004800000 */
[----:B--2---:R-:W-:Y:S01]  /*9ee0*/  FFMA.FTZ R51, R0, R164, R51 ;  /* 0x000000a400337223 */ /* 0x004fe20000010033 */
[----:B------:R-:W-:Y:S01]  /*9ef0*/  ISETP.GE.AND P1, PT, R32, R134, PT ;  /* 0x000000862000720c */ /* 0x000fe20003f26270 */
[----:B------:R-:W-:Y:S01]  /*9f00*/  MUFU.TANH R55, R52 ;  /* 0x0000003400377308 */ /* 0x000fe20000002400 */
[----:B------:R-:W-:Y:S01]  /*9f10*/  LOP3.LUT R32, R48, 0x40, R179, 0xfe, !PT ;  /* 0x0000004030207812 */ /* 0x000fe200078efeb3 */
[----:B------:R-:W-:Y:S01]  /*9f20*/  FFMA.FTZ R164, R0, R164, R47 ;  /* 0x000000a400a47223 */ /* 0x000fe2000001002f */
[----:B------:R-:W-:Y:S02]  /*9f30*/  FSEL R165, R51, -INF , !P0 ;  /* 0xff80000033a57808 */ /* 0x000fe40004000000 */
[----:B------:R-:W-:Y:S02]  /*9f40*/  ISETP.GE.AND P0, PT, R34, R134, PT ;  /* 0x000000862200720c */ /* 0x000fe40003f06270 */
[----:B------:R-:W-:Y:S01]  /*9f50*/  LOP3.LUT R34, R48, 0x38, R179, 0xfe, !PT ;  /* 0x0000003830227812 */ /* 0x000fe200078efeb3 */
[----:B------:R-:W-:Y:S01]  /*9f60*/  MUFU.TANH R51, R24 ;  /* 0x0000001800337308 */ /* 0x000fe20000002400 */
[----:B------:R-:W-:-:S02]  /*9f70*/  FSEL R196, R43, -INF , !P1 ;  /* 0xff8000002bc47808 */ /* 0x000fc40004800000 */
[----:B------:R-:W-:Y:S02]  /*9f80*/  ISETP.GE.AND P5, PT, R34, R134, PT ;  /* 0x000000862200720c */ /* 0x000fe40003fa6270 */
[----:B------:R-:W-:Y:S02]  /*9f90*/  FSEL R164, R164, -INF , !P0 ;  /* 0xff800000a4a47808 */ /* 0x000fe40004000000 */
[-C--:B------:R-:W-:Y:S01]  /*9fa0*/  ISETP.GE.AND P0, PT, R34, R135.reuse, PT ;  /* 0x000000872200720c */ /* 0x080fe20003f06270 */
[----:B------:R-:W1:Y:S01]  /*9fb0*/  I2F R28, R34 ;  /* 0x00000022001c7306 */ /* 0x000e620000201400 */
[----:B------:R-:W-:-:S07]  /*9fc0*/  ISETP.GE.AND P1, PT, R32, R135, PT ;  /* 0x000000872000720c */ /* 0x000fce0003f26270 */
[----:B------:R-:W2:Y:S01]  /*9fd0*/  I2F R24, R32 ;  /* 0x0000002000187306 */ /* 0x000ea20000201400 */
[----:B-1----:R-:W-:-:S07]  /*9fe0*/  FFMA.FTZ R143, R0, R28, R143 ;  /* 0x0000001c008f7223 */ /* 0x002fce000001008f */
[----:B------:R1:W-:Y:S01]  /*9ff0*/  MUFU.TANH R43, R26 ;  /* 0x0000001a002b7308 */ /* 0x0003e20000002400 */
[----:B------:R-:W-:Y:S01]  /*a000*/  FFMA.FTZ R141, R0, R28, R141 ;  /* 0x0000001c008d7223 */ /* 0x000fe2000001008d */
[----:B------:R-:W-:-:S04]  /*a010*/  FSEL R189, R143, -INF , !P0 ;  /* 0xff8000008fbd7808 */ /* 0x000fc80004000000 */
[----:B------:R-:W-:Y:S01]  /*a020*/  FSEL R166, R141, -INF , !P5 ;  /* 0xff8000008da67808 */ /* 0x000fe20006800000 */
[CC--:B--2---:R-:W-:Y:S01]  /*a030*/  FFMA.FTZ R57, R0.reuse, R24.reuse, R57 ;  /* 0x0000001800397223 */ /* 0x0c4fe20000010039 */
[----:B------:R-:W2:Y:S01]  /*a040*/  I2F R28, R30 ;  /* 0x0000001e001c7306 */ /* 0x000ea20000201400 */
[----:B------:R-:W-:Y:S01]  /*a050*/  FFMA.FTZ R55, R0, R24, R55 ;  /* 0x0000001800377223 */ /* 0x000fe20000010037 */
[----:B------:R-:W-:Y:S02]  /*a060*/  ISETP.GE.AND P5, PT, R30, R135, PT ;  /* 0x000000871e00720c */ /* 0x000fe40003fa6270 */
[----:B------:R-:W-:Y:S02]  /*a070*/  ISETP.GE.AND P0, PT, R32, R134, PT ;  /* 0x000000862000720c */ /* 0x000fe40003f06270 */
[----:B------:R-:W-:Y:S02]  /*a080*/  FSEL R155, R57, -INF , !P1 ;  /* 0xff800000399b7808 */ /* 0x000fe40004800000 */
[----:B-1----:R-:W-:Y:S01]  /*a090*/  IADD3 R26, R50, 0x41, RZ ;  /* 0x00000041321a7810 */ /* 0x002fe20007ffe0ff */
[----:B------:R-:W-:Y:S01]  /*a0a0*/  MUFU.TANH R35, R35 ;  /* 0x0000002300237308 */ /* 0x000fe20000002400 */
[----:B------:R-:W-:-:S02]  /*a0b0*/  FSEL R152, R55, -INF , !P0 ;  /* 0xff80000037987808 */ /* 0x000fc40004000000 */
[----:B------:R-:W-:Y:S01]  /*a0c0*/  ISETP.GE.AND P0, PT, R26, R135, PT ;  /* 0x000000871a00720c */ /* 0x000fe20003f06270 */
[----:B--2---:R-:W-:-:S04]  /*a0d0*/  FFMA.FTZ R37, R0, R28, R37 ;  /* 0x0000001c00257223 */ /* 0x004fc80000010025 */
[----:B------:R-:W1:Y:S01]  /*a0e0*/  I2F R24, R26 ;  /* 0x0000001a00187306 */ /* 0x000e620000201400 */
[----:B------:R-:W-:Y:S01]  /*a0f0*/  FFMA.FTZ R39, R0, R28, R39 ;  /* 0x0000001c00277223 */ /* 0x000fe20000010027 */
[----:B------:R-:W-:Y:S02]  /*a100*/  LOP3.LUT R28, R48, 0x48, R179, 0xfe, !PT ;  /* 0x00000048301c7812 */ /* 0x000fe400078efeb3 */
[----:B------:R-:W-:Y:S01]  /*a110*/  FSEL R167, R37, -INF , !P5 ;  /* 0xff80000025a77808 */ /* 0x000fe20006800000 */
[----:B------:R-:W-:Y:S01]  /*a120*/  FMUL.FTZ R37, R20, c[0x0][0x2ec] ;  /* 0x0000bb0014257a20 */ /* 0x000fe20000410000 */
[-C--:B------:R-:W-:Y:S01]  /*a130*/  ISETP.GE.AND P5, PT, R30, R134.reuse, PT ;  /* 0x000000861e00720c */ /* 0x080fe20003fa6270 */
[----:B------:R-:W-:Y:S01]  /*a140*/  FMUL.FTZ R30, R22, c[0x0][0x2ec] ;  /* 0x0000bb00161e7a20 */ /* 0x000fe20000410000 */
[----:B------:R-:W-:Y:S01]  /*a150*/  MUFU.TANH R47, R36 ;  /* 0x00000024002f7308 */ /* 0x000fe20000002400 */
[----:B------:R-:W-:Y:S02]  /*a160*/  ISETP.GE.AND P1, PT, R28, R134, PT ;  /* 0x000000861c00720c */ /* 0x000fe40003f26270 */
[----:B------:R-:W-:-:S02]  /*a170*/  FSEL R198, R39, -INF , !P5 ;  /* 0xff80000027c67808 */ /* 0x000fc40006800000 */
[----:B------:R-:W-:-:S03]  /*a180*/  ISETP.GE.AND P5, PT, R28, R135, PT ;  /* 0x000000871c00720c */ /* 0x000fc60003fa6270 */
[----:B------:R-:W2:Y:S01]  /*a190*/  I2F R20, R28 ;  /* 0x0000001c00147306 */ /* 0x000ea20000201400 */
[CC--:B-1----:R-:W-:Y:S02]  /*a1a0*/  FFMA.FTZ R156, R0.reuse, R24.reuse, R33 ;  /* 0x00000018009c7223 */ /* 0x0c2fe40000010021 */
[----:B------:R-:W-:Y:S01]  /*a1b0*/  FFMA.FTZ R35, R0, R24, R35 ;  /* 0x0000001800237223 */ /* 0x000fe20000010023 */
[----:B------:R-:W-:Y:S02]  /*a1c0*/  IADD3 R24, R50, 0x49, RZ ;  /* 0x0000004932187810 */ /* 0x000fe40007ffe0ff */
[----:B------:R-:W-:Y:S02]  /*a1d0*/  FSEL R156, R156, -INF , !P0 ;  /* 0xff8000009c9c7808 */ /* 0x000fe40004000000 */
[----:B------:R-:W-:Y:S01]  /*a1e0*/  ISETP.GE.AND P0, PT, R26, R134, PT ;  /* 0x000000861a00720c */ /* 0x000fe20003f06270 */
[----:B------:R-:W-:Y:S01]  /*a1f0*/  MUFU.TANH R29, R29 ;  /* 0x0000001d001d7308 */ /* 0x000fe20000002400 */
[----:B------:R-:W-:-:S02]  /*a200*/  LOP3.LUT R26, R48, 0x50, R179, 0xfe, !PT ;  /* 0x00000050301a7812 */ /* 0x000fc400078efeb3 */
[----:B------:R-:W-:Y:S02]  /*a210*/  FSEL R154, R35, -INF , !P0 ;  /* 0xff800000239a7808 */ /* 0x000fe40004000000 */
[----:B------:R-:W-:Y:S01]  /*a220*/  ISETP.GE.AND P0, PT, R26, R135, PT ;  /* 0x000000871a00720c */ /* 0x000fe20003f06270 */
[CC--:B--2---:R-:W-:Y:S02]  /*a230*/  FFMA.FTZ R53, R0.reuse, R20.reuse, R53 ;  /* 0x0000001400357223 */ /* 0x0c4fe40000010035 */
[----:B------:R-:W1:Y:S01]  /*a240*/  I2F R22, R24 ;  /* 0x0000001800167306 */ /* 0x000e620000201400 */
[----:B------:R-:W-:Y:S02]  /*a250*/  FFMA.FTZ R47, R0, R20, R47 ;  /* 0x00000014002f7223 */ /* 0x000fe4000001002f */
[----:B------:R-:W-:-:S03]  /*a260*/  FSEL R159, R53, -INF , !P5 ;  /* 0xff800000359f7808 */ /* 0x000fc60006800000 */
[----:B------:R-:W-:Y:S02]  /*a270*/  FSEL R148, R47, -INF , !P1 ;  /* 0xff8000002f947808 */ /* 0x000fe40004800000 */
[----:B------:R-:W2:Y:S01]  /*a280*/  I2F R20, R26 ;  /* 0x0000001a00147306 */ /* 0x000ea20000201400 */
[----:B------:R-:W-:Y:S02]  /*a290*/  ISETP.GE.AND P1, PT, R24, R135, PT ;  /* 0x000000871800720c */ /* 0x000fe40003f26270 */
[----:B------:R-:W-:Y:S01]  /*a2a0*/  ISETP.GE.AND P5, PT, R26, R134, PT ;  /* 0x000000861a00720c */ /* 0x000fe20003fa6270 */
[----:B-1----:R-:W-:-:S04]  /*a2b0*/  FFMA.FTZ R29, R0, R22, R29 ;  /* 0x00000016001d7223 */ /* 0x002fc8000001001d */
[----:B------:R-:W1:Y:S01]  /*a2c0*/  MUFU.TANH R31, R31 ;  /* 0x0000001f001f7308 */ /* 0x000e620000002400 */
[----:B------:R-:W-:Y:S01]  /*a2d0*/  FSEL R160, R29, -INF , !P1 ;  /* 0xff8000001da07808 */ /* 0x000fe20004800000 */
[----:B------:R-:W-:Y:S01]  /*a2e0*/  FMUL.FTZ R29, R18, c[0x0][0x2ec] ;  /* 0x0000bb00121d7a20 */ /* 0x000fe20000410000 */
[----:B------:R-:W-:Y:S01]  /*a2f0*/  ISETP.GE.AND P1, PT, R24, R134, PT ;  /* 0x000000861800720c */ /* 0x000fe20003f26270 */
[----:B--2---:R-:W-:-:S04]  /*a300*/  FFMA.FTZ R51, R0, R20, R51 ;  /* 0x0000001400337223 */ /* 0x004fc80000010033 */
[----:B------:R-:W-:Y:S01]  /*a310*/  MUFU.TANH R25, R25 ;  /* 0x0000001900197308 */ /* 0x000fe20000002400 */
[----:B------:R-:W-:Y:S01]  /*a320*/  FFMA.FTZ R43, R0, R20, R43 ;  /* 0x00000014002b7223 */ /* 0x000fe2000001002b */
[----:B------:R-:W-:Y:S02]  /*a330*/  IADD3 R20, R50, 0x51, RZ ;  /* 0x0000005132147810 */ /* 0x000fe40007ffe0ff */
[----:B------:R-:W-:Y:S02]  /*a340*/  FSEL R131, R51, -INF , !P0 ;  /* 0xff80000033837808 */ /* 0x000fe40004000000 */
[----:B------:R-:W-:Y:S02]  /*a350*/  FSEL R144, R43, -INF , !P5 ;  /* 0xff8000002b907808 */ /* 0x000fe40006800000 */
[----:B------:R-:W2:Y:S01]  /*a360*/  I2F R18, R20 ;  /* 0x0000001400127306 */ /* 0x000ea20000201400 */
[----:B-1----:R-:W-:Y:S01]  /*a370*/  FFMA.FTZ R31, R0, R22, R31 ;  /* 0x00000016001f7223 */ /* 0x002fe2000001001f */
[----:B------:R-:W-:-:S02]  /*a380*/  LOP3.LUT R22, R48, 0x58, R179, 0xfe, !PT ;  /* 0x0000005830167812 */ /* 0x000fc400078efeb3 */
[-C--:B------:R-:W-:Y:S02]  /*a390*/  ISETP.GE.AND P5, PT, R20, R135.reuse, PT ;  /* 0x000000871400720c */ /* 0x080fe40003fa6270 */
[C---:B------:R-:W-:Y:S02]  /*a3a0*/  ISETP.GE.AND P0, PT, R22.reuse, R134, PT ;  /* 0x000000861600720c */ /* 0x040fe40003f06270 */
[----:B------:R-:W1:Y:S01]  /*a3b0*/  MUFU.TANH R27, R27 ;  /* 0x0000001b001b7308 */ /* 0x000e620000002400 */
[----:B------:R-:W-:Y:S02]  /*a3c0*/  FSEL R150, R31, -INF , !P1 ;  /* 0xff8000001f967808 */ /* 0x000fe40004800000 */
[----:B------:R-:W-:Y:S01]  /*a3d0*/  ISETP.GE.AND P1, PT, R22, R135, PT ;  /* 0x000000871600720c */ /* 0x000fe20003f26270 */
[----:B--2---:R-:W-:-:S04]  /*a3e0*/  FFMA.FTZ R139, R0, R18, R25 ;  /* 0x00000012008b7223 */ /* 0x004fc80000010019 */
[----:B------:R-:W-:Y:S01]  /*a3f0*/  MUFU.TANH R35, R16 ;  /* 0x0000001000237308 */ /* 0x000fe20000002400 */
[----:B------:R-:W-:Y:S02]  /*a400*/  FSEL R139, R139, -INF , !P5 ;  /* 0xff8000008b8b7808 */ /* 0x000fe40006800000 */
[----:B------:R-:W-:Y:S01]  /*a410*/  ISETP.GE.AND P5, PT, R20, R134, PT ;  /* 0x000000861400720c */ /* 0x000fe20003fa6270 */
[----:B-1----:R-:W-:-:S04]  /*a420*/  FFMA.FTZ R27, R0, R18, R27 ;  /* 0x00000012001b7223 */ /* 0x002fc8000001001b */
[----:B------:R-:W-:Y:S01]  /*a430*/  MUFU.TANH R37, R37 ;  /* 0x0000002500257308 */ /* 0x000fe20000002400 */
[----:B------:R-:W-:Y:S02]  /*a440*/  LOP3.LUT R20, R48, 0x60, R179, 0xfe, !PT ;  /* 0x0000006030147812 */ /* 0x000fe400078efeb3 */
[----:B------:R-:W-:Y:S02]  /*a450*/  IADD3 R18, R50, 0x59, RZ ;  /* 0x0000005932127810 */ /* 0x000fe40007ffe0ff */
[----:B------:R-:W-:Y:S02]  /*a460*/  FSEL R138, R27, -INF , !P5 ;  /* 0xff8000001b8a7808 */ /* 0x000fe40006800000 */
[----:B------:R-:W-:Y:S01]  /*a470*/  ISETP.GE.AND P5, PT, R20, R135, PT ;  /* 0x000000871400720c */ /* 0x000fe20003fa6270 */
[----:B------:R-:W-:Y:S08]  /*a480*/  MUFU.TANH R33, R30 ;  /* 0x0000001e00217308 */ /* 0x000ff00000002400 */
[----:B------:R-:W1:Y:S08]  /*a490*/  I2F R16, R22 ;  /* 0x0000001600107306 */ /* 0x000e700000201400 */
[----:B------:R-:W-:Y:S08]  /*a4a0*/  MUFU.TANH R25, R12 ;  /* 0x0000000c00197308 */ /* 0x000ff00000002400 */
[----:B------:R-:W-:Y:S01]  /*a4b0*/  MUFU.TANH R29, R29 ;  /* 0x0000001d001d7308 */ /* 0x000fe20000002400 */
[----:B-1----:R-:W-:-:S02]  /*a4c0*/  FFMA.FTZ R37, R0, R16, R37 ;  /* 0x0000001000257223 */ /* 0x002fc40000010025 */
[----:B------:R-:W-:-:S03]  /*a4d0*/  FFMA.FTZ R33, R0, R16, R33 ;  /* 0x0000001000217223 */ /* 0x000fc60000010021 */
[----:B------:R-:W-:Y:S02]  /*a4e0*/  FSEL R141, R37, -INF , !P1 ;  /* 0xff800000258d7808 */ /* 0x000fe40004800000 */
[----:B------:R-:W1:Y:S01]  /*a4f0*/  I2F R12, R20 ;  /* 0x00000014000c7306 */ /* 0x000e620000201400 */
[----:B------:R-:W-:Y:S02]  /*a500*/  FSEL R140, R33, -INF , !P0 ;  /* 0xff800000218c7808 */ /* 0x000fe40004000000 */
[----:B------:R-:W-:Y:S02]  /*a510*/  ISETP.GE.AND P0, PT, R18, R135, PT ;  /* 0x000000871200720c */ /* 0x000fe40003f06270 */
[----:B------:R-:W-:-:S03]  /*a520*/  ISETP.GE.AND P1, PT, R20, R134, PT ;  /* 0x000000861400720c */ /* 0x000fc60003f26270 */
[----:B------:R-:W-:Y:S08]  /*a530*/  MUFU.TANH R21, R21 ;  /* 0x0000001500157308 */ /* 0x000ff00000002400 */
[----:B------:R-:W2:Y:S01]  /*a540*/  I2F R16, R18 ;  /* 0x0000001200107306 */ /* 0x000ea20000201400 */
[CC--:B-1----:R-:W-:Y:S02]  /*a550*/  FFMA.FTZ R35, R0.reuse, R12.reuse, R35 ;  /* 0x0000000c00237223 */ /* 0x0c2fe40000010023 */
[----:B------:R-:W-:-:S03]  /*a560*/  FFMA.FTZ R29, R0, R12, R29 ;  /* 0x0000000c001d7223 */ /* 0x000fc6000001001d */
[----:B------:R-:W-:Y:S02]  /*a570*/  FSEL R145, R35, -INF , !P5 ;  /* 0xff80000023917808 */ /* 0x000fe40006800000 */
[----:B------:R-:W1:Y:S01]  /*a580*/  MUFU.TANH R23, R23 ;  /* 0x0000001700177308 */ /* 0x000e620000002400 */
[----:B------:R-:W-:-:S07]  /*a590*/  FSEL R126, R29, -INF , !P1 ;  /* 0xff8000001d7e7808 */ /* 0x000fce0004800000 */
[----:B------:R3:W-:Y:S01]  /*a5a0*/  MUFU.TANH R27, R14 ;  /* 0x0000000e001b7308 */ /* 0x0007e20000002400 */
[----:B--2---:R-:W-:-:S05]  /*a5b0*/  FFMA.FTZ R21, R0, R16, R21 ;  /* 0x0000001000157223 */ /* 0x004fca0000010015 */
[----:B------:R-:W-:Y:S01]  /*a5c0*/  FSEL R143, R21, -INF , !P0 ;  /* 0xff800000158f7808 */ /* 0x000fe20004000000 */
[----:B------:R-:W-:Y:S01]  /*a5d0*/  FMUL.FTZ R21, R8, c[0x0][0x2ec] ;  /* 0x0000bb0008157a20 */ /* 0x000fe20000410000 */
[----:B------:R-:W-:Y:S01]  /*a5e0*/  MUFU.TANH R17, R17 ;  /* 0x0000001100117308 */ /* 0x000fe20000002400 */
[----:B-1----:R-:W-:Y:S01]  /*a5f0*/  FFMA.FTZ R23, R0, R16, R23 ;  /* 0x0000001000177223 */ /* 0x002fe20000010017 */
[----:B------:R-:W-:Y:S02]  /*a600*/  LOP3.LUT R16, R48, 0x68, R179, 0xfe, !PT ;  /* 0x0000006830107812 */ /* 0x000fe400078efeb3 */
[-C--:B------:R-:W-:Y:S01]  /*a610*/  ISETP.GE.AND P0, PT, R18, R134.reuse, PT ;  /* 0x000000861200720c */ /* 0x080fe20003f06270 */
[----:B------:R-:W-:Y:S01]  /*a620*/  FMUL.FTZ R18, R10, c[0x0][0x2ec] ;  /* 0x0000bb000a127a20 */ /* 0x000fe20000410000 */
[----:B------:R-:W-:Y:S02]  /*a630*/  ISETP.GE.AND P5, PT, R16, R134, PT ;  /* 0x000000861000720c */ /* 0x000fe40003fa6270 */
[----:B---3--:R-:W-:Y:S01]  /*a640*/  IADD3 R14, R50, 0x61, RZ ;  /* 0x00000061320e7810 */ /* 0x008fe20007ffe0ff */
[----:B------:R-:W-:Y:S01]  /*a650*/  MUFU.TANH R19, R19 ;  /* 0x0000001300137308 */ /* 0x000fe20000002400 */
[----:B------:R-:W-:-:S02]  /*a660*/  FSEL R142, R23, -INF , !P0 ;  /* 0xff800000178e7808 */ /* 0x000fc40004000000 */
[-C--:B------:R-:W-:Y:S02]  /*a670*/  ISETP.GE.AND P1, PT, R14, R135.reuse, PT ;  /* 0x000000870e00720c */ /* 0x080fe40003f26270 */
[----:B------:R-:W-:-:S03]  /*a680*/  ISETP.GE.AND P0, PT, R16, R135, PT ;  /* 0x000000871000720c */ /* 0x000fc60003f06270 */
[----:B------:R-:W1:Y:S08]  /*a690*/  I2F R12, R14 ;  /* 0x0000000e000c7306 */ /* 0x000e700000201400 */
        /* <DEDUP_REMOVED lines=8> */
[----:B------:R-:W1:Y:S01]  /*a720*/  I2F R10, R12 ;  /* 0x0000000c000a7306 */ /* 0x000e620000201400 */
[----:B------:R-:W-:Y:S01]  /*a730*/  LOP3.LUT R14, R48, 0x70, R179, 0xfe, !PT ;  /* 0x00000070300e7812 */ /* 0x000fe200078efeb3 */
[----:B------:R-:W-:Y:S01]  /*a740*/  FMUL.FTZ R16, R4, c[0x0][0x2ec] ;  /* 0x0000bb0004107a20 */ /* 0x000fe20000410000 */
[----:B------:R-:W-:Y:S01]  /*a750*/  FSEL R122, R19, -INF , !P1 ;  /* 0xff800000137a7808 */ /* 0x000fe20004800000 */
[----:B------:R-:W-:Y:S01]  /*a760*/  FFMA.FTZ R25, R0, R8, R25 ;  /* 0x0000000800197223 */ /* 0x000fe20000010019 */
[----:B------:R-:W-:-:S02]  /*a770*/  FSEL R120, R27, -INF , !P5 ;  /* 0xff8000001b787808 */ /* 0x000fc40006800000 */
[-C--:B------:R-:W-:Y:S01]  /*a780*/  ISETP.GE.AND P5, PT, R12, R135.reuse, PT ;  /* 0x000000870c00720c */ /* 0x080fe20003fa6270 */
[----:B------:R2:W-:Y:S01]  /*a790*/  MUFU.TANH R17, R18 ;  /* 0x0000001200117308 */ /* 0x0005e20000002400 */
[----:B------:R-:W-:Y:S02]  /*a7a0*/  FSEL R149, R25, -INF , !P0 ;  /* 0xff80000019957808 */ /* 0x000fe40004000000 */
[C---:B------:R-:W-:Y:S02]  /*a7b0*/  ISETP.GE.AND P0, PT, R14.reuse, R134, PT ;  /* 0x000000860e00720c */ /* 0x040fe40003f06270 */
[----:B------:R-:W-:-:S03]  /*a7c0*/  ISETP.GE.AND P1, PT, R14, R135, PT ;  /* 0x000000870e00720c */ /* 0x000fc60003f26270 */
[----:B------:R-:W3:Y:S01]  /*a7d0*/  MUFU.TANH R15, R15 ;  /* 0x0000000f000f7308 */ /* 0x000ee20000002400 */
[----:B-1----:R-:W-:-:S05]  /*a7e0*/  FFMA.FTZ R13, R0, R10, R13 ;  /* 0x0000000a000d7223 */ /* 0x002fca000001000d */
[----:B------:R-:W-:Y:S01]  /*a7f0*/  FSEL R153, R13, -INF , !P5 ;  /* 0xff8000000d997808 */ /* 0x000fe20006800000 */
[----:B--2---:R-:W-:Y:S01]  /*a800*/  FMUL.FTZ R18, R6, c[0x0][0x2ec] ;  /* 0x0000bb0006127a20 */ /* 0x004fe20000410000 */
[----:B------:R-:W-:Y:S01]  /*a810*/  IADD3 R6, R50, 0x71, RZ ;  /* 0x0000007132067810 */ /* 0x000fe20007ffe0ff */
[----:B------:R-:W-:Y:S01]  /*a820*/  MUFU.TANH R9, R9 ;  /* 0x0000000900097308 */ /* 0x000fe20000002400 */
[----:B------:R-:W-:Y:S02]  /*a830*/  ISETP.GE.AND P5, PT, R12, R134, PT ;  /* 0x000000860c00720c */ /* 0x000fe40003fa6270 */
[----:B------:R-:W-:Y:S01]  /*a840*/  LOP3.LUT R12, R48, 0x78, R179, 0xfe, !PT ;  /* 0x00000078300c7812 */ /* 0x000fe200078efeb3 */
[----:B---3--:R-:W-:-:S04]  /*a850*/  FFMA.FTZ R15, R0, R10, R15 ;  /* 0x0000000a000f7223 */ /* 0x008fc8000001000f */
[----:B------:R-:W-:Y:S01]  /*a860*/  MUFU.TANH R11, R11 ;  /* 0x0000000b000b7308 */ /* 0x000fe20000002400 */
[----:B------:R-:W-:Y:S02]  /*a870*/  FSEL R66, R15, -INF , !P5 ;  /* 0xff8000000f427808 */ /* 0x000fe40006800000 */
[----:B------:R-:W-:-:S05]  /*a880*/  ISETP.GE.AND P5, PT, R12, R135, PT ;  /* 0x000000870c00720c */ /* 0x000fca0003fa6270 */
[----:B------:R-:W1:Y:S08]  /*a890*/  I2F R4, R6 ;  /* 0x0000000600047306 */ /* 0x000e700000201400 */
[----:B------:R-:W2:Y:S08]  /*a8a0*/  I2F R8, R14 ;  /* 0x0000000e00087306 */ /* 0x000eb00000201400 */
[----:B------:R-:W-:Y:S01]  /*a8b0*/  MUFU.TANH R19, R16 ;  /* 0x0000001000137308 */ /* 0x000fe20000002400 */
[----:B-1----:R-:W-:-:S02]  /*a8c0*/  FFMA.FTZ R9, R0, R4, R9 ;  /* 0x0000000400097223 */ /* 0x002fc40000010009 */
[----:B------:R-:W-:-:S05]  /*a8d0*/  FFMA.FTZ R11, R0, R4, R11 ;  /* 0x00000004000b7223 */ /* 0x000fca000001000b */
[----:B------:R-:W1:Y:S01]  /*a8e0*/  I2F R10, R12 ;  /* 0x0000000c000a7306 */ /* 0x000e620000201400 */
[----:B--2---:R-:W-:-:S05]  /*a8f0*/  FFMA.FTZ R17, R0, R8, R17 ;  /* 0x0000000800117223 */ /* 0x004fca0000010011 */
[----:B------:R-:W-:Y:S02]  /*a900*/  FSEL R63, R17, -INF , !P0 ;  /* 0xff800000113f7808 */ /* 0x000fe40004000000 */
[----:B------:R-:W-:Y:S01]  /*a910*/  MUFU.TANH R125, R64 ;  /* 0x00000040007d7308 */ /* 0x000fe20000002400 */
[----:B------:R-:W-:-:S04]  /*a920*/  ISETP.GE.AND P0, PT, R6, R135, PT ;  /* 0x000000870600720c */ /* 0x000fc80003f06270 */
[----:B------:R-:W-:Y:S02]  /*a930*/  FSEL R158, R9, -INF , !P0 ;  /* 0xff800000099e7808 */ /* 0x000fe40004000000 */
[----:B------:R-:W-:Y:S01]  /*a940*/  IADD3 R9, R50, 0x79, RZ ;  /* 0x0000007932097810 */ /* 0x000fe20007ffe0ff */
[----:B------:R-:W2:Y:S01]  /*a950*/  MUFU.TANH R21, R21 ;  /* 0x0000001500157308 */ /* 0x000ea20000002400 */
[----:B-1----:R-:W-:Y:S01]  /*a960*/  FFMA.FTZ R19, R0, R10, R19 ;  /* 0x0000000a00137223 */ /* 0x002fe20000010013 */
[----:B------:R-:W-:-:S04]  /*a970*/  ISETP.GE.AND P0, PT, R6, R134, PT ;  /* 0x000000860600720c */ /* 0x000fc80003f06270 */
[----:B------:R-:W-:Y:S02]  /*a980*/  FSEL R157, R19, -INF , !P5 ;  /* 0xff800000139d7808 */ /* 0x000fe40006800000 */
[----:B------:R-:W1:Y:S01]  /*a990*/  I2F R4, R50 ;  /* 0x0000003200047306 */ /* 0x000e620000201400 */
[C---:B------:R-:W-:Y:S02]  /*a9a0*/  ISETP.GE.AND P5, PT, R50.reuse, R134, PT ;  /* 0x000000863200720c */ /* 0x040fe40003fa6270 */
[----:B------:R-:W-:Y:S01]  /*a9b0*/  FSEL R62, R11, -INF , !P0 ;  /* 0xff8000000b3e7808 */ /* 0x000fe20004000000 */
[----:B------:R-:W-:Y:S01]  /*a9c0*/  BAR.SYNC.DEFER_BLOCKING 0x0 ;  /* 0x0000000000007b1d */ /* 0x000fe20000010000 */
[----:B------:R-:W-:Y:S01]  /*a9d0*/  ISETP.GE.AND P0, PT, R50, R135, PT ;  /* 0x000000873200720c */ /* 0x000fe20003f06270 */
[----:B--2---:R-:W-:-:S04]  /*a9e0*/  FFMA.FTZ R21, R0, R8, R21 ;  /* 0x0000000800157223 */ /* 0x004fc80000010015 */
[----:B------:R-:W2:Y:S01]  /*a9f0*/  MUFU.TANH R65, R65 ;  /* 0x0000004100417308 */ /* 0x000ea20000002400 */
[----:B------:R-:W-:Y:S02]  /*aa00*/  FSEL R151, R21, -INF , !P1 ;  /* 0xff80000015977808 */ /* 0x000fe40004800000 */
[----:B------:R-:W-:Y:S01]  /*aa10*/  ISETP.GE.AND P1, PT, R12, R134, PT ;  /* 0x000000860c00720c */ /* 0x000fe20003f26270 */
[----:B-1----:R-:W-:-:S04]  /*aa20*/  FFMA.FTZ R6, R0, R4, R125 ;  /* 0x0000000400067223 */ /* 0x002fc8000001007d */
[----:B------:R-:W1:Y:S01]  /*aa30*/  MUFU.TANH R13, R18 ;  /* 0x00000012000d7308 */ /* 0x000e620000002400 */
[----:B------:R-:W-:Y:S02]  /*aa40*/  FSEL R6, R6, -INF , !P0 ;  /* 0xff80000006067808 */ /* 0x000fe40004000000 */
[----:B------:R-:W-:-:S05]  /*aa50*/  ISETP.GE.AND P0, PT, R9, R134, PT ;  /* 0x000000860900720c */ /* 0x000fca0003f06270 */
[----:B------:R-:W-:Y:S01]  /*aa60*/  MUFU.TANH R5, R5 ;  /* 0x0000000500057308 */ /* 0x000fe20000002400 */
[----:B--2---:R-:W-:-:S05]  /*aa70*/  FFMA.FTZ R4, R0, R4, R65 ;  /* 0x0000000400047223 */ /* 0x004fca0000010041 */
[----:B------:R-:W-:Y:S02]  /*aa80*/  FSEL R4, R4, -INF , !P5 ;  /* 0xff80000004047808 */ /* 0x000fe40006800000 */
[----:B------:R-:W-:Y:S01]  /*aa90*/  MUFU.TANH R7, R7 ;  /* 0x0000000700077308 */ /* 0x000fe20000002400 */
[----:B------:R-:W-:Y:S01]  /*aaa0*/  ISETP.GT.AND P5, PT, R180, R173, PT ;  /* 0x000000adb400720c */ /* 0x000fe20003fa4270 */
[----:B-1----:R-:W-:-:S05]  /*aab0*/  FFMA.FTZ R13, R0, R10, R13 ;  /* 0x0000000a000d7223 */ /* 0x002fca000001000d */
[----:B------:R-:W-:Y:S01]  /*aac0*/  FSEL R60, R13, -INF , !P1 ;  /* 0xff8000000d3c7808 */ /* 0x000fe20004800000 */
[----:B------:R-:W1:Y:S01]  /*aad0*/  I2F R8, R9 ;  /* 0x0000000900087306 */ /* 0x000e620000201400 */
[----:B------:R-:W-:Y:S01]  /*aae0*/  ISETP.GE.AND P1, PT, R9, R135, PT ;  /* 0x000000870900720c */ /* 0x000fe20003f26270 */
[CC--:B-1----:R-:W-:Y:S02]  /*aaf0*/  FFMA.FTZ R5, R0.reuse, R8.reuse, R5 ;  /* 0x0000000800057223 */ /* 0x0c2fe40000010005 */
[----:B------:R-:W-:-:S03]  /*ab00*/  FFMA.FTZ R7, R0, R8, R7 ;  /* 0x0000000800077223 */ /* 0x000fc60000010007 */
[----:B------:R-:W-:Y:S02]  /*ab10*/  FSEL R135, R5, -INF , !P1 ;  /* 0xff80000005877808 */ /* 0x000fe40004800000 */
[----:B------:R-:W-:Y:S01]  /*ab20*/  FSEL R64, R7, -INF , !P0 ;  /* 0xff80000007407808 */ /* 0x000fe20004000000 */
[----:B------:R-:W-:Y:S05]  /*ab30*/  @!P5 BRA `(.L_x_2695) ;  /* 0x00000b000000d947 */ /* 0x000fea0003800000 */
[----:B------:R-:W-:Y:S05]  /*ab40*/  @!P6 BRA `(.L_x_2696) ;  /* 0x000003b00000e947 */ /* 0x000fea0003800000 */
[----:B------:R-:W1:Y:S01]  /*ab50*/  I2F.RP R7, R117 ;  /* 0x0000007500077306 */ /* 0x000e620000209400 */
[----:B------:R-:W-:-:S07]  /*ab60*/  IMAD.MOV.U32 R8, RZ, RZ, RZ ;  /* 0x000000ffff087224 */ /* 0x000fce00078e00ff */
[----:B-1----:R-:W1:Y:S02]  /*ab70*/  MUFU.RCP R9, R7 ;  /* 0x0000000700097308 */ /* 0x002e640000001000 */
[----:B-1----:R-:W-:-:S06]  /*ab80*/  IADD3 R9, R9, 0xffffffe, RZ ;  /* 0x0ffffffe09097810 */ /* 0x002fcc0007ffe0ff */
[----:B------:R-:W1:Y:S02]  /*ab90*/  F2I.FTZ.U32.TRUNC.NTZ R9, R9 ;  /* 0x0000000900097305 */ /* 0x000e64000021f000 */
[----:B-1----:R-:W-:-:S04]  /*aba0*/  IMAD.MOV R5, RZ, RZ, -R9 ;  /* 0x000000ffff057224 */ /* 0x002fc800078e0a09 */
[----:B------:R-:W-:-:S04]  /*abb0*/  IMAD R5, R5, R117, RZ ;  /* 0x0000007505057224 */ /* 0x000fc800078e02ff */
[----:B------:R-:W-:Y:S01]  /*abc0*/  IMAD.HI.U32 R8, R9, R5, R8 ;  /* 0x0000000509087227 */ /* 0x000fe200078e0008 */
[----:B------:R-:W-:Y:S02]  /*abd0*/  IABS R5, R48 ;  /* 0x0000003000057213 */ /* 0x000fe40000000000 */
[C---:B------:R-:W-:Y:S02]  /*abe0*/  IADD3 R9, R48.reuse, -0x80, RZ ;  /* 0xffffff8030097810 */ /* 0x040fe40007ffe0ff */
[----:B------:R-:W-:Y:S01]  /*abf0*/  LOP3.LUT R48, R48, c[0x0][0x2d0], RZ, 0x3c, !PT ;  /* 0x0000b40030307a12 */ /* 0x000fe200078e3cff */
[----:B------:R-:W-:-:S05]  /*ac00*/  IMAD.HI.U32 R11, R8, R5, RZ ;  /* 0x00000005080b7227 */ /* 0x000fca00078e00ff */
[----:B------:R-:W-:-:S05]  /*ac10*/  IADD3 R10, -R11, RZ, RZ ;  /* 0x000000ff0b0a7210 */ /* 0x000fca0007ffe1ff */
[----:B------:R-:W-:Y:S01]  /*ac20*/  IMAD R10, R117, R10, R5 ;  /* 0x0000000a750a7224 */ /* 0x000fe200078e0205 */
        /* <DEDUP_REMOVED lines=40> */
[C---:B------:R-:W-:Y:S02]  /*aeb0*/  IMAD R12, R5.reuse, c[0x0][0x184], R12 ;  /* 0x00006100050c7a24 */ /* 0x040fe400078e020c */
[----:B------:R-:W-:-:S04]  /*aec0*/  IMAD.WIDE.U32 R8, R5, c[0x0][0x180], R8 ;  /* 0x0000600005087a25 */ /* 0x000fc800078e0008 */
[----:B------:R-:W-:Y:S01]  /*aed0*/  IMAD.IADD R12, R9, 0x1, R12 ;  /* 0x00000001090c7824 */ /* 0x000fe200078e020c */
[----:B------:R-:W-:Y:S01]  /*aee0*/  MOV R9, R8 ;  /* 0x0000000800097202 */ /* 0x000fe20000000f00 */
[----:B------:R-:W-:Y:S05]  /*aef0*/  BRA `(.L_x_2697) ;  /* 0x0000002000007947 */ /* 0x000fea0003800000 */
.L_x_2696:
[----:B------:R-:W-:-:S04]  /*af00*/  LEA R9, -R116, RZ, 0x7 ;  /* 0x000000ff74097211 */ /* 0x000fc800078e39ff */
[----:B------:R-:W-:Y:S02]  /*af10*/  SHF.R.S32.HI R12, RZ, 0x1f, R9 ;  /* 0x0000001fff0c7819 */ /* 0x000fe40000011409 */
.L_x_2697:
        /* <DEDUP_REMOVED lines=110> */
.L_x_2699:
[----:B------:R-:W-:Y:S05]  /*b600*/  BSYNC B0 ;  /* 0x0000000000007941 */ /* 0x000fea0003800000 */
.L_x_2698:
[----:B------:R-:W0:Y:S01]  /*b610*/  LDGDEPBAR ;  /* 0x00000000000079af */ /* 0x000e220000000000 */
[----:B------:R-:W-:-:S04]  /*b620*/  LEA R190, P0, R9, R190, 0x1 ;  /* 0x000000be09be7211 */ /* 0x000fc800078008ff */
[----:B------:R-:W-:Y:S02]  /*b630*/  LEA.HI.X R191, R9, R191, R12, 0x1, P0 ;  /* 0x000000bf09bf7211 */ /* 0x000fe400000f0c0c */
.L_x_2695:
        /* <DEDUP_REMOVED lines=74> */
[----:B-1----:R-:W-:-:S03]  /*bae0*/  FMNMX.FTZ R57, R8, R57, !PT ;  /* 0x0000003908397209 */ /* 0x002fc60007810000 */
[----:B------:R-:W1:Y:S01]  /*baf0*/  LDSM.16.MT88.4 R8, [R168+0x9000] ;  /* 0x00900000a808783b */ /* 0x000e620000004200 */
[----:B--2---:R-:W-:Y:S01]  /*bb00*/  FMNMX.FTZ R56, R5, R56, !PT ;  /* 0x0000003805387209 */ /* 0x004fe20007810000 */
        /* <DEDUP_REMOVED lines=12> */
[----:B------:R-:W2:Y:S01]  /*bbd0*/  LDSM.16.MT88.4 R40, [R168+0xd000] ;  /* 0x00d00000a828783b */ /* 0x000ea20000004200 */
[----:B------:R-:W-:Y:S01]  /*bbe0*/  FADD.FTZ R6, R3, -R6 ;  /* 0x8000000603067221 */ /* 0x000fe20000010000 */
[----:B------:R-:W-:Y:S01]  /*bbf0*/  FSEL R3, R56, RZ, P0 ;  /* 0x000000ff38037208 */ /* 0x000fe20000000000 */
[----:B------:R-:W-:-:S02]  /*bc00*/  FFMA.FTZ R133, R49, c[0x0][0x23c], -R162 ;  /* 0x00008f0031857a23 */ /* 0x000fc400000108a2 */
[--C-:B------:R-:W-:Y:S02]  /*bc10*/  FFMA.FTZ R136, R45, c[0x0][0x23c], -R162.reuse ;  /* 0x00008f002d887a23 */ /* 0x100fe400000108a2 */
[----:B------:R-:W-:Y:S01]  /*bc20*/  FADD.FTZ R3, R2, -R3 ;  /* 0x8000000302037221 */ /* 0x000fe20000010000 */
[----:B------:R-:W-:Y:S01]  /*bc30*/  MUFU.EX2 R127, R127 ;  /* 0x0000007f007f7308 */ /* 0x000fe20000000800 */
[--C-:B------:R-:W-:Y:S02]  /*bc40*/  FFMA.FTZ R202, R4, c[0x0][0x23c], -R65.reuse ;  /* 0x00008f0004ca7a23 */ /* 0x100fe40000010841 */
[----:B------:R-:W-:Y:S02]  /*bc50*/  FFMA.FTZ R137, R44, c[0x0][0x23c], -R65 ;  /* 0x00008f002c897a23 */ /* 0x000fe40000010841 */
[----:B------:R-:W-:Y:S02]  /*bc60*/  FMUL.FTZ R201, R6, c[0x0][0x23c] ;  /* 0x00008f0006c97a20 */ /* 0x000fe40000410000 */
[----:B------:R-:W-:Y:S01]  /*bc70*/  FMUL.FTZ R197, R3, c[0x0][0x23c] ;  /* 0x00008f0003c57a20 */ /* 0x000fe20000410000 */
        /* <DEDUP_REMOVED lines=25> */
[----:B------:R-:W5:Y:S01]  /*be10*/  MUFU.EX2 R197, R197 ;  /* 0x000000c500c57308 */ /* 0x000f620000000800 */
[----:B---3--:R-:W-:Y:S01]  /*be20*/  F2FP.PACK_AB R49, R137, R202 ;  /* 0x000000ca8931723e */ /* 0x008fe200000000ff */
        /* <DEDUP_REMOVED lines=48> */
[----:B--2---:R-:W-:Y:S01]  /*c130*/  HMMA.16816.F32 R36, R48, R40, R36 ;  /* 0x000000283024723c */ /* 0x004fe20000001824 */
[-C--:B------:R-:W-:Y:S01]  /*c140*/  FMUL.FTZ R84, R84, R201.reuse ;  /* 0x000000c954547220 */ /* 0x080fe20000410000 */
[----:B------:R-:W-:Y:S01]  /*c150*/  MUFU.EX2 R3, R3 ;  /* 0x0000000300037308 */ /* 0x000fe20000000800 */
[----:B------:R-:W-:-:S02]  /*c160*/  FMUL.FTZ R85, R85, R201 ;  /* 0x000000c955557220 */ /* 0x000fc40000410000 */
[-C--:B------:R-:W-:Y:S02]  /*c170*/  FMUL.FTZ R86, R86, R197.reuse ;  /* 0x000000c556567220 */ /* 0x080fe40000410000 */
[----:B------:R-:W-:Y:S01]  /*c180*/  FMUL.FTZ R87, R87, R197 ;  /* 0x000000c557577220 */ /* 0x000fe20000410000 */
[C---:B------:R-:W-:Y:S01]  /*c190*/  HMMA.16816.F32 R8, R48.reuse, R10, R108 ;  /* 0x0000000a3008723c */ /* 0x040fe2000000186c */
[-C--:B------:R-:W-:Y:S01]  /*c1a0*/  FMUL.FTZ R76, R76, R201.reuse ;  /* 0x000000c94c4c7220 */ /* 0x080fe20000410000 */
[----:B------:R-:W2:Y:S01]  /*c1b0*/  MUFU.EX2 R2, R2 ;  /* 0x0000000200027308 */ /* 0x000ea20000000800 */
        /* <DEDUP_REMOVED lines=13> */
[----:B------:R-:W4:Y:S01]  /*c290*/  LDSM.16.MT88.4 R72, [R168+0x9400] ;  /* 0x00940000a848783b */ /* 0x000f220000004200 */
[----:B------:R-:W-:Y:S01]  /*c2a0*/  FMUL.FTZ R69, R69, R201 ;  /* 0x000000c945457220 */ /* 0x000fe20000410000 */
[----:B------:R-:W5:Y:S01]  /*c2b0*/  MUFU.EX2 R123, R123 ;  /* 0x0000007b007b7308 */ /* 0x000f620000000800 */
        /* <DEDUP_REMOVED lines=18> */
[----:B------:R-:W-:Y:S01]  /*c3e0*/  FADD.FTZ R133, R133, R76 ;  /* 0x0000004c85857221 */ /* 0x000fe20000010000 */
[----:B------:R-:W-:Y:S01]  /*c3f0*/  MUFU.EX2 R128, R128 ;  /* 0x0000008000807308 */ /* 0x000fe20000000800 */
[----:B------:R-:W-:Y:S01]  /*c400*/  LDSM.16.MT88.4 R76, [R168+0xe000] ;  /* 0x00e00000a84c783b */ /* 0x000fe20000004200 */
[--C-:B------:R-:W-:Y:S01]  /*c410*/  FFMA.FTZ R143, R143, c[0x0][0x23c], -R162.reuse ;  /* 0x00008f008f8f7a23 */ /* 0x100fe200000108a2 */
        /* <DEDUP_REMOVED lines=9> */
[----:B--2---:R-:W-:Y:S01]  /*c4b0*/  F2FP.PACK_AB R55, R2, R3 ;  /* 0x000000030237723e */ /* 0x004fe200000000ff */
[----:B------:R-:W-:Y:S02]  /*c4c0*/  FFMA.FTZ R153, R153, c[0x0][0x23c], -R162 ;  /* 0x00008f0099997a23 */ /* 0x000fe400000108a2 */
[----:B------:R-:W-:Y:S01]  /*c4d0*/  MUFU.EX2 R116, R116 ;  /* 0x0000007400747308 */ /* 0x000fe20000000800 */
[----:B------:R-:W-:Y:S02]  /*c4e0*/  FFMA.FTZ R202, R193, R197, R202 ;  /* 0x000000c5c1ca7223 */ /* 0x000fe400000100ca */
[----:B------:R-:W-:Y:S01]  /*c4f0*/  FADD.FTZ R136, R136, R133 ;  /* 0x0000008588887221 */ /* 0x000fe20000010000 */
[----:B----4-:R-:W-:Y:S01]  /*c500*/  HMMA.16816.F32 R4, R52, R72, R4 ;  /* 0x000000483404723c */ /* 0x010fe20000001804 */
[----:B------:R-:W-:-:S02]  /*c510*/  FADD.FTZ R137, R137, R202 ;  /* 0x000000ca89897221 */ /* 0x000fc40000010000 */
[----:B------:R-:W-:Y:S01]  /*c520*/  FADD.FTZ R127, R127, R136 ;  /* 0x000000887f7f7221 */ /* 0x000fe20000010000 */
[----:B------:R-:W2:Y:S01]  /*c530*/  MUFU.EX2 R67, R67 ;  /* 0x0000004300437308 */ /* 0x000ea20000000800 */
[----:B------:R-:W-:Y:S02]  /*c540*/  FADD.FTZ R146, R146, R137 ;  /* 0x0000008992927221 */ /* 0x000fe40000010000 */
[----:B------:R-:W-:Y:S01]  /*c550*/  FFMA.FTZ R151, R151, c[0x0][0x23c], -R162 ;  /* 0x00008f0097977a23 */ /* 0x000fe200000108a2 */
[----:B------:R-:W-:Y:S01]  /*c560*/  HMMA.16816.F32 R8, R52, R74, R8 ;  /* 0x0000004a3408723c */ /* 0x000fe20000001808 */
[----:B------:R-:W4:Y:S01]  /*c570*/  LDSM.16.MT88.4 R72, [R168+0xb400] ;  /* 0x00b40000a848783b */ /* 0x000f220000004200 */
[----:B------:R-:W-:Y:S02]  /*c580*/  FADD.FTZ R129, R129, R146 ;  /* 0x0000009281817221 */ /* 0x000fe40000010000 */
[----:B------:R-:W-:Y:S01]  /*c590*/  MUFU.EX2 R188, R188 ;  /* 0x000000bc00bc7308 */ /* 0x000fe20000000800 */
[----:B------:R-:W-:-:S02]  /*c5a0*/  FFMA.FTZ R158, R158, c[0x0][0x23c], -R162 ;  /* 0x00008f009e9e7a23 */ /* 0x000fc400000108a2 */
[----:B------:R-:W-:Y:S02]  /*c5b0*/  FADD.FTZ R132, R132, R129 ;  /* 0x0000008184847221 */ /* 0x000fe40000010000 */
[----:B------:R-:W-:Y:S02]  /*c5c0*/  FFMA.FTZ R157, R157, c[0x0][0x23c], -R162 ;  /* 0x00008f009d9d7a23 */ /* 0x000fe400000108a2 */
[----:B------:R-:W-:Y:S01]  /*c5d0*/  FADD.FTZ R132, R59, R132 ;  /* 0x000000843b847221 */ /* 0x000fe20000010000 */
[----:B------:R-:W1:Y:S01]  /*c5e0*/  MUFU.EX2 R165, R165 ;  /* 0x000000a500a57308 */ /* 0x000e620000000800 */
[----:B------:R-:W-:Y:S02]  /*c5f0*/  FFMA.FTZ R135, R135, c[0x0][0x23c], -R162 ;  /* 0x00008f0087877a23 */ /* 0x000fe400000108a2 */
[----:B------:R-:W-:Y:S01]  /*c600*/  FADD.FTZ R3, R3, R132 ;  /* 0x0000008403037221 */ /* 0x000fe20000010000 */
[----:B---3--:R-:W-:Y:S01]  /*c610*/  HMMA.16816.F32 R12, R52, R68, R12 ;  /* 0x00000044340c723c */ /* 0x008fe2000000180c */
[----:B------:R-:W-:-:S03]  /*c620*/  FFMA.FTZ R63, R63, c[0x0][0x23c], -R65 ;  /* 0x00008f003f3f7a23 */ /* 0x000fc60000010841 */
[----:B------:R-:W-:Y:S01]  /*c630*/  MUFU.EX2 R164, R164 ;  /* 0x000000a400a47308 */ /* 0x000fe20000000800 */
[----:B------:R-:W-:Y:S02]  /*c640*/  FADD.FTZ R3, R2, R3 ;  /* 0x0000000302037221 */ /* 0x000fe40000010000 */
[--C-:B------:R-:W-:Y:S01]  /*c650*/  FFMA.FTZ R62, R62, c[0x0][0x23c], -R65.reuse ;  /* 0x00008f003e3e7a23 */ /* 0x100fe20000010841 */
[C---:B------:R-:W-:Y:S01]  /*c660*/  HMMA.16816.F32 R16, R52.reuse, R70, R16 ;  /* 0x000000463410723c */ /* 0x040fe20000001810 */
[----:B------:R-:W3:Y:S01]  /*c670*/  LDSM.16.MT88.4 R68, [R118+0xb400] ;  /* 0x00b400007644783b */ /* 0x000ee20000004200 */
[----:B------:R-:W-:Y:S02]  /*c680*/  FFMA.FTZ R60, R60, c[0x0][0x23c], -R65 ;  /* 0x00008f003c3c7a23 */ /* 0x000fe40000010841 */
[----:B------:R-:W-:Y:S08]  /*c690*/  MUFU.EX2 R161, R161 ;  /* 0x000000a100a17308 */ /* 0x000ff00000000800 */
[----:B------:R-:W-:Y:S01]  /*c6a0*/  MUFU.EX2 R192, R200 ;  /* 0x000000c800c07308 */ /* 0x000fe20000000800 */
[C---:B----4-:R-:W-:Y:S07]  /*c6b0*/  HMMA.16816.F32 R20, R52.reuse, R72, R20 ;  /* 0x000000483414723c */ /* 0x050fee0000001814 */
[----:B------:R-:W4:Y:S01]  /*c6c0*/  MUFU.EX2 R167, R167 ;  /* 0x000000a700a77308 */ /* 0x000f220000000800 */
[C---:B------:R-:W-:Y:S01]  /*c6d0*/  HMMA.16816.F32 R24, R52.reuse, R74, R24 ;  /* 0x0000004a3418723c */ /* 0x040fe20000001818 */
[----:B------:R-:W1:Y:S06]  /*c6e0*/  LDSM.16.MT88.4 R72, [R168+0xd400] ;  /* 0x00d40000a848783b */ /* 0x000e6c0000004200 */
[----:B------:R-:W-:Y:S08]  /*c6f0*/  MUFU.EX2 R166, R166 ;  /* 0x000000a600a67308 */ /* 0x000ff00000000800 */
[----:B------:R-:W1:Y:S01]  /*c700*/  MUFU.EX2 R163, R163 ;  /* 0x000000a300a37308 */ /* 0x000e620000000800 */
[C---:B---3--:R-:W-:Y:S07]  /*c710*/  HMMA.16816.F32 R28, R52.reuse, R68, R28 ;  /* 0x00000044341c723c */ /* 0x048fee000000181c */
[----:B------:R-:W-:Y:S01]  /*c720*/  MUFU.EX2 R152, R152 ;  /* 0x0000009800987308 */ /* 0x000fe20000000800 */
[C---:B------:R-:W-:Y:S01]  /*c730*/  HMMA.16816.F32 R32, R52.reuse, R70, R32 ;  /* 0x000000463420723c */ /* 0x040fe20000001820 */
[----:B------:R-:W3:Y:S06]  /*c740*/  LDSM.16.MT88.4 R68, [R118+0xd400] ;  /* 0x00d400007644783b */ /* 0x000eec0000004200 */
[----:B------:R-:W-:Y:S08]  /*c750*/  MUFU.EX2 R151, R151 ;  /* 0x0000009700977308 */ /* 0x000ff00000000800 */
[----:B------:R-:W-:Y:S01]  /*c760*/  MUFU.EX2 R158, R158 ;  /* 0x0000009e009e7308 */ /* 0x000fe20000000800 */
[C---:B-1----:R-:W-:Y:S07]  /*c770*/  HMMA.16816.F32 R36, R52.reuse, R72, R36 ;  /* 0x000000483424723c */ /* 0x042fee0000001824 */
[----:B------:R-:W-:Y:S01]  /*c780*/  MUFU.EX2 R157, R157 ;  /* 0x0000009d009d7308 */ /* 0x000fe20000000800 */
[C---:B------:R-:W-:Y:S01]  /*c790*/  HMMA.16816.F32 R40, R52.reuse, R74, R40 ;  /* 0x0000004a3428723c */ /* 0x040fe20000001828 */
[----:B------:R-:W1:Y:S07]  /*c7a0*/  LDSM.16.MT88.4 R72, [R168+0x9800] ;  /* 0x00980000a848783b */ /* 0x000e6e0000004200 */
[C---:B---3--:R-:W-:Y:S08]  /*c7b0*/  HMMA.16816.F32 R44, R52.reuse, R68, R44 ;  /* 0x00000044342c723c */ /* 0x048ff0000000182c */
[----:B------:R-:W-:Y:S01]  /*c7c0*/  HMMA.16816.F32 R48, R52, R70, R48 ;  /* 0x000000463430723c */ /* 0x000fe20000001830 */
[----:B------:R-:W3:Y:S06]  /*c7d0*/  LDSM.16.MT88.4 R68, [R118+0x9800] ;  /* 0x009800007644783b */ /* 0x000eec0000004200 */
[----:B-----5:R-:W-:-:S02]  /*c7e0*/  F2FP.PACK_AB R52, R123, R130 ;  /* 0x000000827b34723e */ /* 0x020fc400000000ff */
[----:B------:R-:W-:Y:S01]  /*c7f0*/  F2FP.PACK_AB R53, R121, R128 ;  /* 0x000000807935723e */ /* 0x000fe200000000ff */
[----:B------:R-:W-:Y:S01]  /*c800*/  FADD.FTZ R128, R128, R3 ;  /* 0x0000000380807221 */ /* 0x000fe20000010000 */
[----:B------:R-:W-:Y:S02]  /*c810*/  F2FP.PACK_AB R54, R117, R124 ;  /* 0x0000007c7536723e */ /* 0x000fe400000000ff */
[----:B--2---:R-:W-:Y:S01]  /*c820*/  F2FP.PACK_AB R55, R67, R116 ;  /* 0x000000744337723e */ /* 0x004fe200000000ff */
[----:B------:R-:W-:-:S04]  /*c830*/  FADD.FTZ R121, R121, R128 ;  /* 0x0000008079797221 */ /* 0x000fc80000010000 */
[----:B------:R-:W-:Y:S02]  /*c840*/  FADD.FTZ R116, R116, R121 ;  /* 0x0000007974747221 */ /* 0x000fe40000010000 */
[----:B-1----:R-:W-:Y:S02]  /*c850*/  HMMA.16816.F32 R4, R52, R72, R4 ;  /* 0x000000483404723c */ /* 0x002fe40000001804 */
[----:B------:R-:W-:-:S06]  /*c860*/  FADD.FTZ R67, R67, R116 ;  /* 0x0000007443437221 */ /* 0x000fcc0000010000 */
        /* <DEDUP_REMOVED lines=15> */
[----:B------:R-:W-:Y:S01]  /*c960*/  F2FP.PACK_AB R68, R165, R188 ;  /* 0x000000bca544723e */ /* 0x000fe200000000ff */
[----:B------:R-:W-:Y:S01]  /*c970*/  HMMA.16816.F32 R48, R52, R70, R48 ;  /* 0x000000463430723c */ /* 0x000fe20000001830 */
[----:B------:R-:W2:Y:S01]  /*c980*/  LDSM.16.MT88.4 R52, [R168+0x9c00] ;  /* 0x009c0000a834783b */ /* 0x000ea20000004200 */
[----:B----4-:R-:W-:Y:S01]  /*c990*/  F2FP.PACK_AB R69, R167, R192 ;  /* 0x000000c0a745723e */ /* 0x010fe200000000ff */
[----:B------:R-:W-:-:S04]  /*c9a0*/  FADD.FTZ R192, R192, R67 ;  /* 0x00000043c0c07221 */ /* 0x000fc80000010000 */
[----:B------:R-:W-:Y:S01]  /*c9b0*/  F2FP.PACK_AB R70, R161, R164 ;  /* 0x000000a4a146723e */ /* 0x000fe200000000ff */
[----:B------:R-:W-:Y:S01]  /*c9c0*/  FADD.FTZ R167, R167, R192 ;  /* 0x000000c0a7a77221 */ /* 0x000fe20000010000 */
[----:B------:R-:W-:-:S03]  /*c9d0*/  F2FP.PACK_AB R71, R163, R166 ;  /* 0x000000a6a347723e */ /* 0x000fc600000000ff */
[----:B------:R-:W-:-:S04]  /*c9e0*/  FADD.FTZ R166, R166, R167 ;  /* 0x000000a7a6a67221 */ /* 0x000fc80000010000 */
[----:B------:R-:W-:Y:S01]  /*c9f0*/  FADD.FTZ R163, R163, R166 ;  /* 0x000000a6a3a37221 */ /* 0x000fe20000010000 */
[C---:B-1----:R-:W-:Y:S08]  /*ca00*/  HMMA.16816.F32 R12, R68.reuse, R72, R12 ;  /* 0x00000048440c723c */ /* 0x042ff0000000180c */
[C---:B------:R-:W-:Y:S08]  /*ca10*/  HMMA.16816.F32 R16, R68.reuse, R74, R16 ;  /* 0x0000004a4410723c */ /* 0x040ff00000001810 */
[C---:B--2---:R-:W-:Y:S01]  /*ca20*/  HMMA.16816.F32 R112, R68.reuse, R52, R4 ;  /* 0x000000344470723c */ /* 0x044fe20000001804 */
[----:B------:R-:W1:Y:S07]  /*ca30*/  LDSM.16.MT88.4 R4, [R118+0xbc00] ;  /* 0x00bc00007604783b */ /* 0x000e6e0000004200 */
[C---:B------:R-:W-:Y:S01]  /*ca40*/  HMMA.16816.F32 R8, R68.reuse, R54, R8 ;  /* 0x000000364408723c */ /* 0x040fe20000001808 */
[----:B------:R-:W2:Y:S07]  /*ca50*/  LDSM.16.MT88.4 R52, [R168+0xbc00] ;  /* 0x00bc0000a834783b */ /* 0x000eae0000004200 */
[C---:B-1----:R-:W-:Y:S08]  /*ca60*/  HMMA.16816.F32 R28, R68.reuse, R4, R28 ;  /* 0x00000004441c723c */ /* 0x042ff0000000181c */
[C---:B--2---:R-:W-:Y:S08]  /*ca70*/  HMMA.16816.F32 R20, R68.reuse, R52, R20 ;  /* 0x000000344414723c */ /* 0x044ff00000001814 */
        /* <DEDUP_REMOVED lines=10> */
[----:B--2---:R-:W-:Y:S01]  /*cb20*/  HMMA.16816.F32 R44, R68, R4, R44 ;  /* 0x00000004442c723c */ /* 0x004fe2000000182c */
[----:B------:R-:W-:-:S04]  /*cb30*/  FFMA.FTZ R55, R156, c[0x0][0x23c], -R162 ;  /* 0x00008f009c377a23 */ /* 0x000fc800000108a2 */
[----:B------:R-:W-:Y:S03]  /*cb40*/  MUFU.EX2 R54, R54 ;  /* 0x0000003600367308 */ /* 0x000fe60000000800 */
[----:B------:R-:W-:Y:S05]  /*cb50*/  HMMA.16816.F32 R68, R68, R6, R48 ;  /* 0x000000064444723c */ /* 0x000fea0000001830 */
[----:B------:R-:W1:Y:S02]  /*cb60*/  MUFU.EX2 R55, R55 ;  /* 0x0000003700377308 */ /* 0x000e640000000800 */
[----:B------:R-:W-:-:S02]  /*cb70*/  FFMA.FTZ R48, R148, c[0x0][0x23c], -R65 ;  /* 0x00008f0094307a23 */ /* 0x000fc40000010841 */
[----:B------:R-:W-:-:S04]  /*cb80*/  FFMA.FTZ R49, R150, c[0x0][0x23c], -R65 ;  /* 0x00008f0096317a23 */ /* 0x000fc80000010841 */
[----:B------:R-:W2:Y:S08]  /*cb90*/  MUFU.EX2 R53, R53 ;  /* 0x0000003500357308 */ /* 0x000eb00000000800 */
[----:B------:R-:W3:Y:S01]  /*cba0*/  MUFU.EX2 R51, R154 ;  /* 0x0000009a00337308 */ /* 0x000ee20000000800 */
[----:B-1----:R-:W-:-:S07]  /*cbb0*/  F2FP.PACK_AB R4, R55, R54 ;  /* 0x000000363704723e */ /* 0x002fce00000000ff */
[----:B------:R-:W-:Y:S01]  /*cbc0*/  MUFU.EX2 R48, R48 ;  /* 0x0000003000307308 */ /* 0x000fe20000000800 */
[----:B--2---:R-:W-:-:S07]  /*cbd0*/  F2FP.PACK_AB R6, R53, R52 ;  /* 0x000000343506723e */ /* 0x004fce00000000ff */
[----:B------:R-:W1:Y:S01]  /*cbe0*/  MUFU.EX2 R49, R49 ;  /* 0x0000003100317308 */ /* 0x000e620000000800 */
[----:B---3--:R-:W-:Y:S01]  /*cbf0*/  F2FP.PACK_AB R5, R51, R152 ;  /* 0x000000983305723e */ /* 0x008fe200000000ff */
[----:B------:R-:W-:-:S04]  /*cc00*/  FADD.FTZ R152, R152, R163 ;  /* 0x000000a398987221 */ /* 0x000fc80000010000 */
[----:B------:R-:W-:Y:S01]  /*cc10*/  FADD.FTZ R51, R51, R152 ;  /* 0x0000009833337221 */ /* 0x000fe20000010000 */
[----:B-1----:R-:W-:-:S03]  /*cc20*/  F2FP.PACK_AB R7, R49, R48 ;  /* 0x000000303107723e */ /* 0x002fc600000000ff */
        /* <DEDUP_REMOVED lines=21> */
[----:B------:R-:W-:Y:S05]  /*cd80*/  MUFU.EX2 R30, R143 ;  /* 0x0000008f001e7308 */ /* 0x000fea0000000800 */
[----:B------:R-:W-:Y:S01]  /*cd90*/  FADD.FTZ R46, R134, R127 ;  /* 0x0000007f862e7221 */ /* 0x000fe20000010000 */
[----:B------:R-:W-:Y:S01]  /*cda0*/  HMMA.16816.F32 R68, R4, R10, R68 ;  /* 0x0000000a0444723c */ /* 0x000fe20000001844 */
[----:B------:R-:W1:Y:S01]  /*cdb0*/  LDSM.16.MT88.4 R8, [R168+0xc400] ;  /* 0x00c40000a808783b */ /* 0x000e620000004200 */
[----:B------:R-:W-:Y:S01]  /*cdc0*/  MUFU.EX2 R34, R34 ;  /* 0x0000002200227308 */ /* 0x000fe20000000800 */
[----:B------:R-:W-:-:S02]  /*cdd0*/  FADD.FTZ R46, R125, R46 ;  /* 0x0000002e7d2e7221 */ /* 0x000fc40000010000 */
[----:B------:R-:W-:Y:S02]  /*cde0*/  FFMA.FTZ R44, R64, c[0x0][0x23c], -R65 ;  /* 0x00008f00402c7a23 */ /* 0x000fe40000010841 */
[----:B------:R-:W-:Y:S01]  /*cdf0*/  FADD.FTZ R61, R61, R46 ;  /* 0x0000002e3d3d7221 */ /* 0x000fe20000010000 */
[----:B------:R-:W-:Y:S01]  /*ce00*/  HMMA.16816.F32 R92, R4, R94, R24 ;  /* 0x0000005e045c723c */ /* 0x000fe20000001818 */
[----:B------:R-:W-:Y:S01]  /*ce10*/  LDSM.16.MT88.4 R24, [R118+0xa800] ;  /* 0x00a800007618783b */ /* 0x000fe20000004200 */
[----:B------:R-:W5:Y:S01]  /*ce20*/  MUFU.EX2 R35, R35 ;  /* 0x0000002300237308 */ /* 0x000f620000000800 */
[----:B------:R-:W-:-:S04]  /*ce30*/  FADD.FTZ R61, R58, R61 ;  /* 0x0000003d3a3d7221 */ /* 0x000fc80000010000 */
[----:B------:R-:W-:Y:S01]  /*ce40*/  FADD.FTZ R130, R130, R61 ;  /* 0x0000003d82827221 */ /* 0x000fe20000010000 */
[----:B------:R-:W-:Y:S02]  /*ce50*/  HMMA.16816.F32 R80, R4, R76, R36 ;  /* 0x0000004c0450723c */ /* 0x000fe40000001824 */
[----:B------:R-:W-:Y:S01]  /*ce60*/  MUFU.EX2 R32, R32 ;  /* 0x0000002000207308 */ /* 0x000fe20000000800 */
[----:B------:R-:W-:-:S04]  /*ce70*/  FADD.FTZ R123, R123, R130 ;  /* 0x000000827b7b7221 */ /* 0x000fc80000010000 */
[----:B------:R-:W-:Y:S01]  /*ce80*/  FADD.FTZ R124, R124, R123 ;  /* 0x0000007b7c7c7221 */ /* 0x000fe20000010000 */
[----:B------:R-:W-:Y:S02]  /*ce90*/  HMMA.16816.F32 R76, R4, R78, R40 ;  /* 0x0000004e044c723c */ /* 0x000fe40000001828 */
[----:B------:R-:W1:Y:S01]  /*cea0*/  MUFU.EX2 R33, R33 ;  /* 0x0000002100217308 */ /* 0x000e620000000800 */
[----:B------:R-:W-:-:S04]  /*ceb0*/  FADD.FTZ R117, R117, R124 ;  /* 0x0000007c75757221 */ /* 0x000fc80000010000 */
[----:B----4-:R-:W-:Y:S01]  /*cec0*/  F2FP.PACK_AB R4, R31, R28 ;  /* 0x0000001c1f04723e */ /* 0x010fe200000000ff */
[--C-:B------:R-:W-:Y:S01]  /*ced0*/  FFMA.FTZ R40, R126, c[0x0][0x23c], -R65.reuse ;  /* 0x00008f007e287a23 */ /* 0x100fe20000010841 */
[----:B-----5:R-:W-:Y:S01]  /*cee0*/  F2FP.PACK_AB R5, R35, R34 ;  /* 0x000000222305723e */ /* 0x020fe200000000ff */
[--C-:B------:R-:W-:Y:S01]  /*cef0*/  FFMA.FTZ R43, R122, c[0x0][0x23c], -R65.reuse ;  /* 0x00008f007a2b7a23 */ /* 0x100fe20000010841 */
[----:B------:R-:W-:Y:S01]  /*cf00*/  F2FP.PACK_AB R6, R30, R29 ;  /* 0x0000001d1e06723e */ /* 0x000fe200000000ff */
[--C-:B------:R-:W-:Y:S01]  /*cf10*/  FFMA.FTZ R41, R120, c[0x0][0x23c], -R65.reuse ;  /* 0x00008f0078297a23 */ /* 0x100fe20000010841 */
[----:B------:R-:W-:Y:S01]  /*cf20*/  MUFU.EX2 R38, R145 ;  /* 0x0000009100267308 */ /* 0x000fe20000000800 */
[----:B------:R-:W-:Y:S02]  /*cf30*/  FFMA.FTZ R42, R66, c[0x0][0x23c], -R65 ;  /* 0x00008f00422a7a23 */ /* 0x000fe40000010841 */
[----:B------:R-:W-:Y:S01]  /*cf40*/  FADD.FTZ R188, R188, R117 ;  /* 0x00000075bcbc7221 */ /* 0x000fe20000010000 */
[----:B-1----:R-:W-:Y:S01]  /*cf50*/  F2FP.PACK_AB R7, R33, R32 ;  /* 0x000000202107723e */ /* 0x002fe200000000ff */
[----:B------:R-:W-:-:S03]  /*cf60*/  FADD.FTZ R34, R34, R49 ;  /* 0x0000003122227221 */ /* 0x000fc60000010000 */
        /* <DEDUP_REMOVED lines=12> */
[----:B------:R-:W-:Y:S02]  /*d030*/  MUFU.EX2 R39, R153 ;  /* 0x0000009900277308 */ /* 0x000fe40000000800 */
[----:B------:R-:W-:Y:S02]  /*d040*/  FADD.FTZ R55, R55, R54 ;  /* 0x0000003637377221 */ /* 0x000fe40000010000 */
[----:B---3--:R-:W-:Y:S02]  /*d050*/  HMMA.16816.F32 R104, R4, R16, R104 ;  /* 0x000000100468723c */ /* 0x008fe40000001868 */
[----:B------:R-:W-:Y:S02]  /*d060*/  FADD.FTZ R52, R52, R55 ;  /* 0x0000003734347221 */ /* 0x000fe40000010000 */
[----:B------:R-:W2:Y:S02]  /*d070*/  MUFU.EX2 R40, R40 ;  /* 0x0000002800287308 */ /* 0x000ea40000000800 */
[----:B------:R-:W-:-:S02]  /*d080*/  FADD.FTZ R53, R53, R52 ;  /* 0x0000003435357221 */ /* 0x000fc40000010000 */
[C---:B------:R-:W-:Y:S01]  /*d090*/  HMMA.16816.F32 R100, R4.reuse, R18, R100 ;  /* 0x000000120464723c */ /* 0x040fe20000001864 */
[----:B------:R-:W3:Y:S01]  /*d0a0*/  LDSM.16.MT88.4 R16, [R168+0xe400] ;  /* 0x00e40000a810783b */ /* 0x000ee20000004200 */
[----:B------:R-:W-:Y:S02]  /*d0b0*/  FADD.FTZ R2, R28, R53 ;  /* 0x000000351c027221 */ /* 0x000fe40000010000 */
[----:B------:R-:W4:Y:S02]  /*d0c0*/  MUFU.EX2 R43, R43 ;  /* 0x0000002b002b7308 */ /* 0x000f240000000800 */
[----:B------:R-:W-:Y:S02]  /*d0d0*/  FADD.FTZ R2, R31, R2 ;  /* 0x000000021f027221 */ /* 0x000fe40000010000 */
[----:B------:R-:W-:Y:S02]  /*d0e0*/  HMMA.16816.F32 R96, R4, R8, R96 ;  /* 0x000000080460723c */ /* 0x000fe40000001860 */
[----:B------:R-:W-:-:S02]  /*d0f0*/  FADD.FTZ R3, R29, R2 ;  /* 0x000000021d037221 */ /* 0x000fc40000010000 */
[----:B------:R-:W5:Y:S01]  /*d100*/  MUFU.EX2 R41, R41 ;  /* 0x0000002900297308 */ /* 0x000f620000000800 */
[----:B--2---:R-:W-:Y:S02]  /*d110*/  FADD.FTZ R2, R40, R33 ;  /* 0x0000002128027221 */ /* 0x004fe40000010000 */
[----:B------:R-:W-:Y:S01]  /*d120*/  FADD.FTZ R3, R30, R3 ;  /* 0x000000031e037221 */ /* 0x000fe20000010000 */
[----:B------:R-:W-:Y:S01]  /*d130*/  HMMA.16816.F32 R92, R4, R10, R92 ;  /* 0x0000000a045c723c */ /* 0x000fe2000000185c */
[----:B------:R-:W2:Y:S03]  /*d140*/  LDSM.16.MT88.4 R8, [R118+0xe400] ;  /* 0x00e400007608783b */ /* 0x000ea60000004200 */
[----:B------:R-:W2:Y:S01]  /*d150*/  MUFU.EX2 R42, R42 ;  /* 0x0000002a002a7308 */ /* 0x000ea20000000800 */
[----:B----4-:R-:W-:-:S03]  /*d160*/  FADD.FTZ R2, R43, R2 ;  /* 0x000000022b027221 */ /* 0x010fc60000010000 */
[C---:B-1----:R-:W-:Y:S04]  /*d170*/  HMMA.16816.F32 R88, R4.reuse, R12, R88 ;  /* 0x0000000c0458723c */ /* 0x042fe80000001858 */
[----:B------:R-:W-:Y:S04]  /*d180*/  MUFU.EX2 R44, R44 ;  /* 0x0000002c002c7308 */ /* 0x000fe80000000800 */
        /* <DEDUP_REMOVED lines=10> */
[----:B------:R-:W-:Y:S01]  /*d230*/  F2FP.PACK_AB R5, R43, R40 ;  /* 0x000000282b05723e */ /* 0x000fe200000000ff */
[----:B-----5:R-:W-:Y:S01]  /*d240*/  FADD.FTZ R3, R41, R2 ;  /* 0x0000000229037221 */ /* 0x020fe20000010000 */
[----:B------:R-:W-:Y:S01]  /*d250*/  F2FP.PACK_AB R6, R39, R36 ;  /* 0x000000242706723e */ /* 0x000fe200000000ff */
[----:B------:R-:W-:Y:S01]  /*d260*/  FADD.FTZ R37, R37, R38 ;  /* 0x0000002625257221 */ /* 0x000fe20000010000 */
[C---:B------:R-:W-:Y:S01]  /*d270*/  F2FP.PACK_AB R7, R42.reuse, R41 ;  /* 0x000000292a07723e */ /* 0x040fe200000000ff */
[----:B------:R-:W-:-:S02]  /*d280*/  FADD.FTZ R3, R42, R3 ;  /* 0x000000032a037221 */ /* 0x000fc40000010000 */
[----:B------:R-:W-:-:S04]  /*d290*/  FADD.FTZ R36, R36, R37 ;  /* 0x0000002524247221 */ /* 0x000fc80000010000 */
        /* <DEDUP_REMOVED lines=11> */
[----:B------:R-:W-:Y:S07]  /*d350*/  MUFU.EX2 R24, R135 ;  /* 0x0000008700187308 */ /* 0x000fee0000000800 */
[C---:B------:R-:W-:Y:S01]  /*d360*/  HMMA.16816.F32 R100, R4.reuse, R26, R100 ;  /* 0x0000001a0464723c */ /* 0x040fe20000001864 */
[----:B------:R-:W-:Y:S07]  /*d370*/  MUFU.EX2 R26, R63 ;  /* 0x0000003f001a7308 */ /* 0x000fee0000000800 */
[C---:B------:R-:W-:Y:S01]  /*d380*/  HMMA.16816.F32 R96, R4.reuse, R20, R96 ;  /* 0x000000140460723c */ /* 0x040fe20000001860 */
[----:B------:R-:W4:Y:S07]  /*d390*/  MUFU.EX2 R25, R62 ;  /* 0x0000003e00197308 */ /* 0x000f2e0000000800 */
[C---:B------:R-:W-:Y:S01]  /*d3a0*/  HMMA.16816.F32 R92, R4.reuse, R22, R92 ;  /* 0x00000016045c723c */ /* 0x040fe2000000185c */
[----:B------:R-:W5:Y:S01]  /*d3b0*/  MUFU.EX2 R27, R60 ;  /* 0x0000003c001b7308 */ /* 0x000f620000000800 */
[----:B------:R-:W2:Y:S06]  /*d3c0*/  LDSM.16.MT88.4 R20, [R168+0xac00] ;  /* 0x00ac0000a814783b */ /* 0x000eac0000004200 */
[C---:B-1----:R-:W-:Y:S08]  /*d3d0*/  HMMA.16816.F32 R72, R4.reuse, R12, R72 ;  /* 0x0000000c0448723c */ /* 0x042ff00000001848 */
[----:B------:R-:W-:Y:S01]  /*d3e0*/  HMMA.16816.F32 R68, R4, R14, R68 ;  /* 0x0000000e0444723c */ /* 0x000fe20000001844 */
[----:B------:R-:W1:Y:S06]  /*d3f0*/  LDSM.16.MT88.4 R12, [R118+0xcc00] ;  /* 0x00cc0000760c783b */ /* 0x000e6c0000004200 */
[----:B------:R-:W-:Y:S01]  /*d400*/  F2FP.PACK_AB R4, R158, R151 ;  /* 0x000000979e04723e */ /* 0x000fe200000000ff */
[----:B------:R-:W-:Y:S01]  /*d410*/  FADD.FTZ R151, R151, R2 ;  /* 0x0000000297977221 */ /* 0x000fe20000010000 */
[C---:B----4-:R-:W-:Y:S01]  /*d420*/  F2FP.PACK_AB R5, R25.reuse, R26 ;  /* 0x0000001a1905723e */ /* 0x050fe200000000ff */
[----:B------:R-:W-:Y:S01]  /*d430*/  FADD.FTZ R26, R26, R3 ;  /* 0x000000031a1a7221 */ /* 0x000fe20000010000 */
[----:B------:R-:W-:Y:S01]  /*d440*/  F2FP.PACK_AB R6, R24, R157 ;  /* 0x0000009d1806723e */ /* 0x000fe200000000ff */
[----:B------:R-:W-:Y:S01]  /*d450*/  FADD.FTZ R158, R158, R151 ;  /* 0x000000979e9e7221 */ /* 0x000fe20000010000 */
[----:B-----5:R-:W-:Y:S01]  /*d460*/  F2FP.PACK_AB R7, R44, R27 ;  /* 0x0000001b2c07723e */ /* 0x020fe200000000ff */
[----:B------:R-:W-:Y:S01]  /*d470*/  FADD.FTZ R26, R25, R26 ;  /* 0x0000001a191a7221 */ /* 0x000fe20000010000 */
[----:B------:R-:W-:Y:S01]  /*d480*/  MOV R2, R56 ;  /* 0x0000003800027202 */ /* 0x000fe20000000f00 */
[----:B------:R-:W-:Y:S01]  /*d490*/  FADD.FTZ R157, R157, R158 ;  /* 0x0000009e9d9d7221 */ /* 0x000fe20000010000 */
[----:B------:R-:W-:Y:S01]  /*d4a0*/  MOV R3, R57 ;  /* 0x0000003900037202 */ /* 0x000fe20000000f00 */
[----:B------:R-:W-:-:S02]  /*d4b0*/  FADD.FTZ R27, R27, R26 ;  /* 0x0000001a1b1b7221 */ /* 0x000fc40000010000 */
[----:B---3--:R-:W-:Y:S01]  /*d4c0*/  HMMA.16816.F32 R104, R4, R16, R104 ;  /* 0x000000100468723c */ /* 0x008fe20000001868 */
[----:B------:R-:W-:Y:S02]  /*d4d0*/  FADD.FTZ R192, R24, R157 ;  /* 0x0000009d18c07221 */ /* 0x000fe40000010000 */
[----:B------:R-:W-:-:S05]  /*d4e0*/  FADD.FTZ R193, R44, R27 ;  /* 0x0000001b2cc17221 */ /* 0x000fca0000010000 */
[C---:B------:R-:W-:Y:S01]  /*d4f0*/  HMMA.16816.F32 R100, R4.reuse, R18, R100 ;  /* 0x000000120464723c */ /* 0x040fe20000001864 */
[----:B------:R-:W3:Y:S07]  /*d500*/  LDSM.16.MT88.4 R16, [R168+0xec00] ;  /* 0x00ec0000a810783b */ /* 0x000eee0000004200 */
[C---:B--2---:R-:W-:Y:S08]  /*d510*/  HMMA.16816.F32 R96, R4.reuse, R8, R96 ;  /* 0x000000080460723c */ /* 0x044ff00000001860 */
[C---:B------:R-:W-:Y:S01]  /*d520*/  HMMA.16816.F32 R92, R4.reuse, R10, R92 ;  /* 0x0000000a045c723c */ /* 0x040fe2000000185c */
[----:B------:R-:W2:Y:S07]  /*d530*/  LDSM.16.MT88.4 R8, [R118+0xec00] ;  /* 0x00ec00007608783b */ /* 0x000eae0000004200 */
[C---:B------:R-:W-:Y:S08]  /*d540*/  HMMA.16816.F32 R112, R4.reuse, R20, R112 ;  /* 0x000000140470723c */ /* 0x040ff00000001870 */
[C---:B------:R-:W-:Y:S08]  /*d550*/  HMMA.16816.F32 R108, R4.reuse, R22, R108 ;  /* 0x00000016046c723c */ /* 0x040ff0000000186c */
[C---:B-1----:R-:W-:Y:S08]  /*d560*/  HMMA.16816.F32 R88, R4.reuse, R12, R88 ;  /* 0x0000000c0458723c */ /* 0x042ff00000001858 */
[C---:B------:R-:W-:Y:S08]  /*d570*/  HMMA.16816.F32 R84, R4.reuse, R14, R84 ;  /* 0x0000000e0454723c */ /* 0x040ff00000001854 */
[C---:B---3--:R-:W-:Y:S08]  /*d580*/  HMMA.16816.F32 R80, R4.reuse, R16, R80 ;  /* 0x000000100450723c */ /* 0x048ff00000001850 */
[C---:B------:R-:W-:Y:S08]  /*d590*/  HMMA.16816.F32 R76, R4.reuse, R18, R76 ;  /* 0x00000012044c723c */ /* 0x040ff0000000184c */
[C---:B--2---:R-:W-:Y:S08]  /*d5a0*/  HMMA.16816.F32 R72, R4.reuse, R8, R72 ;  /* 0x000000080448723c */ /* 0x044ff00000001848 */
[----:B------:R-:W-:Y:S11]  /*d5b0*/  HMMA.16816.F32 R68, R4, R10, R68 ;  /* 0x0000000a0444723c */ /* 0x000ff60000001844 */
[----:B------:R-:W-:Y:S08]  /*d5c0*/  @!UPT UIADD3 URZ, URZ, URZ, URZ ;  /* 0x0000003f3f3ff290 */ /* 0x000ff0000fffe03f */
.L_x_2692:
        /* <DEDUP_REMOVED lines=8> */
.L_x_2704:
        /* <DEDUP_REMOVED lines=65> */
.L_x_2701:
        /* <DEDUP_REMOVED lines=46> */
[----:B------:R-:W-:Y:S05]  /*dd40*/  ISETP.GT.AND P0, PT, R180, R173, PT ;  /* 0x000000adb400720c */ /* 0x000fea0003f04270 */
        /* <DEDUP_REMOVED lines=181> */
[----:B-----5:R-:W-:Y:S02]  /*e8a0*/  FMUL.FTZ R207, R5, c[0x0][0x2ec] ;  /* 0x0000bb0005cf7a20 */ /* 0x020fe40000410000 */
[----:B------:R-:W-:Y:S02]  /*e8b0*/  FMUL.FTZ R209, R6, c[0x0][0x2ec] ;  /* 0x0000bb0006d17a20 */ /* 0x000fe40000410000 */
        /* <DEDUP_REMOVED lines=32> */
[----:B------:R2:W2:Y:S01]  /*eac0*/  MUFU.TANH R165, R195 ;  /* 0x000000c300a57308 */ /* 0x0004a20000002400 */
[----:B------:R-:W-:Y:S02]  /*ead0*/  FMUL.FTZ R208, R28, c[0x0][0x2ec] ;  /* 0x0000bb001cd07a20 */ /* 0x000fe40000410000 */
[----:B------:R-:W-:Y:S01]  /*eae0*/  FMUL.FTZ R212, R33, c[0x0][0x2ec] ;  /* 0x0000bb0021d47a20 */ /* 0x000fe20000410000 */
[C---:B-----5:R-:W-:Y:S03]  /*eaf0*/  HMMA.16816.F32 R36, R124.reuse, R128, R36 ;  /* 0x000000807c24723c */ /* 0x060fe60000001824 */
[----:B------:R-:W-:Y:S02]  /*eb00*/  FMUL.FTZ R200, R22, c[0x0][0x2ec] ;  /* 0x0000bb0016c87a20 */ /* 0x000fe40000410000 */
[----:B------:R-:W-:Y:S01]  /*eb10*/  FMUL.FTZ R198, R23, c[0x0][0x2ec] ;  /* 0x0000bb0017c67a20 */ /* 0x000fe20000410000 */
[----:B------:R5:W3:Y:S01]  /*eb20*/  MUFU.TANH R149, R202 ;  /* 0x000000ca00957308 */ /* 0x000ae20000002400 */
[----:B----4-:R-:W-:Y:S01]  /*eb30*/  FMUL.FTZ R197, R24, c[0x0][0x2ec] ;  /* 0x0000bb0018c57a20 */ /* 0x010fe20000410000 */
[C---:B------:R-:W-:Y:S01]  /*eb40*/  HMMA.16816.F32 R40, R124.reuse, R130, R40 ;  /* 0x000000827c28723c */ /* 0x040fe20000001828 */
[----:B------:R-:W4:Y:S03]  /*eb50*/  LDSM.16.M88.4 R128, [R119+0x8800] ;  /* 0x008800007780783b */ /* 0x000f260000000200 */
[----:B------:R-:W-:Y:S04]  /*eb60*/  FMUL.FTZ R196, R26, c[0x0][0x2ec] ;  /* 0x0000bb001ac47a20 */ /* 0x000fe80000410000 */
[----:B------:R3:W3:Y:S01]  /*eb70*/  MUFU.TANH R166, R194 ;  /* 0x000000c200a67308 */ /* 0x0006e20000002400 */
[C---:B-1----:R-:W-:Y:S03]  /*eb80*/  HMMA.16816.F32 R44, R124.reuse, R120, R44 ;  /* 0x000000787c2c723c */ /* 0x042fe6000000182c */
[----:B--2---:R-:W-:Y:S04]  /*eb90*/  FMUL.FTZ R195, R34, c[0x0][0x2ec] ;  /* 0x0000bb0022c37a20 */ /* 0x004fe80000410000 */
[----:B------:R-:W-:Y:S01]  /*eba0*/  FMUL.FTZ R210, R36, c[0x0][0x2ec] ;  /* 0x0000bb0024d27a20 */ /* 0x000fe20000410000 */
[C---:B------:R-:W-:Y:S01]  /*ebb0*/  HMMA.16816.F32 R48, R124.reuse, R122, R48 ;  /* 0x0000007a7c30723c */ /* 0x040fe20000001830 */
[----:B------:R1:W2:Y:S01]  /*ebc0*/  MUFU.TANH R150, R195 ;  /* 0x000000c300967308 */ /* 0x0002a20000002400 */
[----:B------:R-:W2:Y:S01]  /*ebd0*/  LDSM.16.M88.4 R120, [R119+0x8c00] ;  /* 0x008c00007778783b */ /* 0x000ea20000000200 */
[----:B------:R-:W-:Y:S04]  /*ebe0*/  DEPBAR.LE SB0, 0x0 ;  /* 0x000080000000791a */ /* 0x000fe80000000000 */
[----:B-----5:R-:W-:Y:S04]  /*ebf0*/  FMUL.FTZ R202, R32, c[0x0][0x2ec] ;  /* 0x0000bb0020ca7a20 */ /* 0x020fe80000410000 */
[----:B------:R5:W2:Y:S01]  /*ec00*/  MUFU.TANH R164, R206 ;  /* 0x000000ce00a47308 */ /* 0x000aa20000002400 */
[----:B------:R-:W-:Y:S01]  /*ec10*/  BAR.SYNC.DEFER_BLOCKING 0x0 ;  /* 0x0000000000007b1d */ /* 0x000fe20000010000 */
[----:B---3--:R-:W-:Y:S08]  /*ec20*/  FMUL.FTZ R194, R35, c[0x0][0x2ec] ;  /* 0x0000bb0023c27a20 */ /* 0x008ff00000410000 */
[----:B------:R3:W3:Y:S01]  /*ec30*/  MUFU.TANH R154, R204 ;  /* 0x000000cc009a7308 */ /* 0x0006e20000002400 */
[C---:B----4-:R-:W-:Y:S05]  /*ec40*/  HMMA.16816.F32 R52, R124.reuse, R128, R52 ;  /* 0x000000807c34723c */ /* 0x050fea0000001834 */
[----:B-1----:R-:W-:Y:S04]  /*ec50*/  FMUL.FTZ R195, R42, c[0x0][0x2ec] ;  /* 0x0000bb002ac37a20 */ /* 0x002fe80000410000 */
[----:B------:R1:W4:Y:S01]  /*ec60*/  MUFU.TANH R163, R202 ;  /* 0x000000ca00a37308 */ /* 0x0003220000002400 */
[C---:B------:R-:W-:Y:S03]  /*ec70*/  HMMA.16816.F32 R56, R124.reuse, R130, R56 ;  /* 0x000000827c38723c */ /* 0x040fe60000001838 */
[----:B-----5:R-:W-:Y:S06]  /*ec80*/  FMUL.FTZ R206, R38, c[0x0][0x2ec] ;  /* 0x0000bb0026ce7a20 */ /* 0x020fec0000410000 */
[----:B------:R5:W4:Y:S01]  /*ec90*/  MUFU.TANH R152, R194 ;  /* 0x000000c200987308 */ /* 0x000b220000002400 */
[C---:B--2---:R-:W-:Y:S03]  /*eca0*/  HMMA.16816.F32 R60, R124.reuse, R120, R60 ;  /* 0x000000787c3c723c */ /* 0x044fe6000000183c */
[----:B---3--:R-:W-:Y:S02]  /*ecb0*/  FMUL.FTZ R204, R39, c[0x0][0x2ec] ;  /* 0x0000bb0027cc7a20 */ /* 0x008fe40000410000 */
[----:B------:R-:W-:Y:S03]  /*ecc0*/  FMUL.FTZ R235, R52, c[0x0][0x2ec] ;  /* 0x0000bb0034eb7a20 */ /* 0x000fe60000410000 */
[----:B------:R-:W-:Y:S01]  /*ecd0*/  HMMA.16816.F32 R64, R124, R122, R64 ;  /* 0x0000007a7c40723c */ /* 0x000fe20000001840 */
[----:B------:R2:W3:Y:S03]  /*ece0*/  MUFU.TANH R158, R195 ;  /* 0x000000c3009e7308 */ /* 0x0004e60000002400 */
[----:B-1----:R-:W-:Y:S02]  /*ecf0*/  FMUL.FTZ R202, R40, c[0x0][0x2ec] ;  /* 0x0000bb0028ca7a20 */ /* 0x002fe40000410000 */
[----:B------:R-:W-:Y:S02]  /*ed00*/  FMUL.FTZ R239, R56, c[0x0][0x2ec] ;  /* 0x0000bb0038ef7a20 */ /* 0x000fe40000410000 */
[----:B------:R-:W-:Y:S03]  /*ed10*/  FMUL.FTZ R237, R57, c[0x0][0x2ec] ;  /* 0x0000bb0039ed7a20 */ /* 0x000fe60000410000 */
[----:B------:R1:W1:Y:S01]  /*ed20*/  MUFU.TANH R167, R208 ;  /* 0x000000d000a77308 */ /* 0x0002620000002400 */
[----:B-----5:R-:W-:Y:S09]  /*ed30*/  FMUL.FTZ R194, R43, c[0x0][0x2ec] ;  /* 0x0000bb002bc27a20 */ /* 0x020ff20000410000 */
        /* <DEDUP_REMOVED lines=8> */
[----:B-----5:R-:W-:Y:S09]  /*edc0*/  FMUL.FTZ R206, R46, c[0x0][0x2ec] ;  /* 0x0000bb002ece7a20 */ /* 0x020ff20000410000 */
[----:B------:R5:W3:Y:S01]  /*edd0*/  MUFU.TANH R156, R194 ;  /* 0x000000c2009c7308 */ /* 0x000ae20000002400 */
[----:B--2---:R-:W-:Y:S09]  /*ede0*/  FMUL.FTZ R204, R47, c[0x0][0x2ec] ;  /* 0x0000bb002fcc7a20 */ /* 0x004ff20000410000 */
        /* <DEDUP_REMOVED lines=32> */
[----:B------:R-:W1:Y:S01]  /*eff0*/  MUFU.TANH R217, R217 ;  /* 0x000000d900d97308 */ /* 0x000e620000002400 */
[----:B-----5:R-:W-:Y:S09]  /*f000*/  MOV R194, R2 ;  /* 0x0000000200c27202 */ /* 0x020ff20000000f00 */
[----:B------:R-:W1:Y:S01]  /*f010*/  MUFU.TANH R219, R219 ;  /* 0x000000db00db7308 */ /* 0x000e620000002400 */
[----:B--2---:R-:W-:Y:S09]  /*f020*/  MOV R195, R3 ;  /* 0x0000000300c37202 */ /* 0x004ff20000000f00 */
[----:B------:R-:W2:Y:S10]  /*f030*/  MUFU.TANH R225, R225 ;  /* 0x000000e100e17308 */ /* 0x000eb40000002400 */
        /* <DEDUP_REMOVED lines=35> */
[----:B------:R-:W-:Y:S04]  /*f270*/  IADD3 R9, R4, -0x80, RZ ;  /* 0xffffff8004097810 */ /* 0x000fe80007ffe0ff */
        /* <DEDUP_REMOVED lines=55> */
.L_x_2703:
        /* <DEDUP_REMOVED lines=91> */
.L_x_2702:
[----:B--234-:R-:W-:Y:S01]  /*fba0*/  LEA R2, R180, R179, 0x7 ;  /* 0x000000b3b4027211 */ /* 0x01cfe200078e38ff */
[----:B------:R-:W-:Y:S03]  /*fbb0*/  LDSM.16.MT88.4 R32, [R168+0xb000] ;  /* 0x00b00000a820783b */ /* 0x000fe60000004200 */
[----:B------:R-:W-:Y:S01]  /*fbc0*/  I2F R8, R2 ;  /* 0x0000000200087306 */ /* 0x000fe20000201400 */
[C---:B------:R-:W-:Y:S02]  /*fbd0*/  IADD3 R6, R2.reuse, 0x8, RZ ;  /* 0x0000000802067810 */ /* 0x040fe40007ffe0ff */
[C---:B------:R-:W-:Y:S02]  /*fbe0*/  IADD3 R23, R2.reuse, 0x28, RZ ;  /* 0x0000002802177810 */ /* 0x040fe40007ffe0ff */
[----:B------:R-:W-:Y:S01]  /*fbf0*/  LDSM.16.MT88.4 R40, [R118+0xb000] ;  /* 0x00b000007628783b */ /* 0x000fe20000004200 */
[C---:B------:R-:W-:Y:S02]  /*fc00*/  IADD3 R27, R2.reuse, 0x29, RZ ;  /* 0x00000029021b7810 */ /* 0x040fe40007ffe0ff */
[C---:B------:R-:W-:Y:S02]  /*fc10*/  IADD3 R10, R2.reuse, 0x71, RZ ;  /* 0x00000071020a7810 */ /* 0x040fe40007ffe0ff */
[----:B------:R-:W-:Y:S01]  /*fc20*/  I2F R6, R6 ;  /* 0x0000000600067306 */ /* 0x000fe20000201400 */
[C---:B------:R-:W-:Y:S02]  /*fc30*/  IADD3 R51, R2.reuse, 0x10, RZ ;  /* 0x0000001002337810 */ /* 0x040fe40007ffe0ff */
[----:B------:R-:W-:Y:S01]  /*fc40*/  LDSM.16.MT88.4 R44, [R168+0xd000] ;  /* 0x00d00000a82c783b */ /* 0x000fe20000004200 */
[C---:B------:R-:W-:Y:S02]  /*fc50*/  IADD3 R49, R2.reuse, 0x11, RZ ;  /* 0x0000001102317810 */ /* 0x040fe40007ffe0ff */
[C---:B-1----:R-:W-:Y:S02]  /*fc60*/  IADD3 R65, R2.reuse, 0x18, RZ ;  /* 0x0000001802417810 */ /* 0x042fe40007ffe0ff */
[C---:B------:R-:W-:Y:S02]  /*fc70*/  IADD3 R21, R2.reuse, 0x31, RZ ;  /* 0x0000003102157810 */ /* 0x040fe40007ffe0ff */
        /* <DEDUP_REMOVED lines=17> */
[----:B------:R-:W-:Y:S01]  /*fd90*/  IADD3 R127, R2, 0x68, RZ ;  /* 0x00000068027f7810 */ /* 0x000fe20007ffe0ff */
        /* <DEDUP_REMOVED lines=26> */
[C---:B------:R-:W-:Y:S02]  /*ff40*/  FFMA.FTZ R205, R0.reuse, R8, R205 ;  /* 0x0000000800cd7223 */ /* 0x040fe400000100cd */
[C---:B------:R-:W-:Y:S02]  /*ff50*/  FFMA.FTZ R211, R0.reuse, R7, R211 ;  /* 0x0000000700d37223 */ /* 0x040fe400000100d3 */
[C---:B------:R-:W-:Y:S01]  /*ff60*/  FFMA.FTZ R48, R0.reuse, R4, R231 ;  /* 0x0000000400307223 */ /* 0x040fe200000100e7 */
[----:B------:R-:W-:Y:S01]  /*ff70*/  FMNMX.FTZ R8, R205, R116, !PT ;  /* 0x00000074cd087209 */ /* 0x000fe20007810000 */
[C---:B------:R-:W-:Y:S01]  /*ff80*/  FFMA.FTZ R203, R0.reuse, R4, R203 ;  /* 0x0000000400cb7223 */ /* 0x040fe200000100cb */
[----:B------:R-:W-:Y:S01]  /*ff90*/  FMNMX.FTZ R4, R209, R117, !PT ;  /* 0x00000075d1047209 */ /* 0x000fe20007810000 */
[----:B------:R-:W-:Y:S01]  /*ffa0*/  FFMA.FTZ R207, R0, R7, R207 ;  /* 0x0000000700cf7223 */ /* 0x000fe200000100cf */
[----:B------:R-:W-:Y:S01]  /*ffb0*/  IADD3 R7, R2, 0x50, RZ ;  /* 0x0000005002077810 */ /* 0x000fe20007ffe0ff */
[C---:B------:R-:W-:Y:S01]  /*ffc0*/  FFMA.FTZ R219, R0.reuse, R5, R219 ;  /* 0x0000000500db7223 */ /* 0x040fe200000100db */
[----:B------:R-:W-:Y:S01]  /*ffd0*/  FMNMX.FTZ R4, R211, R4, !PT ;  /* 0x00000004d3047209 */ /* 0x000fe20007810000 */
[C---:B------:R-:W-:Y:S02]  /*ffe0*/  FFMA.FTZ R60, R0.reuse, R51, R229 ;  /* 0x00000033003c7223 */ /* 0x040fe400000100e5 */
[C---:B------:R-:W-:Y:S01]  /*fff0*/  FFMA.FTZ R215, R0.reuse, R5, R215 ;  /* 0x0000000500d77223 */ /* 0x040fe200000100d7 */
[----:B------:R-:W-:Y:S01]  /*10000*/  FMNMX.FTZ R4, R217, R4, !PT ;  /* 0x00000004d9047209 */ /* 0x000fe20007810000 */
[-C--:B------:R-:W-:Y:S01]  /*10010*/  FFMA.FTZ R164, R0, R25.reuse, R164 ;  /* 0x0000001900a47223 */ /* 0x080fe200000100a4 */
[----:B------:R-:W-:Y:S01]  /*10020*/  IADD3 R5, R2, 0x51, RZ ;  /* 0x0000005102057810 */ /* 0x000fe20007ffe0ff */
[C---:B------:R-:W-:Y:S01]  /*10030*/  FFMA.FTZ R167, R0.reuse, R25, R167 ;  /* 0x0000001900a77223 */ /* 0x040fe200000100a7 */
[----:B------:R-:W-:Y:S01]  /*10040*/  FMNMX.FTZ R25, R219, R4, !PT ;  /* 0x00000004db197209 */ /* 0x000fe20007810000 */
[C---:B------:R-:W-:Y:S01]  /*10050*/  FFMA.FTZ R64, R0.reuse, R49, R227 ;  /* 0x0000003100407223 */ /* 0x040fe200000100e3 */
[----:B-1----:R-:W-:Y:S01]  /*10060*/  FMNMX.FTZ R6, R207, R8, !PT ;  /* 0x00000008cf067209 */ /* 0x002fe20007810000 */
[----:B------:R-:W-:Y:S01]  /*10070*/  FFMA.FTZ R51, R0, R51, R225 ;  /* 0x0000003300337223 */ /* 0x000fe200000100e1 */
[----:B------:R-:W-:Y:S01]  /*10080*/  FMNMX.FTZ R25, R60, R25, !PT ;  /* 0x000000193c197209 */ /* 0x000fe20007810000 */
[C---:B------:R-:W-:Y:S01]  /*10090*/  FFMA.FTZ R49, R0.reuse, R49, R221 ;  /* 0x0000003100317223 */ /* 0x040fe200000100dd */
[----:B------:R-:W-:Y:S01]  /*100a0*/  FMNMX.FTZ R6, R213, R6, !PT ;  /* 0x00000006d5067209 */ /* 0x000fe20007810000 */
[C---:B------:R-:W-:Y:S01]  /*100b0*/  FFMA.FTZ R50, R0.reuse, R65, R233 ;  /* 0x0000004100327223 */ /* 0x040fe200000100e9 */
[----:B------:R-:W1:Y:S01]  /*100c0*/  I2F R7, R7 ;  /* 0x0000000700077306 */ /* 0x000e620000201400 */
        /* <DEDUP_REMOVED lines=29> */
[----:B------:R-:W-:Y:S01]  /*102a0*/  FMNMX.FTZ R6, R197, R6, !PT ;  /* 0x00000006c5067209 */ /* 0x000fe20007810000 */
[----:B------:R-:W2:Y:S01]  /*102b0*/  I2F R5, R5 ;  /* 0x0000000500057306 */ /* 0x000ea20000201400 */
        /* <DEDUP_REMOVED lines=8> */
[----:B------:R-:W-:Y:S01]  /*10340*/  IADD3 R3, R2, 0x58, RZ ;  /* 0x0000005802037810 */ /* 0x000fe20007ffe0ff */
[----:B------:R-:W-:Y:S01]  /*10350*/  FFMA.FTZ R158, R0, R11, R158 ;  /* 0x0000000b009e7223 */ /* 0x000fe2000001009e */
[----:B------:R-:W-:Y:S01]  /*10360*/  FMNMX.FTZ R13, R150, R13, !PT ;  /* 0x0000000d960d7209 */ /* 0x000fe20007810000 */
[C---:B------:R-:W-:Y:S01]  /*10370*/  FFMA.FTZ R153, R0.reuse, R11, R153 ;  /* 0x0000000b00997223 */ /* 0x040fe20000010099 */
[----:B------:R-:W-:Y:S01]  /*10380*/  FMNMX.FTZ R6, R165, R6, !PT ;  /* 0x00000006a5067209 */ /* 0x000fe20007810000 */
[----:B-1----:R-:W-:Y:S01]  /*10390*/  FFMA.FTZ R148, R0, R7, R148 ;  /* 0x0000000700947223 */ /* 0x002fe20000010094 */
[----:B------:R-:W1:Y:S01]  /*103a0*/  I2F R3, R3 ;  /* 0x0000000300037306 */ /* 0x000e620000201400 */
        /* <DEDUP_REMOVED lines=8> */
[----:B------:R-:W-:Y:S01]  /*10430*/  IADD3 R4, R2, 0x61, RZ ;  /* 0x0000006102047810 */ /* 0x000fe20007ffe0ff */
[----:B--2---:R-:W-:Y:S01]  /*10440*/  FFMA.FTZ R146, R0, R5, R146 ;  /* 0x0000000500927223 */ /* 0x004fe20000010092 */
        /* <DEDUP_REMOVED lines=13> */
[----:B------:R-:W3:Y:S01]  /*10520*/  I2F R4, R4 ;  /* 0x0000000400047306 */ /* 0x000ee20000201400 */
[----:B------:R-:W-:Y:S01]  /*10530*/  FMNMX.FTZ R6, R147, R6, !PT ;  /* 0x0000000693067209 */ /* 0x000fe20007810000 */
[----:B-1----:R-:W-:Y:S01]  /*10540*/  FFMA.FTZ R144, R0, R3, R144 ;  /* 0x0000000300907223 */ /* 0x002fe20000010090 */
[----:B------:R-:W-:Y:S01]  /*10550*/  FMNMX.FTZ R9, R148, R9, !PT ;  /* 0x0000000994097209 */ /* 0x000fe20007810000 */
[----:B------:R-:W-:Y:S01]  /*10560*/  FFMA.FTZ R139, R0, R3, R139 ;  /* 0x00000003008b7223 */ /* 0x000fe2000001008b */
[----:B------:R-:W-:Y:S01]  /*10570*/  FMNMX.FTZ R6, R145, R6, !PT ;  /* 0x0000000691067209 */ /* 0x000fe20007810000 */
[----:B------:R-:W-:Y:S01]  /*10580*/  LDSM.16.MT88.4 R16, [R168+0x9000] ;  /* 0x00900000a810783b */ /* 0x000fe20000004200 */
[----:B------:R-:W-:Y:S02]  /*10590*/  FMNMX.FTZ R9, R146, R9, !PT ;  /* 0x0000000992097209 */ /* 0x000fe40007810000 */
[----:B------:R-:W-:Y:S01]  /*105a0*/  IADD3 R5, R2, 0x78, RZ ;  /* 0x0000007802057810 */ /* 0x000fe20007ffe0ff */
[----:B------:R-:W1:Y:S01]  /*105b0*/  I2F R11, R8 ;  /* 0x00000008000b7306 */ /* 0x000e620000201400 */
[----:B------:R-:W-:Y:S02]  /*105c0*/  FMNMX.FTZ R9, R144, R9, !PT ;  /* 0x0000000990097209 */ /* 0x000fe40007810000 */
[----:B------:R-:W-:Y:S01]  /*105d0*/  FMNMX.FTZ R6, R141, R6, !PT ;  /* 0x000000068d067209 */ /* 0x000fe20007810000 */
[-C--:B--2---:R-:W-:Y:S01]  /*105e0*/  FFMA.FTZ R126, R0, R7.reuse, R126 ;  /* 0x00000007007e7223 */ /* 0x084fe2000001007e */
[----:B------:R-:W-:Y:S01]  /*105f0*/  IADD3 R3, R2, 0x79, RZ ;  /* 0x0000007902037810 */ /* 0x000fe20007ffe0ff */
[----:B------:R-:W-:Y:S01]  /*10600*/  FFMA.FTZ R120, R0, R7, R120 ;  /* 0x0000000700787223 */ /* 0x000fe20000010078 */
[----:B------:R-:W-:Y:S01]  /*10610*/  FMNMX.FTZ R6, R139, R6, !PT ;  /* 0x000000068b067209 */ /* 0x000fe20007810000 */
[----:B------:R-:W-:Y:S01]  /*10620*/  LDSM.16.MT88.4 R24, [R118+0x9000] ;  /* 0x009000007618783b */ /* 0x000fe20000004200 */
[----:B------:R-:W-:Y:S01]  /*10630*/  FMNMX.FTZ R9, R142, R9, !PT ;  /* 0x000000098e097209 */ /* 0x000fe20007810000 */
[----:B------:R-:W2:Y:S01]  /*10640*/  I2F R5, R5 ;  /* 0x0000000500057306 */ /* 0x000ea20000201400 */
[----:B------:R-:W-:Y:S02]  /*10650*/  FMNMX.FTZ R6, R135, R6, !PT ;  /* 0x0000000687067209 */ /* 0x000fe40007810000 */
[----:B------:R-:W-:Y:S01]  /*10660*/  FMNMX.FTZ R2, R134, R9, !PT ;  /* 0x0000000986027209 */ /* 0x000fe20007810000 */
[C---:B---3--:R-:W-:Y:S01]  /*10670*/  FFMA.FTZ R133, R0.reuse, R4, R133 ;  /* 0x0000000400857223 */ /* 0x048fe20000010085 */
[----:B------:R-:W-:Y:S01]  /*10680*/  FMNMX.FTZ R6, R131, R6, !PT ;  /* 0x0000000683067209 */ /* 0x000fe20007810000 */
[----:B------:R-:W-:Y:S03]  /*10690*/  FFMA.FTZ R129, R0, R4, R129 ;  /* 0x0000000400817223 */ /* 0x000fe60000010081 */
[----:B------:R-:W-:Y:S01]  /*106a0*/  FMNMX.FTZ R9, R133, R2, !PT ;  /* 0x0000000285097209 */ /* 0x000fe20007810000 */
[----:B------:R-:W3:Y:S01]  /*106b0*/  I2F R3, R3 ;  /* 0x0000000300037306 */ /* 0x000ee20000201400 */
[----:B------:R-:W-:Y:S02]  /*106c0*/  FMNMX.FTZ R6, R129, R6, !PT ;  /* 0x0000000681067209 */ /* 0x000fe40007810000 */
[----:B------:R-:W-:Y:S01]  /*106d0*/  FMNMX.FTZ R9, R132, R9, !PT ;  /* 0x0000000984097209 */ /* 0x000fe20007810000 */
[CC--:B-1----:R-:W-:Y:S01]  /*106e0*/  FFMA.FTZ R128, R0.reuse, R11.reuse, R128 ;  /* 0x0000000b00807223 */ /* 0x0c2fe20000010080 */
[----:B------:R-:W-:Y:S01]  /*106f0*/  FMNMX.FTZ R6, R127, R6, !PT ;  /* 0x000000067f067209 */ /* 0x000fe20007810000 */
[----:B------:R-:W-:Y:S01]  /*10700*/  FFMA.FTZ R121, R0, R11, R121 ;  /* 0x0000000b00797223 */ /* 0x000fe20000010079 */
[----:B------:R-:W-:Y:S02]  /*10710*/  FMNMX.FTZ R9, R130, R9, !PT ;  /* 0x0000000982097209 */ /* 0x000fe40007810000 */
[----:B------:R-:W-:Y:S02]  /*10720*/  FMNMX.FTZ R6, R125, R6, !PT ;  /* 0x000000067d067209 */ /* 0x000fe40007810000 */
[----:B------:R-:W-:Y:S02]  /*10730*/  FMNMX.FTZ R9, R128, R9, !PT ;  /* 0x0000000980097209 */ /* 0x000fe40007810000 */
[----:B------:R-:W-:Y:S01]  /*10740*/  FMNMX.FTZ R11, R121, R6, !PT ;  /* 0x00000006790b7209 */ /* 0x000fe20007810000 */
[----:B--2---:R-:W-:Y:S01]  /*10750*/  FFMA.FTZ R53, R0, R5, R53 ;  /* 0x0000000500357223 */ /* 0x004fe20000010035 */
[----:B------:R-:W-:Y:S01]  /*10760*/  FMNMX.FTZ R2, R126, R9, !PT ;  /* 0x000000097e027209 */ /* 0x000fe20007810000 */
[----:B------:R-:W-:Y:S01]  /*10770*/  FFMA.FTZ R122, R0, R5, R122 ;  /* 0x00000005007a7223 */ /* 0x000fe2000001007a */
[----:B------:R-:W-:Y:S02]  /*10780*/  FMNMX.FTZ R11, R120, R11, !PT ;  /* 0x0000000b780b7209 */ /* 0x000fe40007810000 */
[----:B------:R-:W-:Y:S02]  /*10790*/  FMNMX.FTZ R9, R53, R2, !PT ;  /* 0x0000000235097209 */ /* 0x000fe40007810000 */
[----:B------:R-:W-:Y:S01]  /*107a0*/  FMNMX.FTZ R4, R122, R11, !PT ;  /* 0x0000000b7a047209 */ /* 0x000fe20007810000 */
[CC--:B---3--:R-:W-:Y:S02]  /*107b0*/  FFMA.FTZ R52, R0.reuse, R3.reuse, R52 ;  /* 0x0000000300347223 */ /* 0x0c8fe40000010034 */
[----:B------:R-:W-:Y:S03]  /*107c0*/  FFMA.FTZ R123, R0, R3, R123 ;  /* 0x00000003007b7223 */ /* 0x000fe6000001007b */
        /* <DEDUP_REMOVED lines=64> */
[----:B------:R-:W-:Y:S01]  /*10bd0*/  FMUL.FTZ R39, R54, R83 ;  /* 0x0000005336277220 */ /* 0x000fe20000410000 */
[----:B------:R-:W-:Y:S01]  /*10be0*/  MUFU.EX2 R151, R151 ;  /* 0x0000009700977308 */ /* 0x000fe20000000800 */
[----:B------:R-:W-:Y:S02]  /*10bf0*/  FMUL.FTZ R36, R55, R80 ;  /* 0x0000005037247220 */ /* 0x000fe40000410000 */
[--C-:B------:R-:W-:Y:S02]  /*10c00*/  FFMA.FTZ R81, R65, c[0x0][0x23c], -R116.reuse ;  /* 0x00008f0041517a23 */ /* 0x100fe40000010874 */
[--C-:B------:R-:W-:Y:S02]  /*10c10*/  FFMA.FTZ R80, R48, c[0x0][0x23c], -R143.reuse ;  /* 0x00008f0030507a23 */ /* 0x100fe4000001088f */
[--C-:B------:R-:W-:Y:S02]  /*10c20*/  FFMA.FTZ R82, R203, c[0x0][0x23c], -R116.reuse ;  /* 0x00008f00cb527a23 */ /* 0x100fe40000010874 */
[----:B------:R-:W-:Y:S01]  /*10c30*/  FMUL.FTZ R48, R55, R68 ;  /* 0x0000004437307220 */ /* 0x000fe20000410000 */
[----:B------:R-:W1:Y:S01]  /*10c40*/  MUFU.EX2 R138, R138 ;  /* 0x0000008a008a7308 */ /* 0x000e620000000800 */
[--C-:B------:R-:W-:Y:S02]  /*10c50*/  FFMA.FTZ R104, R120, c[0x0][0x23c], -R116.reuse ;  /* 0x00008f0078687a23 */ /* 0x100fe40000010874 */
[--C-:B------:R-:W-:Y:S01]  /*10c60*/  FFMA.FTZ R90, R198, c[0x0][0x23c], -R143.reuse ;  /* 0x00008f00c65a7a23 */ /* 0x100fe2000001088f */
[----:B--2---:R-:W-:Y:S01]  /*10c70*/  F2FP.PACK_AB R59, R124, R137 ;  /* 0x000000897c3b723e */ /* 0x004fe200000000ff */
[--C-:B------:R-:W-:Y:S02]  /*10c80*/  FFMA.FTZ R83, R166, c[0x0][0x23c], -R143.reuse ;  /* 0x00008f00a6537a23 */ /* 0x100fe4000001088f */
[--C-:B------:R-:W-:Y:S02]  /*10c90*/  FFMA.FTZ R89, R149, c[0x0][0x23c], -R116.reuse ;  /* 0x00008f0095597a23 */ /* 0x100fe40000010874 */
[--C-:B------:R-:W-:Y:S01]  /*10ca0*/  FFMA.FTZ R97, R154, c[0x0][0x23c], -R143.reuse ;  /* 0x00008f009a617a23 */ /* 0x100fe2000001088f */
[----:B------:R-:W2:Y:S01]  /*10cb0*/  MUFU.EX2 R136, R136 ;  /* 0x0000008800887308 */ /* 0x000ea20000000800 */
[--C-:B------:R-:W-:Y:S02]  /*10cc0*/  FFMA.FTZ R99, R167, c[0x0][0x23c], -R116.reuse ;  /* 0x00008f00a7637a23 */ /* 0x100fe40000010874 */
[--C-:B------:R-:W-:Y:S02]  /*10cd0*/  FFMA.FTZ R154, R163, c[0x0][0x23c], -R116.reuse ;  /* 0x00008f00a39a7a23 */ /* 0x100fe40000010874 */
[----:B------:R-:W-:Y:S02]  /*10ce0*/  FFMA.FTZ R163, R156, c[0x0][0x23c], -R143 ;  /* 0x00008f009ca37a23 */ /* 0x000fe4000001088f */
        /* <DEDUP_REMOVED lines=88> */
[----:B------:R-:W-:Y:S01]  /*11270*/  FFMA.FTZ R159, R142, c[0x0][0x23c], -R143 ;  /* 0x00008f008e9f7a23 */ /* 0x000fe2000001088f */
[----:B------:R-:W3:Y:S01]  /*11280*/  MUFU.EX2 R86, R86 ;  /* 0x0000005600567308 */ /* 0x000ee20000000800 */
[--C-:B------:R-:W-:Y:S02]  /*11290*/  FFMA.FTZ R142, R145, c[0x0][0x23c], -R116.reuse ;  /* 0x00008f00918e7a23 */ /* 0x100fe40000010874 */
[--C-:B------:R-:W-:Y:S02]  /*112a0*/  FFMA.FTZ R141, R141, c[0x0][0x23c], -R116.reuse ;  /* 0x00008f008d8d7a23 */ /* 0x100fe40000010874 */
[--C-:B------:R-:W-:Y:S02]  /*112b0*/  FFMA.FTZ R139, R139, c[0x0][0x23c], -R116.reuse ;  /* 0x00008f008b8b7a23 */ /* 0x100fe40000010874 */
[----:B------:R-:W-:Y:S02]  /*112c0*/  FFMA.FTZ R155, R54, R193, R155 ;  /* 0x000000c1369b7223 */ /* 0x000fe4000001009b */
        /* <DEDUP_REMOVED lines=64> */
[----:B------:R-:W-:Y:S10]  /*116d0*/  MUFU.EX2 R147, R147 ;  /* 0x0000009300937308 */ /* 0x000ff40000000800 */
[----:B------:R-:W3:Y:S01]  /*116e0*/  MUFU.EX2 R146, R146 ;  /* 0x0000009200927308 */ /* 0x000ee20000000800 */
[C---:B-1----:R-:W-:Y:S09]  /*116f0*/  HMMA.16816.F32 R20, R56.reuse, R64, R20 ;  /* 0x000000403814723c */ /* 0x042ff20000001814 */
[----:B------:R-:W-:Y:S01]  /*11700*/  MUFU.EX2 R144, R144 ;  /* 0x0000009000907308 */ /* 0x000fe20000000800 */
[C---:B------:R-:W-:Y:S01]  /*11710*/  HMMA.16816.F32 R24, R56.reuse, R66, R24 ;  /* 0x000000423818723c */ /* 0x040fe20000001818 */
[----:B------:R-:W1:Y:S08]  /*11720*/  LDSM.16.MT88.4 R64, [R168+0xd800] ;  /* 0x00d80000a840783b */ /* 0x000e700000004200 */
[----:B------:R-:W4:Y:S03]  /*11730*/  MUFU.EX2 R159, R159 ;  /* 0x0000009f009f7308 */ /* 0x000f260000000800 */
[----:B---3--:R-:W-:Y:S01]  /*11740*/  F2FP.PACK_AB R53, R146, R147 ;  /* 0x000000939235723e */ /* 0x008fe200000000ff */
[C---:B--2---:R-:W-:Y:S06]  /*11750*/  HMMA.16816.F32 R28, R56.reuse, R60, R28 ;  /* 0x0000003c381c723c */ /* 0x044fec000000181c */
[----:B------:R-:W-:Y:S02]  /*11760*/  MUFU.EX2 R142, R142 ;  /* 0x0000008e008e7308 */ /* 0x000fe40000000800 */
[C---:B------:R-:W-:Y:S01]  /*11770*/  HMMA.16816.F32 R32, R56.reuse, R62, R32 ;  /* 0x0000003e3820723c */ /* 0x040fe20000001820 */
[----:B------:R-:W2:Y:S07]  /*11780*/  LDSM.16.MT88.4 R60, [R118+0xd800] ;  /* 0x00d80000763c783b */ /* 0x000eae0000004200 */
[----:B------:R-:W3:Y:S01]  /*11790*/  MUFU.EX2 R141, R141 ;  /* 0x0000008d008d7308 */ /* 0x000ee20000000800 */
[----:B----4-:R-:W-:Y:S09]  /*117a0*/  F2FP.PACK_AB R55, R159, R144 ;  /* 0x000000909f37723e */ /* 0x010ff200000000ff */
[----:B------:R-:W-:Y:S01]  /*117b0*/  MUFU.EX2 R139, R139 ;  /* 0x0000008b008b7308 */ /* 0x000fe20000000800 */
[C---:B-1----:R-:W-:Y:S09]  /*117c0*/  HMMA.16816.F32 R36, R56.reuse, R64, R36 ;  /* 0x000000403824723c */ /* 0x042ff20000001824 */
[----:B------:R-:W1:Y:S03]  /*117d0*/  MUFU.EX2 R128, R54 ;  /* 0x0000003600807308 */ /* 0x000e660000000800 */
[----:B---3--:R-:W-:Y:S01]  /*117e0*/  F2FP.PACK_AB R52, R141, R142 ;  /* 0x0000008e8d34723e */ /* 0x008fe200000000ff */
[C---:B------:R-:W-:Y:S01]  /*117f0*/  HMMA.16816.F32 R40, R56.reuse, R66, R40 ;  /* 0x000000423828723c */ /* 0x040fe20000001828 */
[----:B------:R-:W3:Y:S05]  /*11800*/  LDSM.16.MT88.4 R64, [R168+0x9c00] ;  /* 0x009c0000a840783b */ /* 0x000eea0000004200 */
[----:B------:R-:W4:Y:S02]  /*11810*/  MUFU.EX2 R133, R134 ;  /* 0x0000008600857308 */ /* 0x000f240000000800 */
[C---:B--2---:R-:W-:Y:S08]  /*11820*/  HMMA.16816.F32 R44, R56.reuse, R60, R44 ;  /* 0x0000003c382c723c */ /* 0x044ff0000000182c */
[----:B------:R2:W-:Y:S01]  /*11830*/  MUFU.EX2 R126, R78 ;  /* 0x0000004e007e7308 */ /* 0x0005e20000000800 */
[----:B------:R-:W-:Y:S01]  /*11840*/  HMMA.16816.F32 R48, R56, R62, R48 ;  /* 0x0000003e3830723c */ /* 0x000fe20000001830 */
[----:B------:R-:W5:Y:S02]  /*11850*/  LDSM.16.MT88.4 R60, [R118+0x9c00] ;  /* 0x009c0000763c783b */ /* 0x000f640000004200 */
[----:B-1----:R-:W-:Y:S04]  /*11860*/  F2FP.PACK_AB R54, R128, R139 ;  /* 0x0000008b8036723e */ /* 0x002fe800000000ff */
[----:B------:R-:W-:Y:S02]  /*11870*/  F2FP.PACK_AB R57, R97, R98 ;  /* 0x000000626139723e */ /* 0x000fe400000000ff */
[----:B------:R-:W1:Y:S03]  /*11880*/  MUFU.EX2 R135, R135 ;  /* 0x0000008700877308 */ /* 0x000e660000000800 */
[----:B------:R-:W-:Y:S02]  /*11890*/  F2FP.PACK_AB R59, R149, R150 ;  /* 0x00000096953b723e */ /* 0x000fe400000000ff */
[----:B------:R-:W-:Y:S02]  /*118a0*/  F2FP.PACK_AB R56, R152, R99 ;  /* 0x000000639838723e */ /* 0x000fe400000000ff */
[----:B------:R-:W-:Y:S03]  /*118b0*/  F2FP.PACK_AB R58, R161, R154 ;  /* 0x0000009aa13a723e */ /* 0x000fe600000000ff */
[----:B------:R-:W-:Y:S01]  /*118c0*/  MUFU.EX2 R131, R131 ;  /* 0x0000008300837308 */ /* 0x000fe20000000800 */
[----:B--2---:R-:W-:Y:S02]  /*118d0*/  FADD.FTZ R78, R84, R137 ;  /* 0x00000089544e7221 */ /* 0x004fe40000010000 */
[----:B------:R-:W-:Y:S01]  /*118e0*/  FADD.FTZ R84, R76, R77 ;  /* 0x0000004d4c547221 */ /* 0x000fe20000010000 */
[C---:B---3--:R-:W-:Y:S03]  /*118f0*/  HMMA.16816.F32 R4, R56.reuse, R64, R4 ;  /* 0x000000403804723c */ /* 0x048fe60000001804 */
[----:B------:R-:W-:Y:S03]  /*11900*/  FADD.FTZ R78, R87, R78 ;  /* 0x0000004e574e7221 */ /* 0x000fe60000010000 */
[----:B------:R-:W2:Y:S01]  /*11910*/  MUFU.EX2 R132, R132 ;  /* 0x0000008400847308 */ /* 0x000ea20000000800 */
[----:B------:R-:W-:Y:S02]  /*11920*/  FFMA.FTZ R87, R122, c[0x0][0x23c], -R116 ;  /* 0x00008f007a577a23 */ /* 0x000fe40000010874 */
[----:B------:R-:W-:Y:S01]  /*11930*/  FADD.FTZ R85, R85, R78 ;  /* 0x0000004e55557221 */ /* 0x000fe20000010000 */
[C---:B------:R-:W-:Y:S01]  /*11940*/  HMMA.16816.F32 R8, R56.reuse, R66, R8 ;  /* 0x000000423808723c */ /* 0x040fe20000001808 */
[----:B------:R-:W3:Y:S02]  /*11950*/  LDSM.16.MT88.4 R64, [R168+0xbc00] ;  /* 0x00bc0000a840783b */ /* 0x000ee40000004200 */
[----:B------:R-:W-:Y:S03]  /*11960*/  FADD.FTZ R80, R80, R85 ;  /* 0x0000005550507221 */ /* 0x000fe60000010000 */
[----:B------:R-:W-:Y:S01]  /*11970*/  MUFU.EX2 R122, R94 ;  /* 0x0000005e007a7308 */ /* 0x000fe20000000800 */
[----:B------:R-:W-:Y:S01]  /*11980*/  FADD.FTZ R81, R81, R84 ;  /* 0x0000005451517221 */ /* 0x000fe20000010000 */
[C---:B-----5:R-:W-:Y:S01]  /*11990*/  HMMA.16816.F32 R12, R56.reuse, R60, R12 ;  /* 0x0000003c380c723c */ /* 0x060fe2000000180c */
[----:B------:R-:W-:Y:S03]  /*119a0*/  LDSM.16.MT88.4 R76, [R168+0xe800] ;  /* 0x00e80000a84c783b */ /* 0x000fe60000004200 */
[----:B------:R-:W-:Y:S02]  /*119b0*/  FADD.FTZ R93, R93, R80 ;  /* 0x000000505d5d7221 */ /* 0x000fe40000010000 */
[----:B------:R-:W-:Y:S02]  /*119c0*/  FFMA.FTZ R116, R123, c[0x0][0x23c], -R116 ;  /* 0x00008f007b747a23 */ /* 0x000fe40000010874 */
[C---:B------:R-:W-:Y:S01]  /*119d0*/  HMMA.16816.F32 R16, R56.reuse, R62, R16 ;  /* 0x0000003e3810723c */ /* 0x040fe20000001810 */
[----:B------:R-:W5:Y:S01]  /*119e0*/  LDSM.16.MT88.4 R60, [R118+0xbc00] ;  /* 0x00bc0000763c783b */ /* 0x000f620000004200 */
[----:B------:R-:W-:Y:S02]  /*119f0*/  MUFU.EX2 R127, R127 ;  /* 0x0000007f007f7308 */ /* 0x000fe40000000800 */
[----:B------:R-:W-:Y:S08]  /*11a00*/  FADD.FTZ R82, R82, R81 ;  /* 0x0000005152527221 */ /* 0x000ff00000010000 */
[----:B------:R-:W1:Y:S10]  /*11a10*/  MUFU.EX2 R124, R125 ;  /* 0x0000007d007c7308 */ /* 0x000e740000000800 */
[----:B------:R-:W1:Y:S01]  /*11a20*/  MUFU.EX2 R143, R143 ;  /* 0x0000008f008f7308 */ /* 0x000e620000000800 */
[C---:B---3--:R-:W-:Y:S08]  /*11a30*/  HMMA.16816.F32 R20, R56.reuse, R64, R20 ;  /* 0x000000403814723c */ /* 0x048ff00000001814 */
[C---:B------:R-:W-:Y:S01]  /*11a40*/  HMMA.16816.F32 R24, R56.reuse, R66, R24 ;  /* 0x000000423818723c */ /* 0x040fe20000001818 */
[----:B------:R-:W3:Y:S07]  /*11a50*/  LDSM.16.MT88.4 R64, [R168+0xdc00] ;  /* 0x00dc0000a840783b */ /* 0x000eee0000004200 */
[C---:B-----5:R-:W-:Y:S08]  /*11a60*/  HMMA.16816.F32 R28, R56.reuse, R60, R28 ;  /* 0x0000003c381c723c */ /* 0x060ff0000000181c */
[C---:B------:R-:W-:Y:S01]  /*11a70*/  HMMA.16816.F32 R32, R56.reuse, R62, R32 ;  /* 0x0000003e3820723c */ /* 0x040fe20000001820 */
[----:B------:R-:W5:Y:S07]  /*11a80*/  LDSM.16.MT88.4 R60, [R118+0xdc00] ;  /* 0x00dc0000763c783b */ /* 0x000f6e0000004200 */
[C---:B---3--:R-:W-:Y:S08]  /*11a90*/  HMMA.16816.F32 R36, R56.reuse, R64, R36 ;  /* 0x000000403824723c */ /* 0x048ff00000001824 */
[C---:B------:R-:W-:Y:S01]  /*11aa0*/  HMMA.16816.F32 R40, R56.reuse, R66, R40 ;  /* 0x000000423828723c */ /* 0x040fe20000001828 */
[----:B------:R-:W3:Y:S07]  /*11ab0*/  LDSM.16.MT88.4 R64, [R168+0xa000] ;  /* 0x00a00000a840783b */ /* 0x000eee0000004200 */
[C---:B-----5:R-:W-:Y:S08]  /*11ac0*/  HMMA.16816.F32 R44, R56.reuse, R60, R44 ;  /* 0x0000003c382c723c */ /* 0x060ff0000000182c */
[----:B------:R-:W-:Y:S01]  /*11ad0*/  HMMA.16816.F32 R48, R56, R62, R48 ;  /* 0x0000003e3830723c */ /* 0x000fe20000001830 */
[----:B------:R-:W5:Y:S06]  /*11ae0*/  LDSM.16.MT88.4 R60, [R118+0xa000] ;  /* 0x00a00000763c783b */ /* 0x000f6c0000004200 */
[----:B------:R-:W-:Y:S02]  /*11af0*/  F2FP.PACK_AB R57, R165, R162 ;  /* 0x000000a2a539723e */ /* 0x000fe400000000ff */
[----:B------:R-:W-:Y:S03]  /*11b00*/  F2FP.PACK_AB R59, R163, R158 ;  /* 0x0000009ea33b723e */ /* 0x000fe600000000ff */
[----:B------:R-:W-:Y:S02]  /*11b10*/  F2FP.PACK_AB R56, R157, R156 ;  /* 0x0000009c9d38723e */ /* 0x000fe400000000ff */
[----:B------:R-:W-:Y:S07]  /*11b20*/  F2FP.PACK_AB R58, R160, R153 ;  /* 0x00000099a03a723e */ /* 0x000fee00000000ff */
[C---:B---3--:R-:W-:Y:S08]  /*11b30*/  HMMA.16816.F32 R4, R56.reuse, R64, R4 ;  /* 0x000000403804723c */ /* 0x048ff00000001804 */
[C---:B------:R-:W-:Y:S01]  /*11b40*/  HMMA.16816.F32 R8, R56.reuse, R66, R8 ;  /* 0x000000423808723c */ /* 0x040fe20000001808 */
[----:B------:R-:W3:Y:S07]  /*11b50*/  LDSM.16.MT88.4 R64, [R118+0xc000] ;  /* 0x00c000007640783b */ /* 0x000eee0000004200 */
[C---:B-----5:R-:W-:Y:S08]  /*11b60*/  HMMA.16816.F32 R12, R56.reuse, R60, R12 ;  /* 0x0000003c380c723c */ /* 0x060ff0000000180c */
[C---:B------:R-:W-:Y:S01]  /*11b70*/  HMMA.16816.F32 R16, R56.reuse, R62, R16 ;  /* 0x0000003e3810723c */ /* 0x040fe20000001810 */
[----:B------:R-:W5:Y:S07]  /*11b80*/  LDSM.16.MT88.4 R60, [R168+0xe000] ;  /* 0x00e00000a83c783b */ /* 0x000f6e0000004200 */
[C---:B------:R-:W-:Y:S08]  /*11b90*/  HMMA.16816.F32 R20, R56.reuse, R68, R20 ;  /* 0x000000443814723c */ /* 0x040ff00000001814 */
        /* <DEDUP_REMOVED lines=10> */
[----:B------:R-:W1:Y:S07]  /*11c40*/  LDSM.16.MT88.4 R56, [R118+0xc400] ;  /* 0x00c400007638783b */ /* 0x000e6e0000004200 */
[C---:B---3--:R-:W-:Y:S01]  /*11c50*/  HMMA.16816.F32 R4, R52.reuse, R64, R4 ;  /* 0x000000403404723c */ /* 0x048fe20000001804 */
[----:B------:R-:W-:Y:S07]  /*11c60*/  LDSM.16.MT88.4 R68, [R118+0xa800] ;  /* 0x00a800007644783b */ /* 0x000fee0000004200 */
[C---:B------:R-:W-:Y:S01]  /*11c70*/  HMMA.16816.F32 R8, R52.reuse, R66, R8 ;  /* 0x000000423408723c */ /* 0x040fe20000001808 */
[----:B------:R-:W3:Y:S07]  /*11c80*/  LDSM.16.MT88.4 R64, [R168+0xe400] ;  /* 0x00e40000a840783b */ /* 0x000eee0000004200 */
[C---:B-----5:R-:W-:Y:S08]  /*11c90*/  HMMA.16816.F32 R12, R52.reuse, R60, R12 ;  /* 0x0000003c340c723c */ /* 0x060ff0000000180c */
        /* <DEDUP_REMOVED lines=11> */
[C---:B-----5:R-:W-:Y:S08]  /*11d50*/  HMMA.16816.F32 R44, R52.reuse, R60, R44 ;  /* 0x0000003c342c723c */ /* 0x060ff0000000182c */
[----:B------:R-:W-:Y:S01]  /*11d60*/  HMMA.16816.F32 R48, R52, R62, R48 ;  /* 0x0000003e3430723c */ /* 0x000fe20000001830 */
[----:B------:R-:W5:Y:S06]  /*11d70*/  LDSM.16.MT88.4 R60, [R118+0xe800] ;  /* 0x00e80000763c783b */ /* 0x000f6c0000004200 */
[----:B----4-:R-:W-:Y:S02]  /*11d80*/  F2FP.PACK_AB R53, R130, R133 ;  /* 0x000000858235723e */ /* 0x010fe400000000ff */
[----:B------:R-:W-:Y:S03]  /*11d90*/  F2FP.PACK_AB R55, R135, R126 ;  /* 0x0000007e8737723e */ /* 0x000fe600000000ff */
[----:B--2---:R-:W-:Y:S02]  /*11da0*/  F2FP.PACK_AB R52, R132, R131 ;  /* 0x000000838434723e */ /* 0x004fe400000000ff */
[----:B------:R-:W-:Y:S07]  /*11db0*/  F2FP.PACK_AB R54, R124, R127 ;  /* 0x0000007f7c36723e */ /* 0x000fee00000000ff */
[C---:B-1----:R-:W-:Y:S01]  /*11dc0*/  HMMA.16816.F32 R4, R52.reuse, R56, R4 ;  /* 0x000000383404723c */ /* 0x042fe20000001804 */
[----:B------:R-:W-:Y:S07]  /*11dd0*/  MUFU.EX2 R56, R121 ;  /* 0x0000007900387308 */ /* 0x000fee0000000800 */
[C---:B------:R-:W-:Y:S03]  /*11de0*/  HMMA.16816.F32 R8, R52.reuse, R58, R8 ;  /* 0x0000003a3408723c */ /* 0x040fe60000001808 */
[----:B------:R-:W-:Y:S05]  /*11df0*/  MUFU.EX2 R58, R87 ;  /* 0x00000057003a7308 */ /* 0x000fea0000000800 */
[C---:B------:R-:W-:Y:S05]  /*11e00*/  HMMA.16816.F32 R12, R52.reuse, R68, R12 ;  /* 0x00000044340c723c */ /* 0x040fea000000180c */
[----:B------:R-:W1:Y:S02]  /*11e10*/  MUFU.EX2 R57, R104 ;  /* 0x0000006800397308 */ /* 0x000e640000000800 */
[----:B------:R-:W-:Y:S01]  /*11e20*/  F2FP.PACK_AB R69, R122, R117 ;  /* 0x000000757a45723e */ /* 0x000fe200000000ff */
[C---:B------:R-:W-:Y:S07]  /*11e30*/  HMMA.16816.F32 R16, R52.reuse, R70, R16 ;  /* 0x000000463410723c */ /* 0x040fee0000001810 */
[----:B------:R-:W-:Y:S01]  /*11e40*/  F2FP.PACK_AB R71, R143, R120 ;  /* 0x000000788f47723e */ /* 0x000fe200000000ff */
[C---:B---3--:R-:W-:Y:S01]  /*11e50*/  HMMA.16816.F32 R20, R52.reuse, R64, R20 ;  /* 0x000000403414723c */ /* 0x048fe20000001814 */
[----:B------:R-:W2:Y:S06]  /*11e60*/  MUFU.EX2 R59, R116 ;  /* 0x00000074003b7308 */ /* 0x000eac0000000800 */
[----:B------:R-:W-:Y:S01]  /*11e70*/  FADD.FTZ R65, R90, R93 ;  /* 0x0000005d5a417221 */ /* 0x000fe20000010000 */
[C---:B------:R-:W-:Y:S01]  /*11e80*/  HMMA.16816.F32 R24, R52.reuse, R66, R24 ;  /* 0x000000423418723c */ /* 0x040fe20000001818 */
[----:B------:R-:W3:Y:S03]  /*11e90*/  LDSM.16.MT88.4 R92, [R168+0xcc00] ;  /* 0x00cc0000a85c783b */ /* 0x000ee60000004200 */
[----:B-1----:R-:W-:Y:S04]  /*11ea0*/  F2FP.PACK_AB R68, R57, R56 ;  /* 0x000000383944723e */ /* 0x002fe800000000ff */
[C---:B------:R-:W-:Y:S08]  /*11eb0*/  HMMA.16816.F32 R28, R52.reuse, R72, R28 ;  /* 0x00000048341c723c */ /* 0x040ff0000000181c */
[C---:B------:R-:W-:Y:S04]  /*11ec0*/  HMMA.16816.F32 R32, R52.reuse, R74, R32 ;  /* 0x0000004a3420723c */ /* 0x040fe80000001820 */
[----:B--2---:R-:W-:Y:S02]  /*11ed0*/  F2FP.PACK_AB R70, R59, R58 ;  /* 0x0000003a3b46723e */ /* 0x004fe400000000ff */
[----:B------:R-:W-:Y:S02]  /*11ee0*/  MOV R116, R3 ;  /* 0x0000000300747202 */ /* 0x000fe40000000f00 */
[C---:B------:R-:W-:Y:S08]  /*11ef0*/  HMMA.16816.F32 R36, R52.reuse, R76, R36 ;  /* 0x0000004c3424723c */ /* 0x040ff00000001824 */
[C---:B------:R-:W-:Y:S01]  /*11f00*/  HMMA.16816.F32 R40, R52.reuse, R78, R40 ;  /* 0x0000004e3428723c */ /* 0x040fe20000001828 */
[----:B------:R-:W-:Y:S07]  /*11f10*/  LDSM.16.MT88.4 R76, [R168+0xec00] ;  /* 0x00ec0000a84c783b */ /* 0x000fee0000004200 */
[C---:B-----5:R-:W-:Y:S07]  /*11f20*/  HMMA.16816.F32 R44, R52.reuse, R60, R44 ;  /* 0x0000003c342c723c */ /* 0x060fee000000182c */
        /* <DEDUP_REMOVED lines=19> */
[C---:B---3--:R-:W-:Y:S01]  /*12060*/  HMMA.16816.F32 R96, R68.reuse, R92, R20 ;  /* 0x0000005c4460723c */ /* 0x048fe20000001814 */
        /* <DEDUP_REMOVED lines=37> */
[----:B------:R-:W-:Y:S01]  /*122c0*/  FADD.FTZ R120, R120, R117 ;  /* 0x0000007578787221 */ /* 0x000fe20000010000 */
[----:B------:R-:W-:Y:S01]  /*122d0*/  MOV R117, R2 ;  /* 0x0000000200757202 */ /* 0x000fe20000000f00 */
[----:B------:R-:W-:Y:S02]  /*122e0*/  FADD.FTZ R58, R58, R57 ;  /* 0x000000393a3a7221 */ /* 0x000fe40000010000 */
[----:B------:R-:W-:Y:S02]  /*122f0*/  FADD.FTZ R193, R143, R120 ;  /* 0x000000788fc17221 */ /* 0x000fe40000010000 */
[----:B------:R-:W-:Y:S01]  /*12300*/  FADD.FTZ R192, R59, R58 ;  /* 0x0000003a3bc07221 */ /* 0x000fe20000010000 */
[----:B------:R-:W-:-:S05]  /*12310*/  @P0 BRA `(.L_x_2704) ;  /* 0xffffb33000000947 */ /* 0x000fca000383ffff */
.L_x_2700:
        /* <DEDUP_REMOVED lines=196> */
.L_x_2706:
[----:B--234-:R-:W-:Y:S05]  /*12f60*/  BSYNC B0 ;  /* 0x0000000000007941 */ /* 0x01cfea0003800000 */
.L_x_2705:
        /* <DEDUP_REMOVED lines=18> */
.L_x_2708:
[----:B------:R-:W-:Y:S05]  /*13090*/  BSYNC B0 ;  /* 0x0000000000007941 */ /* 0x000fea0003800000 */
.L_x_2707:
        /* <DEDUP_REMOVED lines=10> */
.L_x_2710:
[----:B------:R-:W-:Y:S05]  /*13140*/  BSYNC B0 ;  /* 0x0000000000007941 */ /* 0x000fea0003800000 */
.L_x_2709:
        /* <DEDUP_REMOVED lines=10> */
.L_x_2712:
[----:B------:R-:W-:Y:S05]  /*131f0*/  BSYNC B0 ;  /* 0x0000000000007941 */ /* 0x000fea0003800000 */
.L_x_2711:
        /* <DEDUP_REMOVED lines=11> */
.L_x_2713:
        /* <DEDUP_REMOVED lines=13> */
.L_x_6129:


//--------------------- .text._ZN5flash24flash_fwd_splitkv_kernelI23Flash_fwd_kernel_traitsILi96ELi64ELi128ELi4ELb0ELb0EN7cutlass6half_tE19Flash_kernel_traitsILi96ELi64ELi128ELi4ES3_EELb1ELb0ELb0ELb0ELb1ELb0ELb1ELb1EEEvNS_16Flash_fwd_paramsE --------------------------
	.section	.text._ZN5flash24flash_fwd_splitkv_kernelI23Flash_fwd_kernel_traitsILi96ELi64ELi128ELi4ELb0ELb0EN7cutlass6half_tE19Flash_kernel_traitsILi96ELi64ELi128ELi4ES3_EELb1ELb0ELb0ELb0ELb1ELb0ELb1ELb1EEEvNS_16Flash_fwd_paramsE,"ax",@progbits
	.sectioninfo	@"SHI_REGISTERS=240"
	.align	128
        .global         _ZN5flash24flash_fwd_splitkv_kernelI23Flash_fwd_kernel_traitsILi96ELi64ELi128ELi4ELb0ELb0EN7cutlass6half_tE19Flash_kernel_traitsILi96ELi64ELi128ELi4ES3_EELb1ELb0ELb0ELb0ELb1ELb0ELb1ELb1EEEvNS_16Flash_fwd_paramsE
        .type           _ZN5flash24flash_fwd_splitkv_kernelI23Flash_fwd_kernel_traitsILi96ELi64ELi128ELi4ELb0ELb0EN7cutlass6half_tE19Flash_kernel_traitsILi96ELi64ELi128ELi4ES3_EELb1ELb0ELb0ELb0ELb1ELb0ELb1ELb1EEEvNS_16Flash_fwd_paramsE,@function
        .size           _ZN5flash24flash_fwd_splitkv_kernelI23Flash_fwd_kernel_traitsILi96ELi64ELi128ELi4ELb0ELb0EN7cutlass6half_tE19Flash_kernel_traitsILi96ELi64ELi128ELi4ES3_EELb1ELb0ELb0ELb0ELb1ELb0ELb1ELb1EEEvNS_16Flash_fwd_paramsE,(.L_x_6130 - _ZN5flash24flash_fwd_splitkv_kernelI23Flash_fwd_kernel_traitsILi96ELi64ELi128ELi4ELb0ELb0EN7cutlass6half_tE19Flash_kernel_traitsILi96ELi64ELi128ELi4ES3_EELb1ELb0ELb0ELb0ELb1ELb0ELb1ELb1EEEvNS_16Flash_fwd_paramsE)
        .other          _ZN5flash24flash_fwd_splitkv_kernelI23Flash_fwd_kernel_traitsILi96ELi64ELi128ELi4ELb0ELb0EN7cutlass6half_tE19Flash_kernel_traitsILi96ELi64ELi128ELi4ES3_EELb1ELb0ELb0ELb0ELb1ELb0ELb1ELb1EEEvNS_16Flash_fwd_paramsE,@"STO_CUDA_ENTRY STV_DEFAULT"
_ZN5flash24flash_fwd_splitkv_kernelI23Flash_fwd_kernel_traitsILi96ELi64ELi128ELi4ELb0ELb0EN7cutlass6half_tE19Flash_kernel_traitsILi96ELi64ELi128ELi4ES3_EELb1ELb0ELb0ELb0ELb1ELb0ELb1ELb1EEEvNS_16Flash_fwd_paramsE:
.text._ZN5flash24flash_fwd_splitkv_kernelI23Flash_fwd_kernel_traitsILi96ELi64ELi128ELi4ELb0ELb0EN7cutlass6half_tE19Flash_kernel_traitsILi96ELi64ELi128ELi4ES3_EELb1ELb0ELb0ELb0ELb1ELb0ELb1ELb1EEEvNS_16Flash_fwd_paramsE:
[----:B------:R-:W-:Y:S02]  /*0000*/  MOV R1, c[0x0][0x28] ;  /* 0x00000a0000017a02 */ /* 0x000fe40000000f00 */
[----:B------:R-:W1:Y:S01]  /*0010*/  I2F.U32.RP R2, c[0x0][0x1c0] ;  /* 0x0000700000027b06 */ /* 0x000e620000209000 */
[----:B------:R-:W2:Y:S01]  /*0020*/  S2R R3, SR_CTAID.Z ;  /* 0x0000000000037919 */ /* 0x000ea20000002700 */
[----:B------:R-:W-:Y:S01]  /*0030*/  IMAD.MOV.U32 R4, RZ, RZ, RZ ;  /* 0x000000ffff047224 */ /* 0x000fe200078e00ff */
[----:B------:R-:W-:Y:S01]  /*0040*/  ISETP.NE.U32.AND P0, PT, RZ, c[0x0][0x1c0], PT ;  /* 0x00007000ff007a0c */ /* 0x000fe20003f05070 */
[----:B------:R-:W-:Y:S01]  /*0050*/  IMAD.MOV.U32 R17, RZ, RZ, -0x1 ;  /* 0xffffffffff117424 */ /* 0x000fe200078e00ff */
[----:B------:R-:W-:Y:S01]  /*0060*/  ISETP.NE.U32.AND P5, PT, RZ, c[0x0][0x250], PT ;  /* 0x00009400ff007a0c */ /* 0x000fe20003fa5070 */
[----:B------:R-:W-:-:S03]  /*0070*/  ULDC.64 UR6, c[0x0][0x118] ;  /* 0x0000460000067ab9 */ /* 0x000fc60000000a00 */
[----:B------:R-:W-:Y:S01]  /*0080*/  ISETP.NE.AND.EX P5, PT, RZ, c[0x0][0x254], PT, P5 ;  /* 0x00009500ff007a0c */ /* 0x000fe20003fa5350 */
[----:B-1----:R-:W1:Y:S02]  /*0090*/  MUFU.RCP R5, R2 ;  /* 0x0000000200057308 */ /* 0x002e640000001000 */
[----:B-1----:R-:W-:Y:S01]  /*00a0*/  IADD3 R5, R5, 0xffffffe, RZ ;  /* 0x0ffffffe05057810 */ /* 0x002fe20007ffe0ff */
[----:B------:R-:W-:Y:S01]  /*00b0*/  IMAD.MOV.U32 R8, RZ, RZ, RZ ;  /* 0x000000ffff087224 */ /* 0x000fe200078e00ff */
[----:B------:R-:W1:Y:S04]  /*00c0*/  LDC.U8 R2, c[0x0][0x312] ;  /* 0x0000c480ff027b82 */ /* 0x000e680000000000 */
[----:B------:R-:W3:Y:S02]  /*00d0*/  F2I.FTZ.U32.TRUNC.NTZ R5, R5 ;  /* 0x0000000500057305 */ /* 0x000ee4000021f000 */
[----:B---3--:R-:W-:-:S04]  /*00e0*/  IMAD.MOV R0, RZ, RZ, -R5 ;  /* 0x000000ffff007224 */ /* 0x008fc800078e0a05 */
        /* <DEDUP_REMOVED lines=14> */
[----:B-1----:R-:W-:Y:S02]  /*01d0*/  ISETP.NE.AND P2, PT, R2, RZ, PT ;  /* 0x000000ff0200720c */ /* 0x002fe40003f45270 */
[----:B------:R-:W-:Y:S01]  /*01e0*/  ISETP.EQ.U32.AND P0, PT, RZ, c[0x0][0x248], PT ;  /* 0x00009200ff007a0c */ /* 0x000fe20003f02070 */
[----:B------:R-:W-:-:S03]  /*01f0*/  IMAD.WIDE R10, R153, R0, c[0x0][0x240] ;  /* 0x00009000990a7625 */ /* 0x000fc600078e0200 */
[----:B------:R-:W-:Y:S01]  /*0200*/  ISETP.EQ.OR.EX P0, PT, RZ, c[0x0][0x24c], !P2, P0 ;  /* 0x00009300ff007a0c */ /* 0x000fe20005702700 */
[CC--:B------:R-:W-:Y:S01]  /*0210*/  IMAD.WIDE R160, R153.reuse, R0.reuse, c[0x0][0x250] ;  /* 0x0000940099a07625 */ /* 0x0c0fe200078e0200 */
[----:B------:R-:W2:Y:S04]  /*0220*/  @P1 LDG.E R17, [R10.64] ;  /* 0x000000060a111981 */ /* 0x000ea8000c1e1900 */
[----:B------:R-:W2:Y:S01]  /*0230*/  @P1 LDG.E R6, [R10.64+0x4] ;  /* 0x000004060a061981 */ /* 0x000ea2000c1e1900 */
[----:B------:R-:W-:Y:S01]  /*0240*/  MOV R9, 0xffffffff ;  /* 0xffffffff00097802 */ /* 0x000fe20000000f00 */
[----:B------:R-:W-:Y:S02]  /*0250*/  IMAD.WIDE R4, R153, R0, c[0x0][0x248] ;  /* 0x0000920099047625 */ /* 0x000fe400078e0200 */
[----:B------:R1:W5:Y:S04]  /*0260*/  @P5 LDG.E R8, [R160.64] ;  /* 0x00000006a0085981 */ /* 0x000368000c1e1900 */
[----:B------:R1:W5:Y:S01]  /*0270*/  @!P0 LDG.E R9, [R4.64] ;  /* 0x0000000604098981 */ /* 0x000362000c1e1900 */
[----:B------:R-:W-:Y:S01]  /*0280*/  ISETP.NE.U32.AND P0, PT, RZ, c[0x0][0x248], PT ;  /* 0x00009200ff007a0c */ /* 0x000fe20003f05070 */
[----:B------:R-:W-:-:S02]  /*0290*/  IMAD.MOV R146, RZ, RZ, -R153 ;  /* 0x000000ffff927224 */ /* 0x000fc400078e0a99 */
[----:B------:R-:W3:Y:S01]  /*02a0*/  S2R R21, SR_CTAID.X ;  /* 0x0000000000157919 */ /* 0x000ee20000002500 */
[----:B------:R-:W-:Y:S01]  /*02b0*/  ISETP.NE.AND.EX P0, PT, RZ, c[0x0][0x24c], PT, P0 ;  /* 0x00009300ff007a0c */ /* 0x000fe20003f05300 */
[----:B------:R-:W-:Y:S02]  /*02c0*/  IMAD R146, R146, c[0x0][0x1c0], R3 ;  /* 0x0000700092927a24 */ /* 0x000fe400078e0203 */
[----:B------:R-:W4:Y:S04]  /*02d0*/  S2R R2, SR_CTAID.Y ;  /* 0x0000000000027919 */ /* 0x000f280000002600 */
[----:B------:R-:W1:Y:S01]  /*02e0*/  S2R R61, SR_TID.X ;  /* 0x00000000003d7919 */ /* 0x000e620000002100 */
[----:B--2---:R-:W-:Y:S01]  /*02f0*/  @P1 IADD3 R151, R6, -R17, RZ ;  /* 0x8000001106971210 */ /* 0x004fe20007ffe0ff */
[----:B------:R-:W-:-:S04]  /*0300*/  @!P1 IMAD.MOV.U32 R151, RZ, RZ, c[0x0][0x214] ;  /* 0x00008500ff979624 */ /* 0x000fc800078e00ff */
[----:B------:R-:W-:Y:S05]  /*0310*/  @!P0 BRA `(.L_x_2714) ;  /* 0x0000004000008947 */ /* 0x000fea0003800000 */
[----:B-1-34-:R-:W2:Y:S02]  /*0320*/  @P2 LDG.E R6, [R4.64+0x4] ;  /* 0x0000040604062981 */ /* 0x01aea4000c1e1900 */
[----:B--2--5:R-:W-:-:S06]  /*0330*/  @P2 IADD3 R71, R6, -R9, RZ ;  /* 0x8000000906472210 */ /* 0x024fcc0007ffe0ff */
[----:B------:R1:W5:Y:S01]  /*0340*/  @!P2 LDG.E R71, [R4.64] ;  /* 0x000000060447a981 */ /* 0x000362000c1e1900 */
[----:B------:R-:W-:Y:S05]  /*0350*/  BRA `(.L_x_2715) ;  /* 0x0000001000007947 */ /* 0x000fea0003800000 */
.L_x_2714:
[----:B-1-34-:R-:W-:Y:S02]  /*0360*/  MOV R71, c[0x0][0x218] ;  /* 0x0000860000477a02 */ /* 0x01afe40000000f00 */
.L_x_2715:
        /* <DEDUP_REMOVED lines=9> */
[----:B-1----:R-:W-:Y:S01]  /*0400*/  @!P2 SEL R4, RZ, c[0x0][0x21c], !P1 ;  /* 0x00008700ff04aa07 */ /* 0x002fe20004800000 */
[----:B--2---:R-:W-:-:S04]  /*0410*/  @P2 IMAD.IADD R63, R63, 0x1, -R8 ;  /* 0x000000013f3f2824 */ /* 0x004fc800078e0a08 */
[----:B------:R-:W-:Y:S02]  /*0420*/  @!P2 IMAD.IADD R63, R71, 0x1, R4 ;  /* 0x00000001473fa824 */ /* 0x000fe400078e0204 */
        /* <DEDUP_REMOVED lines=9> */
[----:B------:R-:W-:-:S04]  /*04c0*/  IADD3 R6, R6, -0x1, RZ ;  /* 0xffffffff06067810 */ /* 0x000fc80007ffe0ff */
[----:B------:R-:W-:Y:S02]  /*04d0*/  IABS R3, R6 ;  /* 0x0000000600037213 */ /* 0x000fe40000000000 */
[----:B------:R-:W-:-:S04]  /*04e0*/  LOP3.LUT R6, R6, c[0x0][0x10], RZ, 0x3c, !PT ;  /* 0x0000040006067a12 */ /* 0x000fc800078e3cff */
[----:B------:R-:W-:Y:S02]  /*04f0*/  ISETP.GE.AND P0, PT, R6, RZ, PT ;  /* 0x000000ff0600720c */ /* 0x000fe40003f06270 */
[----:B------:R-:W-:Y:S02]  /*0500*/  IADD3 R6, R63, 0x7f, RZ ;  /* 0x0000007f3f067810 */ /* 0x000fe40007ffe0ff */
[----:B-1----:R-:W-:-:S04]  /*0510*/  IADD3 R10, R10, 0xffffffe, RZ ;  /* 0x0ffffffe0a0a7810 */ /* 0x002fc80007ffe0ff */
[----:B------:R-:W1:Y:S02]  /*0520*/  F2I.FTZ.U32.TRUNC.NTZ R11, R10 ;  /* 0x0000000a000b7305 */ /* 0x000e64000021f000 */
[----:B-1----:R-:W-:Y:S02]  /*0530*/  IMAD.MOV R4, RZ, RZ, -R11 ;  /* 0x000000ffff047224 */ /* 0x002fe400078e0a0b */
        /* <DEDUP_REMOVED lines=11> */
[----:B------:R-:W-:Y:S02]  /*05f0*/  IADD3 R4, -R151, 0xbf, R62 ;  /* 0x000000bf97047810 */ /* 0x000fe40007ffe13e */
[----:B------:R-:W-:Y:S02]  /*0600*/  SHF.R.S32.HI R5, RZ, 0x1f, R6 ;  /* 0x0000001fff057819 */ /* 0x000fe40000011406 */
[----:B------:R-:W-:-:S02]  /*0610*/  IADD3 R4, R4, c[0x0][0x2e8], R63 ;  /* 0x0000ba0004047a10 */ /* 0x000fc40007ffe03f */
[----:B------:R-:W-:Y:S02]  /*0620*/  LEA.HI R5, R5, R6, RZ, 0x7 ;  /* 0x0000000605057211 */ /* 0x000fe400078f38ff */
[----:B------:R-:W-:Y:S02]  /*0630*/  SHF.R.S32.HI R3, RZ, 0x1f, R4 ;  /* 0x0000001fff037819 */ /* 0x000fe40000011404 */
[----:B------:R-:W-:Y:S02]  /*0640*/  SHF.R.S32.HI R5, RZ, 0x7, R5 ;  /* 0x00000007ff057819 */ /* 0x000fe40000011405 */
[----:B------:R-:W-:Y:S02]  /*0650*/  @P2 IADD3 R7, R7, 0x1, RZ ;  /* 0x0000000107072810 */ /* 0x000fe40007ffe0ff */
[----:B------:R-:W-:-:S03]  /*0660*/  LEA.HI R3, R3, R4, RZ, 0x7 ;  /* 0x0000000403037211 */ /* 0x000fc600078f38ff */
[----:B------:R-:W-:Y:S01]  /*0670*/  @!P0 IMAD.MOV R7, RZ, RZ, -R7 ;  /* 0x000000ffff078224 */ /* 0x000fe200078e0a07 */
[----:B------:R-:W-:Y:S02]  /*0680*/  @!P1 LOP3.LUT R7, RZ, c[0x0][0x10], RZ, 0x33, !PT ;  /* 0x00000400ff079a12 */ /* 0x000fe400078e33ff */
[----:B------:R-:W-:-:S03]  /*0690*/  SHF.R.S32.HI R3, RZ, 0x7, R3 ;  /* 0x00000007ff037819 */ /* 0x000fc60000011403 */
        /* <DEDUP_REMOVED lines=10> */
[----:B------:R-:W-:Y:S01]  /*0740*/  LEA.HI R0, R0, R61, RZ, 0x3 ;  /* 0x0000003d00007211 */ /* 0x000fe200078f18ff */
[----:B------:R-:W-:-:S03]  /*0750*/  IMAD R3, R3, c[0x0][0x1c0], R146 ;  /* 0x0000700003037a24 */ /* 0x000fc600078e0292 */
[----:B------:R-:W-:Y:S01]  /*0760*/  LOP3.LUT R4, R0, 0x3ffffff8, RZ, 0xc0, !PT ;  /* 0x3ffffff800047812 */ /* 0x000fe200078ec0ff */
[----:B------:R-:W-:Y:S01]  /*0770*/  IMAD R3, R3, c[0x0][0x214], R62 ;  /* 0x0000850003037a24 */ /* 0x000fe200078e023e */
[----:B------:R-:W-:-:S03]  /*0780*/  SHF.R.S32.HI R0, RZ, 0x3, R0 ;  /* 0x00000003ff007819 */ /* 0x000fc60000011400 */
[----:B------:R-:W-:Y:S01]  /*0790*/  IMAD.IADD R4, R61, 0x1, -R4 ;  /* 0x000000013d047824 */ /* 0x000fe200078e0a04 */
[C---:B------:R-:W-:Y:S01]  /*07a0*/  IADD3 R6, R0.reuse, 0x10, RZ ;  /* 0x0000001000067810 */ /* 0x040fe20007ffe0ff */
[----:B------:R-:W-:Y:S01]  /*07b0*/  IMAD R2, R3, c[0x0][0x22c], RZ ;  /* 0x00008b0003027a24 */ /* 0x000fe200078e02ff */
[-C--:B------:R-:W-:Y:S01]  /*07c0*/  ISETP.GE.AND P0, PT, R0, R151.reuse, PT ;  /* 0x000000970000720c */ /* 0x080fe20003f06270 */
[----:B------:R-:W-:Y:S01]  /*07d0*/  IMAD.SHL.U32 R4, R4, 0x4, RZ ;  /* 0x0000000404047824 */ /* 0x000fe200078e00ff */
[-C--:B------:R-:W-:Y:S02]  /*07e0*/  ISETP.GE.OR P4, PT, R6, R151.reuse, P6 ;  /* 0x000000970600720c */ /* 0x080fe40003786670 */
[----:B------:R-:W-:Y:S02]  /*07f0*/  ISETP.GE.OR P5, PT, R0, R151, P6 ;  /* 0x000000970000720c */ /* 0x000fe400037a6670 */
[----:B------:R-:W-:-:S05]  /*0800*/  SHF.R.S32.HI R5, RZ, 0x1f, R4 ;  /* 0x0000001fff057819 */ /* 0x000fca0000011404 */
        /* <DEDUP_REMOVED lines=39> */
.L_x_2716:
[----:B------:R-:W-:Y:S01]  /*0a80*/  ISETP.NE.U32.AND P0, PT, RZ, c[0x0][0x2b8], PT ;  /* 0x0000ae00ff007a0c */ /* 0x000fe20003f05070 */
[--C-:B------:R-:W-:Y:S01]  /*0a90*/  IMAD.MOV.U32 R2, RZ, RZ, R153.reuse ;  /* 0x000000ffff027224 */ /* 0x100fe200078e0099 */
[----:B------:R-:W-:Y:S02]  /*0aa0*/  ISETP.NE.U32.AND P1, PT, RZ, c[0x0][0x2c0], PT ;  /* 0x0000b000ff007a0c */ /* 0x000fe40003f25070 */
[----:B------:R-:W-:Y:S02]  /*0ab0*/  ISETP.NE.AND.EX P0, PT, RZ, c[0x0][0x2bc], PT, P0 ;  /* 0x0000af00ff007a0c */ /* 0x000fe40003f05300 */
[----:B------:R-:W-:Y:S02]  /*0ac0*/  ISETP.NE.AND.EX P1, PT, RZ, c[0x0][0x2c4], PT, P1 ;  /* 0x0000b100ff007a0c */ /* 0x000fe40003f25310 */
[----:B------:R-:W-:-:S09]  /*0ad0*/  SHF.R.S32.HI R10, RZ, 0x1f, R153 ;  /* 0x0000001fff0a7819 */ /* 0x000fd20000011499 */
        /* <DEDUP_REMOVED lines=55> */
[----:B------:R-:W-:-:S03]  /*0e50*/  IMAD R7, R5, c[0x0][0x2d0], R0 ;  /* 0x0000b40005077a24 */ /* 0x000fc600078e0200 */
[----:B------:R-:W-:Y:S02]  /*0e60*/  ISETP.GT.U32.AND P0, PT, R3, R6, PT ;  /* 0x000000060300720c */ /* 0x000fe40003f04070 */
[----:B------:R-:W-:-:S11]  /*0e70*/  SHF.R.S32.HI R5, RZ, 0x1f, R7 ;  /* 0x0000001fff057819 */ /* 0x000fd60000011407 */
[----:B------:R-:W-:Y:S01]  /*0e80*/  @!P0 IMAD.IADD R6, R6, 0x1, -R3 ;  /* 0x0000000106068824 */ /* 0x000fe200078e0a03 */
[----:B------:R-:W-:-:S04]  /*0e90*/  @!P0 IADD3 R4, R4, 0x1, RZ ;  /* 0x0000000104048810 */ /* 0x000fc80007ffe0ff */
[----:B------:R-:W-:Y:S01]  /*0ea0*/  ISETP.GE.U32.AND P1, PT, R6, R3, PT ;  /* 0x000000030600720c */ /* 0x000fe20003f26070 */
[----:B------:R-:W-:Y:S01]  /*0eb0*/  IMAD R6, R5, c[0x0][0x198], RZ ;  /* 0x0000660005067a24 */ /* 0x000fe200078e02ff */
[----:B------:R-:W-:-:S03]  /*0ec0*/  LOP3.LUT R3, R146, c[0x0][0x1c8], RZ, 0x3c, !PT ;  /* 0x0000720092037a12 */ /* 0x000fc600078e3cff */
[----:B------:R-:W-:Y:S01]  /*0ed0*/  IMAD R6, R7, c[0x0][0x19c], R6 ;  /* 0x0000670007067a24 */ /* 0x000fe200078e0206 */
        /* <DEDUP_REMOVED lines=10> */
[C---:B------:R-:W-:Y:S02]  /*0f80*/  IMAD R9, R2.reuse, c[0x0][0x18c], R9 ;  /* 0x0000630002097a24 */ /* 0x040fe400078e0209 */
[----:B------:R-:W-:Y:S01]  /*0f90*/  IMAD.WIDE.U32 R14, R2, c[0x0][0x188], RZ ;  /* 0x00006200020e7a25 */ /* 0x000fe200078e00ff */
[----:B------:R-:W-:Y:S02]  /*0fa0*/  IADD3 R13, R13, R3, RZ ;  /* 0x000000030d0d7210 */ /* 0x000fe40007ffe0ff */
[----:B------:R-:W-:Y:S01]  /*0fb0*/  SHF.R.S32.HI R3, RZ, 0x1f, R4 ;  /* 0x0000001fff037819 */ /* 0x000fe20000011404 */
[----:B------:R-:W-:-:S02]  /*0fc0*/  IMAD.IADD R9, R15, 0x1, R9 ;  /* 0x000000010f097824 */ /* 0x000fc400078e0209 */
[----:B------:R-:W-:-:S04]  /*0fd0*/  IMAD.WIDE.U32 R12, R7, c[0x0][0x198], R12 ;  /* 0x00006600070c7a25 */ /* 0x000fc800078e000c */
[----:B------:R-:W-:Y:S01]  /*0fe0*/  IMAD.IADD R13, R13, 0x1, R6 ;  /* 0x000000010d0d7824 */ /* 0x000fe200078e0206 */
[----:B------:R-:W-:Y:S01]  /*0ff0*/  MOV R6, R14 ;  /* 0x0000000e00067202 */ /* 0x000fe20000000f00 */
[----:B------:R-:W-:Y:S02]  /*1000*/  IMAD R11, R3, c[0x0][0x1b0], RZ ;  /* 0x00006c00030b7a24 */ /* 0x000fe400078e02ff */
[----:B------:R-:W-:-:S04]  /*1010*/  IMAD.WIDE.U32 R158, R4, c[0x0][0x1b0], R12 ;  /* 0x00006c00049e7a25 */ /* 0x000fc800078e000c */
[----:B------:R-:W-:-:S05]  /*1020*/  IMAD R11, R4, c[0x0][0x1b4], R11 ;  /* 0x00006d00040b7a24 */ /* 0x000fca00078e020b */
[----:B------:R-:W-:Y:S01]  /*1030*/  IADD3 R15, R159, R11, RZ ;  /* 0x0000000b9f0f7210 */ /* 0x000fe20007ffe0ff */
[----:B------:R-:W-:Y:S05]  /*1040*/  BRA `(.L_x_2718) ;  /* 0x0000043000007947 */ /* 0x000fea0003800000 */
.L_x_2717:
        /* <DEDUP_REMOVED lines=16> */
.L_x_2719:
[----:B------:R-:W-:Y:S02]  /*1150*/  IABS R4, c[0x0][0x1c8] ;  /* 0x0000720000047a13 */ /* 0x000fe40000000000 */
[----:B------:R-:W-:Y:S02]  /*1160*/  @P4 IADD3 R9, R8, R9, RZ ;  /* 0x0000000908094210 */ /* 0x000fe40007ffe0ff */
        /* <DEDUP_REMOVED lines=14> */
[----:B------:R-:W-:Y:S02]  /*1250*/  ISETP.GE.AND P1, PT, R0, RZ, PT ;  /* 0x000000ff0000720c */ /* 0x000fe40003f26270 */
[----:B------:R-:W-:-:S05]  /*1260*/  LEA R0, R57, 0xffffff80, 0x7 ;  /* 0xffffff8039007811 */ /* 0x000fca00078e38ff */
[----:B------:R-:W-:-:S04]  /*1270*/  IMAD.WIDE.U32 R12, R0, c[0x0][0x198], R6 ;  /* 0x00006600000c7a25 */ /* 0x000fc800078e0006 */
[----:B------:R-:W-:Y:S01]  /*1280*/  @!P0 IMAD.IADD R5, R5, 0x1, -R4 ;  /* 0x0000000105058824 */ /* 0x000fe200078e0a04 */
[----:B------:R-:W-:Y:S02]  /*1290*/  @!P0 IADD3 R3, R3, 0x1, RZ ;  /* 0x0000000103038810 */ /* 0x000fe40007ffe0ff */
[----:B------:R-:W-:Y:S02]  /*12a0*/  ISETP.NE.AND P0, PT, RZ, c[0x0][0x1c8], PT ;  /* 0x00007200ff007a0c */ /* 0x000fe40003f05270 */
[----:B------:R-:W-:Y:S02]  /*12b0*/  ISETP.GE.U32.AND P3, PT, R5, R4, PT ;  /* 0x000000040500720c */ /* 0x000fe40003f66070 */
[----:B------:R-:W-:-:S11]  /*12c0*/  SHF.R.S32.HI R5, RZ, 0x1f, R0 ;  /* 0x0000001fff057819 */ /* 0x000fd60000011400 */
[----:B------:R-:W-:-:S04]  /*12d0*/  @P3 IADD3 R3, R3, 0x1, RZ ;  /* 0x0000000103033810 */ /* 0x000fc80007ffe0ff */
[----:B------:R-:W-:Y:S01]  /*12e0*/  MOV R4, R3 ;  /* 0x0000000300047202 */ /* 0x000fe20000000f00 */
[----:B------:R-:W-:-:S04]  /*12f0*/  IMAD R3, R5, c[0x0][0x198], RZ ;  /* 0x0000660005037a24 */ /* 0x000fc800078e02ff */
[----:B------:R-:W-:Y:S01]  /*1300*/  @!P1 IMAD.MOV R4, RZ, RZ, -R4 ;  /* 0x000000ffff049224 */ /* 0x000fe200078e0a04 */
[----:B------:R-:W-:Y:S01]  /*1310*/  @!P0 LOP3.LUT R4, RZ, c[0x0][0x1c8], RZ, 0x33, !PT ;  /* 0x00007200ff048a12 */ /* 0x000fe200078e33ff */
[----:B------:R-:W-:-:S03]  /*1320*/  IMAD R6, R0, c[0x0][0x19c], R3 ;  /* 0x0000670000067a24 */ /* 0x000fc600078e0203 */
[----:B------:R-:W-:Y:S01]  /*1330*/  SHF.R.S32.HI R3, RZ, 0x1f, R4 ;  /* 0x0000001fff037819 */ /* 0x000fe20000011404 */
[----:B------:R-:W-:Y:S02]  /*1340*/  IMAD.IADD R13, R13, 0x1, R6 ;  /* 0x000000010d0d7824 */ /* 0x000fe400078e0206 */
[----:B------:R-:W-:-:S04]  /*1350*/  @P4 IMAD.WIDE.U32 R6, R9, c[0x0][0x1a0], RZ ;  /* 0x0000680009064a25 */ /* 0x000fc800078e00ff */
[----:B------:R-:W-:Y:S02]  /*1360*/  IMAD R15, R3, c[0x0][0x1b0], RZ ;  /* 0x00006c00030f7a24 */ /* 0x000fe400078e02ff */
[----:B------:R-:W-:-:S04]  /*1370*/  IMAD.WIDE.U32 R158, R4, c[0x0][0x1b0], R12 ;  /* 0x00006c00049e7a25 */ /* 0x000fc800078e000c */
[----:B------:R-:W-:Y:S02]  /*1380*/  IMAD R15, R4, c[0x0][0x1b4], R15 ;  /* 0x00006d00040f7a24 */ /* 0x000fe400078e020f */
[----:B------:R-:W-:Y:S02]  /*1390*/  @P4 IMAD R9, R9, c[0x0][0x1a4], R7 ;  /* 0x0000690009094a24 */ /* 0x000fe400078e0207 */
[----:B------:R-:W-:Y:S01]  /*13a0*/  IMAD.MOV.U32 R7, RZ, RZ, R0 ;  /* 0x000000ffff077224 */ /* 0x000fe200078e0000 */
        /* <DEDUP_REMOVED lines=13> */
.L_x_2718:
[----:B------:R1:W5:Y:S01]  /*1480*/  @P5 LDG.E R11, [R160.64] ;  /* 0x00000006a00b5981 */ /* 0x000362000c1e1900 */
[----:B------:R-:W-:Y:S01]  /*1490*/  ISETP.NE.AND P0, PT, R17, -0x1, PT ;  /* 0xffffffff1100780c */ /* 0x000fe20003f05270 */
[----:B------:R-:W-:Y:S01]  /*14a0*/  IMAD.MOV.U32 R138, RZ, RZ, c[0x0][0x230] ;  /* 0x00008c00ff8a7624 */ /* 0x000fe200078e00ff */
[----:B------:R-:W-:Y:S01]  /*14b0*/  SHF.R.S32.HI R8, RZ, 0x1f, R61 ;  /* 0x0000001fff087819 */ /* 0x000fe2000001143d */
[----:B------:R-:W-:Y:S01]  /*14c0*/  IMAD.MOV.U32 R26, RZ, RZ, RZ ;  /* 0x000000ffff1a7224 */ /* 0x000fe200078e00ff */
[----:B------:R-:W-:Y:S01]  /*14d0*/  MOV R27, c[0x0][0x230] ;  /* 0x00008c00001b7a02 */ /* 0x000fe20000000f00 */
[----:B------:R-:W-:Y:S01]  /*14e0*/  IMAD.MOV.U32 R164, RZ, RZ, c[0x0][0x198] ;  /* 0x00006600ffa47624 */ /* 0x000fe200078e00ff */
[CC--:B-----5:R-:W-:Y:S01]  /*14f0*/  LEA.HI R2, R8.reuse, R61.reuse, RZ, 0x3 ;  /* 0x0000003d08027211 */ /* 0x0e0fe200078f18ff */
[----:B------:R-:W-:Y:S01]  /*1500*/  IMAD.MOV.U32 R43, RZ, RZ, 0x10 ;  /* 0x00000010ff2b7424 */ /* 0x000fe200078e00ff */
[----:B------:R-:W-:Y:S01]  /*1510*/  LEA.HI R19, R8, R61, RZ, 0x2 ;  /* 0x0000003d08137211 */ /* 0x000fe200078f10ff */
[----:B------:R-:W-:Y:S01]  /*1520*/  IMAD.SHL.U32 R60, R164, 0x20, RZ ;  /* 0x00000020a43c7824 */ /* 0x000fe200078e00ff */
[----:B------:R-:W-:-:S02]  /*1530*/  SHF.R.S32.HI R23, RZ, 0x3, R2 ;  /* 0x00000003ff177819 */ /* 0x000fc40000011402 */
[----:B------:R-:W-:Y:S01]  /*1540*/  SHF.R.S32.HI R148, RZ, 0x2, R19 ;  /* 0x00000002ff947819 */ /* 0x000fe20000011413 */
[----:B------:R-:W-:Y:S01]  /*1550*/  @P0 IMAD.WIDE.U32 R12, R17, c[0x0][0x190], RZ ;  /* 0x00006400110c0a25 */ /* 0x000fe200078e00ff */
[C---:B------:R-:W-:Y:S02]  /*1560*/  LEA.HI R140, R2.reuse, R23, RZ, 0x1 ;  /* 0x00000017028c7211 */ /* 0x040fe400078f08ff */
[----:B------:R-:W-:Y:S01]  /*1570*/  LOP3.LUT R2, R2, 0xfffffff8, RZ, 0xc0, !PT ;  /* 0xfffffff802027812 */ /* 0x000fe200078ec0ff */
[----:B------:R-:W-:Y:S01]  /*1580*/  @P0 IMAD.MOV.U32 R16, RZ, RZ, R12 ;  /* 0x000000ffff100224 */ /* 0x000fe200078e000c */
[-C--:B------:R-:W-:Y:S01]  /*1590*/  LEA.HI R144, R8, R61.reuse, RZ, 0x5 ;  /* 0x0000003d08907211 */ /* 0x080fe200078f28ff */
[----:B------:R-:W-:Y:S01]  /*15a0*/  @!P0 IMAD R12, R10, c[0x0][0x178], RZ ;  /* 0x00005e000a0c8a24 */ /* 0x000fe200078e02ff */
[----:B------:R-:W-:Y:S01]  /*15b0*/  LEA.HI R8, R8, R61, RZ, 0x4 ;  /* 0x0000003d08087211 */ /* 0x000fe200078f20ff */
[----:B------:R-:W-:Y:S01]  /*15c0*/  @!P0 IMAD.WIDE.U32 R24, R153, c[0x0][0x178], RZ ;  /* 0x00005e0099188a25 */ /* 0x000fe200078e00ff */
[----:B------:R-:W-:-:S02]  /*15d0*/  SHF.R.S32.HI R144, RZ, 0x5, R144 ;  /* 0x00000005ff907819 */ /* 0x000fc40000011490 */
[----:B------:R-:W-:Y:S01]  /*15e0*/  LOP3.LUT R8, R8, 0xfffffff0, RZ, 0xc0, !PT ;  /* 0xfffffff008087812 */ /* 0x000fe200078ec0ff */
[----:B------:R-:W-:Y:S01]  /*15f0*/  @!P0 IMAD R12, R153, c[0x0][0x17c], R12 ;  /* 0x00005f00990c8a24 */ /* 0x000fe200078e020c */
[----:B------:R-:W-:Y:S01]  /*1600*/  LOP3.LUT R140, R140, 0xfffffffe, RZ, 0xc0, !PT ;  /* 0xfffffffe8c8c7812 */ /* 0x000fe200078ec0ff */
[----:B------:R-:W-:Y:S01]  /*1610*/  @P0 IMAD R17, R17, c[0x0][0x194], R13 ;  /* 0x0000650011110a24 */ /* 0x000fe200078e020d */
[----:B------:R-:W-:Y:S01]  /*1620*/  IADD3 R143, -R8, R61, RZ ;  /* 0x0000003d088f7210 */ /* 0x000fe20007ffe1ff */
[----:B------:R-:W-:Y:S01]  /*1630*/  @!P0 IMAD.IADD R17, R25, 0x1, R12 ;  /* 0x0000000119118824 */ /* 0x000fe200078e020c */
[----:B------:R-:W-:Y:S01]  /*1640*/  LOP3.LUT R12, R19, 0xfffffffc, RZ, 0xc0, !PT ;  /* 0xfffffffc130c7812 */ /* 0x000fe200078ec0ff */
[----:B------:R-:W-:Y:S01]  /*1650*/  IMAD.IADD R2, R61, 0x1, -R2 ;  /* 0x000000013d027824 */ /* 0x000fe200078e0a02 */
[----:B------:R-:W-:Y:S01]  /*1660*/  LEA.HI R19, R19, R148, RZ, 0x1 ;  /* 0x0000009413137211 */ /* 0x000fe200078f08ff */
[----:B------:R-:W-:Y:S01]  /*1670*/  IMAD.MOV.U32 R13, RZ, RZ, 0x2 ;  /* 0x00000002ff0d7424 */ /* 0x000fe200078e00ff */
[----:B------:R-:W-:Y:S01]  /*1680*/  SHF.R.S32.HI R149, RZ, 0x1f, R148 ;  /* 0x0000001fff957819 */ /* 0x000fe20000011494 */
[----:B------:R-:W-:Y:S01]  /*1690*/  @!P0 IMAD.MOV.U32 R16, RZ, RZ, R24 ;  /* 0x000000ffff108224 */ /* 0x000fe200078e0018 */
[----:B------:R-:W-:Y:S01]  /*16a0*/  LOP3.LUT R19, R19, 0x7fffffe, RZ, 0xc0, !PT ;  /* 0x07fffffe13137812 */ /* 0x000fe200078ec0ff */
[----:B------:R-:W-:Y:S01]  /*16b0*/  IMAD.HI.U32 R138, R13, R138, R26 ;  /* 0x0000008a0d8a7227 */ /* 0x000fe200078e001a */
[----:B------:R-:W-:-:S02]  /*16c0*/  LEA.HI R64, R2, R2, RZ, 0x1 ;  /* 0x0000000202407211 */ /* 0x000fc400078f08ff */
[----:B------:R-:W-:Y:S01]  /*16d0*/  IADD3 R13, -R12, R61, RZ ;  /* 0x0000003d0c0d7210 */ /* 0x000fe20007ffe1ff */
[----:B------:R-:W-:Y:S01]  /*16e0*/  IMAD.IADD R19, R148, 0x1, -R19 ;  /* 0x0000000194137824 */ /* 0x000fe200078e0a13 */
[----:B------:R-:W-:Y:S01]  /*16f0*/  LOP3.LUT R139, R64, 0xfffffffe, RZ, 0xc0, !PT ;  /* 0xfffffffe408b7812 */ /* 0x000fe200078ec0ff */
[----:B------:R-:W-:Y:S01]  /*1700*/  IMAD.IADD R140, R23, 0x1, -R140 ;  /* 0x00000001178c7824 */ /* 0x000fe200078e0a8c */
[----:B------:R-:W-:Y:S01]  /*1710*/  LEA.HI R142, R143, R143, RZ, 0x1 ;  /* 0x0000008f8f8e7211 */ /* 0x000fe200078f08ff */
[----:B------:R-:W-:Y:S01]  /*1720*/  IMAD R144, R144, 0x8, R19 ;  /* 0x0000000890907824 */ /* 0x000fe200078e0213 */
[----:B------:R-:W-:Y:S01]  /*1730*/  SHF.R.S32.HI R135, RZ, 0x1, R138 ;  /* 0x00000001ff877819 */ /* 0x000fe2000001148a */
[----:B------:R-:W-:Y:S01]  /*1740*/  IMAD.SHL.U32 R18, R13, 0x8, RZ ;  /* 0x000000080d127824 */ /* 0x000fe200078e00ff */
[----:B------:R-:W-:Y:S01]  /*1750*/  SHF.R.S32.HI R141, RZ, 0x1, R142 ;  /* 0x00000001ff8d7819 */ /* 0x000fe2000001148e */
[----:B------:R-:W-:Y:S01]  /*1760*/  IMAD R19, R3, c[0x0][0x1b8], RZ ;  /* 0x00006e0003137a24 */ /* 0x000fe200078e02ff */
[----:B------:R-:W-:Y:S01]  /*1770*/  SHF.R.S32.HI R64, RZ, 0x1, R64 ;  /* 0x00000001ff407819 */ /* 0x000fe20000011440 */
[----:B------:R-:W-:Y:S01]  /*1780*/  IMAD.IADD R139, R2, 0x1, -R139 ;  /* 0x00000001028b7824 */ /* 0x000fe200078e0a8b */
[----:B------:R-:W-:Y:S01]  /*1790*/  IADD3 R8, P0, R18, R6, RZ ;  /* 0x0000000612087210 */ /* 0x000fe20007f1e0ff */
[----:B------:R-:W-:Y:S01]  /*17a0*/  IMAD R2, R4, c[0x0][0x1bc], R19 ;  /* 0x00006f0004027a24 */ /* 0x000fe200078e0213 */
[----:B------:R-:W-:Y:S01]  /*17b0*/  SHF.R.S32.HI R19, RZ, 0x1f, R18 ;  /* 0x0000001fff137819 */ /* 0x000fe20000011412 */
[----:B------:R-:W-:Y:S01]  /*17c0*/  IMAD.SHL.U32 R23, R23, 0x40, RZ ;  /* 0x0000004017177824 */ /* 0x000fe200078e00ff */
[----:B------:R-:W-:Y:S01]  /*17d0*/  IADD3 R16, P1, R18, R16, RZ ;  /* 0x0000001012107210 */ /* 0x000fe20007f3e0ff */
[----:B------:R-:W-:Y:S01]  /*17e0*/  IMAD.WIDE R20, R21, 0x40, R148 ;  /* 0x0000004015147825 */ /* 0x000fe200078e0294 */
[----:B------:R-:W-:-:S02]  /*17f0*/  SHF.R.S32.HI R6, RZ, 0x1f, R142 ;  /* 0x0000001fff067819 */ /* 0x000fc4000001148e */
[C---:B------:R-:W-:Y:S01]  /*1800*/  IADD3.X R9, R19.reuse, R9, RZ, P0, !PT ;  /* 0x0000000913097210 */ /* 0x040fe200007fe4ff */
[----:B------:R-:W-:Y:S01]  /*1810*/  IMAD.X R17, R19, 0x1, R17, P1 ;  /* 0x0000000113117824 */ /* 0x000fe200008e0611 */
[----:B------:R-:W-:Y:S01]  /*1820*/  IADD3 R156, P0, R148, R7, RZ ;  /* 0x00000007949c7210 */ /* 0x000fe20007f1e0ff */
[----:B------:R-:W-:Y:S01]  /*1830*/  IMAD.SHL.U32 R13, R13, 0x4, RZ ;  /* 0x000000040d0d7824 */ /* 0x000fe200078e00ff */
[----:B------:R-:W-:Y:S01]  /*1840*/  LEA.HI R7, R6, R141, RZ, 0x2 ;  /* 0x0000008d06077211 */ /* 0x000fe200078f10ff */
[----:B------:R-:W-:Y:S01]  /*1850*/  IMAD R6, R21, c[0x0][0x190], RZ ;  /* 0x0000640015067a24 */ /* 0x000fe200078e02ff */
[----:B------:R-:W-:Y:S01]  /*1860*/  LOP3.LUT R23, R23, 0xc0, RZ, 0xc0, !PT ;  /* 0x000000c017177812 */ /* 0x000fe200078ec0ff */
[----:B------:R-:W-:Y:S01]  /*1870*/  IMAD.X R5, R149, 0x1, R5, P0 ;  /* 0x0000000195057824 */ /* 0x000fe200000e0605 */
[----:B------:R-:W-:Y:S01]  /*1880*/  IADD3 R158, P0, R18, R158, RZ ;  /* 0x0000009e129e7210 */ /* 0x000fe20007f1e0ff */
[----:B------:R-:W-:Y:S01]  /*1890*/  IMAD.WIDE.U32 R8, R4, c[0x0][0x1b8], R8 ;  /* 0x00006e0004087a25 */ /* 0x000fe200078e0008 */
[----:B------:R-:W-:-:S02]  /*18a0*/  LOP3.LUT R12, R23, 0x18, R18, 0xf8, !PT ;  /* 0x00000018170c7812 */ /* 0x000fc400078ef812 */
[----:B------:R-:W-:Y:S01]  /*18b0*/  SHF.R.U32.HI R23, RZ, 0x3, R23 ;  /* 0x00000003ff177819 */ /* 0x000fe20000011617 */
[C---:B------:R-:W-:Y:S02]  /*18c0*/  IMAD R6, R20.reuse, c[0x0][0x194], R6 ;  /* 0x0000650014067a24 */ /* 0x040fe400078e0206 */
[----:B------:R-:W-:Y:S01]  /*18d0*/  IMAD.WIDE.U32 R16, R20, c[0x0][0x190], R16 ;  /* 0x0000640014107a25 */ /* 0x000fe200078e0010 */
[----:B------:R-:W-:Y:S02]  /*18e0*/  LOP3.LUT R23, R12, R23, RZ, 0x3c, !PT ;  /* 0x000000170c177212 */ /* 0x000fe400078e3cff */
[----:B------:R-:W-:Y:S01]  /*18f0*/  LOP3.LUT R12, R7, 0xfffffffc, RZ, 0xc0, !PT ;  /* 0xfffffffc070c7812 */ /* 0x000fe200078ec0ff */
[----:B------:R-:W-:Y:S02]  /*1900*/  IMAD R5, R5, c[0x0][0x1a0], RZ ;  /* 0x0000680005057a24 */ /* 0x000fe400078e02ff */
[----:B------:R-:W-:Y:S01]  /*1910*/  IMAD.IADD R9, R9, 0x1, R2 ;  /* 0x0000000109097824 */ /* 0x000fe200078e0202 */
[----:B------:R-:W-:Y:S01]  /*1920*/  SHF.R.S32.HI R2, RZ, 0x1f, R146 ;  /* 0x0000001fff027819 */ /* 0x000fe20000011492 */
[----:B------:R-:W-:Y:S01]  /*1930*/  IMAD.IADD R17, R17, 0x1, R6 ;  /* 0x0000000111117824 */ /* 0x000fe200078e0206 */
[----:B------:R-:W-:Y:S01]  /*1940*/  SHF.R.S32.HI R6, RZ, 0x1f, R71 ;  /* 0x0000001fff067819 */ /* 0x000fe20000011447 */
[C---:B------:R-:W-:Y:S01]  /*1950*/  IMAD R7, R156.reuse, c[0x0][0x1a4], R5 ;  /* 0x000069009c077a24 */ /* 0x040fe200078e0205 */
[----:B------:R-:W-:Y:S01]  /*1960*/  IADD3 R141, R141, -R12, RZ ;  /* 0x8000000c8d8d7210 */ /* 0x000fe20007ffe0ff */
[----:B------:R-:W-:Y:S01]  /*1970*/  IMAD.WIDE.U32 R156, R156, c[0x0][0x1a0], R8 ;  /* 0x000068009c9c7a25 */ /* 0x000fe200078e0008 */
[----:B------:R-:W-:-:S02]  /*1980*/  LEA.HI R9, R6, R71, RZ, 0x7 ;  /* 0x0000004706097211 */ /* 0x000fc400078f38ff */
[----:B------:R-:W-:Y:S01]  /*1990*/  LOP3.LUT P1, RZ, R141, 0x2, RZ, 0xc0, !PT ;  /* 0x000000028dff7812 */ /* 0x000fe2000782c0ff */
[----:B------:R-:W-:Y:S01]  /*19a0*/  IMAD.X R159, R19, 0x1, R15, P0 ;  /* 0x00000001139f7824 */ /* 0x000fe200000e060f */
[----:B------:R-:W-:Y:S01]  /*19b0*/  SHF.R.S32.HI R9, RZ, 0x7, R9 ;  /* 0x00000007ff097819 */ /* 0x000fe20000011409 */
[----:B------:R-:W-:Y:S01]  /*19c0*/  IMAD R69, R2, c[0x0][0x1a8], RZ ;  /* 0x00006a0002457a24 */ /* 0x000fe200078e02ff */
[----:B------:R-:W-:Y:S01]  /*19d0*/  MOV R2, c[0x0][0x1a0] ;  /* 0x0000680000027a02 */ /* 0x000fe20000000f00 */
[----:B------:R-:W-:Y:S01]  /*19e0*/  IMAD R136, R148, R135, R13 ;  /* 0x0000008794887224 */ /* 0x000fe200078e020d */
[----:B------:R-:W-:Y:S01]  /*19f0*/  IMNMX R70, R150, R9, !PT ;  /* 0x0000000996467217 */ /* 0x000fe20007800200 */
[----:B------:R-:W-:Y:S01]  /*1a00*/  IMAD R9, R149, c[0x0][0x198], RZ ;  /* 0x0000660095097a24 */ /* 0x000fe200078e02ff */
[----:B------:R-:W-:Y:S01]  /*1a10*/  SEL R43, R43, 0xfffffff0, !P1 ;  /* 0xfffffff02b2b7807 */ /* 0x000fe20004800000 */
[----:B------:R-:W-:Y:S01]  /*1a20*/  IMAD R69, R146, c[0x0][0x1ac], R69 ;  /* 0x00006b0092457a24 */ /* 0x000fe200078e0245 */
[----:B------:R-:W-:Y:S01]  /*1a30*/  ISETP.GT.AND P0, PT, R57, R70, PT ;  /* 0x000000463900720c */ /* 0x000fe20003f04270 */
[----:B------:R-:W-:Y:S01]  /*1a40*/  IMAD.MOV.U32 R5, RZ, RZ, 0x5 ;  /* 0x00000005ff057424 */ /* 0x000fe200078e00ff */
[----:B------:R-:W-:Y:S01]  /*1a50*/  SHF.R.S32.HI R124, RZ, 0x1f, R136 ;  /* 0x0000001fff7c7819 */ /* 0x000fe20000011488 */
[----:B------:R-:W-:-:S02]  /*1a60*/  IMAD R9, R148, c[0x0][0x19c], R9 ;  /* 0x0000670094097a24 */ /* 0x000fc400078e0209 */
[----:B------:R-:W-:Y:S01]  /*1a70*/  IMAD.IADD R134, R13, 0x1, R136 ;  /* 0x000000010d867824 */ /* 0x000fe200078e0288 */
[-C--:B------:R-:W-:Y:S01]  /*1a80*/  SHF.L.U64.HI R59, R164, R5.reuse, c[0x0][0x19c] ;  /* 0x00006700a43b7619 */ /* 0x080fe20000010205 */
[----:B------:R-:W-:Y:S01]  /*1a90*/  IMAD.WIDE.U32 R158, R148, c[0x0][0x198], R158 ;  /* 0x00006600949e7a25 */ /* 0x000fe200078e009e */
[----:B------:R-:W-:Y:S02]  /*1aa0*/  SHF.L.U64.HI R114, R2, R5, c[0x0][0x1a4] ;  /* 0x0000690002727619 */ /* 0x000fe40000010205 */
[----:B------:R-:W-:Y:S01]  /*1ab0*/  SHF.R.S32.HI R123, RZ, 0x1f, R134 ;  /* 0x0000001fff7b7819 */ /* 0x000fe20000011486 */
[----:B------:R-:W-:Y:S01]  /*1ac0*/  IMAD.WIDE.U32 R146, R146, c[0x0][0x1a8], R16 ;  /* 0x00006a0092927a25 */ /* 0x000fe200078e0010 */
[----:B------:R-:W-:-:S03]  /*1ad0*/  IADD3 R58, R159, R9, RZ ;  /* 0x000000099f3a7210 */ /* 0x000fc60007ffe0ff */
[----:B------:R-:W-:Y:S02]  /*1ae0*/  IMAD.U32 R144, R144, 0x20, R23 ;  /* 0x0000002090907824 */ /* 0x000fe400078e0017 */
[----:B------:R-:W-:Y:S02]  /*1af0*/  IMAD.SHL.U32 R115, R2, 0x20, RZ ;  /* 0x0000002002737824 */ /* 0x000fe400078e00ff */
[----:B------:R-:W-:Y:S02]  /*1b00*/  IMAD.SHL.U32 R137, R135, 0x20, RZ ;  /* 0x0000002087897824 */ /* 0x000fe400078e00ff */
[----:B------:R-:W-:Y:S02]  /*1b10*/  IMAD.IADD R56, R157, 0x1, R7 ;  /* 0x000000019d387824 */ /* 0x000fe400078e0207 */
[----:B------:R-:W-:Y:S01]  /*1b20*/  IMAD.IADD R69, R147, 0x1, R69 ;  /* 0x0000000193457824 */ /* 0x000fe200078e0245 */
[----:B------:R-:W-:Y:S01]  /*1b30*/  @!P5 MOV R11, RZ ;  /* 0x000000ff000bd202 */ /* 0x000fe20000000f00 */
[----:B------:R-:W-:Y:S05]  /*1b40*/  @!P0 BRA `(.L_x_2720) ;  /* 0x0000888000008947 */ /* 0x000fea0003800000 */
[----:B-1----:R-:W-:Y:S01]  /*1b50*/  SHF.R.S32.HI R7, RZ, 0x1f, R0 ;  /* 0x0000001fff077819 */ /* 0x002fe20000011400 */
[----:B------:R-:W-:Y:S01]  /*1b60*/  IMAD R6, R10, c[0x0][0x280], RZ ;  /* 0x0000a0000a067a24 */ /* 0x000fe200078e02ff */
[----:B------:R-:W-:Y:S01]  /*1b70*/  SHF.R.S32.HI R9, RZ, 0x1f, R71 ;  /* 0x0000001fff097819 */ /* 0x000fe20000011447 */
[C---:B------:R-:W-:Y:S01]  /*1b80*/  IMAD.WIDE.U32 R12, R153.reuse, c[0x0][0x280], R18 ;  /* 0x0000a000990c7a25 */ /* 0x040fe200078e0012 */
        /* <DEDUP_REMOVED lines=23> */
[----:B------:R-:W-:Y:S01]  /*1d00*/  IMAD R7, R7, c[0x0][0x288], RZ ;  /* 0x0000a20007077a24 */ /* 0x000fe200078e02ff */
[----:B------:R-:W-:Y:S01]  /*1d10*/  UIMAD UR5, UR8, UR5, URZ ;  /* 0x00000005080572a4 */ /* 0x000fe2000f8e023f */
[----:B------:R-:W-:Y:S01]  /*1d20*/  IMAD.IADD R15, R15, 0x1, R10 ;  /* 0x000000010f0f7824 */ /* 0x000fe200078e020a */
[----:B------:R-:W-:Y:S01]  /*1d30*/  UIMAD.WIDE.U32 UR12, UR8, UR4, URZ ;  /* 0x00000004080c72a5 */ /* 0x000fe2000f8e003f */
[----:B------:R-:W-:Y:S01]  /*1d40*/  IMAD.IADD R13, R13, 0x1, R9 ;  /* 0x000000010d0d7824 */ /* 0x000fe200078e0209 */
[----:B------:R-:W-:Y:S01]  /*1d50*/  IADD3 R132, R148, 0x40, RZ ;  /* 0x0000004094847810 */ /* 0x000fe20007ffe0ff */
[----:B------:R-:W-:Y:S01]  /*1d60*/  IMAD R6, R8, c[0x0][0x28c], R7 ;  /* 0x0000a30008067a24 */ /* 0x000fe200078e0207 */
[----:B------:R-:W-:Y:S01]  /*1d70*/  IADD3 R131, R148, 0x60, RZ ;  /* 0x0000006094837810 */ /* 0x000fe20007ffe0ff */
[----:B------:R-:W-:Y:S01]  /*1d80*/  IMAD.WIDE.U32 R8, R8, c[0x0][0x288], R14 ;  /* 0x0000a20008087a25 */ /* 0x000fe200078e000e */
[----:B------:R-:W-:Y:S01]  /*1d90*/  SHF.R.S32.HI R122, RZ, 0x1f, R137 ;  /* 0x0000001fff7a7819 */ /* 0x000fe20000011489 */
[----:B------:R-:W-:Y:S01]  /*1da0*/  ULDC UR4, c[0x0][0x230] ;  /* 0x00008c0000047ab9 */ /* 0x000fe20000000800 */
[----:B------:R-:W-:Y:S01]  /*1db0*/  SHF.R.S32.HI R121, RZ, 0x1f, R130 ;  /* 0x0000001fff797819 */ /* 0x000fe20000011482 */
[----:B------:R-:W-:Y:S01]  /*1dc0*/  IMAD.IADD R0, R11, 0x1, R0 ;  /* 0x000000010b007824 */ /* 0x000fe200078e0200 */
[----:B------:R-:W-:Y:S01]  /*1dd0*/  SHF.R.S32.HI R120, RZ, 0x1f, R129 ;  /* 0x0000001fff787819 */ /* 0x000fe20000011481 */
[----:B------:R-:W-:Y:S01]  /*1de0*/  IMAD R7, R3, c[0x0][0x2a0], RZ ;  /* 0x0000a80003077a24 */ /* 0x000fe200078e02ff */
[----:B------:R-:W-:Y:S01]  /*1df0*/  SHF.R.S32.HI R118, RZ, 0x1f, R127 ;  /* 0x0000001fff767819 */ /* 0x000fe2000001147f */
[----:B------:R-:W-:Y:S01]  /*1e00*/  IMAD.IADD R11, R9, 0x1, R6 ;  /* 0x00000001090b7824 */ /* 0x000fe200078e0206 */
[----:B------:R-:W-:Y:S01]  /*1e10*/  UIADD3 UR11, UR13, UR11, URZ ;  /* 0x0000000b0d0b7290 */ /* 0x000fe2000fffe03f */
[----:B------:R-:W-:Y:S01]  /*1e20*/  IMAD R9, R3, c[0x0][0x298], RZ ;  /* 0x0000a60003097a24 */ /* 0x000fe200078e02ff */
[----:B------:R-:W-:Y:S01]  /*1e30*/  ULDC.U8 UR8, c[0x0][0x313] ;  /* 0x0000c4c000087ab9 */ /* 0x000fe20000000000 */
[----:B------:R-:W-:-:S02]  /*1e40*/  IMAD.MOV.U32 R10, RZ, RZ, R8 ;  /* 0x000000ffff0a7224 */ /* 0x000fc400078e0008 */
[----:B------:R-:W-:-:S04]  /*1e50*/  IMAD.WIDE.U32 R14, R2, 0x40, RZ ;  /* 0x00000040020e7825 */ /* 0x000fc800078e00ff */
[C---:B------:R-:W-:Y:S01]  /*1e60*/  IMAD R3, R4.reuse, c[0x0][0x2a4], R7 ;  /* 0x0000a90004037a24 */ /* 0x040fe200078e0207 */
[----:B------:R-:W-:Y:S01]  /*1e70*/  IADD3 R98, R15, UR10, RZ ;  /* 0x0000000a0f627c10 */ /* 0x000fe2000fffe0ff */
[----:B------:R-:W-:Y:S01]  /*1e80*/  IMAD.WIDE.U32 R12, R4, c[0x0][0x2a0], R12 ;  /* 0x0000a800040c7a25 */ /* 0x000fe200078e000c */
[----:B------:R-:W-:Y:S01]  /*1e90*/  ULDC UR10, c[0x0][0x19c] ;  /* 0x00006700000a7ab9 */ /* 0x000fe20000000800 */
[----:B------:R-:W-:Y:S01]  /*1ea0*/  IADD3 R15, R18, 0x20, RZ ;  /* 0x00000020120f7810 */ /* 0x000fe20007ffe0ff */
[----:B------:R-:W-:Y:S01]  /*1eb0*/  UIMAD UR10, UR9, UR10, URZ ;  /* 0x0000000a090a72a4 */ /* 0x000fe2000f8e023f */
[----:B------:R-:W-:Y:S01]  /*1ec0*/  IMAD R2, R4, c[0x0][0x29c], R9 ;  /* 0x0000a70004027a24 */ /* 0x000fe200078e0209 */
[----:B------:R-:W-:Y:S01]  /*1ed0*/  LEA R106, P1, R12, c[0x0][0x270], 0x1 ;  /* 0x00009c000c6a7a11 */ /* 0x000fe200078208ff */
[----:B------:R-:W-:Y:S01]  /*1ee0*/  IMAD.WIDE.U32 R6, R4, c[0x0][0x298], R10 ;  /* 0x0000a60004067a25 */ /* 0x000fe200078e000a */
[----:B------:R-:W-:-:S03]  /*1ef0*/  SHF.L.U64.HI R98, R14, 0x1, R98 ;  /* 0x000000010e627819 */ /* 0x000fc60000010262 */
[----:B------:R-:W-:Y:S01]  /*1f00*/  IMAD.IADD R3, R13, 0x1, R3 ;  /* 0x000000010d037824 */ /* 0x000fe200078e0203 */
[----:B------:R-:W-:Y:S01]  /*1f10*/  LEA R108, P0, R6, c[0x0][0x268], 0x1 ;  /* 0x00009a00066c7a11 */ /* 0x000fe200078008ff */
[----:B------:R-:W-:Y:S02]  /*1f20*/  IMAD.IADD R2, R7, 0x1, R2 ;  /* 0x0000000107027824 */ /* 0x000fe400078e0202 */
[----:B------:R-:W-:Y:S01]  /*1f30*/  IMAD.MOV.U32 R76, RZ, RZ, c[0x0][0x288] ;  /* 0x0000a200ff4c7624 */ /* 0x000fe200078e00ff */
[----:B------:R-:W-:Y:S01]  /*1f40*/  LEA.HI.X R107, R12, c[0x0][0x274], R3, 0x1, P1 ;  /* 0x00009d000c6b7a11 */ /* 0x000fe200008f0c03 */
[----:B------:R-:W-:Y:S01]  /*1f50*/  IMAD R3, R135, R0, RZ ;  /* 0x0000000087037224 */ /* 0x000fe200078e02ff */
        /* <DEDUP_REMOVED lines=11> */
[----:B------:R-:W-:Y:S01]  /*2010*/  IMAD.X R84, RZ, RZ, R84, P3 ;  /* 0x000000ffff547224 */ /* 0x000fe200018e0654 */
[-C--:B------:R-:W-:Y:S01]  /*2020*/  IADD3 R44, P1, R136, R3.reuse, RZ ;  /* 0x00000003882c7210 */ /* 0x080fe20007f3e0ff */
[----:B------:R-:W-:Y:S01]  /*2030*/  IMAD.IADD R128, R137, 0x1, R130 ;  /* 0x0000000189807824 */ /* 0x000fe200078e0282 */
[----:B------:R-:W-:Y:S01]  /*2040*/  IADD3 R112, P0, R134, R3, RZ ;  /* 0x0000000386707210 */ /* 0x000fe20007f1e0ff */
[----:B------:R-:W-:Y:S01]  /*2050*/  IMAD.SHL.U32 R97, R162, 0x40, RZ ;  /* 0x00000040a2617824 */ /* 0x000fe200078e00ff */
        /* <DEDUP_REMOVED lines=13> */
[----:B------:R-:W-:Y:S01]  /*2130*/  IMAD.WIDE.U32 R164, R164, 0x40, RZ ;  /* 0x00000040a4a47825 */ /* 0x000fe200078e00ff */
[----:B------:R-:W-:-:S02]  /*2140*/  IADD3 R93, P3, R60, R85, RZ ;  /* 0x000000553c5d7210 */ /* 0x000fc40007f7e0ff */
[----:B------:R-:W-:Y:S01]  /*2150*/  IADD3 R83, P0, R83, 0x40, RZ ;  /* 0x0000004053537810 */ /* 0x000fe20007f1e0ff */
[----:B------:R-:W-:Y:S01]  /*2160*/  IMAD.X R78, RZ, RZ, R82, P1 ;  /* 0x000000ffff4e7224 */ /* 0x000fe200008e0652 */
[----:B------:R-:W-:Y:S01]  /*2170*/  IADD3 R110, P4, R112, c[0x0][0x2b0], RZ ;  /* 0x0000ac00706e7a10 */ /* 0x000fe20007f9e0ff */
[C---:B------:R-:W-:Y:S01]  /*2180*/  IMAD.SHL.U32 R68, R135.reuse, 0x40, RZ ;  /* 0x0000004087447824 */ /* 0x040fe200078e00ff */
[C---:B------:R-:W-:Y:S01]  /*2190*/  SHF.L.U64.HI R94, R162.reuse, R5, c[0x0][0x294] ;  /* 0x0000a500a25e7619 */ /* 0x040fe20000010205 */
[----:B------:R-:W-:Y:S01]  /*21a0*/  IMAD R66, R135, 0x60, RZ ;  /* 0x0000006087427824 */ /* 0x000fe200078e02ff */
[CC--:B------:R-:W-:Y:S01]  /*21b0*/  SHF.L.U64.HI R96, R162.reuse, R75.reuse, c[0x0][0x294] ;  /* 0x0000a500a2607619 */ /* 0x0c0fe2000001024b */
[----:B------:R-:W-:Y:S01]  /*21c0*/  IMAD.WIDE.U32 R162, R162, 0xc0, RZ ;  /* 0x000000c0a2a27825 */ /* 0x000fe200078e00ff */
[----:B------:R-:W-:Y:S02]  /*21d0*/  IADD3.X R111, R113, c[0x0][0x2b4], RZ, P4, !PT ;  /* 0x0000ad00716f7a10 */ /* 0x000fe400027fe4ff */
[----:B------:R-:W-:Y:S01]  /*21e0*/  IADD3 R20, P1, R44, c[0x0][0x2b0], RZ ;  /* 0x0000ac002c147a10 */ /* 0x000fe20007f3e0ff */
[----:B------:R-:W-:Y:S01]  /*21f0*/  IMAD.IADD R126, R137, 0x1, R128 ;  /* 0x00000001897e7824 */ /* 0x000fe200078e0280 */
[-C--:B------:R-:W-:Y:S01]  /*2200*/  IADD3 R87, P5, R79, R74.reuse, RZ ;  /* 0x0000004a4f577210 */ /* 0x080fe20007fbe0ff */
[----:B------:R-:W-:Y:S01]  /*2210*/  IMAD.IADD R125, R137, 0x1, R127 ;  /* 0x00000001897d7824 */ /* 0x000fe200078e027f */
[----:B------:R-:W-:Y:S01]  /*2220*/  IADD3 R91, P4, R83, R74, RZ ;  /* 0x0000004a535b7210 */ /* 0x000fe20007f9e0ff */
[----:B------:R-:W-:Y:S01]  /*2230*/  IMAD.X R92, R59, 0x1, R84, P3 ;  /* 0x000000013b5c7824 */ /* 0x000fe200018e0654 */
[----:B------:R-:W-:Y:S01]  /*2240*/  IADD3 R112, P3, R112, c[0x0][0x2a8], RZ ;  /* 0x0000aa0070707a10 */ /* 0x000fe20007f7e0ff */
[----:B------:R-:W-:Y:S01]  /*2250*/  IMAD.X R82, RZ, RZ, R82, P0 ;  /* 0x000000ffff527224 */ /* 0x000fe200000e0652 */
[----:B------:R-:W-:Y:S01]  /*2260*/  IADD3 R44, P0, R44, c[0x0][0x2a8], RZ ;  /* 0x0000aa002c2c7a10 */ /* 0x000fe20007f1e0ff */
[----:B------:R-:W-:Y:S01]  /*2270*/  IMAD.MOV.U32 R72, RZ, RZ, c[0x0][0x290] ;  /* 0x0000a400ff487624 */ /* 0x000fe200078e00ff */
[----:B------:R-:W-:Y:S01]  /*2280*/  SHF.L.U64.HI R75, R76, R75, c[0x0][0x28c] ;  /* 0x0000a3004c4b7619 */ /* 0x000fe2000001024b */
[----:B------:R-:W-:Y:S01]  /*2290*/  IMAD.SHL.U32 R99, R14, 0x2, RZ ;  /* 0x000000020e637824 */ /* 0x000fe200078e00ff */
[----:B------:R-:W-:Y:S01]  /*22a0*/  SHF.L.U64.HI R96, R97, 0x1, R96 ;  /* 0x0000000161607819 */ /* 0x000fe20000010260 */
[----:B------:R-:W-:Y:S01]  /*22b0*/  IMAD.MOV.U32 R13, RZ, RZ, R57 ;  /* 0x000000ffff0d7224 */ /* 0x000fe200078e0039 */
[----:B------:R-:W-:Y:S01]  /*22c0*/  SHF.L.U64.HI R94, R95, 0x1, R94 ;  /* 0x000000015f5e7819 */ /* 0x000fe2000001025e */
[----:B------:R-:W-:Y:S01]  /*22d0*/  IMAD.SHL.U32 R76, R76, 0x40, RZ ;  /* 0x000000404c4c7824 */ /* 0x000fe200078e00ff */
[----:B------:R-:W-:Y:S01]  /*22e0*/  IADD3 R14, R18, 0x40, RZ ;  /* 0x00000040120e7810 */ /* 0x000fe20007ffe0ff */
[----:B------:R-:W-:Y:S01]  /*22f0*/  IMAD.SHL.U32 R97, R97, 0x2, RZ ;  /* 0x0000000261617824 */ /* 0x000fe200078e00ff */
[----:B------:R-:W-:Y:S01]  /*2300*/  SHF.R.S32.HI R67, RZ, 0x1f, R68 ;  /* 0x0000001fff437819 */ /* 0x000fe20000011444 */
[----:B------:R-:W-:Y:S01]  /*2310*/  IMAD.SHL.U32 R95, R95, 0x2, RZ ;  /* 0x000000025f5f7824 */ /* 0x000fe200078e00ff */
[----:B------:R-:W-:Y:S01]  /*2320*/  SHF.R.S32.HI R65, RZ, 0x1f, R66 ;  /* 0x0000001fff417819 */ /* 0x000fe20000011442 */
[--C-:B------:R-:W-:Y:S01]  /*2330*/  IMAD.X R86, R78, 0x1, R73.reuse, P5 ;  /* 0x000000014e567824 */ /* 0x100fe200028e0649 */
[----:B------:R-:W-:Y:S01]  /*2340*/  IADD3 R77, R165, UR10, RZ ;  /* 0x0000000aa54d7c10 */ /* 0x000fe2000fffe0ff */
[----:B------:R-:W-:Y:S01]  /*2350*/  IMAD.X R90, R82, 0x1, R73, P4 ;  /* 0x00000001525a7824 */ /* 0x000fe200020e0649 */
[----:B------:R-:W-:Y:S01]  /*2360*/  SHF.R.S32.HI R119, RZ, 0x1f, R128 ;  /* 0x0000001fff777819 */ /* 0x000fe20000011480 */
[----:B------:R-:W-:Y:S01]  /*2370*/  IMAD.U32 R72, R72, -0x80, RZ ;  /* 0xffffff8048487824 */ /* 0x000fe200078e00ff */
[----:B------:R-:W-:-:S02]  /*2380*/  IADD3 R100, R163, UR5, RZ ;  /* 0x00000005a3647c10 */ /* 0x000fc4000fffe0ff */
[----:B------:R-:W-:Y:S02]  /*2390*/  SHF.R.S32.HI R117, RZ, 0x1f, R126 ;  /* 0x0000001fff757819 */ /* 0x000fe4000001147e */
[----:B------:R-:W-:Y:S02]  /*23a0*/  SHF.R.S32.HI R116, RZ, 0x1f, R125 ;  /* 0x0000001fff747819 */ /* 0x000fe4000001147d */
[----:B------:R-:W-:Y:S02]  /*23b0*/  IADD3.X R113, R113, c[0x0][0x2ac], RZ, P3, !PT ;  /* 0x0000ab0071717a10 */ /* 0x000fe40001ffe4ff */
[C---:B------:R-:W-:Y:S02]  /*23c0*/  IADD3.X R21, R0.reuse, c[0x0][0x2b4], RZ, P1, !PT ;  /* 0x0000ad0000157a10 */ /* 0x040fe40000ffe4ff */
[----:B------:R-:W-:Y:S02]  /*23d0*/  IADD3.X R45, R0, c[0x0][0x2ac], RZ, P0, !PT ;  /* 0x0000ab00002d7a10 */ /* 0x000fe400007fe4ff */
.L_x_2766:
        /* <DEDUP_REMOVED lines=13> */
[----:B-1--4-:R-:W2:Y:S02]  /*24b0*/  @P1 LDG.E.128 R24, [R106.64] ;  /* 0x000000066a181981 */ /* 0x012ea4000c1e1d00 */
        /* <DEDUP_REMOVED lines=45> */
[----:B------:R-:W-:Y:S02]  /*2790*/  MOV R103, R101 ;  /* 0x0000006500677202 */ /* 0x000fe40000000f00 */
[----:B------:R-:W-:Y:S09]  /*27a0*/  ISETP.GE.AND P1, PT, R15, UR4, PT ;  /* 0x000000040f007c0c */ /* 0x000ff2000bf26270 */
        /* <DEDUP_REMOVED lines=144> */
.L_x_2724:
[----:B------:R-:W-:Y:S05]  /*30b0*/  BSYNC B0 ;  /* 0x0000000000007941 */ /* 0x000fea0003800000 */
.L_x_2723:
[----:B------:R-:W-:Y:S01]  /*30c0*/  BSSY B0, `(.L_x_2725) ;  /* 0x000009f000007945 */ /* 0x000fe20003800000 */
[----:B------:R-:W-:-:S05]  /*30d0*/  @!P5 BRA `(.L_x_2726) ;  /* 0x000009d00000d947 */ /* 0x000fca0003800000 */
[----:B------:R-:W-:Y:S02]  /*30e0*/  LEA R50, P1, R74, R108, 0x1 ;  /* 0x0000006c4a327211 */ /* 0x000fe400078208ff */
[----:B------:R-:W-:Y:S02]  /*30f0*/  ISETP.GE.AND P0, PT, R18, UR4, PT ;  /* 0x0000000412007c0c */ /* 0x000fe4000bf06270 */
[C---:B------:R-:W-:Y:S02]  /*3100*/  SHF.L.U32 R53, R137.reuse, 0x1, RZ ;  /* 0x0000000189357819 */ /* 0x040fe400000006ff */
        /* <DEDUP_REMOVED lines=154> */
.L_x_2726:
[----:B------:R-:W-:Y:S05]  /*3ab0*/  BSYNC B0 ;  /* 0x0000000000007941 */ /* 0x000fea0003800000 */
.L_x_2725:
        /* <DEDUP_REMOVED lines=68> */
[----:B-1----:R-:W-:Y:S02]  /*3f00*/  LEA R54, P5, R81, R102, 0x1 ;  /* 0x0000006651367211 */ /* 0x002fe400078a08ff */
[----:B--2---:R-:W-:Y:S02]  /*3f10*/  LEA R52, P4, R83, R108, 0x1 ;  /* 0x0000006c53347211 */ /* 0x004fe400078808ff */
        /* <DEDUP_REMOVED lines=97> */
.L_x_2728:
[----:B------:R-:W-:Y:S05]  /*4530*/  BSYNC B0 ;  /* 0x0000000000007941 */ /* 0x000fea0003800000 */
.L_x_2727:
[----:B------:R-:W-:Y:S01]  /*4540*/  BSSY B0, `(.L_x_2729) ;  /* 0x00000ab000007945 */ /* 0x000fe20003800000 */
[----:B------:R-:W-:-:S05]  /*4550*/  @!P3 BRA `(.L_x_2730) ;  /* 0x00000a900000b947 */ /* 0x000fca0003800000 */
[----:B-1----:R-:W-:Y:S02]  /*4560*/  MOV R49, 0xc0 ;  /* 0x000000c000317802 */ /* 0x002fe40000000f00 */
[----:B------:R-:W-:Y:S02]  /*4570*/  ISETP.GE.AND P0, PT, R18, UR4, PT ;  /* 0x0000000412007c0c */ /* 0x000fe4000bf06270 */
[C---:B------:R-:W-:Y:S01]  /*4580*/  SHF.L.U32 R53, R66.reuse, 0x1, RZ ;  /* 0x0000000142357819 */ /* 0x040fe200000006ff */
[C---:B------:R-:W-:Y:S01]  /*4590*/  IMAD.WIDE.U32 R54, R49.reuse, c[0x0][0x288], R108 ;  /* 0x0000a20031367a25 */ /* 0x040fe200078e006c */
        /* <DEDUP_REMOVED lines=8> */
[----:B------:R-:W-:Y:S02]  /*4620*/  MOV R103, R101 ;  /* 0x0000006500677202 */ /* 0x000fe40000000f00 */
[----:B------:R-:W-:Y:S02]  /*4630*/  LEA R52, P3, R87, R108, 0x1 ;  /* 0x0000006c57347211 */ /* 0x000fe400078608ff */
[----:B------:R-:W-:Y:S01]  /*4640*/  ISETP.GE.AND P1, PT, R15, UR4, PT ;  /* 0x000000040f007c0c */ /* 0x000fe2000bf26270 */
        /* <DEDUP_REMOVED lines=40> */
[----:B------:R-:W-:Y:S02]  /*48d0*/  @!P0 FFMA.FTZ R4, R40, R41, R4 ;  /* 0x0000002928048223 */ /* 0x000fe40000010004 */
[----:B------:R-:W-:Y:S02]  /*48e0*/  @!P0 FFMA.FTZ R53, R30, R39, -R53 ;  /* 0x000000271e358223 */ /* 0x000fe40000010835 */
[----:B------:R-:W-:Y:S01]  /*48f0*/  @!P0 FFMA.FTZ R42, R31, R38, -R42 ;  /* 0x000000261f2a8223 */ /* 0x000fe2000001082a */
[----:B------:R-:W-:Y:S02]  /*4900*/  @!P0 F2FP.PACK_AB R49, R4, R48 ;  /* 0x000000300431823e */ /* 0x000fe400000000ff */
[----:B------:R-:W-:Y:S02]  /*4910*/  @!P0 F2FP.PACK_AB R50, R2, R53 ;  /* 0x000000350232823e */ /* 0x000fe400000000ff */
[----:B------:R-:W-:Y:S01]  /*4920*/  @!P0 F2FP.PACK_AB R42, R3, R42 ;  /* 0x0000002a032a823e */ /* 0x000fe200000000ff */
[----:B------:R-:W-:Y:S01]  /*4930*/  @!P0 IMAD.MOV.U32 R27, RZ, RZ, R49 ;  /* 0x000000ffff1b8224 */ /* 0x000fe200078e0031 */
[----:B------:R-:W-:Y:S02]  /*4940*/  @!P0 MOV R25, R50 ;  /* 0x0000003200198202 */ /* 0x000fe40000000f00 */
[----:B------:R-:W-:Y:S02]  /*4950*/  @!P0 MOV R26, R42 ;  /* 0x0000002a001a8202 */ /* 0x000fe40000000f00 */
[----:B------:R-:W-:Y:S02]  /*4960*/  LEA.HI.X R53, R87, R109, R86, 0x1, P3 ;  /* 0x0000006d57357211 */ /* 0x000fe400018f0c56 */
[----:B------:R-:W-:Y:S01]  /*4970*/  ISETP.GE.AND P0, PT, R14, UR4, PT ;  /* 0x000000040e007c0c */ /* 0x000fe2000bf06270 */
        /* <DEDUP_REMOVED lines=35> */
[-C--:B------:R-:W-:Y:S01]  /*4bb0*/  @!P1 FMUL.FTZ R50, R37, R23.reuse ;  /* 0x0000001725329220 */ /* 0x080fe20000410000 */
[----:B------:R-:W-:Y:S01]  /*4bc0*/  @!P1 HADD2.F32 R36, -RZ, R27.H1_H1 ;  /* 0x3000001bff249230 */ /* 0x000fe20000004100 */
[C---:B------:R-:W-:Y:S01]  /*4bd0*/  @!P1 FMUL.FTZ R8, R24.reuse, R23 ;  /* 0x0000001718089220 */ /* 0x040fe20000410000 */
[----:B------:R-:W-:Y:S01]  /*4be0*/  @!P1 MOV R28, R42 ;  /* 0x0000002a001c9202 */ /* 0x000fe20000000f00 */
[-C--:B------:R-:W-:Y:S02]  /*4bf0*/  @!P1 FFMA.FTZ R50, R24, R41.reuse, -R50 ;  /* 0x0000002918329223 */ /* 0x080fe40000010832 */
[C---:B------:R-:W-:Y:S02]  /*4c00*/  @!P1 FMUL.FTZ R48, R36.reuse, R22 ;  /* 0x0000001624309220 */ /* 0x040fe40000410000 */
[----:B------:R-:W-:Y:S02]  /*4c10*/  @!P1 FFMA.FTZ R6, R39, R38, R6 ;  /* 0x0000002627069223 */ /* 0x000fe40000010006 */
[-C--:B------:R-:W-:Y:S02]  /*4c20*/  @!P1 FFMA.FTZ R48, R25, R40.reuse, -R48 ;  /* 0x0000002819309223 */ /* 0x080fe40000010830 */
[----:B------:R-:W-:Y:S02]  /*4c30*/  @!P1 FFMA.FTZ R7, R36, R40, R7 ;  /* 0x0000002824079223 */ /* 0x000fe40000010007 */
[----:B------:R-:W-:Y:S02]  /*4c40*/  @!P1 FFMA.FTZ R8, R37, R41, R8 ;  /* 0x0000002925089223 */ /* 0x000fe40000010008 */
[----:B------:R-:W-:Y:S01]  /*4c50*/  @!P1 FFMA.FTZ R49, R35, R38, -R49 ;  /* 0x0000002623319223 */ /* 0x000fe20000010831 */
[----:B------:R-:W-:Y:S02]  /*4c60*/  @!P1 F2FP.PACK_AB R48, R7, R48 ;  /* 0x000000300730923e */ /* 0x000fe400000000ff */
[----:B------:R-:W-:Y:S02]  /*4c70*/  @!P1 F2FP.PACK_AB R51, R8, R50 ;  /* 0x000000320833923e */ /* 0x000fe400000000ff */
[----:B------:R-:W-:Y:S02]  /*4c80*/  @!P1 F2FP.PACK_AB R49, R6, R49 ;  /* 0x000000310631923e */ /* 0x000fe400000000ff */
[----:B------:R-:W-:Y:S01]  /*4c90*/  @!P1 MOV R30, R48 ;  /* 0x00000030001e9202 */ /* 0x000fe20000000f00 */
[----:B------:R-:W-:Y:S01]  /*4ca0*/  @!P1 IMAD.MOV.U32 R31, RZ, RZ, R51 ;  /* 0x000000ffff1f9224 */ /* 0x000fe200078e0033 */
[----:B------:R-:W-:Y:S05]  /*4cb0*/  @!P1 MOV R29, R49 ;  /* 0x00000031001d9202 */ /* 0x000fea0000000f00 */
[----:B------:R1:W-:Y:S08]  /*4cc0*/  STG.E.128 [R54.64], R28 ;  /* 0x0000001c36007986 */ /* 0x0003f0000c101d06 */
[----:B------:R2:W3:Y:S08]  /*4cd0*/  LDG.E.128 R24, [R52.64] ;  /* 0x0000000634187981 */ /* 0x0004f0000c1e1d00 */
[----:B------:R-:W4:Y:S06]  /*4ce0*/  @!P0 LDG.E.64 R22, [R32.64+0x40] ;  /* 0x0000400620168981 */ /* 0x000f2c000c1e1b00 */
[----:B------:R-:W5:Y:S01]  /*4cf0*/  @!P0 LDG.E.64 R46, [R46.64+0x40] ;  /* 0x000040062e2e8981 */ /* 0x000f62000c1e1b00 */
[C---:B--2---:R-:W-:Y:S04]  /*4d00*/  LEA R52, P1, R93.reuse, R102, 0x1 ;  /* 0x000000665d347211 */ /* 0x044fe800078208ff */
[----:B------:R-:W-:Y:S02]  /*4d10*/  LEA.HI.X R53, R93, R101, R92, 0x1, P1 ;  /* 0x000000655d357211 */ /* 0x000fe400008f0c5c */
[----:B---3--:R-:W-:Y:S02]  /*4d20*/  @!P0 MOV R34, R24 ;  /* 0x0000001800228202 */ /* 0x008fe40000000f00 */
[----:B-1----:R-:W-:Y:S02]  /*4d30*/  @!P0 MOV R30, R25 ;  /* 0x00000019001e8202 */ /* 0x002fe40000000f00 */
[----:B------:R-:W-:Y:S01]  /*4d40*/  @!P0 MOV R31, R26 ;  /* 0x0000001a001f8202 */ /* 0x000fe20000000f00 */
        /* <DEDUP_REMOVED lines=42> */
.L_x_2730:
[----:B------:R-:W-:Y:S05]  /*4ff0*/  BSYNC B0 ;  /* 0x0000000000007941 */ /* 0x000fea0003800000 */
.L_x_2729:
        /* <DEDUP_REMOVED lines=8> */
.L_x_2722:
        /* <DEDUP_REMOVED lines=91> */
.L_x_2735:
[----:B------:R-:W-:Y:S05]  /*5630*/  BSYNC B0 ;  /* 0x0000000000007941 */ /* 0x000fea0003800000 */
.L_x_2734:
[----:B------:R-:W-:Y:S01]  /*5640*/  IMAD.MOV.U32 R103, RZ, RZ, R101 ;  /* 0x000000ffff677224 */ /* 0x000fe200078e0065 */
[----:B------:R-:W-:Y:S01]  /*5650*/  ISETP.GE.AND P0, PT, R15, UR4, PT ;  /* 0x000000040f007c0c */ /* 0x000fe2000bf06270 */
[----:B------:R-:W-:Y:S01]  /*5660*/  BSSY B0, `(.L_x_2736) ;  /* 0x000005a000007945 */ /* 0x000fe20003800000 */
[----:B------:R-:W-:Y:S02]  /*5670*/  IADD3 R168, P1, R108, 0x40, RZ ;  /* 0x000000406ca87810 */ /* 0x000fe40007f3e0ff */
[----:B-----5:R2:W-:Y:S03]  /*5680*/  STG.E.128 [R102.64], R52 ;  /* 0x0000003466007986 */ /* 0x0205e6000c101d06 */
        /* <DEDUP_REMOVED lines=87> */
.L_x_2737:
[----:B------:R-:W-:Y:S05]  /*5c00*/  BSYNC B0 ;  /* 0x0000000000007941 */ /* 0x000fea0003800000 */
.L_x_2736:
        /* <DEDUP_REMOVED lines=91> */
.L_x_2739:
[----:B------:R-:W-:Y:S05]  /*61c0*/  BSYNC B0 ;  /* 0x0000000000007941 */ /* 0x000fea0003800000 */
.L_x_2738:
[----:B-----5:R1:W-:Y:S02]  /*61d0*/  STG.E.128 [R102.64+0x80], R52 ;  /* 0x0000803466007986 */ /* 0x0203e4000c101d06 */
.L_x_2733:
[----:B------:R-:W-:Y:S05]  /*61e0*/  BSYNC B1 ;  /* 0x0000000000017941 */ /* 0x000fea0003800000 */
.L_x_2732:
        /* <DEDUP_REMOVED lines=10> */
[----:B------:R-:W-:Y:S02]  /*6290*/  MOV R152, RZ ;  /* 0x000000ff00987202 */ /* 0x000fe40000000f00 */
[----:B------:R-:W-:Y:S01]  /*62a0*/  MOV R46, R54 ;  /* 0x00000036002e7202 */ /* 0x000fe20000000f00 */
[----:B------:R-:W-:Y:S01]  /*62b0*/  USHF.R.S32.HI UR5, URZ, 0x1, UR5 ;  /* 0x000000013f057899 */ /* 0x000fe20008011405 */
[----:B------:R-:W-:Y:S05]  /*62c0*/  MOV R47, R55 ;  /* 0x00000037002f7202 */ /* 0x000fea0000000f00 */
[----:B------:R-:W-:Y:S02]  /*62d0*/  ISETP.GE.AND P1, PT, R18, UR5, PT ;  /* 0x0000000512007c0c */ /* 0x000fe4000bf26270 */
[----:B------:R-:W-:Y:S11]  /*62e0*/  MOV R145, UR5 ;  /* 0x0000000500917c02 */ /* 0x000ff60008000f00 */
[----:B------:R-:W-:Y:S02]  /*62f0*/  @P1 IADD3 R145, RZ, -UR5, RZ ;  /* 0x80000005ff911c10 */ /* 0x000fe4000fffe0ff */
[----:B------:R-:W-:Y:S02]  /*6300*/  @P1 IADD3 R152, RZ, -UR5, RZ ;  /* 0x80000005ff981c10 */ /* 0x000fe4000fffe0ff */
[----:B----4-:R-:W-:Y:S02]  /*6310*/  LEA R10, P0, R145, R168, 0x1 ;  /* 0x000000a8910a7211 */ /* 0x010fe400078008ff */
[----:B------:R-:W-:Y:S02]  /*6320*/  IADD3 R103, P5, R137, R152, RZ ;  /* 0x0000009889677210 */ /* 0x000fe40007fbe0ff */
[----:B------:R-:W-:Y:S02]  /*6330*/  LEA.HI.X.SX32 R11, R145, R169, 0x1, P0 ;  /* 0x000000a9910b7211 */ /* 0x000fe400000f0eff */
[C---:B------:R-:W-:Y:S02]  /*6340*/  LEA R166, P0, R103.reuse, R110, 0x1 ;  /* 0x0000006e67a67211 */ /* 0x040fe400078008ff */
[----:B------:R-:W-:Y:S01]  /*6350*/  LEA.HI.X.SX32 R152, R152, R122, 0x1, P5 ;  /* 0x0000007a98987211 */ /* 0x000fe200028f0eff */
[----:B------:R-:W4:Y:S03]  /*6360*/  LDG.E.128 R28, [R10.64] ;  /* 0x000000060a1c7981 */ /* 0x000f26000c1e1d00 */
[----:B------:R-:W-:Y:S02]  /*6370*/  LEA.HI.X R167, R103, R111, R152, 0x1, P0 ;  /* 0x0000006f67a77211 */ /* 0x000fe400000f0c98 */
[----:B------:R-:W-:Y:S02]  /*6380*/  MOV R152, RZ ;  /* 0x000000ff00987202 */ /* 0x000fe40000000f00 */
[----:B------:R-:W-:Y:S01]  /*6390*/  @P1 IADD3 R152, RZ, -UR5, RZ ;  /* 0x80000005ff981c10 */ /* 0x000fe2000fffe0ff */
[----:B--2---:R-:W2:Y:S03]  /*63a0*/  LDG.E.128 R36, [R166.64] ;  /* 0x00000006a6247981 */ /* 0x004ea6000c1e1d00 */
        /* <DEDUP_REMOVED lines=36> */
[----:B------:R-:W-:Y:S01]  /*65f0*/  HADD2.F32 R37, -RZ, R49.H0_H0 ;  /* 0x20000031ff257230 */ /* 0x000fe20000004100 */
[----:B------:R-:W-:Y:S01]  /*6600*/  FFMA.FTZ R2, R35, R34, R2 ;  /* 0x0000002223027223 */ /* 0x000fe20000010002 */
[----:B------:R-:W-:Y:S01]  /*6610*/  HADD2.F32 R9, -RZ, R39.H1_H1 ;  /* 0x30000027ff097230 */ /* 0x000fe20000004100 */
[----:B------:R-:W-:Y:S01]  /*6620*/  @!P1 FADD.FTZ R11, -R11, -RZ ;  /* 0x800000ff0b0b9221 */ /* 0x000fe20000010100 */
[----:B------:R-:W-:Y:S01]  /*6630*/  HADD2.F32 R23, -RZ, R10.H1_H1 ;  /* 0x3000000aff177230 */ /* 0x000fe20000004100 */
[----:B------:R-:W-:Y:S01]  /*6640*/  FMUL.FTZ R5, R25, R24 ;  /* 0x0000001819057220 */ /* 0x000fe20000410000 */
        /* <DEDUP_REMOVED lines=9> */
[----:B------:R-:W-:Y:S01]  /*66e0*/  FMUL.FTZ R7, R12, R11 ;  /* 0x0000000b0c077220 */ /* 0x000fe20000410000 */
[----:B------:R-:W-:Y:S01]  /*66f0*/  HADD2.F32 R10, -RZ, R27.H1_H1 ;  /* 0x3000001bff0a7230 */ /* 0x000fe20000004100 */
[----:B------:R-:W-:Y:S01]  /*6700*/  F2FP.PACK_AB R52, R2, R0 ;  /* 0x000000000234723e */ /* 0x000fe200000000ff */
        /* <DEDUP_REMOVED lines=14> */
.L_x_2743:
[----:B------:R-:W-:Y:S05]  /*67f0*/  BSYNC B0 ;  /* 0x0000000000007941 */ /* 0x000fea0003800000 */
.L_x_2742:
        /* <DEDUP_REMOVED lines=22> */
[----:B------:R-:W-:Y:S02]  /*6960*/  LEA R170, P0, R103, R110, 0x1 ;  /* 0x0000006e67aa7211 */ /* 0x000fe400078008ff */
        /* <DEDUP_REMOVED lines=74> */
.L_x_2745:
[----:B------:R-:W-:Y:S05]  /*6e10*/  BSYNC B0 ;  /* 0x0000000000007941 */ /* 0x000fea0003800000 */
.L_x_2744:
        /* <DEDUP_REMOVED lines=99> */
.L_x_2747:
[----:B------:R-:W-:Y:S05]  /*7450*/  BSYNC B0 ;  /* 0x0000000000007941 */ /* 0x000fea0003800000 */
.L_x_2746:
[----:B-----5:R4:W-:Y:S02]  /*7460*/  STG.E.128 [R166.64+0x80], R4 ;  /* 0x00008004a6007986 */ /* 0x0209e4000c101d06 */
.L_x_2741:
[----:B------:R-:W-:Y:S05]  /*7470*/  BSYNC B1 ;  /* 0x0000000000017941 */ /* 0x000fea0003800000 */
.L_x_2740:
        /* <DEDUP_REMOVED lines=99> */
.L_x_2751:
[----:B------:R-:W-:Y:S05]  /*7ab0*/  BSYNC B0 ;  /* 0x0000000000007941 */ /* 0x000fea0003800000 */
.L_x_2750:
[C---:B------:R-:W-:Y:S01]  /*7ac0*/  LEA R4, P1, R164.reuse, R102, 0x1 ;  /* 0x00000066a4047211 */ /* 0x040fe200078208ff */
[----:B------:R-:W-:Y:S01]  /*7ad0*/  BSSY B0, `(.L_x_2752) ;  /* 0x0000062000007945 */ /* 0x000fe20003800000 */
[C---:B----4-:R-:W-:Y:S02]  /*7ae0*/  LEA R2, P0, R79.reuse, R108, 0x1 ;  /* 0x0000006c4f027211 */ /* 0x050fe400078008ff */
        /* <DEDUP_REMOVED lines=96> */
.L_x_2753:
[----:B------:R-:W-:Y:S05]  /*80f0*/  BSYNC B0 ;  /* 0x0000000000007941 */ /* 0x000fea0003800000 */
.L_x_2752:
        /* <DEDUP_REMOVED lines=100> */
.L_x_2755:
[----:B------:R-:W-:Y:S05]  /*8740*/  BSYNC B0 ;  /* 0x0000000000007941 */ /* 0x000fea0003800000 */
.L_x_2754:
[C---:B----4-:R-:W-:Y:S04]  /*8750*/  LEA R2, P0, R85.reuse, R102, 0x1 ;  /* 0x0000006655027211 */ /* 0x050fe800078008ff */
[----:B------:R-:W-:Y:S05]  /*8760*/  LEA.HI.X R3, R85, R101, R84, 0x1, P0 ;  /* 0x0000006555037211 */ /* 0x000fea00000f0c54 */
[----:B-----5:R4:W-:Y:S04]  /*8770*/  STG.E.128 [R2.64], R8 ;  /* 0x0000000802007986 */ /* 0x0209e8000c101d06 */
.L_x_2749:
[----:B------:R-:W-:Y:S05]  /*8780*/  BSYNC B1 ;  /* 0x0000000000017941 */ /* 0x000fea0003800000 */
.L_x_2748:
        /* <DEDUP_REMOVED lines=101> */
.L_x_2759:
[----:B------:R-:W-:Y:S05]  /*8de0*/  BSYNC B0 ;  /* 0x0000000000007941 */ /* 0x000fea0003800000 */
.L_x_2758:
[----:B-1----:R-:W-:Y:S01]  /*8df0*/  IMAD.MOV.U32 R103, RZ, RZ, R101 ;  /* 0x000000ffff677224 */ /* 0x002fe200078e0065 */
[----:B----4-:R-:W-:Y:S01]  /*8e00*/  LEA R2, P0, R87, R108, 0x1 ;  /* 0x0000006c57027211 */ /* 0x010fe200078008ff */
[C---:B------:R-:W-:Y:S01]  /*8e10*/  IMAD R0, R41.reuse, c[0x0][0x19c], RZ ;  /* 0x0000670029007a24 */ /* 0x040fe200078e02ff */
[----:B------:R-:W-:Y:S01]  /*8e20*/  BSSY B0, `(.L_x_2760) ;  /* 0x0000062000007945 */ /* 0x000fe20003800000 */
[----:B------:R-:W-:Y:S01]  /*8e30*/  IMAD.WIDE.U32 R4, R41, c[0x0][0x198], R102 ;  /* 0x0000660029047a25 */ /* 0x000fe200078e0066 */
[----:B------:R-:W-:Y:S02]  /*8e40*/  LEA.HI.X R3, R87, R109, R86, 0x1, P0 ;  /* 0x0000006d57037211 */ /* 0x000fe400000f0c56 */
[----:B------:R-:W-:Y:S02]  /*8e50*/  ISETP.GE.AND P0, PT, R15, UR4, PT ;  /* 0x000000040f007c0c */ /* 0x000fe4000bf06270 */
[----:B------:R-:W-:Y:S05]  /*8e60*/  IADD3 R5, R5, R0, RZ ;  /* 0x0000000005057210 */ /* 0x000fea0007ffe0ff */
[----:B-----5:R1:W-:Y:S04]  /*8e70*/  STG.E.128 [R4.64], R8 ;  /* 0x0000000804007986 */ /* 0x0203e8000c101d06 */
[----:B------:R1:W5:Y:S02]  /*8e80*/  LDG.E.128 R24, [R2.64] ;  /* 0x0000000602187981 */ /* 0x000364000c1e1d00 */
[----:B------:R-:W-:-:S05]  /*8e90*/  @P0 BRA `(.L_x_2761) ;  /* 0x000005a000000947 */ /* 0x000fca0003800000 */
[----:B------:R-:W-:Y:S01]  /*8ea0*/  ULEA.HI UR5, UR4, UR4, URZ, 0x1 ;  /* 0x0000000404057291 */ /* 0x000fe2000f8f083f */
[----:B-1----:R-:W-:Y:S01]  /*8eb0*/  MOV R4, RZ ;  /* 0x000000ff00047202 */ /* 0x002fe20000000f00 */
        /* <DEDUP_REMOVED lines=16> */
[----:B------:R1:W4:Y:S01]  /*8fc0*/  LDG.E.128 R4, [R2.64] ;  /* 0x0000000602047981 */ /* 0x000322000c1e1d00 */
[----:B------:R-:W-:Y:S04]  /*8fd0*/  @P1 IADD3 R0, RZ, -UR5, RZ ;  /* 0x80000005ff001c10 */ /* 0x000fe8000fffe0ff */
[----:B------:R-:W-:Y:S03]  /*8fe0*/  IADD3 R9, P0, R126, R0, RZ ;  /* 0x000000007e097210 */ /* 0x000fe60007f1e0ff */
[----:B------:R-:W1:Y:S01]  /*8ff0*/  LDG.E.128 R36, [R36.64] ;  /* 0x0000000624247981 */ /* 0x000e62000c1e1d00 */
[----:B------:R-:W-:Y:S02]  /*9000*/  LEA.HI.X.SX32 R0, R0, R117, 0x1, P0 ;  /* 0x0000007500007211 */ /* 0x000fe400000f0eff */
[C---:B------:R-:W-:Y:S04]  /*9010*/  LEA R28, P0, R9.reuse, R112, 0x1 ;  /* 0x00000070091c7211 */ /* 0x040fe800078008ff */
[----:B------:R-:W-:Y:S06]  /*9020*/  LEA.HI.X R29, R9, R113, R0, 0x1, P0 ;  /* 0x00000071091d7211 */ /* 0x000fec00000f0c00 */
[----:B--2---:R-:W2:Y:S01]  /*9030*/  LDG.E.128 R28, [R28.64] ;  /* 0x000000061c1c7981 */ /* 0x004ea2000c1e1d00 */
[--C-:B-1----:R-:W-:Y:S01]  /*9040*/  HADD2.F32 R3, -RZ, R37.reuse.H0_H0 ;  /* 0x20000025ff037230 */ /* 0x102fe20000004100 */
[----:B----4-:R-:W-:Y:S01]  /*9050*/  IMAD.MOV.U32 R12, RZ, RZ, R4 ;  /* 0x000000ffff0c7224 */ /* 0x010fe200078e0004 */
        /* <DEDUP_REMOVED lines=30> */
[--C-:B--2---:R-:W-:Y:S01]  /*9240*/  HADD2.F32 R12, -RZ, R28.reuse.H1_H1 ;  /* 0x3000001cff0c7230 */ /* 0x104fe20000004100 */
        /* <DEDUP_REMOVED lines=31> */
.L_x_2761:
[----:B------:R-:W-:Y:S05]  /*9440*/  BSYNC B0 ;  /* 0x0000000000007941 */ /* 0x000fea0003800000 */
.L_x_2760:
[----:B-1----:R-:W-:Y:S01]  /*9450*/  LEA R4, P1, R89, R102, 0x1 ;  /* 0x0000006659047211 */ /* 0x002fe200078208ff */
        /* <DEDUP_REMOVED lines=27> */
[----:B------:R1:W4:Y:S03]  /*9610*/  LDG.E.128 R4, [R2.64] ;  /* 0x0000000602047981 */ /* 0x000326000c1e1d00 */
[----:B------:R-:W-:Y:S04]  /*9620*/  IADD3 R23, P0, R125, R0, RZ ;  /* 0x000000007d177210 */ /* 0x000fe80007f1e0ff */
[----:B------:R-:W-:Y:S01]  /*9630*/  LEA.HI.X.SX32 R0, R0, R116, 0x1, P0 ;  /* 0x0000007400007211 */ /* 0x000fe200000f0eff */
[----:B------:R-:W1:Y:S01]  /*9640*/  LDG.E.128 R36, [R36.64] ;  /* 0x0000000624247981 */ /* 0x000e62000c1e1d00 */
[C---:B------:R-:W-:Y:S04]  /*9650*/  LEA R24, P0, R23.reuse, R112, 0x1 ;  /* 0x0000007017187211 */ /* 0x040fe800078008ff */
[----:B------:R-:W-:Y:S05]  /*9660*/  LEA.HI.X R25, R23, R113, R0, 0x1, P0 ;  /* 0x0000007117197211 */ /* 0x000fea00000f0c00 */
[----:B---3--:R2:W3:Y:S01]  /*9670*/  LDG.E.128 R28, [R24.64] ;  /* 0x00000006181c7981 */ /* 0x0084e2000c1e1d00 */
[--C-:B-1----:R-:W-:Y:S01]  /*9680*/  HADD2.F32 R3, -RZ, R37.reuse.H0_H0 ;  /* 0x20000025ff037230 */ /* 0x102fe20000004100 */
[----:B----4-:R-:W-:Y:S01]  /*9690*/  MOV R12, R4 ;  /* 0x00000004000c7202 */ /* 0x010fe20000000f00 */
[----:B------:R-:W-:Y:S01]  /*96a0*/  HADD2.F32 R4, -RZ, R37.H1_H1 ;  /* 0x30000025ff047230 */ /* 0x000fe20000004100 */
[----:B------:R-:W-:Y:S01]  /*96b0*/  IMAD.MOV.U32 R11, RZ, RZ, R5 ;  /* 0x000000ffff0b7224 */ /* 0x000fe200078e0005 */
[----:B------:R-:W-:Y:S01]  /*96c0*/  HADD2.F32 R8, -RZ, R39.H1_H1 ;  /* 0x30000027ff087230 */ /* 0x000fe20000004100 */
[----:B------:R-:W-:Y:S01]  /*96d0*/  MOV R10, R6 ;  /* 0x00000006000a7202 */ /* 0x000fe20000000f00 */
[--C-:B--2---:R-:W-:Y:S01]  /*96e0*/  HADD2.F32 R25, -RZ, R12.reuse.H0_H0 ;  /* 0x2000000cff197230 */ /* 0x104fe20000004100 */
        /* <DEDUP_REMOVED lines=58> */
.L_x_2763:
[----:B------:R-:W-:Y:S05]  /*9a90*/  BSYNC B0 ;  /* 0x0000000000007941 */ /* 0x000fea0003800000 */
.L_x_2762:
[C---:B-1----:R-:W-:Y:S04]  /*9aa0*/  LEA R2, P0, R93.reuse, R102, 0x1 ;  /* 0x000000665d027211 */ /* 0x042fe800078008ff */
[----:B------:R-:W-:Y:S05]  /*9ab0*/  LEA.HI.X R3, R93, R101, R92, 0x1, P0 ;  /* 0x000000655d037211 */ /* 0x000fea00000f0c5c */
[----:B-----5:R1:W-:Y:S04]  /*9ac0*/  STG.E.128 [R2.64], R8 ;  /* 0x0000000802007986 */ /* 0x0203e8000c101d06 */
.L_x_2757:
[----:B------:R-:W-:Y:S05]  /*9ad0*/  BSYNC B1 ;  /* 0x0000000000017941 */ /* 0x000fea0003800000 */
.L_x_2756:
[----:B-1--4-:R-:W-:Y:S01]  /*9ae0*/  IMAD.MOV.U32 R3, RZ, RZ, c[0x0][0x230] ;  /* 0x00008c00ff037624 */ /* 0x012fe200078e00ff */
[----:B------:R-:W-:Y:S03]  /*9af0*/  ULDC UR4, c[0x0][0x230] ;  /* 0x00008c0000047ab9 */ /* 0x000fe60000000800 */
[----:B------:R-:W-:Y:S05]  /*9b00*/  IMAD.U32 R3, R3, -0x40, RZ ;  /* 0xffffffc003037824 */ /* 0x000fea00078e00ff */
[C---:B------:R-:W-:Y:S02]  /*9b10*/  LEA R112, P1, R3.reuse, R112, 0x1 ;  /* 0x0000007003707211 */ /* 0x040fe400078208ff */
[C---:B------:R-:W-:Y:S02]  /*9b20*/  LEA R110, P0, R3.reuse, R110, 0x1 ;  /* 0x0000006e036e7211 */ /* 0x040fe400078008ff */
[C---:B------:R-:W-:Y:S02]  /*9b30*/  LEA.HI.X.SX32 R113, R3.reuse, R113, 0x1, P1 ;  /* 0x0000007103717211 */ /* 0x040fe400008f0eff */
[----:B------:R-:W-:Y:S01]  /*9b40*/  LEA.HI.X.SX32 R111, R3, R111, 0x1, P0 ;  /* 0x0000006f036f7211 */ /* 0x000fe200000f0eff */
[----:B------:R-:W-:-:S05]  /*9b50*/  BRA `(.L_x_2731) ;  /* 0x000002a000007947 */ /* 0x000fca0003800000 */
.L_x_2721:
[----:B----4-:R-:W2:Y:S01]  /*9b60*/  @P1 LDG.E.128 R28, [R108.64] ;  /* 0x000000066c1c1981 */ /* 0x010ea2000c1e1d00 */
[----:B------:R-:W-:Y:S01]  /*9b70*/  @P1 IMAD.MOV.U32 R103, RZ, RZ, R101 ;  /* 0x000000ffff671224 */ /* 0x000fe200078e0065 */
        /* <DEDUP_REMOVED lines=9> */
[----:B--2---:R-:W-:Y:S04]  /*9c10*/  @P1 STG.E.128 [R102.64], R28 ;  /* 0x0000001c66001986 */ /* 0x004fe8000c101d06 */
[----:B------:R-:W2:Y:S04]  /*9c20*/  @P1 LDG.E.128 R24, [R108.64+0x40] ;  /* 0x000040066c181981 */ /* 0x000ea8000c1e1d00 */
[----:B--2---:R-:W-:Y:S04]  /*9c30*/  @P1 STG.E.128 [R102.64+0x40], R24 ;  /* 0x0000401866001986 */ /* 0x004fe8000c101d06 */
[----:B------:R-:W2:Y:S04]  /*9c40*/  @P1 LDG.E.128 R8, [R108.64+0x80] ;  /* 0x000080066c081981 */ /* 0x000ea8000c1e1d00 */
[----:B--2---:R1:W-:Y:S04]  /*9c50*/  @P1 STG.E.128 [R102.64+0x80], R8 ;  /* 0x0000800866001986 */ /* 0x0043e8000c101d06 */
[----:B------:R-:W2:Y:S01]  /*9c60*/  @P5 LDG.E.128 R4, [R2.64] ;  /* 0x0000000602045981 */ /* 0x000ea2000c1e1d00 */
[----:B-1----:R-:W-:Y:S03]  /*9c70*/  @P3 IMAD.MOV.U32 R103, RZ, RZ, R101 ;  /* 0x000000ffff673224 */ /* 0x002fe600078e0065 */
[----:B--2---:R-:W-:Y:S04]  /*9c80*/  @P5 STG.E.128 [R34.64], R4 ;  /* 0x0000000422005986 */ /* 0x004fe8000c101d06 */
[----:B------:R-:W2:Y:S04]  /*9c90*/  @P5 LDG.E.128 R28, [R2.64+0x40] ;  /* 0x00004006021c5981 */ /* 0x000ea8000c1e1d00 */
[----:B--2---:R-:W-:Y:S04]  /*9ca0*/  @P5 STG.E.128 [R34.64+0x40], R28 ;  /* 0x0000401c22005986 */ /* 0x004fe8000c101d06 */
[----:B------:R1:W2:Y:S02]  /*9cb0*/  @P5 LDG.E.128 R24, [R2.64+0x80] ;  /* 0x0000800602185981 */ /* 0x0002a4000c1e1d00 */
[----:B-1----:R-:W-:Y:S04]  /*9cc0*/  @P3 IMAD.MOV.U32 R3, RZ, RZ, 0xc0 ;  /* 0x000000c0ff033424 */ /* 0x002fe800078e00ff */
[C---:B------:R-:W-:Y:S04]  /*9cd0*/  @P3 IMAD.WIDE.U32 R22, R3.reuse, c[0x0][0x288], R108 ;  /* 0x0000a20003163a25 */ /* 0x040fe800078e006c */
[----:B------:R-:W-:Y:S05]  /*9ce0*/  @P3 IMAD R0, R3, c[0x0][0x28c], RZ ;  /* 0x0000a30003003a24 */ /* 0x000fea00078e02ff */
[----:B------:R-:W-:Y:S01]  /*9cf0*/  @P3 IADD3 R23, R23, R0, RZ ;  /* 0x0000000017173210 */ /* 0x000fe20007ffe0ff */
[----:B--2---:R1:W-:Y:S04]  /*9d00*/  @P5 STG.E.128 [R34.64+0x80], R24 ;  /* 0x0000801822005986 */ /* 0x0043e8000c101d06 */
[----:B------:R-:W2:Y:S01]  /*9d10*/  @P4 LDG.E.128 R8, [R36.64] ;  /* 0x0000000624084981 */ /* 0x000ea2000c1e1d00 */
[C---:B-1----:R-:W-:Y:S04]  /*9d20*/  @P3 IMAD.WIDE.U32 R34, R3.reuse, c[0x0][0x198], R102 ;  /* 0x0000660003223a25 */ /* 0x042fe800078e0066 */
[----:B------:R-:W-:Y:S05]  /*9d30*/  @P3 IMAD R3, R3, c[0x0][0x19c], RZ ;  /* 0x0000670003033a24 */ /* 0x000fea00078e02ff */
[----:B------:R-:W-:Y:S01]  /*9d40*/  @P3 IADD3 R35, R35, R3, RZ ;  /* 0x0000000323233210 */ /* 0x000fe20007ffe0ff */
        /* <DEDUP_REMOVED lines=11> */
.L_x_2731:
[----:B------:R-:W-:Y:S04]  /*9e00*/  IMAD.MOV.U32 R0, RZ, RZ, c[0x0][0x288] ;  /* 0x0000a200ff007624 */ /* 0x000fe800078e00ff */
[----:B------:R-:W-:Y:S05]  /*9e10*/  IMAD.U32 R3, R0, -0x80, RZ ;  /* 0xffffff8000037824 */ /* 0x000fea00078e00ff */
[C---:B--23--:R-:W-:Y:S04]  /*9e20*/  LEA R108, P0, R3.reuse, R108, 0x1 ;  /* 0x0000006c036c7211 */ /* 0x04cfe800078008ff */
        /* <DEDUP_REMOVED lines=9> */
[----:B------:R-:W2:Y:S01]  /*9ec0*/  I2F.RP R4, R3 ;  /* 0x0000000300047306 */ /* 0x000ea20000209400 */
[----:B------:R-:W-:Y:S02]  /*9ed0*/  IABS R7, R16 ;  /* 0x0000001000077213 */ /* 0x000fe40000000000 */
[----:B------:R-:W-:Y:S07]  /*9ee0*/  IABS R5, R17 ;  /* 0x0000001100057213 */ /* 0x000fee0000000000 */
[----:B--2---:R-:W2:Y:S02]  /*9ef0*/  MUFU.RCP R0, R4 ;  /* 0x0000000400007308 */ /* 0x004ea40000001000 */
[----:B--2---:R-:W-:Y:S08]  /*9f00*/  IADD3 R2, R0, 0xffffffe, RZ ;  /* 0x0ffffffe00027810 */ /* 0x004ff00007ffe0ff */
[----:B------:R-:W2:Y:S02]  /*9f10*/  F2I.FTZ.U32.TRUNC.NTZ R9, R2 ;  /* 0x0000000200097305 */ /* 0x000ea4000021f000 */
[--C-:B--2---:R-:W-:Y:S04]  /*9f20*/  IMAD.MOV R0, RZ, RZ, -R9.reuse ;  /* 0x000000ffff007224 */ /* 0x104fe800078e0a09 */
        /* <DEDUP_REMOVED lines=54> */
[----:B-1----:R-:W-:Y:S01]  /*a290*/  LEA R102, P0, R4, R102, 0x1 ;  /* 0x0000006604667211 */ /* 0x002fe200078008ff */
[----:B------:R-:W-:Y:S03]  /*a2a0*/  IMAD R3, R0, c[0x0][0x19c], R3 ;  /* 0x0000670000037a24 */ /* 0x000fe600078e0203 */
[----:B------:R-:W-:Y:S01]  /*a2b0*/  IADD3 R2, R9, R2, RZ ;  /* 0x0000000209027210 */ /* 0x000fe20007ffe0ff */
[----:B------:R-:W-:Y:S03]  /*a2c0*/  IMAD.IADD R0, R5, 0x1, R3 ;  /* 0x0000000105007824 */ /* 0x000fe600078e0203 */
[----:B------:R-:W-:Y:S02]  /*a2d0*/  LEA.HI.X R105, R8, R105, R2, 0x1, P1 ;  /* 0x0000006908697211 */ /* 0x000fe400008f0c02 */
[----:B------:R-:W-:Y:S01]  /*a2e0*/  LEA.HI.X R101, R4, R101, R0, 0x1, P0 ;  /* 0x0000006504657211 */ /* 0x000fe200000f0c00 */
[----:B------:R-:W-:-:S05]  /*a2f0*/  BRA `(.L_x_2765) ;  /* 0x0000009000007947 */ /* 0x000fca0003800000 */
.L_x_2764:
[----:B-1----:R-:W-:Y:S01]  /*a300*/  MOV R103, R101 ;  /* 0x0000006500677202 */ /* 0x002fe20000000f00 */
[----:B------:R-:W-:Y:S02]  /*a310*/  IMAD.MOV.U32 R2, RZ, RZ, c[0x0][0x1a0] ;  /* 0x00006800ff027624 */ /* 0x000fe400078e00ff */
[----:B------:R-:W-:Y:S03]  /*a320*/  IMAD.MOV.U32 R0, RZ, RZ, c[0x0][0x198] ;  /* 0x00006600ff007624 */ /* 0x000fe600078e00ff */
[----:B------:R-:W-:Y:S01]  /*a330*/  LEA R3, -R2, RZ, 0x7 ;  /* 0x000000ff02037211 */ /* 0x000fe200078e39ff */
[----:B----4-:R-:W-:Y:S03]  /*a340*/  IMAD.U32 R5, R0, -0x80, RZ ;  /* 0xffffff8000057824 */ /* 0x010fe600078e00ff */
[----:B------:R-:W-:Y:S02]  /*a350*/  LEA R104, P1, R3, R104, 0x1 ;  /* 0x0000006803687211 */ /* 0x000fe400078208ff */
[----:B------:R-:W-:Y:S02]  /*a360*/  LEA R102, P0, R5, R102, 0x1 ;  /* 0x0000006605667211 */ /* 0x000fe400078008ff */
[----:B------:R-:W-:Y:S02]  /*a370*/  LEA.HI.X.SX32 R105, R3, R105, 0x1, P1 ;  /* 0x0000006903697211 */ /* 0x000fe400008f0eff */
[----:B------:R-:W-:Y:S02]  /*a380*/  LEA.HI.X.SX32 R101, R5, R103, 0x1, P0 ;  /* 0x0000006705657211 */ /* 0x000fe400000f0eff */
.L_x_2765:
[----:B------:R-:W-:Y:S04]  /*a390*/  IADD3 R13, R13, -0x1, RZ ;  /* 0xffffffff0d0d7810 */ /* 0x000fe80007ffe0ff */
[----:B------:R-:W-:Y:S11]  /*a3a0*/  ISETP.GT.AND P0, PT, R13, R70, PT ;  /* 0x000000460d00720c */ /* 0x000ff60003f04270 */
[----:B------:R-:W-:Y:S02]  /*a3b0*/  @!UPT UIADD3 URZ, URZ, URZ, URZ ;  /* 0x0000003f3f3ff290 */ /* 0x000fe4000fffe03f */
[----:B------:R-:W-:-:S05]  /*a3c0*/  @P0 BRA `(.L_x_2766) ;  /* 0xffff801000000947 */ /* 0x000fca000383ffff */
.L_x_2720:
        /* <DEDUP_REMOVED lines=85> */
.L_x_2773:
[----:B------:R-:W-:Y:S05]  /*a920*/  BSYNC B0 ;  /* 0x0000000000007941 */ /* 0x000fea0003800000 */
.L_x_2772:
[----:B------:R2:W5:Y:S01]  /*a930*/  LDG.E.128 R8, [R24.64+0x40] ;  /* 0x0000400618087981 */ /* 0x000562000c1e1d00 */
[----:B------:R-:W-:Y:S01]  /*a940*/  IADD3 R0, R18, 0x20, RZ ;  /* 0x0000002012007810 */ /* 0x000fe20007ffe0ff */
[----:B------:R-:W-:Y:S02]  /*a950*/  BSSY B0, `(.L_x_2774) ;  /* 0x000002c000007945 */ /* 0x000fe40003800000 */
[----:B-----5:R2:W-:Y:S01]  /*a960*/  STS.64 [R152], R12 ;  /* 0x0000000c98007388 */ /* 0x0205e20000000a00 */
[----:B------:R-:W-:-:S03]  /*a970*/  ISETP.GE.AND P0, PT, R0, c[0x0][0x230], PT ;  /* 0x00008c0000007a0c */ /* 0x000fc60003f06270 */
[----:B------:R2:W-:Y:S10]  /*a980*/  STS.64 [R152+0x8], R14 ;  /* 0x0000080e98007388 */ /* 0x0005f40000000a00 */
[----:B------:R-:W-:Y:S05]  /*a990*/  @P0 BRA `(.L_x_2775) ;  /* 0x0000027000000947 */ /* 0x000fea0003800000 */
[----:B------:R-:W3:Y:S04]  /*a9a0*/  LDG.E.64 R4, [R28.64+0x20] ;  /* 0x000020061c047981 */ /* 0x000ee8000c1e1b00 */
[----:B------:R-:W4:Y:S01]  /*a9b0*/  LDG.E.64 R6, [R22.64+0x20] ;  /* 0x0000200616067981 */ /* 0x000f22000c1e1b00 */
[--C-:B------:R-:W-:Y:S01]  /*a9c0*/  HADD2.F32 R27, -RZ, R9.reuse.H0_H0 ;  /* 0x20000009ff1b7230 */ /* 0x100fe20000004100 */
[----:B--2---:R-:W-:Y:S01]  /*a9d0*/  MOV R15, R10 ;  /* 0x0000000a000f7202 */ /* 0x004fe20000000f00 */
[----:B------:R-:W-:-:S02]  /*a9e0*/  HADD2.F32 R21, -RZ, R9.H1_H1 ;  /* 0x30000009ff157230 */ /* 0x000fc40000004100 */
[--C-:B------:R-:W-:Y:S02]  /*a9f0*/  HADD2.F32 R13, -RZ, R11.reuse.H1_H1 ;  /* 0x3000000bff0d7230 */ /* 0x100fe40000004100 */
[----:B------:R-:W-:Y:S02]  /*aa00*/  HADD2.F32 R14, -RZ, R11.H0_H0 ;  /* 0x2000000bff0e7230 */ /* 0x000fe40000004100 */
        /* <DEDUP_REMOVED lines=32> */
.L_x_2775:
[----:B------:R-:W-:Y:S05]  /*ac10*/  BSYNC B0 ;  /* 0x0000000000007941 */ /* 0x000fea0003800000 */
.L_x_2774:
        /* <DEDUP_REMOVED lines=44> */
.L_x_2777:
[----:B------:R-:W-:Y:S05]  /*aee0*/  BSYNC B0 ;  /* 0x0000000000007941 */ /* 0x000fea0003800000 */
.L_x_2776:
[----:B-----5:R2:W-:Y:S02]  /*aef0*/  STS.128 [R152+0x2000], R24 ;  /* 0x0020001898007388 */ /* 0x0205e40000000c00 */
.L_x_2771:
[----:B------:R-:W-:Y:S05]  /*af00*/  BSYNC B1 ;  /* 0x0000000000017941 */ /* 0x000fea0003800000 */
.L_x_2770:
        /* <DEDUP_REMOVED lines=57> */
.L_x_2780:
[----:B------:R-:W-:Y:S05]  /*b2a0*/  BSYNC B0 ;  /* 0x0000000000007941 */ /* 0x000fea0003800000 */
.L_x_2779:
        /* <DEDUP_REMOVED lines=46> */
.L_x_2782:
[----:B------:R-:W-:Y:S05]  /*b590*/  BSYNC B0 ;  /* 0x0000000000007941 */ /* 0x000fea0003800000 */
.L_x_2781:
        /* <DEDUP_REMOVED lines=45> */
.L_x_2784:
[----:B------:R-:W-:Y:S05]  /*b870*/  BSYNC B0 ;  /* 0x0000000000007941 */ /* 0x000fea0003800000 */
.L_x_2783:
[----:B-----5:R3:W-:Y:S01]  /*b880*/  STS.128 [R152+0x2800], R8 ;  /* 0x0028000898007388 */ /* 0x0207e20000000c00 */
[----:B------:R-:W-:Y:S05]  /*b890*/  BRA `(.L_x_2778) ;  /* 0x0000232000007947 */ /* 0x000fea0003800000 */
.L_x_2769:
        /* <DEDUP_REMOVED lines=88> */
.L_x_2788:
[----:B------:R-:W-:Y:S05]  /*be20*/  BSYNC B0 ;  /* 0x0000000000007941 */ /* 0x000fea0003800000 */
.L_x_2787:
[----:B------:R2:W5:Y:S01]  /*be30*/  LDG.E.128 R12, [R24.64+0x40] ;  /* 0x00004006180c7981 */ /* 0x000562000c1e1d00 */
[----:B------:R-:W-:Y:S01]  /*be40*/  IADD3 R4, R18, 0x20, RZ ;  /* 0x0000002012047810 */ /* 0x000fe20007ffe0ff */
[----:B------:R-:W-:Y:S02]  /*be50*/  BSSY B0, `(.L_x_2789) ;  /* 0x0000057000007945 */ /* 0x000fe40003800000 */
[----:B-----5:R2:W-:Y:S01]  /*be60*/  STS.64 [R152], R20 ;  /* 0x0000001498007388 */ /* 0x0205e20000000a00 */
[----:B------:R-:W-:-:S03]  /*be70*/  ISETP.GE.AND P0, PT, R4, c[0x0][0x230], PT ;  /* 0x00008c0004007a0c */ /* 0x000fc60003f06270 */
[----:B------:R2:W-:Y:S10]  /*be80*/  STS.64 [R152+0x8], R22 ;  /* 0x0000081698007388 */ /* 0x0005f40000000a00 */
[----:B------:R-:W-:Y:S05]  /*be90*/  @P0 BRA `(.L_x_2790) ;  /* 0x0000052000000947 */ /* 0x000fea0003800000 */
[----:B------:R-:W-:Y:S02]  /*bea0*/  ISETP.GE.AND P0, PT, R4, R135, PT ;  /* 0x000000870400720c */ /* 0x000fe40003f06270 */
[----:B------:R-:W-:-:S02]  /*beb0*/  MOV R7, RZ ;  /* 0x000000ff00077202 */ /* 0x000fc40000000f00 */
        /* <DEDUP_REMOVED lines=80> */
.L_x_2790:
[----:B------:R-:W-:Y:S05]  /*c3c0*/  BSYNC B0 ;  /* 0x0000000000007941 */ /* 0x000fea0003800000 */
.L_x_2789:
        /* <DEDUP_REMOVED lines=88> */
.L_x_2792:
[----:B------:R-:W-:Y:S05]  /*c950*/  BSYNC B0 ;  /* 0x0000000000007941 */ /* 0x000fea0003800000 */
.L_x_2791:
[----:B-----5:R3:W-:Y:S02]  /*c960*/  STS.128 [R152+0x2000], R20 ;  /* 0x0020001498007388 */ /* 0x0207e40000000c00 */
.L_x_2786:
[----:B------:R-:W-:Y:S05]  /*c970*/  BSYNC B1 ;  /* 0x0000000000017941 */ /* 0x000fea0003800000 */
.L_x_2785:
        /* <DEDUP_REMOVED lines=90> */
.L_x_2794:
[----:B------:R-:W-:Y:S05]  /*cf20*/  BSYNC B0 ;  /* 0x0000000000007941 */ /* 0x000fea0003800000 */
.L_x_2793:
        /* <DEDUP_REMOVED lines=89> */
.L_x_2796:
[----:B------:R-:W-:Y:S05]  /*d4c0*/  BSYNC B0 ;  /* 0x0000000000007941 */ /* 0x000fea0003800000 */
.L_x_2795:
        /* <DEDUP_REMOVED lines=89> */
.L_x_2798:
[----:B------:R-:W-:Y:S05]  /*da60*/  BSYNC B0 ;  /* 0x0000000000007941 */ /* 0x000fea0003800000 */
.L_x_2797:
[----:B-----5:R3:W-:Y:S01]  /*da70*/  STS.128 [R152+0x2800], R12 ;  /* 0x0028000c98007388 */ /* 0x0207e20000000c00 */
[----:B------:R-:W-:Y:S05]  /*da80*/  BRA `(.L_x_2778) ;  /* 0x0000013000007947 */ /* 0x000fea0003800000 */
.L_x_2768:
        /* <DEDUP_REMOVED lines=19> */
.L_x_2778:
[----:B------:R-:W-:Y:S05]  /*dbc0*/  BSYNC B2 ;  /* 0x0000000000027941 */ /* 0x000fea0003800000 */
.L_x_2767:
[----:B------:R-:W-:Y:S01]  /*dbd0*/  IADD3 R161, R57, -0x1, RZ ;  /* 0xffffffff39a17810 */ /* 0x000fe20007ffe0ff */
[----:B------:R-:W-:Y:S01]  /*dbe0*/  IMAD.SHL.U32 R140, R140, 0x8, RZ ;  /* 0x000000088c8c7824 */ /* 0x000fe200078e00ff */
[----:B------:R-:W-:Y:S01]  /*dbf0*/  IADD3 R6, R148, 0x40, RZ ;  /* 0x0000004094067810 */ /* 0x000fe20007ffe0ff */
[----:B------:R-:W-:Y:S01]  /*dc00*/  IMAD.SHL.U32 R141, R141, 0x40, RZ ;  /* 0x000000408d8d7824 */ /* 0x000fe200078e00ff */
[----:B------:R-:W-:Y:S01]  /*dc10*/  LEA R162, P3, R158, c[0x0][0x168], 0x1 ;  /* 0x00005a009ea27a11 */ /* 0x000fe200078608ff */
[----:B------:R-:W-:Y:S01]  /*dc20*/  IMAD.SHL.U32 R0, R161, 0x80, RZ ;  /* 0x00000080a1007824 */ /* 0x000fe200078e00ff */
[----:B-1----:R-:W-:-:S02]  /*dc30*/  IADD3 R4, R148, 0x60, RZ ;  /* 0x0000006094047810 */ /* 0x002fc40007ffe0ff */
[----:B------:R-:W-:Y:S01]  /*dc40*/  LOP3.LUT R2, R142, 0x7fffffe, RZ, 0xc0, !PT ;  /* 0x07fffffe8e027812 */ /* 0x000fe200078ec0ff */
[----:B------:R-:W-:Y:S01]  /*dc50*/  IMAD.IADD R3, R63, 0x1, -R0 ;  /* 0x000000013f037824 */ /* 0x000fe200078e0a00 */
[----:B------:R-:W-:Y:S01]  /*dc60*/  LEA.HI.X R163, R158, c[0x0][0x16c], R58, 0x1, P3 ;  /* 0x00005b009ea37a11 */ /* 0x000fe200018f0c3a */
[----:B------:R-:W-:Y:S01]  /*dc70*/  IMAD.SHL.U32 R142, R61, 0x2, RZ ;  /* 0x000000023d8e7824 */ /* 0x000fe200078e00ff */
[----:B---3--:R-:W-:Y:S01]  /*dc80*/  SHF.R.S32.HI R8, RZ, 0x1f, R143 ;  /* 0x0000001fff087819 */ /* 0x008fe2000001148f */
[----:B------:R-:W-:Y:S01]  /*dc90*/  IMAD.IADD R2, R143, 0x1, -R2 ;  /* 0x000000018f027824 */ /* 0x000fe200078e0a02 */
[-C--:B------:R-:W-:Y:S02]  /*dca0*/  ISETP.GE.AND P0, PT, R6, R3.reuse, PT ;  /* 0x000000030600720c */ /* 0x080fe40003f06270 */
[-C--:B------:R-:W-:Y:S02]  /*dcb0*/  ISETP.GE.AND P1, PT, R148, R3.reuse, PT ;  /* 0x000000039400720c */ /* 0x080fe40003f26270 */
[----:B------:R-:W-:-:S02]  /*dcc0*/  ISETP.GE.AND P5, PT, R24, R3, PT ;  /* 0x000000031800720c */ /* 0x000fc40003fa6270 */
[----:B------:R-:W-:Y:S02]  /*dcd0*/  ISETP.GE.AND P6, PT, R4, R3, PT ;  /* 0x000000030400720c */ /* 0x000fe40003fc6270 */
[----:B------:R-:W-:Y:S02]  /*dce0*/  LEA.HI R143, R8, R143, RZ, 0x3 ;  /* 0x0000008f088f7211 */ /* 0x000fe400078f18ff */
[----:B------:R-:W-:Y:S02]  /*dcf0*/  SHF.R.S32.HI R120, RZ, 0x1f, R61 ;  /* 0x0000001fff787819 */ /* 0x000fe4000001143d */
[----:B------:R-:W-:Y:S01]  /*dd00*/  ISETP.GE.AND P4, PT, R24, R3, PT ;  /* 0x000000031800720c */ /* 0x000fe20003f86270 */
[----:B------:R-:W-:Y:S01]  /*dd10*/  @!P0 IMAD.MOV.U32 R5, RZ, RZ, c[0x0][0x198] ;  /* 0x00006600ff058624 */ /* 0x000fe200078e00ff */
[----:B------:R-:W-:Y:S01]  /*dd20*/  LEA.HI R7, R120, R61, RZ, 0x4 ;  /* 0x0000003d78077211 */ /* 0x000fe200078f20ff */
[----:B------:R-:W-:Y:S01]  /*dd30*/  @!PT LDS RZ, [RZ] ;  /* 0x00000000fffff984 */ /* 0x000fe20000000800 */
[----:B------:R-:W-:Y:S01]  /*dd40*/  @!PT LDS RZ, [RZ] ;  /* 0x00000000fffff984 */ /* 0x000fe20000000800 */
[----:B------:R-:W-:Y:S01]  /*dd50*/  @!PT LDS RZ, [RZ] ;  /* 0x00000000fffff984 */ /* 0x000fe20000000800 */
[----:B------:R1:W-:Y:S01]  /*dd60*/  @!P1 LDGSTS.E.BYPASS.LTC128B.128 [R152+0x3000], [R162.64] ;  /* 0x03000000a2989fae */ /* 0x0003e2000b901d46 */
[----:B------:R-:W-:Y:S01]  /*dd70*/  @!P0 IMAD.MOV.U32 R8, RZ, RZ, c[0x0][0x19c] ;  /* 0x00006700ff088624 */ /* 0x000fe200078e00ff */
[C---:B--2---:R-:W-:Y:S01]  /*dd80*/  @!P5 LEA R14, P3, R60.reuse, R162, 0x1 ;  /* 0x000000a23c0ed211 */ /* 0x044fe200078608ff */
[----:B------:R-:W-:Y:S01]  /*dd90*/  IMAD.SHL.U32 R41, R143, 0x20, RZ ;  /* 0x000000208f297824 */ /* 0x000fe200078e00ff */
[----:B------:R1:W-:Y:S01]  /*dda0*/  @!P1 LDGSTS.E.BYPASS.LTC128B.128 [R152+0x5000], [R162.64+0x40] ;  /* 0x05000040a2989fae */ /* 0x0003e2000b901d46 */
[----:B------:R-:W-:Y:S01]  /*ddb0*/  @!P6 IMAD.MOV.U32 R10, RZ, RZ, c[0x0][0x198] ;  /* 0x00006600ff0ae624 */ /* 0x000fe200078e00ff */
[----:B------:R-:W-:-:S02]  /*ddc0*/  @!P5 LEA.HI.X R15, R60, R163, R59, 0x1, P3 ;  /* 0x000000a33c0fd211 */ /* 0x000fc400018f0c3b */
[----:B------:R1:W-:Y:S01]  /*ddd0*/  @!P1 LDGSTS.E.BYPASS.LTC128B.128 [R152+0x7000], [R162.64+0x80] ;  /* 0x07000080a2989fae */ /* 0x0003e2000b901d46 */
[C---:B------:R-:W-:Y:S01]  /*dde0*/  @!P0 LEA R12, P1, R5.reuse, R162, 0x7 ;  /* 0x000000a2050c8211 */ /* 0x040fe200078238ff */
[----:B------:R-:W-:Y:S01]  /*ddf0*/  @!P6 IMAD.WIDE.U32 R10, R10, 0xc0, R162 ;  /* 0x000000c00a0ae825 */ /* 0x000fe200078e00a2 */
[----:B------:R-:W-:Y:S01]  /*de00*/  ISETP.GE.AND P3, PT, R6, R3, PT ;  /* 0x000000030600720c */ /* 0x000fe20003f66270 */
[----:B------:R2:W-:Y:S01]  /*de10*/  @!P5 LDGSTS.E.BYPASS.LTC128B.128 [R152+0x3800], [R14.64] ;  /* 0x038000000e98dfae */ /* 0x0005e2000b901d46 */
[----:B------:R-:W-:Y:S01]  /*de20*/  @!P0 LEA.HI.X R13, R5, R163, R8, 0x7, P1 ;  /* 0x000000a3050d8211 */ /* 0x000fe200008f3c08 */
[----:B------:R-:W-:Y:S01]  /*de30*/  @!P6 IMAD.MOV.U32 R8, RZ, RZ, c[0x0][0x19c] ;  /* 0x00006700ff08e624 */ /* 0x000fe200078e00ff */
[----:B------:R-:W-:Y:S01]  /*de40*/  ISETP.GE.AND P1, PT, R4, R3, PT ;  /* 0x000000030400720c */ /* 0x000fe20003f26270 */
[----:B------:R2:W-:Y:S01]  /*de50*/  @!P5 LDGSTS.E.BYPASS.LTC128B.128 [R152+0x5800], [R14.64+0x40] ;  /* 0x058000400e98dfae */ /* 0x0005e2000b901d46 */
[----:B------:R-:W-:Y:S01]  /*de60*/  @!P6 IMAD.MOV.U32 R16, RZ, RZ, R10 ;  /* 0x000000ffff10e224 */ /* 0x000fe200078e000a */
[----:B------:R-:W-:Y:S01]  /*de70*/  LEA.HI R120, R120, R61, RZ, 0x5 ;  /* 0x0000003d78787211 */ /* 0x000fe200078f28ff */
[----:B------:R-:W-:Y:S01]  /*de80*/  @!P6 IMAD R8, R8, 0xc0, RZ ;  /* 0x000000c00808e824 */ /* 0x000fe200078e02ff */
[----:B------:R2:W-:Y:S01]  /*de90*/  @!P5 LDGSTS.E.BYPASS.LTC128B.128 [R152+0x7800], [R14.64+0x80] ;  /* 0x078000800e98dfae */ /* 0x0005e2000b901d46 */
[----:B------:R-:W-:Y:S01]  /*dea0*/  ISETP.GE.AND P5, PT, R148, R3, PT ;  /* 0x000000039400720c */ /* 0x000fe20003fa6270 */
[----:B------:R-:W-:Y:S01]  /*deb0*/  IMAD.SHL.U32 R5, R64, 0x40, RZ ;  /* 0x0000004040057824 */ /* 0x000fe200078e00ff */
[----:B------:R-:W-:Y:S01]  /*dec0*/  SHF.R.S32.HI R3, RZ, 0x4, R7 ;  /* 0x00000004ff037819 */ /* 0x000fe20000011407 */
[----:B------:R-:W-:Y:S01]  /*ded0*/  @!P6 IMAD.IADD R17, R11, 0x1, R8 ;  /* 0x000000010b11e824 */ /* 0x000fe200078e0208 */
[----:B------:R3:W-:Y:S01]  /*dee0*/  @!P0 LDGSTS.E.BYPASS.LTC128B.128 [R152+0x4000], [R12.64] ;  /* 0x040000000c988fae */ /* 0x0007e2000b901d46 */
[----:B------:R-:W-:Y:S01]  /*def0*/  @!P3 IMAD.MOV.U32 R9, RZ, RZ, c[0x0][0x1a0] ;  /* 0x00006800ff09b624 */ /* 0x000fe200078e00ff */
[----:B------:R-:W-:Y:S01]  /*df00*/  LOP3.LUT R5, R5, 0xc0, RZ, 0xc0, !PT ;  /* 0x000000c005057812 */ /* 0x000fe200078ec0ff */
[----:B------:R-:W-:Y:S01]  /*df10*/  @!P3 IMAD.MOV.U32 R10, RZ, RZ, c[0x0][0x1a4] ;  /* 0x00006900ff0ab624 */ /* 0x000fe200078e00ff */
[----:B------:R3:W-:Y:S01]  /*df20*/  @!P0 LDGSTS.E.BYPASS.LTC128B.128 [R152+0x6000], [R12.64+0x40] ;  /* 0x060000400c988fae */ /* 0x0007e2000b901d46 */
[----:B------:R-:W-:Y:S01]  /*df30*/  @!P1 IMAD.MOV.U32 R8, RZ, RZ, c[0x0][0x1a4] ;  /* 0x00006900ff089624 */ /* 0x000fe200078e00ff */
[----:B------:R-:W-:-:S02]  /*df40*/  LOP3.LUT R148, R5, 0x8, R140, 0xf8, !PT ;  /* 0x0000000805947812 */ /* 0x000fc400078ef88c */
[----:B------:R3:W-:Y:S01]  /*df50*/  @!P0 LDGSTS.E.BYPASS.LTC128B.128 [R152+0x8000], [R12.64+0x80] ;  /* 0x080000800c988fae */ /* 0x0007e2000b901d46 */
[C---:B------:R-:W-:Y:S02]  /*df60*/  LEA R164, P0, R156.reuse, c[0x0][0x170], 0x1 ;  /* 0x00005c009ca47a11 */ /* 0x040fe400078008ff */
[----:B------:R-:W-:Y:S01]  /*df70*/  SHF.R.U32.HI R5, RZ, 0x3, R5 ;  /* 0x00000003ff057819 */ /* 0x000fe20000011605 */
[----:B------:R4:W-:Y:S01]  /*df80*/  @!P6 LDGSTS.E.BYPASS.LTC128B.128 [R152+0x4800], [R16.64] ;  /* 0x048000001098efae */ /* 0x0009e2000b901d46 */
[----:B------:R-:W-:Y:S02]  /*df90*/  LEA.HI.X R165, R156, c[0x0][0x174], R56, 0x1, P0 ;  /* 0x00005d009ca57a11 */ /* 0x000fe400000f0c38 */
[CC--:B------:R-:W-:Y:S01]  /*dfa0*/  @!P4 LEA R6, P0, R115.reuse, R164.reuse, 0x1 ;  /* 0x000000a47306c211 */ /* 0x0c0fe200078008ff */
[----:B------:R4:W-:Y:S01]  /*dfb0*/  @!P6 LDGSTS.E.BYPASS.LTC128B.128 [R152+0x6800], [R16.64+0x40] ;  /* 0x068000401098efae */ /* 0x0009e2000b901d46 */
[----:B------:R-:W-:Y:S01]  /*dfc0*/  LOP3.LUT R148, R148, R5, RZ, 0x3c, !PT ;  /* 0x0000000594947212 */ /* 0x000fe200078e3cff */
[----:B------:R-:W-:Y:S01]  /*dfd0*/  @!P1 IMAD.MOV.U32 R5, RZ, RZ, c[0x0][0x1a0] ;  /* 0x00006800ff059624 */ /* 0x000fe200078e00ff */
[----:B------:R-:W-:Y:S01]  /*dfe0*/  @!P4 LEA.HI.X R7, R115, R165, R114, 0x1, P0 ;  /* 0x000000a57307c211 */ /* 0x000fe200000f0c72 */
[----:B------:R4:W-:Y:S01]  /*dff0*/  @!P6 LDGSTS.E.BYPASS.LTC128B.128 [R152+0x8800], [R16.64+0x80] ;  /* 0x088000801098efae */ /* 0x0009e2000b901d46 */
[----:B------:R-:W-:Y:S01]  /*e000*/  @!P3 LEA R4, P0, R9, R164, 0x7 ;  /* 0x000000a40904b211 */ /* 0x000fe200078038ff */
[----:B--2---:R-:W-:Y:S01]  /*e010*/  @!P1 IMAD.MOV.U32 R14, RZ, RZ, R164 ;  /* 0x000000ffff0e9224 */ /* 0x004fe200078e00a4 */
[----:B------:R-:W-:Y:S01]  /*e020*/  LOP3.LUT R141, R141, 0xc0, RZ, 0xc0, !PT ;  /* 0x000000c08d8d7812 */ /* 0x000fe200078ec0ff */
[----:B------:R-:W0:Y:S01]  /*e030*/  LDGDEPBAR ;  /* 0x00000000000079af */ /* 0x000e220000000000 */
[----:B------:R-:W-:Y:S01]  /*e040*/  @!P1 IMAD.MOV.U32 R15, RZ, RZ, R165 ;  /* 0x000000ffff0f9224 */ /* 0x000fe200078e00a5 */
[----:B------:R-:W-:-:S02]  /*e050*/  SHF.R.S32.HI R42, RZ, 0x5, R120 ;  /* 0x00000005ff2a7819 */ /* 0x000fc40000011478 */
[----:B------:R-:W-:Y:S01]  /*e060*/  LOP3.LUT R41, R41, 0xffffff00, RZ, 0xc0, !PT ;  /* 0xffffff0029297812 */ /* 0x000fe200078ec0ff */
[----:B------:R-:W-:Y:S01]  /*e070*/  @!P1 IMAD.WIDE.U32 R14, R5, 0xc0, R14 ;  /* 0x000000c0050e9825 */ /* 0x000fe200078e000e */
[----:B------:R-:W-:Y:S02]  /*e080*/  @!P3 LEA.HI.X R5, R9, R165, R10, 0x7, P0 ;  /* 0x000000a50905b211 */ /* 0x000fe400000f3c0a */
[----:B------:R-:W-:Y:S01]  /*e090*/  LOP3.LUT P0, RZ, R64, 0x2, RZ, 0xc0, !PT ;  /* 0x0000000240ff7812 */ /* 0x000fe2000780c0ff */
[----:B------:R-:W-:Y:S01]  /*e0a0*/  @!P5 IMAD.MOV.U32 R9, RZ, RZ, R165 ;  /* 0x000000ffff09d224 */ /* 0x000fe200078e00a5 */
[----:B------:R-:W-:Y:S01]  /*e0b0*/  LOP3.LUT R120, R120, 0xffffffe0, RZ, 0xc0, !PT ;  /* 0xffffffe078787812 */ /* 0x000fe200078ec0ff */
[----:B------:R-:W-:Y:S01]  /*e0c0*/  IMAD R149, R42, 0x200, R41 ;  /* 0x000002002a957824 */ /* 0x000fe200078e0229 */
[----:B---3--:R-:W-:Y:S02]  /*e0d0*/  LEA.HI R12, R3, R3, RZ, 0x1 ;  /* 0x00000003030c7211 */ /* 0x008fe400078f08ff */
[----:B------:R-:W-:Y:S01]  /*e0e0*/  LOP3.LUT R142, R142, 0x6, RZ, 0xc0, !PT ;  /* 0x000000068e8e7812 */ /* 0x000fe200078ec0ff */
[----:B------:R-:W-:Y:S01]  /*e0f0*/  IMAD R149, R2, 0x20, R149 ;  /* 0x0000002002957824 */ /* 0x000fe200078e0295 */
[----:B------:R-:W-:Y:S01]  /*e100*/  LOP3.LUT R12, R12, 0xfffffffe, RZ, 0xc0, !PT ;  /* 0xfffffffe0c0c7812 */ /* 0x000fe200078ec0ff */
[----:B------:R-:W-:-:S04]  /*e110*/  IMAD.IADD R120, R61, 0x1, -R120 ;  /* 0x000000013d787824 */ /* 0x000fc800078e0a78 */
[----:B------:R-:W-:Y:S02]  /*e120*/  IMAD.IADD R12, R3, 0x1, -R12 ;  /* 0x00000001030c7824 */ /* 0x000fe400078e0a0c */
[----:B------:R-:W-:Y:S01]  /*e130*/  @!P1 IMAD R3, R8, 0xc0, RZ ;  /* 0x000000c008039824 */ /* 0x000fe200078e02ff */
[----:B------:R-:W-:-:S04]  /*e140*/  DEPBAR.LE SB0, 0x0 ;  /* 0x000080000000791a */ /* 0x000fc80000000000 */
[----:B------:R-:W-:Y:S01]  /*e150*/  BAR.SYNC.DEFER_BLOCKING 0x0 ;  /* 0x0000000000007b1d */ /* 0x000fe20000010000 */
[C---:B------:R-:W-:Y:S02]  /*e160*/  IMAD.SHL.U32 R40, R12.reuse, 0x8, RZ ;  /* 0x000000080c287824 */ /* 0x040fe400078e00ff */
[----:B------:R-:W-:Y:S02]  /*e170*/  @!P5 IMAD.MOV.U32 R8, RZ, RZ, R164 ;  /* 0x000000ffff08d224 */ /* 0x000fe400078e00a4 */
[----:B------:R-:W-:Y:S01]  /*e180*/  IMAD R139, R12, 0x8, R139 ;  /* 0x000000080c8b7824 */ /* 0x000fe200078e028b */
[----:B------:R-:W-:Y:S01]  /*e190*/  LOP3.LUT R40, R141, 0x8, R40, 0xf8, !PT ;  /* 0x000000088d287812 */ /* 0x000fe200078ef828 */
[----:B------:R-:W-:Y:S01]  /*e1a0*/  @!P1 IMAD.IADD R15, R15, 0x1, R3 ;  /* 0x000000010f0f9824 */ /* 0x000fe200078e0203 */
[----:B------:R-:W-:Y:S01]  /*e1b0*/  SHF.R.U32.HI R141, RZ, 0x3, R141 ;  /* 0x00000003ff8d7819 */ /* 0x000fe2000001168d */
[----:B------:R-:W-:Y:S02]  /*e1c0*/  IMAD.U32 R148, R139, 0x20, R148 ;  /* 0x000000208b947824 */ /* 0x000fe400078e0094 */
[----:B------:R-:W-:Y:S01]  /*e1d0*/  IMAD.MOV.U32 R3, RZ, RZ, 0x20 ;  /* 0x00000020ff037424 */ /* 0x000fe200078e00ff */
[----:B------:R-:W-:Y:S01]  /*e1e0*/  LOP3.LUT R40, R40, R141, RZ, 0x3c, !PT ;  /* 0x0000008d28287212 */ /* 0x000fe200078e3cff */
[----:B------:R-:W-:-:S03]  /*e1f0*/  IMAD.SHL.U32 R148, R148, 0x2, RZ ;  /* 0x0000000294947824 */ /* 0x000fc600078e00ff */
[----:B------:R-:W-:Y:S01]  /*e200*/  SEL R3, R3, 0xffffffe0, !P0 ;  /* 0xffffffe003037807 */ /* 0x000fe20004000000 */
[----:B------:R-:W-:-:S04]  /*e210*/  IMAD.IADD R149, R40, 0x1, R149 ;  /* 0x0000000128957824 */ /* 0x000fc800078e0295 */
[----:B------:R-:W-:Y:S02]  /*e220*/  IMAD.SHL.U32 R149, R149, 0x2, RZ ;  /* 0x0000000295957824 */ /* 0x000fe400078e00ff */
[----:B------:R-:W-:Y:S01]  /*e230*/  IMAD.IADD R145, R148, 0x1, R3 ;  /* 0x0000000194917824 */ /* 0x000fe200078e0203 */
[----:B------:R-:W-:Y:S01]  /*e240*/  @P5 STS [R152+0x9000], RZ ;  /* 0x009000ff98005388 */ /* 0x000fe20000000800 */
[----:B------:R-:W-:Y:S01]  /*e250*/  IMAD R147, R43, 0x2, R149 ;  /* 0x000000022b937824 */ /* 0x000fe200078e0295 */
[----:B------:R-:W-:Y:S02]  /*e260*/  SHF.R.S32.HI R3, RZ, 0x1f, R120 ;  /* 0x0000001fff037819 */ /* 0x000fe40000011478 */
[----:B------:R-:W-:Y:S02]  /*e270*/  @P5 STS [R152+0x9004], RZ ;  /* 0x009004ff98005388 */ /* 0x000fe40000000800 */
[----:B------:R-:W-:Y:S01]  /*e280*/  LEA.HI R160, R3, R120, RZ, 0x2 ;  /* 0x0000007803a07211 */ /* 0x000fe200078f10ff */
[----:B------:R-:W-:Y:S01]  /*e290*/  IMAD R3, R42, 0x10, R62 ;  /* 0x000000102a037824 */ /* 0x000fe200078e023e */
[----:B------:R-:W-:Y:S02]  /*e2a0*/  @P5 STS.64 [R152+0x9008], RZ ;  /* 0x009008ff98005388 */ /* 0x000fe40000000a00 */
[----:B------:R-:W-:-:S02]  /*e2b0*/  SHF.R.S32.HI R160, RZ, 0x2, R160 ;  /* 0x00000002ffa07819 */ /* 0x000fc400000114a0 */
        /* <DEDUP_REMOVED lines=37> */
[----:B----4-:R-:W4:Y:S04]  /*e510*/  LDSM.16.M88.4 R16, [R148+0x3400] ;  /* 0x003400009410783b */ /* 0x010f280000000200 */
[----:B--2---:R-:W5:Y:S04]  /*e520*/  LDSM.16.M88.4 R8, [R148+0x3800] ;  /* 0x003800009408783b */ /* 0x004f680000000200 */
[----:B------:R-:W2:Y:S04]  /*e530*/  LDSM.16.M88.4 R88, [R148+0x3c00] ;  /* 0x003c00009458783b */ /* 0x000ea80000000200 */
[----:B------:R-:W2:Y:S04]  /*e540*/  LDSM.16.M88.4 R80, [R148+0x4000] ;  /* 0x004000009450783b */ /* 0x000ea80000000200 */
[----:B------:R-:W2:Y:S04]  /*e550*/  LDSM.16.M88.4 R72, [R148+0x4400] ;  /* 0x004400009448783b */ /* 0x000ea80000000200 */
[----:B------:R-:W2:Y:S04]  /*e560*/  LDSM.16.M88.4 R52, [R148+0x4800] ;  /* 0x004800009434783b */ /* 0x000ea80000000200 */
[----:B---3--:R-:W3:Y:S04]  /*e570*/  LDSM.16.M88.4 R4, [R148+0x4c00] ;  /* 0x004c00009404783b */ /* 0x008ee80000000200 */
[----:B------:R-:W-:Y:S04]  /*e580*/  LDSM.16.M88.4 R96, [R147] ;  /* 0x000000009360783b */ /* 0x000fe80000000200 */
[----:B------:R-:W3:Y:S04]  /*e590*/  LDSM.16.M88.4 R32, [R145+0x3000] ;  /* 0x003000009120783b */ /* 0x000ee80000000200 */
[----:B------:R-:W3:Y:S01]  /*e5a0*/  LDSM.16.M88.4 R100, [R145+0x3400] ;  /* 0x003400009164783b */ /* 0x000ee20000000200 */
[C---:B-1----:R-:W-:Y:S03]  /*e5b0*/  HMMA.16816.F32 R28, R48.reuse, R24, RZ ;  /* 0x00000018301c723c */ /* 0x042fe600000018ff */
        /* <DEDUP_REMOVED lines=44> */
[C---:B------:R-:W-:Y:S08]  /*e880*/  HMMA.16816.F32 R52, R96.reuse, R116, R52 ;  /* 0x000000746034723c */ /* 0x040ff00000001834 */
[----:B------:R-:W-:Y:S01]  /*e890*/  HMMA.16816.F32 R48, R96, R118, R48 ;  /* 0x000000766030723c */ /* 0x000fe20000001830 */
[----:B------:R-:W4:Y:S04]  /*e8a0*/  LDSM.16.M88.4 R96, [R148+0x6c00] ;  /* 0x006c00009460783b */ /* 0x000f280000000200 */
[----:B------:R-:W-:Y:S03]  /*e8b0*/  LDSM.16.M88.4 R116, [R147+0x1000] ;  /* 0x001000009374783b */ /* 0x000fe60000000200 */
        /* <DEDUP_REMOVED lines=14> */
[----:B------:R-:W2:Y:S07]  /*e9a0*/  LDSM.16.M88.4 R32, [R145+0x5800] ;  /* 0x005800009120783b */ /* 0x000eae0000000200 */
[C---:B----4-:R-:W-:Y:S08]  /*e9b0*/  HMMA.16816.F32 R52, R44.reuse, R96, R52 ;  /* 0x000000602c34723c */ /* 0x050ff00000001834 */
[----:B------:R-:W-:Y:S01]  /*e9c0*/  HMMA.16816.F32 R48, R44, R98, R48 ;  /* 0x000000622c30723c */ /* 0x000fe20000001830 */
[----:B------:R-:W3:Y:S07]  /*e9d0*/  LDSM.16.M88.4 R96, [R145+0x6c00] ;  /* 0x006c00009160783b */ /* 0x000eee0000000200 */
[C---:B-1----:R-:W-:Y:S08]  /*e9e0*/  HMMA.16816.F32 R28, R116.reuse, R4, R28 ;  /* 0x00000004741c723c */ /* 0x042ff0000000181c */
[C---:B------:R-:W-:Y:S01]  /*e9f0*/  HMMA.16816.F32 R24, R116.reuse, R6, R24 ;  /* 0x000000067418723c */ /* 0x040fe20000001818 */
[----:B------:R-:W-:Y:S07]  /*ea00*/  LDSM.16.M88.4 R4, [R149+0x2000] ;  /* 0x002000009504783b */ /* 0x000fee0000000200 */
[C---:B------:R-:W-:Y:S08]  /*ea10*/  HMMA.16816.F32 R20, R116.reuse, R36, R20 ;  /* 0x000000247414723c */ /* 0x040ff00000001814 */
[----:B------:R-:W-:Y:S01]  /*ea20*/  HMMA.16816.F32 R16, R116, R38, R16 ;  /* 0x000000267410723c */ /* 0x000fe20000001810 */
[----:B------:R-:W1:Y:S07]  /*ea30*/  LDSM.16.M88.4 R36, [R148+0x7400] ;  /* 0x007400009424783b */ /* 0x000e6e0000000200 */
[C---:B------:R-:W-:Y:S08]  /*ea40*/  HMMA.16816.F32 R84, R44.reuse, R104, R84 ;  /* 0x000000682c54723c */ /* 0x040ff00000001854 */
[C---:B------:R-:W-:Y:S01]  /*ea50*/  HMMA.16816.F32 R80, R44.reuse, R106, R80 ;  /* 0x0000006a2c50723c */ /* 0x040fe20000001850 */
[----:B------:R-:W4:Y:S07]  /*ea60*/  LDSM.16.M88.4 R104, [R145+0x6400] ;  /* 0x006400009168783b */ /* 0x000f2e0000000200 */
[C---:B------:R-:W-:Y:S08]  /*ea70*/  HMMA.16816.F32 R68, R44.reuse, R100, R68 ;  /* 0x000000642c44723c */ /* 0x040ff00000001844 */
[----:B------:R-:W-:Y:S01]  /*ea80*/  HMMA.16816.F32 R64, R44, R102, R64 ;  /* 0x000000662c40723c */ /* 0x000fe20000001840 */
[----:B------:R-:W5:Y:S04]  /*ea90*/  LDSM.16.M88.4 R100, [R145+0x6800] ;  /* 0x006800009164783b */ /* 0x000f680000000200 */
[----:B------:R-:W4:Y:S03]  /*eaa0*/  LDSM.16.M88.4 R44, [R148+0x7000] ;  /* 0x00700000942c783b */ /* 0x000f260000000200 */
[C---:B--2---:R-:W-:Y:S08]  /*eab0*/  HMMA.16816.F32 R12, R116.reuse, R32, R12 ;  /* 0x00000020740c723c */ /* 0x044ff0000000180c */
[C---:B------:R-:W-:Y:S01]  /*eac0*/  HMMA.16816.F32 R8, R116.reuse, R34, R8 ;  /* 0x000000227408723c */ /* 0x040fe20000001808 */
[----:B------:R-:W2:Y:S07]  /*ead0*/  LDSM.16.M88.4 R32, [R148+0x7800] ;  /* 0x007800009420783b */ /* 0x000eae0000000200 */
[C---:B---3--:R-:W-:Y:S08]  /*eae0*/  HMMA.16816.F32 R52, R116.reuse, R96, R52 ;  /* 0x000000607434723c */ /* 0x048ff00000001834 */
[----:B------:R-:W-:Y:S01]  /*eaf0*/  HMMA.16816.F32 R48, R116, R98, R48 ;  /* 0x000000627430723c */ /* 0x000fe20000001830 */
[----:B------:R-:W3:Y:S07]  /*eb00*/  LDSM.16.M88.4 R96, [R148+0x8400] ;  /* 0x008400009460783b */ /* 0x000eee0000000200 */
[C---:B-1----:R-:W-:Y:S08]  /*eb10*/  HMMA.16816.F32 R20, R4.reuse, R36, R20 ;  /* 0x000000240414723c */ /* 0x042ff00000001814 */
[----:B------:R-:W-:Y:S01]  /*eb20*/  HMMA.16816.F32 R16, R4, R38, R16 ;  /* 0x000000260410723c */ /* 0x000fe20000001810 */
[----:B------:R-:W1:Y:S07]  /*eb30*/  LDSM.16.M88.4 R36, [R148+0x8c00] ;  /* 0x008c00009424783b */ /* 0x000e6e0000000200 */
[C---:B----4-:R-:W-:Y:S08]  /*eb40*/  HMMA.16816.F32 R76, R116.reuse, R104, R76 ;  /* 0x00000068744c723c */ /* 0x050ff0000000184c */
[C---:B------:R-:W-:Y:S01]  /*eb50*/  HMMA.16816.F32 R72, R116.reuse, R106, R72 ;  /* 0x0000006a7448723c */ /* 0x040fe20000001848 */
[----:B------:R-:W-:Y:S07]  /*eb60*/  LDSM.16.M88.4 R104, [R148+0x7c00] ;  /* 0x007c00009468783b */ /* 0x000fee0000000200 */
[C---:B-----5:R-:W-:Y:S08]  /*eb70*/  HMMA.16816.F32 R68, R116.reuse, R100, R68 ;  /* 0x000000647444723c */ /* 0x060ff00000001844 */
[C---:B------:R-:W-:Y:S01]  /*eb80*/  HMMA.16816.F32 R64, R116.reuse, R102, R64 ;  /* 0x000000667440723c */ /* 0x040fe20000001840 */
[----:B------:R-:W4:Y:S07]  /*eb90*/  LDSM.16.M88.4 R100, [R148+0x8000] ;  /* 0x008000009464783b */ /* 0x000f2e0000000200 */
[C---:B------:R-:W-:Y:S08]  /*eba0*/  HMMA.16816.F32 R84, R116.reuse, R108, R84 ;  /* 0x0000006c7454723c */ /* 0x040ff00000001854 */
[----:B------:R-:W-:Y:S01]  /*ebb0*/  HMMA.16816.F32 R80, R116, R110, R80 ;  /* 0x0000006e7450723c */ /* 0x000fe20000001850 */
[----:B------:R-:W5:Y:S07]  /*ebc0*/  LDSM.16.M88.4 R108, [R148+0x8800] ;  /* 0x00880000946c783b */ /* 0x000f6e0000000200 */
[C---:B------:R-:W-:Y:S08]  /*ebd0*/  HMMA.16816.F32 R28, R4.reuse, R44, R28 ;  /* 0x0000002c041c723c */ /* 0x040ff0000000181c */
[C---:B------:R-:W-:Y:S01]  /*ebe0*/  HMMA.16816.F32 R24, R4.reuse, R46, R24 ;  /* 0x0000002e0418723c */ /* 0x040fe20000001818 */
[----:B------:R-:W-:Y:S07]  /*ebf0*/  LDSM.16.M88.4 R44, [R145+0x7000] ;  /* 0x00700000912c783b */ /* 0x000fee0000000200 */
[C---:B--2---:R-:W-:Y:S08]  /*ec00*/  HMMA.16816.F32 R12, R4.reuse, R32, R12 ;  /* 0x00000020040c723c */ /* 0x044ff0000000180c */
[C---:B------:R-:W-:Y:S01]  /*ec10*/  HMMA.16816.F32 R8, R4.reuse, R34, R8 ;  /* 0x000000220408723c */ /* 0x040fe20000001808 */
[----:B------:R-:W2:Y:S07]  /*ec20*/  LDSM.16.M88.4 R32, [R147+0x2000] ;  /* 0x002000009320783b */ /* 0x000eae0000000200 */
[C---:B---3--:R-:W-:Y:S08]  /*ec30*/  HMMA.16816.F32 R76, R4.reuse, R96, R76 ;  /* 0x00000060044c723c */ /* 0x048ff0000000184c */
[----:B------:R-:W-:Y:S01]  /*ec40*/  HMMA.16816.F32 R72, R4, R98, R72 ;  /* 0x000000620448723c */ /* 0x000fe20000001848 */
[----:B------:R-:W3:Y:S07]  /*ec50*/  LDSM.16.M88.4 R96, [R145+0x7400] ;  /* 0x007400009160783b */ /* 0x000eee0000000200 */
[C---:B------:R-:W-:Y:S08]  /*ec60*/  HMMA.16816.F32 R92, R116.reuse, R112, R92 ;  /* 0x00000070745c723c */ /* 0x040ff0000000185c */
[----:B------:R-:W-:Y:S08]  /*ec70*/  HMMA.16816.F32 R88, R116, R114, R88 ;  /* 0x000000727458723c */ /* 0x000ff00000001858 */
[C---:B-1----:R-:W-:Y:S07]  /*ec80*/  HMMA.16816.F32 R52, R4.reuse, R36, R52 ;  /* 0x000000240434723c */ /* 0x042fee0000001834 */
[----:B------:R-:W-:Y:S01]  /*ec90*/  IADD3 R36, R3, 0x1, R160 ;  /* 0x0000000103247810 */ /* 0x000fe20007ffe0a0 */
[----:B----4-:R-:W-:Y:S03]  /*eca0*/  HMMA.16816.F32 R84, R4, R100, R84 ;  /* 0x000000640454723c */ /* 0x010fe60000001854 */
[----:B------:R-:W-:-:S04]  /*ecb0*/  IADD3 R3, R63, R36, -R151 ;  /* 0x000000243f037210 */ /* 0x000fc80007ffe897 */
[----:B------:R-:W-:Y:S01]  /*ecc0*/  IADD3 R140, R3, c[0x0][0x2e8], RZ ;  /* 0x0000ba00038c7a10 */ /* 0x000fe20007ffe0ff */
[C---:B------:R-:W-:Y:S01]  /*ecd0*/  HMMA.16816.F32 R80, R4.reuse, R102, R80 ;  /* 0x000000660450723c */ /* 0x040fe20000001850 */
[----:B------:R-:W-:Y:S01]  /*ece0*/  IMAD.IADD R3, R0, 0x1, R142 ;  /* 0x0000000100037824 */ /* 0x000fe200078e028e */
[----:B------:R-:W1:Y:S01]  /*ecf0*/  LDSM.16.M88.4 R100, [R145+0x7800] ;  /* 0x007800009164783b */ /* 0x000e620000000200 */
[C---:B------:R-:W-:Y:S02]  /*ed00*/  IADD3 R36, R140.reuse, 0x8, RZ ;  /* 0x000000088c247810 */ /* 0x040fe40007ffe0ff */
[-C--:B------:R-:W-:Y:S02]  /*ed10*/  IMNMX R140, R140, R63.reuse, PT ;  /* 0x0000003f8c8c7217 */ /* 0x080fe40003800200 */
[----:B------:R-:W-:Y:S01]  /*ed20*/  IADD3 R37, R3, 0x1, RZ ;  /* 0x0000000103257810 */ /* 0x000fe20007ffe0ff */
[----:B------:R-:W-:Y:S01]  /*ed30*/  HMMA.16816.F32 R92, R4, R104, R92 ;  /* 0x00000068045c723c */ /* 0x000fe2000000185c */
[----:B------:R-:W-:-:S02]  /*ed40*/  IMNMX R141, R36, R63, PT ;  /* 0x0000003f248d7217 */ /* 0x000fc40003800200 */
[C---:B------:R-:W-:Y:S02]  /*ed50*/  ISETP.GE.AND P4, PT, R37.reuse, R140, PT ;  /* 0x0000008c2500720c */ /* 0x040fe40003f86270 */
[----:B------:R-:W-:-:S03]  /*ed60*/  ISETP.GE.AND P5, PT, R37, R141, PT ;  /* 0x0000008d2500720c */ /* 0x000fc60003fa6270 */
[C---:B------:R-:W-:Y:S08]  /*ed70*/  HMMA.16816.F32 R88, R4.reuse, R106, R88 ;  /* 0x0000006a0458723c */ /* 0x040ff00000001858 */
[C---:B-----5:R-:W-:Y:S08]  /*ed80*/  HMMA.16816.F32 R68, R4.reuse, R108, R68 ;  /* 0x0000006c0444723c */ /* 0x060ff00000001844 */
[C---:B------:R-:W-:Y:S08]  /*ed90*/  HMMA.16816.F32 R64, R4.reuse, R110, R64 ;  /* 0x0000006e0440723c */ /* 0x040ff00000001840 */
[----:B------:R-:W-:Y:S01]  /*eda0*/  HMMA.16816.F32 R4, R4, R38, R48 ;  /* 0x000000260404723c */ /* 0x000fe20000001830 */
[----:B------:R-:W4:Y:S07]  /*edb0*/  LDSM.16.M88.4 R36, [R145+0x7c00] ;  /* 0x007c00009124783b */ /* 0x000f2e0000000200 */
[C---:B--2---:R-:W-:Y:S08]  /*edc0*/  HMMA.16816.F32 R28, R32.reuse, R44, R28 ;  /* 0x0000002c201c723c */ /* 0x044ff0000000181c */
[C---:B------:R-:W-:Y:S07]  /*edd0*/  HMMA.16816.F32 R24, R32.reuse, R46, R24 ;  /* 0x0000002e2018723c */ /* 0x040fee0000001818 */
[----:B------:R-:W-:Y:S01]  /*ede0*/  IMAD R47, R2, 0x20, R41 ;  /* 0x00000020022f7824 */ /* 0x000fe200078e0229 */
[----:B---3--:R-:W-:Y:S01]  /*edf0*/  HMMA.16816.F32 R20, R32, R96, R20 ;  /* 0x000000602014723c */ /* 0x008fe20000001814 */
[----:B------:R-:W-:-:S02]  /*ee00*/  IADD3 R2, R3, 0x8, RZ ;  /* 0x0000000803027810 */ /* 0x000fc40007ffe0ff */
[----:B------:R-:W-:Y:S02]  /*ee10*/  IADD3 R41, R3, 0x9, RZ ;  /* 0x0000000903297810 */ /* 0x000fe40007ffe0ff */
[CC--:B------:R-:W-:Y:S02]  /*ee20*/  ISETP.GE.AND P1, PT, R2.reuse, R140.reuse, PT ;  /* 0x0000008c0200720c */ /* 0x0c0fe40003f26270 */
[-C--:B------:R-:W-:Y:S01]  /*ee30*/  ISETP.GE.AND P6, PT, R2, R141.reuse, PT ;  /* 0x0000008d0200720c */ /* 0x080fe20003fc6270 */
[----:B------:R-:W-:Y:S01]  /*ee40*/  HMMA.16816.F32 R16, R32, R98, R16 ;  /* 0x000000622010723c */ /* 0x000fe20000001810 */
[C---:B------:R-:W-:Y:S02]  /*ee50*/  ISETP.GE.AND P3, PT, R41.reuse, R140, PT ;  /* 0x0000008c2900720c */ /* 0x040fe40003f66270 */
[----:B------:R-:W-:Y:S02]  /*ee60*/  ISETP.GE.AND P0, PT, R41, R141, PT ;  /* 0x0000008d2900720c */ /* 0x000fe40003f06270 */
[----:B------:R-:W-:-:S02]  /*ee70*/  IADD3 R2, R3, 0x10, RZ ;  /* 0x0000001003027810 */ /* 0x000fc40007ffe0ff */
[----:B------:R-:W-:Y:S01]  /*ee80*/  IADD3 R41, R3, 0x11, RZ ;  /* 0x0000001103297810 */ /* 0x000fe20007ffe0ff */
[C---:B-1----:R-:W-:Y:S01]  /*ee90*/  HMMA.16816.F32 R12, R32.reuse, R100, R12 ;  /* 0x00000064200c723c */ /* 0x042fe2000000180c */
[----:B------:R-:W-:Y:S02]  /*eea0*/  FSEL R99, R29, -INF , !P4 ;  /* 0xff8000001d637808 */ /* 0x000fe40006000000 */
[----:B------:R-:W-:Y:S02]  /*eeb0*/  FSEL R61, R24, -INF , !P1 ;  /* 0xff800000183d7808 */ /* 0x000fe40004800000 */
[----:B------:R-:W-:Y:S02]  /*eec0*/  FSEL R62, R26, -INF , !P6 ;  /* 0xff8000001a3e7808 */ /* 0x000fe40007000000 */
[----:B------:R-:W-:Y:S01]  /*eed0*/  FSEL R97, R25, -INF , !P3 ;  /* 0xff80000019617808 */ /* 0x000fe20005800000 */
[----:B------:R-:W-:Y:S01]  /*eee0*/  HMMA.16816.F32 R8, R32, R102, R8 ;  /* 0x000000662008723c */ /* 0x000fe20000001808 */
[----:B------:R-:W-:-:S02]  /*eef0*/  FSEL R96, R27, -INF , !P0 ;  /* 0xff8000001b607808 */ /* 0x000fc40004000000 */
[CC--:B------:R-:W-:Y:S01]  /*ef00*/  ISETP.GE.AND P4, PT, R2.reuse, R140.reuse, PT ;  /* 0x0000008c0200720c */ /* 0x0c0fe20003f86270 */
[----:B------:R-:W1:Y:S01]  /*ef10*/  LDSM.16.M88.4 R24, [R145+0x8000] ;  /* 0x008000009118783b */ /* 0x000e620000000200 */
[----:B------:R-:W-:Y:S02]  /*ef20*/  ISETP.GE.AND P1, PT, R2, R141, PT ;  /* 0x0000008d0200720c */ /* 0x000fe40003f26270 */
[----:B------:R-:W-:Y:S01]  /*ef30*/  ISETP.GE.AND P6, PT, R41, R140, PT ;  /* 0x0000008c2900720c */ /* 0x000fe20003fc6270 */
[----:B----4-:R-:W-:Y:S01]  /*ef40*/  HMMA.16816.F32 R92, R32, R36, R92 ;  /* 0x00000024205c723c */ /* 0x010fe2000000185c */
[C---:B------:R-:W-:Y:S02]  /*ef50*/  IADD3 R2, R3.reuse, 0x18, RZ ;  /* 0x0000001803027810 */ /* 0x040fe40007ffe0ff */
[----:B------:R-:W-:Y:S02]  /*ef60*/  IADD3 R29, R3, 0x19, RZ ;  /* 0x00000019031d7810 */ /* 0x000fe40007ffe0ff */
[----:B------:R-:W-:-:S02]  /*ef70*/  FSEL R171, R20, -INF , !P4 ;  /* 0xff80000014ab7808 */ /* 0x000fc40006000000 */
[----:B------:R-:W-:Y:S01]  /*ef80*/  FSEL R176, R22, -INF , !P1 ;  /* 0xff80000016b07808 */ /* 0x000fe20004800000 */
[----:B------:R-:W-:Y:S01]  /*ef90*/  HMMA.16816.F32 R88, R32, R38, R88 ;  /* 0x000000262058723c */ /* 0x000fe20000001858 */
        /* <DEDUP_REMOVED lines=9> */
[----:B------:R-:W2:Y:S01]  /*f030*/  LDSM.16.M88.4 R16, [R145+0x8400] ;  /* 0x008400009110783b */ /* 0x000ea20000000200 */
[----:B------:R-:W-:Y:S02]  /*f040*/  ISETP.GE.AND P3, PT, R41, R141, PT ;  /* 0x0000008d2900720c */ /* 0x000fe40003f66270 */
[----:B------:R-:W-:-:S02]  /*f050*/  IADD3 R2, R3, 0x20, RZ ;  /* 0x0000002003027810 */ /* 0x000fc40007ffe0ff */
[----:B------:R-:W-:Y:S02]  /*f060*/  IADD3 R20, R3, 0x21, RZ ;  /* 0x0000002103147810 */ /* 0x000fe40007ffe0ff */
[----:B------:R-:W-:Y:S02]  /*f070*/  FSEL R174, R23, -INF , !P3 ;  /* 0xff80000017ae7808 */ /* 0x000fe40005800000 */
[CC--:B------:R-:W-:Y:S01]  /*f080*/  ISETP.GE.AND P3, PT, R2.reuse, R140.reuse, PT ;  /* 0x0000008c0200720c */ /* 0x0c0fe20003f66270 */
[----:B-1----:R-:W-:Y:S01]  /*f090*/  HMMA.16816.F32 R84, R32, R24, R84 ;  /* 0x000000182054723c */ /* 0x002fe20000001854 */
[-C--:B------:R-:W-:Y:S02]  /*f0a0*/  ISETP.GE.AND P0, PT, R2, R141.reuse, PT ;  /* 0x0000008d0200720c */ /* 0x080fe40003f06270 */
[C---:B------:R-:W-:Y:S02]  /*f0b0*/  ISETP.GE.AND P4, PT, R20.reuse, R140, PT ;  /* 0x0000008c1400720c */ /* 0x040fe40003f86270 */
[----:B------:R-:W-:-:S02]  /*f0c0*/  ISETP.GE.AND P1, PT, R20, R141, PT ;  /* 0x0000008d1400720c */ /* 0x000fc40003f26270 */
[C---:B------:R-:W-:Y:S01]  /*f0d0*/  IADD3 R2, R3.reuse, 0x28, RZ ;  /* 0x0000002803027810 */ /* 0x040fe20007ffe0ff */
[----:B------:R-:W-:Y:S01]  /*f0e0*/  HMMA.16816.F32 R80, R32, R26, R80 ;  /* 0x0000001a2050723c */ /* 0x000fe20000001850 */
[----:B------:R-:W-:Y:S02]  /*f0f0*/  IADD3 R20, R3, 0x29, RZ ;  /* 0x0000002903147810 */ /* 0x000fe40007ffe0ff */
[----:B------:R-:W-:Y:S02]  /*f100*/  FSEL R139, R12, -INF , !P3 ;  /* 0xff8000000c8b7808 */ /* 0x000fe40005800000 */
[----:B------:R-:W-:Y:S02]  /*f110*/  FSEL R168, R14, -INF , !P0 ;  /* 0xff8000000ea87808 */ /* 0x000fe40004000000 */
[C---:B------:R-:W-:Y:S02]  /*f120*/  ISETP.GE.AND P6, PT, R2.reuse, R140, PT ;  /* 0x0000008c0200720c */ /* 0x040fe40003fc6270 */
[----:B------:R-:W-:-:S02]  /*f130*/  ISETP.GE.AND P3, PT, R2, R141, PT ;  /* 0x0000008d0200720c */ /* 0x000fc40003f66270 */
[C---:B------:R-:W-:Y:S02]  /*f140*/  ISETP.GE.AND P0, PT, R20.reuse, R140, PT ;  /* 0x0000008c1400720c */ /* 0x040fe40003f06270 */
[----:B------:R-:W-:Y:S02]  /*f150*/  FSEL R143, R13, -INF , !P4 ;  /* 0xff8000000d8f7808 */ /* 0x000fe40006000000 */
[----:B------:R-:W-:Y:S02]  /*f160*/  ISETP.GE.AND P4, PT, R20, R141, PT ;  /* 0x0000008d1400720c */ /* 0x000fe40003f86270 */
[C---:B------:R-:W-:Y:S02]  /*f170*/  IADD3 R2, R3.reuse, 0x30, RZ ;  /* 0x0000003003027810 */ /* 0x040fe40007ffe0ff */
[----:B------:R-:W-:Y:S02]  /*f180*/  IADD3 R12, R3, 0x31, RZ ;  /* 0x00000031030c7810 */ /* 0x000fe40007ffe0ff */
[----:B------:R-:W-:Y:S01]  /*f190*/  FSEL R167, R8, -INF , !P6 ;  /* 0xff80000008a77808 */ /* 0x000fe20007000000 */
[----:B--2---:R-:W-:Y:S01]  /*f1a0*/  HMMA.16816.F32 R76, R32, R16, R76 ;  /* 0x00000010204c723c */ /* 0x004fe2000000184c */
[----:B------:R-:W-:-:S02]  /*f1b0*/  FSEL R116, R10, -INF , !P3 ;  /* 0xff8000000a747808 */ /* 0x000fc40005800000 */
[----:B------:R-:W-:Y:S02]  /*f1c0*/  FSEL R169, R9, -INF , !P0 ;  /* 0xff80000009a97808 */ /* 0x000fe40004000000 */
[----:B------:R-:W-:Y:S02]  /*f1d0*/  FSEL R172, R15, -INF , !P1 ;  /* 0xff8000000fac7808 */ /* 0x000fe40004800000 */
[-C--:B------:R-:W-:Y:S01]  /*f1e0*/  ISETP.GE.AND P6, PT, R2, R141.reuse, PT ;  /* 0x0000008d0200720c */ /* 0x080fe20003fc6270 */
[----:B------:R-:W-:Y:S01]  /*f1f0*/  HMMA.16816.F32 R72, R32, R18, R72 ;  /* 0x000000122048723c */ /* 0x000fe20000001848 */
[C---:B------:R-:W-:Y:S02]  /*f200*/  ISETP.GE.AND P3, PT, R12.reuse, R140, PT ;  /* 0x0000008c0c00720c */ /* 0x040fe40003f66270 */
[----:B------:R-:W-:Y:S02]  /*f210*/  ISETP.GE.AND P0, PT, R12, R141, PT ;  /* 0x0000008d0c00720c */ /* 0x000fe40003f06270 */
[----:B------:R-:W-:-:S02]  /*f220*/  FSEL R170, R11, -INF , !P4 ;  /* 0xff8000000baa7808 */ /* 0x000fc40006000000 */
[----:B------:R-:W-:Y:S01]  /*f230*/  ISETP.GE.AND P1, PT, R2, R140, PT ;  /* 0x0000008c0200720c */ /* 0x000fe20003f26270 */
[----:B------:R-:W1:Y:S01]  /*f240*/  LDSM.16.M88.4 R8, [R145+0x8800] ;  /* 0x008800009108783b */ /* 0x000e620000000200 */
[C---:B------:R-:W-:Y:S02]  /*f250*/  IADD3 R12, R3.reuse, 0x39, RZ ;  /* 0x00000039030c7810 */ /* 0x040fe40007ffe0ff */
[----:B------:R-:W-:Y:S02]  /*f260*/  IADD3 R2, R3, 0x38, RZ ;  /* 0x0000003803027810 */ /* 0x000fe40007ffe0ff */
[----:B------:R-:W-:Y:S02]  /*f270*/  FSEL R118, R94, -INF , !P6 ;  /* 0xff8000005e767808 */ /* 0x000fe40007000000 */
[----:B------:R-:W-:Y:S02]  /*f280*/  FSEL R133, R93, -INF , !P3 ;  /* 0xff8000005d857808 */ /* 0x000fe40005800000 */
[----:B------:R-:W-:-:S02]  /*f290*/  FSEL R63, R92, -INF , !P1 ;  /* 0xff8000005c3f7808 */ /* 0x000fc40004800000 */
[C---:B------:R-:W-:Y:S02]  /*f2a0*/  ISETP.GE.AND P6, PT, R12.reuse, R140, PT ;  /* 0x0000008c0c00720c */ /* 0x040fe40003fc6270 */
[-C--:B------:R-:W-:Y:S02]  /*f2b0*/  ISETP.GE.AND P3, PT, R12, R141.reuse, PT ;  /* 0x0000008d0c00720c */ /* 0x080fe40003f66270 */
[----:B------:R-:W-:Y:S02]  /*f2c0*/  ISETP.GE.AND P1, PT, R2, R141, PT ;  /* 0x0000008d0200720c */ /* 0x000fe40003f26270 */
[----:B------:R-:W-:Y:S02]  /*f2d0*/  IADD3 R12, R3, 0x41, RZ ;  /* 0x00000041030c7810 */ /* 0x000fe40007ffe0ff */
[----:B------:R-:W-:Y:S02]  /*f2e0*/  FSEL R132, R90, -INF , !P1 ;  /* 0xff8000005a847808 */ /* 0x000fe40004800000 */
[----:B------:R-:W-:-:S02]  /*f2f0*/  FSEL R137, R89, -INF , !P6 ;  /* 0xff80000059897808 */ /* 0x000fc40007000000 */
[CC--:B------:R-:W-:Y:S02]  /*f300*/  ISETP.GE.AND P1, PT, R12.reuse, R140.reuse, PT ;  /* 0x0000008c0c00720c */ /* 0x0c0fe40003f26270 */
[----:B------:R-:W-:Y:S02]  /*f310*/  ISETP.GE.AND P6, PT, R12, R141, PT ;  /* 0x0000008d0c00720c */ /* 0x000fe40003fc6270 */
[----:B------:R-:W2:Y:S01]  /*f320*/  LDSM.16.M88.4 R12, [R145+0x8c00] ;  /* 0x008c0000910c783b */ /* 0x000ea20000000200 */
[----:B------:R-:W-:Y:S01]  /*f330*/  ISETP.GE.AND P4, PT, R2, R140, PT ;  /* 0x0000008c0200720c */ /* 0x000fe20003f86270 */
[----:B------:R-:W-:-:S04]  /*f340*/  DEPBAR.LE SB0, 0x0 ;  /* 0x000080000000791a */ /* 0x000fc80000000000 */
[----:B------:R-:W-:Y:S02]  /*f350*/  IADD3 R2, R3, 0x40, RZ ;  /* 0x0000004003027810 */ /* 0x000fe40007ffe0ff */
[----:B------:R-:W-:Y:S02]  /*f360*/  FSEL R120, R95, -INF , !P0 ;  /* 0xff8000005f787808 */ /* 0x000fe40004000000 */
[----:B------:R-:W-:Y:S02]  /*f370*/  FSEL R135, R88, -INF , !P4 ;  /* 0xff80000058877808 */ /* 0x000fe40006000000 */
[C---:B------:R-:W-:Y:S01]  /*f380*/  ISETP.GE.AND P0, PT, R2.reuse, R140, PT ;  /* 0x0000008c0200720c */ /* 0x040fe20003f06270 */
[----:B-1----:R-:W-:Y:S01]  /*f390*/  HMMA.16816.F32 R68, R32, R8, R68 ;  /* 0x000000082044723c */ /* 0x002fe20000001844 */
[----:B------:R-:W-:Y:S02]  /*f3a0*/  ISETP.GE.AND P4, PT, R2, R141, PT ;  /* 0x0000008d0200720c */ /* 0x000fe40003f86270 */
[----:B------:R-:W-:-:S02]  /*f3b0*/  IADD3 R2, R3, 0x48, RZ ;  /* 0x0000004803027810 */ /* 0x000fc40007ffe0ff */
[----:B------:R-:W-:Y:S02]  /*f3c0*/  IADD3 R16, R3, 0x49, RZ ;  /* 0x0000004903107810 */ /* 0x000fe40007ffe0ff */
[----:B------:R-:W-:Y:S01]  /*f3d0*/  FSEL R130, R91, -INF , !P3 ;  /* 0xff8000005b827808 */ /* 0x000fe20005800000 */
[----:B------:R-:W-:Y:S01]  /*f3e0*/  HMMA.16816.F32 R64, R32, R10, R64 ;  /* 0x0000000a2040723c */ /* 0x000fe20000001840 */
[----:B------:R-:W-:Y:S02]  /*f3f0*/  FSEL R127, R84, -INF , !P0 ;  /* 0xff800000547f7808 */ /* 0x000fe40004000000 */
[----:B------:R-:W-:Y:S02]  /*f400*/  FSEL R136, R86, -INF , !P4 ;  /* 0xff80000056887808 */ /* 0x000fe40006000000 */
[----:B------:R-:W-:Y:S01]  /*f410*/  FSEL R125, R85, -INF , !P1 ;  /* 0xff800000557d7808 */ /* 0x000fe20004800000 */
[----:B------:R-:W-:Y:S01]  /*f420*/  BAR.SYNC.DEFER_BLOCKING 0x0 ;  /* 0x0000000000007b1d */ /* 0x000fe20000010000 */
[----:B------:R-:W-:-:S02]  /*f430*/  ISETP.GE.AND P3, PT, R2, R140, PT ;  /* 0x0000008c0200720c */ /* 0x000fc40003f66270 */
[-C--:B------:R-:W-:Y:S02]  /*f440*/  ISETP.GE.AND P0, PT, R2, R141.reuse, PT ;  /* 0x0000008d0200720c */ /* 0x080fe40003f06270 */
[C---:B------:R-:W-:Y:S02]  /*f450*/  ISETP.GE.AND P4, PT, R16.reuse, R140, PT ;  /* 0x0000008c1000720c */ /* 0x040fe40003f86270 */
[----:B------:R-:W-:Y:S02]  /*f460*/  ISETP.GE.AND P1, PT, R16, R141, PT ;  /* 0x0000008d1000720c */ /* 0x000fe40003f26270 */
[C---:B------:R-:W-:Y:S02]  /*f470*/  IADD3 R2, R3.reuse, 0x50, RZ ;  /* 0x0000005003027810 */ /* 0x040fe40007ffe0ff */
[----:B------:R-:W-:Y:S02]  /*f480*/  IADD3 R16, R3, 0x51, RZ ;  /* 0x0000005103107810 */ /* 0x000fe40007ffe0ff */
[----:B------:R-:W-:Y:S01]  /*f490*/  FSEL R138, R87, -INF , !P6 ;  /* 0xff800000578a7808 */ /* 0x000fe20007000000 */
[----:B--2---:R-:W-:Y:S01]  /*f4a0*/  HMMA.16816.F32 R4, R32, R14, R4 ;  /* 0x0000000e2004723c */ /* 0x004fe20000001804 */
[----:B------:R-:W-:-:S02]  /*f4b0*/  FSEL R131, R80, -INF , !P3 ;  /* 0xff80000050837808 */ /* 0x000fc40005800000 */
[----:B------:R-:W-:Y:S02]  /*f4c0*/  FSEL R134, R82, -INF , !P0 ;  /* 0xff80000052867808 */ /* 0x000fe40004000000 */
[CC--:B------:R-:W-:Y:S02]  /*f4d0*/  ISETP.GE.AND P6, PT, R2.reuse, R140.reuse, PT ;  /* 0x0000008c0200720c */ /* 0x0c0fe40003fc6270 */
[----:B------:R-:W-:Y:S02]  /*f4e0*/  ISETP.GE.AND P3, PT, R2, R141, PT ;  /* 0x0000008d0200720c */ /* 0x000fe40003f66270 */
[----:B------:R-:W-:Y:S02]  /*f4f0*/  ISETP.GE.AND P0, PT, R16, R140, PT ;  /* 0x0000008c1000720c */ /* 0x000fe40003f06270 */
[C---:B------:R-:W-:Y:S02]  /*f500*/  IADD3 R2, R3.reuse, 0x58, RZ ;  /* 0x0000005803027810 */ /* 0x040fe40007ffe0ff */
[----:B------:R-:W-:-:S02]  /*f510*/  IADD3 R8, R3, 0x59, RZ ;  /* 0x0000005903087810 */ /* 0x000fc40007ffe0ff */
[----:B------:R-:W-:Y:S02]  /*f520*/  FSEL R119, R76, -INF , !P6 ;  /* 0xff8000004c777808 */ /* 0x000fe40007000000 */
[----:B------:R-:W-:Y:S02]  /*f530*/  FSEL R126, R78, -INF , !P3 ;  /* 0xff8000004e7e7808 */ /* 0x000fe40005800000 */
[----:B------:R-:W-:Y:S02]  /*f540*/  FSEL R117, R77, -INF , !P0 ;  /* 0xff8000004d757808 */ /* 0x000fe40004000000 */
[-C--:B------:R-:W-:Y:S02]  /*f550*/  ISETP.GE.AND P6, PT, R2, R141.reuse, PT ;  /* 0x0000008d0200720c */ /* 0x080fe40003fc6270 */
[C---:B------:R-:W-:Y:S02]  /*f560*/  ISETP.GE.AND P3, PT, R8.reuse, R140, PT ;  /* 0x0000008c0800720c */ /* 0x040fe40003f66270 */
[----:B------:R-:W-:-:S02]  /*f570*/  ISETP.GE.AND P0, PT, R8, R141, PT ;  /* 0x0000008d0800720c */ /* 0x000fc40003f06270 */
[----:B------:R-:W-:Y:S02]  /*f580*/  IADD3 R8, R3, 0x61, RZ ;  /* 0x0000006103087810 */ /* 0x000fe40007ffe0ff */
[----:B------:R-:W-:Y:S02]  /*f590*/  FSEL R122, R74, -INF , !P6 ;  /* 0xff8000004a7a7808 */ /* 0x000fe40007000000 */
[----:B------:R-:W-:Y:S02]  /*f5a0*/  FSEL R121, R73, -INF , !P3 ;  /* 0xff80000049797808 */ /* 0x000fe40005800000 */
[C---:B------:R-:W-:Y:S02]  /*f5b0*/  ISETP.GE.AND P6, PT, R8.reuse, R140, PT ;  /* 0x0000008c0800720c */ /* 0x040fe40003fc6270 */
[----:B------:R-:W-:Y:S02]  /*f5c0*/  ISETP.GE.AND P3, PT, R8, R141, PT ;  /* 0x0000008d0800720c */ /* 0x000fe40003f66270 */
[----:B------:R-:W-:Y:S01]  /*f5d0*/  HMMA.16816.F32 R8, R32, R12, R52 ;  /* 0x0000000c2008723c */ /* 0x000fe20000001834 */
[----:B------:R-:W-:-:S02]  /*f5e0*/  FSEL R129, R81, -INF , !P4 ;  /* 0xff80000051817808 */ /* 0x000fc40006000000 */
[----:B------:R-:W-:Y:S02]  /*f5f0*/  FSEL R166, R83, -INF , !P1 ;  /* 0xff80000053a67808 */ /* 0x000fe40004800000 */
[----:B------:R-:W-:Y:S02]  /*f600*/  ISETP.GE.AND P4, PT, R16, R141, PT ;  /* 0x0000008d1000720c */ /* 0x000fe40003f86270 */
        /* <DEDUP_REMOVED lines=11> */
[C---:B------:R-:W-:Y:S02]  /*f6c0*/  IADD3 R2, R3.reuse, 0x70, RZ ;  /* 0x0000007003027810 */ /* 0x040fe40007ffe0ff */
[----:B------:R-:W-:Y:S02]  /*f6d0*/  FSEL R49, R64, -INF , !P0 ;  /* 0xff80000040317808 */ /* 0x000fe40004000000 */
[----:B------:R-:W-:Y:S02]  /*f6e0*/  ISETP.GE.AND P0, PT, R2, R141, PT ;  /* 0x0000008d0200720c */ /* 0x000fe40003f06270 */
[----:B------:R-:W-:Y:S02]  /*f6f0*/  IADD3 R12, R3, 0x69, RZ ;  /* 0x00000069030c7810 */ /* 0x000fe40007ffe0ff */
[----:B------:R-:W-:-:S02]  /*f700*/  FSEL R21, R10, -INF , !P0 ;  /* 0xff8000000a157808 */ /* 0x000fc40004000000 */
[----:B------:R-:W-:Y:S02]  /*f710*/  ISETP.GE.AND P0, PT, R3, R140, PT ;  /* 0x0000008c0300720c */ /* 0x000fe40003f06270 */
[----:B------:R-:W-:Y:S02]  /*f720*/  FSEL R46, R70, -INF , !P1 ;  /* 0xff800000462e7808 */ /* 0x000fe40004800000 */
[----:B------:R-:W-:Y:S02]  /*f730*/  FSEL R28, R28, -INF , !P0 ;  /* 0xff8000001c1c7808 */ /* 0x000fe40004000000 */
[----:B------:R-:W-:Y:S02]  /*f740*/  FSEL R45, R71, -INF , !P3 ;  /* 0xff800000472d7808 */ /* 0x000fe40005800000 */
[----:B------:R-:W-:Y:S02]  /*f750*/  ISETP.GT.AND P0, PT, R161, R150, PT ;  /* 0x00000096a100720c */ /* 0x000fe40003f04270 */
        /* <DEDUP_REMOVED lines=15> */
[----:B------:R-:W-:Y:S02]  /*f850*/  FSEL R8, R31, -INF , !P5 ;  /* 0xff8000001f087808 */ /* 0x000fe40006800000 */
[CC--:B------:R-:W-:Y:S02]  /*f860*/  ISETP.GE.AND P6, PT, R12.reuse, R140.reuse, PT ;  /* 0x0000008c0c00720c */ /* 0x0c0fe40003fc6270 */
[-C--:B------:R-:W-:Y:S02]  /*f870*/  ISETP.GE.AND P3, PT, R12, R141.reuse, PT ;  /* 0x0000008d0c00720c */ /* 0x080fe40003f66270 */
[----:B------:R-:W-:Y:S01]  /*f880*/  ISETP.GE.AND P4, PT, R3, R141, PT ;  /* 0x0000008d0300720c */ /* 0x000fe20003f86270 */
[----:B------:R-:W-:Y:S01]  /*f890*/  IMAD.IADD R3, R40, 0x1, R47 ;  /* 0x0000000128037824 */ /* 0x000fe200078e022f */
        /* <DEDUP_REMOVED lines=9> */
[----:B------:R-:W-:Y:S02]  /*f930*/  IABS R2, c[0x0][0x2d0] ;  /* 0x0000b40000027a13 */ /* 0x000fe40000000000 */
[----:B------:R-:W-:-:S02]  /*f940*/  IADD3 R10, R0, -0x80, RZ ;  /* 0xffffff80000a7810 */ /* 0x000fc40007ffe0ff */
[----:B------:R-:W1:Y:S01]  /*f950*/  I2F.RP R5, R2 ;  /* 0x0000000200057306 */ /* 0x000e620000209400 */
        /* <DEDUP_REMOVED lines=24> */
[----:B------:R-:W-:Y:S02]  /*fae0*/  ISETP.GE.AND P1, PT, R10, RZ, PT ;  /* 0x000000ff0a00720c */ /* 0x000fe40003f26270 */
[-C--:B------:R-:W-:Y:S02]  /*faf0*/  ISETP.GE.U32.AND P6, PT, R7, R2.reuse, PT ;  /* 0x000000020700720c */ /* 0x080fe40003fc6070 */
[----:B------:R-:W-:Y:S02]  /*fb00*/  ISETP.GE.U32.AND P5, PT, R5, R2, PT ;  /* 0x000000020500720c */ /* 0x000fe40003fa6070 */
[----:B------:R-:W-:Y:S02]  /*fb10*/  @!P3 IADD3 R9, R9, 0x1, RZ ;  /* 0x000000010909b810 */ /* 0x000fe40007ffe0ff */
[----:B------:R-:W-:-:S07]  /*fb20*/  ISETP.NE.AND P3, PT, RZ, c[0x0][0x2d0], PT ;  /* 0x0000b400ff007a0c */ /* 0x000fce0003f65270 */
        /* <DEDUP_REMOVED lines=26> */
.L_x_2800:
[----:B------:R-:W-:-:S05]  /*fcd0*/  IMAD.MOV.U32 R7, RZ, RZ, c[0x0][0x198] ;  /* 0x00006600ff077624 */ /* 0x000fca00078e00ff */
[----:B------:R-:W-:-:S04]  /*fce0*/  LEA R7, -R7, RZ, 0x7 ;  /* 0x000000ff07077211 */ /* 0x000fc800078e39ff */
[----:B------:R-:W-:Y:S02]  /*fcf0*/  SHF.R.S32.HI R5, RZ, 0x1f, R7 ;  /* 0x0000001fff057819 */ /* 0x000fe40000011407 */
.L_x_2801:
        /* <DEDUP_REMOVED lines=40> */
.L_x_2799:
        /* <DEDUP_REMOVED lines=67> */
[----:B------:R-:W-:Y:S01]  /*103b0*/  FMNMX.FTZ R5, R20, R5, !PT ;  /* 0x0000000514057209 */ /* 0x000fe20007810000 */
[----:B------:R-:W-:Y:S03]  /*103c0*/  LDSM.16.MT88.4 R16, [R146+0xb800] ;  /* 0x00b800009210783b */ /* 0x000fe60000004200 */
        /* <DEDUP_REMOVED lines=24> */
[----:B------:R-:W-:Y:S01]  /*10550*/  MUFU.EX2 R59, R59 ;  /* 0x0000003b003b7308 */ /* 0x000fe20000000800 */
[--C-:B------:R-:W-:Y:S02]  /*10560*/  FFMA.FTZ R61, R30, c[0x0][0x23c], -R53.reuse ;  /* 0x00008f001e3d7a23 */ /* 0x100fe40000010835 */
[--C-:B------:R-:W-:Y:S02]  /*10570*/  FFMA.FTZ R64, R8, c[0x0][0x23c], -R53.reuse ;  /* 0x00008f0008407a23 */ /* 0x100fe40000010835 */
[--C-:B------:R-:W-:Y:S01]  /*10580*/  FFMA.FTZ R62, R62, c[0x0][0x23c], -R53.reuse ;  /* 0x00008f003e3e7a23 */ /* 0x100fe20000010835 */
[----:B------:R-:W-:Y:S01]  /*10590*/  LDSM.16.MT88.4 R8, [R144+0x9400] ;  /* 0x009400009008783b */ /* 0x000fe20000004200 */
[--C-:B------:R-:W-:Y:S01]  /*105a0*/  FFMA.FTZ R39, R96, c[0x0][0x23c], -R53.reuse ;  /* 0x00008f0060277a23 */ /* 0x100fe20000010835 */
[----:B------:R-:W1:Y:S01]  /*105b0*/  MUFU.EX2 R58, R58 ;  /* 0x0000003a003a7308 */ /* 0x000e620000000800 */
[----:B------:R-:W-:Y:S01]  /*105c0*/  FFMA.FTZ R36, R107, c[0x0][0x23c], -R60 ;  /* 0x00008f006b247a23 */ /* 0x000fe2000001083c */
[----:B------:R-:W2:Y:S01]  /*105d0*/  LDSM.16.MT88.4 R96, [R146+0xd000] ;  /* 0x00d000009260783b */ /* 0x000ea20000004200 */
[----:B------:R-:W-:-:S02]  /*105e0*/  FFMA.FTZ R35, R176, c[0x0][0x23c], -R53 ;  /* 0x00008f00b0237a23 */ /* 0x000fc40000010835 */
[--C-:B------:R-:W-:Y:S02]  /*105f0*/  FFMA.FTZ R34, R174, c[0x0][0x23c], -R53.reuse ;  /* 0x00008f00ae227a23 */ /* 0x100fe40000010835 */
[--C-:B------:R-:W-:Y:S01]  /*10600*/  FFMA.FTZ R32, R104, c[0x0][0x23c], -R53.reuse ;  /* 0x00008f0068207a23 */ /* 0x100fe20000010835 */
[----:B------:R-:W3:Y:S01]  /*10610*/  MUFU.EX2 R54, R54 ;  /* 0x0000003600367308 */ /* 0x000ee20000000800 */
[----:B------:R-:W-:Y:S02]  /*10620*/  FFMA.FTZ R29, R106, c[0x0][0x23c], -R53 ;  /* 0x00008f006a1d7a23 */ /* 0x000fe40000010835 */
[--C-:B------:R-:W-:Y:S02]  /*10630*/  FFMA.FTZ R31, R139, c[0x0][0x23c], -R60.reuse ;  /* 0x00008f008b1f7a23 */ /* 0x100fe4000001083c */
[--C-:B------:R-:W-:Y:S02]  /*10640*/  FFMA.FTZ R28, R143, c[0x0][0x23c], -R60.reuse ;  /* 0x00008f008f1c7a23 */ /* 0x100fe4000001083c */
[--C-:B------:R-:W-:Y:S01]  /*10650*/  FFMA.FTZ R27, R167, c[0x0][0x23c], -R60.reuse ;  /* 0x00008f00a71b7a23 */ /* 0x100fe2000001083c */
[----:B------:R-:W-:Y:S01]  /*10660*/  MUFU.EX2 R61, R61 ;  /* 0x0000003d003d7308 */ /* 0x000fe20000000800 */
[----:B-1----:R-:W-:Y:S01]  /*10670*/  F2FP.PACK_AB R100, R58, R59 ;  /* 0x0000003b3a64723e */ /* 0x002fe200000000ff */
[----:B------:R-:W-:-:S02]  /*10680*/  FFMA.FTZ R24, R169, c[0x0][0x23c], -R60 ;  /* 0x00008f00a9187a23 */ /* 0x000fc4000001083c */
[--C-:B------:R-:W-:Y:S02]  /*10690*/  FFMA.FTZ R30, R168, c[0x0][0x23c], -R53.reuse ;  /* 0x00008f00a81e7a23 */ /* 0x100fe40000010835 */
[--C-:B------:R-:W-:Y:S02]  /*106a0*/  FFMA.FTZ R25, R172, c[0x0][0x23c], -R53.reuse ;  /* 0x00008f00ac197a23 */ /* 0x100fe40000010835 */
[----:B------:R-:W1:Y:S01]  /*106b0*/  MUFU.EX2 R64, R64 ;  /* 0x0000004000407308 */ /* 0x000e620000000800 */
[----:B---3--:R-:W-:Y:S01]  /*106c0*/  F2FP.PACK_AB R102, R54, R55 ;  /* 0x000000373666723e */ /* 0x008fe200000000ff */
[--C-:B------:R-:W-:Y:S02]  /*106d0*/  FFMA.FTZ R26, R116, c[0x0][0x23c], -R53.reuse ;  /* 0x00008f00741a7a23 */ /* 0x100fe40000010835 */
        /* <DEDUP_REMOVED lines=17> */
[----:B---3--:R-:W-:Y:S01]  /*107f0*/  F2FP.PACK_AB R103, R39, R62 ;  /* 0x0000003e2767723e */ /* 0x008fe200000000ff */
        /* <DEDUP_REMOVED lines=28> */
[C---:B------:R-:W-:Y:S01]  /*109c0*/  HMMA.16816.F32 R88, R100.reuse, R108, RZ ;  /* 0x0000006c6458723c */ /* 0x040fe200000018ff */
[----:B------:R-:W-:Y:S01]  /*109d0*/  FFMA.FTZ R49, R52, c[0x0][0x23c], -R60 ;  /* 0x00008f0034317a23 */ /* 0x000fe2000001083c */
[----:B------:R-:W-:Y:S01]  /*109e0*/  MUFU.EX2 R32, R32 ;  /* 0x0000002000207308 */ /* 0x000fe20000000800 */
[--C-:B------:R-:W-:Y:S02]  /*109f0*/  FFMA.FTZ R46, R46, c[0x0][0x23c], -R53.reuse ;  /* 0x00008f002e2e7a23 */ /* 0x100fe40000010835 */
[----:B------:R-:W-:Y:S02]  /*10a00*/  FFMA.FTZ R45, R45, c[0x0][0x23c], -R53 ;  /* 0x00008f002d2d7a23 */ /* 0x000fe40000010835 */
[----:B------:R-:W-:Y:S01]  /*10a10*/  FADD.FTZ R61, R61, R64 ;  /* 0x000000403d3d7221 */ /* 0x000fe20000010000 */
[----:B--2---:R-:W-:Y:S01]  /*10a20*/  HMMA.16816.F32 R92, R100, R96, RZ ;  /* 0x00000060645c723c */ /* 0x004fe200000018ff */
[----:B------:R-:W-:Y:S01]  /*10a30*/  FFMA.FTZ R41, R41, c[0x0][0x23c], -R60 ;  /* 0x00008f0029297a23 */ /* 0x000fe2000001083c */
[----:B------:R-:W2:Y:S01]  /*10a40*/  MUFU.EX2 R29, R29 ;  /* 0x0000001d001d7308 */ /* 0x000ea20000000800 */
[----:B------:R-:W-:-:S02]  /*10a50*/  FADD.FTZ R62, R62, R61 ;  /* 0x0000003d3e3e7221 */ /* 0x000fc40000010000 */
[----:B------:R-:W-:Y:S02]  /*10a60*/  FFMA.FTZ R52, R44, c[0x0][0x23c], -R53 ;  /* 0x00008f002c347a23 */ /* 0x000fe40000010835 */
[----:B------:R-:W-:Y:S01]  /*10a70*/  FADD.FTZ R62, R39, R62 ;  /* 0x0000003e273e7221 */ /* 0x000fe20000010000 */
[C---:B------:R-:W-:Y:S02]  /*10a80*/  HMMA.16816.F32 R76, R100.reuse, R78, RZ ;  /* 0x0000004e644c723c */ /* 0x040fe400000018ff */
[----:B------:R-:W-:Y:S06]  /*10a90*/  MUFU.EX2 R31, R31 ;  /* 0x0000001f001f7308 */ /* 0x000fec0000000800 */
        /* <DEDUP_REMOVED lines=10> */
[----:B---3--:R-:W-:Y:S01]  /*10b40*/  F2FP.PACK_AB R5, R34, R35 ;  /* 0x000000232205723e */ /* 0x008fe200000000ff */
[----:B------:R-:W1:Y:S01]  /*10b50*/  MUFU.EX2 R25, R25 ;  /* 0x0000001900197308 */ /* 0x000e620000000800 */
[----:B------:R-:W-:-:S04]  /*10b60*/  FADD.FTZ R35, R35, R62 ;  /* 0x0000003e23237221 */ /* 0x000fc80000010000 */
[----:B------:R-:W-:Y:S01]  /*10b70*/  F2FP.PACK_AB R6, R33, R36 ;  /* 0x000000242106723e */ /* 0x000fe200000000ff */
[----:B------:R-:W-:Y:S01]  /*10b80*/  FADD.FTZ R35, R34, R35 ;  /* 0x0000002322237221 */ /* 0x000fe20000010000 */
[----:B--2---:R-:W-:Y:S01]  /*10b90*/  F2FP.PACK_AB R7, R29, R32 ;  /* 0x000000201d07723e */ /* 0x004fe200000000ff */
[----:B------:R-:W-:Y:S02]  /*10ba0*/  MUFU.EX2 R26, R26 ;  /* 0x0000001a001a7308 */ /* 0x000fe40000000800 */
[----:B------:R-:W-:-:S04]  /*10bb0*/  FADD.FTZ R32, R32, R35 ;  /* 0x0000002320207221 */ /* 0x000fc80000010000 */
[C---:B------:R-:W-:Y:S01]  /*10bc0*/  HMMA.16816.F32 R112, R4.reuse, R12, R112 ;  /* 0x0000000c0470723c */ /* 0x040fe20000001870 */
[----:B------:R-:W-:Y:S01]  /*10bd0*/  FADD.FTZ R29, R29, R32 ;  /* 0x000000201d1d7221 */ /* 0x000fe20000010000 */
        /* <DEDUP_REMOVED lines=8> */
[----:B------:R-:W-:Y:S08]  /*10c60*/  MUFU.EX2 R66, R66 ;  /* 0x0000004200427308 */ /* 0x000ff00000000800 */
[----:B------:R-:W-:Y:S08]  /*10c70*/  MUFU.EX2 R43, R43 ;  /* 0x0000002b002b7308 */ /* 0x000ff00000000800 */
[----:B------:R-:W-:Y:S01]  /*10c80*/  MUFU.EX2 R65, R65 ;  /* 0x0000004100417308 */ /* 0x000fe20000000800 */
[C---:B---3--:R-:W-:Y:S07]  /*10c90*/  HMMA.16816.F32 R80, R4.reuse, R12, R80 ;  /* 0x0000000c0450723c */ /* 0x048fee0000001850 */
[----:B------:R-:W3:Y:S01]  /*10ca0*/  MUFU.EX2 R118, R118 ;  /* 0x0000007600767308 */ /* 0x000ee20000000800 */
[C---:B------:R-:W-:Y:S01]  /*10cb0*/  HMMA.16816.F32 R84, R4.reuse, R14, R84 ;  /* 0x0000000e0454723c */ /* 0x040fe20000001854 */
[----:B------:R-:W2:Y:S06]  /*10cc0*/  LDSM.16.MT88.4 R12, [R146+0xd400] ;  /* 0x00d40000920c783b */ /* 0x000eac0000004200 */
[----:B------:R-:W-:Y:S01]  /*10cd0*/  MUFU.EX2 R120, R120 ;  /* 0x0000007800787308 */ /* 0x000fe20000000800 */
[C---:B-1----:R-:W-:Y:S07]  /*10ce0*/  HMMA.16816.F32 R88, R4.reuse, R8, R88 ;  /* 0x000000080458723c */ /* 0x042fee0000001858 */
[----:B------:R-:W1:Y:S01]  /*10cf0*/  MUFU.EX2 R67, R67 ;  /* 0x0000004300437308 */ /* 0x000e620000000800 */
[C---:B------:R-:W-:Y:S01]  /*10d00*/  HMMA.16816.F32 R108, R4.reuse, R10, R108 ;  /* 0x0000000a046c723c */ /* 0x040fe2000000186c */
[----:B------:R-:W1:Y:S06]  /*10d10*/  LDSM.16.MT88.4 R8, [R144+0xd400] ;  /* 0x00d400009008783b */ /* 0x000e6c0000004200 */
[----:B------:R-:W-:Y:S08]  /*10d20*/  MUFU.EX2 R132, R132 ;  /* 0x0000008400847308 */ /* 0x000ff00000000800 */
[----:B------:R-:W1:Y:S08]  /*10d30*/  MUFU.EX2 R127, R127 ;  /* 0x0000007f007f7308 */ /* 0x000e700000000800 */
[----:B------:R-:W-:Y:S01]  /*10d40*/  MUFU.EX2 R125, R125 ;  /* 0x0000007d007d7308 */ /* 0x000fe20000000800 */
[C---:B--2---:R-:W-:Y:S07]  /*10d50*/  HMMA.16816.F32 R92, R4.reuse, R12, R92 ;  /* 0x0000000c045c723c */ /* 0x044fee000000185c */
[----:B------:R-:W-:Y:S01]  /*10d60*/  MUFU.EX2 R130, R130 ;  /* 0x0000008200827308 */ /* 0x000fe20000000800 */
[C---:B------:R-:W-:Y:S01]  /*10d70*/  HMMA.16816.F32 R96, R4.reuse, R14, R96 ;  /* 0x0000000e0460723c */ /* 0x040fe20000001860 */
[----:B------:R-:W2:Y:S06]  /*10d80*/  LDSM.16.MT88.4 R12, [R146+0x9800] ;  /* 0x00980000920c783b */ /* 0x000eac0000004200 */
[----:B------:R-:W-:Y:S01]  /*10d90*/  MUFU.EX2 R136, R136 ;  /* 0x0000008800887308 */ /* 0x000fe20000000800 */
[C---:B-1----:R-:W-:Y:S07]  /*10da0*/  HMMA.16816.F32 R104, R4.reuse, R8, R104 ;  /* 0x000000080468723c */ /* 0x042fee0000001868 */
[----:B------:R-:W1:Y:S01]  /*10db0*/  MUFU.EX2 R131, R131 ;  /* 0x0000008300837308 */ /* 0x000e620000000800 */
[----:B------:R-:W-:Y:S01]  /*10dc0*/  HMMA.16816.F32 R100, R4, R10, R100 ;  /* 0x0000000a0464723c */ /* 0x000fe20000001864 */
[----:B------:R-:W1:Y:S06]  /*10dd0*/  LDSM.16.MT88.4 R8, [R144+0x9800] ;  /* 0x009800009008783b */ /* 0x000e6c0000004200 */
[----:B------:R-:W-:Y:S01]  /*10de0*/  MUFU.EX2 R134, R134 ;  /* 0x0000008600867308 */ /* 0x000fe20000000800 */
[----:B----4-:R-:W-:-:S02]  /*10df0*/  F2FP.PACK_AB R4, R28, R31 ;  /* 0x0000001f1c04723e */ /* 0x010fc400000000ff */
[----:B------:R-:W-:-:S05]  /*10e00*/  F2FP.PACK_AB R5, R25, R30 ;  /* 0x0000001e1905723e */ /* 0x000fca00000000ff */
[----:B------:R-:W4:Y:S01]  /*10e10*/  MUFU.EX2 R129, R129 ;  /* 0x0000008100817308 */ /* 0x000f220000000800 */
[----:B------:R-:W-:Y:S01]  /*10e20*/  F2FP.PACK_AB R6, R24, R27 ;  /* 0x0000001b1806723e */ /* 0x000fe200000000ff */
[----:B------:R-:W-:Y:S01]  /*10e30*/  FADD.FTZ R30, R30, R29 ;  /* 0x0000001d1e1e7221 */ /* 0x000fe20000010000 */
[----:B------:R-:W-:-:S03]  /*10e40*/  F2FP.PACK_AB R7, R3, R26 ;  /* 0x0000001a0307723e */ /* 0x000fc600000000ff */
[----:B------:R-:W-:Y:S02]  /*10e50*/  FADD.FTZ R25, R25, R30 ;  /* 0x0000001e19197221 */ /* 0x000fe40000010000 */
[----:B------:R-:W-:Y:S02]  /*10e60*/  MUFU.EX2 R158, R158 ;  /* 0x0000009e009e7308 */ /* 0x000fe40000000800 */
[----:B------:R-:W-:Y:S01]  /*10e70*/  HMMA.16816.F32 R80, R4, R16, R80 ;  /* 0x000000100450723c */ /* 0x000fe20000001850 */
[----:B------:R-:W-:-:S04]  /*10e80*/  FADD.FTZ R26, R26, R25 ;  /* 0x000000191a1a7221 */ /* 0x000fc80000010000 */
[----:B------:R-:W-:Y:S01]  /*10e90*/  FADD.FTZ R26, R3, R26 ;  /* 0x0000001a031a7221 */ /* 0x000fe20000010000 */
[----:B------:R-:W1:Y:S02]  /*10ea0*/  MUFU.EX2 R119, R119 ;  /* 0x0000007700777308 */ /* 0x000e640000000800 */
[C---:B--2---:R-:W-:Y:S06]  /*10eb0*/  HMMA.16816.F32 R112, R4.reuse, R12, R112 ;  /* 0x0000000c0470723c */ /* 0x044fec0000001870 */
[----:B------:R-:W-:Y:S02]  /*10ec0*/  MUFU.EX2 R138, R138 ;  /* 0x0000008a008a7308 */ /* 0x000fe40000000800 */
[C---:B------:R-:W-:Y:S01]  /*10ed0*/  HMMA.16816.F32 R68, R4.reuse, R14, R68 ;  /* 0x0000000e0444723c */ /* 0x040fe20000001844 */
[----:B------:R-:W2:Y:S05]  /*10ee0*/  LDSM.16.MT88.4 R12, [R144+0xb800] ;  /* 0x00b80000900c783b */ /* 0x000eaa0000004200 */
[----:B------:R-:W-:Y:S02]  /*10ef0*/  MUFU.EX2 R117, R117 ;  /* 0x0000007500757308 */ /* 0x000fe40000000800 */
[C---:B-1----:R-:W-:Y:S06]  /*10f00*/  HMMA.16816.F32 R72, R4.reuse, R8, R72 ;  /* 0x000000080448723c */ /* 0x042fec0000001848 */
[----:B------:R-:W-:Y:S02]  /*10f10*/  MUFU.EX2 R121, R121 ;  /* 0x0000007900797308 */ /* 0x000fe40000000800 */
[C---:B------:R-:W-:Y:S01]  /*10f20*/  HMMA.16816.F32 R76, R4.reuse, R10, R76 ;  /* 0x0000000a044c723c */ /* 0x040fe2000000184c */
[----:B------:R-:W1:Y:S05]  /*10f30*/  LDSM.16.MT88.4 R8, [R146+0xd800] ;  /* 0x00d800009208783b */ /* 0x000e6a0000004200 */
[----:B------:R-:W1:Y:S02]  /*10f40*/  MUFU.EX2 R126, R126 ;  /* 0x0000007e007e7308 */ /* 0x000e640000000800 */
[C---:B------:R-:W-:Y:S01]  /*10f50*/  HMMA.16816.F32 R84, R4.reuse, R18, R84 ;  /* 0x000000120454723c */ /* 0x040fe20000001854 */
[----:B------:R-:W-:Y:S05]  /*10f60*/  LDSM.16.MT88.4 R16, [R146+0x9c00] ;  /* 0x009c00009210783b */ /* 0x000fea0000004200 */
[----:B------:R-:W-:Y:S08]  /*10f70*/  MUFU.EX2 R123, R123 ;  /* 0x0000007b007b7308 */ /* 0x000ff00000000800 */
[----:B------:R-:W1:Y:S01]  /*10f80*/  MUFU.EX2 R122, R122 ;  /* 0x0000007a007a7308 */ /* 0x000e620000000800 */
[C---:B--2---:R-:W-:Y:S07]  /*10f90*/  HMMA.16816.F32 R88, R4.reuse, R12, R88 ;  /* 0x0000000c0458723c */ /* 0x044fee0000001858 */
[----:B------:R-:W-:Y:S01]  /*10fa0*/  MUFU.EX2 R51, R51 ;  /* 0x0000003300337308 */ /* 0x000fe20000000800 */
[C---:B------:R-:W-:Y:S01]  /*10fb0*/  HMMA.16816.F32 R108, R4.reuse, R14, R108 ;  /* 0x0000000e046c723c */ /* 0x040fe2000000186c */
[----:B------:R-:W2:Y:S06]  /*10fc0*/  LDSM.16.MT88.4 R12, [R144+0xd800] ;  /* 0x00d80000900c783b */ /* 0x000eac0000004200 */
[----:B------:R-:W2:Y:S01]  /*10fd0*/  MUFU.EX2 R50, R50 ;  /* 0x0000003200327308 */ /* 0x000ea20000000800 */
[C---:B-1----:R-:W-:Y:S07]  /*10fe0*/  HMMA.16816.F32 R92, R4.reuse, R8, R92 ;  /* 0x00000008045c723c */ /* 0x042fee000000185c */
[----:B------:R-:W-:Y:S01]  /*10ff0*/  MUFU.EX2 R124, R124 ;  /* 0x0000007c007c7308 */ /* 0x000fe20000000800 */
[C---:B------:R-:W-:Y:S01]  /*11000*/  HMMA.16816.F32 R96, R4.reuse, R10, R96 ;  /* 0x0000000a0460723c */ /* 0x040fe20000001860 */
[----:B------:R-:W1:Y:S06]  /*11010*/  LDSM.16.MT88.4 R8, [R146+0xbc00] ;  /* 0x00bc00009208783b */ /* 0x000e6c0000004200 */
[----:B------:R-:W-:Y:S08]  /*11020*/  MUFU.EX2 R49, R49 ;  /* 0x0000003100317308 */ /* 0x000ff00000000800 */
[----:B------:R-:W-:Y:S08]  /*11030*/  MUFU.EX2 R46, R46 ;  /* 0x0000002e002e7308 */ /* 0x000ff00000000800 */
[----:B------:R-:W1:Y:S01]  /*11040*/  MUFU.EX2 R45, R45 ;  /* 0x0000002d002d7308 */ /* 0x000e620000000800 */
[C---:B--2---:R-:W-:Y:S07]  /*11050*/  HMMA.16816.F32 R104, R4.reuse, R12, R104 ;  /* 0x0000000c0468723c */ /* 0x044fee0000001868 */
[----:B------:R-:W-:Y:S01]  /*11060*/  MUFU.EX2 R133, R133 ;  /* 0x0000008500857308 */ /* 0x000fe20000000800 */
[----:B------:R-:W-:Y:S01]  /*11070*/  HMMA.16816.F32 R100, R4, R14, R100 ;  /* 0x0000000e0464723c */ /* 0x000fe20000001864 */
[----:B------:R-:W2:Y:S06]  /*11080*/  LDSM.16.MT88.4 R12, [R144+0x9c00] ;  /* 0x009c0000900c783b */ /* 0x000eac0000004200 */
[----:B------:R-:W-:Y:S01]  /*11090*/  MUFU.EX2 R41, R41 ;  /* 0x0000002900297308 */ /* 0x000fe20000000800 */
[----:B-----5:R-:W-:-:S02]  /*110a0*/  F2FP.PACK_AB R4, R63, R116 ;  /* 0x000000743f04723e */ /* 0x020fc400000000ff */
[----:B---3--:R-:W-:Y:S01]  /*110b0*/  F2FP.PACK_AB R5, R118, R65 ;  /* 0x000000417605723e */ /* 0x008fe200000000ff */
[----:B------:R-:W-:Y:S01]  /*110c0*/  FADD.FTZ R65, R65, R26 ;  /* 0x0000001a41417221 */ /* 0x000fe20000010000 */
[----:B------:R-:W-:-:S03]  /*110d0*/  F2FP.PACK_AB R6, R43, R66 ;  /* 0x000000422b06723e */ /* 0x000fc600000000ff */
[----:B------:R-:W-:Y:S01]  /*110e0*/  MUFU.EX2 R159, R159 ;  /* 0x0000009f009f7308 */ /* 0x000fe20000000800 */
[----:B------:R-:W-:Y:S01]  /*110f0*/  F2FP.PACK_AB R7, R67, R120 ;  /* 0x000000784307723e */ /* 0x000fe200000000ff */
[----:B------:R-:W-:-:S04]  /*11100*/  FADD.FTZ R65, R118, R65 ;  /* 0x0000004176417221 */ /* 0x000fc80000010000 */
[----:B------:R-:W-:Y:S02]  /*11110*/  FADD.FTZ R120, R120, R65 ;  /* 0x0000004178787221 */ /* 0x000fe40000010000 */
[----:B------:R-:W-:Y:S01]  /*11120*/  HMMA.16816.F32 R112, R4, R16, R112 ;  /* 0x000000100470723c */ /* 0x000fe20000001870 */
[----:B------:R-:W-:Y:S01]  /*11130*/  MUFU.EX2 R47, R47 ;  /* 0x0000002f002f7308 */ /* 0x000fe20000000800 */
[----:B------:R-:W-:-:S06]  /*11140*/  FADD.FTZ R67, R67, R120 ;  /* 0x0000007843437221 */ /* 0x000fcc0000010000 */
[C---:B------:R-:W-:Y:S01]  /*11150*/  HMMA.16816.F32 R68, R4.reuse, R18, R68 ;  /* 0x000000120444723c */ /* 0x040fe20000001844 */
[----:B------:R-:W3:Y:S01]  /*11160*/  LDSM.16.MT88.4 R16, [R144+0xbc00] ;  /* 0x00bc00009010783b */ /* 0x000ee20000004200 */
[----:B------:R-:W-:Y:S06]  /*11170*/  MUFU.EX2 R39, R52 ;  /* 0x0000003400277308 */ /* 0x000fec0000000800 */
        /* <DEDUP_REMOVED lines=15> */
[----:B------:R-:W-:-:S02]  /*11270*/  F2FP.PACK_AB R4, R127, R132 ;  /* 0x000000847f04723e */ /* 0x000fc400000000ff */
[----:B------:R-:W-:Y:S01]  /*11280*/  F2FP.PACK_AB R5, R131, R136 ;  /* 0x000000888305723e */ /* 0x000fe200000000ff */
[----:B------:R-:W-:Y:S01]  /*11290*/  FADD.FTZ R136, R136, R67 ;  /* 0x0000004388887221 */ /* 0x000fe20000010000 */
[----:B------:R-:W-:Y:S02]  /*112a0*/  F2FP.PACK_AB R6, R130, R125 ;  /* 0x0000007d8206723e */ /* 0x000fe400000000ff */
[----:B----4-:R-:W-:Y:S01]  /*112b0*/  F2FP.PACK_AB R7, R129, R134 ;  /* 0x000000868107723e */ /* 0x010fe200000000ff */
[----:B------:R-:W-:-:S04]  /*112c0*/  FADD.FTZ R131, R131, R136 ;  /* 0x0000008883837221 */ /* 0x000fc80000010000 */
[----:B------:R-:W-:-:S04]  /*112d0*/  FADD.FTZ R134, R134, R131 ;  /* 0x0000008386867221 */ /* 0x000fc80000010000 */
[----:B------:R-:W-:Y:S01]  /*112e0*/  FADD.FTZ R134, R129, R134 ;  /* 0x0000008681867221 */ /* 0x000fe20000010000 */
        /* <DEDUP_REMOVED lines=24> */
[----:B------:R-:W-:Y:S02]  /*11470*/  FADD.FTZ R123, R123, R126 ;  /* 0x0000007e7b7b7221 */ /* 0x000fe40000010000 */
[----:B------:R-:W-:Y:S02]  /*11480*/  HMMA.16816.F32 R80, R4, R16, R80 ;  /* 0x000000100450723c */ /* 0x000fe40000001850 */
[----:B------:R-:W-:-:S06]  /*11490*/  FADD.FTZ R123, R122, R123 ;  /* 0x0000007b7a7b7221 */ /* 0x000fcc0000010000 */
[C---:B-1----:R-:W-:Y:S08]  /*114a0*/  HMMA.16816.F32 R112, R4.reuse, R12, R112 ;  /* 0x0000000c0470723c */ /* 0x042ff00000001870 */
[C---:B------:R-:W-:Y:S01]  /*114b0*/  HMMA.16816.F32 R68, R4.reuse, R14, R68 ;  /* 0x0000000e0444723c */ /* 0x040fe20000001844 */
[----:B------:R-:W1:Y:S07]  /*114c0*/  LDSM.16.MT88.4 R12, [R144+0xc400] ;  /* 0x00c40000900c783b */ /* 0x000e6e0000004200 */
[C---:B--2---:R-:W-:Y:S08]  /*114d0*/  HMMA.16816.F32 R72, R4.reuse, R8, R72 ;  /* 0x000000080448723c */ /* 0x044ff00000001848 */
[C---:B------:R-:W-:Y:S01]  /*114e0*/  HMMA.16816.F32 R76, R4.reuse, R10, R76 ;  /* 0x0000000a044c723c */ /* 0x040fe2000000184c */
[----:B------:R-:W2:Y:S07]  /*114f0*/  LDSM.16.MT88.4 R8, [R146+0xe400] ;  /* 0x00e400009208783b */ /* 0x000eae0000004200 */
        /* <DEDUP_REMOVED lines=8> */
[C---:B-1----:R-:W-:Y:S07]  /*11580*/  HMMA.16816.F32 R104, R4.reuse, R12, R104 ;  /* 0x0000000c0468723c */ /* 0x042fee0000001868 */
[----:B------:R-:W-:Y:S01]  /*11590*/  FADD.FTZ R12, R59, R58 ;  /* 0x0000003a3b0c7221 */ /* 0x000fe20000010000 */
[----:B------:R-:W-:Y:S01]  /*115a0*/  HMMA.16816.F32 R100, R4, R14, R100 ;  /* 0x0000000e0464723c */ /* 0x000fe20000001864 */
[----:B------:R-:W-:-:S02]  /*115b0*/  FFMA.FTZ R59, R42, c[0x0][0x23c], -R60 ;  /* 0x00008f002a3b7a23 */ /* 0x000fc4000001083c */
[----:B------:R-:W-:Y:S01]  /*115c0*/  FFMA.FTZ R58, R48, c[0x0][0x23c], -R60 ;  /* 0x00008f00303a7a23 */ /* 0x000fe2000001083c */
[----:B------:R1:W3:Y:S01]  /*115d0*/  MUFU.EX2 R42, R22 ;  /* 0x00000016002a7308 */ /* 0x0002e20000000800 */
[----:B------:R-:W-:Y:S02]  /*115e0*/  FFMA.FTZ R48, R20, c[0x0][0x23c], -R53 ;  /* 0x00008f0014307a23 */ /* 0x000fe40000010835 */
[----:B------:R-:W-:Y:S01]  /*115f0*/  F2FP.PACK_AB R4, R50, R51 ;  /* 0x000000333204723e */ /* 0x000fe200000000ff */
[----:B------:R-:W-:Y:S01]  /*11600*/  FADD.FTZ R55, R55, R12 ;  /* 0x0000000c37377221 */ /* 0x000fe20000010000 */
[----:B------:R-:W-:Y:S01]  /*11610*/  F2FP.PACK_AB R5, R45, R46 ;  /* 0x0000002e2d05723e */ /* 0x000fe200000000ff */
[----:B------:R-:W-:Y:S01]  /*11620*/  LDSM.16.MT88.4 R12, [R144+0xc800] ;  /* 0x00c80000900c783b */ /* 0x000fe20000004200 */
[----:B------:R-:W-:Y:S01]  /*11630*/  F2FP.PACK_AB R6, R49, R124 ;  /* 0x0000007c3106723e */ /* 0x000fe200000000ff */
[----:B------:R-:W-:Y:S01]  /*11640*/  FADD.FTZ R55, R54, R55 ;  /* 0x0000003736377221 */ /* 0x000fe20000010000 */
[----:B------:R-:W4:Y:S01]  /*11650*/  MUFU.EX2 R44, R59 ;  /* 0x0000003b002c7308 */ /* 0x000f220000000800 */
[----:B------:R-:W-:-:S02]  /*11660*/  FFMA.FTZ R53, R40, c[0x0][0x23c], -R53 ;  /* 0x00008f0028357a23 */ /* 0x000fc40000010835 */
[----:B------:R-:W-:Y:S01]  /*11670*/  FADD.FTZ R46, R46, R123 ;  /* 0x0000007b2e2e7221 */ /* 0x000fe20000010000 */
[----:B-1----:R-:W1:Y:S01]  /*11680*/  LDSM.16.MT88.4 R20, [R144+0xa800] ;  /* 0x00a800009014783b */ /* 0x002e620000004200 */
[----:B---3--:R-:W-:-:S03]  /*11690*/  F2FP.PACK_AB R7, R42, R133 ;  /* 0x000000852a07723e */ /* 0x008fc600000000ff */
[----:B------:R-:W-:Y:S01]  /*116a0*/  MUFU.EX2 R40, R58 ;  /* 0x0000003a00287308 */ /* 0x000fe20000000800 */
[----:B------:R-:W-:-:S04]  /*116b0*/  FADD.FTZ R46, R45, R46 ;  /* 0x0000002e2d2e7221 */ /* 0x000fc80000010000 */
[----:B------:R-:W-:Y:S01]  /*116c0*/  FADD.FTZ R133, R133, R46 ;  /* 0x0000002e85857221 */ /* 0x000fe20000010000 */
[----:B--2---:R-:W-:Y:S02]  /*116d0*/  HMMA.16816.F32 R112, R4, R8, R112 ;  /* 0x000000080470723c */ /* 0x004fe40000001870 */
[----:B------:R-:W2:Y:S01]  /*116e0*/  MUFU.EX2 R48, R48 ;  /* 0x0000003000307308 */ /* 0x000ea20000000800 */
[----:B------:R-:W-:-:S05]  /*116f0*/  FADD.FTZ R42, R42, R133 ;  /* 0x000000852a2a7221 */ /* 0x000fca0000010000 */
        /* <DEDUP_REMOVED lines=8> */
[C---:B------:R-:W-:Y:S08]  /*11780*/  HMMA.16816.F32 R88, R4.reuse, R12, R88 ;  /* 0x0000000c0458723c */ /* 0x040ff00000001858 */
[C---:B---3--:R-:W-:Y:S07]  /*11790*/  HMMA.16816.F32 R92, R4.reuse, R8, R92 ;  /* 0x00000008045c723c */ /* 0x048fee000000185c */
[----:B------:R-:W-:Y:S01]  /*117a0*/  FADD.FTZ R8, R38, R55 ;  /* 0x0000003726087221 */ /* 0x000fe20000010000 */
[----:B------:R-:W-:Y:S01]  /*117b0*/  HMMA.16816.F32 R108, R4, R14, R108 ;  /* 0x0000000e046c723c */ /* 0x000fe2000000186c */
[----:B------:R-:W3:Y:S01]  /*117c0*/  LDSM.16.MT88.4 R12, [R144+0xac00] ;  /* 0x00ac0000900c783b */ /* 0x000ee20000004200 */
[----:B------:R-:W5:Y:S01]  /*117d0*/  MUFU.EX2 R38, R53 ;  /* 0x0000003500267308 */ /* 0x000f620000000800 */
[----:B------:R-:W-:-:S05]  /*117e0*/  FADD.FTZ R37, R37, R8 ;  /* 0x0000000825257221 */ /* 0x000fca0000010000 */
[C---:B------:R-:W-:Y:S01]  /*117f0*/  HMMA.16816.F32 R96, R4.reuse, R10, R96 ;  /* 0x0000000a0460723c */ /* 0x040fe20000001860 */
[----:B------:R-:W3:Y:S07]  /*11800*/  LDSM.16.MT88.4 R8, [R146+0xcc00] ;  /* 0x00cc00009208783b */ /* 0x000eee0000004200 */
[C---:B-1----:R-:W-:Y:S07]  /*11810*/  HMMA.16816.F32 R104, R4.reuse, R20, R104 ;  /* 0x000000140468723c */ /* 0x042fee0000001868 */
[----:B------:R-:W-:Y:S01]  /*11820*/  FADD.FTZ R20, R36, R37 ;  /* 0x0000002524147221 */ /* 0x000fe20000010000 */
[----:B------:R-:W-:Y:S03]  /*11830*/  HMMA.16816.F32 R100, R4, R22, R100 ;  /* 0x000000160464723c */ /* 0x000fe60000001864 */
[----:B------:R-:W-:-:S04]  /*11840*/  FADD.FTZ R20, R33, R20 ;  /* 0x0000001421147221 */ /* 0x000fc80000010000 */
[----:B------:R-:W-:Y:S01]  /*11850*/  FADD.FTZ R31, R31, R20 ;  /* 0x000000141f1f7221 */ /* 0x000fe20000010000 */
[----:B----4-:R-:W-:Y:S02]  /*11860*/  F2FP.PACK_AB R4, R41, R44 ;  /* 0x0000002c2904723e */ /* 0x010fe400000000ff */
        /* <DEDUP_REMOVED lines=8> */
[----:B------:R-:W-:Y:S01]  /*118f0*/  HMMA.16816.F32 R112, R4, R16, R112 ;  /* 0x000000100470723c */ /* 0x000fe20000001870 */
[----:B------:R-:W-:Y:S02]  /*11900*/  FADD.FTZ R39, R39, R48 ;  /* 0x0000003027277221 */ /* 0x000fe40000010000 */
[----:B------:R-:W-:-:S04]  /*11910*/  FADD.FTZ R116, R116, R27 ;  /* 0x0000001b74747221 */ /* 0x000fc80000010000 */
[----:B------:R-:W-:Y:S01]  /*11920*/  FADD.FTZ R63, R63, R116 ;  /* 0x000000743f3f7221 */ /* 0x000fe20000010000 */
[----:B------:R-:W-:Y:S01]  /*11930*/  HMMA.16816.F32 R68, R4, R18, R68 ;  /* 0x000000120444723c */ /* 0x000fe20000001844 */
[----:B------:R-:W1:Y:S02]  /*11940*/  LDSM.16.MT88.4 R16, [R144+0xcc00] ;  /* 0x00cc00009010783b */ /* 0x000e640000004200 */
[----:B------:R-:W-:-:S04]  /*11950*/  FADD.FTZ R66, R66, R63 ;  /* 0x0000003f42427221 */ /* 0x000fc80000010000 */
[----:B------:R-:W-:Y:S01]  /*11960*/  FADD.FTZ R43, R43, R66 ;  /* 0x000000422b2b7221 */ /* 0x000fe20000010000 */
[----:B---3--:R-:W-:Y:S03]  /*11970*/  HMMA.16816.F32 R72, R4, R12, R72 ;  /* 0x0000000c0448723c */ /* 0x008fe60000001848 */
        /* <DEDUP_REMOVED lines=10> */
[----:B------:R-:W3:Y:S01]  /*11a20*/  LDSM.16.MT88.4 R8, [R144+0xec00] ;  /* 0x00ec00009008783b */ /* 0x000ee20000004200 */
[----:B------:R-:W-:Y:S02]  /*11a30*/  FADD.FTZ R158, R38, R39 ;  /* 0x00000027269e7221 */ /* 0x000fe40000010000 */
[----:B------:R-:W-:-:S04]  /*11a40*/  FADD.FTZ R138, R138, R119 ;  /* 0x000000778a8a7221 */ /* 0x000fc80000010000 */
[----:B------:R-:W-:Y:S01]  /*11a50*/  FADD.FTZ R138, R117, R138 ;  /* 0x0000008a758a7221 */ /* 0x000fe20000010000 */
[----:B-1----:R-:W-:Y:S03]  /*11a60*/  HMMA.16816.F32 R88, R4, R16, R88 ;  /* 0x000000100458723c */ /* 0x002fe60000001858 */
[----:B------:R-:W-:-:S04]  /*11a70*/  FADD.FTZ R51, R51, R138 ;  /* 0x0000008a33337221 */ /* 0x000fc80000010000 */
[----:B------:R-:W-:Y:S01]  /*11a80*/  FADD.FTZ R51, R50, R51 ;  /* 0x0000003332337221 */ /* 0x000fe20000010000 */
[----:B------:R-:W-:Y:S03]  /*11a90*/  HMMA.16816.F32 R108, R4, R18, R108 ;  /* 0x00000012046c723c */ /* 0x000fe6000000186c */
        /* <DEDUP_REMOVED lines=8> */
[C---:B---3--:R-:W-:Y:S08]  /*11b20*/  HMMA.16816.F32 R104, R4.reuse, R8, R104 ;  /* 0x000000080468723c */ /* 0x048ff00000001868 */
[----:B------:R-:W-:Y:S01]  /*11b30*/  HMMA.16816.F32 R100, R4, R10, R100 ;  /* 0x0000000a0464723c */ /* 0x000fe20000001864 */
[----:B------:R-:W-:Y:S06]  /*11b40*/  @!UPT UIADD3 URZ, URZ, URZ, URZ ;  /* 0x0000003f3f3ff290 */ /* 0x000fec000fffe03f */
[----:B------:R-:W-:Y:S11]  /*11b50*/  @!P0 BRA `(.L_x_2802) ;  /* 0x00003fc000008947 */ /* 0x000ff60003800000 */
        /* <DEDUP_REMOVED lines=62> */
.L_x_2803:
[----:B------:R-:W-:-:S05]  /*11f40*/  IMAD.MOV.U32 R6, RZ, RZ, c[0x0][0x1a0] ;  /* 0x00006800ff067624 */ /* 0x000fca00078e00ff */
[----:B------:R-:W-:-:S04]  /*11f50*/  LEA R6, -R6, RZ, 0x7 ;  /* 0x000000ff06067211 */ /* 0x000fc800078e39ff */
[----:B------:R-:W-:Y:S02]  /*11f60*/  SHF.R.S32.HI R4, RZ, 0x1f, R6 ;  /* 0x0000001fff047819 */ /* 0x000fe40000011406 */
.L_x_2804:
        /* <DEDUP_REMOVED lines=9> */
[C---:B------:R-:W-:Y:S01]  /*12000*/  SHF.L.U64.HI R8, R3.reuse, R8, c[0x0][0x1a4] ;  /* 0x0000690003087619 */ /* 0x040fe20000010208 */
[----:B------:R-:W-:Y:S01]  /*12010*/  @!PT LDS RZ, [RZ] ;  /* 0x00000000fffff984 */ /* 0x000fe20000000800 */
[----:B------:R-:W-:Y:S01]  /*12020*/  @!PT LDS RZ, [RZ] ;  /* 0x00000000fffff984 */ /* 0x000fe20000000800 */
[----:B------:R-:W-:Y:S01]  /*12030*/  @!PT LDS RZ, [RZ] ;  /* 0x00000000fffff984 */ /* 0x000fe20000000800 */
[----:B------:R1:W-:Y:S01]  /*12040*/  LDGSTS.E.BYPASS.LTC128B.128 [R152+0x9000], [R164.64] ;  /* 0x09000000a4987fae */ /* 0x0003e2000b901d46 */
[C---:B------:R-:W-:Y:S01]  /*12050*/  LEA.HI.X R7, R3.reuse, R4, R6, 0x5, P1 ;  /* 0x0000000403077211 */ /* 0x040fe200008f2c06 */
[----:B------:R-:W-:Y:S01]  /*12060*/  IMAD.SHL.U32 R3, R3, 0x40, RZ ;  /* 0x0000004003037824 */ /* 0x000fe200078e00ff */
[----:B------:R-:W-:-:S03]  /*12070*/  LEA R12, P3, R5, c[0x0][0x170], 0x1 ;  /* 0x00005c00050c7a11 */ /* 0x000fc600078608ff */
[----:B------:R-:W-:Y:S01]  /*12080*/  IMAD.X R7, R7, 0x1, R56, P0 ;  /* 0x0000000107077824 */ /* 0x000fe200000e0638 */
[C---:B------:R-:W-:Y:S02]  /*12090*/  LEA R4, P0, R156.reuse, c[0x0][0x170], 0x1 ;  /* 0x00005c009c047a11 */ /* 0x040fe400078008ff */
[----:B------:R-:W-:Y:S02]  /*120a0*/  IADD3 R6, P1, R3, R164, RZ ;  /* 0x000000a403067210 */ /* 0x000fe40007f3e0ff */
[----:B------:R-:W-:Y:S02]  /*120b0*/  LEA.HI.X R13, R5, c[0x0][0x174], R10, 0x1, P3 ;  /* 0x00005d00050d7a11 */ /* 0x000fe400018f0c0a */
[----:B------:R-:W-:Y:S01]  /*120c0*/  LEA.HI.X R5, R156, c[0x0][0x174], R7, 0x1, P0 ;  /* 0x00005d009c057a11 */ /* 0x000fe200000f0c07 */
[----:B------:R-:W-:Y:S01]  /*120d0*/  IMAD.X R7, R8, 0x1, R165, P1 ;  /* 0x0000000108077824 */ /* 0x000fe200008e06a5 */
[-C--:B------:R-:W-:Y:S01]  /*120e0*/  IADD3 R10, P0, R6, R3.reuse, RZ ;  /* 0x00000003060a7210 */ /* 0x080fe20007f1e0ff */
[----:B------:R2:W-:Y:S01]  /*120f0*/  LDGSTS.E.BYPASS.LTC128B.128 [R152+0xb000], [R12.64+0x40] ;  /* 0x0b0000400c987fae */ /* 0x0005e2000b901d46 */
[----:B------:R-:W-:-:S02]  /*12100*/  IADD3 R20, P3, R4, R3, RZ ;  /* 0x0000000304147210 */ /* 0x000fc40007f7e0ff */
[-C--:B------:R-:W-:Y:S01]  /*12110*/  IADD3 R14, P1, R10, R3.reuse, RZ ;  /* 0x000000030a0e7210 */ /* 0x080fe20007f3e0ff */
[--C-:B------:R-:W-:Y:S01]  /*12120*/  IMAD.X R11, R7, 0x1, R8.reuse, P0 ;  /* 0x00000001070b7824 */ /* 0x100fe200000e0608 */
[----:B------:R-:W-:Y:S01]  /*12130*/  IADD3 R24, P0, R20, R3, RZ ;  /* 0x0000000314187210 */ /* 0x000fe20007f1e0ff */
[--C-:B------:R-:W-:Y:S01]  /*12140*/  IMAD.X R21, R5, 0x1, R8.reuse, P3 ;  /* 0x0000000105157824 */ /* 0x100fe200018e0608 */
[----:B------:R2:W-:Y:S01]  /*12150*/  LDGSTS.E.BYPASS.LTC128B.128 [R152+0xd000], [R12.64+0x80] ;  /* 0x0d0000800c987fae */ /* 0x0005e2000b901d46 */
[--C-:B------:R-:W-:Y:S02]  /*12160*/  IMAD.X R15, R11, 0x1, R8.reuse, P1 ;  /* 0x000000010b0f7824 */ /* 0x100fe400008e0608 */
[----:B------:R-:W-:Y:S01]  /*12170*/  IMAD.X R25, R21, 0x1, R8, P0 ;  /* 0x0000000115197824 */ /* 0x000fe200000e0608 */
        /* <DEDUP_REMOVED lines=11> */
[----:B------:R-:W1:Y:S04]  /*12230*/  LDSM.16.M88.4 R28, [R148+0x3400] ;  /* 0x00340000941c783b */ /* 0x000e680000000200 */
[----:B------:R-:W-:Y:S04]  /*12240*/  LDSM.16.M88.4 R128, [R147] ;  /* 0x000000009380783b */ /* 0x000fe80000000200 */
[----:B------:R-:W1:Y:S04]  /*12250*/  LDSM.16.M88.4 R16, [R145+0x3000] ;  /* 0x003000009110783b */ /* 0x000e680000000200 */
[----:B----4-:R-:W4:Y:S04]  /*12260*/  LDSM.16.M88.4 R8, [R145+0x3400] ;  /* 0x003400009108783b */ /* 0x010f280000000200 */
[----:B-----5:R-:W5:Y:S04]  /*12270*/  LDSM.16.M88.4 R20, [R148+0x3800] ;  /* 0x003800009414783b */ /* 0x020f680000000200 */
        /* <DEDUP_REMOVED lines=10> */
[C---:B------:R-:W-:Y:S03]  /*12320*/  HMMA.16816.F32 R36, R132.reuse, R38, RZ ;  /* 0x000000268424723c */ /* 0x040fe600000018ff */
[----:B------:R-:W1:Y:S04]  /*12330*/  LDSM.16.M88.4 R64, [R148+0x5400] ;  /* 0x005400009440783b */ /* 0x000e680000000200 */
[----:B------:R-:W-:Y:S01]  /*12340*/  LDSM.16.M88.4 R120, [R145+0x4400] ;  /* 0x004400009178783b */ /* 0x000fe20000000200 */
[----:B------:R-:W-:Y:S03]  /*12350*/  HMMA.16816.F32 R28, R132, R30, RZ ;  /* 0x0000001e841c723c */ /* 0x000fe600000018ff */
[----:B------:R-:W-:Y:S04]  /*12360*/  LDSM.16.M88.4 R136, [R148+0x4800] ;  /* 0x004800009488783b */ /* 0x000fe80000000200 */
[----:B------:R-:W0:Y:S01]  /*12370*/  LDGDEPBAR ;  /* 0x00000000000079af */ /* 0x000e220000000000 */
[C---:B------:R-:W-:Y:S08]  /*12380*/  HMMA.16816.F32 R40, R128.reuse, R16, R40 ;  /* 0x000000108028723c */ /* 0x040ff00000001828 */
[C---:B------:R-:W-:Y:S08]  /*12390*/  HMMA.16816.F32 R36, R128.reuse, R18, R36 ;  /* 0x000000128024723c */ /* 0x040ff00000001824 */
[C---:B----4-:R-:W-:Y:S08]  /*123a0*/  HMMA.16816.F32 R32, R128.reuse, R8, R32 ;  /* 0x000000088020723c */ /* 0x050ff00000001820 */
[----:B------:R-:W-:Y:S08]  /*123b0*/  HMMA.16816.F32 R28, R128, R10, R28 ;  /* 0x0000000a801c723c */ /* 0x000ff0000000181c */
[C---:B-----5:R-:W-:Y:S08]  /*123c0*/  HMMA.16816.F32 R24, R132.reuse, R20, RZ ;  /* 0x000000148418723c */ /* 0x060ff000000018ff */
[C---:B--2---:R-:W-:Y:S08]  /*123d0*/  HMMA.16816.F32 R16, R132.reuse, R12, RZ ;  /* 0x0000000c8410723c */ /* 0x044ff000000018ff */
[C---:B---3--:R-:W-:Y:S08]  /*123e0*/  HMMA.16816.F32 R8, R132.reuse, R4, RZ ;  /* 0x000000048408723c */ /* 0x048ff000000018ff */
[C---:B------:R-:W-:Y:S08]  /*123f0*/  HMMA.16816.F32 R20, R132.reuse, R22, RZ ;  /* 0x000000168414723c */ /* 0x040ff000000018ff */
[C---:B------:R-:W-:Y:S08]  /*12400*/  HMMA.16816.F32 R12, R132.reuse, R14, RZ ;  /* 0x0000000e840c723c */ /* 0x040ff000000018ff */
[----:B------:R-:W-:Y:S08]  /*12410*/  HMMA.16816.F32 R4, R132, R6, RZ ;  /* 0x000000068404723c */ /* 0x000ff000000018ff */
[C---:B------:R-:W-:Y:S08]  /*12420*/  HMMA.16816.F32 R24, R128.reuse, R60, R24 ;  /* 0x0000003c8018723c */ /* 0x040ff00000001818 */
        /* <DEDUP_REMOVED lines=8> */
[C---:B------:R-:W-:Y:S08]  /*124b0*/  HMMA.16816.F32 R40, R116.reuse, R44, R40 ;  /* 0x0000002c7428723c */ /* 0x040ff00000001828 */
[----:B------:R-:W-:Y:S08]  /*124c0*/  HMMA.16816.F32 R36, R116, R46, R36 ;  /* 0x0000002e7424723c */ /* 0x000ff00000001824 */
[C---:B------:R-:W-:Y:S08]  /*124d0*/  HMMA.16816.F32 R48, R132.reuse, R124, RZ ;  /* 0x0000007c8430723c */ /* 0x040ff000000018ff */
[----:B------:R-:W-:Y:S01]  /*124e0*/  HMMA.16816.F32 R44, R132, R126, RZ ;  /* 0x0000007e842c723c */ /* 0x000fe200000018ff */
[----:B------:R-:W-:Y:S07]  /*124f0*/  LDSM.16.M88.4 R124, [R148+0x6400] ;  /* 0x00640000947c783b */ /* 0x000fee0000000200 */
[C---:B------:R-:W-:Y:S08]  /*12500*/  HMMA.16816.F32 R32, R116.reuse, R64, R32 ;  /* 0x000000407420723c */ /* 0x040ff00000001820 */
[C---:B------:R-:W-:Y:S01]  /*12510*/  HMMA.16816.F32 R28, R116.reuse, R66, R28 ;  /* 0x00000042741c723c */ /* 0x040fe2000000181c */
[----:B------:R-:W-:Y:S07]  /*12520*/  LDSM.16.M88.4 R64, [R147+0x1000] ;  /* 0x001000009340783b */ /* 0x000fee0000000200 */
[C---:B--2---:R-:W-:Y:S08]  /*12530*/  HMMA.16816.F32 R24, R116.reuse, R60, R24 ;  /* 0x0000003c7418723c */ /* 0x044ff00000001818 */
[C---:B------:R-:W-:Y:S01]  /*12540*/  HMMA.16816.F32 R20, R116.reuse, R62, R20 ;  /* 0x0000003e7414723c */ /* 0x040fe20000001814 */
[----:B------:R-:W2:Y:S07]  /*12550*/  LDSM.16.M88.4 R60, [R145+0x5800] ;  /* 0x00580000913c783b */ /* 0x000eae0000000200 */
[C---:B---3--:R-:W-:Y:S08]  /*12560*/  HMMA.16816.F32 R16, R116.reuse, R56, R16 ;  /* 0x000000387410723c */ /* 0x048ff00000001810 */
[C---:B------:R-:W-:Y:S01]  /*12570*/  HMMA.16816.F32 R12, R116.reuse, R58, R12 ;  /* 0x0000003a740c723c */ /* 0x040fe2000000180c */
[----:B------:R-:W3:Y:S07]  /*12580*/  LDSM.16.M88.4 R56, [R145+0x5400] ;  /* 0x005400009138783b */ /* 0x000eee0000000200 */
[C---:B-1----:R-:W-:Y:S08]  /*12590*/  HMMA.16816.F32 R8, R116.reuse, R52, R8 ;  /* 0x000000347408723c */ /* 0x042ff00000001808 */
[----:B------:R-:W-:Y:S01]  /*125a0*/  HMMA.16816.F32 R4, R116, R54, R4 ;  /* 0x000000367404723c */ /* 0x000fe20000001804 */
[----:B------:R-:W1:Y:S07]  /*125b0*/  LDSM.16.M88.4 R52, [R145+0x5c00] ;  /* 0x005c00009134783b */ /* 0x000e6e0000000200 */
[C---:B------:R-:W-:Y:S08]  /*125c0*/  HMMA.16816.F32 R48, R128.reuse, R120, R48 ;  /* 0x000000788030723c */ /* 0x040ff00000001830 */
[----:B------:R-:W-:Y:S01]  /*125d0*/  HMMA.16816.F32 R44, R128, R122, R44 ;  /* 0x0000007a802c723c */ /* 0x000fe2000000182c */
[----:B------:R-:W4:Y:S07]  /*125e0*/  LDSM.16.M88.4 R120, [R145+0x5000] ;  /* 0x005000009178783b */ /* 0x000f2e0000000200 */
[C---:B--2---:R-:W-:Y:S08]  /*125f0*/  HMMA.16816.F32 R24, R64.reuse, R60, R24 ;  /* 0x0000003c4018723c */ /* 0x044ff00000001818 */
[C---:B---3--:R-:W-:Y:S08]  /*12600*/  HMMA.16816.F32 R32, R64.reuse, R56, R32 ;  /* 0x000000384020723c */ /* 0x048ff00000001820 */
[C---:B------:R-:W-:Y:S01]  /*12610*/  HMMA.16816.F32 R28, R64.reuse, R58, R28 ;  /* 0x0000003a401c723c */ /* 0x040fe2000000181c */
[----:B------:R-:W2:Y:S07]  /*12620*/  LDSM.16.M88.4 R56, [R145+0x6400] ;  /* 0x006400009138783b */ /* 0x000eae0000000200 */
[C---:B------:R-:W-:Y:S01]  /*12630*/  HMMA.16816.F32 R20, R64.reuse, R62, R20 ;  /* 0x0000003e4014723c */ /* 0x040fe20000001814 */
[----:B------:R-:W-:Y:S07]  /*12640*/  LDSM.16.M88.4 R60, [R149+0x2000] ;  /* 0x00200000953c783b */ /* 0x000fee0000000200 */
[C---:B-1----:R-:W-:Y:S08]  /*12650*/  HMMA.16816.F32 R16, R64.reuse, R52, R16 ;  /* 0x000000344010723c */ /* 0x042ff00000001810 */
[----:B------:R-:W-:Y:S01]  /*12660*/  HMMA.16816.F32 R12, R64, R54, R12 ;  /* 0x00000036400c723c */ /* 0x000fe2000000180c */
[----:B------:R-:W1:Y:S07]  /*12670*/  LDSM.16.M88.4 R52, [R148+0x7000] ;  /* 0x007000009434783b */ /* 0x000e6e0000000200 */
[C---:B------:R-:W-:Y:S08]  /*12680*/  HMMA.16816.F32 R48, R116.reuse, R124, R48 ;  /* 0x0000007c7430723c */ /* 0x040ff00000001830 */
[----:B------:R-:W-:Y:S01]  /*12690*/  HMMA.16816.F32 R44, R116, R126, R44 ;  /* 0x0000007e742c723c */ /* 0x000fe2000000182c */
[----:B------:R-:W3:Y:S07]  /*126a0*/  LDSM.16.M88.4 R124, [R148+0x7400] ;  /* 0x00740000947c783b */ /* 0x000eee0000000200 */
[C---:B----4-:R-:W-:Y:S08]  /*126b0*/  HMMA.16816.F32 R40, R64.reuse, R120, R40 ;  /* 0x000000784028723c */ /* 0x050ff00000001828 */
[C---:B------:R-:W-:Y:S01]  /*126c0*/  HMMA.16816.F32 R36, R64.reuse, R122, R36 ;  /* 0x0000007a4024723c */ /* 0x040fe20000001824 */
[----:B------:R-:W4:Y:S07]  /*126d0*/  LDSM.16.M88.4 R120, [R145+0x6000] ;  /* 0x006000009178783b */ /* 0x000f2e0000000200 */
[C---:B--2---:R-:W-:Y:S08]  /*126e0*/  HMMA.16816.F32 R48, R64.reuse, R56, R48 ;  /* 0x000000384030723c */ /* 0x044ff00000001830 */
[----:B------:R-:W-:Y:S01]  /*126f0*/  HMMA.16816.F32 R44, R64, R58, R44 ;  /* 0x0000003a402c723c */ /* 0x000fe2000000182c */
[----:B------:R-:W2:Y:S07]  /*12700*/  LDSM.16.M88.4 R56, [R148+0x7c00] ;  /* 0x007c00009438783b */ /* 0x000eae0000000200 */
[C---:B-1----:R-:W-:Y:S08]  /*12710*/  HMMA.16816.F32 R40, R60.reuse, R52, R40 ;  /* 0x000000343c28723c */ /* 0x042ff00000001828 */
[C---:B------:R-:W-:Y:S01]  /*12720*/  HMMA.16816.F32 R36, R60.reuse, R54, R36 ;  /* 0x000000363c24723c */ /* 0x040fe20000001824 */
[----:B------:R-:W1:Y:S07]  /*12730*/  LDSM.16.M88.4 R52, [R148+0x8000] ;  /* 0x008000009434783b */ /* 0x000e6e0000000200 */
[----:B---3--:R-:W-:Y:S08]  /*12740*/  HMMA.16816.F32 R32, R60, R124, R32 ;  /* 0x0000007c3c20723c */ /* 0x008ff00000001820 */
[C---:B----4-:R-:W-:Y:S08]  /*12750*/  HMMA.16816.F32 R8, R64.reuse, R120, R8 ;  /* 0x000000784008723c */ /* 0x050ff00000001808 */
        /* <DEDUP_REMOVED lines=8> */
[C---:B------:R-:W-:Y:S01]  /*127e0*/  HMMA.16816.F32 R28, R60.reuse, R126, R28 ;  /* 0x0000007e3c1c723c */ /* 0x040fe2000000181c */
[----:B------:R-:W-:Y:S07]  /*127f0*/  LDSM.16.M88.4 R124, [R145+0x4800] ;  /* 0x00480000917c783b */ /* 0x000fee0000000200 */
[C---:B---3--:R-:W-:Y:S08]  /*12800*/  HMMA.16816.F32 R24, R60.reuse, R120, R24 ;  /* 0x000000783c18723c */ /* 0x048ff00000001818 */
[----:B------:R-:W-:Y:S01]  /*12810*/  HMMA.16816.F32 R20, R60, R122, R20 ;  /* 0x0000007a3c14723c */ /* 0x000fe20000001814 */
        /* <DEDUP_REMOVED lines=17> */
[----:B------:R-:W-:Y:S08]  /*12930*/  HMMA.16816.F32 R12, R56, R122, R12 ;  /* 0x0000007a380c723c */ /* 0x000ff0000000180c */
[C---:B------:R-:W-:Y:S08]  /*12940*/  HMMA.16816.F32 R120, R132.reuse, R136, RZ ;  /* 0x000000888478723c */ /* 0x040ff000000018ff */
[----:B------:R-:W-:Y:S08]  /*12950*/  HMMA.16816.F32 R136, R132, R138, RZ ;  /* 0x0000008a8488723c */ /* 0x000ff000000018ff */
[C---:B-1----:R-:W-:Y:S08]  /*12960*/  HMMA.16816.F32 R48, R56.reuse, R52, R48 ;  /* 0x000000343830723c */ /* 0x042ff00000001830 */
[----:B------:R-:W-:Y:S01]  /*12970*/  HMMA.16816.F32 R44, R56, R54, R44 ;  /* 0x00000036382c723c */ /* 0x000fe2000000182c */
[----:B------:R-:W1:Y:S07]  /*12980*/  LDSM.16.M88.4 R52, [R148+0x4c00] ;  /* 0x004c00009434783b */ /* 0x000e6e0000000200 */
[C---:B------:R-:W-:Y:S08]  /*12990*/  HMMA.16816.F32 R120, R128.reuse, R124, R120 ;  /* 0x0000007c8078723c */ /* 0x040ff00000001878 */
[----:B------:R-:W-:Y:S08]  /*129a0*/  HMMA.16816.F32 R124, R128, R126, R136 ;  /* 0x0000007e807c723c */ /* 0x000ff00000001888 */
[C---:B-1----:R-:W-:Y:S08]  /*129b0*/  HMMA.16816.F32 R136, R132.reuse, R52, RZ ;  /* 0x000000348488723c */ /* 0x042ff000000018ff */
[----:B------:R-:W-:Y:S07]  /*129c0*/  HMMA.16816.F32 R52, R132, R54, RZ ;  /* 0x000000368434723c */ /* 0x000fee00000018ff */
[----:B------:R-:W-:-:S05]  /*129d0*/  IMAD R133, R161, 0x80, R142 ;  /* 0x00000080a1857824 */ /* 0x000fca00078e028e */
[C---:B------:R-:W-:Y:S02]  /*129e0*/  IADD3 R3, R133.reuse, 0x1, RZ ;  /* 0x0000000185037810 */ /* 0x040fe40007ffe0ff */
[----:B------:R-:W-:Y:S02]  /*129f0*/  IADD3 R132, R133, 0x9, RZ ;  /* 0x0000000985847810 */ /* 0x000fe40007ffe0ff */
[CC--:B------:R-:W-:Y:S02]  /*12a00*/  ISETP.GE.AND P1, PT, R3.reuse, R140.reuse, PT ;  /* 0x0000008c0300720c */ /* 0x0c0fe40003f26270 */
[----:B------:R-:W-:Y:S02]  /*12a10*/  ISETP.GE.AND P0, PT, R3, R141, PT ;  /* 0x0000008d0300720c */ /* 0x000fe40003f06270 */
[C---:B------:R-:W-:Y:S02]  /*12a20*/  IADD3 R3, R133.reuse, 0x8, RZ ;  /* 0x0000000885037810 */ /* 0x040fe40007ffe0ff */
[----:B------:R-:W-:-:S02]  /*12a30*/  ISETP.GE.AND P4, PT, R133, R140, PT ;  /* 0x0000008c8500720c */ /* 0x000fc40003f86270 */
[-C--:B------:R-:W-:Y:S02]  /*12a40*/  ISETP.GE.AND P3, PT, R3, R140.reuse, PT ;  /* 0x0000008c0300720c */ /* 0x080fe40003f66270 */
[----:B------:R-:W-:Y:S02]  /*12a50*/  ISETP.GE.AND P5, PT, R132, R140, PT ;  /* 0x0000008c8400720c */ /* 0x000fe40003fa6270 */
[----:B------:R-:W-:Y:S02]  /*12a60*/  FSEL R233, R36, -INF , !P3 ;  /* 0xff80000024e97808 */ /* 0x000fe40005800000 */
[----:B------:R-:W-:Y:S02]  /*12a70*/  IADD3 R36, R133, 0x11, RZ ;  /* 0x0000001185247810 */ /* 0x000fe40007ffe0ff */
[----:B------:R-:W-:Y:S02]  /*12a80*/  ISETP.GE.AND P6, PT, R3, R141, PT ;  /* 0x0000008d0300720c */ /* 0x000fe40003fc6270 */
        /* <DEDUP_REMOVED lines=16> */
[----:B------:R-:W-:Y:S02]  /*12b90*/  ISETP.GE.AND P3, PT, R36, R140, PT ;  /* 0x0000008c2400720c */ /* 0x000fe40003f66270 */
[----:B------:R-:W-:Y:S02]  /*12ba0*/  FSEL R227, R28, -INF , !P4 ;  /* 0xff8000001ce37808 */ /* 0x000fe40006000000 */
[----:B------:R-:W-:-:S02]  /*12bb0*/  IADD3 R28, R133, 0x21, RZ ;  /* 0x00000021851c7810 */ /* 0x000fc40007ffe0ff */
[----:B------:R-:W-:Y:S02]  /*12bc0*/  FSEL R229, R33, -INF , !P5 ;  /* 0xff80000021e57808 */ /* 0x000fe40006800000 */
[----:B------:R-:W-:Y:S02]  /*12bd0*/  FSEL R217, R35, -INF , !P0 ;  /* 0xff80000023d97808 */ /* 0x000fe40004000000 */
[----:B------:R-:W-:Y:S02]  /*12be0*/  FSEL R225, R29, -INF , !P3 ;  /* 0xff8000001de17808 */ /* 0x000fe40005800000 */
[-C--:B------:R-:W-:Y:S02]  /*12bf0*/  ISETP.GE.AND P5, PT, R36, R141.reuse, PT ;  /* 0x0000008d2400720c */ /* 0x080fe40003fa6270 */
[C---:B------:R-:W-:Y:S02]  /*12c00*/  ISETP.GE.AND P3, PT, R28.reuse, R140, PT ;  /* 0x0000008c1c00720c */ /* 0x040fe40003f66270 */
[----:B------:R-:W-:-:S02]  /*12c10*/  ISETP.GE.AND P0, PT, R28, R141, PT ;  /* 0x0000008d1c00720c */ /* 0x000fc40003f06270 */
[C---:B------:R-:W-:Y:S02]  /*12c20*/  IADD3 R32, R133.reuse, 0x20, RZ ;  /* 0x0000002085207810 */ /* 0x040fe40007ffe0ff */
[----:B------:R-:W-:Y:S02]  /*12c30*/  IADD3 R28, R133, 0x28, RZ ;  /* 0x00000028851c7810 */ /* 0x000fe40007ffe0ff */
[----:B------:R-:W-:Y:S02]  /*12c40*/  FSEL R221, R30, -INF , !P6 ;  /* 0xff8000001edd7808 */ /* 0x000fe40007000000 */
[----:B------:R-:W-:Y:S02]  /*12c50*/  FSEL R219, R31, -INF , !P5 ;  /* 0xff8000001fdb7808 */ /* 0x000fe40006800000 */
[-C--:B------:R-:W-:Y:S02]  /*12c60*/  ISETP.GE.AND P4, PT, R32, R140.reuse, PT ;  /* 0x0000008c2000720c */ /* 0x080fe40003f86270 */
[----:B------:R-:W-:-:S02]  /*12c70*/  ISETP.GE.AND P5, PT, R28, R140, PT ;  /* 0x0000008c1c00720c */ /* 0x000fc40003fa6270 */
[----:B------:R-:W-:Y:S02]  /*12c80*/  ISETP.GE.AND P6, PT, R28, R141, PT ;  /* 0x0000008d1c00720c */ /* 0x000fe40003fc6270 */
[C---:B------:R-:W-:Y:S02]  /*12c90*/  IADD3 R28, R133.reuse, 0x29, RZ ;  /* 0x00000029851c7810 */ /* 0x040fe40007ffe0ff */
        /* <DEDUP_REMOVED lines=44> */
[C---:B------:R-:W-:Y:S01]  /*12f60*/  ISETP.GE.AND P3, PT, R4.reuse, R140, PT ;  /* 0x0000008c0400720c */ /* 0x040fe20003f66270 */
[----:B------:R-:W-:Y:S01]  /*12f70*/  LDSM.16.M88.4 R12, [R145+0x6c00] ;  /* 0x006c0000910c783b */ /* 0x000fe20000000200 */
[----:B------:R-:W-:-:S02]  /*12f80*/  ISETP.GE.AND P0, PT, R4, R141, PT ;  /* 0x0000008d0400720c */ /* 0x000fc40003f06270 */
[C---:B------:R-:W-:Y:S02]  /*12f90*/  IADD3 R4, R133.reuse, 0x58, RZ ;  /* 0x0000005885047810 */ /* 0x040fe40007ffe0ff */
[----:B------:R-:W-:Y:S02]  /*12fa0*/  IADD3 R8, R133, 0x50, RZ ;  /* 0x0000005085087810 */ /* 0x000fe40007ffe0ff */
[----:B------:R-:W-:Y:S02]  /*12fb0*/  FSEL R171, R6, -INF , !P6 ;  /* 0xff80000006ab7808 */ /* 0x000fe40007000000 */
[----:B------:R-:W-:Y:S02]  /*12fc0*/  FSEL R173, R7, -INF , !P5 ;  /* 0xff80000007ad7808 */ /* 0x000fe40006800000 */
[C---:B------:R-:W-:Y:S02]  /*12fd0*/  ISETP.GE.AND P6, PT, R4.reuse, R140, PT ;  /* 0x0000008c0400720c */ /* 0x040fe40003fc6270 */
[----:B------:R-:W-:-:S02]  /*12fe0*/  ISETP.GE.AND P5, PT, R4, R141, PT ;  /* 0x0000008d0400720c */ /* 0x000fc40003fa6270 */
[-C--:B------:R-:W-:Y:S02]  /*12ff0*/  ISETP.GE.AND P4, PT, R8, R140.reuse, PT ;  /* 0x0000008c0800720c */ /* 0x080fe40003f86270 */
[----:B------:R-:W-:Y:S02]  /*13000*/  IADD3 R4, R133, 0x59, RZ ;  /* 0x0000005985047810 */ /* 0x000fe40007ffe0ff */
[----:B------:R-:W-:Y:S02]  /*13010*/  FSEL R132, R48, -INF , !P4 ;  /* 0xff80000030847808 */ /* 0x000fe40006000000 */
[----:B------:R-:W-:Y:S02]  /*13020*/  FSEL R134, R49, -INF , !P3 ;  /* 0xff80000031867808 */ /* 0x000fe40005800000 */
[C---:B------:R-:W-:Y:S02]  /*13030*/  ISETP.GE.AND P4, PT, R4.reuse, R140, PT ;  /* 0x0000008c0400720c */ /* 0x040fe40003f86270 */
[----:B------:R-:W-:-:S02]  /*13040*/  ISETP.GE.AND P3, PT, R4, R141, PT ;  /* 0x0000008d0400720c */ /* 0x000fc40003f66270 */
[----:B------:R-:W1:Y:S01]  /*13050*/  LDSM.16.M88.4 R4, [R145+0x4c00] ;  /* 0x004c00009104783b */ /* 0x000e620000000200 */
[-C--:B------:R-:W-:Y:S02]  /*13060*/  ISETP.GE.AND P1, PT, R133, R141.reuse, PT ;  /* 0x0000008d8500720c */ /* 0x080fe40003f26270 */
[----:B------:R-:W-:Y:S02]  /*13070*/  FSEL R167, R44, -INF , !P6 ;  /* 0xff8000002ca77808 */ /* 0x000fe40007000000 */
[----:B------:R-:W-:Y:S02]  /*13080*/  FSEL R231, R42, -INF , !P1 ;  /* 0xff8000002ae77808 */ /* 0x000fe40004800000 */
[----:B------:R-:W-:Y:S02]  /*13090*/  ISETP.GE.AND P1, PT, R40, R141, PT ;  /* 0x0000008d2800720c */ /* 0x000fe40003f26270 */
[----:B------:R-:W-:Y:S02]  /*130a0*/  FSEL R156, R51, -INF , !P0 ;  /* 0xff800000339c7808 */ /* 0x000fe40004000000 */
[----:B------:R-:W-:-:S02]  /*130b0*/  FSEL R223, R34, -INF , !P1 ;  /* 0xff80000022df7808 */ /* 0x000fc40004800000 */
[-C--:B------:R-:W-:Y:S02]  /*130c0*/  ISETP.GE.AND P1, PT, R32, R141.reuse, PT ;  /* 0x0000008d2000720c */ /* 0x080fe40003f26270 */
[----:B------:R-:W-:Y:S02]  /*130d0*/  FSEL R166, R45, -INF , !P4 ;  /* 0xff8000002da67808 */ /* 0x000fe40006000000 */
[----:B------:R-:W-:Y:S02]  /*130e0*/  FSEL R207, R26, -INF , !P1 ;  /* 0xff8000001acf7808 */ /* 0x000fe40004800000 */
[----:B------:R-:W-:-:S04]  /*130f0*/  ISETP.GE.AND P1, PT, R24, R141, PT ;  /* 0x0000008d1800720c */ /* 0x000fc80003f26270 */
[----:B------:R-:W-:Y:S02]  /*13100*/  FSEL R191, R18, -INF , !P1 ;  /* 0xff80000012bf7808 */ /* 0x000fe40004800000 */
[----:B------:R-:W-:-:S04]  /*13110*/  ISETP.GE.AND P1, PT, R16, R141, PT ;  /* 0x0000008d1000720c */ /* 0x000fc80003f26270 */
[----:B------:R-:W-:Y:S02]  /*13120*/  FSEL R175, R10, -INF , !P1 ;  /* 0xff8000000aaf7808 */ /* 0x000fe40004800000 */
[-C--:B------:R-:W-:Y:S02]  /*13130*/  ISETP.GE.AND P1, PT, R8, R141.reuse, PT ;  /* 0x0000008d0800720c */ /* 0x080fe40003f26270 */
[----:B------:R-:W2:Y:S02]  /*13140*/  LDSM.16.M88.4 R8, [R148+0x6c00] ;  /* 0x006c00009408783b */ /* 0x000ea40000000200 */
[----:B------:R-:W-:Y:S01]  /*13150*/  FSEL R142, R50, -INF , !P1 ;  /* 0xff800000328e7808 */ /* 0x000fe20004800000 */
[C---:B-1----:R-:W-:Y:S08]  /*13160*/  HMMA.16816.F32 R136, R128.reuse, R4, R136 ;  /* 0x000000048088723c */ /* 0x042ff00000001888 */
[----:B------:R-:W-:Y:S01]  /*13170*/  HMMA.16816.F32 R52, R128, R6, R52 ;  /* 0x000000068034723c */ /* 0x000fe20000001834 */
[----:B------:R-:W1:Y:S11]  /*13180*/  LDSM.16.M88.4 R4, [R148+0x6800] ;  /* 0x006800009404783b */ /* 0x000e760000000200 */
[----:B------:R-:W-:Y:S04]  /*13190*/  @!UPT UIADD3 URZ, URZ, URZ, URZ ;  /* 0x0000003f3f3ff290 */ /* 0x000fe8000fffe03f */
[C---:B--2---:R-:W-:Y:S08]  /*131a0*/  HMMA.16816.F32 R136, R116.reuse, R8, R136 ;  /* 0x000000087488723c */ /* 0x044ff00000001888 */
[C---:B------:R-:W-:Y:S01]  /*131b0*/  HMMA.16816.F32 R52, R116.reuse, R10, R52 ;  /* 0x0000000a7434723c */ /* 0x040fe20000001834 */
[----:B------:R-:W-:Y:S07]  /*131c0*/  LDSM.16.M88.4 R8, [R148+0x8800] ;  /* 0x008800009408783b */ /* 0x000fee0000000200 */
[C---:B-1----:R-:W-:Y:S08]  /*131d0*/  HMMA.16816.F32 R120, R116.reuse, R4, R120 ;  /* 0x000000047478723c */ /* 0x042ff00000001878 */
[----:B------:R-:W-:Y:S01]  /*131e0*/  HMMA.16816.F32 R124, R116, R6, R124 ;  /* 0x00000006747c723c */ /* 0x000fe2000000187c */
[----:B------:R-:W1:Y:S07]  /*131f0*/  LDSM.16.M88.4 R4, [R145+0x6800] ;  /* 0x006800009104783b */ /* 0x000e6e0000000200 */
[C---:B------:R-:W-:Y:S08]  /*13200*/  HMMA.16816.F32 R136, R64.reuse, R12, R136 ;  /* 0x0000000c4088723c */ /* 0x040ff00000001888 */
[C---:B------:R-:W-:Y:S01]  /*13210*/  HMMA.16816.F32 R52, R64.reuse, R14, R52 ;  /* 0x0000000e4034723c */ /* 0x040fe20000001834 */
[----:B------:R-:W2:Y:S07]  /*13220*/  LDSM.16.M88.4 R12, [R145+0x8800] ;  /* 0x00880000910c783b */ /* 0x000eae0000000200 */
[C---:B-1----:R-:W-:Y:S08]  /*13230*/  HMMA.16816.F32 R120, R64.reuse, R4, R120 ;  /* 0x000000044078723c */ /* 0x042ff00000001878 */
[----:B------:R-:W-:Y:S01]  /*13240*/  HMMA.16816.F32 R124, R64, R6, R124 ;  /* 0x00000006407c723c */ /* 0x000fe2000000187c */
[----:B------:R-:W1:Y:S11]  /*13250*/  LDSM.16.M88.4 R4, [R148+0x8c00] ;  /* 0x008c00009404783b */ /* 0x000e760000000200 */
[----:B------:R-:W-:Y:S04]  /*13260*/  @!UPT UIADD3 URZ, URZ, URZ, URZ ;  /* 0x0000003f3f3ff290 */ /* 0x000fe8000fffe03f */
[C---:B------:R-:W-:Y:S08]  /*13270*/  HMMA.16816.F32 R120, R60.reuse, R8, R120 ;  /* 0x000000083c78723c */ /* 0x040ff00000001878 */
[----:B------:R-:W-:Y:S01]  /*13280*/  HMMA.16816.F32 R124, R60, R10, R124 ;  /* 0x0000000a3c7c723c */ /* 0x000fe2000000187c */
[----:B------:R-:W3:Y:S01]  /*13290*/  LDSM.16.M88.4 R8, [R145+0x8c00] ;  /* 0x008c00009108783b */ /* 0x000ee20000000200 */
[----:B------:R-:W-:Y:S11]  /*132a0*/  DEPBAR.LE SB0, 0x0 ;  /* 0x000080000000791a */ /* 0x000ff60000000000 */
[----:B------:R-:W-:Y:S03]  /*132b0*/  @!UPT UIADD3 URZ, URZ, URZ, URZ ;  /* 0x0000003f3f3ff290 */ /* 0x000fe6000fffe03f */
[----:B--2---:R-:W-:Y:S07]  /*132c0*/  HMMA.16816.F32 R120, R56, R12, R120 ;  /* 0x0000000c3878723c */ /* 0x004fee0000001878 */
[----:B------:R-:W-:Y:S01]  /*132d0*/  IADD3 R12, R133, 0x61, RZ ;  /* 0x00000061850c7810 */ /* 0x000fe20007ffe0ff */
[----:B-1----:R-:W-:Y:S01]  /*132e0*/  HMMA.16816.F32 R136, R60, R4, R136 ;  /* 0x000000043c88723c */ /* 0x002fe20000001888 */
[----:B------:R-:W-:Y:S02]  /*132f0*/  BAR.SYNC.DEFER_BLOCKING 0x0 ;  /* 0x0000000000007b1d */ /* 0x000fe40000010000 */
[----:B------:R-:W-:-:S02]  /*13300*/  ISETP.GE.AND P0, PT, R12, R141, PT ;  /* 0x0000008d0c00720c */ /* 0x000fc40003f06270 */
[-C--:B------:R-:W-:Y:S02]  /*13310*/  ISETP.GE.AND P4, PT, R12, R140.reuse, PT ;  /* 0x0000008c0c00720c */ /* 0x080fe40003f86270 */
[C---:B------:R-:W-:Y:S01]  /*13320*/  IADD3 R4, R133.reuse, 0x60, RZ ;  /* 0x0000006085047810 */ /* 0x040fe20007ffe0ff */
[----:B------:R-:W-:Y:S01]  /*13330*/  HMMA.16816.F32 R52, R60, R6, R52 ;  /* 0x000000063c34723c */ /* 0x000fe20000001834 */
[----:B------:R-:W-:Y:S02]  /*13340*/  IADD3 R12, R133, 0x69, RZ ;  /* 0x00000069850c7810 */ /* 0x000fe40007ffe0ff */
[C---:B------:R-:W-:Y:S02]  /*13350*/  ISETP.GE.AND P6, PT, R4.reuse, R140, PT ;  /* 0x0000008c0400720c */ /* 0x040fe40003fc6270 */
[----:B------:R-:W-:-:S03]  /*13360*/  ISETP.GE.AND P1, PT, R4, R141, PT ;  /* 0x0000008d0400720c */ /* 0x000fc60003f26270 */
[----:B------:R-:W-:Y:S01]  /*13370*/  HMMA.16816.F32 R124, R56, R14, R124 ;  /* 0x0000000e387c723c */ /* 0x000fe2000000187c */
[----:B------:R-:W-:Y:S02]  /*13380*/  FSEL R135, R123, -INF , !P0 ;  /* 0xff8000007b877808 */ /* 0x000fe40004000000 */
[----:B------:R-:W-:Y:S02]  /*13390*/  FSEL R157, R121, -INF , !P4 ;  /* 0xff800000799d7808 */ /* 0x000fe40006000000 */
[----:B------:R-:W-:-:S03]  /*133a0*/  FSEL R130, R120, -INF , !P6 ;  /* 0xff80000078827808 */ /* 0x000fc60007000000 */
[C---:B---3--:R-:W-:Y:S07]  /*133b0*/  HMMA.16816.F32 R4, R56.reuse, R8, R136 ;  /* 0x000000083804723c */ /* 0x048fee0000001888 */
[----:B------:R-:W-:Y:S01]  /*133c0*/  FSEL R137, R122, -INF , !P1 ;  /* 0xff8000007a897808 */ /* 0x000fe20004800000 */
[----:B------:R-:W-:Y:S01]  /*133d0*/  HMMA.16816.F32 R52, R56, R10, R52 ;  /* 0x0000000a3834723c */ /* 0x000fe20000001834 */
[----:B------:R-:W-:Y:S02]  /*133e0*/  ISETP.GE.AND P1, PT, R12, R140, PT ;  /* 0x0000008c0c00720c */ /* 0x000fe40003f26270 */
[----:B------:R-:W-:-:S02]  /*133f0*/  IADD3 R8, R133, 0x68, RZ ;  /* 0x0000006885087810 */ /* 0x000fc40007ffe0ff */
[----:B------:R-:W-:Y:S02]  /*13400*/  FSEL R136, R46, -INF , !P5 ;  /* 0xff8000002e887808 */ /* 0x000fe40006800000 */
[C---:B------:R-:W-:Y:S02]  /*13410*/  IADD3 R11, R133.reuse, 0x70, RZ ;  /* 0x00000070850b7810 */ /* 0x040fe40007ffe0ff */
[----:B------:R-:W-:Y:S02]  /*13420*/  IADD3 R10, R133, 0x71, RZ ;  /* 0x00000071850a7810 */ /* 0x000fe40007ffe0ff */
[----:B------:R-:W-:Y:S02]  /*13430*/  ISETP.GE.AND P0, PT, R11, R140, PT ;  /* 0x0000008c0b00720c */ /* 0x000fe40003f06270 */
[----:B------:R-:W-:Y:S02]  /*13440*/  FSEL R138, R47, -INF , !P3 ;  /* 0xff8000002f8a7808 */ /* 0x000fe40005800000 */
[----:B------:R-:W-:-:S02]  /*13450*/  FSEL R139, R125, -INF , !P1 ;  /* 0xff8000007d8b7808 */ /* 0x000fc40004800000 */
[----:B------:R-:W-:Y:S02]  /*13460*/  FSEL R119, R4, -INF , !P0 ;  /* 0xff80000004777808 */ /* 0x000fe40004000000 */
[-C--:B------:R-:W-:Y:S02]  /*13470*/  ISETP.GE.AND P0, PT, R11, R141.reuse, PT ;  /* 0x0000008d0b00720c */ /* 0x080fe40003f06270 */
[----:B------:R-:W-:Y:S02]  /*13480*/  ISETP.GE.AND P5, PT, R8, R140, PT ;  /* 0x0000008c0800720c */ /* 0x000fe40003fa6270 */
[----:B------:R-:W-:Y:S02]  /*13490*/  FSEL R123, R6, -INF , !P0 ;  /* 0xff800000067b7808 */ /* 0x000fe40004000000 */
[----:B------:R-:W-:Y:S02]  /*134a0*/  ISETP.GT.AND P0, PT, R161, R150, PT ;  /* 0x00000096a100720c */ /* 0x000fe40003f04270 */
        /* <DEDUP_REMOVED lines=10> */
[----:B------:R-:W-:Y:S02]  /*13550*/  ISETP.GE.AND P5, PT, R8, R140, PT ;  /* 0x0000008c0800720c */ /* 0x000fe40003fa6270 */
[-C--:B------:R-:W-:Y:S02]  /*13560*/  ISETP.GE.AND P4, PT, R10, R141.reuse, PT ;  /* 0x0000008d0a00720c */ /* 0x080fe40003f86270 */
        /* <DEDUP_REMOVED lines=8> */
[----:B------:R-:W-:Y:S01]  /*135f0*/  ULDC.64 UR8, c[0x0][0x118] ;  /* 0x0000460000087ab9 */ /* 0x000fe20000000a00 */
[----:B------:R-:W-:Y:S05]  /*13600*/  @!P2 BRA `(.L_x_2806) ;  /* 0x000003a00000a947 */ /* 0x000fea0003800000 */
[----:B------:R-:W-:Y:S01]  /*13610*/  IABS R4, c[0x0][0x2d0] ;  /* 0x0000b40000047a13 */ /* 0x000fe20000000000 */
[----:B------:R-:W-:-:S03]  /*13620*/  IMAD.SHL.U32 R5, R161, 0x80, RZ ;  /* 0x00000080a1057824 */ /* 0x000fc600078e00ff */
[----:B------:R-:W1:Y:S02]  /*13630*/  I2F.RP R9, R4 ;  /* 0x0000000400097306 */ /* 0x000e640000209400 */
[C---:B------:R-:W-:Y:S02]  /*13640*/  IADD3 R11, R5.reuse, -0x80, RZ ;  /* 0xffffff80050b7810 */ /* 0x040fe40007ffe0ff */
[----:B------:R-:W-:Y:S02]  /*13650*/  IABS R8, R5 ;  /* 0x0000000500087213 */ /* 0x000fe40000000000 */
[----:B------:R-:W-:Y:S02]  /*13660*/  IABS R6, R11 ;  /* 0x0000000b00067213 */ /* 0x000fe40000000000 */
[----:B------:R-:W-:Y:S02]  /*13670*/  LOP3.LUT R5, R5, c[0x0][0x2d0], RZ, 0x3c, !PT ;  /* 0x0000b40005057a12 */ /* 0x000fe400078e3cff */
[----:B------:R-:W-:-:S02]  /*13680*/  LOP3.LUT R11, R11, c[0x0][0x2d0], RZ, 0x3c, !PT ;  /* 0x0000b4000b0b7a12 */ /* 0x000fc400078e3cff */
        /* <DEDUP_REMOVED lines=49> */
[----:B------:R-:W-:Y:S05]  /*139a0*/  BRA `(.L_x_2807) ;  /* 0x0000003000007947 */ /* 0x000fea0003800000 */
.L_x_2806:
[----:B------:R-:W-:-:S05]  /*139b0*/  IMAD.MOV.U32 R6, RZ, RZ, c[0x0][0x198] ;  /* 0x00006600ff067624 */ /* 0x000fca00078e00ff */
[----:B------:R-:W-:-:S04]  /*139c0*/  LEA R6, -R6, RZ, 0x7 ;  /* 0x000000ff06067211 */ /* 0x000fc800078e39ff */
[----:B------:R-:W-:Y:S02]  /*139d0*/  SHF.R.S32.HI R4, RZ, 0x1f, R6 ;  /* 0x0000001fff047819 */ /* 0x000fe40000011406 */
.L_x_2807:
        /* <DEDUP_REMOVED lines=28> */
.L_x_2805:
        /* <DEDUP_REMOVED lines=98> */
[----:B------:R-:W-:Y:S02]  /*141c0*/  FMUL.FTZ R129, R0, c[0x0][0x23c] ;  /* 0x00008f0000817a20 */ /* 0x000fe40000410000 */
[--C-:B------:R-:W-:Y:S02]  /*141d0*/  FFMA.FTZ R58, R43, c[0x0][0x23c], -R126.reuse ;  /* 0x00008f002b3a7a23 */ /* 0x100fe4000001087e */
[--C-:B------:R-:W-:Y:S01]  /*141e0*/  FFMA.FTZ R117, R37, c[0x0][0x23c], -R126.reuse ;  /* 0x00008f0025757a23 */ /* 0x100fe2000001087e */
[----:B------:R-:W-:Y:S01]  /*141f0*/  MUFU.EX2 R116, R116 ;  /* 0x0000007400747308 */ /* 0x000fe20000000800 */
[----:B------:R-:W-:-:S02]  /*14200*/  FFMA.FTZ R0, R39, c[0x0][0x23c], -R126 ;  /* 0x00008f0027007a23 */ /* 0x000fc4000001087e */
[----:B------:R-:W2:Y:S01]  /*14210*/  LDSM.16.MT88.4 R36, [R144+0xb000] ;  /* 0x00b000009024783b */ /* 0x000ea20000004200 */
[----:B------:R-:W-:Y:S02]  /*14220*/  FFMA.FTZ R168, R171, c[0x0][0x23c], -R126 ;  /* 0x00008f00aba87a23 */ /* 0x000fe4000001087e */
[--C-:B------:R-:W-:Y:S02]  /*14230*/  FFMA.FTZ R171, R134, c[0x0][0x23c], -R128.reuse ;  /* 0x00008f0086ab7a23 */ /* 0x100fe40000010880 */
[----:B------:R-:W3:Y:S01]  /*14240*/  MUFU.EX2 R57, R57 ;  /* 0x0000003900397308 */ /* 0x000ee20000000800 */
[----:B-1----:R-:W-:Y:S01]  /*14250*/  F2FP.PACK_AB R4, R59, R140 ;  /* 0x0000008c3b04723e */ /* 0x002fe200000000ff */
[--C-:B------:R-:W-:Y:S02]  /*14260*/  FFMA.FTZ R134, R167, c[0x0][0x23c], -R128.reuse ;  /* 0x00008f00a7867a23 */ /* 0x100fe40000010880 */
[--C-:B------:R-:W-:Y:S02]  /*14270*/  FFMA.FTZ R132, R132, c[0x0][0x23c], -R128.reuse ;  /* 0x00008f0084847a23 */ /* 0x100fe40000010880 */
[----:B------:R-:W-:-:S02]  /*14280*/  FFMA.FTZ R167, R166, c[0x0][0x23c], -R128 ;  /* 0x00008f00a6a77a23 */ /* 0x000fc40000010880 */
[----:B------:R-:W-:Y:S01]  /*14290*/  MUFU.EX2 R127, R127 ;  /* 0x0000007f007f7308 */ /* 0x000fe20000000800 */
[--C-:B------:R-:W-:Y:S02]  /*142a0*/  FFMA.FTZ R142, R142, c[0x0][0x23c], -R126.reuse ;  /* 0x00008f008e8e7a23 */ /* 0x100fe4000001087e */
[----:B------:R-:W-:Y:S02]  /*142b0*/  FFMA.FTZ R136, R136, c[0x0][0x23c], -R126 ;  /* 0x00008f0088887a23 */ /* 0x000fe4000001087e */
[----:B------:R-:W-:Y:S02]  /*142c0*/  FFMA.FTZ R139, R139, c[0x0][0x23c], -R128 ;  /* 0x00008f008b8b7a23 */ /* 0x000fe40000010880 */
        /* <DEDUP_REMOVED lines=11> */
[----:B------:R-:W3:Y:S01]  /*14380*/  MUFU.EX2 R141, R141 ;  /* 0x0000008d008d7308 */ /* 0x000ee20000000800 */
[----:B-1----:R-:W-:Y:S01]  /*14390*/  F2FP.PACK_AB R5, R58, R127 ;  /* 0x0000007f3a05723e */ /* 0x002fe200000000ff */
[----:B------:R-:W-:-:S06]  /*143a0*/  FFMA.FTZ R120, R120, c[0x0][0x23c], -R126 ;  /* 0x00008f0078787a23 */ /* 0x000fcc000001087e */
        /* <DEDUP_REMOVED lines=12> */
[-C--:B------:R-:W-:Y:S01]  /*14470*/  FMUL.FTZ R16, R72, R141.reuse ;  /* 0x0000008d48107220 */ /* 0x080fe20000410000 */
[----:B------:R-:W-:Y:S01]  /*14480*/  MUFU.EX2 R168, R168 ;  /* 0x000000a800a87308 */ /* 0x000fe20000000800 */
[----:B------:R-:W-:-:S02]  /*14490*/  FMUL.FTZ R17, R73, R141 ;  /* 0x0000008d49117220 */ /* 0x000fc40000410000 */
[-C--:B------:R-:W-:Y:S02]  /*144a0*/  FMUL.FTZ R18, R74, R129.reuse ;  /* 0x000000814a127220 */ /* 0x080fe40000410000 */
[C---:B------:R-:W-:Y:S01]  /*144b0*/  HMMA.16816.F32 R8, R4.reuse, R12, R8 ;  /* 0x0000000c0408723c */ /* 0x040fe20000001808 */
[----:B------:R-:W-:Y:S02]  /*144c0*/  FMUL.FTZ R19, R75, R129 ;  /* 0x000000814b137220 */ /* 0x000fe40000410000 */
[-C--:B------:R-:W-:Y:S01]  /*144d0*/  FMUL.FTZ R76, R76, R141.reuse ;  /* 0x0000008d4c4c7220 */ /* 0x080fe20000410000 */
[----:B------:R-:W-:Y:S01]  /*144e0*/  MUFU.EX2 R132, R132 ;  /* 0x0000008400847308 */ /* 0x000fe20000000800 */
[----:B------:R-:W-:Y:S01]  /*144f0*/  FMUL.FTZ R77, R77, R141 ;  /* 0x0000008d4d4d7220 */ /* 0x000fe20000410000 */
[----:B------:R-:W-:Y:S01]  /*14500*/  LDSM.16.MT88.4 R72, [R146+0xa400] ;  /* 0x00a400009248783b */ /* 0x000fe20000004200 */
[-C--:B------:R-:W-:Y:S01]  /*14510*/  FMUL.FTZ R78, R78, R129.reuse ;  /* 0x000000814e4e7220 */ /* 0x080fe20000410000 */
[----:B------:R-:W-:Y:S01]  /*14520*/  HMMA.16816.F32 R12, R4, R14, R68 ;  /* 0x0000000e040c723c */ /* 0x000fe20000001844 */
[----:B------:R-:W-:Y:S01]  /*14530*/  FMUL.FTZ R79, R79, R129 ;  /* 0x000000814f4f7220 */ /* 0x000fe20000410000 */
[----:B------:R-:W1:Y:S01]  /*14540*/  LDSM.16.MT88.4 R68, [R146+0x9400] ;  /* 0x009400009244783b */ /* 0x000e620000004200 */
[-C--:B------:R-:W-:Y:S01]  /*14550*/  FMUL.FTZ R24, R80, R141.reuse ;  /* 0x0000008d50187220 */ /* 0x080fe20000410000 */
[----:B------:R-:W-:Y:S01]  /*14560*/  MUFU.EX2 R171, R171 ;  /* 0x000000ab00ab7308 */ /* 0x000fe20000000800 */
[----:B------:R-:W-:-:S02]  /*14570*/  FMUL.FTZ R25, R81, R141 ;  /* 0x0000008d51197220 */ /* 0x000fc40000410000 */
[-C--:B------:R-:W-:Y:S01]  /*14580*/  FMUL.FTZ R27, R83, R129.reuse ;  /* 0x00000081531b7220 */ /* 0x080fe20000410000 */
[C---:B------:R-:W-:Y:S01]  /*14590*/  HMMA.16816.F32 R16, R4.reuse, R20, R16 ;  /* 0x000000140410723c */ /* 0x040fe20000001810 */
[--C-:B------:R-:W-:Y:S02]  /*145a0*/  FFMA.FTZ R83, R223, c[0x0][0x23c], -R126.reuse ;  /* 0x00008f00df537a23 */ /* 0x100fe4000001087e */
[--C-:B------:R-:W-:Y:S01]  /*145b0*/  FFMA.FTZ R80, R217, c[0x0][0x23c], -R126.reuse ;  /* 0x00008f00d9507a23 */ /* 0x100fe2000001087e */
[----:B------:R-:W-:Y:S01]  /*145c0*/  MUFU.EX2 R134, R134 ;  /* 0x0000008600867308 */ /* 0x000fe20000000800 */
[----:B------:R-:W-:Y:S02]  /*145d0*/  FFMA.FTZ R81, R221, c[0x0][0x23c], -R126 ;  /* 0x00008f00dd517a23 */ /* 0x000fe4000001087e */
[----:B------:R-:W-:Y:S01]  /*145e0*/  FMUL.FTZ R26, R82, R129 ;  /* 0x00000081521a7220 */ /* 0x000fe20000410000 */
[----:B------:R-:W-:Y:S01]  /*145f0*/  HMMA.16816.F32 R20, R4, R22, R76 ;  /* 0x000000160414723c */ /* 0x000fe2000000184c */
[----:B------:R-:W-:-:S02]  /*14600*/  FMUL.FTZ R32, R88, R141 ;  /* 0x0000008d58207220 */ /* 0x000fc40000410000 */
[----:B------:R-:W-:Y:S01]  /*14610*/  FMUL.FTZ R33, R89, R141 ;  /* 0x0000008d59217220 */ /* 0x000fe20000410000 */
[----:B------:R-:W-:Y:S01]  /*14620*/  MUFU.EX2 R83, R83 ;  /* 0x0000005300537308 */ /* 0x000fe20000000800 */
[----:B------:R-:W-:Y:S02]  /*14630*/  FMUL.FTZ R34, R90, R129 ;  /* 0x000000815a227220 */ /* 0x000fe40000410000 */
[--C-:B------:R-:W-:Y:S01]  /*14640*/  FFMA.FTZ R79, R41, c[0x0][0x23c], -R128.reuse ;  /* 0x00008f00294f7a23 */ /* 0x100fe20000010880 */
[----:B------:R-:W-:Y:S01]  /*14650*/  HMMA.16816.F32 R24, R4, R28, R24 ;  /* 0x0000001c0418723c */ /* 0x000fe20000001818 */
[--C-:B------:R-:W-:Y:S02]  /*14660*/  FFMA.FTZ R76, R229, c[0x0][0x23c], -R128.reuse ;  /* 0x00008f00e54c7a23 */ /* 0x100fe40000010880 */
[----:B------:R-:W-:Y:S01]  /*14670*/  FFMA.FTZ R77, R225, c[0x0][0x23c], -R128 ;  /* 0x00008f00e14d7a23 */ /* 0x000fe20000010880 */
[----:B------:R-:W-:Y:S01]  /*14680*/  MUFU.EX2 R80, R80 ;  /* 0x0000005000507308 */ /* 0x000fe20000000800 */
[----:B------:R-:W-:-:S02]  /*14690*/  FFMA.FTZ R78, R219, c[0x0][0x23c], -R126 ;  /* 0x00008f00db4e7a23 */ /* 0x000fc4000001087e */
[----:B------:R-:W-:Y:S02]  /*146a0*/  FMUL.FTZ R35, R91, R129 ;  /* 0x000000815b237220 */ /* 0x000fe40000410000 */
[-C--:B------:R-:W-:Y:S02]  /*146b0*/  FMUL.FTZ R40, R92, R141.reuse ;  /* 0x0000008d5c287220 */ /* 0x080fe40000410000 */
[----:B------:R-:W-:Y:S01]  /*146c0*/  FMUL.FTZ R41, R93, R141 ;  /* 0x0000008d5d297220 */ /* 0x000fe20000410000 */
[----:B------:R-:W-:Y:S01]  /*146d0*/  MUFU.EX2 R79, R79 ;  /* 0x0000004f004f7308 */ /* 0x000fe20000000800 */
[-C--:B------:R-:W-:Y:S01]  /*146e0*/  FMUL.FTZ R42, R94, R129.reuse ;  /* 0x000000815e2a7220 */ /* 0x080fe20000410000 */
[----:B--2---:R-:W-:Y:S01]  /*146f0*/  HMMA.16816.F32 R32, R4, R36, R32 ;  /* 0x000000240420723c */ /* 0x004fe20000001820 */
[----:B------:R-:W-:Y:S02]  /*14700*/  FMUL.FTZ R43, R95, R129 ;  /* 0x000000815f2b7220 */ /* 0x000fe40000410000 */
[----:B------:R-:W-:-:S02]  /*14710*/  FMUL.FTZ R84, R84, R141 ;  /* 0x0000008d54547220 */ /* 0x000fc40000410000 */
[----:B------:R-:W-:Y:S01]  /*14720*/  FMUL.FTZ R85, R85, R141 ;  /* 0x0000008d55557220 */ /* 0x000fe20000410000 */
[----:B------:R-:W2:Y:S01]  /*14730*/  MUFU.EX2 R76, R76 ;  /* 0x0000004c004c7308 */ /* 0x000ea20000000800 */
[-C--:B------:R-:W-:Y:S01]  /*14740*/  FMUL.FTZ R86, R86, R129.reuse ;  /* 0x0000008156567220 */ /* 0x080fe20000410000 */
[C---:B------:R-:W-:Y:S01]  /*14750*/  HMMA.16816.F32 R40, R4.reuse, R44, R40 ;  /* 0x0000002c0428723c */ /* 0x040fe20000001828 */
[----:B------:R-:W-:Y:S02]  /*14760*/  FMUL.FTZ R87, R87, R129 ;  /* 0x0000008157577220 */ /* 0x000fe40000410000 */
[-C--:B------:R-:W-:Y:S02]  /*14770*/  FMUL.FTZ R108, R108, R141.reuse ;  /* 0x0000008d6c6c7220 */ /* 0x080fe40000410000 */
[----:B------:R-:W-:Y:S01]  /*14780*/  FMUL.FTZ R109, R109, R141 ;  /* 0x0000008d6d6d7220 */ /* 0x000fe20000410000 */
[----:B------:R-:W3:Y:S01]  /*14790*/  MUFU.EX2 R77, R77 ;  /* 0x0000004d004d7308 */ /* 0x000ee20000000800 */
        /* <DEDUP_REMOVED lines=24> */
[----:B--2---:R-:W-:Y:S01]  /*14920*/  F2FP.PACK_AB R52, R76, R79 ;  /* 0x0000004f4c34723e */ /* 0x004fe200000000ff */
[----:B------:R-:W-:Y:S01]  /*14930*/  HMMA.16816.F32 R4, R4, R54, R100 ;  /* 0x000000360404723c */ /* 0x000fe20000001864 */
[----:B------:R-:W-:Y:S01]  /*14940*/  F2FP.PACK_AB R53, R80, R83 ;  /* 0x000000535035723e */ /* 0x000fe200000000ff */
[----:B------:R-:W-:-:S02]  /*14950*/  FFMA.FTZ R82, R211, c[0x0][0x23c], -R128 ;  /* 0x00008f00d3527a23 */ /* 0x000fc40000010880 */
[----:B------:R-:W-:Y:S02]  /*14960*/  FFMA.FTZ R87, R209, c[0x0][0x23c], -R128 ;  /* 0x00008f00d1577a23 */ /* 0x000fe40000010880 */
[--C-:B------:R-:W-:Y:S01]  /*14970*/  FFMA.FTZ R86, R207, c[0x0][0x23c], -R126.reuse ;  /* 0x00008f00cf567a23 */ /* 0x100fe2000001087e */
[----:B---3--:R-:W-:Y:S01]  /*14980*/  F2FP.PACK_AB R54, R77, R2 ;  /* 0x000000024d36723e */ /* 0x008fe200000000ff */
[--C-:B------:R-:W-:Y:S01]  /*14990*/  FFMA.FTZ R91, R201, c[0x0][0x23c], -R126.reuse ;  /* 0x00008f00c95b7a23 */ /* 0x100fe2000001087e */
[----:B----4-:R-:W-:Y:S01]  /*149a0*/  F2FP.PACK_AB R55, R78, R81 ;  /* 0x000000514e37723e */ /* 0x010fe200000000ff */
[--C-:B------:R-:W-:Y:S01]  /*149b0*/  FFMA.FTZ R89, R205, c[0x0][0x23c], -R126.reuse ;  /* 0x00008f00cd597a23 */ /* 0x100fe2000001087e */
[----:B------:R-:W-:Y:S01]  /*149c0*/  MUFU.EX2 R85, R85 ;  /* 0x0000005500557308 */ /* 0x000fe20000000800 */
[----:B------:R-:W-:Y:S02]  /*149d0*/  FFMA.FTZ R88, R203, c[0x0][0x23c], -R126 ;  /* 0x00008f00cb587a23 */ /* 0x000fe4000001087e */
[----:B------:R-:W-:-:S02]  /*149e0*/  FFMA.FTZ R90, R197, c[0x0][0x23c], -R128 ;  /* 0x00008f00c55a7a23 */ /* 0x000fc40000010880 */
[C---:B-1----:R-:W-:Y:S01]  /*149f0*/  HMMA.16816.F32 R8, R52.reuse, R68, R8 ;  /* 0x000000443408723c */ /* 0x042fe20000001808 */
[--C-:B------:R-:W-:Y:S02]  /*14a00*/  FFMA.FTZ R93, R199, c[0x0][0x23c], -R128.reuse ;  /* 0x00008f00c75d7a23 */ /* 0x100fe40000010880 */
[----:B------:R-:W1:Y:S01]  /*14a10*/  MUFU.EX2 R84, R84 ;  /* 0x0000005400547308 */ /* 0x000e620000000800 */
[--C-:B------:R-:W-:Y:S02]  /*14a20*/  FFMA.FTZ R92, R195, c[0x0][0x23c], -R128.reuse ;  /* 0x00008f00c35c7a23 */ /* 0x100fe40000010880 */
[----:B------:R-:W-:Y:S02]  /*14a30*/  FFMA.FTZ R95, R193, c[0x0][0x23c], -R128 ;  /* 0x00008f00c15f7a23 */ /* 0x000fe40000010880 */
[----:B------:R-:W-:Y:S01]  /*14a40*/  HMMA.16816.F32 R12, R52, R70, R12 ;  /* 0x00000046340c723c */ /* 0x000fe2000000180c */
[----:B------:R-:W2:Y:S01]  /*14a50*/  LDSM.16.MT88.4 R68, [R144+0xb400] ;  /* 0x00b400009044783b */ /* 0x000ea20000004200 */
[--C-:B------:R-:W-:Y:S01]  /*14a60*/  FFMA.FTZ R94, R191, c[0x0][0x23c], -R126.reuse ;  /* 0x00008f00bf5e7a23 */ /* 0x100fe2000001087e */
[----:B------:R-:W-:Y:S01]  /*14a70*/  MUFU.EX2 R82, R82 ;  /* 0x0000005200527308 */ /* 0x000fe20000000800 */
[----:B------:R-:W-:-:S02]  /*14a80*/  FFMA.FTZ R99, R185, c[0x0][0x23c], -R126 ;  /* 0x00008f00b9637a23 */ /* 0x000fc4000001087e */
[--C-:B------:R-:W-:Y:S02]  /*14a90*/  FFMA.FTZ R96, R187, c[0x0][0x23c], -R126.reuse ;  /* 0x00008f00bb607a23 */ /* 0x100fe4000001087e */
[C---:B------:R-:W-:Y:S01]  /*14aa0*/  HMMA.16816.F32 R16, R52.reuse, R64, R16 ;  /* 0x000000403410723c */ /* 0x040fe20000001810 */
[--C-:B------:R-:W-:Y:S02]  /*14ab0*/  FFMA.FTZ R97, R189, c[0x0][0x23c], -R126.reuse ;  /* 0x00008f00bd617a23 */ /* 0x100fe4000001087e */
[----:B------:R-:W-:Y:S01]  /*14ac0*/  MUFU.EX2 R87, R87 ;  /* 0x0000005700577308 */ /* 0x000fe20000000800 */
        /* <DEDUP_REMOVED lines=10> */
[----:B------:R-:W4:Y:S01]  /*14b70*/  MUFU.EX2 R91, R91 ;  /* 0x0000005b005b7308 */ /* 0x000f220000000800 */
[--C-:B------:R-:W-:Y:S02]  /*14b80*/  FFMA.FTZ R169, R173, c[0x0][0x23c], -R126.reuse ;  /* 0x00008f00ada97a23 */ /* 0x100fe4000001087e */
[--C-:B------:R-:W-:Y:S02]  /*14b90*/  FFMA.FTZ R177, R156, c[0x0][0x23c], -R126.reuse ;  /* 0x00008f009cb17a23 */ /* 0x100fe4000001087e */
[----:B------:R-:W-:Y:S01]  /*14ba0*/  HMMA.16816.F32 R28, R52, R62, R28 ;  /* 0x0000003e341c723c */ /* 0x000fe2000000181c */
[----:B------:R-:W5:Y:S01]  /*14bb0*/  LDSM.16.MT88.4 R60, [R144+0xd400] ;  /* 0x00d40000903c783b */ /* 0x000f620000004200 */
[----:B------:R-:W-:Y:S01]  /*14bc0*/  FFMA.FTZ R173, R138, c[0x0][0x23c], -R126 ;  /* 0x00008f008aad7a23 */ /* 0x000fe2000001087e */
[----:B------:R-:W-:Y:S01]  /*14bd0*/  MUFU.EX2 R89, R89 ;  /* 0x0000005900597308 */ /* 0x000fe20000000800 */
[----:B------:R-:W-:-:S02]  /*14be0*/  FFMA.FTZ R108, R159, R141, R140 ;  /* 0x0000008d9f6c7223 */ /* 0x000fc4000001008c */
[--C-:B------:R-:W-:Y:S02]  /*14bf0*/  FFMA.FTZ R138, R130, c[0x0][0x23c], -R128.reuse ;  /* 0x00008f00828a7a23 */ /* 0x100fe40000010880 */
[--C-:B------:R-:W-:Y:S01]  /*14c00*/  FFMA.FTZ R141, R157, c[0x0][0x23c], -R128.reuse ;  /* 0x00008f009d8d7a23 */ /* 0x100fe20000010880 */
[C---:B--2---:R-:W-:Y:S01]  /*14c10*/  HMMA.16816.F32 R32, R52.reuse, R68, R32 ;  /* 0x000000443420723c */ /* 0x044fe20000001820 */
[----:B------:R-:W-:Y:S01]  /*14c20*/  FFMA.FTZ R130, R143, c[0x0][0x23c], -R128 ;  /* 0x00008f008f827a23 */ /* 0x000fe20000010880 */
[----:B------:R-:W2:Y:S01]  /*14c30*/  MUFU.EX2 R88, R88 ;  /* 0x0000005800587308 */ /* 0x000ea20000000800 */
[--C-:B------:R-:W-:Y:S02]  /*14c40*/  FFMA.FTZ R140, R135, c[0x0][0x23c], -R126.reuse ;  /* 0x00008f00878c7a23 */ /* 0x100fe4000001087e */
[----:B------:R-:W-:Y:S02]  /*14c50*/  FFMA.FTZ R156, R131, c[0x0][0x23c], -R126 ;  /* 0x00008f00839c7a23 */ /* 0x000fe4000001087e */
[----:B------:R-:W-:Y:S01]  /*14c60*/  FFMA.FTZ R159, R124, c[0x0][0x23c], -R128 ;  /* 0x00008f007c9f7a23 */ /* 0x000fe20000010880 */
[----:B------:R-:W-:Y:S01]  /*14c70*/  HMMA.16816.F32 R36, R52, R70, R36 ;  /* 0x000000463424723c */ /* 0x000fe20000001824 */
[----:B------:R-:W2:Y:S01]  /*14c80*/  LDSM.16.MT88.4 R68, [R144+0x9800] ;  /* 0x009800009044783b */ /* 0x000ea20000004200 */
[----:B------:R-:W-:Y:S01]  /*14c90*/  MUFU.EX2 R90, R90 ;  /* 0x0000005a005a7308 */ /* 0x000fe20000000800 */
[----:B------:R-:W-:-:S02]  /*14ca0*/  FFMA.FTZ R127, R158, R129, R127 ;  /* 0x000000819e7f7223 */ /* 0x000fc4000001007f */
[----:B------:R-:W-:Y:S02]  /*14cb0*/  FADD.FTZ R59, R59, R108 ;  /* 0x0000006c3b3b7221 */ /* 0x000fe40000010000 */
[----:B------:R-:W-:Y:S01]  /*14cc0*/  FADD.FTZ R58, R58, R127 ;  /* 0x0000007f3a3a7221 */ /* 0x000fe20000010000 */
[C---:B---3--:R-:W-:Y:S01]  /*14cd0*/  HMMA.16816.F32 R40, R52.reuse, R64, R40 ;  /* 0x000000403428723c */ /* 0x048fe20000001828 */
[----:B------:R-:W-:Y:S01]  /*14ce0*/  FADD.FTZ R116, R116, R59 ;  /* 0x0000003b74747221 */ /* 0x000fe20000010000 */
[----:B------:R-:W3:Y:S01]  /*14cf0*/  MUFU.EX2 R93, R93 ;  /* 0x0000005d005d7308 */ /* 0x000ee20000000800 */
[----:B------:R-:W-:Y:S01]  /*14d00*/  FADD.FTZ R117, R117, R58 ;  /* 0x0000003a75757221 */ /* 0x000fe20000010000 */
[----:B------:R-:W-:Y:S01]  /*14d10*/  LDSM.16.MT88.4 R108, [R144+0xcc00] ;  /* 0x00cc0000906c783b */ /* 0x000fe20000004200 */
[----:B------:R-:W-:Y:S02]  /*14d20*/  FADD.FTZ R116, R57, R116 ;  /* 0x0000007439747221 */ /* 0x000fe40000010000 */
[----:B------:R-:W-:Y:S01]  /*14d30*/  FADD.FTZ R0, R0, R117 ;  /* 0x0000007500007221 */ /* 0x000fe20000010000 */
[----:B------:R-:W-:Y:S01]  /*14d40*/  HMMA.16816.F32 R44, R52, R66, R44 ;  /* 0x00000042342c723c */ /* 0x000fe2000000182c */
[----:B------:R-:W3:Y:S01]  /*14d50*/  LDSM.16.MT88.4 R64, [R146+0x9800] ;  /* 0x009800009240783b */ /* 0x000ee20000004200 */
[----:B------:R-:W-:Y:S01]  /*14d60*/  MUFU.EX2 R92, R92 ;  /* 0x0000005c005c7308 */ /* 0x000fe20000000800 */
[----:B------:R-:W-:-:S02]  /*14d70*/  FADD.FTZ R79, R79, R116 ;  /* 0x000000744f4f7221 */ /* 0x000fc40000010000 */
[----:B------:R-:W-:Y:S02]  /*14d80*/  FADD.FTZ R83, R83, R0 ;  /* 0x0000000053537221 */ /* 0x000fe40000010000 */
[----:B------:R-:W-:Y:S01]  /*14d90*/  FADD.FTZ R79, R76, R79 ;  /* 0x0000004f4c4f7221 */ /* 0x000fe20000010000 */
[----:B-----5:R-:W-:Y:S01]  /*14da0*/  HMMA.16816.F32 R48, R52, R60, R48 ;  /* 0x0000003c3430723c */ /* 0x020fe20000001830 */
[----:B------:R-:W-:Y:S01]  /*14db0*/  FADD.FTZ R80, R80, R83 ;  /* 0x0000005350507221 */ /* 0x000fe20000010000 */
[----:B------:R-:W-:Y:S01]  /*14dc0*/  MUFU.EX2 R95, R95 ;  /* 0x0000005f005f7308 */ /* 0x000fe20000000800 */
[----:B------:R-:W-:Y:S01]  /*14dd0*/  FADD.FTZ R0, R2, R79 ;  /* 0x0000004f02007221 */ /* 0x000fe20000010000 */
[----:B------:R-:W-:-:S03]  /*14de0*/  MOV R2, R56 ;  /* 0x0000003800027202 */ /* 0x000fc60000000f00 */
[----:B------:R-:W-:Y:S01]  /*14df0*/  FADD.FTZ R0, R77, R0 ;  /* 0x000000004d007221 */ /* 0x000fe20000010000 */
[----:B------:R-:W-:Y:S01]  /*14e00*/  HMMA.16816.F32 R4, R52, R62, R4 ;  /* 0x0000003e3404723c */ /* 0x000fe20000001804 */
[----:B------:R-:W5:Y:S01]  /*14e10*/  LDSM.16.MT88.4 R60, [R146+0xb800] ;  /* 0x00b80000923c783b */ /* 0x000f620000004200 */
[----:B------:R-:W-:Y:S05]  /*14e20*/  MUFU.EX2 R94, R94 ;  /* 0x0000005e005e7308 */ /* 0x000fea0000000800 */
[----:B-1----:R-:W-:Y:S01]  /*14e30*/  F2FP.PACK_AB R52, R84, R85 ;  /* 0x000000555434723e */ /* 0x002fe200000000ff */
[----:B------:R-:W-:Y:S01]  /*14e40*/  FADD.FTZ R85, R85, R0 ;  /* 0x0000000055557221 */ /* 0x000fe20000010000 */
[----:B----4-:R-:W-:Y:S01]  /*14e50*/  F2FP.PACK_AB R53, R91, R86 ;  /* 0x000000565b35723e */ /* 0x010fe200000000ff */
[----:B------:R-:W1:Y:S01]  /*14e60*/  MUFU.EX2 R99, R99 ;  /* 0x0000006300637308 */ /* 0x000e620000000800 */
[----:B------:R-:W-:-:S02]  /*14e70*/  F2FP.PACK_AB R54, R87, R82 ;  /* 0x000000525736723e */ /* 0x000fc400000000ff */
[----:B--2---:R-:W-:-:S05]  /*14e80*/  F2FP.PACK_AB R55, R88, R89 ;  /* 0x000000595837723e */ /* 0x004fca00000000ff */
[----:B------:R-:W-:Y:S02]  /*14e90*/  MUFU.EX2 R96, R96 ;  /* 0x0000006000607308 */ /* 0x000fe40000000800 */
[C---:B------:R-:W-:Y:S06]  /*14ea0*/  HMMA.16816.F32 R16, R52.reuse, R68, R16 ;  /* 0x000000443410723c */ /* 0x040fec0000001810 */
[----:B------:R-:W2:Y:S02]  /*14eb0*/  MUFU.EX2 R97, R97 ;  /* 0x0000006100617308 */ /* 0x000ea40000000800 */
[C---:B------:R-:W-:Y:S01]  /*14ec0*/  HMMA.16816.F32 R20, R52.reuse, R70, R20 ;  /* 0x000000463414723c */ /* 0x040fe20000001814 */
[----:B------:R-:W4:Y:S05]  /*14ed0*/  LDSM.16.MT88.4 R68, [R144+0xb800] ;  /* 0x00b800009044783b */ /* 0x000f2a0000004200 */
[----:B------:R-:W-:Y:S02]  /*14ee0*/  MUFU.EX2 R98, R98 ;  /* 0x0000006200627308 */ /* 0x000fe40000000800 */
[C---:B---3--:R-:W-:Y:S06]  /*14ef0*/  HMMA.16816.F32 R8, R52.reuse, R64, R8 ;  /* 0x000000403408723c */ /* 0x048fec0000001808 */
[----:B------:R-:W-:Y:S02]  /*14f00*/  MUFU.EX2 R105, R105 ;  /* 0x0000006900697308 */ /* 0x000fe40000000800 */
[C---:B------:R-:W-:Y:S01]  /*14f10*/  HMMA.16816.F32 R12, R52.reuse, R66, R12 ;  /* 0x00000042340c723c */ /* 0x040fe2000000180c */
[----:B------:R-:W3:Y:S05]  /*14f20*/  LDSM.16.MT88.4 R64, [R146+0xd800] ;  /* 0x00d800009240783b */ /* 0x000eea0000004200 */
[----:B------:R-:W-:Y:S02]  /*14f30*/  MUFU.EX2 R104, R104 ;  /* 0x0000006800687308 */ /* 0x000fe40000000800 */
[C---:B-----5:R-:W-:Y:S06]  /*14f40*/  HMMA.16816.F32 R24, R52.reuse, R60, R24 ;  /* 0x0000003c3418723c */ /* 0x060fec0000001818 */
[----:B------:R-:W-:Y:S02]  /*14f50*/  MUFU.EX2 R107, R107 ;  /* 0x0000006b006b7308 */ /* 0x000fe40000000800 */
[C---:B------:R-:W-:Y:S01]  /*14f60*/  HMMA.16816.F32 R28, R52.reuse, R62, R28 ;  /* 0x0000003e341c723c */ /* 0x040fe2000000181c */
[----:B------:R-:W5:Y:S05]  /*14f70*/  LDSM.16.MT88.4 R60, [R144+0xd800] ;  /* 0x00d80000903c783b */ /* 0x000f6a0000004200 */
[----:B------:R-:W-:Y:S02]  /*14f80*/  MUFU.EX2 R106, R106 ;  /* 0x0000006a006a7308 */ /* 0x000fe40000000800 */
[C---:B----4-:R-:W-:Y:S06]  /*14f90*/  HMMA.16816.F32 R32, R52.reuse, R68, R32 ;  /* 0x000000443420723c */ /* 0x050fec0000001820 */
[----:B------:R-:W-:Y:S02]  /*14fa0*/  MUFU.EX2 R175, R175 ;  /* 0x000000af00af7308 */ /* 0x000fe40000000800 */
        /* <DEDUP_REMOVED lines=10> */
[----:B------:R-:W-:Y:S01]  /*15050*/  HMMA.16816.F32 R4, R52, R62, R4 ;  /* 0x0000003e3404723c */ /* 0x000fe20000001804 */
[----:B------:R-:W5:Y:S05]  /*15060*/  LDSM.16.MT88.4 R60, [R146+0xbc00] ;  /* 0x00bc0000923c783b */ /* 0x000f6a0000004200 */
[----:B------:R-:W-:Y:S01]  /*15070*/  MUFU.EX2 R138, R138 ;  /* 0x0000008a008a7308 */ /* 0x000fe20000000800 */
[----:B------:R-:W-:-:S02]  /*15080*/  F2FP.PACK_AB R52, R93, R90 ;  /* 0x0000005a5d34723e */ /* 0x000fc400000000ff */
[----:B-1----:R-:W-:Y:S02]  /*15090*/  F2FP.PACK_AB R53, R99, R94 ;  /* 0x0000005e6335723e */ /* 0x002fe400000000ff */
[----:B------:R-:W-:Y:S02]  /*150a0*/  F2FP.PACK_AB R54, R95, R92 ;  /* 0x0000005c5f36723e */ /* 0x000fe400000000ff */
[----:B--2---:R-:W-:Y:S01]  /*150b0*/  F2FP.PACK_AB R55, R97, R96 ;  /* 0x000000606137723e */ /* 0x004fe200000000ff */
[----:B------:R-:W1:Y:S06]  /*150c0*/  MUFU.EX2 R141, R141 ;  /* 0x0000008d008d7308 */ /* 0x000e6c0000000800 */
[C---:B----4-:R-:W-:Y:S02]  /*150d0*/  HMMA.16816.F32 R16, R52.reuse, R68, R16 ;  /* 0x000000443410723c */ /* 0x050fe40000001810 */
[----:B------:R-:W-:Y:S06]  /*150e0*/  MUFU.EX2 R130, R130 ;  /* 0x0000008200827308 */ /* 0x000fec0000000800 */
[----:B------:R-:W-:Y:S01]  /*150f0*/  HMMA.16816.F32 R20, R52, R70, R20 ;  /* 0x000000463414723c */ /* 0x000fe20000001814 */
[----:B------:R-:W2:Y:S01]  /*15100*/  LDSM.16.MT88.4 R68, [R144+0xbc00] ;  /* 0x00bc00009044783b */ /* 0x000ea20000004200 */
[----:B------:R-:W4:Y:S01]  /*15110*/  MUFU.EX2 R139, R139 ;  /* 0x0000008b008b7308 */ /* 0x000f220000000800 */
[----:B-1----:R-:W-:-:S05]  /*15120*/  F2FP.PACK_AB R100, R141, R138 ;  /* 0x0000008a8d64723e */ /* 0x002fca00000000ff */
[C---:B---3--:R-:W-:Y:S02]  /*15130*/  HMMA.16816.F32 R8, R52.reuse, R64, R8 ;  /* 0x000000403408723c */ /* 0x048fe40000001808 */
[----:B------:R-:W-:Y:S06]  /*15140*/  MUFU.EX2 R137, R137 ;  /* 0x0000008900897308 */ /* 0x000fec0000000800 */
[----:B------:R-:W-:Y:S01]  /*15150*/  HMMA.16816.F32 R12, R52, R66, R12 ;  /* 0x00000042340c723c */ /* 0x000fe2000000180c */
[----:B------:R-:W1:Y:S01]  /*15160*/  LDSM.16.MT88.4 R64, [R146+0xdc00] ;  /* 0x00dc00009240783b */ /* 0x000e620000004200 */
[----:B------:R-:W3:Y:S01]  /*15170*/  MUFU.EX2 R140, R140 ;  /* 0x0000008c008c7308 */ /* 0x000ee20000000800 */
[----:B----4-:R-:W-:-:S05]  /*15180*/  F2FP.PACK_AB R102, R139, R130 ;  /* 0x000000828b66723e */ /* 0x010fca00000000ff */
[C---:B-----5:R-:W-:Y:S02]  /*15190*/  HMMA.16816.F32 R24, R52.reuse, R60, R24 ;  /* 0x0000003c3418723c */ /* 0x060fe40000001818 */
[----:B------:R-:W-:Y:S06]  /*151a0*/  MUFU.EX2 R133, R133 ;  /* 0x0000008500857308 */ /* 0x000fec0000000800 */
[----:B------:R-:W-:Y:S01]  /*151b0*/  HMMA.16816.F32 R28, R52, R62, R28 ;  /* 0x0000003e341c723c */ /* 0x000fe2000000181c */
[----:B------:R-:W4:Y:S01]  /*151c0*/  LDSM.16.MT88.4 R60, [R144+0xdc00] ;  /* 0x00dc0000903c783b */ /* 0x000f220000004200 */
[----:B------:R-:W5:Y:S01]  /*151d0*/  MUFU.EX2 R156, R156 ;  /* 0x0000009c009c7308 */ /* 0x000f620000000800 */
[----:B---3--:R-:W-:-:S05]  /*151e0*/  F2FP.PACK_AB R101, R140, R137 ;  /* 0x000000898c65723e */ /* 0x008fca00000000ff */
[C---:B--2---:R-:W-:Y:S02]  /*151f0*/  HMMA.16816.F32 R32, R52.reuse, R68, R32 ;  /* 0x000000443420723c */ /* 0x044fe40000001820 */
[----:B------:R-:W-:Y:S06]  /*15200*/  MUFU.EX2 R119, R119 ;  /* 0x0000007700777308 */ /* 0x000fec0000000800 */
[C---:B------:R-:W-:Y:S01]  /*15210*/  HMMA.16816.F32 R36, R52.reuse, R70, R36 ;  /* 0x000000463424723c */ /* 0x040fe20000001824 */
[----:B------:R-:W2:Y:S01]  /*15220*/  LDSM.16.MT88.4 R68, [R144+0xa000] ;  /* 0x00a000009044783b */ /* 0x000ea20000004200 */
[----:B-----5:R-:W-:Y:S01]  /*15230*/  F2FP.PACK_AB R103, R156, R133 ;  /* 0x000000859c67723e */ /* 0x020fe200000000ff */
[----:B------:R-:W3:Y:S05]  /*15240*/  MUFU.EX2 R118, R118 ;  /* 0x0000007600767308 */ /* 0x000eea0000000800 */
[C---:B-1----:R-:W-:Y:S03]  /*15250*/  HMMA.16816.F32 R40, R52.reuse, R64, R40 ;  /* 0x000000403428723c */ /* 0x042fe60000001828 */
[----:B------:R-:W-:Y:S05]  /*15260*/  MUFU.EX2 R159, R159 ;  /* 0x0000009f009f7308 */ /* 0x000fea0000000800 */
[C---:B------:R-:W-:Y:S01]  /*15270*/  HMMA.16816.F32 R44, R52.reuse, R66, R44 ;  /* 0x00000042342c723c */ /* 0x040fe2000000182c */
[----:B------:R-:W1:Y:S02]  /*15280*/  LDSM.16.MT88.4 R64, [R146+0xa000] ;  /* 0x00a000009240783b */ /* 0x000e640000004200 */
[----:B------:R-:W-:Y:S05]  /*15290*/  MUFU.EX2 R158, R120 ;  /* 0x00000078009e7308 */ /* 0x000fea0000000800 */
[C---:B----4-:R-:W-:Y:S08]  /*152a0*/  HMMA.16816.F32 R48, R52.reuse, R60, R48 ;  /* 0x0000003c3430723c */ /* 0x050ff00000001830 */
[----:B------:R-:W-:Y:S01]  /*152b0*/  HMMA.16816.F32 R4, R52, R62, R4 ;  /* 0x0000003e3404723c */ /* 0x000fe20000001804 */
[----:B------:R-:W4:Y:S06]  /*152c0*/  LDSM.16.MT88.4 R60, [R146+0xc000] ;  /* 0x00c00000923c783b */ /* 0x000f2c0000004200 */
[----:B------:R-:W-:-:S02]  /*152d0*/  F2FP.PACK_AB R52, R105, R98 ;  /* 0x000000626934723e */ /* 0x000fc400000000ff */
[----:B------:R-:W-:Y:S02]  /*152e0*/  F2FP.PACK_AB R53, R175, R106 ;  /* 0x0000006aaf35723e */ /* 0x000fe400000000ff */
        /* <DEDUP_REMOVED lines=33> */
[C---:B------:R-:W-:Y:S08]  /*15500*/  HMMA.16816.F32 R8, R52.reuse, R72, R8 ;  /* 0x000000483408723c */ /* 0x040ff00000001808 */
[C---:B--2---:R-:W-:Y:S08]  /*15510*/  HMMA.16816.F32 R40, R52.reuse, R68, R40 ;  /* 0x000000443428723c */ /* 0x044ff00000001828 */
[C---:B------:R-:W-:Y:S01]  /*15520*/  HMMA.16816.F32 R44, R52.reuse, R70, R44 ;  /* 0x00000046342c723c */ /* 0x040fe2000000182c */
[----:B------:R-:W2:Y:S07]  /*15530*/  LDSM.16.MT88.4 R68, [R146+0xc800] ;  /* 0x00c800009244783b */ /* 0x000eae0000004200 */
[C---:B------:R-:W-:Y:S01]  /*15540*/  HMMA.16816.F32 R12, R52.reuse, R74, R12 ;  /* 0x0000004a340c723c */ /* 0x040fe2000000180c */
[----:B------:R-:W5:Y:S07]  /*15550*/  LDSM.16.MT88.4 R72, [R144+0xa800] ;  /* 0x00a800009048783b */ /* 0x000f6e0000004200 */
[C---:B-1----:R-:W-:Y:S08]  /*15560*/  HMMA.16816.F32 R48, R52.reuse, R64, R48 ;  /* 0x000000403430723c */ /* 0x042ff00000001830 */
[----:B------:R-:W-:Y:S01]  /*15570*/  HMMA.16816.F32 R4, R52, R66, R4 ;  /* 0x000000423404723c */ /* 0x000fe20000001804 */
[----:B------:R-:W1:Y:S04]  /*15580*/  LDSM.16.MT88.4 R64, [R144+0xc800] ;  /* 0x00c800009040783b */ /* 0x000e680000004200 */
[----:B------:R-:W-:Y:S03]  /*15590*/  LDSM.16.MT88.4 R52, [R144+0xe800] ;  /* 0x00e800009034783b */ /* 0x000fe60000004200 */
[C---:B----4-:R-:W-:Y:S08]  /*155a0*/  HMMA.16816.F32 R8, R100.reuse, R60, R8 ;  /* 0x0000003c6408723c */ /* 0x050ff00000001808 */
[C---:B------:R-:W-:Y:S01]  /*155b0*/  HMMA.16816.F32 R12, R100.reuse, R62, R12 ;  /* 0x0000003e640c723c */ /* 0x040fe2000000180c */
[----:B------:R-:W4:Y:S07]  /*155c0*/  LDSM.16.MT88.4 R60, [R146+0xe800] ;  /* 0x00e80000923c783b */ /* 0x000f2e0000004200 */
[C---:B--2---:R-:W-:Y:S08]  /*155d0*/  HMMA.16816.F32 R24, R100.reuse, R68, R24 ;  /* 0x000000446418723c */ /* 0x044ff00000001818 */
[C---:B------:R-:W-:Y:S01]  /*155e0*/  HMMA.16816.F32 R28, R100.reuse, R70, R28 ;  /* 0x00000046641c723c */ /* 0x040fe2000000181c */
[----:B------:R-:W2:Y:S07]  /*155f0*/  LDSM.16.MT88.4 R68, [R146+0xac00] ;  /* 0x00ac00009244783b */ /* 0x000eae0000004200 */
[C---:B-----5:R-:W-:Y:S08]  /*15600*/  HMMA.16816.F32 R16, R100.reuse, R72, R16 ;  /* 0x000000486410723c */ /* 0x060ff00000001810 */
[C---:B-1----:R-:W-:Y:S01]  /*15610*/  HMMA.16816.F32 R32, R100.reuse, R64, R32 ;  /* 0x000000406420723c */ /* 0x042fe20000001820 */
[----:B------:R-:W-:Y:S07]  /*15620*/  MUFU.EX2 R64, R125 ;  /* 0x0000007d00407308 */ /* 0x000fee0000000800 */
[C---:B------:R-:W-:Y:S01]  /*15630*/  HMMA.16816.F32 R36, R100.reuse, R66, R36 ;  /* 0x000000426424723c */ /* 0x040fe20000001824 */
[----:B------:R-:W-:Y:S07]  /*15640*/  MUFU.EX2 R66, R123 ;  /* 0x0000007b00427308 */ /* 0x000fee0000000800 */
[C---:B------:R-:W-:Y:S01]  /*15650*/  HMMA.16816.F32 R20, R100.reuse, R74, R20 ;  /* 0x0000004a6414723c */ /* 0x040fe20000001814 */
[----:B------:R-:W1:Y:S07]  /*15660*/  MUFU.EX2 R65, R122 ;  /* 0x0000007a00417308 */ /* 0x000e6e0000000800 */
[C---:B----4-:R-:W-:Y:S01]  /*15670*/  HMMA.16816.F32 R40, R100.reuse, R60, R40 ;  /* 0x0000003c6428723c */ /* 0x050fe20000001828 */
[----:B------:R-:W4:Y:S07]  /*15680*/  MUFU.EX2 R67, R121 ;  /* 0x0000007900437308 */ /* 0x000f2e0000000800 */
[C---:B------:R-:W-:Y:S01]  /*15690*/  HMMA.16816.F32 R44, R100.reuse, R62, R44 ;  /* 0x0000003e642c723c */ /* 0x040fe2000000182c */
[----:B------:R-:W5:Y:S07]  /*156a0*/  LDSM.16.MT88.4 R60, [R144+0xac00] ;  /* 0x00ac0000903c783b */ /* 0x000f6e0000004200 */
[C---:B------:R-:W-:Y:S08]  /*156b0*/  HMMA.16816.F32 R48, R100.reuse, R52, R48 ;  /* 0x000000346430723c */ /* 0x040ff00000001830 */
[----:B------:R-:W-:Y:S01]  /*156c0*/  HMMA.16816.F32 R100, R100, R54, R4 ;  /* 0x000000366464723c */ /* 0x000fe20000001804 */
[----:B------:R-:W5:Y:S06]  /*156d0*/  LDSM.16.MT88.4 R52, [R146+0xcc00] ;  /* 0x00cc00009234783b */ /* 0x000f6c0000004200 */
[----:B---3--:R-:W-:-:S02]  /*156e0*/  F2FP.PACK_AB R4, R118, R119 ;  /* 0x000000777604723e */ /* 0x008fc400000000ff */
[----:B-1----:R-:W-:Y:S02]  /*156f0*/  F2FP.PACK_AB R5, R65, R66 ;  /* 0x000000424105723e */ /* 0x002fe400000000ff */
[----:B------:R-:W-:Y:S02]  /*15700*/  F2FP.PACK_AB R6, R159, R64 ;  /* 0x000000409f06723e */ /* 0x000fe400000000ff */
[----:B----4-:R-:W-:-:S07]  /*15710*/  F2FP.PACK_AB R7, R158, R67 ;  /* 0x000000439e07723e */ /* 0x010fce00000000ff */
[C---:B--2---:R-:W-:Y:S07]  /*15720*/  HMMA.16816.F32 R112, R4.reuse, R68, R8 ;  /* 0x000000440470723c */ /* 0x044fee0000001808 */
[----:B------:R-:W-:Y:S01]  /*15730*/  FADD.FTZ R9, R81, R80 ;  /* 0x0000005051097221 */ /* 0x000fe20000010000 */
[----:B------:R-:W-:Y:S03]  /*15740*/  HMMA.16816.F32 R68, R4, R70, R12 ;  /* 0x000000460444723c */ /* 0x000fe6000000180c */
[----:B------:R-:W-:-:S04]  /*15750*/  FADD.FTZ R9, R78, R9 ;  /* 0x000000094e097221 */ /* 0x000fc80000010000 */
[----:B------:R-:W-:Y:S01]  /*15760*/  FADD.FTZ R0, R86, R9 ;  /* 0x0000000956007221 */ /* 0x000fe20000010000 */
[C---:B-----5:R-:W-:Y:S01]  /*15770*/  HMMA.16816.F32 R72, R4.reuse, R60, R16 ;  /* 0x0000003c0448723c */ /* 0x060fe20000001810 */
[----:B------:R-:W-:Y:S02]  /*15780*/  FADD.FTZ R9, R84, R85 ;  /* 0x0000005554097221 */ /* 0x000fe40000010000 */
[----:B------:R-:W-:Y:S02]  /*15790*/  FADD.FTZ R0, R91, R0 ;  /* 0x000000005b007221 */ /* 0x000fe40000010000 */
[----:B------:R-:W-:Y:S02]  /*157a0*/  FADD.FTZ R82, R82, R9 ;  /* 0x0000000952527221 */ /* 0x000fe40000010000 */
[----:B------:R-:W-:Y:S01]  /*157b0*/  FADD.FTZ R13, R89, R0 ;  /* 0x00000000590d7221 */ /* 0x000fe20000010000 */
[----:B------:R-:W1:Y:S01]  /*157c0*/  LDSM.16.MT88.4 R8, [R146+0xec00] ;  /* 0x00ec00009208783b */ /* 0x000e620000004200 */
[----:B------:R-:W-:Y:S01]  /*157d0*/  FADD.FTZ R87, R87, R82 ;  /* 0x0000005257577221 */ /* 0x000fe20000010000 */
[----:B------:R-:W-:Y:S01]  /*157e0*/  HMMA.16816.F32 R76, R4, R62, R20 ;  /* 0x0000003e044c723c */ /* 0x000fe20000001814 */
[----:B------:R-:W-:-:S02]  /*157f0*/  FADD.FTZ R13, R88, R13 ;  /* 0x0000000d580d7221 */ /* 0x000fc40000010000 */
[----:B------:R-:W-:Y:S02]  /*15800*/  FADD.FTZ R90, R90, R87 ;  /* 0x000000575a5a7221 */ /* 0x000fe40000010000 */
[----:B------:R-:W-:Y:S02]  /*15810*/  FADD.FTZ R94, R94, R13 ;  /* 0x0000000d5e5e7221 */ /* 0x000fe40000010000 */
[----:B------:R-:W-:Y:S01]  /*15820*/  FADD.FTZ R93, R93, R90 ;  /* 0x0000005a5d5d7221 */ /* 0x000fe20000010000 */
[----:B------:R-:W2:Y:S01]  /*15830*/  LDSM.16.MT88.4 R12, [R144+0xec00] ;  /* 0x00ec0000900c783b */ /* 0x000ea20000004200 */
[----:B------:R-:W-:Y:S01]  /*15840*/  FADD.FTZ R99, R99, R94 ;  /* 0x0000005e63637221 */ /* 0x000fe20000010000 */
[----:B------:R-:W-:Y:S01]  /*15850*/  HMMA.16816.F32 R88, R4, R108, R32 ;  /* 0x0000006c0458723c */ /* 0x000fe20000001820 */
[----:B------:R-:W-:Y:S02]  /*15860*/  FADD.FTZ R92, R92, R93 ;  /* 0x0000005d5c5c7221 */ /* 0x000fe40000010000 */
[----:B------:R-:W-:-:S02]  /*15870*/  FADD.FTZ R96, R96, R99 ;  /* 0x0000006360607221 */ /* 0x000fc40000010000 */
[----:B------:R-:W-:Y:S02]  /*15880*/  FADD.FTZ R95, R95, R92 ;  /* 0x0000005c5f5f7221 */ /* 0x000fe40000010000 */
        /* <DEDUP_REMOVED lines=31> */
[----:B------:R-:W-:Y:S01]  /*15a80*/  HMMA.16816.F32 R100, R4, R14, R100 ;  /* 0x0000000e0464723c */ /* 0x000fe20000001864 */
[----:B------:R-:W-:Y:S01]  /*15a90*/  FADD.FTZ R119, R119, R0 ;  /* 0x0000000077777221 */ /* 0x000fe20000010000 */
[----:B------:R-:W-:Y:S01]  /*15aa0*/  MOV R0, R3 ;  /* 0x0000000300007202 */ /* 0x000fe20000000f00 */
[----:B------:R-:W-:Y:S02]  /*15ab0*/  FADD.FTZ R66, R66, R9 ;  /* 0x0000000942427221 */ /* 0x000fe40000010000 */
[----:B------:R-:W-:Y:S02]  /*15ac0*/  FADD.FTZ R119, R118, R119 ;  /* 0x0000007776777221 */ /* 0x000fe40000010000 */
[----:B------:R-:W-:Y:S02]  /*15ad0*/  FADD.FTZ R66, R65, R66 ;  /* 0x0000004241427221 */ /* 0x000fe40000010000 */
[----:B------:R-:W-:-:S02]  /*15ae0*/  FADD.FTZ R64, R64, R119 ;  /* 0x0000007740407221 */ /* 0x000fc40000010000 */
[----:B------:R-:W-:Y:S02]  /*15af0*/  FADD.FTZ R67, R67, R66 ;  /* 0x0000004243437221 */ /* 0x000fe40000010000 */
[----:B------:R-:W-:Y:S02]  /*15b00*/  FADD.FTZ R159, R159, R64 ;  /* 0x000000409f9f7221 */ /* 0x000fe40000010000 */
[----:B------:R-:W-:-:S03]  /*15b10*/  FADD.FTZ R158, R158, R67 ;  /* 0x000000439e9e7221 */ /* 0x000fc60000010000 */
.L_x_2802:
[----:B------:R-:W-:Y:S01]  /*15b20*/  ULDC.64 UR12, c[0x0][0x118] ;  /* 0x00004600000c7ab9 */ /* 0x000fe20000000a00 */
[----:B------:R-:W-:Y:S05]  /*15b30*/  @!P0 BRA `(.L_x_2808) ;  /* 0x0000352000008947 */ /* 0x000fea0003800000 */
[----:B------:R-:W-:Y:S01]  /*15b40*/  ULDC UR8, c[0x0][0x1a0] ;  /* 0x0000680000087ab9 */ /* 0x000fe20000000800 */
[----:B------:R-:W-:Y:S01]  /*15b50*/  IMAD.MOV.U32 R3, RZ, RZ, R0 ;  /* 0x000000ffff037224 */ /* 0x000fe200078e0000 */
[----:B------:R-:W-:Y:S01]  /*15b60*/  ULEA UR5, -UR8, URZ, 0x7 ;  /* 0x0000003f08057291 */ /* 0x000fe2000f8e393f */
[----:B------:R-:W-:Y:S01]  /*15b70*/  IMAD.MOV.U32 R117, RZ, RZ, R2 ;  /* 0x000000ffff757224 */ /* 0x000fe200078e0002 */
[----:B------:R-:W-:Y:S02]  /*15b80*/  UMOV UR10, 0x6 ;  /* 0x00000006000a7882 */ /* 0x000fe40000000000 */
[----:B------:R-:W-:-:S02]  /*15b90*/  USHF.R.S32.HI UR4, URZ, 0x1f, UR5 ;  /* 0x0000001f3f047899 */ /* 0x000fc40008011405 */
[----:B------:R-:W-:Y:S01]  /*15ba0*/  ULDC UR9, c[0x0][0x1a4] ;  /* 0x0000690000097ab9 */ /* 0x000fe20000000800 */
[----:B------:R-:W-:Y:S01]  /*15bb0*/  MOV R157, UR5 ;  /* 0x00000005009d7c02 */ /* 0x000fe20008000f00 */
[----:B------:R-:W-:Y:S02]  /*15bc0*/  USHF.L.U64.HI UR9, UR8, UR10, UR9 ;  /* 0x0000000a08097299 */ /* 0x000fe40008010209 */
[----:B------:R-:W-:Y:S01]  /*15bd0*/  MOV R156, UR4 ;  /* 0x00000004009c7c02 */ /* 0x000fe20008000f00 */
[----:B------:R-:W-:Y:S02]  /*15be0*/  USHF.L.U32 UR8, UR8, 0x6, URZ ;  /* 0x0000000608087899 */ /* 0x000fe4000800063f */
[----:B------:R-:W-:Y:S02]  /*15bf0*/  ULDC UR4, c[0x0][0x19c] ;  /* 0x0000670000047ab9 */ /* 0x000fe40000000800 */
.L_x_2812:
        /* <DEDUP_REMOVED lines=65> */
.L_x_2809:
        /* <DEDUP_REMOVED lines=243> */
.L_x_2811:
        /* <DEDUP_REMOVED lines=26> */
.L_x_2810:
        /* <DEDUP_REMOVED lines=76> */
[C---:B------:R-:W-:Y:S02]  /*175a0*/  FMUL.FTZ R133, R2.reuse, c[0x0][0x23c] ;  /* 0x00008f0002857a20 */ /* 0x040fe40000410000 */
[----:B------:R-:W-:Y:S02]  /*175b0*/  FADD.FTZ R116, -R2, R117 ;  /* 0x0000007502747221 */ /* 0x000fe40000010100 */
[----:B------:R-:W-:Y:S01]  /*175c0*/  FADD.FTZ R117, -R0, R3 ;  /* 0x0000000300757221 */ /* 0x000fe20000010100 */
[----:B------:R-:W-:Y:S01]  /*175d0*/  FSEL R133, R133, RZ, P0 ;  /* 0x000000ff85857208 */ /* 0x000fe20000000000 */
[----:B------:R-:W-:Y:S01]  /*175e0*/  FMUL.FTZ R118, R116, c[0x0][0x23c] ;  /* 0x00008f0074767a20 */ /* 0x000fe20000410000 */
[----:B------:R-:W-:Y:S01]  /*175f0*/  FSETP.NEU.FTZ.AND P0, PT, R0, -INF , PT ;  /* 0xff8000000000780b */ /* 0x000fe20003f1d000 */
[----:B------:R-:W-:Y:S02]  /*17600*/  FMUL.FTZ R3, R117, c[0x0][0x23c] ;  /* 0x00008f0075037a20 */ /* 0x000fe40000410000 */
[--C-:B------:R-:W-:Y:S01]  /*17610*/  FFMA.FTZ R120, R4, c[0x0][0x23c], -R133.reuse ;  /* 0x00008f0004787a23 */ /* 0x100fe20000010885 */
[----:B------:R1:W2:Y:S01]  /*17620*/  MUFU.EX2 R116, R118 ;  /* 0x0000007600747308 */ /* 0x0002a20000000800 */
[----:B------:R-:W-:Y:S01]  /*17630*/  FSEL R134, R134, RZ, P0 ;  /* 0x000000ff86867208 */ /* 0x000fe20000000000 */
[--C-:B------:R-:W-:Y:S01]  /*17640*/  FFMA.FTZ R135, R5, c[0x0][0x23c], -R133.reuse ;  /* 0x00008f0005877a23 */ /* 0x100fe20000010885 */
[----:B------:R-:W-:Y:S01]  /*17650*/  ISETP.GT.AND P0, PT, R161, R150, PT ;  /* 0x00000096a100720c */ /* 0x000fe20003f04270 */
[--C-:B------:R-:W-:Y:S02]  /*17660*/  FFMA.FTZ R5, R9, c[0x0][0x23c], -R133.reuse ;  /* 0x00008f0009057a23 */ /* 0x100fe40000010885 */
[--C-:B------:R-:W-:Y:S02]  /*17670*/  FFMA.FTZ R119, R6, c[0x0][0x23c], -R134.reuse ;  /* 0x00008f0006777a23 */ /* 0x100fe40000010886 */
[--C-:B------:R-:W-:Y:S02]  /*17680*/  FFMA.FTZ R136, R7, c[0x0][0x23c], -R134.reuse ;  /* 0x00008f0007887a23 */ /* 0x100fe40000010886 */
[----:B------:R3:W-:Y:S01]  /*17690*/  MUFU.EX2 R4, R120 ;  /* 0x0000007800047308 */ /* 0x0007e20000000800 */
[--C-:B------:R-:W-:Y:S02]  /*176a0*/  FFMA.FTZ R7, R10, c[0x0][0x23c], -R134.reuse ;  /* 0x00008f000a077a23 */ /* 0x100fe40000010886 */
[--C-:B------:R-:W-:Y:S02]  /*176b0*/  FFMA.FTZ R6, R11, c[0x0][0x23c], -R134.reuse ;  /* 0x00008f000b067a23 */ /* 0x100fe40000010886 */
[--C-:B------:R-:W-:Y:S02]  /*176c0*/  FFMA.FTZ R132, R13, c[0x0][0x23c], -R133.reuse ;  /* 0x00008f000d847a23 */ /* 0x100fe40000010885 */
[--C-:B------:R-:W-:Y:S02]  /*176d0*/  FFMA.FTZ R137, R14, c[0x0][0x23c], -R134.reuse ;  /* 0x00008f000e897a23 */ /* 0x100fe40000010886 */
[--C-:B------:R-:W-:Y:S01]  /*176e0*/  FFMA.FTZ R140, R15, c[0x0][0x23c], -R134.reuse ;  /* 0x00008f000f8c7a23 */ /* 0x100fe20000010886 */
[----:B------:R-:W4:Y:S01]  /*176f0*/  MUFU.EX2 R3, R3 ;  /* 0x0000000300037308 */ /* 0x000f220000000800 */
[--C-:B------:R-:W-:Y:S02]  /*17700*/  FFMA.FTZ R143, R20, c[0x0][0x23c], -R133.reuse ;  /* 0x00008f00148f7a23 */ /* 0x100fe40000010885 */
[--C-:B------:R-:W-:Y:S02]  /*17710*/  FFMA.FTZ R166, R33, c[0x0][0x23c], -R133.reuse ;  /* 0x00008f0021a67a23 */ /* 0x100fe40000010885 */
[--C-:B-1----:R-:W-:Y:S02]  /*17720*/  FFMA.FTZ R118, R8, c[0x0][0x23c], -R133.reuse ;  /* 0x00008f0008767a23 */ /* 0x102fe40000010885 */
[C---:B--2---:R-:W-:Y:S02]  /*17730*/  FMUL.FTZ R8, R116.reuse, R112 ;  /* 0x0000007074087220 */ /* 0x044fe40000410000 */
[C---:B------:R-:W-:Y:S01]  /*17740*/  FMUL.FTZ R9, R116.reuse, R113 ;  /* 0x0000007174097220 */ /* 0x040fe20000410000 */
[----:B------:R-:W1:Y:S01]  /*17750*/  MUFU.EX2 R135, R135 ;  /* 0x0000008700877308 */ /* 0x000e620000000800 */
[C---:B------:R-:W-:Y:S02]  /*17760*/  FMUL.FTZ R68, R116.reuse, R68 ;  /* 0x0000004474447220 */ /* 0x040fe40000410000 */
[C---:B------:R-:W-:Y:S01]  /*17770*/  FMUL.FTZ R69, R116.reuse, R69 ;  /* 0x0000004574457220 */ /* 0x040fe20000410000 */
[----:B---3--:R-:W2:Y:S01]  /*17780*/  LDSM.16.MT88.4 R120, [R146+0x9000] ;  /* 0x009000009278783b */ /* 0x008ea20000004200 */
        /* <DEDUP_REMOVED lines=25> */
[----:B---3--:R-:W-:Y:S01]  /*17920*/  F2FP.PACK_AB R113, R136, R117 ;  /* 0x000000758871723e */ /* 0x008fe200000000ff */
[----:B------:R-:W-:Y:S02]  /*17930*/  FMUL.FTZ R13, R116, R109 ;  /* 0x0000006d740d7220 */ /* 0x000fe40000410000 */
[C---:B------:R-:W-:Y:S02]  /*17940*/  FMUL.FTZ R14, R3.reuse, R110 ;  /* 0x0000006e030e7220 */ /* 0x040fe40000410000 */
[C---:B------:R-:W-:Y:S01]  /*17950*/  FMUL.FTZ R15, R3.reuse, R111 ;  /* 0x0000006f030f7220 */ /* 0x040fe20000410000 */
        /* <DEDUP_REMOVED lines=17> */
[----:B------:R-:W-:Y:S01]  /*17a70*/  LDSM.16.MT88.4 R36, [R144+0xc000] ;  /* 0x00c000009024783b */ /* 0x000fe20000004200 */
[--C-:B------:R-:W-:Y:S02]  /*17a80*/  FFMA.FTZ R173, R44, c[0x0][0x23c], -R133.reuse ;  /* 0x00008f002cad7a23 */ /* 0x100fe40000010885 */
[--C-:B------:R-:W-:Y:S01]  /*17a90*/  FFMA.FTZ R174, R45, c[0x0][0x23c], -R133.reuse ;  /* 0x00008f002dae7a23 */ /* 0x100fe20000010885 */
[----:B------:R-:W1:Y:S01]  /*17aa0*/  MUFU.EX2 R132, R132 ;  /* 0x0000008400847308 */ /* 0x000e620000000800 */
[--C-:B------:R-:W-:Y:S01]  /*17ab0*/  FFMA.FTZ R175, R46, c[0x0][0x23c], -R134.reuse ;  /* 0x00008f002eaf7a23 */ /* 0x100fe20000010886 */
[----:B---3--:R-:W-:Y:S01]  /*17ac0*/  F2FP.PACK_AB R115, R6, R7 ;  /* 0x000000070673723e */ /* 0x008fe200000000ff */
[--C-:B------:R-:W-:Y:S02]  /*17ad0*/  FFMA.FTZ R176, R47, c[0x0][0x23c], -R134.reuse ;  /* 0x00008f002fb07a23 */ /* 0x100fe40000010886 */
[----:B------:R-:W-:Y:S01]  /*17ae0*/  LDSM.16.MT88.4 R44, [R144+0xe800] ;  /* 0x00e80000902c783b */ /* 0x000fe20000004200 */
[C---:B------:R-:W-:Y:S02]  /*17af0*/  FMUL.FTZ R92, R116.reuse, R92 ;  /* 0x0000005c745c7220 */ /* 0x040fe40000410000 */
[C---:B------:R-:W-:Y:S01]  /*17b00*/  FMUL.FTZ R93, R116.reuse, R93 ;  /* 0x0000005d745d7220 */ /* 0x040fe20000410000 */
[C---:B--2---:R-:W-:Y:S01]  /*17b10*/  HMMA.16816.F32 R8, R112.reuse, R120, R8 ;  /* 0x000000787008723c */ /* 0x044fe20000001808 */
[----:B------:R-:W-:Y:S04]  /*17b20*/  MUFU.EX2 R137, R137 ;  /* 0x0000008900897308 */ /* 0x000fe80000000800 */
[C---:B------:R-:W-:Y:S02]  /*17b30*/  FMUL.FTZ R94, R3.reuse, R94 ;  /* 0x0000005e035e7220 */ /* 0x040fe40000410000 */
[C---:B------:R-:W-:Y:S01]  /*17b40*/  FMUL.FTZ R95, R3.reuse, R95 ;  /* 0x0000005f035f7220 */ /* 0x040fe20000410000 */
[C---:B------:R-:W-:Y:S01]  /*17b50*/  HMMA.16816.F32 R68, R112.reuse, R122, R68 ;  /* 0x0000007a7044723c */ /* 0x040fe20000001844 */
[----:B------:R-:W2:Y:S02]  /*17b60*/  LDSM.16.MT88.4 R120, [R144+0xb000] ;  /* 0x00b000009078783b */ /* 0x000ea40000004200 */
[----:B------:R-:W3:Y:S01]  /*17b70*/  MUFU.EX2 R140, R140 ;  /* 0x0000008c008c7308 */ /* 0x000ee20000000800 */
[C---:B------:R-:W-:Y:S02]  /*17b80*/  FMUL.FTZ R96, R116.reuse, R96 ;  /* 0x0000006074607220 */ /* 0x040fe40000410000 */
[C---:B------:R-:W-:Y:S02]  /*17b90*/  FMUL.FTZ R97, R116.reuse, R97 ;  /* 0x0000006174617220 */ /* 0x040fe40000410000 */
[C---:B------:R-:W-:Y:S04]  /*17ba0*/  HMMA.16816.F32 R72, R112.reuse, R124, R72 ;  /* 0x0000007c7048723c */ /* 0x040fe80000001848 */
[C---:B------:R-:W-:Y:S01]  /*17bb0*/  FMUL.FTZ R98, R3.reuse, R98 ;  /* 0x0000006203627220 */ /* 0x040fe20000410000 */
[----:B------:R-:W-:Y:S01]  /*17bc0*/  MUFU.EX2 R143, R143 ;  /* 0x0000008f008f7308 */ /* 0x000fe20000000800 */
[C---:B------:R-:W-:Y:S02]  /*17bd0*/  FMUL.FTZ R99, R3.reuse, R99 ;  /* 0x0000006303637220 */ /* 0x040fe40000410000 */
[C---:B------:R-:W-:Y:S01]  /*17be0*/  HMMA.16816.F32 R76, R112.reuse, R126, R76 ;  /* 0x0000007e704c723c */ /* 0x040fe2000000184c */
[----:B------:R-:W4:Y:S03]  /*17bf0*/  LDSM.16.MT88.4 R124, [R146+0xd000] ;  /* 0x00d00000927c783b */ /* 0x000f260000004200 */
        /* <DEDUP_REMOVED lines=10> */
[----:B------:R-:W-:Y:S01]  /*17ca0*/  FMUL.FTZ R16, R116, R104 ;  /* 0x0000006874107220 */ /* 0x000fe20000410000 */
[----:B-1----:R-:W-:Y:S01]  /*17cb0*/  F2FP.PACK_AB R104, R132, R119 ;  /* 0x000000778468723e */ /* 0x002fe200000000ff */
[--C-:B------:R-:W-:Y:S01]  /*17cc0*/  FFMA.FTZ R139, R17, c[0x0][0x23c], -R133.reuse ;  /* 0x00008f00118b7a23 */ /* 0x100fe20000010885 */
[C---:B--2---:R-:W-:Y:S03]  /*17cd0*/  HMMA.16816.F32 R88, R112.reuse, R120, R88 ;  /* 0x000000787058723c */ /* 0x044fe60000001858 */
[----:B------:R-:W-:Y:S01]  /*17ce0*/  MUFU.EX2 R138, R138 ;  /* 0x0000008a008a7308 */ /* 0x000fe20000000800 */
[----:B------:R-:W-:Y:S01]  /*17cf0*/  FMUL.FTZ R17, R116, R105 ;  /* 0x0000006974117220 */ /* 0x000fe20000410000 */
[----:B---3--:R-:W-:Y:S01]  /*17d00*/  F2FP.PACK_AB R105, R140, R137 ;  /* 0x000000898c69723e */ /* 0x008fe200000000ff */
[--C-:B------:R-:W-:Y:S02]  /*17d10*/  FFMA.FTZ R141, R18, c[0x0][0x23c], -R134.reuse ;  /* 0x00008f00128d7a23 */ /* 0x100fe40000010886 */
[C---:B------:R-:W-:Y:S01]  /*17d20*/  HMMA.16816.F32 R12, R112.reuse, R122, R12 ;  /* 0x0000007a700c723c */ /* 0x040fe2000000180c */
[----:B------:R-:W1:Y:S03]  /*17d30*/  LDSM.16.MT88.4 R120, [R146+0x9400] ;  /* 0x009400009278783b */ /* 0x000e660000004200 */
[--C-:B------:R-:W-:Y:S01]  /*17d40*/  FFMA.FTZ R142, R19, c[0x0][0x23c], -R134.reuse ;  /* 0x00008f00138e7a23 */ /* 0x100fe20000010886 */
[----:B------:R-:W2:Y:S01]  /*17d50*/  MUFU.EX2 R139, R139 ;  /* 0x0000008b008b7308 */ /* 0x000ea20000000800 */
[C---:B------:R-:W-:Y:S02]  /*17d60*/  FMUL.FTZ R18, R3.reuse, R106 ;  /* 0x0000006a03127220 */ /* 0x040fe40000410000 */
[C---:B----4-:R-:W-:Y:S04]  /*17d70*/  HMMA.16816.F32 R92, R112.reuse, R124, R92 ;  /* 0x0000007c705c723c */ /* 0x050fe8000000185c */
[----:B------:R-:W-:Y:S02]  /*17d80*/  FMUL.FTZ R19, R3, R107 ;  /* 0x0000006b03137220 */ /* 0x000fe40000410000 */
[--C-:B------:R-:W-:Y:S01]  /*17d90*/  FFMA.FTZ R48, R48, c[0x0][0x23c], -R133.reuse ;  /* 0x00008f0030307a23 */ /* 0x100fe20000010885 */
[----:B------:R-:W-:Y:S01]  /*17da0*/  MUFU.EX2 R141, R141 ;  /* 0x0000008d008d7308 */ /* 0x000fe20000000800 */
[C---:B------:R-:W-:Y:S01]  /*17db0*/  HMMA.16816.F32 R96, R112.reuse, R126, R96 ;  /* 0x0000007e7060723c */ /* 0x040fe20000001860 */
[----:B------:R-:W3:Y:S03]  /*17dc0*/  LDSM.16.MT88.4 R124, [R144+0x9400] ;  /* 0x00940000907c783b */ /* 0x000ee60000004200 */
[----:B------:R-:W-:Y:S02]  /*17dd0*/  FFMA.FTZ R49, R49, c[0x0][0x23c], -R133 ;  /* 0x00008f0031317a23 */ /* 0x000fe40000010885 */
[--C-:B------:R-:W-:Y:S02]  /*17de0*/  FFMA.FTZ R50, R50, c[0x0][0x23c], -R134.reuse ;  /* 0x00008f0032327a23 */ /* 0x100fe40000010886 */
[C---:B------:R-:W-:Y:S01]  /*17df0*/  HMMA.16816.F32 R16, R112.reuse, R108, R16 ;  /* 0x0000006c7010723c */ /* 0x040fe20000001810 */
[----:B------:R-:W4:Y:S03]  /*17e00*/  MUFU.EX2 R142, R142 ;  /* 0x0000008e008e7308 */ /* 0x000f260000000800 */
[--C-:B------:R-:W-:Y:S01]  /*17e10*/  FFMA.FTZ R51, R51, c[0x0][0x23c], -R134.reuse ;  /* 0x00008f0033337a23 */ /* 0x100fe20000010886 */
[----:B--2---:R-:W-:Y:S01]  /*17e20*/  F2FP.PACK_AB R106, R139, R138 ;  /* 0x0000008a8b6a723e */ /* 0x004fe200000000ff */
[----:B------:R-:W-:Y:S02]  /*17e30*/  FFMA.FTZ R66, R66, c[0x0][0x23c], -R134 ;  /* 0x00008f0042427a23 */ /* 0x000fe40000010886 */
[----:B------:R-:W-:Y:S01]  /*17e40*/  HMMA.16816.F32 R100, R112, R110, R100 ;  /* 0x0000006e7064723c */ /* 0x000fe20000001864 */
[----:B------:R-:W2:Y:S02]  /*17e50*/  LDSM.16.MT88.4 R108, [R144+0xb400] ;  /* 0x00b40000906c783b */ /* 0x000ea40000004200 */
[----:B------:R-:W-:Y:S01]  /*17e60*/  MUFU.EX2 R168, R168 ;  /* 0x000000a800a87308 */ /* 0x000fe20000000800 */
[----:B------:R-:W-:Y:S02]  /*17e70*/  FFMA.FTZ R4, R116, R159, R4 ;  /* 0x0000009f74047223 */ /* 0x000fe40000010004 */
[----:B------:R-:W-:Y:S02]  /*17e80*/  FFMA.FTZ R117, R3, R158, R117 ;  /* 0x0000009e03757223 */ /* 0x000fe40000010075 */
[----:B------:R-:W-:Y:S01]  /*17e90*/  FADD.FTZ R135, R135, R4 ;  /* 0x0000000487877221 */ /* 0x000fe20000010000 */
[----:B------:R-:W5:Y:S03]  /*17ea0*/  LDSM.16.MT88.4 R112, [R146+0xd400] ;  /* 0x00d400009270783b */ /* 0x000f660000004200 */
[--C-:B------:R-:W-:Y:S01]  /*17eb0*/  FFMA.FTZ R3, R52, c[0x0][0x23c], -R133.reuse ;  /* 0x00008f0034037a23 */ /* 0x100fe20000010885 */
[----:B------:R-:W-:Y:S01]  /*17ec0*/  MUFU.EX2 R169, R169 ;  /* 0x000000a900a97308 */ /* 0x000fe20000000800 */
[--C-:B------:R-:W-:Y:S02]  /*17ed0*/  FFMA.FTZ R52, R53, c[0x0][0x23c], -R133.reuse ;  /* 0x00008f0035347a23 */ /* 0x100fe40000010885 */
[--C-:B------:R-:W-:Y:S01]  /*17ee0*/  FFMA.FTZ R53, R54, c[0x0][0x23c], -R134.reuse ;  /* 0x00008f0036357a23 */ /* 0x100fe20000010886 */
[----:B----4-:R-:W-:Y:S01]  /*17ef0*/  F2FP.PACK_AB R107, R142, R141 ;  /* 0x0000008d8e6b723e */ /* 0x010fe200000000ff */
[--C-:B------:R-:W-:Y:S02]  /*17f00*/  FFMA.FTZ R54, R55, c[0x0][0x23c], -R134.reuse ;  /* 0x00008f0037367a23 */ /* 0x100fe40000010886 */
[--C-:B------:R-:W-:Y:S02]  /*17f10*/  FFMA.FTZ R55, R56, c[0x0][0x23c], -R133.reuse ;  /* 0x00008f0038377a23 */ /* 0x100fe40000010885 */
[--C-:B------:R-:W-:Y:S01]  /*17f20*/  FFMA.FTZ R56, R57, c[0x0][0x23c], -R133.reuse ;  /* 0x00008f0039387a23 */ /* 0x100fe20000010885 */
[----:B------:R-:W-:Y:S01]  /*17f30*/  MUFU.EX2 R170, R170 ;  /* 0x000000aa00aa7308 */ /* 0x000fe20000000800 */
[C---:B-1----:R-:W-:Y:S05]  /*17f40*/  HMMA.16816.F32 R8, R104.reuse, R120, R8 ;  /* 0x000000786808723c */ /* 0x042fea0000001808 */
[--C-:B------:R-:W-:Y:S02]  /*17f50*/  FFMA.FTZ R57, R58, c[0x0][0x23c], -R134.reuse ;  /* 0x00008f003a397a23 */ /* 0x100fe40000010886 */
[--C-:B------:R-:W-:Y:S01]  /*17f60*/  FFMA.FTZ R120, R21, c[0x0][0x23c], -R133.reuse ;  /* 0x00008f0015787a23 */ /* 0x100fe20000010885 */
[C---:B------:R-:W-:Y:S01]  /*17f70*/  HMMA.16816.F32 R68, R104.reuse, R122, R68 ;  /* 0x0000007a6844723c */ /* 0x040fe20000001844 */
[----:B------:R-:W-:Y:S03]  /*17f80*/  MUFU.EX2 R171, R171 ;  /* 0x000000ab00ab7308 */ /* 0x000fe60000000800 */
[--C-:B------:R-:W-:Y:S02]  /*17f90*/  FFMA.FTZ R121, R22, c[0x0][0x23c], -R134.reuse ;  /* 0x00008f0016797a23 */ /* 0x100fe40000010886 */
[--C-:B------:R-:W-:Y:S02]  /*17fa0*/  FFMA.FTZ R58, R59, c[0x0][0x23c], -R134.reuse ;  /* 0x00008f003b3a7a23 */ /* 0x100fe40000010886 */
[C---:B---3--:R-:W-:Y:S03]  /*17fb0*/  HMMA.16816.F32 R72, R104.reuse, R124, R72 ;  /* 0x0000007c6848723c */ /* 0x048fe60000001848 */
[----:B------:R-:W1:Y:S01]  /*17fc0*/  MUFU.EX2 R120, R120 ;  /* 0x0000007800787308 */ /* 0x000e620000000800 */
[--C-:B------:R-:W-:Y:S02]  /*17fd0*/  FFMA.FTZ R122, R23, c[0x0][0x23c], -R134.reuse ;  /* 0x00008f00177a7a23 */ /* 0x100fe40000010886 */
[----:B------:R-:W3:Y:S01]  /*17fe0*/  LDSM.16.MT88.4 R20, [R144+0xd400] ;  /* 0x00d400009014783b */ /* 0x000ee20000004200 */
[--C-:B------:R-:W-:Y:S01]  /*17ff0*/  FFMA.FTZ R123, R24, c[0x0][0x23c], -R133.reuse ;  /* 0x00008f00187b7a23 */ /* 0x100fe20000010885 */
[C---:B------:R-:W-:Y:S04]  /*18000*/  HMMA.16816.F32 R76, R104.reuse, R126, R76 ;  /* 0x0000007e684c723c */ /* 0x040fe8000000184c */
[--C-:B------:R-:W-:Y:S01]  /*18010*/  FFMA.FTZ R124, R25, c[0x0][0x23c], -R133.reuse ;  /* 0x00008f00197c7a23 */ /* 0x100fe20000010885 */
[----:B------:R-:W-:Y:S01]  /*18020*/  MUFU.EX2 R121, R121 ;  /* 0x0000007900797308 */ /* 0x000fe20000000800 */
[--C-:B------:R-:W-:Y:S02]  /*18030*/  FFMA.FTZ R125, R26, c[0x0][0x23c], -R134.reuse ;  /* 0x00008f001a7d7a23 */ /* 0x100fe40000010886 */
[C---:B------:R-:W-:Y:S04]  /*18040*/  HMMA.16816.F32 R80, R104.reuse, R128, R80 ;  /* 0x000000806850723c */ /* 0x040fe80000001850 */
[--C-:B------:R-:W-:Y:S02]  /*18050*/  FFMA.FTZ R126, R27, c[0x0][0x23c], -R134.reuse ;  /* 0x00008f001b7e7a23 */ /* 0x100fe40000010886 */
[----:B------:R-:W-:Y:S01]  /*18060*/  LDSM.16.MT88.4 R24, [R144+0x9800] ;  /* 0x009800009018783b */ /* 0x000fe20000004200 */
[--C-:B------:R-:W-:Y:S01]  /*18070*/  FFMA.FTZ R127, R28, c[0x0][0x23c], -R133.reuse ;  /* 0x00008f001c7f7a23 */ /* 0x100fe20000010885 */
[C---:B------:R-:W-:Y:S01]  /*18080*/  HMMA.16816.F32 R84, R104.reuse, R130, R84 ;  /* 0x000000826854723c */ /* 0x040fe20000001854 */
[----:B------:R-:W4:Y:S03]  /*18090*/  MUFU.EX2 R122, R122 ;  /* 0x0000007a007a7308 */ /* 0x000f260000000800 */
[--C-:B------:R-:W-:Y:S02]  /*180a0*/  FFMA.FTZ R128, R29, c[0x0][0x23c], -R133.reuse ;  /* 0x00008f001d807a23 */ /* 0x100fe40000010885 */
[--C-:B------:R-:W-:Y:S02]  /*180b0*/  FFMA.FTZ R129, R30, c[0x0][0x23c], -R134.reuse ;  /* 0x00008f001e817a23 */ /* 0x100fe40000010886 */
[C---:B--2---:R-:W-:Y:S03]  /*180c0*/  HMMA.16816.F32 R88, R104.reuse, R108, R88 ;  /* 0x0000006c6858723c */ /* 0x044fe60000001858 */
[----:B------:R-:W-:Y:S01]  /*180d0*/  MUFU.EX2 R123, R123 ;  /* 0x0000007b007b7308 */ /* 0x000fe20000000800 */
[--C-:B------:R-:W-:Y:S02]  /*180e0*/  FFMA.FTZ R130, R31, c[0x0][0x23c], -R134.reuse ;  /* 0x00008f001f827a23 */ /* 0x100fe40000010886 */
[----:B------:R-:W-:Y:S01]  /*180f0*/  LDSM.16.MT88.4 R28, [R146+0x9c00] ;  /* 0x009c0000921c783b */ /* 0x000fe20000004200 */
[--C-:B------:R-:W-:Y:S01]  /*18100*/  FFMA.FTZ R131, R32, c[0x0][0x23c], -R133.reuse ;  /* 0x00008f0020837a23 */ /* 0x100fe20000010885 */
[C---:B------:R-:W-:Y:S04]  /*18110*/  HMMA.16816.F32 R12, R104.reuse, R110, R12 ;  /* 0x0000006e680c723c */ /* 0x040fe8000000180c */
[--C-:B------:R-:W-:Y:S01]  /*18120*/  FFMA.FTZ R59, R60, c[0x0][0x23c], -R133.reuse ;  /* 0x00008f003c3b7a23 */ /* 0x100fe20000010885 */
[----:B------:R-:W2:Y:S01]  /*18130*/  MUFU.EX2 R124, R124 ;  /* 0x0000007c007c7308 */ /* 0x000ea20000000800 */
[----:B------:R-:W2:Y:S01]  /*18140*/  LDSM.16.MT88.4 R108, [R146+0x9800] ;  /* 0x00980000926c783b */ /* 0x000ea20000004200 */
[----:B------:R-:W-:Y:S01]  /*18150*/  FFMA.FTZ R60, R61, c[0x0][0x23c], -R133 ;  /* 0x00008f003d3c7a23 */ /* 0x000fe20000010885 */
[C---:B-----5:R-:W-:Y:S04]  /*18160*/  HMMA.16816.F32 R92, R104.reuse, R112, R92 ;  /* 0x00000070685c723c */ /* 0x060fe8000000185c */
[--C-:B------:R-:W-:Y:S02]  /*18170*/  FFMA.FTZ R61, R62, c[0x0][0x23c], -R134.reuse ;  /* 0x00008f003e3d7a23 */ /* 0x100fe40000010886 */
[----:B------:R-:W-:Y:S01]  /*18180*/  LDSM.16.MT88.4 R32, [R144+0x9c00] ;  /* 0x009c00009020783b */ /* 0x000fe20000004200 */
[----:B------:R-:W-:Y:S01]  /*18190*/  MUFU.EX2 R125, R125 ;  /* 0x0000007d007d7308 */ /* 0x000fe20000000800 */
[C---:B------:R-:W-:Y:S04]  /*181a0*/  HMMA.16816.F32 R96, R104.reuse, R114, R96 ;  /* 0x000000726860723c */ /* 0x040fe80000001860 */
[----:B------:R-:W-:Y:S02]  /*181b0*/  FFMA.FTZ R62, R63, c[0x0][0x23c], -R134 ;  /* 0x00008f003f3e7a23 */ /* 0x000fe40000010886 */
[----:B------:R-:W5:Y:S01]  /*181c0*/  LDSM.16.MT88.4 R112, [R146+0xb800] ;  /* 0x00b800009270783b */ /* 0x000f620000004200 */
[----:B------:R-:W-:Y:S01]  /*181d0*/  FADD.FTZ R136, R136, R117 ;  /* 0x0000007588887221 */ /* 0x000fe20000010000 */
[C---:B---3--:R-:W-:Y:S01]  /*181e0*/  HMMA.16816.F32 R16, R104.reuse, R20, R16 ;  /* 0x000000146810723c */ /* 0x048fe20000001810 */
[----:B------:R-:W3:Y:S03]  /*181f0*/  MUFU.EX2 R126, R126 ;  /* 0x0000007e007e7308 */ /* 0x000ee60000000800 */
[----:B------:R-:W-:Y:S01]  /*18200*/  MOV R117, R2 ;  /* 0x0000000200757202 */ /* 0x000fe20000000f00 */
[----:B------:R-:W-:Y:S02]  /*18210*/  FADD.FTZ R7, R7, R136 ;  /* 0x0000008807077221 */ /* 0x000fe40000010000 */
[----:B-1----:R-:W-:Y:S01]  /*18220*/  F2FP.PACK_AB R20, R120, R143 ;  /* 0x0000008f7814723e */ /* 0x002fe200000000ff */
[----:B------:R-:W-:Y:S01]  /*18230*/  HMMA.16816.F32 R100, R104, R22, R100 ;  /* 0x000000166864723c */ /* 0x000fe20000001864 */
[----:B------:R-:W1:Y:S02]  /*18240*/  LDSM.16.MT88.4 R104, [R144+0xb800] ;  /* 0x00b800009068783b */ /* 0x000e640000004200 */
[----:B------:R-:W-:Y:S01]  /*18250*/  MUFU.EX2 R127, R127 ;  /* 0x0000007f007f7308 */ /* 0x000fe20000000800 */
[----:B----4-:R-:W-:Y:S01]  /*18260*/  F2FP.PACK_AB R21, R122, R121 ;  /* 0x000000797a15723e */ /* 0x010fe200000000ff */
[----:B------:R-:W-:Y:S02]  /*18270*/  FADD.FTZ R6, R6, R7 ;  /* 0x0000000706067221 */ /* 0x000fe40000010000 */
[----:B--2---:R-:W-:Y:S02]  /*18280*/  F2FP.PACK_AB R22, R124, R123 ;  /* 0x0000007b7c16723e */ /* 0x004fe400000000ff */
[----:B------:R-:W-:Y:S04]  /*18290*/  FADD.FTZ R137, R137, R6 ;  /* 0x0000000689897221 */ /* 0x000fe80000010000 */
[----:B------:R-:W2:Y:S01]  /*182a0*/  MUFU.EX2 R128, R128 ;  /* 0x0000008000807308 */ /* 0x000ea20000000800 */
[----:B------:R-:W-:Y:S01]  /*182b0*/  FADD.FTZ R140, R140, R137 ;  /* 0x000000898c8c7221 */ /* 0x000fe20000010000 */
[----:B---3--:R-:W-:Y:S03]  /*182c0*/  F2FP.PACK_AB R23, R126, R125 ;  /* 0x0000007d7e17723e */ /* 0x008fe600000000ff */
[----:B------:R-:W-:Y:S04]  /*182d0*/  FADD.FTZ R141, R141, R140 ;  /* 0x0000008c8d8d7221 */ /* 0x000fe80000010000 */
[----:B------:R-:W-:Y:S01]  /*182e0*/  FADD.FTZ R142, R142, R141 ;  /* 0x0000008d8e8e7221 */ /* 0x000fe20000010000 */
[----:B------:R-:W-:Y:S01]  /*182f0*/  MUFU.EX2 R129, R129 ;  /* 0x0000008100817308 */ /* 0x000fe20000000800 */
[C---:B------:R-:W-:Y:S05]  /*18300*/  HMMA.16816.F32 R8, R20.reuse, R108, R8 ;  /* 0x0000006c1408723c */ /* 0x040fea0000001808 */
[----:B------:R-:W-:Y:S03]  /*18310*/  FADD.FTZ R121, R121, R142 ;  /* 0x0000008e79797221 */ /* 0x000fe60000010000 */
[C---:B------:R-:W-:Y:S01]  /*18320*/  HMMA.16816.F32 R68, R20.reuse, R110, R68 ;  /* 0x0000006e1444723c */ /* 0x040fe20000001844 */
[----:B------:R-:W3:Y:S01]  /*18330*/  LDSM.16.MT88.4 R108, [R146+0xd800] ;  /* 0x00d80000926c783b */ /* 0x000ee20000004200 */
[----:B------:R-:W4:Y:S02]  /*18340*/  MUFU.EX2 R130, R130 ;  /* 0x0000008200827308 */ /* 0x000f240000000800 */
[----:B------:R-:W-:Y:S04]  /*18350*/  FADD.FTZ R122, R122, R121 ;  /* 0x000000797a7a7221 */ /* 0x000fe80000010000 */
[C---:B------:R-:W-:Y:S04]  /*18360*/  HMMA.16816.F32 R72, R20.reuse, R24, R72 ;  /* 0x000000181448723c */ /* 0x040fe80000001848 */
[----:B------:R-:W1:Y:S01]  /*18370*/  MUFU.EX2 R131, R131 ;  /* 0x0000008300837308 */ /* 0x000e620000000800 */
[----:B------:R-:W-:Y:S03]  /*18380*/  FADD.FTZ R125, R125, R122 ;  /* 0x0000007a7d7d7221 */ /* 0x000fe60000010000 */
[C---:B------:R-:W-:Y:S01]  /*18390*/  HMMA.16816.F32 R76, R20.reuse, R26, R76 ;  /* 0x0000001a144c723c */ /* 0x040fe2000000184c */
[----:B------:R-:W2:Y:S03]  /*183a0*/  LDSM.16.MT88.4 R24, [R144+0xd800] ;  /* 0x00d800009018783b */ /* 0x000ea60000004200 */
[----:B------:R-:W-:Y:S02]  /*183b0*/  FADD.FTZ R126, R126, R125 ;  /* 0x0000007d7e7e7221 */ /* 0x000fe40000010000 */
[----:B------:R-:W2:Y:S02]  /*183c0*/  MUFU.EX2 R172, R172 ;  /* 0x000000ac00ac7308 */ /* 0x000ea40000000800 */
[C---:B-----5:R-:W-:Y:S08]  /*183d0*/  HMMA.16816.F32 R80, R20.reuse, R112, R80 ;  /* 0x000000701450723c */ /* 0x060ff00000001850 */
[C---:B------:R-:W-:Y:S01]  /*183e0*/  HMMA.16816.F32 R84, R20.reuse, R114, R84 ;  /* 0x000000721454723c */ /* 0x040fe20000001854 */
[----:B------:R-:W-:Y:S07]  /*183f0*/  MUFU.EX2 R173, R173 ;  /* 0x000000ad00ad7308 */ /* 0x000fee0000000800 */
[C---:B-1----:R-:W-:Y:S03]  /*18400*/  HMMA.16816.F32 R88, R20.reuse, R104, R88 ;  /* 0x000000681458723c */ /* 0x042fe60000001858 */
[----:B------:R-:W-:Y:S05]  /*18410*/  MUFU.EX2 R174, R174 ;  /* 0x000000ae00ae7308 */ /* 0x000fea0000000800 */
[C---:B------:R-:W-:Y:S01]  /*18420*/  HMMA.16816.F32 R12, R20.reuse, R106, R12 ;  /* 0x0000006a140c723c */ /* 0x040fe2000000180c */
[----:B------:R-:W1:Y:S04]  /*18430*/  LDSM.16.MT88.4 R104, [R146+0xbc00] ;  /* 0x00bc00009268783b */ /* 0x000e680000004200 */
[----:B------:R-:W-:Y:S03]  /*18440*/  MUFU.EX2 R175, R175 ;  /* 0x000000af00af7308 */ /* 0x000fe60000000800 */
[C---:B---3--:R-:W-:Y:S07]  /*18450*/  HMMA.16816.F32 R92, R20.reuse, R108, R92 ;  /* 0x0000006c145c723c */ /* 0x048fee000000185c */
[----:B------:R-:W-:Y:S01]  /*18460*/  FFMA.FTZ R108, R64, c[0x0][0x23c], -R133 ;  /* 0x00008f00406c7a23 */ /* 0x000fe20000010885 */
[C---:B------:R-:W-:Y:S01]  /*18470*/  HMMA.16816.F32 R96, R20.reuse, R110, R96 ;  /* 0x0000006e1460723c */ /* 0x040fe20000001860 */
[----:B------:R-:W-:Y:S07]  /*18480*/  MUFU.EX2 R176, R176 ;  /* 0x000000b000b07308 */ /* 0x000fee0000000800 */
[C---:B--2---:R-:W-:Y:S03]  /*18490*/  HMMA.16816.F32 R16, R20.reuse, R24, R16 ;  /* 0x000000181410723c */ /* 0x044fe60000001810 */
[----:B------:R2:W-:Y:S05]  /*184a0*/  MUFU.EX2 R63, R108 ;  /* 0x0000006c003f7308 */ /* 0x0005ea0000000800 */
[----:B------:R-:W-:Y:S01]  /*184b0*/  HMMA.16816.F32 R100, R20, R26, R100 ;  /* 0x0000001a1464723c */ /* 0x000fe20000001864 */
[----:B------:R-:W3:Y:S04]  /*184c0*/  LDSM.16.MT88.4 R24, [R144+0xbc00] ;  /* 0x00bc00009018783b */ /* 0x000ee80000004200 */
[----:B------:R-:W-:Y:S02]  /*184d0*/  MUFU.EX2 R48, R48 ;  /* 0x0000003000307308 */ /* 0x000fe40000000800 */
[----:B------:R-:W-:Y:S02]  /*184e0*/  F2FP.PACK_AB R20, R128, R127 ;  /* 0x0000007f8014723e */ /* 0x000fe400000000ff */
[----:B----4-:R-:W-:Y:S03]  /*184f0*/  F2FP.PACK_AB R21, R130, R129 ;  /* 0x000000818215723e */ /* 0x010fe600000000ff */
[----:B------:R-:W-:Y:S01]  /*18500*/  F2FP.PACK_AB R22, R166, R131 ;  /* 0x00000083a616723e */ /* 0x000fe200000000ff */
[----:B------:R-:W-:Y:S01]  /*18510*/  FADD.FTZ R129, R129, R126 ;  /* 0x0000007e81817221 */ /* 0x000fe20000010000 */
[----:B------:R-:W-:Y:S01]  /*18520*/  F2FP.PACK_AB R23, R168, R167 ;  /* 0x000000a7a817723e */ /* 0x000fe200000000ff */
[----:B------:R-:W-:Y:S02]  /*18530*/  MUFU.EX2 R49, R49 ;  /* 0x0000003100317308 */ /* 0x000fe40000000800 */
[----:B------:R-:W-:Y:S01]  /*18540*/  FADD.FTZ R130, R130, R129 ;  /* 0x0000008182827221 */ /* 0x000fe20000010000 */
[----:B--2---:R-:W-:Y:S03]  /*18550*/  LDSM.16.MT88.4 R108, [R144+0xcc00] ;  /* 0x00cc0000906c783b */ /* 0x004fe60000004200 */
[C---:B------:R-:W-:Y:S03]  /*18560*/  HMMA.16816.F32 R8, R20.reuse, R28, R8 ;  /* 0x0000001c1408723c */ /* 0x040fe60000001808 */
[----:B------:R-:W-:Y:S01]  /*18570*/  FADD.FTZ R167, R167, R130 ;  /* 0x00000082a7a77221 */ /* 0x000fe20000010000 */
[----:B------:R-:W-:Y:S03]  /*18580*/  MUFU.EX2 R50, R50 ;  /* 0x0000003200327308 */ /* 0x000fe60000000800 */
[----:B------:R-:W-:Y:S01]  /*18590*/  FADD.FTZ R168, R168, R167 ;  /* 0x000000a7a8a87221 */ /* 0x000fe20000010000 */
[C---:B------:R-:W-:Y:S01]  /*185a0*/  HMMA.16816.F32 R68, R20.reuse, R30, R68 ;  /* 0x0000001e1444723c */ /* 0x040fe20000001844 */
[----:B------:R-:W2:Y:S03]  /*185b0*/  LDSM.16.MT88.4 R28, [R146+0xdc00] ;  /* 0x00dc0000921c783b */ /* 0x000ea60000004200 */
[----:B------:R-:W-:Y:S02]  /*185c0*/  FADD.FTZ R7, R171, R168 ;  /* 0x000000a8ab077221 */ /* 0x000fe40000010000 */
[----:B------:R-:W-:Y:S02]  /*185d0*/  MUFU.EX2 R51, R51 ;  /* 0x0000003300337308 */ /* 0x000fe40000000800 */
[C---:B------:R-:W-:Y:S04]  /*185e0*/  HMMA.16816.F32 R72, R20.reuse, R32, R72 ;  /* 0x000000201448723c */ /* 0x040fe80000001848 */
[----:B------:R-:W-:Y:S04]  /*185f0*/  FADD.FTZ R7, R172, R7 ;  /* 0x00000007ac077221 */ /* 0x000fe80000010000 */
[C---:B------:R-:W-:Y:S01]  /*18600*/  HMMA.16816.F32 R76, R20.reuse, R34, R76 ;  /* 0x00000022144c723c */ /* 0x040fe2000000184c */
[----:B------:R-:W4:Y:S01]  /*18610*/  LDSM.16.MT88.4 R32, [R144+0xdc00] ;  /* 0x00dc00009020783b */ /* 0x000f220000004200 */
[----:B------:R-:W-:Y:S06]  /*18620*/  MUFU.EX2 R3, R3 ;  /* 0x0000000300037308 */ /* 0x000fec0000000800 */
[C---:B-1----:R-:W-:Y:S04]  /*18630*/  HMMA.16816.F32 R80, R20.reuse, R104, R80 ;  /* 0x000000681450723c */ /* 0x042fe80000001850 */
[----:B------:R-:W-:Y:S03]  /*18640*/  MUFU.EX2 R52, R52 ;  /* 0x0000003400347308 */ /* 0x000fe60000000800 */
[--C-:B------:R-:W-:Y:S01]  /*18650*/  FFMA.FTZ R104, R40, c[0x0][0x23c], -R133.reuse ;  /* 0x00008f0028687a23 */ /* 0x100fe20000010885 */
[C---:B------:R-:W-:Y:S04]  /*18660*/  HMMA.16816.F32 R84, R20.reuse, R106, R84 ;  /* 0x0000006a1454723c */ /* 0x040fe80000001854 */
[--C-:B------:R-:W-:Y:S02]  /*18670*/  FFMA.FTZ R105, R41, c[0x0][0x23c], -R133.reuse ;  /* 0x00008f0029697a23 */ /* 0x100fe40000010885 */
[----:B------:R-:W-:Y:S01]  /*18680*/  MUFU.EX2 R104, R104 ;  /* 0x0000006800687308 */ /* 0x000fe20000000800 */
[--C-:B------:R-:W-:Y:S01]  /*18690*/  FFMA.FTZ R106, R42, c[0x0][0x23c], -R134.reuse ;  /* 0x00008f002a6a7a23 */ /* 0x100fe20000010886 */
[C---:B---3--:R-:W-:Y:S04]  /*186a0*/  HMMA.16816.F32 R88, R20.reuse, R24, R88 ;  /* 0x000000181458723c */ /* 0x048fe80000001858 */
[--C-:B------:R-:W-:Y:S02]  /*186b0*/  FFMA.FTZ R107, R43, c[0x0][0x23c], -R134.reuse ;  /* 0x00008f002b6b7a23 */ /* 0x100fe40000010886 */
[----:B------:R-:W-:Y:S01]  /*186c0*/  LDSM.16.MT88.4 R40, [R144+0xc800] ;  /* 0x00c800009028783b */ /* 0x000fe20000004200 */
[----:B------:R-:W-:Y:S01]  /*186d0*/  FFMA.FTZ R133, R65, c[0x0][0x23c], -R133 ;  /* 0x00008f0041857a23 */ /* 0x000fe20000010885 */
[C---:B------:R-:W-:Y:S01]  /*186e0*/  HMMA.16816.F32 R12, R20.reuse, R26, R12 ;  /* 0x0000001a140c723c */ /* 0x040fe2000000180c */
[----:B------:R-:W1:Y:S03]  /*186f0*/  MUFU.EX2 R105, R105 ;  /* 0x0000006900697308 */ /* 0x000e660000000800 */
[----:B------:R-:W-:Y:S02]  /*18700*/  FFMA.FTZ R134, R67, c[0x0][0x23c], -R134 ;  /* 0x00008f0043867a23 */ /* 0x000fe40000010886 */
[----:B------:R-:W3:Y:S02]  /*18710*/  LDSM.16.MT88.4 R24, [R146+0xa000] ;  /* 0x00a000009218783b */ /* 0x000ee40000004200 */
[C---:B--2---:R-:W-:Y:S03]  /*18720*/  HMMA.16816.F32 R92, R20.reuse, R28, R92 ;  /* 0x0000001c145c723c */ /* 0x044fe6000000185c */
[----:B------:R-:W-:Y:S05]  /*18730*/  MUFU.EX2 R106, R106 ;  /* 0x0000006a006a7308 */ /* 0x000fea0000000800 */
[C---:B------:R-:W-:Y:S01]  /*18740*/  HMMA.16816.F32 R96, R20.reuse, R30, R96 ;  /* 0x0000001e1460723c */ /* 0x040fe20000001860 */
[----:B------:R-:W2:Y:S04]  /*18750*/  LDSM.16.MT88.4 R28, [R144+0xa000] ;  /* 0x00a00000901c783b */ /* 0x000ea80000004200 */
[----:B------:R-:W5:Y:S03]  /*18760*/  MUFU.EX2 R107, R107 ;  /* 0x0000006b006b7308 */ /* 0x000f660000000800 */
[C---:B----4-:R-:W-:Y:S07]  /*18770*/  HMMA.16816.F32 R16, R20.reuse, R32, R16 ;  /* 0x000000201410723c */ /* 0x050fee0000001810 */
[----:B------:R-:W-:Y:S01]  /*18780*/  MUFU.EX2 R53, R53 ;  /* 0x0000003500357308 */ /* 0x000fe20000000800 */
[----:B------:R-:W-:Y:S01]  /*18790*/  HMMA.16816.F32 R100, R20, R34, R100 ;  /* 0x000000221464723c */ /* 0x000fe20000001864 */
[----:B------:R-:W4:Y:S06]  /*187a0*/  LDSM.16.MT88.4 R32, [R146+0xc000] ;  /* 0x00c000009220783b */ /* 0x000f2c0000004200 */
[----:B------:R-:W-:Y:S02]  /*187b0*/  F2FP.PACK_AB R20, R170, R169 ;  /* 0x000000a9aa14723e */ /* 0x000fe400000000ff */
[----:B------:R-:W-:Y:S01]  /*187c0*/  F2FP.PACK_AB R21, R172, R171 ;  /* 0x000000abac15723e */ /* 0x000fe200000000ff */
[----:B------:R-:W2:Y:S02]  /*187d0*/  MUFU.EX2 R54, R54 ;  /* 0x0000003600367308 */ /* 0x000ea40000000800 */
[----:B-1----:R-:W-:Y:S02]  /*187e0*/  F2FP.PACK_AB R22, R105, R104 ;  /* 0x000000686916723e */ /* 0x002fe400000000ff */
[----:B-----5:R-:W-:Y:S06]  /*187f0*/  F2FP.PACK_AB R23, R107, R106 ;  /* 0x0000006a6b17723e */ /* 0x020fec00000000ff */
[----:B------:R-:W-:Y:S01]  /*18800*/  MUFU.EX2 R55, R55 ;  /* 0x0000003700377308 */ /* 0x000fe20000000800 */
[C---:B---3--:R-:W-:Y:S08]  /*18810*/  HMMA.16816.F32 R8, R20.reuse, R24, R8 ;  /* 0x000000181408723c */ /* 0x048ff00000001808 */
[C---:B------:R-:W-:Y:S01]  /*18820*/  HMMA.16816.F32 R68, R20.reuse, R26, R68 ;  /* 0x0000001a1444723c */ /* 0x040fe20000001844 */
[----:B------:R-:W1:Y:S01]  /*18830*/  LDSM.16.MT88.4 R24, [R146+0xe000] ;  /* 0x00e000009218783b */ /* 0x000e620000004200 */
[----:B------:R-:W3:Y:S06]  /*18840*/  MUFU.EX2 R56, R56 ;  /* 0x0000003800387308 */ /* 0x000eec0000000800 */
[C---:B--2---:R-:W-:Y:S04]  /*18850*/  HMMA.16816.F32 R72, R20.reuse, R28, R72 ;  /* 0x0000001c1448723c */ /* 0x044fe80000001848 */
[----:B------:R-:W-:Y:S04]  /*18860*/  MUFU.EX2 R57, R57 ;  /* 0x0000003900397308 */ /* 0x000fe80000000800 */
[C---:B------:R-:W-:Y:S01]  /*18870*/  HMMA.16816.F32 R76, R20.reuse, R30, R76 ;  /* 0x0000001e144c723c */ /* 0x040fe2000000184c */
[----:B------:R-:W2:Y:S05]  /*18880*/  LDSM.16.MT88.4 R28, [R144+0xe000] ;  /* 0x00e00000901c783b */ /* 0x000eaa0000004200 */
[----:B------:R-:W5:Y:S02]  /*18890*/  MUFU.EX2 R58, R58 ;  /* 0x0000003a003a7308 */ /* 0x000f640000000800 */
[C---:B----4-:R-:W-:Y:S08]  /*188a0*/  HMMA.16816.F32 R80, R20.reuse, R32, R80 ;  /* 0x000000201450723c */ /* 0x050ff00000001850 */
[C---:B------:R-:W-:Y:S01]  /*188b0*/  HMMA.16816.F32 R84, R20.reuse, R34, R84 ;  /* 0x000000221454723c */ /* 0x040fe20000001854 */
[----:B------:R-:W4:Y:S01]  /*188c0*/  LDSM.16.MT88.4 R32, [R146+0xa400] ;  /* 0x00a400009220783b */ /* 0x000f220000004200 */
[----:B------:R-:W-:Y:S06]  /*188d0*/  MUFU.EX2 R59, R59 ;  /* 0x0000003b003b7308 */ /* 0x000fec0000000800 */
[C---:B------:R-:W-:Y:S04]  /*188e0*/  HMMA.16816.F32 R88, R20.reuse, R36, R88 ;  /* 0x000000241458723c */ /* 0x040fe80000001858 */
[----:B------:R-:W2:Y:S04]  /*188f0*/  MUFU.EX2 R60, R60 ;  /* 0x0000003c003c7308 */ /* 0x000ea80000000800 */
[C---:B------:R-:W-:Y:S01]  /*18900*/  HMMA.16816.F32 R12, R20.reuse, R38, R12 ;  /* 0x00000026140c723c */ /* 0x040fe2000000180c */
[----:B------:R-:W3:Y:S05]  /*18910*/  LDSM.16.MT88.4 R36, [R144+0xa400] ;  /* 0x00a400009024783b */ /* 0x000eea0000004200 */
[----:B------:R-:W-:Y:S02]  /*18920*/  MUFU.EX2 R61, R61 ;  /* 0x0000003d003d7308 */ /* 0x000fe40000000800 */
[C---:B-1----:R-:W-:Y:S08]  /*18930*/  HMMA.16816.F32 R92, R20.reuse, R24, R92 ;  /* 0x00000018145c723c */ /* 0x042ff0000000185c */
[C---:B------:R-:W-:Y:S01]  /*18940*/  HMMA.16816.F32 R96, R20.reuse, R26, R96 ;  /* 0x0000001a1460723c */ /* 0x040fe20000001860 */
[----:B------:R-:W1:Y:S01]  /*18950*/  LDSM.16.MT88.4 R24, [R146+0xc400] ;  /* 0x00c400009218783b */ /* 0x000e620000004200 */
[----:B------:R-:W1:Y:S06]  /*18960*/  MUFU.EX2 R62, R62 ;  /* 0x0000003e003e7308 */ /* 0x000e6c0000000800 */
[C---:B--2---:R-:W-:Y:S04]  /*18970*/  HMMA.16816.F32 R16, R20.reuse, R28, R16 ;  /* 0x0000001c1410723c */ /* 0x044fe80000001810 */
[----:B------:R-:W2:Y:S04]  /*18980*/  MUFU.EX2 R64, R133 ;  /* 0x0000008500407308 */ /* 0x000ea80000000800 */
[----:B------:R-:W-:Y:S01]  /*18990*/  HMMA.16816.F32 R100, R20, R30, R100 ;  /* 0x0000001e1464723c */ /* 0x000fe20000001864 */
[----:B------:R-:W1:Y:S06]  /*189a0*/  LDSM.16.MT88.4 R28, [R144+0xc400] ;  /* 0x00c40000901c783b */ /* 0x000e6c0000004200 */
[----:B------:R-:W-:Y:S02]  /*189b0*/  F2FP.PACK_AB R20, R174, R173 ;  /* 0x000000adae14723e */ /* 0x000fe400000000ff */
[----:B------:R-:W-:Y:S03]  /*189c0*/  F2FP.PACK_AB R21, R176, R175 ;  /* 0x000000afb015723e */ /* 0x000fe600000000ff */
[----:B------:R-:W-:Y:S02]  /*189d0*/  F2FP.PACK_AB R22, R49, R48 ;  /* 0x000000303116723e */ /* 0x000fe400000000ff */
[----:B------:R-:W-:Y:S07]  /*189e0*/  F2FP.PACK_AB R23, R51, R50 ;  /* 0x000000323317723e */ /* 0x000fee00000000ff */
[C---:B----4-:R-:W-:Y:S08]  /*189f0*/  HMMA.16816.F32 R8, R20.reuse, R32, R8 ;  /* 0x000000201408723c */ /* 0x050ff00000001808 */
[C---:B------:R-:W-:Y:S01]  /*18a00*/  HMMA.16816.F32 R68, R20.reuse, R34, R68 ;  /* 0x000000221444723c */ /* 0x040fe20000001844 */
[----:B------:R-:W4:Y:S07]  /*18a10*/  LDSM.16.MT88.4 R32, [R146+0xe400] ;  /* 0x00e400009220783b */ /* 0x000f2e0000004200 */
        /* <DEDUP_REMOVED lines=9> */
[C---:B----4-:R-:W-:Y:S08]  /*18ab0*/  HMMA.16816.F32 R92, R20.reuse, R32, R92 ;  /* 0x00000020145c723c */ /* 0x050ff0000000185c */
[C---:B------:R-:W-:Y:S01]  /*18ac0*/  HMMA.16816.F32 R96, R20.reuse, R34, R96 ;  /* 0x000000221460723c */ /* 0x040fe20000001860 */
[----:B------:R-:W4:Y:S07]  /*18ad0*/  LDSM.16.MT88.4 R32, [R146+0xc800] ;  /* 0x00c800009220783b */ /* 0x000f2e0000004200 */
[C---:B---3--:R-:W-:Y:S08]  /*18ae0*/  HMMA.16816.F32 R16, R20.reuse, R36, R16 ;  /* 0x000000241410723c */ /* 0x048ff00000001810 */
[----:B------:R-:W-:Y:S01]  /*18af0*/  HMMA.16816.F32 R100, R20, R38, R100 ;  /* 0x000000261464723c */ /* 0x000fe20000001864 */
[----:B------:R-:W3:Y:S06]  /*18b00*/  LDSM.16.MT88.4 R36, [R146+0xe800] ;  /* 0x00e800009224783b */ /* 0x000eec0000004200 */
[----:B------:R-:W-:Y:S02]  /*18b10*/  F2FP.PACK_AB R20, R52, R3 ;  /* 0x000000033414723e */ /* 0x000fe400000000ff */
[----:B------:R-:W-:Y:S03]  /*18b20*/  F2FP.PACK_AB R21, R54, R53 ;  /* 0x000000353615723e */ /* 0x000fe600000000ff */
[----:B------:R-:W-:Y:S02]  /*18b30*/  F2FP.PACK_AB R22, R56, R55 ;  /* 0x000000373816723e */ /* 0x000fe400000000ff */
[----:B-----5:R-:W-:Y:S07]  /*18b40*/  F2FP.PACK_AB R23, R58, R57 ;  /* 0x000000393a17723e */ /* 0x020fee00000000ff */
[C---:B-1----:R-:W-:Y:S08]  /*18b50*/  HMMA.16816.F32 R8, R20.reuse, R24, R8 ;  /* 0x000000181408723c */ /* 0x042ff00000001808 */
[C---:B------:R-:W-:Y:S01]  /*18b60*/  HMMA.16816.F32 R68, R20.reuse, R26, R68 ;  /* 0x0000001a1444723c */ /* 0x040fe20000001844 */
[----:B------:R-:W1:Y:S07]  /*18b70*/  LDSM.16.MT88.4 R24, [R146+0xac00] ;  /* 0x00ac00009218783b */ /* 0x000e6e0000004200 */
[C---:B------:R-:W-:Y:S08]  /*18b80*/  HMMA.16816.F32 R72, R20.reuse, R28, R72 ;  /* 0x0000001c1448723c */ /* 0x040ff00000001848 */
[C---:B------:R-:W-:Y:S01]  /*18b90*/  HMMA.16816.F32 R76, R20.reuse, R30, R76 ;  /* 0x0000001e144c723c */ /* 0x040fe2000000184c */
[----:B------:R-:W5:Y:S07]  /*18ba0*/  LDSM.16.MT88.4 R28, [R144+0xac00] ;  /* 0x00ac0000901c783b */ /* 0x000f6e0000004200 */
[C---:B----4-:R-:W-:Y:S07]  /*18bb0*/  HMMA.16816.F32 R80, R20.reuse, R32, R80 ;  /* 0x000000201450723c */ /* 0x050fee0000001850 */
[----:B------:R-:W-:Y:S01]  /*18bc0*/  FADD.FTZ R32, R118, R135 ;  /* 0x0000008776207221 */ /* 0x000fe20000010000 */
[C---:B------:R-:W-:Y:S04]  /*18bd0*/  HMMA.16816.F32 R84, R20.reuse, R34, R84 ;  /* 0x000000221454723c */ /* 0x040fe80000001854 */
[----:B------:R-:W-:Y:S04]  /*18be0*/  FADD.FTZ R32, R5, R32 ;  /* 0x0000002005207221 */ /* 0x000fe80000010000 */
[C---:B------:R-:W-:Y:S01]  /*18bf0*/  HMMA.16816.F32 R88, R20.reuse, R40, R88 ;  /* 0x000000281458723c */ /* 0x040fe20000001858 */
[----:B------:R-:W-:Y:S03]  /*18c00*/  MUFU.EX2 R40, R66 ;  /* 0x0000004200287308 */ /* 0x000fe60000000800 */
[----:B------:R-:W-:Y:S02]  /*18c10*/  FADD.FTZ R5, R119, R32 ;  /* 0x0000002077057221 */ /* 0x000fe40000010000 */
[----:B------:R-:W4:Y:S02]  /*18c20*/  LDSM.16.MT88.4 R32, [R146+0xcc00] ;  /* 0x00cc00009220783b */ /* 0x000f240000004200 */
[C---:B------:R-:W-:Y:S04]  /*18c30*/  HMMA.16816.F32 R12, R20.reuse, R42, R12 ;  /* 0x0000002a140c723c */ /* 0x040fe8000000180c */
[----:B------:R-:W-:Y:S04]  /*18c40*/  FADD.FTZ R5, R132, R5 ;  /* 0x0000000584057221 */ /* 0x000fe80000010000 */
[C---:B---3--:R-:W-:Y:S01]  /*18c50*/  HMMA.16816.F32 R92, R20.reuse, R36, R92 ;  /* 0x00000024145c723c */ /* 0x048fe2000000185c */
[----:B------:R-:W3:Y:S03]  /*18c60*/  MUFU.EX2 R37, R134 ;  /* 0x0000008600257308 */ /* 0x000ee60000000800 */
[----:B------:R-:W-:Y:S04]  /*18c70*/  FADD.FTZ R6, R138, R5 ;  /* 0x000000058a067221 */ /* 0x000fe80000010000 */
[C---:B------:R-:W-:Y:S04]  /*18c80*/  HMMA.16816.F32 R96, R20.reuse, R38, R96 ;  /* 0x000000261460723c */ /* 0x040fe80000001860 */
[----:B------:R-:W-:Y:S04]  /*18c90*/  FADD.FTZ R6, R139, R6 ;  /* 0x000000068b067221 */ /* 0x000fe80000010000 */
[C---:B------:R-:W-:Y:S04]  /*18ca0*/  HMMA.16816.F32 R16, R20.reuse, R44, R16 ;  /* 0x0000002c1410723c */ /* 0x040fe80000001810 */
[----:B------:R-:W-:Y:S04]  /*18cb0*/  FADD.FTZ R143, R143, R6 ;  /* 0x000000068f8f7221 */ /* 0x000fe80000010000 */
[----:B------:R-:W-:Y:S04]  /*18cc0*/  HMMA.16816.F32 R100, R20, R46, R100 ;  /* 0x0000002e1464723c */ /* 0x000fe80000001864 */
[----:B------:R-:W-:Y:S03]  /*18cd0*/  FADD.FTZ R120, R120, R143 ;  /* 0x0000008f78787221 */ /* 0x000fe60000010000 */
[----:B------:R-:W-:Y:S01]  /*18ce0*/  F2FP.PACK_AB R20, R60, R59 ;  /* 0x0000003b3c14723e */ /* 0x000fe200000000ff */
[----:B------:R-:W-:Y:S01]  /*18cf0*/  FADD.FTZ R123, R123, R120 ;  /* 0x000000787b7b7221 */ /* 0x000fe20000010000 */
[----:B------:R-:W-:Y:S03]  /*18d00*/  F2FP.PACK_AB R21, R62, R61 ;  /* 0x0000003d3e15723e */ /* 0x000fe600000000ff */
[----:B--2---:R-:W-:Y:S01]  /*18d10*/  F2FP.PACK_AB R22, R64, R63 ;  /* 0x0000003f4016723e */ /* 0x004fe200000000ff */
[----:B------:R-:W-:Y:S01]  /*18d20*/  FADD.FTZ R124, R124, R123 ;  /* 0x0000007b7c7c7221 */ /* 0x000fe20000010000 */
[----:B---3--:R-:W-:Y:S03]  /*18d30*/  F2FP.PACK_AB R23, R37, R40 ;  /* 0x000000282517723e */ /* 0x008fe600000000ff */
[----:B------:R-:W-:Y:S04]  /*18d40*/  FADD.FTZ R127, R127, R124 ;  /* 0x0000007c7f7f7221 */ /* 0x000fe80000010000 */
[C---:B-1----:R-:W-:Y:S01]  /*18d50*/  HMMA.16816.F32 R112, R20.reuse, R24, R8 ;  /* 0x000000181470723c */ /* 0x042fe20000001808 */
[----:B------:R-:W1:Y:S02]  /*18d60*/  LDSM.16.MT88.4 R8, [R146+0xec00] ;  /* 0x00ec00009208783b */ /* 0x000e640000004200 */
[----:B------:R-:W-:Y:S04]  /*18d70*/  FADD.FTZ R128, R128, R127 ;  /* 0x0000007f80807221 */ /* 0x000fe80000010000 */
[----:B------:R-:W-:Y:S01]  /*18d80*/  FADD.FTZ R131, R131, R128 ;  /* 0x0000008083837221 */ /* 0x000fe20000010000 */
[C---:B------:R-:W-:Y:S01]  /*18d90*/  HMMA.16816.F32 R68, R20.reuse, R26, R68 ;  /* 0x0000001a1444723c */ /* 0x040fe20000001844 */
[----:B------:R-:W2:Y:S03]  /*18da0*/  LDSM.16.MT88.4 R24, [R144+0xec00] ;  /* 0x00ec00009018783b */ /* 0x000ea60000004200 */
[----:B------:R-:W-:Y:S04]  /*18db0*/  FADD.FTZ R166, R166, R131 ;  /* 0x00000083a6a67221 */ /* 0x000fe80000010000 */
[C---:B-----5:R-:W-:Y:S04]  /*18dc0*/  HMMA.16816.F32 R72, R20.reuse, R28, R72 ;  /* 0x0000001c1448723c */ /* 0x060fe80000001848 */
[----:B------:R-:W-:Y:S03]  /*18dd0*/  FADD.FTZ R5, R169, R166 ;  /* 0x000000a6a9057221 */ /* 0x000fe60000010000 */
[----:B------:R-:W-:Y:S01]  /*18de0*/  FADD.FTZ R28, R106, R7 ;  /* 0x000000076a1c7221 */ /* 0x000fe20000010000 */
[C---:B------:R-:W-:Y:S04]  /*18df0*/  HMMA.16816.F32 R76, R20.reuse, R30, R76 ;  /* 0x0000001e144c723c */ /* 0x040fe8000000184c */
[----:B------:R-:W-:Y:S02]  /*18e00*/  FADD.FTZ R5, R170, R5 ;  /* 0x00000005aa057221 */ /* 0x000fe40000010000 */
[----:B------:R-:W-:Y:S02]  /*18e10*/  FADD.FTZ R28, R107, R28 ;  /* 0x0000001c6b1c7221 */ /* 0x000fe40000010000 */
[C---:B----4-:R-:W-:Y:S04]  /*18e20*/  HMMA.16816.F32 R80, R20.reuse, R32, R80 ;  /* 0x000000201450723c */ /* 0x050fe80000001850 */
[----:B------:R-:W-:Y:S02]  /*18e30*/  FADD.FTZ R6, R104, R5 ;  /* 0x0000000568067221 */ /* 0x000fe40000010000 */
[----:B------:R-:W-:Y:S02]  /*18e40*/  FADD.FTZ R7, R175, R28 ;  /* 0x0000001caf077221 */ /* 0x000fe40000010000 */
[C---:B------:R-:W-:Y:S04]  /*18e50*/  HMMA.16816.F32 R84, R20.reuse, R34, R84 ;  /* 0x000000221454723c */ /* 0x040fe80000001854 */
[----:B------:R-:W-:Y:S02]  /*18e60*/  FADD.FTZ R6, R105, R6 ;  /* 0x0000000669067221 */ /* 0x000fe40000010000 */
[----:B------:R-:W-:Y:S02]  /*18e70*/  FADD.FTZ R7, R176, R7 ;  /* 0x00000007b0077221 */ /* 0x000fe40000010000 */
[C---:B------:R-:W-:Y:S04]  /*18e80*/  HMMA.16816.F32 R88, R20.reuse, R108, R88 ;  /* 0x0000006c1458723c */ /* 0x040fe80000001858 */
[----:B------:R-:W-:Y:S04]  /*18e90*/  FADD.FTZ R5, R173, R6 ;  /* 0x00000006ad057221 */ /* 0x000fe80000010000 */
[----:B------:R-:W-:Y:S01]  /*18ea0*/  FADD.FTZ R5, R174, R5 ;  /* 0x00000005ae057221 */ /* 0x000fe20000010000 */
[C---:B------:R-:W-:Y:S03]  /*18eb0*/  HMMA.16816.F32 R108, R20.reuse, R110, R12 ;  /* 0x0000006e146c723c */ /* 0x040fe6000000180c */
[----:B------:R-:W-:Y:S04]  /*18ec0*/  FADD.FTZ R6, R48, R5 ;  /* 0x0000000530067221 */ /* 0x000fe80000010000 */
[----:B------:R-:W-:Y:S01]  /*18ed0*/  FADD.FTZ R6, R49, R6 ;  /* 0x0000000631067221 */ /* 0x000fe20000010000 */
[C---:B-1----:R-:W-:Y:S04]  /*18ee0*/  HMMA.16816.F32 R92, R20.reuse, R8, R92 ;  /* 0x00000008145c723c */ /* 0x042fe8000000185c */
[----:B------:R-:W-:Y:S03]  /*18ef0*/  FADD.FTZ R3, R3, R6 ;  /* 0x0000000603037221 */ /* 0x000fe60000010000 */
[----:B------:R-:W-:Y:S01]  /*18f00*/  FADD.FTZ R8, R50, R7 ;  /* 0x0000000732087221 */ /* 0x000fe20000010000 */
[C---:B------:R-:W-:Y:S04]  /*18f10*/  HMMA.16816.F32 R96, R20.reuse, R10, R96 ;  /* 0x0000000a1460723c */ /* 0x040fe80000001860 */
[----:B------:R-:W-:Y:S02]  /*18f20*/  FADD.FTZ R8, R51, R8 ;  /* 0x0000000833087221 */ /* 0x000fe40000010000 */
[----:B------:R-:W-:Y:S01]  /*18f30*/  FADD.FTZ R52, R52, R3 ;  /* 0x0000000334347221 */ /* 0x000fe20000010000 */
[----:B------:R-:W-:Y:S01]  /*18f40*/  MOV R3, R0 ;  /* 0x0000000000037202 */ /* 0x000fe20000000f00 */
[----:B------:R-:W-:Y:S01]  /*18f50*/  FADD.FTZ R53, R53, R8 ;  /* 0x0000000835357221 */ /* 0x000fe20000010000 */
[C---:B--2---:R-:W-:Y:S03]  /*18f60*/  HMMA.16816.F32 R104, R20.reuse, R24, R16 ;  /* 0x000000181468723c */ /* 0x044fe60000001810 */
        /* <DEDUP_REMOVED lines=15> */
.L_x_2808:
[----:B------:R-:W1:Y:S01]  /*19060*/  SHFL.BFLY PT, R8, R159, 0x2, 0x1f ;  /* 0x0c401f009f087f89 */ /* 0x000e6200000e0000 */
[----:B------:R-:W-:Y:S01]  /*19070*/  MOV R7, 0x3f800000 ;  /* 0x3f80000000077802 */ /* 0x000fe20000000f00 */
[----:B------:R-:W-:Y:S01]  /*19080*/  BSSY B0, `(.L_x_2813) ;  /* 0x00000c1000007945 */ /* 0x000fe20003800000 */
[----:B------:R-:W-:Y:S01]  /*19090*/  MOV R6, 0x3f800000 ;  /* 0x3f80000000067802 */ /* 0x000fe20000000f00 */
[----:B------:R-:W2:Y:S01]  /*190a0*/  SHFL.BFLY PT, R9, R158, 0x2, 0x1f ;  /* 0x0c401f009e097f89 */ /* 0x000ea200000e0000 */
[----:B------:R-:W-:-:S03]  /*190b0*/  IADD3 R64, -R153, RZ, RZ ;  /* 0x000000ff99407210 */ /* 0x000fc60007ffe1ff */
[----:B------:R-:W3:Y:S04]  /*190c0*/  S2R R3, SR_TID.X ;  /* 0x0000000000037919 */ /* 0x000ee80000002100 */
[----:B------:R-:W-:Y:S06]  /*190d0*/  BAR.SYNC.DEFER_BLOCKING 0x0 ;  /* 0x0000000000007b1d */ /* 0x000fec0000010000 */
[----:B------:R-:W4:Y:S04]  /*190e0*/  S2R R60, SR_CTAID.Y ;  /* 0x00000000003c7919 */ /* 0x000f280000002600 */
[----:B------:R-:W5:Y:S01]  /*190f0*/  S2R R62, SR_CTAID.X ;  /* 0x00000000003e7919 */ /* 0x000f620000002500 */
[----:B-1----:R-:W-:-:S02]  /*19100*/  FADD.FTZ R8, R8, R159 ;  /* 0x0000009f08087221 */ /* 0x002fc40000010000 */
[----:B--2---:R-:W-:-:S03]  /*19110*/  FADD.FTZ R9, R9, R158 ;  /* 0x0000009e09097221 */ /* 0x004fc60000010000 */
[----:B------:R-:W1:Y:S04]  /*19120*/  SHFL.BFLY PT, R5, R8, 0x1, 0x1f ;  /* 0x0c201f0008057f89 */ /* 0x000e6800000e0000 */
[----:B------:R-:W2:Y:S01]  /*19130*/  SHFL.BFLY PT, R4, R9, 0x1, 0x1f ;  /* 0x0c201f0009047f89 */ /* 0x000ea200000e0000 */
[----:B----4-:R-:W-:Y:S02]  /*19140*/  IMAD R60, R60, c[0x0][0x210], R153 ;  /* 0x000084003c3c7a24 */ /* 0x010fe400078e0299 */
        /* <DEDUP_REMOVED lines=18> */
[----:B------:R-:W-:Y:S02]  /*19270*/  FSETP.NE.FTZ.AND P3, PT, R5, RZ, PT ;  /* 0x000000ff0500720b */ /* 0x000fe40003f75000 */
[CC--:B------:R-:W-:Y:S02]  /*19280*/  LEA.HI R11, R8.reuse, R3.reuse, RZ, 0x5 ;  /* 0x00000003080b7211 */ /* 0x0c0fe400078f28ff */
[----:B------:R-:W-:Y:S02]  /*19290*/  LEA.HI R13, R8, R3, RZ, 0x4 ;  /* 0x00000003080d7211 */ /* 0x000fe400078f20ff */
[----:B------:R-:W-:-:S02]  /*192a0*/  LOP3.LUT R8, R12, 0xfffffff8, RZ, 0xc0, !PT ;  /* 0xfffffff80c087812 */ /* 0x000fc400078ec0ff */
[----:B------:R-:W-:Y:S02]  /*192b0*/  LOP3.LUT R12, R10, 0xfffffffc, RZ, 0xc0, !PT ;  /* 0xfffffffc0a0c7812 */ /* 0x000fe400078ec0ff */
[----:B------:R-:W-:Y:S02]  /*192c0*/  LEA.HI R15, R16, R16, RZ, 0x1 ;  /* 0x00000010100f7211 */ /* 0x000fe400078f08ff */
[----:B------:R-:W-:Y:S01]  /*192d0*/  FSETP.NE.FTZ.AND P2, PT, R4, RZ, PT ;  /* 0x000000ff0400720b */ /* 0x000fe20003f55000 */
[----:B------:R-:W-:Y:S01]  /*192e0*/  IMAD.IADD R17, R3, 0x1, -R12 ;  /* 0x0000000103117824 */ /* 0x000fe200078e0a0c */
[----:B------:R-:W-:Y:S01]  /*192f0*/  LOP3.LUT R21, R15, 0x1fffffe, RZ, 0xc0, !PT ;  /* 0x01fffffe0f157812 */ /* 0x000fe200078ec0ff */
[----:B------:R-:W1:Y:S01]  /*19300*/  @P3 MUFU.RCP R7, R5 ;  /* 0x0000000500073308 */ /* 0x000e620000001000 */
[----:B------:R-:W-:Y:S02]  /*19310*/  IADD3 R10, -R8, R3, RZ ;  /* 0x00000003080a7210 */ /* 0x000fe40007ffe1ff */
[----:B------:R-:W-:-:S02]  /*19320*/  SHF.R.S32.HI R8, RZ, 0x5, R11 ;  /* 0x00000005ff087819 */ /* 0x000fc4000001140b */
[----:B------:R-:W-:Y:S02]  /*19330*/  SHF.R.S32.HI R15, RZ, 0x1, R15 ;  /* 0x00000001ff0f7819 */ /* 0x000fe4000001140f */
[----:B------:R-:W-:Y:S01]  /*19340*/  LEA R12, R8, R17, 0x8 ;  /* 0x00000011080c7211 */ /* 0x000fe200078e40ff */
[----:B------:R-:W-:Y:S01]  /*19350*/  @P3 MUFU.LG2 R5, R5 ;  /* 0x0000000500053308 */ /* 0x000fe20000000c00 */
[----:B------:R-:W-:Y:S01]  /*19360*/  SHF.R.S32.HI R13, RZ, 0x4, R13 ;  /* 0x00000004ff0d7819 */ /* 0x000fe2000001140d */
[----:B------:R-:W-:Y:S01]  /*19370*/  IMAD.SHL.U32 R17, R15, 0x40, RZ ;  /* 0x000000400f117824 */ /* 0x000fe200078e00ff */
[----:B------:R-:W-:Y:S02]  /*19380*/  LEA.HI R19, R10, R10, RZ, 0x1 ;  /* 0x0000000a0a137211 */ /* 0x000fe400078f08ff */
[----:B------:R-:W-:Y:S02]  /*19390*/  IADD3 R21, R16, -R21, RZ ;  /* 0x8000001510157210 */ /* 0x000fe40007ffe0ff */
[----:B------:R-:W-:Y:S01]  /*193a0*/  LOP3.LUT R17, R17, 0xc0, RZ, 0xc0, !PT ;  /* 0x000000c011117812 */ /* 0x000fe200078ec0ff */
[----:B------:R-:W2:Y:S01]  /*193b0*/  @P2 MUFU.RCP R6, R4 ;  /* 0x0000000400062308 */ /* 0x000ea20000001000 */
[----:B------:R-:W-:Y:S01]  /*193c0*/  LOP3.LUT R16, R15, 0x1, RZ, 0xc0, !PT ;  /* 0x000000010f107812 */ /* 0x000fe200078ec0ff */
[----:B-1----:R-:W-:Y:S01]  /*193d0*/  FMUL.FTZ R112, R7, R112 ;  /* 0x0000007007707220 */ /* 0x002fe20000410000 */
[----:B------:R-:W-:Y:S01]  /*193e0*/  SHF.L.U32 R13, R13, 0x6, RZ ;  /* 0x000000060d0d7819 */ /* 0x000fe200000006ff */
[C---:B------:R-:W-:Y:S01]  /*193f0*/  FMUL.FTZ R113, R7.reuse, R113 ;  /* 0x0000007107717220 */ /* 0x040fe20000410000 */
[----:B------:R-:W-:Y:S01]  /*19400*/  SHF.R.S32.HI R18, RZ, 0x1, R19 ;  /* 0x00000001ff127819 */ /* 0x000fe20000011413 */
[----:B------:R-:W-:Y:S01]  /*19410*/  FMUL.FTZ R68, R7, R68 ;  /* 0x0000004407447220 */ /* 0x000fe20000410000 */
[----:B------:R-:W-:Y:S01]  /*19420*/  LEA R12, R21, R12, 0x4 ;  /* 0x0000000c150c7211 */ /* 0x000fe200078e20ff */
        /* <DEDUP_REMOVED lines=8> */
[----:B------:R-:W-:Y:S01]  /*194b0*/  FMUL.FTZ R77, R7, R77 ;  /* 0x0000004d074d7220 */ /* 0x000fe20000410000 */
[----:B------:R-:W-:Y:S01]  /*194c0*/  LOP3.LUT R19, R19, 0xfffffffe, RZ, 0xc0, !PT ;  /* 0xfffffffe13137812 */ /* 0x000fe200078ec0ff */
[C---:B------:R-:W-:Y:S01]  /*194d0*/  FMUL.FTZ R80, R7.reuse, R80 ;  /* 0x0000005007507220 */ /* 0x040fe20000410000 */
[----:B------:R-:W-:Y:S01]  /*194e0*/  LEA R12, R12, R17, 0x1 ;  /* 0x000000110c0c7211 */ /* 0x000fe200078e08ff */
[----:B------:R-:W-:Y:S01]  /*194f0*/  FMUL.FTZ R81, R7, R81 ;  /* 0x0000005107517220 */ /* 0x000fe20000410000 */
[----:B------:R-:W-:Y:S01]  /*19500*/  LOP3.LUT R18, R13, 0x18, R18, 0xf8, !PT ;  /* 0x000000180d127812 */ /* 0x000fe200078ef812 */
[C---:B------:R-:W-:Y:S01]  /*19510*/  FMUL.FTZ R84, R7.reuse, R84 ;  /* 0x0000005407547220 */ /* 0x040fe20000410000 */
[----:B------:R-:W-:Y:S01]  /*19520*/  IADD3 R19, R10, -R19, RZ ;  /* 0x800000130a137210 */ /* 0x000fe20007ffe0ff */
[C---:B------:R-:W-:Y:S01]  /*19530*/  FMUL.FTZ R85, R7.reuse, R85 ;  /* 0x0000005507557220 */ /* 0x040fe20000410000 */
[----:B------:R-:W-:Y:S01]  /*19540*/  SHF.R.U32.HI R13, RZ, 0x3, R13 ;  /* 0x00000003ff0d7819 */ /* 0x000fe2000001160d */
[----:B------:R-:W-:Y:S01]  /*19550*/  FMUL.FTZ R88, R7, R88 ;  /* 0x0000005807587220 */ /* 0x000fe20000410000 */
[----:B------:R-:W-:Y:S01]  /*19560*/  LOP3.LUT P0, RZ, R15, 0x2, RZ, 0xc0, !PT ;  /* 0x000000020fff7812 */ /* 0x000fe2000780c0ff */
[C---:B------:R-:W-:Y:S01]  /*19570*/  FMUL.FTZ R89, R7.reuse, R89 ;  /* 0x0000005907597220 */ /* 0x040fe20000410000 */
[----:B------:R-:W-:Y:S01]  /*19580*/  SHF.L.U32 R15, R12, 0x2, RZ ;  /* 0x000000020c0f7819 */ /* 0x000fe200000006ff */
        /* <DEDUP_REMOVED lines=15> */
[----:B------:R-:W-:Y:S01]  /*19680*/  SHF.R.S32.HI R11, RZ, 0x1f, R8 ;  /* 0x0000001fff0b7819 */ /* 0x000fe20000011408 */
[----:B------:R-:W-:-:S02]  /*19690*/  FMUL.FTZ R100, R7, R100 ;  /* 0x0000006407647220 */ /* 0x000fc40000410000 */
[----:B------:R-:W-:Y:S01]  /*196a0*/  FMUL.FTZ R101, R7, R101 ;  /* 0x0000006507657220 */ /* 0x000fe20000410000 */
[----:B------:R-:W-:Y:S01]  /*196b0*/  MOV R7, 0x40 ;  /* 0x0000004000077802 */ /* 0x000fe20000000f00 */
[----:B------:R-:W-:Y:S01]  /*196c0*/  IMAD R14, R19, 0x4, R14 ;  /* 0x00000004130e7824 */ /* 0x000fe200078e020e */
[----:B------:R-:W-:Y:S01]  /*196d0*/  LEA.HI R11, R11, R8, RZ, 0x2 ;  /* 0x000000080b0b7211 */ /* 0x000fe200078f10ff */
[C---:B--2---:R-:W-:Y:S01]  /*196e0*/  FMUL.FTZ R115, R6.reuse, R115 ;  /* 0x0000007306737220 */ /* 0x044fe20000410000 */
[----:B------:R-:W-:Y:S01]  /*196f0*/  SEL R7, R7, 0xffffffc0, !P0 ;  /* 0xffffffc007077807 */ /* 0x000fe20004000000 */
[----:B------:R-:W-:Y:S01]  /*19700*/  FMUL.FTZ R114, R6, R114 ;  /* 0x0000007206727220 */ /* 0x000fe20000410000 */
[----:B------:R-:W-:Y:S01]  /*19710*/  LOP3.LUT P0, RZ, R66, 0x3, RZ, 0xc0, !PT ;  /* 0x0000000342ff7812 */ /* 0x000fe2000780c0ff */
[C---:B------:R-:W-:Y:S01]  /*19720*/  FMUL.FTZ R71, R6.reuse, R71 ;  /* 0x0000004706477220 */ /* 0x040fe20000410000 */
[----:B------:R-:W-:Y:S01]  /*19730*/  IADD3 R15, R15, R7, RZ ;  /* 0x000000070f0f7210 */ /* 0x000fe20007ffe0ff */
[C---:B------:R-:W-:Y:S01]  /*19740*/  FMUL.FTZ R70, R6.reuse, R70 ;  /* 0x0000004606467220 */ /* 0x040fe20000410000 */
[----:B------:R-:W-:Y:S01]  /*19750*/  STS.64 [R12.X4+0x400], R114 ;  /* 0x000400720c007388 */ /* 0x000fe20000004a00 */
[C---:B------:R-:W-:Y:S01]  /*19760*/  FMUL.FTZ R75, R6.reuse, R75 ;  /* 0x0000004b064b7220 */ /* 0x040fe20000410000 */
[----:B------:R-:W-:Y:S01]  /*19770*/  LOP3.LUT R11, R11, 0xffffffc, RZ, 0xc0, !PT ;  /* 0x0ffffffc0b0b7812 */ /* 0x000fe200078ec0ff */
[C---:B------:R-:W-:Y:S01]  /*19780*/  FMUL.FTZ R74, R6.reuse, R74 ;  /* 0x0000004a064a7220 */ /* 0x040fe20000410000 */
[----:B------:R-:W-:Y:S01]  /*19790*/  STS.64 [R16], R68 ;  /* 0x0000004410007388 */ /* 0x000fe20000000a00 */
[----:B------:R-:W-:Y:S01]  /*197a0*/  FMUL.FTZ R79, R6, R79 ;  /* 0x0000004f064f7220 */ /* 0x000fe20000410000 */
[----:B------:R-:W-:Y:S01]  /*197b0*/  IADD3 R11, R8, -R11, RZ ;  /* 0x8000000b080b7210 */ /* 0x000fe20007ffe0ff */
[C---:B------:R-:W-:Y:S01]  /*197c0*/  FMUL.FTZ R78, R6.reuse, R78 ;  /* 0x0000004e064e7220 */ /* 0x040fe20000410000 */
[----:B------:R-:W-:Y:S01]  /*197d0*/  STS.64 [R16+0x400], R70 ;  /* 0x0004004610007388 */ /* 0x000fe20000000a00 */
[C---:B------:R-:W-:Y:S01]  /*197e0*/  FMUL.FTZ R83, R6.reuse, R83 ;  /* 0x0000005306537220 */ /* 0x040fe20000410000 */
[----:B------:R-:W-:Y:S01]  /*197f0*/  LEA R11, R11, R160, 0x4 ;  /* 0x000000a00b0b7211 */ /* 0x000fe200078e20ff */
        /* <DEDUP_REMOVED lines=16> */
[----:B------:R-:W-:Y:S02]  /*19900*/  FMUL.FTZ R102, R6, R102 ;  /* 0x0000006606667220 */ /* 0x000fe40000410000 */
[----:B------:R-:W-:Y:S01]  /*19910*/  IMAD.IADD R6, R14, 0x1, R13 ;  /* 0x000000010e067824 */ /* 0x000fe200078e020d */
[----:B------:R-:W-:Y:S01]  /*19920*/  IADD3 R13, R7, R16, RZ ;  /* 0x00000010070d7210 */ /* 0x000fe20007ffe0ff */
[----:B------:R-:W-:Y:S01]  /*19930*/  @P3 FMUL.FTZ R5, R5, 0.69314718246459960938 ;  /* 0x3f31721805053820 */ /* 0x000fe20000410000 */
[----:B------:R-:W2:Y:S01]  /*19940*/  S2R R7, SR_CTAID.Z ;  /* 0x0000000000077919 */ /* 0x000ea20000002700 */
[----:B-1----:R-:W-:Y:S02]  /*19950*/  @P2 FMUL.FTZ R61, R4, 0.69314718246459960938 ;  /* 0x3f317218043d2820 */ /* 0x002fe40000410000 */
[----:B------:R-:W-:Y:S01]  /*19960*/  IMAD.MOV.U32 R3, RZ, RZ, -0x800000 ;  /* 0xff800000ff037424 */ /* 0x000fe200078e00ff */
[----:B------:R-:W-:Y:S01]  /*19970*/  STS.64 [R13], R76 ;  /* 0x0000004c0d007388 */ /* 0x000fe20000000a00 */
[----:B------:R-:W-:-:S03]  /*19980*/  @P3 FFMA.FTZ R3, R2, c[0x0][0x238], R5 ;  /* 0x00008e0002033a23 */ /* 0x000fc60000010005 */
[----:B------:R-:W-:Y:S04]  /*19990*/  STS.64 [R13+0x400], R78 ;  /* 0x0004004e0d007388 */ /* 0x000fe80000000a00 */
[----:B------:R-:W-:Y:S04]  /*199a0*/  STS.64 [R12.X4+0x2000], R80 ;  /* 0x002000500c007388 */ /* 0x000fe80000004a00 */
[----:B------:R-:W-:Y:S04]  /*199b0*/  STS.64 [R12.X4+0x2400], R82 ;  /* 0x002400520c007388 */ /* 0x000fe80000004a00 */
[----:B------:R-:W-:Y:S04]  /*199c0*/  STS.64 [R16+0x2000], R84 ;  /* 0x0020005410007388 */ /* 0x000fe80000000a00 */
[----:B------:R-:W-:Y:S01]  /*199d0*/  STS.64 [R16+0x2400], R86 ;  /* 0x0024005610007388 */ /* 0x000fe20000000a00 */
[----:B--2---:R-:W-:-:S03]  /*199e0*/  IMAD R7, R64, c[0x0][0x1c0], R7 ;  /* 0x0000700040077a24 */ /* 0x004fc600078e0207 */
[----:B------:R-:W-:Y:S01]  /*199f0*/  STS.64 [R15+0x2000], R88 ;  /* 0x002000580f007388 */ /* 0x000fe20000000a00 */
[----:B------:R-:W-:Y:S01]  /*19a00*/  IMAD R7, R60, c[0x0][0x1c0], R7 ;  /* 0x000070003c077a24 */ /* 0x000fe200078e0207 */
[----:B------:R-:W-:Y:S01]  /*19a10*/  MOV R60, 0xff800000 ;  /* 0xff800000003c7802 */ /* 0x000fe20000000f00 */
[----:B------:R-:W-:Y:S01]  /*19a20*/  @P2 FFMA.FTZ R60, R0, c[0x0][0x238], R61 ;  /* 0x00008e00003c2a23 */ /* 0x000fe2000001003d */
[----:B------:R-:W-:Y:S04]  /*19a30*/  STS.64 [R15+0x2400], R90 ;  /* 0x0024005a0f007388 */ /* 0x000fe80000000a00 */
[----:B------:R-:W-:Y:S04]  /*19a40*/  STS.64 [R13+0x2000], R108 ;  /* 0x0020006c0d007388 */ /* 0x000fe80000000a00 */
[----:B------:R-:W-:Y:S04]  /*19a50*/  STS.64 [R13+0x2400], R110 ;  /* 0x0024006e0d007388 */ /* 0x000fe80000000a00 */
[----:B------:R-:W-:Y:S04]  /*19a60*/  STS.64 [R12.X4+0x4000], R92 ;  /* 0x0040005c0c007388 */ /* 0x000fe80000004a00 */
[----:B------:R-:W-:Y:S04]  /*19a70*/  STS.64 [R12.X4+0x4400], R94 ;  /* 0x0044005e0c007388 */ /* 0x000fe80000004a00 */
[----:B------:R-:W-:Y:S04]  /*19a80*/  STS.64 [R16+0x4000], R96 ;  /* 0x0040006010007388 */ /* 0x000fe80000000a00 */
[----:B------:R-:W-:Y:S04]  /*19a90*/  STS.64 [R16+0x4400], R98 ;  /* 0x0044006210007388 */ /* 0x000fe80000000a00 */
[----:B------:R-:W-:Y:S04]  /*19aa0*/  STS.64 [R15+0x4000], R104 ;  /* 0x004000680f007388 */ /* 0x000fe80000000a00 */
[----:B------:R-:W-:Y:S04]  /*19ab0*/  STS.64 [R15+0x4400], R106 ;  /* 0x0044006a0f007388 */ /* 0x000fe80000000a00 */
[----:B------:R-:W-:Y:S04]  /*19ac0*/  STS.64 [R13+0x4000], R100 ;  /* 0x004000640d007388 */ /* 0x000fe80000000a00 */
[----:B------:R-:W-:Y:S04]  /*19ad0*/  STS.64 [R13+0x4400], R102 ;  /* 0x004400660d007388 */ /* 0x000fe80000000a00 */
[----:B------:R-:W-:Y:S06]  /*19ae0*/  BAR.SYNC.DEFER_BLOCKING 0x0 ;  /* 0x0000000000007b1d */ /* 0x000fec0000010000 */
[----:B------:R-:W1:Y:S04]  /*19af0*/  LDS.128 R52, [R6.X4] ;  /* 0x0000000006347984 */ /* 0x000e680000004c00 */
        /* <DEDUP_REMOVED lines=11> */
[----:B-----5:R-:W-:-:S05]  /*19bb0*/  SHF.L.U32 R6, R62, 0x6, RZ ;  /* 0x000000063e067819 */ /* 0x020fca00000006ff */
[----:B------:R-:W-:Y:S01]  /*19bc0*/  IMAD R6, R7, c[0x0][0x214], R6 ;  /* 0x0000850007067a24 */ /* 0x000fe200078e0206 */
[----:B------:R-:W-:Y:S05]  /*19bd0*/  @P0 BRA `(.L_x_2814) ;  /* 0x000000b000000947 */ /* 0x000fea0003800000 */
[----:B--234-:R-:W-:Y:S01]  /*19be0*/  IMAD R0, R62, -0x40, R151 ;  /* 0xffffffc03e007824 */ /* 0x01cfe200078e0297 */
[C---:B------:R-:W-:Y:S02]  /*19bf0*/  IADD3 R7, R11.reuse, 0x8, RZ ;  /* 0x000000080b077810 */ /* 0x040fe40007ffe0ff */
[----:B------:R-:W-:Y:S02]  /*19c00*/  SHF.R.S32.HI R5, RZ, 0x1f, R11 ;  /* 0x0000001fff057819 */ /* 0x000fe4000001140b */
[----:B------:R-:W-:Y:S02]  /*19c10*/  IADD3 R2, P0, R6, R11, RZ ;  /* 0x0000000b06027210 */ /* 0x000fe40007f1e0ff */
[-C--:B------:R-:W-:Y:S02]  /*19c20*/  ISETP.GE.AND P2, PT, R11, R0.reuse, PT ;  /* 0x000000000b00720c */ /* 0x080fe40003f46270 */
[----:B------:R-:W-:-:S02]  /*19c30*/  ISETP.GE.AND P1, PT, R7, R0, PT ;  /* 0x000000000700720c */ /* 0x000fc40003f26270 */
[----:B------:R-:W-:Y:S02]  /*19c40*/  LEA.HI.X.SX32 R5, R6, R5, 0x1, P0 ;  /* 0x0000000506057211 */ /* 0x000fe400000f0eff */
[----:B------:R-:W-:-:S04]  /*19c50*/  LEA R4, P0, R2, c[0x0][0x208], 0x2 ;  /* 0x0000820002047a11 */ /* 0x000fc800078010ff */
[----:B------:R-:W-:-:S05]  /*19c60*/  LEA.HI.X R5, R2, c[0x0][0x20c], R5, 0x2, P0 ;  /* 0x0000830002057a11 */ /* 0x000fca00000f1405 */
[----:B------:R2:W-:Y:S04]  /*19c70*/  @!P2 STG.E [R4.64], R3 ;  /* 0x000000030400a986 */ /* 0x0005e8000c10190c */
[----:B------:R2:W-:Y:S02]  /*19c80*/  @!P1 STG.E [R4.64+0x20], R60 ;  /* 0x0000203c04009986 */ /* 0x0005e4000c10190c */
.L_x_2814:
[----:B--234-:R-:W-:Y:S05]  /*19c90*/  BSYNC B0 ;  /* 0x0000000000007941 */ /* 0x01cfea0003800000 */
.L_x_2813:
[----:B------:R-:W-:Y:S01]  /*19ca0*/  IMAD.SHL.U32 R4, R10, 0x4, RZ ;  /* 0x000000040a047824 */ /* 0x000fe200078e00ff */
[C---:B------:R-:W-:Y:S01]  /*19cb0*/  IADD3 R3, R9.reuse, 0x10, RZ ;  /* 0x0000001009037810 */ /* 0x040fe20007ffe0ff */
[----:B------:R-:W-:Y:S01]  /*19cc0*/  IMAD R6, R6, c[0x0][0x22c], RZ ;  /* 0x00008b0006067a24 */ /* 0x000fe200078e02ff */
[----:B------:R-:W-:Y:S01]  /*19cd0*/  IADD3 R0, R9, 0x20, RZ ;  /* 0x0000002009007810 */ /* 0x000fe20007ffe0ff */
[----:B------:R-:W-:Y:S01]  /*19ce0*/  IMAD R62, R62, -0x40, R151 ;  /* 0xffffffc03e3e7824 */ /* 0x000fe200078e0297 */
[----:B------:R-:W-:-:S04]  /*19cf0*/  SHF.R.S32.HI R5, RZ, 0x1f, R4 ;  /* 0x0000001fff057819 */ /* 0x000fc80000011404 */
[-C--:B------:R-:W-:Y:S01]  /*19d00*/  ISETP.GE.AND P2, PT, R3, R62.reuse, PT ;  /* 0x0000003e0300720c */ /* 0x080fe20003f46270 */
[C---:B------:R-:W-:Y:S01]  /*19d10*/  IMAD.WIDE R4, R9.reuse, 0x60, R4 ;  /* 0x0000006009047825 */ /* 0x040fe200078e0204 */
[C---:B------:R-:W-:Y:S02]  /*19d20*/  ISETP.GE.AND P3, PT, R9.reuse, R62, PT ;  /* 0x0000003e0900720c */ /* 0x040fe40003f66270 */
[----:B------:R-:W-:Y:S02]  /*19d30*/  IADD3 R9, R9, 0x30, RZ ;  /* 0x0000003009097810 */ /* 0x000fe40007ffe0ff */
[----:B------:R-:W-:Y:S02]  /*19d40*/  IADD3 R2, P0, R6, R4, RZ ;  /* 0x0000000406027210 */ /* 0x000fe40007f1e0ff */
[----:B------:R-:W-:Y:S02]  /*19d50*/  ISETP.GE.AND P1, PT, R0, R62, PT ;  /* 0x0000003e0000720c */ /* 0x000fe40003f26270 */
[----:B------:R-:W-:-:S02]  /*19d60*/  LEA.HI.X.SX32 R3, R6, R5, 0x1, P0 ;  /* 0x0000000506037211 */ /* 0x000fc400000f0eff */
        /* <DEDUP_REMOVED lines=18> */
.L_x_2815:
        /* <DEDUP_REMOVED lines=15> */
.L_x_6130:


//--------------------- .text._ZN5flash24flash_fwd_splitkv_kernelI23Flash_fwd_kernel_traitsILi96ELi64ELi128ELi4ELb0ELb0EN7cutlass6half_tE19Flash_kernel_traitsILi96ELi64ELi128ELi4ES3_EELb1ELb0ELb0ELb0ELb1ELb1ELb1ELb1EEEvNS_16Flash_fwd_paramsE --------------------------
	.section	.text._ZN5flash24flash_fwd_splitkv_kernelI23Flash_fwd_kernel_traitsILi96ELi64ELi128ELi4ELb0ELb0EN7cutlass6half_tE19Flash_kernel_traitsILi96ELi64ELi128ELi4ES3_EELb1ELb0ELb0ELb0ELb1ELb1ELb1ELb1EEEvNS_16Flash_fwd_paramsE,"ax",@progbits
	.sectioninfo	@"SHI_REGISTERS=250"
	.align	128
        .global         _ZN5flash24flash_fwd_splitkv_kernelI23Flash_fwd_kernel_traitsILi96ELi64ELi128ELi4ELb0ELb0EN7cutlass6half_tE19Flash_kernel_traitsILi96ELi64ELi128ELi4ES3_EELb1ELb0ELb0ELb0ELb1ELb1ELb1ELb1EEEvNS_16Flash_fwd_paramsE
        .type           _ZN5flash24flash_fwd_splitkv_kernelI23Flash_fwd_kernel_traitsILi96ELi64ELi128ELi4ELb0ELb0EN7cutlass6half_tE19Flash_kernel_traitsILi96ELi64ELi128ELi4ES3_EELb1ELb0ELb0ELb0ELb1ELb1ELb1ELb1EEEvNS_16Flash_fwd_paramsE,@function
        .size           _ZN5flash24flash_fwd_splitkv_kernelI23Flash_fwd_kernel_traitsILi96ELi64ELi128ELi4ELb0ELb0EN7cutlass6half_tE19Flash_kernel_traitsILi96ELi64ELi128ELi4ES3_EELb1ELb0ELb0ELb0ELb1ELb1ELb1ELb1EEEvNS_16Flash_fwd_paramsE,(.L_x_6131 - _ZN5flash24flash_fwd_splitkv_kernelI23Flash_fwd_kernel_traitsILi96ELi64ELi128ELi4ELb0ELb0EN7cutlass6half_tE19Flash_kernel_traitsILi96ELi64ELi128ELi4ES3_EELb1ELb0ELb0ELb0ELb1ELb1ELb1ELb1EEEvNS_16Flash_fwd_paramsE)
        .other          _ZN5flash24flash_fwd_splitkv_kernelI23Flash_fwd_kernel_traitsILi96ELi64ELi128ELi4ELb0ELb0EN7cutlass6half_tE19Flash_kernel_traitsILi96ELi64ELi128ELi4ES3_EELb1ELb0ELb0ELb0ELb1ELb1ELb1ELb1EEEvNS_16Flash_fwd_paramsE,@"STO_CUDA_ENTRY STV_DEFAULT"
_ZN5flash24flash_fwd_splitkv_kernelI23Flash_fwd_kernel_traitsILi96ELi64ELi128ELi4ELb0ELb0EN7cutlass6half_tE19Flash_kernel_traitsILi96ELi64ELi128ELi4ES3_EELb1ELb0ELb0ELb0ELb1ELb1ELb1ELb1EEEvNS_16Flash_fwd_paramsE:
.text._ZN5flash24flash_fwd_splitkv_kernelI23Flash_fwd_kernel_traitsILi96ELi64ELi128ELi4ELb0ELb0EN7cutlass6half_tE19Flash_kernel_traitsILi96ELi64ELi128ELi4ES3_EELb1ELb0ELb0ELb0ELb1ELb1ELb1ELb1EEEvNS_16Flash_fwd_paramsE:
        /* <DEDUP_REMOVED lines=54> */
.L_x_2816:
[----:B-1-34-:R-:W-:Y:S02]  /*0360*/  MOV R71, c[0x0][0x218] ;  /* 0x0000860000477a02 */ /* 0x01afe40000000f00 */
.L_x_2817:
        /* <DEDUP_REMOVED lines=113> */
.L_x_2818:
        /* <DEDUP_REMOVED lines=93> */
.L_x_2819:
        /* <DEDUP_REMOVED lines=16> */
.L_x_2821:
        /* <DEDUP_REMOVED lines=51> */
.L_x_2820:
        /* <DEDUP_REMOVED lines=246> */
.L_x_2868:
        /* <DEDUP_REMOVED lines=205> */
.L_x_2826:
[----:B------:R-:W-:Y:S05]  /*30b0*/  BSYNC B0 ;  /* 0x0000000000007941 */ /* 0x000fea0003800000 */
.L_x_2825:
        /* <DEDUP_REMOVED lines=159> */
.L_x_2828:
[----:B------:R-:W-:Y:S05]  /*3ab0*/  BSYNC B0 ;  /* 0x0000000000007941 */ /* 0x000fea0003800000 */
.L_x_2827:
        /* <DEDUP_REMOVED lines=167> */
.L_x_2830:
[----:B------:R-:W-:Y:S05]  /*4530*/  BSYNC B0 ;  /* 0x0000000000007941 */ /* 0x000fea0003800000 */
.L_x_2829:
        /* <DEDUP_REMOVED lines=171> */
.L_x_2832:
[----:B------:R-:W-:Y:S05]  /*4ff0*/  BSYNC B0 ;  /* 0x0000000000007941 */ /* 0x000fea0003800000 */
.L_x_2831:
        /* <DEDUP_REMOVED lines=8> */
.L_x_2824:
        /* <DEDUP_REMOVED lines=91> */
.L_x_2837:
[----:B------:R-:W-:Y:S05]  /*5630*/  BSYNC B0 ;  /* 0x0000000000007941 */ /* 0x000fea0003800000 */
.L_x_2836:
        /* <DEDUP_REMOVED lines=92> */
.L_x_2839:
[----:B------:R-:W-:Y:S05]  /*5c00*/  BSYNC B0 ;  /* 0x0000000000007941 */ /* 0x000fea0003800000 */
.L_x_2838:
        /* <DEDUP_REMOVED lines=91> */
.L_x_2841:
[----:B------:R-:W-:Y:S05]  /*61c0*/  BSYNC B0 ;  /* 0x0000000000007941 */ /* 0x000fea0003800000 */
.L_x_2840:
[----:B-----5:R1:W-:Y:S02]  /*61d0*/  STG.E.128 [R102.64+0x80], R52 ;  /* 0x0000803466007986 */ /* 0x0203e4000c101d06 */
.L_x_2835:
[----:B------:R-:W-:Y:S05]  /*61e0*/  BSYNC B1 ;  /* 0x0000000000017941 */ /* 0x000fea0003800000 */
.L_x_2834:
        /* <DEDUP_REMOVED lines=96> */
.L_x_2845:
[----:B------:R-:W-:Y:S05]  /*67f0*/  BSYNC B0 ;  /* 0x0000000000007941 */ /* 0x000fea0003800000 */
.L_x_2844:
        /* <DEDUP_REMOVED lines=97> */
.L_x_2847:
[----:B------:R-:W-:Y:S05]  /*6e10*/  BSYNC B0 ;  /* 0x0000000000007941 */ /* 0x000fea0003800000 */
.L_x_2846:
        /* <DEDUP_REMOVED lines=99> */
.L_x_2849:
[----:B------:R-:W-:Y:S05]  /*7450*/  BSYNC B0 ;  /* 0x0000000000007941 */ /* 0x000fea0003800000 */
.L_x_2848:
[----:B-----5:R4:W-:Y:S02]  /*7460*/  STG.E.128 [R166.64+0x80], R4 ;  /* 0x00008004a6007986 */ /* 0x0209e4000c101d06 */
.L_x_2843:
[----:B------:R-:W-:Y:S05]  /*7470*/  BSYNC B1 ;  /* 0x0000000000017941 */ /* 0x000fea0003800000 */
.L_x_2842:
        /* <DEDUP_REMOVED lines=99> */
.L_x_2853:
[----:B------:R-:W-:Y:S05]  /*7ab0*/  BSYNC B0 ;  /* 0x0000000000007941 */ /* 0x000fea0003800000 */
.L_x_2852:
        /* <DEDUP_REMOVED lines=99> */
.L_x_2855:
[----:B------:R-:W-:Y:S05]  /*80f0*/  BSYNC B0 ;  /* 0x0000000000007941 */ /* 0x000fea0003800000 */
.L_x_2854:
        /* <DEDUP_REMOVED lines=100> */
.L_x_2857:
[----:B------:R-:W-:Y:S05]  /*8740*/  BSYNC B0 ;  /* 0x0000000000007941 */ /* 0x000fea0003800000 */
.L_x_2856:
[C---:B----4-:R-:W-:Y:S04]  /*8750*/  LEA R2, P0, R85.reuse, R102, 0x1 ;  /* 0x0000006655027211 */ /* 0x050fe800078008ff */
[----:B------:R-:W-:Y:S05]  /*8760*/  LEA.HI.X R3, R85, R101, R84, 0x1, P0 ;  /* 0x0000006555037211 */ /* 0x000fea00000f0c54 */
[----:B-----5:R4:W-:Y:S04]  /*8770*/  STG.E.128 [R2.64], R8 ;  /* 0x0000000802007986 */ /* 0x0209e8000c101d06 */
.L_x_2851:
[----:B------:R-:W-:Y:S05]  /*8780*/  BSYNC B1 ;  /* 0x0000000000017941 */ /* 0x000fea0003800000 */
.L_x_2850:
        /* <DEDUP_REMOVED lines=101> */
.L_x_2861:
[----:B------:R-:W-:Y:S05]  /*8de0*/  BSYNC B0 ;  /* 0x0000000000007941 */ /* 0x000fea0003800000 */
.L_x_2860:
        /* <DEDUP_REMOVED lines=101> */
.L_x_2863:
[----:B------:R-:W-:Y:S05]  /*9440*/  BSYNC B0 ;  /* 0x0000000000007941 */ /* 0x000fea0003800000 */
.L_x_2862:
        /* <DEDUP_REMOVED lines=100> */
.L_x_2865:
[----:B------:R-:W-:Y:S05]  /*9a90*/  BSYNC B0 ;  /* 0x0000000000007941 */ /* 0x000fea0003800000 */
.L_x_2864:
[C---:B-1----:R-:W-:Y:S04]  /*9aa0*/  LEA R2, P0, R93.reuse, R102, 0x1 ;  /* 0x000000665d027211 */ /* 0x042fe800078008ff */
[----:B------:R-:W-:Y:S05]  /*9ab0*/  LEA.HI.X R3, R93, R101, R92, 0x1, P0 ;  /* 0x000000655d037211 */ /* 0x000fea00000f0c5c */
[----:B-----5:R1:W-:Y:S04]  /*9ac0*/  STG.E.128 [R2.64], R8 ;  /* 0x0000000802007986 */ /* 0x0203e8000c101d06 */
.L_x_2859:
[----:B------:R-:W-:Y:S05]  /*9ad0*/  BSYNC B1 ;  /* 0x0000000000017941 */ /* 0x000fea0003800000 */
.L_x_2858:
        /* <DEDUP_REMOVED lines=8> */
.L_x_2823:
        /* <DEDUP_REMOVED lines=42> */
.L_x_2833:
        /* <DEDUP_REMOVED lines=80> */
.L_x_2866:
        /* <DEDUP_REMOVED lines=9> */
.L_x_2867:
[----:B------:R-:W-:Y:S04]  /*a390*/  IADD3 R13, R13, -0x1, RZ ;  /* 0xffffffff0d0d7810 */ /* 0x000fe80007ffe0ff */
[----:B------:R-:W-:Y:S11]  /*a3a0*/  ISETP.GT.AND P0, PT, R13, R70, PT ;  /* 0x000000460d00720c */ /* 0x000ff60003f04270 */
[----:B------:R-:W-:Y:S02]  /*a3b0*/  @!UPT UIADD3 URZ, URZ, URZ, URZ ;  /* 0x0000003f3f3ff290 */ /* 0x000fe4000fffe03f */
[----:B------:R-:W-:-:S05]  /*a3c0*/  @P0 BRA `(.L_x_2868) ;  /* 0xffff801000000947 */ /* 0x000fca000383ffff */
.L_x_2822:
        /* <DEDUP_REMOVED lines=85> */
.L_x_2875:
[----:B------:R-:W-:Y:S05]  /*a920*/  BSYNC B0 ;  /* 0x0000000000007941 */ /* 0x000fea0003800000 */
.L_x_2874:
        /* <DEDUP_REMOVED lines=46> */
.L_x_2877:
[----:B------:R-:W-:Y:S05]  /*ac10*/  BSYNC B0 ;  /* 0x0000000000007941 */ /* 0x000fea0003800000 */
.L_x_2876:
        /* <DEDUP_REMOVED lines=44> */
.L_x_2879:
[----:B------:R-:W-:Y:S05]  /*aee0*/  BSYNC B0 ;  /* 0x0000000000007941 */ /* 0x000fea0003800000 */
.L_x_2878:
[----:B-----5:R2:W-:Y:S02]  /*aef0*/  STS.128 [R150+0x2000], R24 ;  /* 0x0020001896007388 */ /* 0x0205e40000000c00 */
.L_x_2873:
[----:B------:R-:W-:Y:S05]  /*af00*/  BSYNC B1 ;  /* 0x0000000000017941 */ /* 0x000fea0003800000 */
.L_x_2872:
        /* <DEDUP_REMOVED lines=57> */
.L_x_2882:
[----:B------:R-:W-:Y:S05]  /*b2a0*/  BSYNC B0 ;  /* 0x0000000000007941 */ /* 0x000fea0003800000 */
.L_x_2881:
        /* <DEDUP_REMOVED lines=46> */
.L_x_2884:
[----:B------:R-:W-:Y:S05]  /*b590*/  BSYNC B0 ;  /* 0x0000000000007941 */ /* 0x000fea0003800000 */
.L_x_2883:
        /* <DEDUP_REMOVED lines=45> */
.L_x_2886:
[----:B------:R-:W-:Y:S05]  /*b870*/  BSYNC B0 ;  /* 0x0000000000007941 */ /* 0x000fea0003800000 */
.L_x_2885:
[----:B-----5:R3:W-:Y:S01]  /*b880*/  STS.128 [R150+0x2800], R8 ;  /* 0x0028000896007388 */ /* 0x0207e20000000c00 */
[----:B------:R-:W-:Y:S05]  /*b890*/  BRA `(.L_x_2880) ;  /* 0x0000232000007947 */ /* 0x000fea0003800000 */
.L_x_2871:
        /* <DEDUP_REMOVED lines=88> */
.L_x_2890:
[----:B------:R-:W-:Y:S05]  /*be20*/  BSYNC B0 ;  /* 0x0000000000007941 */ /* 0x000fea0003800000 */
.L_x_2889:
        /* <DEDUP_REMOVED lines=89> */
.L_x_2892:
[----:B------:R-:W-:Y:S05]  /*c3c0*/  BSYNC B0 ;  /* 0x0000000000007941 */ /* 0x000fea0003800000 */
.L_x_2891:
        /* <DEDUP_REMOVED lines=88> */
.L_x_2894:
[----:B------:R-:W-:Y:S05]  /*c950*/  BSYNC B0 ;  /* 0x0000000000007941 */ /* 0x000fea0003800000 */
.L_x_2893:
[----:B-----5:R3:W-:Y:S02]  /*c960*/  STS.128 [R150+0x2000], R20 ;  /* 0x0020001496007388 */ /* 0x0207e40000000c00 */
.L_x_2888:
[----:B------:R-:W-:Y:S05]  /*c970*/  BSYNC B1 ;  /* 0x0000000000017941 */ /* 0x000fea0003800000 */
.L_x_2887:
        /* <DEDUP_REMOVED lines=90> */
.L_x_2896:
[----:B------:R-:W-:Y:S05]  /*cf20*/  BSYNC B0 ;  /* 0x0000000000007941 */ /* 0x000fea0003800000 */
.L_x_2895:
        /* <DEDUP_REMOVED lines=89> */
.L_x_2898:
[----:B------:R-:W-:Y:S05]  /*d4c0*/  BSYNC B0 ;  /* 0x0000000000007941 */ /* 0x000fea0003800000 */
.L_x_2897:
        /* <DEDUP_REMOVED lines=89> */
.L_x_2900:
[----:B------:R-:W-:Y:S05]  /*da60*/  BSYNC B0 ;  /* 0x0000000000007941 */ /* 0x000fea0003800000 */
.L_x_2899:
[----:B-----5:R3:W-:Y:S01]  /*da70*/  STS.128 [R150+0x2800], R12 ;  /* 0x0028000c96007388 */ /* 0x0207e20000000c00 */
[----:B------:R-:W-:Y:S05]  /*da80*/  BRA `(.L_x_2880) ;  /* 0x0000013000007947 */ /* 0x000fea0003800000 */
.L_x_2870:
        /* <DEDUP_REMOVED lines=19> */
.L_x_2880:
[----:B------:R-:W-:Y:S05]  /*dbc0*/  BSYNC B2 ;  /* 0x0000000000027941 */ /* 0x000fea0003800000 */
.L_x_2869:
[----:B------:R-:W-:Y:S01]  /*dbd0*/  IADD3 R159, R57, -0x1, RZ ;  /* 0xffffffff399f7810 */ /* 0x000fe20007ffe0ff */
[----:B------:R-:W-:Y:S01]  /*dbe0*/  IMAD.SHL.U32 R140, R140, 0x8, RZ ;  /* 0x000000088c8c7824 */ /* 0x000fe200078e00ff */
[C---:B-1----:R-:W-:Y:S01]  /*dbf0*/  IADD3 R4, R158.reuse, 0x40, RZ ;  /* 0x000000409e047810 */ /* 0x042fe20007ffe0ff */
[----:B------:R-:W-:Y:S01]  /*dc00*/  IMAD.SHL.U32 R141, R141, 0x40, RZ ;  /* 0x000000408d8d7824 */ /* 0x000fe200078e00ff */
[----:B------:R-:W-:Y:S01]  /*dc10*/  IADD3 R2, R158, 0x60, RZ ;  /* 0x000000609e027810 */ /* 0x000fe20007ffe0ff */
[----:B------:R-:W-:Y:S01]  /*dc20*/  IMAD.SHL.U32 R0, R159, 0x80, RZ ;  /* 0x000000809f007824 */ /* 0x000fe200078e00ff */
[----:B------:R-:W-:Y:S01]  /*dc30*/  LEA R160, P3, R156, c[0x0][0x168], 0x1 ;  /* 0x00005a009ca07a11 */ /* 0x000fe200078608ff */
[----:B------:R-:W-:Y:S01]  /*dc40*/  IMAD.SHL.U32 R164, R61, 0x2, RZ ;  /* 0x000000023da47824 */ /* 0x000fe200078e00ff */
[----:B------:R-:W-:Y:S01]  /*dc50*/  LOP3.LUT R40, R142, 0x7fffffe, RZ, 0xc0, !PT ;  /* 0x07fffffe8e287812 */ /* 0x000fe200078ec0ff */
[----:B------:R-:W-:Y:S01]  /*dc60*/  IMAD.IADD R3, R63, 0x1, -R0 ;  /* 0x000000013f037824 */ /* 0x000fe200078e0a00 */
[----:B------:R-:W-:-:S02]  /*dc70*/  LEA.HI.X R161, R156, c[0x0][0x16c], R58, 0x1, P3 ;  /* 0x00005b009ca17a11 */ /* 0x000fc400018f0c3a */
[----:B------:R-:W-:Y:S01]  /*dc80*/  SHF.R.S32.HI R6, RZ, 0x1f, R143 ;  /* 0x0000001fff067819 */ /* 0x000fe2000001148f */
[----:B------:R-:W-:Y:S01]  /*dc90*/  IMAD.IADD R40, R143, 0x1, -R40 ;  /* 0x000000018f287824 */ /* 0x000fe200078e0a28 */
[-C--:B------:R-:W-:Y:S02]  /*dca0*/  ISETP.GE.AND P0, PT, R4, R3.reuse, PT ;  /* 0x000000030400720c */ /* 0x080fe40003f06270 */
[-C--:B------:R-:W-:Y:S02]  /*dcb0*/  ISETP.GE.AND P5, PT, R24, R3.reuse, PT ;  /* 0x000000031800720c */ /* 0x080fe40003fa6270 */
[-C--:B------:R-:W-:Y:S02]  /*dcc0*/  ISETP.GE.AND P1, PT, R158, R3.reuse, PT ;  /* 0x000000039e00720c */ /* 0x080fe40003f26270 */
[----:B------:R-:W-:Y:S02]  /*dcd0*/  ISETP.GE.AND P6, PT, R2, R3, PT ;  /* 0x000000030200720c */ /* 0x000fe40003fc6270 */
[----:B------:R-:W-:-:S02]  /*dce0*/  LEA.HI R143, R6, R143, RZ, 0x3 ;  /* 0x0000008f068f7211 */ /* 0x000fc400078f18ff */
[----:B------:R-:W-:Y:S02]  /*dcf0*/  SHF.R.S32.HI R116, RZ, 0x1f, R61 ;  /* 0x0000001fff747819 */ /* 0x000fe4000001143d */
[----:B------:R-:W-:Y:S01]  /*dd00*/  ISETP.GE.AND P4, PT, R24, R3, PT ;  /* 0x000000031800720c */ /* 0x000fe20003f86270 */
[----:B------:R-:W-:Y:S01]  /*dd10*/  @!P0 IMAD.MOV.U32 R5, RZ, RZ, c[0x0][0x198] ;  /* 0x00006600ff058624 */ /* 0x000fe200078e00ff */
[----:B------:R-:W-:Y:S01]  /*dd20*/  LOP3.LUT R141, R141, 0xc0, RZ, 0xc0, !PT ;  /* 0x000000c08d8d7812 */ /* 0x000fe200078ec0ff */
[----:B------:R-:W-:Y:S01]  /*dd30*/  @!P0 IMAD.MOV.U32 R6, RZ, RZ, c[0x0][0x19c] ;  /* 0x00006700ff068624 */ /* 0x000fe200078e00ff */
[-C--:B--23--:R-:W-:Y:S01]  /*dd40*/  @!P5 LEA R12, P3, R60, R160.reuse, 0x1 ;  /* 0x000000a03c0cd211 */ /* 0x08cfe200078608ff */
[----:B------:R-:W-:Y:S01]  /*dd50*/  @!PT LDS RZ, [RZ] ;  /* 0x00000000fffff984 */ /* 0x000fe20000000800 */
[----:B------:R-:W-:Y:S01]  /*dd60*/  @!PT LDS RZ, [RZ] ;  /* 0x00000000fffff984 */ /* 0x000fe20000000800 */
[----:B------:R-:W-:Y:S01]  /*dd70*/  @!PT LDS RZ, [RZ] ;  /* 0x00000000fffff984 */ /* 0x000fe20000000800 */
[----:B------:R1:W-:Y:S01]  /*dd80*/  @!P1 LDGSTS.E.BYPASS.LTC128B.128 [R150+0x3000], [R160.64] ;  /* 0x03000000a0969fae */ /* 0x0003e2000b901d46 */
[----:B------:R-:W-:Y:S01]  /*dd90*/  IMAD.SHL.U32 R41, R143, 0x20, RZ ;  /* 0x000000208f297824 */ /* 0x000fe200078e00ff */
[----:B------:R-:W-:Y:S01]  /*dda0*/  LOP3.LUT R164, R164, 0x6, RZ, 0xc0, !PT ;  /* 0x00000006a4a47812 */ /* 0x000fe200078ec0ff */
[----:B------:R-:W-:Y:S01]  /*ddb0*/  @!P6 IMAD.MOV.U32 R8, RZ, RZ, c[0x0][0x198] ;  /* 0x00006600ff08e624 */ /* 0x000fe200078e00ff */
[----:B------:R1:W-:Y:S01]  /*ddc0*/  @!P1 LDGSTS.E.BYPASS.LTC128B.128 [R150+0x5000], [R160.64+0x40] ;  /* 0x05000040a0969fae */ /* 0x0003e2000b901d46 */
[----:B------:R-:W-:Y:S01]  /*ddd0*/  @!P6 IMAD.MOV.U32 R7, RZ, RZ, c[0x0][0x19c] ;  /* 0x00006700ff07e624 */ /* 0x000fe200078e00ff */
[----:B------:R-:W-:Y:S01]  /*dde0*/  @!P5 LEA.HI.X R13, R60, R161, R59, 0x1, P3 ;  /* 0x000000a13c0dd211 */ /* 0x000fe200018f0c3b */
[----:B------:R-:W-:Y:S01]  /*ddf0*/  @!P6 IMAD.WIDE.U32 R8, R8, 0xc0, R160 ;  /* 0x000000c00808e825 */ /* 0x000fe200078e00a0 */
[----:B------:R1:W-:Y:S01]  /*de00*/  @!P1 LDGSTS.E.BYPASS.LTC128B.128 [R150+0x7000], [R160.64+0x80] ;  /* 0x07000080a0969fae */ /* 0x0003e2000b901d46 */
[----:B------:R-:W-:-:S02]  /*de10*/  @!P0 LEA R10, P1, R5, R160, 0x7 ;  /* 0x000000a0050a8211 */ /* 0x000fc400078238ff */
[----:B------:R-:W-:Y:S01]  /*de20*/  @!P6 IMAD R7, R7, 0xc0, RZ ;  /* 0x000000c00707e824 */ /* 0x000fe200078e02ff */
[----:B------:R2:W-:Y:S01]  /*de30*/  @!P5 LDGSTS.E.BYPASS.LTC128B.128 [R150+0x3800], [R12.64] ;  /* 0x038000000c96dfae */ /* 0x0005e2000b901d46 */
[----:B------:R-:W-:Y:S01]  /*de40*/  @!P0 LEA.HI.X R11, R5, R161, R6, 0x7, P1 ;  /* 0x000000a1050b8211 */ /* 0x000fe200008f3c06 */
[----:B------:R-:W-:Y:S01]  /*de50*/  @!P6 IMAD.MOV.U32 R14, RZ, RZ, R8 ;  /* 0x000000ffff0ee224 */ /* 0x000fe200078e0008 */
[----:B------:R-:W-:Y:S01]  /*de60*/  LEA.HI R6, R116, R61, RZ, 0x4 ;  /* 0x0000003d74067211 */ /* 0x000fe200078f20ff */
[----:B------:R2:W-:Y:S01]  /*de70*/  @!P5 LDGSTS.E.BYPASS.LTC128B.128 [R150+0x5800], [R12.64+0x40] ;  /* 0x058000400c96dfae */ /* 0x0005e2000b901d46 */
[----:B------:R-:W-:Y:S01]  /*de80*/  @!P6 IMAD.IADD R15, R9, 0x1, R7 ;  /* 0x00000001090fe824 */ /* 0x000fe200078e0207 */
[-C--:B------:R-:W-:Y:S01]  /*de90*/  ISETP.GE.AND P3, PT, R4, R3.reuse, PT ;  /* 0x000000030400720c */ /* 0x080fe20003f66270 */
[----:B------:R-:W-:Y:S01]  /*dea0*/  IMAD.SHL.U32 R5, R64, 0x40, RZ ;  /* 0x0000004040057824 */ /* 0x000fe200078e00ff */
[----:B------:R2:W-:Y:S01]  /*deb0*/  @!P5 LDGSTS.E.BYPASS.LTC128B.128 [R150+0x7800], [R12.64+0x80] ;  /* 0x078000800c96dfae */ /* 0x0005e2000b901d46 */
[----:B------:R-:W-:-:S02]  /*dec0*/  ISETP.GE.AND P1, PT, R2, R3, PT ;  /* 0x000000030200720c */ /* 0x000fc40003f26270 */
[----:B------:R-:W-:Y:S01]  /*ded0*/  SHF.R.S32.HI R2, RZ, 0x4, R6 ;  /* 0x00000004ff027819 */ /* 0x000fe20000011406 */
[----:B------:R3:W-:Y:S01]  /*dee0*/  @!P0 LDGSTS.E.BYPASS.LTC128B.128 [R150+0x4000], [R10.64] ;  /* 0x040000000a968fae */ /* 0x0007e2000b901d46 */
[----:B------:R-:W-:Y:S02]  /*def0*/  LOP3.LUT R5, R5, 0xc0, RZ, 0xc0, !PT ;  /* 0x000000c005057812 */ /* 0x000fe400078ec0ff */
[----:B------:R-:W-:Y:S01]  /*df00*/  ISETP.GE.AND P5, PT, R158, R3, PT ;  /* 0x000000039e00720c */ /* 0x000fe20003fa6270 */
[----:B------:R3:W-:Y:S01]  /*df10*/  @!P0 LDGSTS.E.BYPASS.LTC128B.128 [R150+0x6000], [R10.64+0x40] ;  /* 0x060000400a968fae */ /* 0x0007e2000b901d46 */
[----:B------:R-:W-:Y:S02]  /*df20*/  LOP3.LUT R146, R5, 0x8, R140, 0xf8, !PT ;  /* 0x0000000805927812 */ /* 0x000fe400078ef88c */
[----:B------:R-:W-:Y:S01]  /*df30*/  SHF.R.U32.HI R5, RZ, 0x3, R5 ;  /* 0x00000003ff057819 */ /* 0x000fe20000011605 */
[----:B------:R3:W-:Y:S01]  /*df40*/  @!P0 LDGSTS.E.BYPASS.LTC128B.128 [R150+0x8000], [R10.64+0x80] ;  /* 0x080000800a968fae */ /* 0x0007e2000b901d46 */
[----:B------:R-:W-:Y:S01]  /*df50*/  LEA R162, P0, R154, c[0x0][0x170], 0x1 ;  /* 0x00005c009aa27a11 */ /* 0x000fe200078008ff */
[----:B------:R-:W-:Y:S01]  /*df60*/  @!P3 IMAD.MOV.U32 R8, RZ, RZ, c[0x0][0x1a0] ;  /* 0x00006800ff08b624 */ /* 0x000fe200078e00ff */
[----:B------:R-:W-:Y:S01]  /*df70*/  LOP3.LUT R146, R146, R5, RZ, 0x3c, !PT ;  /* 0x0000000592927212 */ /* 0x000fe200078e3cff */
[----:B------:R4:W-:Y:S01]  /*df80*/  @!P6 LDGSTS.E.BYPASS.LTC128B.128 [R150+0x4800], [R14.64] ;  /* 0x048000000e96efae */ /* 0x0009e2000b901d46 */
[----:B------:R-:W-:Y:S01]  /*df90*/  LEA.HI.X R163, R154, c[0x0][0x174], R56, 0x1, P0 ;  /* 0x00005d009aa37a11 */ /* 0x000fe200000f0c38 */
[----:B------:R-:W-:Y:S01]  /*dfa0*/  @!P3 IMAD.MOV.U32 R9, RZ, RZ, c[0x0][0x1a4] ;  /* 0x00006900ff09b624 */ /* 0x000fe200078e00ff */
[C---:B------:R-:W-:Y:S01]  /*dfb0*/  @!P4 LEA R4, P0, R115.reuse, R162, 0x1 ;  /* 0x000000a27304c211 */ /* 0x040fe200078008ff */
[----:B------:R4:W-:Y:S01]  /*dfc0*/  @!P6 LDGSTS.E.BYPASS.LTC128B.128 [R150+0x6800], [R14.64+0x40] ;  /* 0x068000400e96efae */ /* 0x0009e2000b901d46 */
[----:B------:R-:W-:Y:S01]  /*dfd0*/  @!P1 IMAD.MOV.U32 R7, RZ, RZ, c[0x0][0x1a0] ;  /* 0x00006800ff079624 */ /* 0x000fe200078e00ff */
[----:B------:R-:W-:Y:S01]  /*dfe0*/  LEA.HI R116, R116, R61, RZ, 0x5 ;  /* 0x0000003d74747211 */ /* 0x000fe200078f28ff */
[----:B------:R-:W-:Y:S01]  /*dff0*/  @!P1 IMAD.MOV.U32 R3, RZ, RZ, c[0x0][0x1a4] ;  /* 0x00006900ff039624 */ /* 0x000fe200078e00ff */
[----:B------:R4:W-:Y:S01]  /*e000*/  @!P6 LDGSTS.E.BYPASS.LTC128B.128 [R150+0x8800], [R14.64+0x80] ;  /* 0x088000800e96efae */ /* 0x0009e2000b901d46 */
[----:B------:R-:W-:Y:S01]  /*e010*/  @!P4 LEA.HI.X R5, R115, R163, R114, 0x1, P0 ;  /* 0x000000a37305c211 */ /* 0x000fe200000f0c72 */
[----:B--2---:R-:W-:-:S02]  /*e020*/  @!P1 IMAD.MOV.U32 R12, RZ, RZ, R162 ;  /* 0x000000ffff0c9224 */ /* 0x004fc400078e00a2 */
[----:B------:R-:W0:Y:S01]  /*e030*/  LDGDEPBAR ;  /* 0x00000000000079af */ /* 0x000e220000000000 */
[----:B------:R-:W-:Y:S01]  /*e040*/  @!P1 IMAD.MOV.U32 R13, RZ, RZ, R163 ;  /* 0x000000ffff0d9224 */ /* 0x000fe200078e00a3 */
[C---:B------:R-:W-:Y:S01]  /*e050*/  @!P3 LEA R6, P0, R8.reuse, R162, 0x7 ;  /* 0x000000a20806b211 */ /* 0x040fe200078038ff */
[----:B------:R-:W-:Y:S01]  /*e060*/  @!P1 IMAD R3, R3, 0xc0, RZ ;  /* 0x000000c003039824 */ /* 0x000fe200078e02ff */
[----:B------:R-:W-:Y:S01]  /*e070*/  SHF.R.S32.HI R42, RZ, 0x5, R116 ;  /* 0x00000005ff2a7819 */ /* 0x000fe20000011474 */
[----:B------:R-:W-:Y:S01]  /*e080*/  @!P1 IMAD.WIDE.U32 R12, R7, 0xc0, R12 ;  /* 0x000000c0070c9825 */ /* 0x000fe200078e000c */
[----:B------:R-:W-:Y:S02]  /*e090*/  LOP3.LUT R41, R41, 0xffffff00, RZ, 0xc0, !PT ;  /* 0xffffff0029297812 */ /* 0x000fe400078ec0ff */
[----:B------:R-:W-:Y:S01]  /*e0a0*/  @!P3 LEA.HI.X R7, R8, R163, R9, 0x7, P0 ;  /* 0x000000a30807b211 */ /* 0x000fe200000f3c09 */
[----:B------:R-:W-:Y:S01]  /*e0b0*/  @!P5 IMAD.MOV.U32 R8, RZ, RZ, R162 ;  /* 0x000000ffff08d224 */ /* 0x000fe200078e00a2 */
[----:B------:R-:W-:Y:S01]  /*e0c0*/  LOP3.LUT P0, RZ, R64, 0x2, RZ, 0xc0, !PT ;  /* 0x0000000240ff7812 */ /* 0x000fe2000780c0ff */
[----:B------:R-:W-:Y:S01]  /*e0d0*/  @!P5 IMAD.MOV.U32 R9, RZ, RZ, R163 ;  /* 0x000000ffff09d224 */ /* 0x000fe200078e00a3 */
[----:B---3--:R-:W-:Y:S01]  /*e0e0*/  LEA.HI R11, R2, R2, RZ, 0x1 ;  /* 0x00000002020b7211 */ /* 0x008fe200078f08ff */
[----:B------:R-:W-:Y:S01]  /*e0f0*/  IMAD R147, R42, 0x200, R41 ;  /* 0x000002002a937824 */ /* 0x000fe200078e0229 */
[----:B------:R-:W-:Y:S01]  /*e100*/  LOP3.LUT R116, R116, 0xffffffe0, RZ, 0xc0, !PT ;  /* 0xffffffe074747812 */ /* 0x000fe200078ec0ff */
[----:B------:R-:W-:Y:S01]  /*e110*/  @!P1 IMAD.IADD R13, R13, 0x1, R3 ;  /* 0x000000010d0d9824 */ /* 0x000fe200078e0203 */
[----:B------:R-:W-:Y:S01]  /*e120*/  LOP3.LUT R11, R11, 0xfffffffe, RZ, 0xc0, !PT ;  /* 0xfffffffe0b0b7812 */ /* 0x000fe200078ec0ff */
[----:B------:R-:W-:-:S02]  /*e130*/  IMAD R147, R40, 0x20, R147 ;  /* 0x0000002028937824 */ /* 0x000fc400078e0293 */
[----:B------:R-:W-:Y:S02]  /*e140*/  IMAD.MOV.U32 R3, RZ, RZ, 0x20 ;  /* 0x00000020ff037424 */ /* 0x000fe400078e00ff */
[----:B------:R-:W-:Y:S01]  /*e150*/  IMAD.IADD R2, R2, 0x1, -R11 ;  /* 0x0000000102027824 */ /* 0x000fe200078e0a0b */
[----:B------:R-:W-:-:S04]  /*e160*/  DEPBAR.LE SB0, 0x0 ;  /* 0x000080000000791a */ /* 0x000fc80000000000 */
[----:B------:R-:W-:Y:S01]  /*e170*/  BAR.SYNC.DEFER_BLOCKING 0x0 ;  /* 0x0000000000007b1d */ /* 0x000fe20000010000 */
[C---:B------:R-:W-:Y:S01]  /*e180*/  IMAD R139, R2.reuse, 0x8, R139 ;  /* 0x00000008028b7824 */ /* 0x040fe200078e028b */
[----:B------:R-:W-:Y:S01]  /*e190*/  SEL R3, R3, 0xffffffe0, !P0 ;  /* 0xffffffe003037807 */ /* 0x000fe20004000000 */
[----:B------:R-:W-:Y:S02]  /*e1a0*/  IMAD.SHL.U32 R2, R2, 0x8, RZ ;  /* 0x0000000802027824 */ /* 0x000fe400078e00ff */
[----:B------:R-:W-:-:S03]  /*e1b0*/  IMAD.U32 R146, R139, 0x20, R146 ;  /* 0x000000208b927824 */ /* 0x000fc600078e0092 */
[----:B------:R-:W-:Y:S01]  /*e1c0*/  LOP3.LUT R2, R141, 0x8, R2, 0xf8, !PT ;  /* 0x000000088d027812 */ /* 0x000fe200078ef802 */
[----:B------:R-:W-:Y:S01]  /*e1d0*/  IMAD.SHL.U32 R146, R146, 0x2, RZ ;  /* 0x0000000292927824 */ /* 0x000fe200078e00ff */
[----:B------:R-:W-:-:S03]  /*e1e0*/  SHF.R.U32.HI R141, RZ, 0x3, R141 ;  /* 0x00000003ff8d7819 */ /* 0x000fc6000001168d */
[----:B------:R-:W-:Y:S01]  /*e1f0*/  IMAD.IADD R118, R146, 0x1, R3 ;  /* 0x0000000192767824 */ /* 0x000fe200078e0203 */
[----:B------:R-:W-:Y:S01]  /*e200*/  LOP3.LUT R2, R2, R141, RZ, 0x3c, !PT ;  /* 0x0000008d02027212 */ /* 0x000fe200078e3cff */
[----:B------:R-:W-:-:S04]  /*e210*/  IMAD.IADD R3, R61, 0x1, -R116 ;  /* 0x000000013d037824 */ /* 0x000fc800078e0a74 */
[----:B------:R-:W-:Y:S01]  /*e220*/  IMAD.IADD R147, R2, 0x1, R147 ;  /* 0x0000000102937824 */ /* 0x000fe200078e0293 */
[----:B------:R-:W-:-:S03]  /*e230*/  SHF.R.S32.HI R158, RZ, 0x1f, R3 ;  /* 0x0000001fff9e7819 */ /* 0x000fc60000011403 */
[----:B------:R-:W-:Y:S01]  /*e240*/  IMAD.SHL.U32 R147, R147, 0x2, RZ ;  /* 0x0000000293937824 */ /* 0x000fe200078e00ff */
[----:B------:R-:W-:Y:S01]  /*e250*/  @P5 STS [R150+0x9000], RZ ;  /* 0x009000ff96005388 */ /* 0x000fe20000000800 */
[----:B------:R-:W-:Y:S01]  /*e260*/  LEA.HI R158, R158, R3, RZ, 0x2 ;  /* 0x000000039e9e7211 */ /* 0x000fe200078f10ff */
[----:B------:R-:W-:Y:S02]  /*e270*/  IMAD R3, R42, 0x10, R62 ;  /* 0x000000102a037824 */ /* 0x000fe400078e023e */
[----:B------:R-:W-:Y:S01]  /*e280*/  @P5 STS [R150+0x9004], RZ ;  /* 0x009004ff96005388 */ /* 0x000fe20000000800 */
[----:B------:R-:W-:Y:S01]  /*e290*/  IMAD R145, R43, 0x2, R147 ;  /* 0x000000022b917824 */ /* 0x000fe200078e0293 */
[----:B------:R-:W-:Y:S02]  /*e2a0*/  SHF.R.S32.HI R158, RZ, 0x2, R158 ;  /* 0x00000002ff9e7819 */ /* 0x000fe4000001149e */
        /* <DEDUP_REMOVED lines=40> */
[----:B------:R-:W1:Y:S04]  /*e530*/  LDSM.16.M88.4 R76, [R146+0x3c00] ;  /* 0x003c0000924c783b */ /* 0x000e680000000200 */
[----:B------:R-:W1:Y:S04]  /*e540*/  LDSM.16.M88.4 R68, [R146+0x4000] ;  /* 0x004000009244783b */ /* 0x000e680000000200 */
[----:B------:R-:W1:Y:S04]  /*e550*/  LDSM.16.M88.4 R52, [R146+0x4400] ;  /* 0x004400009234783b */ /* 0x000e680000000200 */
[----:B------:R-:W1:Y:S04]  /*e560*/  LDSM.16.M88.4 R44, [R146+0x4800] ;  /* 0x00480000922c783b */ /* 0x000e680000000200 */
[----:B--2---:R-:W2:Y:S04]  /*e570*/  LDSM.16.M88.4 R8, [R146+0x4c00] ;  /* 0x004c00009208783b */ /* 0x004ea80000000200 */
[----:B------:R-:W-:Y:S04]  /*e580*/  LDSM.16.M88.4 R124, [R145] ;  /* 0x00000000917c783b */ /* 0x000fe80000000200 */
[----:B------:R-:W2:Y:S04]  /*e590*/  LDSM.16.M88.4 R100, [R118+0x3000] ;  /* 0x003000007664783b */ /* 0x000ea80000000200 */
[----:B----4-:R-:W4:Y:S01]  /*e5a0*/  LDSM.16.M88.4 R12, [R118+0x3800] ;  /* 0x00380000760c783b */ /* 0x010f220000000200 */
[C---:B-----5:R-:W-:Y:S03]  /*e5b0*/  HMMA.16816.F32 R20, R120.reuse, R28, RZ ;  /* 0x0000001c7814723c */ /* 0x060fe600000018ff */
[----:B---3--:R-:W3:Y:S04]  /*e5c0*/  LDSM.16.M88.4 R4, [R118+0x3c00] ;  /* 0x003c00007604783b */ /* 0x008ee80000000200 */
[----:B------:R-:W-:Y:S01]  /*e5d0*/  LDSM.16.M88.4 R112, [R147+0x1000] ;  /* 0x001000009370783b */ /* 0x000fe20000000200 */
[C---:B------:R-:W-:Y:S03]  /*e5e0*/  HMMA.16816.F32 R28, R120.reuse, R30, RZ ;  /* 0x0000001e781c723c */ /* 0x040fe600000018ff */
[----:B------:R-:W5:Y:S04]  /*e5f0*/  LDSM.16.M88.4 R16, [R146+0x5000] ;  /* 0x005000009210783b */ /* 0x000f680000000200 */
[----:B------:R-:W2:Y:S01]  /*e600*/  LDSM.16.M88.4 R24, [R118+0x4000] ;  /* 0x004000007618783b */ /* 0x000ea20000000200 */
        /* <DEDUP_REMOVED lines=20> */
[----:B------:R-:W1:Y:S07]  /*e750*/  LDSM.16.M88.4 R8, [R118+0x4400] ;  /* 0x004400007608783b */ /* 0x000e6e0000000200 */
[C---:B------:R-:W-:Y:S08]  /*e760*/  HMMA.16816.F32 R20, R124.reuse, R100, R20 ;  /* 0x000000647c14723c */ /* 0x040ff00000001814 */
[C---:B------:R-:W-:Y:S01]  /*e770*/  HMMA.16816.F32 R28, R124.reuse, R102, R28 ;  /* 0x000000667c1c723c */ /* 0x040fe2000000181c */
[----:B------:R-:W-:Y:S07]  /*e780*/  LDSM.16.M88.4 R100, [R146+0x5c00] ;  /* 0x005c00009264783b */ /* 0x000fee0000000200 */
[C---:B----4-:R-:W-:Y:S08]  /*e790*/  HMMA.16816.F32 R88, R124.reuse, R12, R88 ;  /* 0x0000000c7c58723c */ /* 0x050ff00000001858 */
[C---:B------:R-:W-:Y:S01]  /*e7a0*/  HMMA.16816.F32 R84, R124.reuse, R14, R84 ;  /* 0x0000000e7c54723c */ /* 0x040fe20000001854 */
[----:B------:R-:W2:Y:S07]  /*e7b0*/  LDSM.16.M88.4 R12, [R145+0x1000] ;  /* 0x00100000910c783b */ /* 0x000eae0000000200 */
[C---:B---3--:R-:W-:Y:S08]  /*e7c0*/  HMMA.16816.F32 R80, R124.reuse, R4, R80 ;  /* 0x000000047c50723c */ /* 0x048ff00000001850 */
[----:B------:R-:W-:Y:S01]  /*e7d0*/  HMMA.16816.F32 R76, R124, R6, R76 ;  /* 0x000000067c4c723c */ /* 0x000fe2000000184c */
[----:B------:R-:W3:Y:S07]  /*e7e0*/  LDSM.16.M88.4 R4, [R118+0x4800] ;  /* 0x004800007604783b */ /* 0x000eee0000000200 */
[C---:B-----5:R-:W-:Y:S08]  /*e7f0*/  HMMA.16816.F32 R20, R112.reuse, R16, R20 ;  /* 0x000000107014723c */ /* 0x060ff00000001814 */
        /* <DEDUP_REMOVED lines=10> */
[----:B------:R-:W4:Y:S07]  /*e8a0*/  LDSM.16.M88.4 R32, [R118+0x5400] ;  /* 0x005400007620783b */ /* 0x000f2e0000000200 */
[C---:B--2---:R-:W-:Y:S08]  /*e8b0*/  HMMA.16816.F32 R20, R12.reuse, R132, R20 ;  /* 0x000000840c14723c */ /* 0x044ff00000001814 */
[----:B------:R-:W-:Y:S08]  /*e8c0*/  HMMA.16816.F32 R28, R12, R134, R28 ;  /* 0x000000860c1c723c */ /* 0x000ff0000000181c */
[C---:B---3--:R-:W-:Y:S08]  /*e8d0*/  HMMA.16816.F32 R48, R124.reuse, R4, R48 ;  /* 0x000000047c30723c */ /* 0x048ff00000001830 */
[----:B------:R-:W-:Y:S01]  /*e8e0*/  HMMA.16816.F32 R44, R124, R6, R44 ;  /* 0x000000067c2c723c */ /* 0x000fe2000000182c */
[----:B------:R-:W2:Y:S07]  /*e8f0*/  LDSM.16.M88.4 R4, [R145+0x2000] ;  /* 0x002000009104783b */ /* 0x000eae0000000200 */
[C---:B------:R-:W-:Y:S08]  /*e900*/  HMMA.16816.F32 R96, R112.reuse, R108, R96 ;  /* 0x0000006c7060723c */ /* 0x040ff00000001860 */
[----:B------:R-:W-:Y:S01]  /*e910*/  HMMA.16816.F32 R108, R112, R110, R92 ;  /* 0x0000006e706c723c */ /* 0x000fe2000000185c */
[----:B------:R-:W-:Y:S07]  /*e920*/  LDSM.16.M88.4 R92, [R146+0x7400] ;  /* 0x00740000925c783b */ /* 0x000fee0000000200 */
[----:B-1----:R-:W-:Y:S08]  /*e930*/  HMMA.16816.F32 R20, R8, R24, R20 ;  /* 0x000000180814723c */ /* 0x002ff00000001814 */
[C---:B------:R-:W-:Y:S08]  /*e940*/  HMMA.16816.F32 R88, R112.reuse, R104, R88 ;  /* 0x000000687058723c */ /* 0x040ff00000001858 */
[----:B------:R-:W-:Y:S01]  /*e950*/  HMMA.16816.F32 R84, R112, R106, R84 ;  /* 0x0000006a7054723c */ /* 0x000fe20000001854 */
[----:B------:R-:W1:Y:S07]  /*e960*/  LDSM.16.M88.4 R104, [R118+0x5800] ;  /* 0x005800007668783b */ /* 0x000e6e0000000200 */
[----:B------:R-:W-:Y:S01]  /*e970*/  HMMA.16816.F32 R28, R8, R26, R28 ;  /* 0x0000001a081c723c */ /* 0x000fe2000000181c */
[----:B------:R-:W-:Y:S07]  /*e980*/  LDSM.16.M88.4 R24, [R146+0x6400] ;  /* 0x006400009218783b */ /* 0x000fee0000000200 */
[C---:B----4-:R-:W-:Y:S08]  /*e990*/  HMMA.16816.F32 R96, R12.reuse, R32, R96 ;  /* 0x000000200c60723c */ /* 0x050ff00000001860 */
[----:B------:R-:W-:Y:S01]  /*e9a0*/  HMMA.16816.F32 R108, R12, R34, R108 ;  /* 0x000000220c6c723c */ /* 0x000fe2000000186c */
[----:B------:R-:W-:Y:S07]  /*e9b0*/  LDSM.16.M88.4 R32, [R118+0x5c00] ;  /* 0x005c00007620783b */ /* 0x000fee0000000200 */
[C---:B--2---:R-:W-:Y:S08]  /*e9c0*/  HMMA.16816.F32 R20, R4.reuse, R16, R20 ;  /* 0x000000100414723c */ /* 0x044ff00000001814 */
[----:B------:R-:W-:Y:S01]  /*e9d0*/  HMMA.16816.F32 R28, R4, R18, R28 ;  /* 0x00000012041c723c */ /* 0x000fe2000000181c */
[----:B------:R-:W2:Y:S07]  /*e9e0*/  LDSM.16.M88.4 R16, [R146+0x7800] ;  /* 0x007800009210783b */ /* 0x000eae0000000200 */
[C---:B------:R-:W-:Y:S08]  /*e9f0*/  HMMA.16816.F32 R36, R124.reuse, R128, R36 ;  /* 0x000000807c24723c */ /* 0x040ff00000001824 */
[----:B------:R-:W-:Y:S01]  /*ea00*/  HMMA.16816.F32 R120, R124, R130, R120 ;  /* 0x000000827c78723c */ /* 0x000fe20000001878 */
[----:B------:R-:W3:Y:S01]  /*ea10*/  LDSM.16.M88.4 R124, [R146+0x6000] ;  /* 0x00600000927c783b */ /* 0x000ee20000000200 */
[----:B------:R-:W-:-:S06]  /*ea20*/  FMUL.FTZ R119, R21, c[0x0][0x2ec] ;  /* 0x0000bb0015777a20 */ /* 0x000fcc0000410000 */
[----:B-1----:R-:W-:Y:S01]  /*ea30*/  HMMA.16816.F32 R88, R12, R104, R88 ;  /* 0x000000680c58723c */ /* 0x002fe20000001858 */
[----:B------:R-:W-:Y:S01]  /*ea40*/  FMUL.FTZ R28, R28, c[0x0][0x2ec] ;  /* 0x0000bb001c1c7a20 */ /* 0x000fe20000410000 */
[----:B------:R-:W-:Y:S01]  /*ea50*/  MUFU.TANH R119, R119 ;  /* 0x0000007700777308 */ /* 0x000fe20000002400 */
[----:B------:R-:W-:-:S04]  /*ea60*/  FMUL.FTZ R29, R29, c[0x0][0x2ec] ;  /* 0x0000bb001d1d7a20 */ /* 0x000fc80000410000 */
[----:B------:R-:W-:Y:S01]  /*ea70*/  FMUL.FTZ R105, R30, c[0x0][0x2ec] ;  /* 0x0000bb001e697a20 */ /* 0x000fe20000410000 */
[----:B------:R-:W-:Y:S02]  /*ea80*/  HMMA.16816.F32 R84, R12, R106, R84 ;  /* 0x0000006a0c54723c */ /* 0x000fe40000001854 */
[----:B------:R-:W-:Y:S05]  /*ea90*/  MUFU.TANH R104, R29 ;  /* 0x0000001d00687308 */ /* 0x000fea0000002400 */
[----:B------:R-:W-:Y:S01]  /*eaa0*/  FMUL.FTZ R106, R31, c[0x0][0x2ec] ;  /* 0x0000bb001f6a7a20 */ /* 0x000fe20000410000 */
[C---:B------:R-:W-:Y:S02]  /*eab0*/  HMMA.16816.F32 R96, R8.reuse, R92, R96 ;  /* 0x0000005c0860723c */ /* 0x040fe40000001860 */
[----:B------:R-:W-:Y:S05]  /*eac0*/  MUFU.TANH R105, R105 ;  /* 0x0000006900697308 */ /* 0x000fea0000002400 */
[----:B------:R-:W-:Y:S01]  /*ead0*/  FMUL.FTZ R92, R20, c[0x0][0x2ec] ;  /* 0x0000bb00145c7a20 */ /* 0x000fe20000410000 */
[----:B------:R-:W-:Y:S01]  /*eae0*/  HMMA.16816.F32 R108, R8, R94, R108 ;  /* 0x0000005e086c723c */ /* 0x000fe2000000186c */
[----:B------:R-:W-:Y:S01]  /*eaf0*/  FMUL.FTZ R93, R22, c[0x0][0x2ec] ;  /* 0x0000bb00165d7a20 */ /* 0x000fe20000410000 */
[----:B------:R1:W-:Y:S05]  /*eb00*/  MUFU.TANH R95, R28 ;  /* 0x0000001c005f7308 */ /* 0x0003ea0000002400 */
[----:B------:R-:W-:Y:S01]  /*eb10*/  FMUL.FTZ R94, R23, c[0x0][0x2ec] ;  /* 0x0000bb00175e7a20 */ /* 0x000fe20000410000 */
[C---:B------:R-:W-:Y:S01]  /*eb20*/  HMMA.16816.F32 R80, R112.reuse, R100, R80 ;  /* 0x000000647050723c */ /* 0x040fe20000001850 */
[----:B------:R-:W4:Y:S01]  /*eb30*/  LDSM.16.M88.4 R20, [R146+0x6800] ;  /* 0x006800009214783b */ /* 0x000f220000000200 */
[----:B------:R-:W-:Y:S06]  /*eb40*/  MUFU.TANH R106, R106 ;  /* 0x0000006a006a7308 */ /* 0x000fec0000002400 */
[----:B------:R-:W-:Y:S01]  /*eb50*/  HMMA.16816.F32 R100, R112, R102, R76 ;  /* 0x000000667064723c */ /* 0x000fe2000000184c */
[----:B------:R-:W-:Y:S01]  /*eb60*/  LDSM.16.M88.4 R76, [R118+0x7400] ;  /* 0x00740000764c783b */ /* 0x000fe20000000200 */
[----:B------:R-:W5:Y:S03]  /*eb70*/  MUFU.TANH R94, R94 ;  /* 0x0000005e005e7308 */ /* 0x000f660000002400 */
[----:B-1----:R-:W-:Y:S03]  /*eb80*/  LDSM.16.M88.4 R28, [R146+0x7c00] ;  /* 0x007c0000921c783b */ /* 0x002fe60000000200 */
[C---:B--2---:R-:W-:Y:S02]  /*eb90*/  HMMA.16816.F32 R88, R8.reuse, R16, R88 ;  /* 0x000000100858723c */ /* 0x044fe40000001858 */
[----:B------:R-:W-:Y:S06]  /*eba0*/  MUFU.TANH R92, R92 ;  /* 0x0000005c005c7308 */ /* 0x000fec0000002400 */
[----:B------:R-:W-:Y:S01]  /*ebb0*/  HMMA.16816.F32 R84, R8, R18, R84 ;  /* 0x000000120854723c */ /* 0x000fe20000001854 */
[----:B------:R-:W1:Y:S01]  /*ebc0*/  LDSM.16.M88.4 R16, [R118+0x6000] ;  /* 0x006000007610783b */ /* 0x000e620000000200 */
[----:B------:R-:W-:Y:S06]  /*ebd0*/  MUFU.TANH R93, R93 ;  /* 0x0000005d005d7308 */ /* 0x000fec0000002400 */
[C---:B------:R-:W-:Y:S08]  /*ebe0*/  HMMA.16816.F32 R64, R112.reuse, R24, R64 ;  /* 0x000000187040723c */ /* 0x040ff00000001840 */
[C---:B------:R-:W-:Y:S01]  /*ebf0*/  HMMA.16816.F32 R52, R112.reuse, R26, R52 ;  /* 0x0000001a7034723c */ /* 0x040fe20000001834 */
[----:B------:R-:W2:Y:S07]  /*ec00*/  LDSM.16.M88.4 R24, [R118+0x7800] ;  /* 0x007800007618783b */ /* 0x000eae0000000200 */
[C---:B---3--:R-:W-:Y:S08]  /*ec10*/  HMMA.16816.F32 R68, R112.reuse, R126, R68 ;  /* 0x0000007e7044723c */ /* 0x048ff00000001844 */
[----:B----4-:R-:W-:Y:S08]  /*ec20*/  HMMA.16816.F32 R48, R112, R20, R48 ;  /* 0x000000147030723c */ /* 0x010ff00000001830 */
[C---:B------:R-:W-:Y:S08]  /*ec30*/  HMMA.16816.F32 R80, R12.reuse, R32, R80 ;  /* 0x000000200c50723c */ /* 0x040ff00000001850 */
[----:B------:R-:W-:Y:S01]  /*ec40*/  HMMA.16816.F32 R100, R12, R34, R100 ;  /* 0x000000220c64723c */ /* 0x000fe20000001864 */
[----:B------:R-:W-:Y:S07]  /*ec50*/  LDSM.16.M88.4 R32, [R118+0x7c00] ;  /* 0x007c00007620783b */ /* 0x000fee0000000200 */
[C---:B------:R-:W-:Y:S01]  /*ec60*/  HMMA.16816.F32 R44, R112.reuse, R22, R44 ;  /* 0x00000016702c723c */ /* 0x040fe2000000182c */
[----:B------:R-:W3:Y:S07]  /*ec70*/  LDSM.16.M88.4 R20, [R146+0x8000] ;  /* 0x008000009214783b */ /* 0x000eee0000000200 */
[----:B------:R-:W-:Y:S08]  /*ec80*/  HMMA.16816.F32 R72, R112, R124, R72 ;  /* 0x0000007c7048723c */ /* 0x000ff00000001848 */
[----:B-1----:R-:W-:Y:S08]  /*ec90*/  HMMA.16816.F32 R68, R12, R18, R68 ;  /* 0x000000120c44723c */ /* 0x002ff00000001844 */
[C---:B------:R-:W-:Y:S08]  /*eca0*/  HMMA.16816.F32 R80, R8.reuse, R28, R80 ;  /* 0x0000001c0850723c */ /* 0x040ff00000001850 */
[----:B------:R-:W-:Y:S01]  /*ecb0*/  HMMA.16816.F32 R100, R8, R30, R100 ;  /* 0x0000001e0864723c */ /* 0x000fe20000001864 */
[----:B------:R-:W1:Y:S07]  /*ecc0*/  LDSM.16.M88.4 R28, [R118+0x8000] ;  /* 0x00800000761c783b */ /* 0x000e6e0000000200 */
[C---:B------:R-:W-:Y:S08]  /*ecd0*/  HMMA.16816.F32 R96, R4.reuse, R76, R96 ;  /* 0x0000004c0460723c */ /* 0x040ff00000001860 */
[----:B------:R-:W-:Y:S01]  /*ece0*/  HMMA.16816.F32 R108, R4, R78, R108 ;  /* 0x0000004e046c723c */ /* 0x000fe2000000186c */
[----:B------:R-:W4:Y:S07]  /*ecf0*/  LDSM.16.M88.4 R76, [R146+0x6c00] ;  /* 0x006c0000924c783b */ /* 0x000f2e0000000200 */
[----:B------:R-:W-:Y:S01]  /*ed00*/  HMMA.16816.F32 R72, R12, R16, R72 ;  /* 0x000000100c48723c */ /* 0x000fe20000001848 */
[----:B------:R-:W-:Y:S07]  /*ed10*/  LDSM.16.M88.4 R16, [R118+0x6800] ;  /* 0x006800007610783b */ /* 0x000fee0000000200 */
[----:B--2---:R-:W-:Y:S01]  /*ed20*/  HMMA.16816.F32 R88, R4, R24, R88 ;  /* 0x000000180458723c */ /* 0x004fe20000001858 */
[----:B------:R-:W-:-:S02]  /*ed30*/  FMUL.FTZ R97, R97, c[0x0][0x2ec] ;  /* 0x0000bb0061617a20 */ /* 0x000fc40000410000 */
[----:B------:R-:W-:Y:S02]  /*ed40*/  FMUL.FTZ R99, R99, c[0x0][0x2ec] ;  /* 0x0000bb0063637a20 */ /* 0x000fe40000410000 */
[----:B------:R-:W-:Y:S02]  /*ed50*/  FMUL.FTZ R96, R96, c[0x0][0x2ec] ;  /* 0x0000bb0060607a20 */ /* 0x000fe40000410000 */
[----:B------:R-:W2:Y:S01]  /*ed60*/  MUFU.TANH R97, R97 ;  /* 0x0000006100617308 */ /* 0x000ea20000002400 */
[----:B------:R-:W-:Y:S01]  /*ed70*/  HMMA.16816.F32 R84, R4, R26, R84 ;  /* 0x0000001a0454723c */ /* 0x000fe20000001854 */
[----:B------:R-:W2:Y:S01]  /*ed80*/  LDSM.16.M88.4 R24, [R118+0x6400] ;  /* 0x006400007618783b */ /* 0x000ea20000000200 */
[----:B------:R-:W-:Y:S02]  /*ed90*/  FMUL.FTZ R98, R98, c[0x0][0x2ec] ;  /* 0x0000bb0062627a20 */ /* 0x000fe40000410000 */
[----:B------:R-:W-:Y:S02]  /*eda0*/  FMUL.FTZ R108, R108, c[0x0][0x2ec] ;  /* 0x0000bb006c6c7a20 */ /* 0x000fe40000410000 */
[----:B------:R-:W-:Y:S01]  /*edb0*/  FMUL.FTZ R110, R110, c[0x0][0x2ec] ;  /* 0x0000bb006e6e7a20 */ /* 0x000fe20000410000 */
[----:B------:R-:W1:Y:S01]  /*edc0*/  MUFU.TANH R99, R99 ;  /* 0x0000006300637308 */ /* 0x000e620000002400 */
[----:B---3--:R-:W-:Y:S01]  /*edd0*/  HMMA.16816.F32 R68, R8, R22, R68 ;  /* 0x000000160844723c */ /* 0x008fe20000001844 */
[----:B------:R-:W-:-:S02]  /*ede0*/  FMUL.FTZ R107, R109, c[0x0][0x2ec] ;  /* 0x0000bb006d6b7a20 */ /* 0x000fc40000410000 */
[----:B------:R-:W-:-:S04]  /*edf0*/  FMUL.FTZ R109, R111, c[0x0][0x2ec] ;  /* 0x0000bb006f6d7a20 */ /* 0x000fc80000410000 */
[----:B------:R-:W3:Y:S01]  /*ee00*/  MUFU.TANH R96, R96 ;  /* 0x0000006000607308 */ /* 0x000ee20000002400 */
[----:B------:R-:W-:Y:S01]  /*ee10*/  HMMA.16816.F32 R72, R8, R20, R72 ;  /* 0x000000140848723c */ /* 0x000fe20000001848 */
[----:B------:R-:W3:Y:S01]  /*ee20*/  LDSM.16.M88.4 R20, [R118+0x6c00] ;  /* 0x006c00007614783b */ /* 0x000ee20000000200 */
[----:B------:R-:W-:Y:S02]  /*ee30*/  FMUL.FTZ R168, R89, c[0x0][0x2ec] ;  /* 0x0000bb0059a87a20 */ /* 0x000fe40000410000 */
[----:B------:R-:W-:Y:S02]  /*ee40*/  FMUL.FTZ R88, R88, c[0x0][0x2ec] ;  /* 0x0000bb0058587a20 */ /* 0x000fe40000410000 */
[----:B------:R-:W-:Y:S01]  /*ee50*/  FMUL.FTZ R89, R90, c[0x0][0x2ec] ;  /* 0x0000bb005a597a20 */ /* 0x000fe20000410000 */
[----:B------:R-:W1:Y:S01]  /*ee60*/  MUFU.TANH R98, R98 ;  /* 0x0000006200627308 */ /* 0x000e620000002400 */
[----:B------:R-:W-:Y:S01]  /*ee70*/  HMMA.16816.F32 R80, R4, R32, R80 ;  /* 0x000000200450723c */ /* 0x000fe20000001850 */
[----:B------:R-:W-:-:S02]  /*ee80*/  FMUL.FTZ R90, R91, c[0x0][0x2ec] ;  /* 0x0000bb005b5a7a20 */ /* 0x000fc40000410000 */
[----:B------:R-:W-:-:S04]  /*ee90*/  FMUL.FTZ R84, R84, c[0x0][0x2ec] ;  /* 0x0000bb0054547a20 */ /* 0x000fc80000410000 */
[----:B------:R-:W2:Y:S01]  /*eea0*/  MUFU.TANH R108, R108 ;  /* 0x0000006c006c7308 */ /* 0x000ea20000002400 */
[C---:B------:R-:W-:Y:S01]  /*eeb0*/  HMMA.16816.F32 R100, R4.reuse, R34, R100 ;  /* 0x000000220464723c */ /* 0x040fe20000001864 */
[----:B------:R-:W3:Y:S06]  /*eec0*/  LDSM.16.M88.4 R32, [R146+0x8400] ;  /* 0x008400009220783b */ /* 0x000eec0000000200 */
[----:B------:R-:W2:Y:S01]  /*eed0*/  MUFU.TANH R110, R110 ;  /* 0x0000006e006e7308 */ /* 0x000ea20000002400 */
[----:B-1----:R-:W-:Y:S07]  /*eee0*/  HMMA.16816.F32 R68, R4, R30, R68 ;  /* 0x0000001e0444723c */ /* 0x002fee0000001844 */
[----:B------:R-:W1:Y:S01]  /*eef0*/  MUFU.TANH R107, R107 ;  /* 0x0000006b006b7308 */ /* 0x000e620000002400 */
[----:B----4-:R-:W-:Y:S01]  /*ef00*/  HMMA.16816.F32 R36, R112, R76, R36 ;  /* 0x0000004c7024723c */ /* 0x010fe20000001824 */
[----:B------:R-:W-:-:S02]  /*ef10*/  FMUL.FTZ R81, R81, c[0x0][0x2ec] ;  /* 0x0000bb0051517a20 */ /* 0x000fc40000410000 */
[----:B------:R-:W-:-:S04]  /*ef20*/  FMUL.FTZ R83, R83, c[0x0][0x2ec] ;  /* 0x0000bb0053537a20 */ /* 0x000fc80000410000 */
[----:B------:R-:W4:Y:S01]  /*ef30*/  MUFU.TANH R109, R109 ;  /* 0x0000006d006d7308 */ /* 0x000f220000002400 */
[C---:B--2---:R-:W-:Y:S01]  /*ef40*/  HMMA.16816.F32 R64, R12.reuse, R24, R64 ;  /* 0x000000180c40723c */ /* 0x044fe20000001840 */
[----:B------:R-:W-:Y:S02]  /*ef50*/  FMUL.FTZ R76, R85, c[0x0][0x2ec] ;  /* 0x0000bb00554c7a20 */ /* 0x000fe40000410000 */
[----:B------:R-:W-:Y:S02]  /*ef60*/  FMUL.FTZ R77, R87, c[0x0][0x2ec] ;  /* 0x0000bb00574d7a20 */ /* 0x000fe40000410000 */
[----:B------:R-:W-:Y:S02]  /*ef70*/  FMUL.FTZ R100, R100, c[0x0][0x2ec] ;  /* 0x0000bb0064647a20 */ /* 0x000fe40000410000 */
[----:B------:R-:W2:Y:S01]  /*ef80*/  MUFU.TANH R88, R88 ;  /* 0x0000005800587308 */ /* 0x000ea20000002400 */
[----:B------:R-:W-:Y:S01]  /*ef90*/  HMMA.16816.F32 R48, R12, R16, R48 ;  /* 0x000000100c30723c */ /* 0x000fe20000001830 */
[----:B------:R-:W-:-:S02]  /*efa0*/  FMUL.FTZ R138, R68, c[0x0][0x2ec] ;  /* 0x0000bb00448a7a20 */ /* 0x000fc40000410000 */
[----:B------:R-:W-:Y:S02]  /*efb0*/  IMAD.IADD R68, R0, 0x1, R164 ;  /* 0x0000000100447824 */ /* 0x000fe400078e02a4 */
[----:B------:R-:W-:Y:S02]  /*efc0*/  FMUL.FTZ R69, R69, c[0x0][0x2ec] ;  /* 0x0000bb0045457a20 */ /* 0x000fe40000410000 */
[----:B------:R-:W-:Y:S01]  /*efd0*/  IADD3 R16, R3, 0x1, R158 ;  /* 0x0000000103107810 */ /* 0x000fe20007ffe09e */
[----:B------:R-:W-:Y:S01]  /*efe0*/  HMMA.16816.F32 R52, R12, R26, R52 ;  /* 0x0000001a0c34723c */ /* 0x000fe20000001834 */
[----:B------:R-:W-:Y:S01]  /*eff0*/  LDSM.16.M88.4 R24, [R118+0x8400] ;  /* 0x008400007618783b */ /* 0x000fe20000000200 */
[----:B------:R5:W-:Y:S01]  /*f000*/  MUFU.TANH R134, R69 ;  /* 0x0000004500867308 */ /* 0x000be20000002400 */
[----:B------:R-:W-:Y:S01]  /*f010*/  IADD3 R16, R63, R16, -R149 ;  /* 0x000000103f107210 */ /* 0x000fe20007ffe895 */
[----:B------:R-:W-:Y:S01]  /*f020*/  FMUL.FTZ R71, R71, c[0x0][0x2ec] ;  /* 0x0000bb0047477a20 */ /* 0x000fe20000410000 */
[----:B------:R-:W-:Y:S01]  /*f030*/  IADD3 R42, R68, 0x39, RZ ;  /* 0x00000039442a7810 */ /* 0x000fe20007ffe0ff */
[----:B------:R-:W-:Y:S01]  /*f040*/  FMUL.FTZ R70, R70, c[0x0][0x2ec] ;  /* 0x0000bb0046467a20 */ /* 0x000fe20000410000 */
[----:B------:R-:W-:Y:S01]  /*f050*/  IADD3 R16, R16, c[0x0][0x2e8], RZ ;  /* 0x0000ba0010107a10 */ /* 0x000fe20007ffe0ff */
[----:B------:R-:W-:Y:S01]  /*f060*/  HMMA.16816.F32 R72, R4, R28, R72 ;  /* 0x0000001c0448723c */ /* 0x000fe20000001848 */
[----:B------:R-:W1:Y:S01]  /*f070*/  LDSM.16.M88.4 R28, [R146+0x8800] ;  /* 0x00880000921c783b */ /* 0x000e620000000200 */
[----:B------:R1:W-:Y:S01]  /*f080*/  MUFU.TANH R133, R71 ;  /* 0x0000004700857308 */ /* 0x0003e20000002400 */
[----:B------:R-:W-:Y:S01]  /*f090*/  IMNMX R3, R16, R63, PT ;  /* 0x0000003f10037217 */ /* 0x000fe20003800200 */
[----:B------:R-:W-:-:S02]  /*f0a0*/  FMUL.FTZ R101, R101, c[0x0][0x2ec] ;  /* 0x0000bb0065657a20 */ /* 0x000fc40000410000 */
[----:B------:R-:W-:Y:S02]  /*f0b0*/  FMUL.FTZ R102, R102, c[0x0][0x2ec] ;  /* 0x0000bb0066667a20 */ /* 0x000fe40000410000 */
[C---:B---3--:R-:W-:Y:S02]  /*f0c0*/  HMMA.16816.F32 R36, R12.reuse, R20, R36 ;  /* 0x000000140c24723c */ /* 0x048fe40000001824 */
[----:B------:R3:W-:Y:S05]  /*f0d0*/  MUFU.TANH R137, R70 ;  /* 0x0000004600897308 */ /* 0x0007ea0000002400 */
[----:B------:R-:W-:Y:S01]  /*f0e0*/  IADD3 R20, R16, 0x8, RZ ;  /* 0x0000000810147810 */ /* 0x000fe20007ffe0ff */
[----:B------:R-:W-:Y:S01]  /*f0f0*/  HMMA.16816.F32 R44, R12, R18, R44 ;  /* 0x000000120c2c723c */ /* 0x000fe2000000182c */
[----:B------:R-:W-:Y:S01]  /*f100*/  IADD3 R16, R68, 0x8, RZ ;  /* 0x0000000844107810 */ /* 0x000fe20007ffe0ff */
[----:B------:R-:W1:Y:S01]  /*f110*/  MUFU.TANH R89, R89 ;  /* 0x0000005900597308 */ /* 0x000e620000002400 */
[----:B------:R-:W-:-:S02]  /*f120*/  IMNMX R117, R20, R63, PT ;  /* 0x0000003f14757217 */ /* 0x000fc40003800200 */
[----:B------:R-:W-:Y:S02]  /*f130*/  ISETP.GE.AND P5, PT, R16, R3, PT ;  /* 0x000000031000720c */ /* 0x000fe40003fa6270 */
[----:B------:R-:W-:Y:S01]  /*f140*/  IADD3 R18, R68, 0x1, RZ ;  /* 0x0000000144127810 */ /* 0x000fe20007ffe0ff */
[C---:B------:R-:W-:Y:S01]  /*f150*/  HMMA.16816.F32 R64, R8.reuse, R32, R64 ;  /* 0x000000200840723c */ /* 0x040fe20000001840 */
[----:B------:R-:W-:Y:S01]  /*f160*/  ISETP.GE.AND P1, PT, R16, R117, PT ;  /* 0x000000751000720c */ /* 0x000fe20003f26270 */
[----:B------:R-:W-:Y:S01]  /*f170*/  FMUL.FTZ R75, R75, c[0x0][0x2ec] ;  /* 0x0000bb004b4b7a20 */ /* 0x000fe20000410000 */
[C---:B------:R-:W-:Y:S01]  /*f180*/  ISETP.GE.AND P6, PT, R18.reuse, R3, PT ;  /* 0x000000031200720c */ /* 0x040fe20003fc6270 */
[----:B------:R-:W2:Y:S01]  /*f190*/  MUFU.TANH R168, R168 ;  /* 0x000000a800a87308 */ /* 0x000ea20000002400 */
[----:B------:R-:W-:Y:S01]  /*f1a0*/  ISETP.GE.AND P4, PT, R18, R117, PT ;  /* 0x000000751200720c */ /* 0x000fe20003f86270 */
[----:B------:R-:W-:Y:S01]  /*f1b0*/  FMUL.FTZ R73, R73, c[0x0][0x2ec] ;  /* 0x0000bb0049497a20 */ /* 0x000fe20000410000 */
[----:B------:R-:W-:Y:S01]  /*f1c0*/  IADD3 R18, R68, 0x9, RZ ;  /* 0x0000000944127810 */ /* 0x000fe20007ffe0ff */
[C---:B------:R-:W-:Y:S01]  /*f1d0*/  HMMA.16816.F32 R52, R8.reuse, R34, R52 ;  /* 0x000000220834723c */ /* 0x040fe20000001834 */
[----:B-----5:R-:W-:Y:S01]  /*f1e0*/  FSEL R69, R94, -INF , !P4 ;  /* 0xff8000005e457808 */ /* 0x020fe20006000000 */
[----:B------:R-:W-:Y:S01]  /*f1f0*/  FMUL.FTZ R72, R72, c[0x0][0x2ec] ;  /* 0x0000bb0048487a20 */ /* 0x000fe20000410000 */
[C---:B------:R-:W-:Y:S01]  /*f200*/  ISETP.GE.AND P0, PT, R18.reuse, R3, PT ;  /* 0x000000031200720c */ /* 0x040fe20003f06270 */
[----:B------:R5:W-:Y:S01]  /*f210*/  MUFU.TANH R135, R75 ;  /* 0x0000004b00877308 */ /* 0x000be20000002400 */
[----:B------:R-:W-:Y:S01]  /*f220*/  ISETP.GE.AND P3, PT, R18, R117, PT ;  /* 0x000000751200720c */ /* 0x000fe20003f66270 */
[----:B------:R-:W-:Y:S01]  /*f230*/  FMUL.FTZ R74, R74, c[0x0][0x2ec] ;  /* 0x0000bb004a4a7a20 */ /* 0x000fe20000410000 */
[----:B------:R-:W2:Y:S01]  /*f240*/  LDSM.16.M88.4 R16, [R118+0x8800] ;  /* 0x008800007610783b */ /* 0x000ea20000000200 */
[----:B------:R-:W-:Y:S01]  /*f250*/  IADD3 R20, R68, 0x11, RZ ;  /* 0x0000001144147810 */ /* 0x000fe20007ffe0ff */
[----:B-1----:R-:W-:Y:S01]  /*f260*/  HMMA.16816.F32 R48, R8, R28, R48 ;  /* 0x0000001c0830723c */ /* 0x002fe20000001830 */
[----:B------:R-:W-:-:S02]  /*f270*/  FSEL R104, R104, -INF , !P0 ;  /* 0xff80000068687808 */ /* 0x000fc40004000000 */
[----:B------:R-:W-:Y:S01]  /*f280*/  FSEL R71, R106, -INF , !P3 ;  /* 0xff8000006a477808 */ /* 0x000fe20005800000 */
[----:B------:R-:W1:Y:S01]  /*f290*/  MUFU.TANH R90, R90 ;  /* 0x0000005a005a7308 */ /* 0x000e620000002400 */
[----:B---3--:R-:W-:Y:S02]  /*f2a0*/  FSEL R70, R95, -INF , !P5 ;  /* 0xff8000005f467808 */ /* 0x008fe40006800000 */
[----:B------:R-:W-:Y:S01]  /*f2b0*/  FSEL R105, R105, -INF , !P1 ;  /* 0xff80000069697808 */ /* 0x000fe20004800000 */
[----:B------:R-:W-:Y:S01]  /*f2c0*/  HMMA.16816.F32 R64, R4, R24, R64 ;  /* 0x000000180440723c */ /* 0x000fe20000001840 */
[----:B------:R-:W-:Y:S01]  /*f2d0*/  ISETP.GE.AND P5, PT, R20, R3, PT ;  /* 0x000000031400720c */ /* 0x000fe20003fa6270 */
[----:B-----5:R-:W-:Y:S01]  /*f2e0*/  IMAD R75, R40, 0x20, R41 ;  /* 0x00000020284b7824 */ /* 0x020fe200078e0229 */
[----:B------:R-:W-:Y:S01]  /*f2f0*/  FSEL R40, R119, -INF , !P6 ;  /* 0xff80000077287808 */ /* 0x000fe20007000000 */
[----:B------:R-:W3:Y:S01]  /*f300*/  MUFU.TANH R84, R84 ;  /* 0x0000005400547308 */ /* 0x000ee20000002400 */
[----:B------:R-:W-:Y:S01]  /*f310*/  ISETP.GE.AND P1, PT, R20, R117, PT ;  /* 0x000000751400720c */ /* 0x000fe20003f26270 */
[----:B------:R-:W-:Y:S01]  /*f320*/  IMAD.IADD R144, R2, 0x1, R75 ;  /* 0x0000000102907824 */ /* 0x000fe200078e024b */
[----:B------:R-:W-:Y:S01]  /*f330*/  IADD3 R24, R68, 0x10, RZ ;  /* 0x0000001044187810 */ /* 0x000fe20007ffe0ff */
[----:B------:R-:W-:Y:S01]  /*f340*/  HMMA.16816.F32 R120, R112, R78, R120 ;  /* 0x0000004e7078723c */ /* 0x000fe20000001878 */
[----:B------:R-:W-:-:S02]  /*f350*/  FSEL R32, R97, -INF , !P5 ;  /* 0xff80000061207808 */ /* 0x000fc40006800000 */
[C---:B------:R-:W-:Y:S01]  /*f360*/  ISETP.GE.AND P6, PT, R24.reuse, R3, PT ;  /* 0x000000031800720c */ /* 0x040fe20003fc6270 */
[----:B------:R4:W-:Y:S01]  /*f370*/  MUFU.TANH R140, R73 ;  /* 0x00000049008c7308 */ /* 0x0009e20000002400 */
[----:B------:R-:W-:Y:S02]  /*f380*/  ISETP.GE.AND P4, PT, R24, R117, PT ;  /* 0x000000751800720c */ /* 0x000fe40003f86270 */
[----:B------:R-:W-:Y:S01]  /*f390*/  IADD3 R24, R68, 0x18, RZ ;  /* 0x0000001844187810 */ /* 0x000fe20007ffe0ff */
[----:B------:R-:W-:Y:S01]  /*f3a0*/  HMMA.16816.F32 R52, R4, R26, R52 ;  /* 0x0000001a0434723c */ /* 0x000fe20000001834 */
[----:B------:R-:W-:Y:S01]  /*f3b0*/  FSEL R33, R99, -INF , !P1 ;  /* 0xff80000063217808 */ /* 0x000fe20004800000 */
[----:B------:R-:W-:Y:S01]  /*f3c0*/  FMUL.FTZ R78, R86, c[0x0][0x2ec] ;  /* 0x0000bb00564e7a20 */ /* 0x000fe20000410000 */
[----:B------:R-:W-:Y:S01]  /*f3d0*/  ISETP.GE.AND P0, PT, R24, R3, PT ;  /* 0x000000031800720c */ /* 0x000fe20003f06270 */
[----:B------:R-:W-:Y:S01]  /*f3e0*/  FMUL.FTZ R79, R80, c[0x0][0x2ec] ;  /* 0x0000bb00504f7a20 */ /* 0x000fe20000410000 */
[----:B------:R-:W-:Y:S01]  /*f3f0*/  ISETP.GE.AND P3, PT, R24, R117, PT ;  /* 0x000000751800720c */ /* 0x000fe20003f66270 */
[----:B------:R-:W-:Y:S01]  /*f400*/  FMUL.FTZ R80, R82, c[0x0][0x2ec] ;  /* 0x0000bb0052507a20 */ /* 0x000fe20000410000 */
[C---:B------:R-:W-:Y:S01]  /*f410*/  IADD3 R24, R68.reuse, 0x20, RZ ;  /* 0x0000002044187810 */ /* 0x040fe20007ffe0ff */
[----:B------:R-:W5:Y:S01]  /*f420*/  MUFU.TANH R78, R78 ;  /* 0x0000004e004e7308 */ /* 0x000f620000002400 */
[----:B------:R-:W-:Y:S01]  /*f430*/  IADD3 R20, R68, 0x19, RZ ;  /* 0x0000001944147810 */ /* 0x000fe20007ffe0ff */
[----:B------:R-:W-:Y:S01]  /*f440*/  HMMA.16816.F32 R44, R8, R30, R44 ;  /* 0x0000001e082c723c */ /* 0x000fe2000000182c */
[C---:B------:R-:W-:Y:S01]  /*f450*/  ISETP.GE.AND P5, PT, R24.reuse, R3, PT ;  /* 0x000000031800720c */ /* 0x040fe20003fa6270 */
[----:B------:R-:W-:Y:S01]  /*f460*/  FMUL.FTZ R67, R67, c[0x0][0x2ec] ;  /* 0x0000bb0043437a20 */ /* 0x000fe20000410000 */
[----:B------:R-:W-:Y:S01]  /*f470*/  ISETP.GE.AND P1, PT, R24, R117, PT ;  /* 0x000000751800720c */ /* 0x000fe20003f26270 */
[----:B------:R-:W-:Y:S01]  /*f480*/  FMUL.FTZ R65, R65, c[0x0][0x2ec] ;  /* 0x0000bb0041417a20 */ /* 0x000fe20000410000 */
[----:B------:R-:W1:Y:S01]  /*f490*/  LDSM.16.M88.4 R24, [R146+0x8c00] ;  /* 0x008c00009218783b */ /* 0x000e620000000200 */
[----:B------:R-:W-:Y:S01]  /*f4a0*/  FSEL R96, R96, -INF , !P6 ;  /* 0xff80000060607808 */ /* 0x000fe20007000000 */
[----:B------:R1:W-:Y:S01]  /*f4b0*/  MUFU.TANH R127, R67 ;  /* 0x00000043007f7308 */ /* 0x0003e20000002400 */
[----:B------:R-:W-:Y:S01]  /*f4c0*/  FSEL R35, R98, -INF , !P4 ;  /* 0xff80000062237808 */ /* 0x000fe20006000000 */
[C---:B--2---:R-:W-:Y:S01]  /*f4d0*/  HMMA.16816.F32 R48, R4.reuse, R16, R48 ;  /* 0x000000100430723c */ /* 0x044fe20000001830 */
[----:B------:R-:W-:Y:S01]  /*f4e0*/  ISETP.GE.AND P6, PT, R20, R3, PT ;  /* 0x000000031400720c */ /* 0x000fe20003fc6270 */
[----:B------:R-:W-:Y:S01]  /*f4f0*/  FMUL.FTZ R66, R66, c[0x0][0x2ec] ;  /* 0x0000bb0042427a20 */ /* 0x000fe20000410000 */
[----:B------:R-:W-:Y:S01]  /*f500*/  ISETP.GE.AND P4, PT, R20, R117, PT ;  /* 0x000000751400720c */ /* 0x000fe20003f86270 */
[----:B------:R-:W-:Y:S01]  /*f510*/  FMUL.FTZ R64, R64, c[0x0][0x2ec] ;  /* 0x0000bb0040407a20 */ /* 0x000fe20000410000 */
[----:B------:R-:W-:Y:S01]  /*f520*/  IADD3 R20, R68, 0x21, RZ ;  /* 0x0000002144147810 */ /* 0x000fe20007ffe0ff */
[----:B------:R-:W2:Y:S01]  /*f530*/  MUFU.TANH R79, R79 ;  /* 0x0000004f004f7308 */ /* 0x000ea20000002400 */
[----:B------:R-:W-:Y:S01]  /*f540*/  FSEL R30, R108, -INF , !P0 ;  /* 0xff8000006c1e7808 */ /* 0x000fe20004000000 */
[----:B------:R-:W-:Y:S01]  /*f550*/  FMUL.FTZ R52, R52, c[0x0][0x2ec] ;  /* 0x0000bb0034347a20 */ /* 0x000fe20000410000 */
[----:B------:R-:W-:Y:S01]  /*f560*/  FSEL R29, R110, -INF , !P3 ;  /* 0xff8000006e1d7808 */ /* 0x000fe20005800000 */
[----:B------:R-:W-:Y:S01]  /*f570*/  FMUL.FTZ R54, R54, c[0x0][0x2ec] ;  /* 0x0000bb0036367a20 */ /* 0x000fe20000410000 */
[----:B------:R-:W-:Y:S01]  /*f580*/  IADD3 R16, R68, 0x28, RZ ;  /* 0x0000002844107810 */ /* 0x000fe20007ffe0ff */
[----:B------:R-:W-:Y:S01]  /*f590*/  FMUL.FTZ R53, R53, c[0x0][0x2ec] ;  /* 0x0000bb0035357a20 */ /* 0x000fe20000410000 */
[C---:B------:R-:W-:Y:S01]  /*f5a0*/  ISETP.GE.AND P0, PT, R20.reuse, R3, PT ;  /* 0x000000031400720c */ /* 0x040fe20003f06270 */
[----:B------:R-:W-:Y:S01]  /*f5b0*/  MUFU.TANH R80, R80 ;  /* 0x0000005000507308 */ /* 0x000fe20000002400 */
[----:B------:R-:W-:Y:S01]  /*f5c0*/  ISETP.GE.AND P3, PT, R20, R117, PT ;  /* 0x000000751400720c */ /* 0x000fe20003f66270 */
[----:B------:R-:W-:Y:S01]  /*f5d0*/  HMMA.16816.F32 R44, R4, R18, R44 ;  /* 0x00000012042c723c */ /* 0x000fe2000000182c */
[----:B------:R-:W-:Y:S01]  /*f5e0*/  IADD3 R20, R68, 0x29, RZ ;  /* 0x0000002944147810 */ /* 0x000fe20007ffe0ff */
[----:B------:R-:W-:Y:S01]  /*f5f0*/  FMUL.FTZ R55, R55, c[0x0][0x2ec] ;  /* 0x0000bb0037377a20 */ /* 0x000fe20000410000 */
[----:B------:R-:W-:-:S02]  /*f600*/  FSEL R34, R107, -INF , !P6 ;  /* 0xff8000006b227808 */ /* 0x000fc40007000000 */
[----:B----4-:R-:W-:Y:S01]  /*f610*/  FSEL R73, R109, -INF , !P4 ;  /* 0xff8000006d497808 */ /* 0x010fe20006000000 */
[----:B------:R4:W-:Y:S01]  /*f620*/  MUFU.TANH R142, R81 ;  /* 0x00000051008e7308 */ /* 0x0009e20000002400 */
[----:B------:R-:W-:Y:S01]  /*f630*/  ISETP.GE.AND P6, PT, R16, R3, PT ;  /* 0x000000031000720c */ /* 0x000fe20003fc6270 */
[----:B------:R-:W-:Y:S01]  /*f640*/  FMUL.FTZ R50, R50, c[0x0][0x2ec] ;  /* 0x0000bb0032327a20 */ /* 0x000fe20000410000 */
[----:B------:R-:W-:Y:S01]  /*f650*/  ISETP.GE.AND P4, PT, R16, R117, PT ;  /* 0x000000751000720c */ /* 0x000fe20003f86270 */
[----:B------:R-:W-:Y:S01]  /*f660*/  FMUL.FTZ R49, R49, c[0x0][0x2ec] ;  /* 0x0000bb0031317a20 */ /* 0x000fe20000410000 */
[----:B------:R-:W-:Y:S01]  /*f670*/  FSEL R16, R88, -INF , !P5 ;  /* 0xff80000058107808 */ /* 0x000fe20006800000 */
[----:B------:R-:W-:Y:S01]  /*f680*/  FMUL.FTZ R51, R51, c[0x0][0x2ec] ;  /* 0x0000bb0033337a20 */ /* 0x000fe20000410000 */
[----:B------:R-:W-:Y:S01]  /*f690*/  FSEL R31, R89, -INF , !P1 ;  /* 0xff800000591f7808 */ /* 0x000fe20004800000 */
[----:B------:R-:W2:Y:S01]  /*f6a0*/  MUFU.TANH R76, R76 ;  /* 0x0000004c004c7308 */ /* 0x000ea20000002400 */
[----:B------:R-:W-:-:S02]  /*f6b0*/  ISETP.GE.AND P5, PT, R20, R3, PT ;  /* 0x000000031400720c */ /* 0x000fc40003fa6270 */
[----:B------:R-:W-:Y:S02]  /*f6c0*/  ISETP.GE.AND P1, PT, R20, R117, PT ;  /* 0x000000751400720c */ /* 0x000fe40003f26270 */
[----:B------:R-:W-:Y:S01]  /*f6d0*/  HMMA.16816.F32 R20, R12, R22, R120 ;  /* 0x000000160c14723c */ /* 0x000fe20000001878 */
[----:B------:R-:W-:Y:S02]  /*f6e0*/  FSEL R168, R168, -INF , !P0 ;  /* 0xff800000a8a87808 */ /* 0x000fe40004000000 */
[----:B-1----:R-:W-:Y:S01]  /*f6f0*/  FSEL R67, R90, -INF , !P3 ;  /* 0xff8000005a437808 */ /* 0x002fe20005800000 */
[----:B----4-:R-:W-:Y:S01]  /*f700*/  FMUL.FTZ R81, R103, c[0x0][0x2ec] ;  /* 0x0000bb0067517a20 */ /* 0x010fe20000410000 */
[----:B---3--:R-:W-:Y:S01]  /*f710*/  FSEL R28, R84, -INF , !P6 ;  /* 0xff800000541c7808 */ /* 0x008fe20007000000 */
[----:B------:R-:W1:Y:S01]  /*f720*/  MUFU.TANH R77, R77 ;  /* 0x0000004d004d7308 */ /* 0x000e620000002400 */
[C---:B------:R-:W-:Y:S01]  /*f730*/  IADD3 R14, R68.reuse, 0x30, RZ ;  /* 0x00000030440e7810 */ /* 0x040fe20007ffe0ff */
[----:B------:R-:W-:Y:S01]  /*f740*/  HMMA.16816.F32 R36, R8, R24, R36 ;  /* 0x000000180824723c */ /* 0x000fe20000001824 */
[----:B------:R-:W-:Y:S01]  /*f750*/  IADD3 R12, R68, 0x31, RZ ;  /* 0x00000031440c7810 */ /* 0x000fe20007ffe0ff */
[----:B------:R-:W-:Y:S01]  /*f760*/  FMUL.FTZ R120, R48, c[0x0][0x2ec] ;  /* 0x0000bb0030787a20 */ /* 0x000fe20000410000 */
[----:B-----5:R-:W-:Y:S01]  /*f770*/  FSEL R17, R78, -INF , !P4 ;  /* 0xff8000004e117808 */ /* 0x020fe20006000000 */
[----:B------:R-:W-:Y:S01]  /*f780*/  FMUL.FTZ R45, R45, c[0x0][0x2ec] ;  /* 0x0000bb002d2d7a20 */ /* 0x000fe20000410000 */
[C---:B------:R-:W-:Y:S01]  /*f790*/  ISETP.GE.AND P0, PT, R14.reuse, R3, PT ;  /* 0x000000030e00720c */ /* 0x040fe20003f06270 */
[----:B------:R-:W3:Y:S01]  /*f7a0*/  MUFU.TANH R131, R83 ;  /* 0x0000005300837308 */ /* 0x000ee20000002400 */
[----:B------:R-:W-:Y:S01]  /*f7b0*/  ISETP.GE.AND P3, PT, R14, R117, PT ;  /* 0x000000750e00720c */ /* 0x000fe20003f66270 */
[----:B------:R-:W-:Y:S01]  /*f7c0*/  FMUL.FTZ R41, R47, c[0x0][0x2ec] ;  /* 0x0000bb002f297a20 */ /* 0x000fe20000410000 */
[----:B------:R-:W-:Y:S01]  /*f7d0*/  ISETP.GE.AND P6, PT, R12, R3, PT ;  /* 0x000000030c00720c */ /* 0x000fe20003fc6270 */
[----:B------:R-:W-:Y:S01]  /*f7e0*/  FMUL.FTZ R44, R44, c[0x0][0x2ec] ;  /* 0x0000bb002c2c7a20 */ /* 0x000fe20000410000 */
[----:B------:R-:W-:-:S02]  /*f7f0*/  ISETP.GE.AND P4, PT, R12, R117, PT ;  /* 0x000000750c00720c */ /* 0x000fc40003f86270 */
[----:B------:R-:W4:Y:S01]  /*f800*/  LDSM.16.M88.4 R12, [R118+0x8c00] ;  /* 0x008c0000760c783b */ /* 0x000f220000000200 */
[----:B------:R-:W5:Y:S01]  /*f810*/  MUFU.TANH R124, R100 ;  /* 0x00000064007c7308 */ /* 0x000f620000002400 */
[----:B--2---:R-:W-:Y:S01]  /*f820*/  FSEL R122, R79, -INF , !P0 ;  /* 0xff8000004f7a7808 */ /* 0x004fe20004000000 */
[----:B------:R-:W-:Y:S01]  /*f830*/  HMMA.16816.F32 R20, R8, R26, R20 ;  /* 0x0000001a0814723c */ /* 0x000fe20000001814 */
[----:B------:R-:W-:Y:S01]  /*f840*/  ISETP.GE.AND P0, PT, R42, R3, PT ;  /* 0x000000032a00720c */ /* 0x000fe20003f06270 */
[----:B------:R-:W-:-:S04]  /*f850*/  DEPBAR.LE SB0, 0x0 ;  /* 0x000080000000791a */ /* 0x000fc80000000000 */
[----:B------:R-:W2:Y:S01]  /*f860*/  MUFU.TANH R166, R101 ;  /* 0x0000006500a67308 */ /* 0x000ea20000002400 */
[----:B------:R-:W-:Y:S02]  /*f870*/  IADD3 R48, R68, 0x38, RZ ;  /* 0x0000003844307810 */ /* 0x000fe40007ffe0ff */
[----:B------:R-:W-:Y:S02]  /*f880*/  FSEL R18, R76, -INF , !P5 ;  /* 0xff8000004c127808 */ /* 0x000fe40006800000 */
[----:B-1----:R-:W-:Y:S02]  /*f890*/  FSEL R19, R77, -INF , !P1 ;  /* 0xff8000004d137808 */ /* 0x002fe40004800000 */
[----:B------:R-:W-:Y:S01]  /*f8a0*/  FSEL R142, R142, -INF , !P6 ;  /* 0xff8000008e8e7808 */ /* 0x000fe20007000000 */
[----:B------:R-:W1:Y:S01]  /*f8b0*/  MUFU.TANH R129, R102 ;  /* 0x0000006600817308 */ /* 0x000e620000002400 */
[----:B---3--:R-:W-:Y:S02]  /*f8c0*/  FSEL R131, R131, -INF , !P4 ;  /* 0xff80000083837808 */ /* 0x008fe40006000000 */
[----:B------:R-:W-:-:S02]  /*f8d0*/  ISETP.GE.AND P5, PT, R48, R3, PT ;  /* 0x000000033000720c */ /* 0x000fc40003fa6270 */
[----:B------:R-:W-:Y:S02]  /*f8e0*/  ISETP.GE.AND P1, PT, R48, R117, PT ;  /* 0x000000753000720c */ /* 0x000fe40003f26270 */
[C---:B------:R-:W-:Y:S01]  /*f8f0*/  IADD3 R24, R68.reuse, 0x41, RZ ;  /* 0x0000004144187810 */ /* 0x040fe20007ffe0ff */
[----:B------:R-:W-:Y:S01]  /*f900*/  MUFU.TANH R81, R81 ;  /* 0x0000005100517308 */ /* 0x000fe20000002400 */
[C---:B------:R-:W-:Y:S02]  /*f910*/  IADD3 R10, R68.reuse, 0x48, RZ ;  /* 0x00000048440a7810 */ /* 0x040fe40007ffe0ff */
[----:B------:R-:W-:Y:S02]  /*f920*/  IADD3 R8, R68, 0x49, RZ ;  /* 0x0000004944087810 */ /* 0x000fe40007ffe0ff */
[----:B-----5:R-:W-:Y:S02]  /*f930*/  FSEL R124, R124, -INF , !P5 ;  /* 0xff8000007c7c7808 */ /* 0x020fe40006800000 */
[----:B--2---:R-:W-:Y:S01]  /*f940*/  FSEL R166, R166, -INF , !P0 ;  /* 0xff800000a6a67808 */ /* 0x004fe20004000000 */
[----:B------:R-:W-:Y:S01]  /*f950*/  MUFU.TANH R136, R72 ;  /* 0x0000004800887308 */ /* 0x000fe20000002400 */
[----:B-1----:R-:W-:-:S02]  /*f960*/  FSEL R129, R129, -INF , !P1 ;  /* 0xff80000081817808 */ /* 0x002fc40004800000 */
[C---:B------:R-:W-:Y:S02]  /*f970*/  ISETP.GE.AND P5, PT, R24.reuse, R3, PT ;  /* 0x000000031800720c */ /* 0x040fe40003fa6270 */
[----:B------:R-:W-:Y:S01]  /*f980*/  ISETP.GE.AND P1, PT, R24, R117, PT ;  /* 0x000000751800720c */ /* 0x000fe20003f26270 */
[C---:B----4-:R-:W-:Y:S02]  /*f990*/  HMMA.16816.F32 R20, R4.reuse, R14, R20 ;  /* 0x0000000e0414723c */ /* 0x050fe40000001814 */
[----:B------:R-:W-:Y:S01]  /*f9a0*/  MUFU.TANH R139, R74 ;  /* 0x0000004a008b7308 */ /* 0x000fe20000002400 */
[----:B------:R-:W-:Y:S02]  /*f9b0*/  ISETP.GE.AND P0, PT, R10, R3, PT ;  /* 0x000000030a00720c */ /* 0x000fe40003f06270 */
[----:B------:R-:W-:Y:S02]  /*f9c0*/  FSEL R140, R140, -INF , !P5 ;  /* 0xff8000008c8c7808 */ /* 0x000fe40006800000 */
[----:B------:R-:W-:Y:S01]  /*f9d0*/  FSEL R135, R135, -INF , !P1 ;  /* 0xff80000087877808 */ /* 0x000fe20004800000 */
[----:B------:R-:W-:Y:S02]  /*f9e0*/  HMMA.16816.F32 R36, R4, R12, R36 ;  /* 0x0000000c0424723c */ /* 0x000fe40000001824 */
[----:B------:R-:W1:Y:S05]  /*f9f0*/  MUFU.TANH R138, R138 ;  /* 0x0000008a008a7308 */ /* 0x000e6a0000002400 */
[----:B------:R-:W-:-:S03]  /*fa00*/  IADD3 R6, R68, 0x60, RZ ;  /* 0x0000006044067810 */ /* 0x000fc60007ffe0ff */
[----:B------:R2:W3:Y:S01]  /*fa10*/  MUFU.TANH R132, R65 ;  /* 0x0000004100847308 */ /* 0x0004e20000002400 */
[----:B------:R-:W-:-:S05]  /*fa20*/  IADD3 R4, R68, 0x61, RZ ;  /* 0x0000006144047810 */ /* 0x000fca0007ffe0ff */
[----:B------:R-:W-:Y:S02]  /*fa30*/  FMUL.FTZ R20, R20, c[0x0][0x2ec] ;  /* 0x0000bb0014147a20 */ /* 0x000fe40000410000 */
[----:B------:R-:W4:Y:S01]  /*fa40*/  MUFU.TANH R130, R52 ;  /* 0x0000003400827308 */ /* 0x000f220000002400 */
[----:B-1----:R-:W-:-:S05]  /*fa50*/  FSEL R138, R138, -INF , !P0 ;  /* 0xff8000008a8a7808 */ /* 0x002fca0004000000 */
[----:B------:R-:W-:Y:S01]  /*fa60*/  FMUL.FTZ R5, R39, c[0x0][0x2ec] ;  /* 0x0000bb0027057a20 */ /* 0x000fe20000410000 */
[----:B--2---:R-:W-:Y:S01]  /*fa70*/  FSEL R65, R80, -INF , !P3 ;  /* 0xff80000050417808 */ /* 0x004fe20005800000 */
[----:B------:R-:W1:Y:S01]  /*fa80*/  MUFU.TANH R123, R54 ;  /* 0x00000036007b7308 */ /* 0x000e620000002400 */
[----:B------:R-:W-:Y:S01]  /*fa90*/  ISETP.GE.AND P3, PT, R42, R117, PT ;  /* 0x000000752a00720c */ /* 0x000fe20003f66270 */
[----:B------:R-:W-:Y:S01]  /*faa0*/  FMUL.FTZ R36, R36, c[0x0][0x2ec] ;  /* 0x0000bb0024247a20 */ /* 0x000fe20000410000 */
[----:B------:R-:W-:Y:S01]  /*fab0*/  IADD3 R42, R68, 0x40, RZ ;  /* 0x00000040442a7810 */ /* 0x000fe20007ffe0ff */
[----:B------:R-:W-:Y:S01]  /*fac0*/  FMUL.FTZ R37, R37, c[0x0][0x2ec] ;  /* 0x0000bb0025257a20 */ /* 0x000fe20000410000 */
[----:B------:R-:W-:Y:S01]  /*fad0*/  FSEL R119, R81, -INF , !P3 ;  /* 0xff80000051777808 */ /* 0x000fe20005800000 */
[----:B------:R-:W-:Y:S01]  /*fae0*/  FMUL.FTZ R38, R38, c[0x0][0x2ec] ;  /* 0x0000bb0026267a20 */ /* 0x000fe20000410000 */
[C---:B------:R-:W-:Y:S01]  /*faf0*/  ISETP.GE.AND P6, PT, R42.reuse, R3, PT ;  /* 0x000000032a00720c */ /* 0x040fe20003fc6270 */
[----:B------:R-:W2:Y:S01]  /*fb00*/  MUFU.TANH R120, R120 ;  /* 0x0000007800787308 */ /* 0x000ea20000002400 */
[----:B------:R-:W-:Y:S01]  /*fb10*/  ISETP.GE.AND P4, PT, R42, R117, PT ;  /* 0x000000752a00720c */ /* 0x000fe20003f86270 */
[----:B------:R-:W-:Y:S01]  /*fb20*/  FMUL.FTZ R42, R46, c[0x0][0x2ec] ;  /* 0x0000bb002e2a7a20 */ /* 0x000fe20000410000 */
[----:B------:R-:W-:-:S02]  /*fb30*/  FSEL R136, R136, -INF , !P6 ;  /* 0xff80000088887808 */ /* 0x000fc40007000000 */
[----:B------:R-:W-:Y:S02]  /*fb40*/  FSEL R139, R139, -INF , !P4 ;  /* 0xff8000008b8b7808 */ /* 0x000fe40006000000 */
[----:B------:R-:W-:Y:S01]  /*fb50*/  ISETP.GE.AND P3, PT, R10, R117, PT ;  /* 0x000000750a00720c */ /* 0x000fe20003f66270 */
[----:B------:R-:W5:Y:S01]  /*fb60*/  MUFU.TANH R63, R50 ;  /* 0x00000032003f7308 */ /* 0x000f620000002400 */
[C---:B------:R-:W-:Y:S02]  /*fb70*/  ISETP.GE.AND P6, PT, R8.reuse, R3, PT ;  /* 0x000000030800720c */ /* 0x040fe40003fc6270 */
[----:B------:R-:W-:Y:S02]  /*fb80*/  ISETP.GE.AND P4, PT, R8, R117, PT ;  /* 0x000000750800720c */ /* 0x000fe40003f86270 */
[C---:B------:R-:W-:Y:S02]  /*fb90*/  IADD3 R10, R68.reuse, 0x50, RZ ;  /* 0x00000050440a7810 */ /* 0x040fe40007ffe0ff */
[----:B------:R-:W-:Y:S01]  /*fba0*/  IADD3 R8, R68, 0x51, RZ ;  /* 0x0000005144087810 */ /* 0x000fe20007ffe0ff */
[----:B------:R-:W-:Y:S01]  /*fbb0*/  MUFU.TANH R125, R66 ;  /* 0x00000042007d7308 */ /* 0x000fe20000002400 */
[----:B------:R-:W-:-:S02]  /*fbc0*/  FSEL R137, R137, -INF , !P3 ;  /* 0xff80000089897808 */ /* 0x000fc40005800000 */
[C---:B------:R-:W-:Y:S02]  /*fbd0*/  ISETP.GE.AND P5, PT, R10.reuse, R3, PT ;  /* 0x000000030a00720c */ /* 0x040fe40003fa6270 */
[----:B------:R-:W-:Y:S02]  /*fbe0*/  ISETP.GE.AND P1, PT, R10, R117, PT ;  /* 0x000000750a00720c */ /* 0x000fe40003f26270 */
[C---:B------:R-:W-:Y:S01]  /*fbf0*/  ISETP.GE.AND P0, PT, R8.reuse, R3, PT ;  /* 0x000000030800720c */ /* 0x040fe20003f06270 */
[----:B------:R-:W1:Y:S01]  /*fc00*/  MUFU.TANH R66, R49 ;  /* 0x0000003100427308 */ /* 0x000e620000002400 */
[----:B------:R-:W-:Y:S02]  /*fc10*/  ISETP.GE.AND P3, PT, R8, R117, PT ;  /* 0x000000750800720c */ /* 0x000fe40003f66270 */
[----:B------:R-:W-:Y:S02]  /*fc20*/  IADD3 R10, R68, 0x58, RZ ;  /* 0x00000058440a7810 */ /* 0x000fe40007ffe0ff */
[----:B------:R-:W-:-:S02]  /*fc30*/  FSEL R134, R134, -INF , !P6 ;  /* 0xff80000086867808 */ /* 0x000fc40007000000 */
[----:B------:R-:W-:Y:S01]  /*fc40*/  FSEL R133, R133, -INF , !P4 ;  /* 0xff80000085857808 */ /* 0x000fe20006000000 */
[----:B------:R-:W1:Y:S01]  /*fc50*/  MUFU.TANH R61, R51 ;  /* 0x00000033003d7308 */ /* 0x000e620000002400 */
[----:B---3--:R-:W-:Y:S02]  /*fc60*/  FSEL R132, R132, -INF , !P0 ;  /* 0xff80000084847808 */ /* 0x008fe40004000000 */
[----:B------:R-:W-:Y:S02]  /*fc70*/  FSEL R127, R127, -INF , !P3 ;  /* 0xff8000007f7f7808 */ /* 0x000fe40005800000 */
[C---:B------:R-:W-:Y:S02]  /*fc80*/  ISETP.GE.AND P6, PT, R10.reuse, R3, PT ;  /* 0x000000030a00720c */ /* 0x040fe40003fc6270 */
[----:B------:R-:W-:Y:S01]  /*fc90*/  ISETP.GE.AND P4, PT, R10, R117, PT ;  /* 0x000000750a00720c */ /* 0x000fe20003f86270 */
[----:B------:R-:W3:Y:S01]  /*fca0*/  MUFU.TANH R62, R45 ;  /* 0x0000002d003e7308 */ /* 0x000ee20000002400 */
[----:B------:R-:W-:-:S02]  /*fcb0*/  ISETP.GE.AND P0, PT, R6, R3, PT ;  /* 0x000000030600720c */ /* 0x000fc40003f06270 */
[----:B------:R-:W-:Y:S02]  /*fcc0*/  ISETP.GE.AND P3, PT, R6, R117, PT ;  /* 0x000000750600720c */ /* 0x000fe40003f66270 */
[----:B------:R-:W-:Y:S02]  /*fcd0*/  IADD3 R6, R68, 0x69, RZ ;  /* 0x0000006944067810 */ /* 0x000fe40007ffe0ff */
[----:B----4-:R-:W-:Y:S01]  /*fce0*/  FSEL R130, R130, -INF , !P6 ;  /* 0xff80000082827808 */ /* 0x010fe20007000000 */
[----:B------:R-:W4:Y:S01]  /*fcf0*/  MUFU.TANH R126, R64 ;  /* 0x00000040007e7308 */ /* 0x000f220000002400 */
[----:B-1----:R-:W-:Y:S02]  /*fd00*/  FSEL R123, R123, -INF , !P4 ;  /* 0xff8000007b7b7808 */ /* 0x002fe40006000000 */
[----:B--2---:R-:W-:Y:S02]  /*fd10*/  FSEL R120, R120, -INF , !P0 ;  /* 0xff80000078787808 */ /* 0x004fe40004000000 */
[----:B-----5:R-:W-:-:S02]  /*fd20*/  FSEL R63, R63, -INF , !P3 ;  /* 0xff8000003f3f7808 */ /* 0x020fc40005800000 */
[C---:B------:R-:W-:Y:S01]  /*fd30*/  ISETP.GE.AND P6, PT, R4.reuse, R3, PT ;  /* 0x000000030400720c */ /* 0x040fe20003fc6270 */
[----:B------:R1:W2:Y:S01]  /*fd40*/  MUFU.TANH R45, R20 ;  /* 0x00000014002d7308 */ /* 0x0002a20000002400 */
[----:B------:R-:W-:Y:S02]  /*fd50*/  ISETP.GE.AND P4, PT, R4, R117, PT ;  /* 0x000000750400720c */ /* 0x000fe40003f86270 */
[C---:B------:R-:W-:Y:S02]  /*fd60*/  ISETP.GE.AND P0, PT, R6.reuse, R3, PT ;  /* 0x000000030600720c */ /* 0x040fe40003f06270 */
[----:B------:R-:W-:Y:S02]  /*fd70*/  ISETP.GE.AND P3, PT, R6, R117, PT ;  /* 0x000000750600720c */ /* 0x000fe40003f66270 */
[----:B------:R-:W-:Y:S01]  /*fd80*/  IADD3 R6, R68, 0x70, RZ ;  /* 0x0000007044067810 */ /* 0x000fe20007ffe0ff */
[----:B------:R-:W5:Y:S01]  /*fd90*/  MUFU.TANH R128, R53 ;  /* 0x0000003500807308 */ /* 0x000f620000002400 */
[----:B------:R-:W-:-:S02]  /*fda0*/  FSEL R66, R66, -INF , !P6 ;  /* 0xff80000042427808 */ /* 0x000fc40007000000 */
[----:B------:R-:W-:Y:S02]  /*fdb0*/  FSEL R61, R61, -INF , !P4 ;  /* 0xff8000003d3d7808 */ /* 0x000fe40006000000 */
[C---:B------:R-:W-:Y:S02]  /*fdc0*/  ISETP.GE.AND P6, PT, R6.reuse, R3, PT ;  /* 0x000000030600720c */ /* 0x040fe40003fc6270 */
[----:B------:R-:W-:Y:S01]  /*fdd0*/  ISETP.GE.AND P4, PT, R6, R117, PT ;  /* 0x000000750600720c */ /* 0x000fe20003f86270 */
[----:B------:R-:W2:Y:S01]  /*fde0*/  MUFU.TANH R121, R55 ;  /* 0x0000003700797308 */ /* 0x000ea20000002400 */
[C---:B------:R-:W-:Y:S01]  /*fdf0*/  IADD3 R6, R68.reuse, 0x78, RZ ;  /* 0x0000007844067810 */ /* 0x040fe20007ffe0ff */
[----:B-1----:R-:W-:Y:S01]  /*fe00*/  FMUL.FTZ R20, R23, c[0x0][0x2ec] ;  /* 0x0000bb0017147a20 */ /* 0x002fe20000410000 */
[----:B------:R-:W-:Y:S02]  /*fe10*/  IADD3 R8, R68, 0x59, RZ ;  /* 0x0000005944087810 */ /* 0x000fe40007ffe0ff */
[----:B---3--:R-:W-:-:S02]  /*fe20*/  FSEL R62, R62, -INF , !P0 ;  /* 0xff8000003e3e7808 */ /* 0x008fc40004000000 */
[----:B----4-:R-:W-:Y:S01]  /*fe30*/  FSEL R126, R126, -INF , !P5 ;  /* 0xff8000007e7e7808 */ /* 0x010fe20006800000 */
[----:B------:R1:W3:Y:S01]  /*fe40*/  MUFU.TANH R64, R44 ;  /* 0x0000002c00407308 */ /* 0x0002e20000002400 */
[----:B------:R-:W-:Y:S02]  /*fe50*/  FSEL R125, R125, -INF , !P1 ;  /* 0xff8000007d7d7808 */ /* 0x000fe40004800000 */
[-C--:B------:R-:W-:Y:S02]  /*fe60*/  ISETP.GE.AND P0, PT, R6, R3.reuse, PT ;  /* 0x000000030600720c */ /* 0x080fe40003f06270 */
[C---:B------:R-:W-:Y:S02]  /*fe70*/  ISETP.GE.AND P5, PT, R8.reuse, R3, PT ;  /* 0x000000030800720c */ /* 0x040fe40003fa6270 */
[----:B------:R-:W-:Y:S01]  /*fe80*/  ISETP.GE.AND P1, PT, R8, R117, PT ;  /* 0x000000750800720c */ /* 0x000fe20003f26270 */
[----:B------:R-:W4:Y:S01]  /*fe90*/  MUFU.TANH R42, R42 ;  /* 0x0000002a002a7308 */ /* 0x000f220000002400 */
[----:B------:R-:W-:-:S02]  /*fea0*/  IADD3 R8, R68, 0x68, RZ ;  /* 0x0000006844087810 */ /* 0x000fc40007ffe0ff */
[----:B--2---:R-:W-:Y:S02]  /*feb0*/  FSEL R45, R45, -INF , !P0 ;  /* 0xff8000002d2d7808 */ /* 0x004fe40004000000 */
[----:B-----5:R-:W-:Y:S02]  /*fec0*/  FSEL R128, R128, -INF , !P5 ;  /* 0xff80000080807808 */ /* 0x020fe40006800000 */
[----:B------:R-:W-:Y:S01]  /*fed0*/  FSEL R121, R121, -INF , !P1 ;  /* 0xff80000079797808 */ /* 0x000fe20004800000 */
[----:B------:R-:W2:Y:S01]  /*fee0*/  MUFU.TANH R41, R41 ;  /* 0x0000002900297308 */ /* 0x000ea20000002400 */
[----:B-1----:R-:W-:Y:S01]  /*fef0*/  FMUL.FTZ R44, R21, c[0x0][0x2ec] ;  /* 0x0000bb00152c7a20 */ /* 0x002fe20000410000 */
[----:B------:R-:W-:Y:S01]  /*ff00*/  ISETP.GT.AND P0, PT, R159, R148, PT ;  /* 0x000000949f00720c */ /* 0x000fe20003f04270 */
[----:B------:R-:W-:Y:S01]  /*ff10*/  FMUL.FTZ R21, R22, c[0x0][0x2ec] ;  /* 0x0000bb0016157a20 */ /* 0x000fe20000410000 */
[C---:B------:R-:W-:Y:S02]  /*ff20*/  ISETP.GE.AND P5, PT, R8.reuse, R3, PT ;  /* 0x000000030800720c */ /* 0x040fe40003fa6270 */
[----:B------:R-:W-:-:S02]  /*ff30*/  ISETP.GE.AND P1, PT, R8, R117, PT ;  /* 0x000000750800720c */ /* 0x000fc40003f26270 */
[----:B------:R-:W1:Y:S01]  /*ff40*/  MUFU.TANH R47, R36 ;  /* 0x00000024002f7308 */ /* 0x000e620000002400 */
[----:B------:R-:W-:Y:S02]  /*ff50*/  IADD3 R8, R68, 0x71, RZ ;  /* 0x0000007144087810 */ /* 0x000fe40007ffe0ff */
[----:B---3--:R-:W-:Y:S02]  /*ff60*/  FSEL R64, R64, -INF , !P5 ;  /* 0xff80000040407808 */ /* 0x008fe40006800000 */
[----:B----4-:R-:W-:Y:S02]  /*ff70*/  FSEL R42, R42, -INF , !P1 ;  /* 0xff8000002a2a7808 */ /* 0x010fe40004800000 */
[C---:B------:R-:W-:Y:S01]  /*ff80*/  ISETP.GE.AND P5, PT, R8.reuse, R3, PT ;  /* 0x000000030800720c */ /* 0x040fe20003fa6270 */
[----:B------:R-:W3:Y:S01]  /*ff90*/  MUFU.TANH R46, R37 ;  /* 0x00000025002e7308 */ /* 0x000ee20000002400 */
[----:B--2---:R-:W-:Y:S02]  /*ffa0*/  FSEL R41, R41, -INF , !P3 ;  /* 0xff80000029297808 */ /* 0x004fe40005800000 */
[----:B------:R-:W-:-:S02]  /*ffb0*/  ISETP.GE.AND P1, PT, R8, R117, PT ;  /* 0x000000750800720c */ /* 0x000fc40003f26270 */
[----:B------:R-:W-:Y:S02]  /*ffc0*/  ISETP.GE.AND P3, PT, R6, R117, PT ;  /* 0x000000750600720c */ /* 0x000fe40003f66270 */
[C---:B------:R-:W-:Y:S01]  /*ffd0*/  IADD3 R6, R68.reuse, 0x79, RZ ;  /* 0x0000007944067810 */ /* 0x040fe20007ffe0ff */
[----:B------:R-:W2:Y:S01]  /*ffe0*/  MUFU.TANH R4, R38 ;  /* 0x0000002600047308 */ /* 0x000ea20000002400 */
[----:B-1----:R-:W-:Y:S01]  /*fff0*/  FSEL R47, R47, -INF , !P6 ;  /* 0xff8000002f2f7808 */ /* 0x002fe20007000000 */
[----:B------:R-:W-:Y:S01]  /*10000*/  BAR.SYNC.DEFER_BLOCKING 0x0 ;  /* 0x0000000000007b1d */ /* 0x000fe20000010000 */
[----:B------:R-:W-:-:S04]  /*10010*/  ISETP.GE.AND P6, PT, R68, R3, PT ;  /* 0x000000034400720c */ /* 0x000fc80003fc6270 */
[----:B------:R-:W-:Y:S01]  /*10020*/  FSEL R92, R92, -INF , !P6 ;  /* 0xff8000005c5c7808 */ /* 0x000fe20007000000 */
        /* <DEDUP_REMOVED lines=9> */
[----:B------:R-:W-:-:S05]  /*100c0*/  ISETP.GE.AND P1, PT, R6, R117, PT ;  /* 0x000000750600720c */ /* 0x000fca0003f26270 */
[----:B------:R-:W1:Y:S01]  /*100d0*/  MUFU.TANH R20, R20 ;  /* 0x0000001400147308 */ /* 0x000e620000002400 */
[----:B---3--:R-:W-:Y:S02]  /*100e0*/  FSEL R44, R44, -INF , !P5 ;  /* 0xff8000002c2c7808 */ /* 0x008fe40006800000 */
[----:B--2---:R-:W-:Y:S02]  /*100f0*/  FSEL R21, R21, -INF , !P3 ;  /* 0xff80000015157808 */ /* 0x004fe40005800000 */
        /* <DEDUP_REMOVED lines=61> */
.L_x_2902:
[----:B------:R-:W-:-:S05]  /*104d0*/  IMAD.MOV.U32 R7, RZ, RZ, c[0x0][0x198] ;  /* 0x00006600ff077624 */ /* 0x000fca00078e00ff */
[----:B------:R-:W-:-:S04]  /*104e0*/  LEA R7, -R7, RZ, 0x7 ;  /* 0x000000ff07077211 */ /* 0x000fc800078e39ff */
[----:B------:R-:W-:Y:S02]  /*104f0*/  SHF.R.S32.HI R5, RZ, 0x1f, R7 ;  /* 0x0000001fff057819 */ /* 0x000fe40000011407 */
.L_x_2903:
        /* <DEDUP_REMOVED lines=40> */
.L_x_2901:
        /* <DEDUP_REMOVED lines=92> */
[----:B------:R-:W-:Y:S01]  /*10d40*/  FFMA.FTZ R38, R32, c[0x0][0x23c], -R53 ;  /* 0x00008f0020267a23 */ /* 0x000fe20000010835 */
[----:B------:R-:W1:Y:S01]  /*10d50*/  MUFU.EX2 R52, R52 ;  /* 0x0000003400347308 */ /* 0x000e620000000800 */
[--C-:B------:R-:W-:Y:S02]  /*10d60*/  FFMA.FTZ R54, R93, c[0x0][0x23c], -R48.reuse ;  /* 0x00008f005d367a23 */ /* 0x100fe40000010830 */
[--C-:B------:R-:W-:Y:S01]  /*10d70*/  FFMA.FTZ R55, R69, c[0x0][0x23c], -R48.reuse ;  /* 0x00008f0045377a23 */ /* 0x100fe20000010830 */
[----:B------:R-:W2:Y:S01]  /*10d80*/  LDSM.16.MT88.4 R92, [R144+0xb000] ;  /* 0x00b00000905c783b */ /* 0x000ea20000004200 */
[--C-:B------:R-:W-:Y:S02]  /*10d90*/  FFMA.FTZ R43, R105, c[0x0][0x23c], -R48.reuse ;  /* 0x00008f00692b7a23 */ /* 0x100fe40000010830 */
[--C-:B------:R-:W-:Y:S01]  /*10da0*/  FFMA.FTZ R40, R71, c[0x0][0x23c], -R48.reuse ;  /* 0x00008f0047287a23 */ /* 0x100fe20000010830 */
[----:B------:R-:W-:Y:S01]  /*10db0*/  MUFU.EX2 R50, R50 ;  /* 0x0000003200327308 */ /* 0x000fe20000000800 */
[----:B------:R-:W-:-:S02]  /*10dc0*/  FFMA.FTZ R36, R35, c[0x0][0x23c], -R48 ;  /* 0x00008f0023247a23 */ /* 0x000fc40000010830 */
[--C-:B------:R-:W-:Y:S02]  /*10dd0*/  FFMA.FTZ R35, R33, c[0x0][0x23c], -R48.reuse ;  /* 0x00008f0021237a23 */ /* 0x100fe40000010830 */
[--C-:B------:R-:W-:Y:S02]  /*10de0*/  FFMA.FTZ R34, R34, c[0x0][0x23c], -R53.reuse ;  /* 0x00008f0022227a23 */ /* 0x100fe40000010835 */
[--C-:B------:R-:W-:Y:S01]  /*10df0*/  FFMA.FTZ R33, R29, c[0x0][0x23c], -R48.reuse ;  /* 0x00008f001d217a23 */ /* 0x100fe20000010830 */
[----:B------:R-:W3:Y:S01]  /*10e00*/  MUFU.EX2 R49, R49 ;  /* 0x0000003100317308 */ /* 0x000ee20000000800 */
[----:B-1----:R-:W-:Y:S01]  /*10e10*/  F2FP.PACK_AB R68, R51, R52 ;  /* 0x000000343344723e */ /* 0x002fe200000000ff */
        /* <DEDUP_REMOVED lines=12> */
[----:B------:R-:W-:Y:S01]  /*10ee0*/  LDSM.16.MT88.4 R16, [R144+0xb800] ;  /* 0x00b800009010783b */ /* 0x000fe20000004200 */
[--C-:B------:R-:W-:Y:S01]  /*10ef0*/  FFMA.FTZ R67, R122, c[0x0][0x23c], -R53.reuse ;  /* 0x00008f007a437a23 */ /* 0x100fe20000010835 */
[----:B------:R-:W-:Y:S01]  /*10f00*/  MUFU.EX2 R43, R43 ;  /* 0x0000002b002b7308 */ /* 0x000fe20000000800 */
[--C-:B------:R-:W-:Y:S02]  /*10f10*/  FFMA.FTZ R59, R124, c[0x0][0x23c], -R53.reuse ;  /* 0x00008f007c3b7a23 */ /* 0x100fe40000010835 */
[--C-:B------:R-:W-:Y:S02]  /*10f20*/  FFMA.FTZ R60, R142, c[0x0][0x23c], -R53.reuse ;  /* 0x00008f008e3c7a23 */ /* 0x100fe40000010835 */
[----:B------:R-:W-:Y:S02]  /*10f30*/  FFMA.FTZ R58, R166, c[0x0][0x23c], -R53 ;  /* 0x00008f00a63a7a23 */ /* 0x000fe40000010835 */
        /* <DEDUP_REMOVED lines=31> */
[----:B------:R-:W-:Y:S02]  /*11130*/  FADD.FTZ R51, R52, R51 ;  /* 0x0000003334337221 */ /* 0x000fe40000010000 */
[--C-:B------:R-:W-:Y:S02]  /*11140*/  FFMA.FTZ R123, R64, c[0x0][0x23c], -R53.reuse ;  /* 0x00008f00407b7a23 */ /* 0x100fe40000010835 */
[--C-:B------:R-:W-:Y:S01]  /*11150*/  FFMA.FTZ R127, R120, c[0x0][0x23c], -R53.reuse ;  /* 0x00008f00787f7a23 */ /* 0x100fe20000010835 */
[----:B--2---:R-:W-:Y:S01]  /*11160*/  HMMA.16816.F32 R96, R68, R92, RZ ;  /* 0x0000005c4460723c */ /* 0x004fe200000018ff */
[----:B------:R-:W-:Y:S01]  /*11170*/  FFMA.FTZ R64, R61, c[0x0][0x23c], -R48 ;  /* 0x00008f003d407a23 */ /* 0x000fe20000010830 */
        /* <DEDUP_REMOVED lines=14> */
[----:B------:R-:W-:Y:S02]  /*11260*/  FFMA.FTZ R41, R41, c[0x0][0x23c], -R48 ;  /* 0x00008f0029297a23 */ /* 0x000fe40000010830 */
[----:B------:R-:W-:Y:S01]  /*11270*/  FADD.FTZ R54, R54, R55 ;  /* 0x0000003736367221 */ /* 0x000fe20000010000 */
        /* <DEDUP_REMOVED lines=14> */
[----:B--2---:R-:W-:Y:S01]  /*11360*/  F2FP.PACK_AB R5, R35, R36 ;  /* 0x000000242305723e */ /* 0x004fe200000000ff */
        /* <DEDUP_REMOVED lines=41> */
[----:B------:R-:W-:Y:S02]  /*11600*/  F2FP.PACK_AB R6, R25, R28 ;  /* 0x0000001c1906723e */ /* 0x000fe400000000ff */
[----:B------:R-:W-:-:S05]  /*11610*/  F2FP.PACK_AB R7, R24, R27 ;  /* 0x0000001b1807723e */ /* 0x000fca00000000ff */
[----:B------:R-:W-:Y:S02]  /*11620*/  MUFU.EX2 R139, R139 ;  /* 0x0000008b008b7308 */ /* 0x000fe40000000800 */
[C---:B------:R-:W-:Y:S06]  /*11630*/  HMMA.16816.F32 R96, R4.reuse, R16, R96 ;  /* 0x000000100460723c */ /* 0x040fec0000001860 */
        /* <DEDUP_REMOVED lines=31> */
[----:B------:R-:W1:Y:S01]  /*11830*/  MUFU.EX2 R41, R41 ;  /* 0x0000002900297308 */ /* 0x000e620000000800 */
[----:B-----5:R-:W-:-:S02]  /*11840*/  F2FP.PACK_AB R4, R60, R67 ;  /* 0x000000433c04723e */ /* 0x020fc400000000ff */
[----:B---3--:R-:W-:Y:S02]  /*11850*/  F2FP.PACK_AB R5, R122, R65 ;  /* 0x000000417a05723e */ /* 0x008fe400000000ff */
[----:B------:R-:W-:-:S03]  /*11860*/  F2FP.PACK_AB R6, R58, R59 ;  /* 0x0000003b3a06723e */ /* 0x000fc600000000ff */
[----:B------:R-:W-:Y:S01]  /*11870*/  MUFU.EX2 R45, R120 ;  /* 0x00000078002d7308 */ /* 0x000fe20000000800 */
[----:B------:R-:W-:-:S07]  /*11880*/  F2FP.PACK_AB R7, R119, R124 ;  /* 0x0000007c7707723e */ /* 0x000fce00000000ff */
[C---:B------:R-:W-:Y:S01]  /*11890*/  HMMA.16816.F32 R112, R4.reuse, R16, R112 ;  /* 0x000000100470723c */ /* 0x040fe20000001870 */
[----:B------:R-:W3:Y:S07]  /*118a0*/  MUFU.EX2 R44, R61 ;  /* 0x0000003d002c7308 */ /* 0x000eee0000000800 */
[C---:B------:R-:W-:Y:S01]  /*118b0*/  HMMA.16816.F32 R108, R4.reuse, R18, R108 ;  /* 0x00000012046c723c */ /* 0x040fe2000000186c */
[----:B------:R-:W5:Y:S01]  /*118c0*/  LDSM.16.MT88.4 R16, [R116+0xbc00] ;  /* 0x00bc00007410783b */ /* 0x000f620000004200 */
[----:B------:R-:W-:Y:S06]  /*118d0*/  MUFU.EX2 R156, R156 ;  /* 0x0000009c009c7308 */ /* 0x000fec0000000800 */
        /* <DEDUP_REMOVED lines=8> */
[----:B------:R-:W1:Y:S07]  /*11960*/  LDSM.16.MT88.4 R8, [R116+0xdc00] ;  /* 0x00dc00007408783b */ /* 0x000e6e0000004200 */
[C---:B-----5:R-:W-:Y:S08]  /*11970*/  HMMA.16816.F32 R88, R4.reuse, R16, R88 ;  /* 0x000000100458723c */ /* 0x060ff00000001858 */
[C---:B------:R-:W-:Y:S01]  /*11980*/  HMMA.16816.F32 R84, R4.reuse, R18, R84 ;  /* 0x000000120454723c */ /* 0x040fe20000001854 */
[----:B------:R-:W-:Y:S07]  /*11990*/  LDSM.16.MT88.4 R16, [R144+0xc400] ;  /* 0x00c400009010783b */ /* 0x000fee0000004200 */
        /* <DEDUP_REMOVED lines=9> */
[----:B----4-:R-:W-:-:S07]  /*11a30*/  F2FP.PACK_AB R7, R133, R138 ;  /* 0x0000008a8507723e */ /* 0x010fce00000000ff */
        /* <DEDUP_REMOVED lines=23> */
[C---:B--2---:R-:W-:Y:S08]  /*11bb0*/  HMMA.16816.F32 R112, R4.reuse, R12, R112 ;  /* 0x0000000c0470723c */ /* 0x044ff00000001870 */
[C---:B------:R-:W-:Y:S01]  /*11bc0*/  HMMA.16816.F32 R108, R4.reuse, R14, R108 ;  /* 0x0000000e046c723c */ /* 0x040fe2000000186c */
[----:B------:R-:W2:Y:S07]  /*11bd0*/  LDSM.16.MT88.4 R12, [R116+0xc400] ;  /* 0x00c40000740c783b */ /* 0x000eae0000004200 */
        /* <DEDUP_REMOVED lines=11> */
[C---:B--2---:R-:W-:Y:S07]  /*11c90*/  HMMA.16816.F32 R72, R4.reuse, R12, R72 ;  /* 0x0000000c0448723c */ /* 0x044fee0000001848 */
[----:B------:R-:W-:Y:S01]  /*11ca0*/  FADD.FTZ R12, R50, R51 ;  /* 0x00000033320c7221 */ /* 0x000fe20000010000 */
[----:B------:R-:W-:Y:S01]  /*11cb0*/  HMMA.16816.F32 R68, R4, R14, R68 ;  /* 0x0000000e0444723c */ /* 0x000fe20000001844 */
[----:B------:R-:W-:-:S02]  /*11cc0*/  FFMA.FTZ R50, R21, c[0x0][0x23c], -R48 ;  /* 0x00008f0015327a23 */ /* 0x000fc40000010830 */
[----:B------:R-:W2:Y:S01]  /*11cd0*/  LDSM.16.MT88.4 R20, [R116+0xa800] ;  /* 0x00a800007414783b */ /* 0x000ea20000004200 */
[----:B------:R-:W-:Y:S02]  /*11ce0*/  FADD.FTZ R48, R49, R12 ;  /* 0x0000000c31307221 */ /* 0x000fe40000010000 */
[----:B------:R-:W-:Y:S01]  /*11cf0*/  FADD.FTZ R51, R43, R54 ;  /* 0x000000362b337221 */ /* 0x000fe20000010000 */
[----:B------:R-:W-:Y:S01]  /*11d00*/  F2FP.PACK_AB R4, R66, R127 ;  /* 0x0000007f4204723e */ /* 0x000fe200000000ff */
[----:B------:R-:W4:Y:S01]  /*11d10*/  LDSM.16.MT88.4 R12, [R116+0xc800] ;  /* 0x00c80000740c783b */ /* 0x000f220000004200 */
[----:B------:R-:W-:Y:S01]  /*11d20*/  F2FP.PACK_AB R5, R64, R63 ;  /* 0x0000003f4005723e */ /* 0x000fe200000000ff */
[----:B------:R-:W-:Y:S01]  /*11d30*/  FADD.FTZ R51, R40, R51 ;  /* 0x0000003328337221 */ /* 0x000fe20000010000 */
[----:B------:R-:W-:Y:S01]  /*11d40*/  F2FP.PACK_AB R6, R62, R123 ;  /* 0x0000007b3e06723e */ /* 0x000fe200000000ff */
[----:B------:R-:W-:Y:S01]  /*11d50*/  FADD.FTZ R39, R39, R48 ;  /* 0x0000003027277221 */ /* 0x000fe20000010000 */
[----:B------:R-:W-:Y:S01]  /*11d60*/  F2FP.PACK_AB R7, R41, R42 ;  /* 0x0000002a2907723e */ /* 0x000fe200000000ff */
[----:B------:R-:W-:Y:S01]  /*11d70*/  FADD.FTZ R36, R36, R51 ;  /* 0x0000003324247221 */ /* 0x000fe20000010000 */
[----:B------:R-:W5:Y:S01]  /*11d80*/  MUFU.EX2 R43, R52 ;  /* 0x00000034002b7308 */ /* 0x000f620000000800 */
[----:B------:R-:W-:-:S02]  /*11d90*/  FADD.FTZ R38, R38, R39 ;  /* 0x0000002726267221 */ /* 0x000fc40000010000 */
[----:B------:R-:W-:Y:S02]  /*11da0*/  FADD.FTZ R36, R35, R36 ;  /* 0x0000002423247221 */ /* 0x000fe40000010000 */
[C---:B-1----:R-:W-:Y:S02]  /*11db0*/  HMMA.16816.F32 R112, R4.reuse, R8, R112 ;  /* 0x000000080470723c */ /* 0x042fe40000001870 */
[----:B------:R-:W-:Y:S01]  /*11dc0*/  FADD.FTZ R33, R33, R36 ;  /* 0x0000002421217221 */ /* 0x000fe20000010000 */
[----:B------:R-:W1:Y:S03]  /*11dd0*/  MUFU.EX2 R40, R50 ;  /* 0x0000003200287308 */ /* 0x000e660000000800 */
[----:B------:R-:W-:Y:S02]  /*11de0*/  FADD.FTZ R30, R30, R33 ;  /* 0x000000211e1e7221 */ /* 0x000fe40000010000 */
[----:B------:R-:W-:Y:S01]  /*11df0*/  HMMA.16816.F32 R108, R4, R10, R108 ;  /* 0x0000000a046c723c */ /* 0x000fe2000000186c */
[----:B------:R-:W1:Y:S01]  /*11e00*/  LDSM.16.MT88.4 R8, [R144+0xe800] ;  /* 0x00e800009008783b */ /* 0x000e620000004200 */
[----:B------:R-:W-:-:S04]  /*11e10*/  FADD.FTZ R31, R31, R30 ;  /* 0x0000001e1f1f7221 */ /* 0x000fc80000010000 */
[----:B------:R-:W-:Y:S02]  /*11e20*/  FADD.FTZ R26, R26, R31 ;  /* 0x0000001f1a1a7221 */ /* 0x000fe40000010000 */
[----:B------:R-:W-:Y:S02]  /*11e30*/  HMMA.16816.F32 R96, R4, R16, R96 ;  /* 0x000000100460723c */ /* 0x000fe40000001860 */
        /* <DEDUP_REMOVED lines=9> */
[----:B------:R-:W-:Y:S01]  /*11ed0*/  HMMA.16816.F32 R92, R4, R18, R92 ;  /* 0x00000012045c723c */ /* 0x000fe2000000185c */
[----:B------:R-:W3:Y:S01]  /*11ee0*/  LDSM.16.MT88.4 R16, [R144+0xac00] ;  /* 0x00ac00009010783b */ /* 0x000ee20000004200 */
[----:B------:R-:W-:-:S04]  /*11ef0*/  FADD.FTZ R140, R140, R119 ;  /* 0x000000778c8c7221 */ /* 0x000fc80000010000 */
[----:B------:R-:W-:Y:S02]  /*11f00*/  FADD.FTZ R135, R135, R140 ;  /* 0x0000008c87877221 */ /* 0x000fe40000010000 */
[----:B----4-:R-:W-:Y:S02]  /*11f10*/  HMMA.16816.F32 R88, R4, R12, R88 ;  /* 0x0000000c0458723c */ /* 0x010fe40000001858 */
[----:B------:R-:W-:-:S04]  /*11f20*/  FADD.FTZ R138, R138, R135 ;  /* 0x000000878a8a7221 */ /* 0x000fc80000010000 */
[----:B------:R-:W-:Y:S02]  /*11f30*/  FADD.FTZ R138, R133, R138 ;  /* 0x0000008a858a7221 */ /* 0x000fe40000010000 */
[----:B------:R-:W-:Y:S01]  /*11f40*/  HMMA.16816.F32 R84, R4, R14, R84 ;  /* 0x0000000e0454723c */ /* 0x000fe20000001854 */
[----:B------:R-:W4:Y:S01]  /*11f50*/  LDSM.16.MT88.4 R12, [R116+0xac00] ;  /* 0x00ac0000740c783b */ /* 0x000f220000004200 */
        /* <DEDUP_REMOVED lines=9> */
[----:B--2---:R-:W-:Y:S02]  /*11ff0*/  HMMA.16816.F32 R72, R4, R20, R72 ;  /* 0x000000140448723c */ /* 0x004fe40000001848 */
[----:B------:R-:W-:-:S04]  /*12000*/  FADD.FTZ R42, R42, R63 ;  /* 0x0000003f2a2a7221 */ /* 0x000fc80000010000 */
[----:B------:R-:W-:Y:S02]  /*12010*/  FADD.FTZ R41, R41, R42 ;  /* 0x0000002a29297221 */ /* 0x000fe40000010000 */
[----:B------:R-:W-:Y:S01]  /*12020*/  FADD.FTZ R21, R37, R38 ;  /* 0x0000002625157221 */ /* 0x000fe20000010000 */
[----:B------:R-:W-:Y:S03]  /*12030*/  HMMA.16816.F32 R68, R4, R22, R68 ;  /* 0x000000160444723c */ /* 0x000fe60000001844 */
[----:B------:R-:W-:-:S04]  /*12040*/  FADD.FTZ R21, R34, R21 ;  /* 0x0000001522157221 */ /* 0x000fc80000010000 */
[----:B------:R-:W-:Y:S01]  /*12050*/  FADD.FTZ R32, R32, R21 ;  /* 0x0000001520207221 */ /* 0x000fe20000010000 */
[----:B---3--:R-:W-:Y:S02]  /*12060*/  F2FP.PACK_AB R4, R44, R45 ;  /* 0x0000002d2c04723e */ /* 0x008fe400000000ff */
[----:B------:R-:W-:Y:S01]  /*12070*/  F2FP.PACK_AB R5, R47, R46 ;  /* 0x0000002e2f05723e */ /* 0x000fe200000000ff */
[----:B------:R-:W-:Y:S01]  /*12080*/  FADD.FTZ R29, R29, R32 ;  /* 0x000000201d1d7221 */ /* 0x000fe20000010000 */
[----:B-----5:R-:W-:Y:S01]  /*12090*/  F2FP.PACK_AB R6, R156, R43 ;  /* 0x0000002b9c06723e */ /* 0x020fe200000000ff */
[----:B------:R-:W-:Y:S01]  /*120a0*/  FADD.FTZ R46, R46, R41 ;  /* 0x000000292e2e7221 */ /* 0x000fe20000010000 */
[----:B------:R-:W-:Y:S01]  /*120b0*/  F2FP.PACK_AB R7, R157, R40 ;  /* 0x000000289d07723e */ /* 0x000fe200000000ff */
        /* <DEDUP_REMOVED lines=12> */
[----:B----4-:R-:W-:Y:S03]  /*12180*/  HMMA.16816.F32 R104, R4, R12, R104 ;  /* 0x0000000c0468723c */ /* 0x010fe60000001868 */
        /* <DEDUP_REMOVED lines=19> */
[----:B---3--:R-:W-:Y:S03]  /*122c0*/  HMMA.16816.F32 R80, R4, R12, R80 ;  /* 0x0000000c0450723c */ /* 0x008fe60000001850 */
[----:B------:R-:W-:-:S04]  /*122d0*/  FADD.FTZ R45, R45, R62 ;  /* 0x0000003e2d2d7221 */ /* 0x000fc80000010000 */
[----:B------:R-:W-:Y:S01]  /*122e0*/  FADD.FTZ R44, R44, R45 ;  /* 0x0000002d2c2c7221 */ /* 0x000fe20000010000 */
[----:B------:R-:W-:Y:S03]  /*122f0*/  HMMA.16816.F32 R76, R4, R14, R76 ;  /* 0x0000000e044c723c */ /* 0x000fe6000000184c */
[----:B------:R-:W-:-:S04]  /*12300*/  FADD.FTZ R43, R43, R44 ;  /* 0x0000002c2b2b7221 */ /* 0x000fc80000010000 */
[----:B------:R-:W-:Y:S01]  /*12310*/  FADD.FTZ R156, R156, R43 ;  /* 0x0000002b9c9c7221 */ /* 0x000fe20000010000 */
[C---:B-1----:R-:W-:Y:S08]  /*12320*/  HMMA.16816.F32 R72, R4.reuse, R8, R72 ;  /* 0x000000080448723c */ /* 0x042ff00000001848 */
        /* <DEDUP_REMOVED lines=66> */
.L_x_2905:
[----:B------:R-:W-:-:S05]  /*12750*/  IMAD.MOV.U32 R7, RZ, RZ, c[0x0][0x1a0] ;  /* 0x00006800ff077624 */ /* 0x000fca00078e00ff */
[----:B------:R-:W-:-:S04]  /*12760*/  LEA R7, -R7, RZ, 0x7 ;  /* 0x000000ff07077211 */ /* 0x000fc800078e39ff */
[----:B------:R-:W-:Y:S02]  /*12770*/  SHF.R.S32.HI R5, RZ, 0x1f, R7 ;  /* 0x0000001fff057819 */ /* 0x000fe40000011407 */
.L_x_2906:
        /* <DEDUP_REMOVED lines=47> */
[----:B--2---:R-:W2:Y:S04]  /*12a70*/  LDSM.16.M88.4 R8, [R118+0x3400] ;  /* 0x003400007608783b */ /* 0x004ea80000000200 */
[----:B-----5:R-:W5:Y:S04]  /*12a80*/  LDSM.16.M88.4 R20, [R146+0x3800] ;  /* 0x003800009214783b */ /* 0x020f680000000200 */
[----:B---3--:R-:W3:Y:S04]  /*12a90*/  LDSM.16.M88.4 R12, [R146+0x3c00] ;  /* 0x003c0000920c783b */ /* 0x008ee80000000200 */
[----:B----4-:R-:W4:Y:S04]  /*12aa0*/  LDSM.16.M88.4 R4, [R146+0x4000] ;  /* 0x004000009204783b */ /* 0x010f280000000200 */
        /* <DEDUP_REMOVED lines=16> */
[C---:B--2---:R-:W-:Y:S08]  /*12bb0*/  HMMA.16816.F32 R32, R132.reuse, R8, R32 ;  /* 0x000000088420723c */ /* 0x044ff00000001820 */
[----:B------:R-:W-:Y:S08]  /*12bc0*/  HMMA.16816.F32 R28, R132, R10, R28 ;  /* 0x0000000a841c723c */ /* 0x000ff0000000181c */
[C---:B-----5:R-:W-:Y:S08]  /*12bd0*/  HMMA.16816.F32 R24, R136.reuse, R20, RZ ;  /* 0x000000148818723c */ /* 0x060ff000000018ff */
[C---:B---3--:R-:W-:Y:S08]  /*12be0*/  HMMA.16816.F32 R16, R136.reuse, R12, RZ ;  /* 0x0000000c8810723c */ /* 0x048ff000000018ff */
[C---:B----4-:R-:W-:Y:S08]  /*12bf0*/  HMMA.16816.F32 R8, R136.reuse, R4, RZ ;  /* 0x000000048808723c */ /* 0x050ff000000018ff */
        /* <DEDUP_REMOVED lines=71> */
[----:B--2---:R-:W-:Y:S08]  /*13070*/  HMMA.16816.F32 R48, R60, R124, R48 ;  /* 0x0000007c3c30723c */ /* 0x004ff00000001830 */
[----:B------:R-:W-:-:S04]  /*13080*/  FMUL.FTZ R41, R41, c[0x0][0x2ec] ;  /* 0x0000bb0029297a20 */ /* 0x000fc80000410000 */
[----:B------:R-:W2:Y:S01]  /*13090*/  MUFU.TANH R119, R41 ;  /* 0x0000002900777308 */ /* 0x000ea20000002400 */
[----:B------:R-:W-:Y:S01]  /*130a0*/  HMMA.16816.F32 R44, R60, R126, R44 ;  /* 0x0000007e3c2c723c */ /* 0x000fe2000000182c */
[----:B------:R-:W3:Y:S07]  /*130b0*/  LDSM.16.M88.4 R124, [R118+0x7400] ;  /* 0x00740000767c783b */ /* 0x000eee0000000200 */
[C---:B-1----:R-:W-:Y:S08]  /*130c0*/  HMMA.16816.F32 R24, R56.reuse, R52, R24 ;  /* 0x000000343818723c */ /* 0x042ff00000001818 */
[C---:B------:R-:W-:Y:S01]  /*130d0*/  HMMA.16816.F32 R20, R56.reuse, R54, R20 ;  /* 0x000000363814723c */ /* 0x040fe20000001814 */
[----:B------:R-:W1:Y:S07]  /*130e0*/  LDSM.16.M88.4 R52, [R118+0x8000] ;  /* 0x008000007634783b */ /* 0x000e6e0000000200 */
[----:B---3--:R-:W-:Y:S08]  /*130f0*/  HMMA.16816.F32 R32, R56, R124, R32 ;  /* 0x0000007c3820723c */ /* 0x008ff00000001820 */
[----:B------:R-:W-:-:S02]  /*13100*/  FMUL.FTZ R191, R24, c[0x0][0x2ec] ;  /* 0x0000bb0018bf7a20 */ /* 0x000fc40000410000 */
[----:B------:R-:W-:Y:S02]  /*13110*/  IMAD R24, R159, 0x80, R164 ;  /* 0x000000809f187824 */ /* 0x000fe400078e02a4 */
[----:B------:R-:W-:Y:S02]  /*13120*/  FMUL.FTZ R188, R27, c[0x0][0x2ec] ;  /* 0x0000bb001bbc7a20 */ /* 0x000fe40000410000 */
[----:B------:R-:W-:Y:S01]  /*13130*/  FMUL.FTZ R25, R25, c[0x0][0x2ec] ;  /* 0x0000bb0019197a20 */ /* 0x000fe20000410000 */
[----:B------:R-:W-:Y:S01]  /*13140*/  HMMA.16816.F32 R28, R56, R126, R28 ;  /* 0x0000007e381c723c */ /* 0x000fe2000000181c */
[----:B------:R-:W3:Y:S01]  /*13150*/  LDSM.16.M88.4 R124, [R118+0x7c00] ;  /* 0x007c0000767c783b */ /* 0x000ee20000000200 */
[----:B------:R-:W-:Y:S01]  /*13160*/  FMUL.FTZ R187, R20, c[0x0][0x2ec] ;  /* 0x0000bb0014bb7a20 */ /* 0x000fe20000410000 */
[C---:B------:R-:W-:Y:S01]  /*13170*/  IADD3 R20, R24.reuse, 0x1, RZ ;  /* 0x0000000118147810 */ /* 0x040fe20007ffe0ff */
[----:B------:R-:W-:Y:S01]  /*13180*/  FMUL.FTZ R21, R21, c[0x0][0x2ec] ;  /* 0x0000bb0015157a20 */ /* 0x000fe20000410000 */
[-C--:B------:R-:W-:Y:S01]  /*13190*/  ISETP.GE.AND P0, PT, R24, R3.reuse, PT ;  /* 0x000000031800720c */ /* 0x080fe20003f06270 */
[----:B------:R-:W-:Y:S01]  /*131a0*/  FMUL.FTZ R22, R22, c[0x0][0x2ec] ;  /* 0x0000bb0016167a20 */ /* 0x000fe20000410000 */
[C---:B------:R-:W-:Y:S01]  /*131b0*/  ISETP.GE.AND P6, PT, R20.reuse, R3, PT ;  /* 0x000000031400720c */ /* 0x040fe20003fc6270 */
[----:B------:R-:W-:Y:S01]  /*131c0*/  MUFU.TANH R185, R21 ;  /* 0x0000001500b97308 */ /* 0x000fe20000002400 */
[----:B------:R-:W-:Y:S01]  /*131d0*/  ISETP.GE.AND P3, PT, R20, R117, PT ;  /* 0x000000751400720c */ /* 0x000fe20003f66270 */
[----:B------:R-:W-:Y:S01]  /*131e0*/  FMUL.FTZ R184, R23, c[0x0][0x2ec] ;  /* 0x0000bb0017b87a20 */ /* 0x000fe20000410000 */
[----:B------:R-:W-:Y:S01]  /*131f0*/  IADD3 R20, R24, 0x8, RZ ;  /* 0x0000000818147810 */ /* 0x000fe20007ffe0ff */
[----:B------:R-:W-:-:S03]  /*13200*/  FMUL.FTZ R26, R26, c[0x0][0x2ec] ;  /* 0x0000bb001a1a7a20 */ /* 0x000fc60000410000 */
[----:B------:R-:W-:Y:S01]  /*13210*/  ISETP.GE.AND P4, PT, R20, R3, PT ;  /* 0x000000031400720c */ /* 0x000fe20003f86270 */
[----:B------:R-:W-:Y:S01]  /*13220*/  FMUL.FTZ R32, R32, c[0x0][0x2ec] ;  /* 0x0000bb0020207a20 */ /* 0x000fe20000410000 */
[C---:B-1----:R-:W-:Y:S01]  /*13230*/  HMMA.16816.F32 R8, R56.reuse, R52, R8 ;  /* 0x000000343808723c */ /* 0x042fe20000001808 */
[----:B------:R-:W-:Y:S01]  /*13240*/  ISETP.GE.AND P1, PT, R20, R117, PT ;  /* 0x000000751400720c */ /* 0x000fe20003f26270 */
[----:B------:R-:W-:Y:S01]  /*13250*/  FMUL.FTZ R33, R33, c[0x0][0x2ec] ;  /* 0x0000bb0021217a20 */ /* 0x000fe20000410000 */
[----:B------:R-:W-:Y:S01]  /*13260*/  IADD3 R20, R24, 0x9, RZ ;  /* 0x0000000918147810 */ /* 0x000fe20007ffe0ff */
[----:B------:R-:W-:Y:S01]  /*13270*/  MUFU.TANH R41, R32 ;  /* 0x0000002000297308 */ /* 0x000fe20000002400 */
[----:B------:R-:W-:Y:S02]  /*13280*/  FMUL.FTZ R34, R34, c[0x0][0x2ec] ;  /* 0x0000bb0022227a20 */ /* 0x000fe40000410000 */
[----:B------:R-:W-:Y:S01]  /*13290*/  ISETP.GE.AND P5, PT, R20, R3, PT ;  /* 0x000000031400720c */ /* 0x000fe20003fa6270 */
[----:B------:R-:W-:Y:S01]  /*132a0*/  HMMA.16816.F32 R4, R56, R54, R4 ;  /* 0x000000363804723c */ /* 0x000fe20000001804 */
[----:B------:R-:W1:Y:S01]  /*132b0*/  LDSM.16.M88.4 R52, [R118+0x8400] ;  /* 0x008400007634783b */ /* 0x000e620000000200 */
[----:B------:R-:W-:-:S02]  /*132c0*/  FMUL.FTZ R28, R28, c[0x0][0x2ec] ;  /* 0x0000bb001c1c7a20 */ /* 0x000fc40000410000 */
[----:B------:R-:W-:Y:S01]  /*132d0*/  MUFU.TANH R197, R33 ;  /* 0x0000002100c57308 */ /* 0x000fe20000002400 */
[----:B------:R-:W-:Y:S02]  /*132e0*/  FMUL.FTZ R29, R29, c[0x0][0x2ec] ;  /* 0x0000bb001d1d7a20 */ /* 0x000fe40000410000 */
[----:B------:R-:W-:Y:S02]  /*132f0*/  FMUL.FTZ R35, R35, c[0x0][0x2ec] ;  /* 0x0000bb0023237a20 */ /* 0x000fe40000410000 */
[----:B------:R-:W-:Y:S02]  /*13300*/  FMUL.FTZ R30, R30, c[0x0][0x2ec] ;  /* 0x0000bb001e1e7a20 */ /* 0x000fe40000410000 */
[----:B------:R-:W-:Y:S01]  /*13310*/  FMUL.FTZ R31, R31, c[0x0][0x2ec] ;  /* 0x0000bb001f1f7a20 */ /* 0x000fe20000410000 */
[----:B------:R-:W-:Y:S01]  /*13320*/  MUFU.TANH R195, R28 ;  /* 0x0000001c00c37308 */ /* 0x000fe20000002400 */
[----:B---3--:R-:W-:Y:S03]  /*13330*/  HMMA.16816.F32 R16, R56, R124, R16 ;  /* 0x0000007c3810723c */ /* 0x008fe60000001810 */
[----:B------:R-:W-:Y:S01]  /*13340*/  FMUL.FTZ R175, R8, c[0x0][0x2ec] ;  /* 0x0000bb0008af7a20 */ /* 0x000fe20000410000 */
[----:B------:R-:W-:Y:S01]  /*13350*/  IADD3 R8, R24, 0x30, RZ ;  /* 0x0000003018087810 */ /* 0x000fe20007ffe0ff */
[----:B------:R-:W-:-:S02]  /*13360*/  FMUL.FTZ R9, R9, c[0x0][0x2ec] ;  /* 0x0000bb0009097a20 */ /* 0x000fc40000410000 */
[----:B------:R-:W-:Y:S01]  /*13370*/  MUFU.TANH R193, R29 ;  /* 0x0000001d00c17308 */ /* 0x000fe20000002400 */
[----:B------:R-:W-:Y:S02]  /*13380*/  FMUL.FTZ R10, R10, c[0x0][0x2ec] ;  /* 0x0000bb000a0a7a20 */ /* 0x000fe40000410000 */
[----:B------:R-:W-:Y:S01]  /*13390*/  FMUL.FTZ R11, R11, c[0x0][0x2ec] ;  /* 0x0000bb000b0b7a20 */ /* 0x000fe20000410000 */
[----:B------:R-:W-:Y:S01]  /*133a0*/  HMMA.16816.F32 R12, R56, R126, R12 ;  /* 0x0000007e380c723c */ /* 0x000fe2000000180c */
[----:B------:R-:W-:Y:S01]  /*133b0*/  FMUL.FTZ R171, R4, c[0x0][0x2ec] ;  /* 0x0000bb0004ab7a20 */ /* 0x000fe20000410000 */
[----:B------:R-:W-:Y:S01]  /*133c0*/  IADD3 R4, R24, 0x38, RZ ;  /* 0x0000003818047810 */ /* 0x000fe20007ffe0ff */
[----:B------:R-:W-:Y:S01]  /*133d0*/  FMUL.FTZ R5, R5, c[0x0][0x2ec] ;  /* 0x0000bb0005057a20 */ /* 0x000fe20000410000 */
[----:B------:R2:W-:Y:S01]  /*133e0*/  MUFU.TANH R189, R25 ;  /* 0x0000001900bd7308 */ /* 0x0005e20000002400 */
[----:B------:R-:W-:Y:S02]  /*133f0*/  FMUL.FTZ R6, R6, c[0x0][0x2ec] ;  /* 0x0000bb0006067a20 */ /* 0x000fe40000410000 */
[----:B------:R-:W-:Y:S01]  /*13400*/  FMUL.FTZ R7, R7, c[0x0][0x2ec] ;  /* 0x0000bb0007077a20 */ /* 0x000fe20000410000 */
[C---:B------:R-:W-:Y:S04]  /*13410*/  HMMA.16816.F32 R124, R136.reuse, R140, RZ ;  /* 0x0000008c887c723c */ /* 0x040fe800000018ff */
[----:B------:R-:W-:Y:S04]  /*13420*/  MUFU.TANH R186, R22 ;  /* 0x0000001600ba7308 */ /* 0x000fe80000002400 */
[----:B------:R-:W-:Y:S01]  /*13430*/  HMMA.16816.F32 R140, R136, R142, RZ ;  /* 0x0000008e888c723c */ /* 0x000fe200000018ff */
[----:B------:R-:W-:Y:S01]  /*13440*/  FMUL.FTZ R183, R16, c[0x0][0x2ec] ;  /* 0x0000bb0010b77a20 */ /* 0x000fe20000410000 */
[----:B------:R-:W-:Y:S01]  /*13450*/  IADD3 R16, R24, 0x11, RZ ;  /* 0x0000001118107810 */ /* 0x000fe20007ffe0ff */
[----:B------:R-:W-:Y:S01]  /*13460*/  FMUL.FTZ R181, R17, c[0x0][0x2ec] ;  /* 0x0000bb0011b57a20 */ /* 0x000fe20000410000 */
[----:B--2---:R-:W-:Y:S01]  /*13470*/  FSEL R25, R119, -INF , !P6 ;  /* 0xff80000077197808 */ /* 0x004fe20007000000 */
[----:B------:R-:W-:Y:S01]  /*13480*/  MUFU.TANH R198, R34 ;  /* 0x0000002200c67308 */ /* 0x000fe20000002400 */
[----:B------:R-:W-:-:S02]  /*13490*/  FMUL.FTZ R18, R18, c[0x0][0x2ec] ;  /* 0x0000bb0012127a20 */ /* 0x000fc40000410000 */
[C---:B-1----:R-:W-:Y:S01]  /*134a0*/  HMMA.16816.F32 R48, R56.reuse, R52, R48 ;  /* 0x000000343830723c */ /* 0x042fe20000001830 */
[----:B------:R-:W-:Y:S01]  /*134b0*/  FMUL.FTZ R179, R12, c[0x0][0x2ec] ;  /* 0x0000bb000cb37a20 */ /* 0x000fe20000410000 */
[----:B------:R-:W-:Y:S01]  /*134c0*/  IADD3 R12, R24, 0x18, RZ ;  /* 0x00000018180c7810 */ /* 0x000fe20007ffe0ff */
[----:B------:R-:W-:Y:S02]  /*134d0*/  FMUL.FTZ R13, R13, c[0x0][0x2ec] ;  /* 0x0000bb000d0d7a20 */ /* 0x000fe40000410000 */
[----:B------:R-:W-:Y:S01]  /*134e0*/  MUFU.TANH R196, R35 ;  /* 0x0000002300c47308 */ /* 0x000fe20000002400 */
[----:B------:R-:W-:Y:S02]  /*134f0*/  FMUL.FTZ R19, R19, c[0x0][0x2ec] ;  /* 0x0000bb0013137a20 */ /* 0x000fe40000410000 */
[----:B------:R-:W-:Y:S01]  /*13500*/  HMMA.16816.F32 R44, R56, R54, R44 ;  /* 0x00000036382c723c */ /* 0x000fe2000000182c */
[----:B------:R-:W1:Y:S01]  /*13510*/  LDSM.16.M88.4 R52, [R146+0x4c00] ;  /* 0x004c00009234783b */ /* 0x000e620000000200 */
[----:B------:R-:W-:-:S02]  /*13520*/  FMUL.FTZ R14, R14, c[0x0][0x2ec] ;  /* 0x0000bb000e0e7a20 */ /* 0x000fc40000410000 */
[----:B------:R-:W-:Y:S01]  /*13530*/  FMUL.FTZ R15, R15, c[0x0][0x2ec] ;  /* 0x0000bb000f0f7a20 */ /* 0x000fe20000410000 */
[----:B------:R-:W-:Y:S03]  /*13540*/  MUFU.TANH R194, R30 ;  /* 0x0000001e00c27308 */ /* 0x000fe60000002400 */
[C---:B------:R-:W-:Y:S05]  /*13550*/  HMMA.16816.F32 R124, R132.reuse, R128, R124 ;  /* 0x00000080847c723c */ /* 0x040fea000000187c */
[----:B------:R-:W-:Y:S03]  /*13560*/  MUFU.TANH R192, R31 ;  /* 0x0000001f00c07308 */ /* 0x000fe60000002400 */
[----:B------:R-:W-:Y:S01]  /*13570*/  HMMA.16816.F32 R128, R132, R130, R140 ;  /* 0x000000828480723c */ /* 0x000fe2000000188c */
[----:B------:R-:W-:-:S02]  /*13580*/  FMUL.FTZ R48, R48, c[0x0][0x2ec] ;  /* 0x0000bb0030307a20 */ /* 0x000fc40000410000 */
[----:B------:R-:W-:Y:S02]  /*13590*/  FMUL.FTZ R49, R49, c[0x0][0x2ec] ;  /* 0x0000bb0031317a20 */ /* 0x000fe40000410000 */
[----:B------:R-:W-:Y:S01]  /*135a0*/  MUFU.TANH R191, R191 ;  /* 0x000000bf00bf7308 */ /* 0x000fe20000002400 */
[----:B------:R-:W-:Y:S02]  /*135b0*/  FMUL.FTZ R50, R50, c[0x0][0x2ec] ;  /* 0x0000bb0032327a20 */ /* 0x000fe40000410000 */
[----:B------:R-:W-:Y:S02]  /*135c0*/  FMUL.FTZ R44, R44, c[0x0][0x2ec] ;  /* 0x0000bb002c2c7a20 */ /* 0x000fe40000410000 */
[----:B------:R-:W-:Y:S02]  /*135d0*/  FMUL.FTZ R51, R51, c[0x0][0x2ec] ;  /* 0x0000bb0033337a20 */ /* 0x000fe40000410000 */
[----:B------:R-:W-:Y:S01]  /*135e0*/  FMUL.FTZ R46, R46, c[0x0][0x2ec] ;  /* 0x0000bb002e2e7a20 */ /* 0x000fe20000410000 */
[----:B------:R-:W-:Y:S08]  /*135f0*/  MUFU.TANH R187, R187 ;  /* 0x000000bb00bb7308 */ /* 0x000ff00000002400 */
[----:B------:R-:W-:Y:S01]  /*13600*/  MUFU.TANH R190, R26 ;  /* 0x0000001a00be7308 */ /* 0x000fe20000002400 */
[C---:B-1----:R-:W-:Y:S07]  /*13610*/  HMMA.16816.F32 R140, R136.reuse, R52, RZ ;  /* 0x00000034888c723c */ /* 0x042fee00000018ff */
[----:B------:R-:W-:Y:S01]  /*13620*/  MUFU.TANH R184, R184 ;  /* 0x000000b800b87308 */ /* 0x000fe20000002400 */
[----:B------:R-:W-:Y:S07]  /*13630*/  HMMA.16816.F32 R52, R136, R54, RZ ;  /* 0x000000368834723c */ /* 0x000fee00000018ff */
[----:B------:R-:W-:Y:S01]  /*13640*/  MUFU.TANH R183, R183 ;  /* 0x000000b700b77308 */ /* 0x000fe20000002400 */
[----:B------:R-:W-:-:S02]  /*13650*/  FMUL.FTZ R136, R40, c[0x0][0x2ec] ;  /* 0x0000bb0028887a20 */ /* 0x000fc40000410000 */
[----:B------:R-:W-:Y:S02]  /*13660*/  FMUL.FTZ R137, R37, c[0x0][0x2ec] ;  /* 0x0000bb0025897a20 */ /* 0x000fe40000410000 */
[----:B------:R-:W-:-:S03]  /*13670*/  FMUL.FTZ R40, R42, c[0x0][0x2ec] ;  /* 0x0000bb002a287a20 */ /* 0x000fc60000410000 */
[----:B------:R-:W-:Y:S01]  /*13680*/  MUFU.TANH R181, R181 ;  /* 0x000000b500b57308 */ /* 0x000fe20000002400 */
[----:B------:R-:W-:Y:S02]  /*13690*/  FMUL.FTZ R138, R36, c[0x0][0x2ec] ;  /* 0x0000bb00248a7a20 */ /* 0x000fe40000410000 */
[----:B------:R-:W-:Y:S02]  /*136a0*/  FMUL.FTZ R42, R43, c[0x0][0x2ec] ;  /* 0x0000bb002b2a7a20 */ /* 0x000fe40000410000 */
[----:B------:R-:W-:Y:S02]  /*136b0*/  FMUL.FTZ R37, R38, c[0x0][0x2ec] ;  /* 0x0000bb0026257a20 */ /* 0x000fe40000410000 */
[----:B------:R-:W-:Y:S01]  /*136c0*/  FMUL.FTZ R36, R39, c[0x0][0x2ec] ;  /* 0x0000bb0027247a20 */ /* 0x000fe20000410000 */
[----:B------:R-:W1:Y:S08]  /*136d0*/  MUFU.TANH R136, R136 ;  /* 0x0000008800887308 */ /* 0x000e700000002400 */
[----:B------:R-:W2:Y:S08]  /*136e0*/  MUFU.TANH R137, R137 ;  /* 0x0000008900897308 */ /* 0x000eb00000002400 */
[----:B------:R-:W3:Y:S01]  /*136f0*/  MUFU.TANH R40, R40 ;  /* 0x0000002800287308 */ /* 0x000ee20000002400 */
[----:B-1----:R-:W-:-:S02]  /*13700*/  FSEL R27, R136, -INF , !P0 ;  /* 0xff800000881b7808 */ /* 0x002fc40004000000 */
[----:B------:R-:W-:Y:S02]  /*13710*/  ISETP.GE.AND P0, PT, R20, R117, PT ;  /* 0x000000751400720c */ /* 0x000fe40003f06270 */
[----:B------:R-:W-:-:S03]  /*13720*/  IADD3 R20, R24, 0x10, RZ ;  /* 0x0000001018147810 */ /* 0x000fc60007ffe0ff */
[----:B------:R-:W1:Y:S01]  /*13730*/  MUFU.TANH R138, R138 ;  /* 0x0000008a008a7308 */ /* 0x000e620000002400 */
[----:B--2---:R-:W-:Y:S02]  /*13740*/  FSEL R21, R137, -INF , !P5 ;  /* 0xff80000089157808 */ /* 0x004fe40006800000 */
[----:B------:R-:W-:Y:S02]  /*13750*/  ISETP.GE.AND P5, PT, R24, R117, PT ;  /* 0x000000751800720c */ /* 0x000fe40003fa6270 */
[----:B------:R-:W-:-:S03]  /*13760*/  ISETP.GE.AND P6, PT, R20, R3, PT ;  /* 0x000000031400720c */ /* 0x000fc60003fc6270 */
[----:B------:R-:W2:Y:S01]  /*13770*/  MUFU.TANH R42, R42 ;  /* 0x0000002a002a7308 */ /* 0x000ea20000002400 */
[----:B---3--:R-:W-:Y:S02]  /*13780*/  FSEL R17, R40, -INF , !P5 ;  /* 0xff80000028117808 */ /* 0x008fe40006800000 */
[----:B------:R-:W-:Y:S02]  /*13790*/  ISETP.GE.AND P5, PT, R16, R3, PT ;  /* 0x000000031000720c */ /* 0x000fe40003fa6270 */
[----:B------:R-:W-:Y:S02]  /*137a0*/  FSEL R41, R41, -INF , !P6 ;  /* 0xff80000029297808 */ /* 0x000fe40007000000 */
[----:B------:R-:W-:Y:S01]  /*137b0*/  FSEL R197, R197, -INF , !P5 ;  /* 0xff800000c5c57808 */ /* 0x000fe20006800000 */
[----:B------:R-:W3:Y:S01]  /*137c0*/  MUFU.TANH R37, R37 ;  /* 0x0000002500257308 */ /* 0x000ee20000002400 */
[----:B-1----:R-:W-:Y:S02]  /*137d0*/  FSEL R23, R138, -INF , !P4 ;  /* 0xff8000008a177808 */ /* 0x002fe40006000000 */
[----:B------:R-:W-:-:S04]  /*137e0*/  ISETP.GE.AND P4, PT, R20, R117, PT ;  /* 0x000000751400720c */ /* 0x000fc80003f86270 */
[----:B------:R-:W-:Y:S01]  /*137f0*/  FSEL R198, R198, -INF , !P4 ;  /* 0xff800000c6c67808 */ /* 0x000fe20006000000 */
[----:B------:R-:W1:Y:S01]  /*13800*/  MUFU.TANH R36, R36 ;  /* 0x0000002400247308 */ /* 0x000e620000002400 */
[----:B--2---:R-:W-:Y:S02]  /*13810*/  FSEL R22, R42, -INF , !P3 ;  /* 0xff8000002a167808 */ /* 0x004fe40005800000 */
[----:B------:R-:W-:-:S04]  /*13820*/  ISETP.GE.AND P3, PT, R16, R117, PT ;  /* 0x000000751000720c */ /* 0x000fc80003f66270 */
[----:B------:R-:W-:Y:S01]  /*13830*/  FSEL R196, R196, -INF , !P3 ;  /* 0xff800000c4c47808 */ /* 0x000fe20005800000 */
[----:B------:R-:W2:Y:S01]  /*13840*/  MUFU.TANH R188, R188 ;  /* 0x000000bc00bc7308 */ /* 0x000ea20000002400 */
[----:B---3--:R-:W-:Y:S02]  /*13850*/  FSEL R20, R37, -INF , !P1 ;  /* 0xff80000025147808 */ /* 0x008fe40004800000 */
[----:B------:R-:W-:-:S04]  /*13860*/  ISETP.GE.AND P1, PT, R12, R3, PT ;  /* 0x000000030c00720c */ /* 0x000fc80003f26270 */
[----:B------:R-:W-:Y:S01]  /*13870*/  FSEL R195, R195, -INF , !P1 ;  /* 0xff800000c3c37808 */ /* 0x000fe20004800000 */
[----:B------:R-:W3:Y:S01]  /*13880*/  MUFU.TANH R179, R179 ;  /* 0x000000b300b37308 */ /* 0x000ee20000002400 */
[----:B-1----:R-:W-:Y:S02]  /*13890*/  FSEL R16, R36, -INF , !P0 ;  /* 0xff80000024107808 */ /* 0x002fe40004000000 */
[----:B------:R-:W-:Y:S02]  /*138a0*/  ISETP.GE.AND P0, PT, R12, R117, PT ;  /* 0x000000750c00720c */ /* 0x000fe40003f06270 */
[----:B------:R-:W-:Y:S02]  /*138b0*/  IADD3 R12, R24, 0x19, RZ ;  /* 0x00000019180c7810 */ /* 0x000fe40007ffe0ff */
[----:B------:R-:W-:Y:S01]  /*138c0*/  FSEL R194, R194, -INF , !P0 ;  /* 0xff800000c2c27808 */ /* 0x000fe20004000000 */
[----:B------:R-:W1:Y:S01]  /*138d0*/  MUFU.TANH R177, R13 ;  /* 0x0000000d00b17308 */ /* 0x000e620000002400 */
[----:B------:R-:W-:-:S02]  /*138e0*/  ISETP.GE.AND P6, PT, R12, R3, PT ;  /* 0x000000030c00720c */ /* 0x000fc40003fc6270 */
[----:B------:R-:W-:Y:S02]  /*138f0*/  ISETP.GE.AND P5, PT, R12, R117, PT ;  /* 0x000000750c00720c */ /* 0x000fe40003fa6270 */
[----:B------:R-:W-:Y:S02]  /*13900*/  IADD3 R12, R24, 0x20, RZ ;  /* 0x00000020180c7810 */ /* 0x000fe40007ffe0ff */
[----:B------:R-:W-:Y:S01]  /*13910*/  FSEL R193, R193, -INF , !P6 ;  /* 0xff800000c1c17808 */ /* 0x000fe20007000000 */
[----:B------:R-:W4:Y:S01]  /*13920*/  MUFU.TANH R182, R18 ;  /* 0x0000001200b67308 */ /* 0x000f220000002400 */
[C---:B------:R-:W-:Y:S02]  /*13930*/  ISETP.GE.AND P1, PT, R12.reuse, R3, PT ;  /* 0x000000030c00720c */ /* 0x040fe40003f26270 */
[----:B------:R-:W-:Y:S02]  /*13940*/  ISETP.GE.AND P6, PT, R12, R117, PT ;  /* 0x000000750c00720c */ /* 0x000fe40003fc6270 */
[----:B------:R-:W-:-:S02]  /*13950*/  IADD3 R12, R24, 0x21, RZ ;  /* 0x00000021180c7810 */ /* 0x000fc40007ffe0ff */
[----:B------:R-:W-:Y:S01]  /*13960*/  FSEL R192, R192, -INF , !P5 ;  /* 0xff800000c0c07808 */ /* 0x000fe20006800000 */
[----:B------:R-:W5:Y:S01]  /*13970*/  MUFU.TANH R176, R19 ;  /* 0x0000001300b07308 */ /* 0x000f620000002400 */
[C---:B------:R-:W-:Y:S02]  /*13980*/  ISETP.GE.AND P4, PT, R12.reuse, R3, PT ;  /* 0x000000030c00720c */ /* 0x040fe40003f86270 */
        /* <DEDUP_REMOVED lines=8> */
[----:B------:R1:W1:Y:S01]  /*13a10*/  MUFU.TANH R178, R15 ;  /* 0x0000000f00b27308 */ /* 0x0002620000002400 */
[----:B------:R-:W-:Y:S02]  /*13a20*/  ISETP.GE.AND P1, PT, R12, R3, PT ;  /* 0x000000030c00720c */ /* 0x000fe40003f26270 */
[----:B------:R-:W-:Y:S02]  /*13a30*/  FSEL R187, R187, -INF , !P0 ;  /* 0xff800000bbbb7808 */ /* 0x000fe40004000000 */
[----:B------:R-:W-:-:S02]  /*13a40*/  FSEL R185, R185, -INF , !P1 ;  /* 0xff800000b9b97808 */ /* 0x000fc40004800000 */
[----:B------:R-:W-:Y:S01]  /*13a50*/  ISETP.GE.AND P4, PT, R12, R117, PT ;  /* 0x000000750c00720c */ /* 0x000fe20003f86270 */
[----:B------:R-:W2:Y:S01]  /*13a60*/  MUFU.TANH R175, R175 ;  /* 0x000000af00af7308 */ /* 0x000ea20000002400 */
[C---:B------:R-:W-:Y:S02]  /*13a70*/  ISETP.GE.AND P0, PT, R8.reuse, R3, PT ;  /* 0x000000030800720c */ /* 0x040fe40003f06270 */
[----:B------:R-:W-:Y:S02]  /*13a80*/  ISETP.GE.AND P1, PT, R8, R117, PT ;  /* 0x000000750800720c */ /* 0x000fe40003f26270 */
[----:B------:R-:W-:Y:S02]  /*13a90*/  IADD3 R8, R24, 0x31, RZ ;  /* 0x0000003118087810 */ /* 0x000fe40007ffe0ff */
[----:B------:R-:W-:Y:S01]  /*13aa0*/  FSEL R190, R190, -INF , !P6 ;  /* 0xff800000bebe7808 */ /* 0x000fe20007000000 */
[----:B------:R-:W2:Y:S01]  /*13ab0*/  MUFU.TANH R173, R9 ;  /* 0x0000000900ad7308 */ /* 0x000ea20000002400 */
[----:B------:R-:W-:Y:S01]  /*13ac0*/  FSEL R186, R186, -INF , !P5 ;  /* 0xff800000baba7808 */ /* 0x000fe20006800000 */
[----:B-1----:R-:W-:Y:S01]  /*13ad0*/  LDSM.16.M88.4 R12, [R146+0x8c00] ;  /* 0x008c0000920c783b */ /* 0x002fe20000000200 */
[----:B------:R-:W-:-:S02]  /*13ae0*/  FSEL R184, R184, -INF , !P4 ;  /* 0xff800000b8b87808 */ /* 0x000fc40006000000 */
[-C--:B------:R-:W-:Y:S02]  /*13af0*/  ISETP.GE.AND P6, PT, R8, R3.reuse, PT ;  /* 0x000000030800720c */ /* 0x080fe40003fc6270 */
[C---:B------:R-:W-:Y:S01]  /*13b00*/  ISETP.GE.AND P5, PT, R4.reuse, R3, PT ;  /* 0x000000030400720c */ /* 0x040fe20003fa6270 */
[----:B------:R-:W1:Y:S01]  /*13b10*/  MUFU.TANH R171, R171 ;  /* 0x000000ab00ab7308 */ /* 0x000e620000002400 */
[----:B------:R-:W-:Y:S02]  /*13b20*/  ISETP.GE.AND P4, PT, R4, R117, PT ;  /* 0x000000750400720c */ /* 0x000fe40003f86270 */
[----:B------:R-:W-:Y:S02]  /*13b30*/  IADD3 R4, R24, 0x39, RZ ;  /* 0x0000003918047810 */ /* 0x000fe40007ffe0ff */
[----:B------:R-:W-:Y:S02]  /*13b40*/  FSEL R183, R183, -INF , !P0 ;  /* 0xff800000b7b77808 */ /* 0x000fe40004000000 */
[----:B------:R-:W-:Y:S01]  /*13b50*/  FSEL R181, R181, -INF , !P6 ;  /* 0xff800000b5b57808 */ /* 0x000fe20007000000 */
[----:B------:R-:W1:Y:S01]  /*13b60*/  MUFU.TANH R169, R5 ;  /* 0x0000000500a97308 */ /* 0x000e620000002400 */
[----:B------:R-:W-:-:S02]  /*13b70*/  ISETP.GE.AND P0, PT, R4, R3, PT ;  /* 0x000000030400720c */ /* 0x000fc40003f06270 */
[-C--:B------:R-:W-:Y:S02]  /*13b80*/  ISETP.GE.AND P6, PT, R4, R117.reuse, PT ;  /* 0x000000750400720c */ /* 0x080fe40003fc6270 */
[----:B------:R-:W-:Y:S02]  /*13b90*/  IADD3 R4, R24, 0x40, RZ ;  /* 0x0000004018047810 */ /* 0x000fe40007ffe0ff */
[----:B--2---:R-:W-:Y:S01]  /*13ba0*/  FSEL R188, R188, -INF , !P3 ;  /* 0xff800000bcbc7808 */ /* 0x004fe20005800000 */
[----:B------:R-:W2:Y:S01]  /*13bb0*/  MUFU.TANH R174, R10 ;  /* 0x0000000a00ae7308 */ /* 0x000ea20000002400 */
[----:B---3--:R-:W-:Y:S02]  /*13bc0*/  FSEL R179, R179, -INF , !P5 ;  /* 0xff800000b3b37808 */ /* 0x008fe40006800000 */
[----:B------:R-:W-:Y:S02]  /*13bd0*/  FSEL R177, R177, -INF , !P0 ;  /* 0xff800000b1b17808 */ /* 0x000fe40004000000 */
[----:B------:R-:W-:-:S02]  /*13be0*/  ISETP.GE.AND P3, PT, R8, R117, PT ;  /* 0x000000750800720c */ /* 0x000fc40003f66270 */
[C---:B------:R-:W-:Y:S01]  /*13bf0*/  ISETP.GE.AND P5, PT, R4.reuse, R3, PT ;  /* 0x000000030400720c */ /* 0x040fe20003fa6270 */
[----:B------:R3:W1:Y:S01]  /*13c00*/  MUFU.TANH R172, R11 ;  /* 0x0000000b00ac7308 */ /* 0x0006620000002400 */
[----:B------:R-:W-:Y:S02]  /*13c10*/  ISETP.GE.AND P0, PT, R4, R117, PT ;  /* 0x000000750400720c */ /* 0x000fe40003f06270 */
[----:B------:R-:W-:Y:S02]  /*13c20*/  IADD3 R4, R24, 0x41, RZ ;  /* 0x0000004118047810 */ /* 0x000fe40007ffe0ff */
[----:B----4-:R-:W-:Y:S02]  /*13c30*/  FSEL R182, R182, -INF , !P1 ;  /* 0xff800000b6b67808 */ /* 0x010fe40004800000 */
[----:B-----5:R-:W-:Y:S01]  /*13c40*/  FSEL R176, R176, -INF , !P3 ;  /* 0xff800000b0b07808 */ /* 0x020fe20005800000 */
[----:B------:R-:W4:Y:S01]  /*13c50*/  MUFU.TANH R170, R6 ;  /* 0x0000000600aa7308 */ /* 0x000f220000002400 */
[----:B------:R-:W-:-:S02]  /*13c60*/  ISETP.GE.AND P1, PT, R4, R3, PT ;  /* 0x000000030400720c */ /* 0x000fc40003f26270 */
[----:B------:R-:W-:Y:S02]  /*13c70*/  ISETP.GE.AND P3, PT, R4, R117, PT ;  /* 0x000000750400720c */ /* 0x000fe40003f66270 */
[----:B------:R-:W-:Y:S02]  /*13c80*/  IADD3 R4, R24, 0x48, RZ ;  /* 0x0000004818047810 */ /* 0x000fe40007ffe0ff */
[----:B------:R-:W-:Y:S01]  /*13c90*/  FSEL R180, R180, -INF , !P4 ;  /* 0xff800000b4b47808 */ /* 0x000fe20006000000 */
[----:B------:R-:W5:Y:S01]  /*13ca0*/  MUFU.TANH R168, R7 ;  /* 0x0000000700a87308 */ /* 0x000f620000002400 */
[----:B------:R-:W-:Y:S01]  /*13cb0*/  FSEL R178, R178, -INF , !P6 ;  /* 0xff800000b2b27808 */ /* 0x000fe20007000000 */
[----:B---3--:R-:W-:Y:S01]  /*13cc0*/  LDSM.16.M88.4 R8, [R146+0x6c00] ;  /* 0x006c00009208783b */ /* 0x008fe20000000200 */
[C---:B------:R-:W-:Y:S02]  /*13cd0*/  ISETP.GE.AND P4, PT, R4.reuse, R3, PT ;  /* 0x000000030400720c */ /* 0x040fe40003f86270 */
[----:B------:R-:W-:-:S02]  /*13ce0*/  ISETP.GE.AND P6, PT, R4, R117, PT ;  /* 0x000000750400720c */ /* 0x000fc40003fc6270 */
[----:B------:R-:W-:Y:S01]  /*13cf0*/  IADD3 R4, R24, 0x49, RZ ;  /* 0x0000004918047810 */ /* 0x000fe20007ffe0ff */
[----:B------:R-:W3:Y:S01]  /*13d00*/  MUFU.TANH R165, R48 ;  /* 0x0000003000a57308 */ /* 0x000ee20000002400 */
[----:B------:R-:W-:Y:S02]  /*13d10*/  FSEL R175, R175, -INF , !P5 ;  /* 0xff800000afaf7808 */ /* 0x000fe40006800000 */
[----:B------:R-:W-:Y:S02]  /*13d20*/  FSEL R173, R173, -INF , !P1 ;  /* 0xff800000adad7808 */ /* 0x000fe40004800000 */
[C---:B------:R-:W-:Y:S02]  /*13d30*/  ISETP.GE.AND P5, PT, R4.reuse, R3, PT ;  /* 0x000000030400720c */ /* 0x040fe40003fa6270 */
[----:B------:R-:W-:Y:S01]  /*13d40*/  ISETP.GE.AND P1, PT, R4, R117, PT ;  /* 0x000000750400720c */ /* 0x000fe20003f26270 */
[----:B------:R-:W3:Y:S01]  /*13d50*/  MUFU.TANH R155, R49 ;  /* 0x00000031009b7308 */ /* 0x000ee20000002400 */
[----:B------:R-:W-:-:S02]  /*13d60*/  IADD3 R4, R24, 0x50, RZ ;  /* 0x0000005018047810 */ /* 0x000fc40007ffe0ff */
[----:B-1----:R-:W-:Y:S02]  /*13d70*/  FSEL R171, R171, -INF , !P4 ;  /* 0xff800000abab7808 */ /* 0x002fe40006000000 */
[----:B------:R-:W-:Y:S02]  /*13d80*/  FSEL R169, R169, -INF , !P5 ;  /* 0xff800000a9a97808 */ /* 0x000fe40006800000 */
[C---:B------:R-:W-:Y:S01]  /*13d90*/  ISETP.GE.AND P4, PT, R4.reuse, R3, PT ;  /* 0x000000030400720c */ /* 0x040fe20003f86270 */
[----:B------:R-:W1:Y:S01]  /*13da0*/  MUFU.TANH R167, R44 ;  /* 0x0000002c00a77308 */ /* 0x000e620000002400 */
[----:B------:R-:W-:Y:S02]  /*13db0*/  ISETP.GE.AND P5, PT, R4, R117, PT ;  /* 0x000000750400720c */ /* 0x000fe40003fa6270 */
[----:B------:R-:W-:Y:S02]  /*13dc0*/  IADD3 R4, R24, 0x51, RZ ;  /* 0x0000005118047810 */ /* 0x000fe40007ffe0ff */
[----:B--2---:R-:W-:-:S02]  /*13dd0*/  FSEL R174, R174, -INF , !P0 ;  /* 0xff800000aeae7808 */ /* 0x004fc40004000000 */
[----:B------:R-:W-:Y:S01]  /*13de0*/  FSEL R172, R172, -INF , !P3 ;  /* 0xff800000acac7808 */ /* 0x000fe20005800000 */
[----:B------:R-:W2:Y:S01]  /*13df0*/  MUFU.TANH R166, R50 ;  /* 0x0000003200a67308 */ /* 0x000ea20000002400 */
[C---:B------:R-:W-:Y:S02]  /*13e00*/  ISETP.GE.AND P0, PT, R4.reuse, R3, PT ;  /* 0x000000030400720c */ /* 0x040fe40003f06270 */
[----:B------:R-:W-:Y:S02]  /*13e10*/  ISETP.GE.AND P3, PT, R4, R117, PT ;  /* 0x000000750400720c */ /* 0x000fe40003f66270 */
[----:B------:R-:W-:Y:S02]  /*13e20*/  IADD3 R4, R24, 0x58, RZ ;  /* 0x0000005818047810 */ /* 0x000fe40007ffe0ff */
[----:B----4-:R-:W-:Y:S01]  /*13e30*/  FSEL R170, R170, -INF , !P6 ;  /* 0xff800000aaaa7808 */ /* 0x010fe20007000000 */
[----:B------:R-:W4:Y:S01]  /*13e40*/  MUFU.TANH R164, R51 ;  /* 0x0000003300a47308 */ /* 0x000f220000002400 */
[----:B-----5:R-:W-:-:S02]  /*13e50*/  FSEL R168, R168, -INF , !P1 ;  /* 0xff800000a8a87808 */ /* 0x020fc40004800000 */
[C---:B------:R-:W-:Y:S02]  /*13e60*/  ISETP.GE.AND P6, PT, R4.reuse, R3, PT ;  /* 0x000000030400720c */ /* 0x040fe40003fc6270 */
[----:B------:R-:W-:Y:S02]  /*13e70*/  ISETP.GE.AND P1, PT, R4, R117, PT ;  /* 0x000000750400720c */ /* 0x000fe40003f26270 */
[----:B------:R-:W-:Y:S01]  /*13e80*/  IADD3 R4, R24, 0x59, RZ ;  /* 0x0000005918047810 */ /* 0x000fe20007ffe0ff */
[----:B------:R-:W5:Y:S01]  /*13e90*/  MUFU.TANH R154, R46 ;  /* 0x0000002e009a7308 */ /* 0x000f620000002400 */
[----:B---3--:R-:W-:Y:S02]  /*13ea0*/  FSEL R165, R165, -INF , !P4 ;  /* 0xff800000a5a57808 */ /* 0x008fe40006000000 */
[----:B------:R-:W-:Y:S02]  /*13eb0*/  FSEL R155, R155, -INF , !P0 ;  /* 0xff8000009b9b7808 */ /* 0x000fe40004000000 */
[----:B------:R-:W-:-:S02]  /*13ec0*/  ISETP.GE.AND P4, PT, R4, R3, PT ;  /* 0x000000030400720c */ /* 0x000fc40003f86270 */
[----:B------:R-:W-:Y:S02]  /*13ed0*/  ISETP.GE.AND P0, PT, R4, R117, PT ;  /* 0x000000750400720c */ /* 0x000fe40003f06270 */
[----:B------:R-:W3:Y:S01]  /*13ee0*/  LDSM.16.M88.4 R4, [R118+0x4c00] ;  /* 0x004c00007604783b */ /* 0x000ee20000000200 */
[----:B-1----:R-:W-:Y:S02]  /*13ef0*/  FSEL R167, R167, -INF , !P6 ;  /* 0xff800000a7a77808 */ /* 0x002fe40007000000 */
[----:B--2---:R-:W-:Y:S02]  /*13f00*/  FSEL R166, R166, -INF , !P5 ;  /* 0xff800000a6a67808 */ /* 0x004fe40006800000 */
[----:B----4-:R-:W-:Y:S02]  /*13f10*/  FSEL R164, R164, -INF , !P3 ;  /* 0xff800000a4a47808 */ /* 0x010fe40005800000 */
[----:B-----5:R-:W-:Y:S01]  /*13f20*/  FSEL R154, R154, -INF , !P1 ;  /* 0xff8000009a9a7808 */ /* 0x020fe20004800000 */
[C---:B---3--:R-:W-:Y:S08]  /*13f30*/  HMMA.16816.F32 R140, R132.reuse, R4, R140 ;  /* 0x00000004848c723c */ /* 0x048ff0000000188c */
[----:B------:R-:W-:Y:S01]  /*13f40*/  HMMA.16816.F32 R52, R132, R6, R52 ;  /* 0x000000068434723c */ /* 0x000fe20000001834 */
[----:B------:R-:W1:Y:S11]  /*13f50*/  LDSM.16.M88.4 R4, [R146+0x6800] ;  /* 0x006800009204783b */ /* 0x000e760000000200 */
[----:B------:R-:W-:Y:S04]  /*13f60*/  @!UPT UIADD3 URZ, URZ, URZ, URZ ;  /* 0x0000003f3f3ff290 */ /* 0x000fe8000fffe03f */
[C---:B------:R-:W-:Y:S08]  /*13f70*/  HMMA.16816.F32 R140, R120.reuse, R8, R140 ;  /* 0x00000008788c723c */ /* 0x040ff0000000188c */
[C---:B------:R-:W-:Y:S01]  /*13f80*/  HMMA.16816.F32 R52, R120.reuse, R10, R52 ;  /* 0x0000000a7834723c */ /* 0x040fe20000001834 */
[----:B------:R-:W2:Y:S07]  /*13f90*/  LDSM.16.M88.4 R8, [R118+0x6800] ;  /* 0x006800007608783b */ /* 0x000eae0000000200 */
[C---:B-1----:R-:W-:Y:S08]  /*13fa0*/  HMMA.16816.F32 R124, R120.reuse, R4, R124 ;  /* 0x00000004787c723c */ /* 0x042ff0000000187c */
[----:B------:R-:W-:Y:S01]  /*13fb0*/  HMMA.16816.F32 R128, R120, R6, R128 ;  /* 0x000000067880723c */ /* 0x000fe20000001880 */
[----:B------:R-:W1:Y:S11]  /*13fc0*/  LDSM.16.M88.4 R4, [R118+0x6c00] ;  /* 0x006c00007604783b */ /* 0x000e760000000200 */
[----:B------:R-:W-:Y:S04]  /*13fd0*/  @!UPT UIADD3 URZ, URZ, URZ, URZ ;  /* 0x0000003f3f3ff290 */ /* 0x000fe8000fffe03f */
[C---:B--2---:R-:W-:Y:S08]  /*13fe0*/  HMMA.16816.F32 R124, R64.reuse, R8, R124 ;  /* 0x00000008407c723c */ /* 0x044ff0000000187c */
[C---:B------:R-:W-:Y:S01]  /*13ff0*/  HMMA.16816.F32 R128, R64.reuse, R10, R128 ;  /* 0x0000000a4080723c */ /* 0x040fe20000001880 */
[----:B------:R-:W2:Y:S07]  /*14000*/  LDSM.16.M88.4 R8, [R146+0x8800] ;  /* 0x008800009208783b */ /* 0x000eae0000000200 */
[C---:B-1----:R-:W-:Y:S08]  /*14010*/  HMMA.16816.F32 R140, R64.reuse, R4, R140 ;  /* 0x00000004408c723c */ /* 0x042ff0000000188c */
[----:B------:R-:W-:Y:S01]  /*14020*/  HMMA.16816.F32 R52, R64, R6, R52 ;  /* 0x000000064034723c */ /* 0x000fe20000001834 */
[----:B------:R-:W1:Y:S07]  /*14030*/  LDSM.16.M88.4 R4, [R118+0x8800] ;  /* 0x008800007604783b */ /* 0x000e6e0000000200 */
[C---:B--2---:R-:W-:Y:S08]  /*14040*/  HMMA.16816.F32 R124, R60.reuse, R8, R124 ;  /* 0x000000083c7c723c */ /* 0x044ff0000000187c */
[----:B------:R-:W-:Y:S01]  /*14050*/  HMMA.16816.F32 R128, R60, R10, R128 ;  /* 0x0000000a3c80723c */ /* 0x000fe20000001880 */
[----:B------:R-:W2:Y:S01]  /*14060*/  LDSM.16.M88.4 R8, [R118+0x8c00] ;  /* 0x008c00007608783b */ /* 0x000ea20000000200 */
[----:B------:R-:W-:-:S06]  /*14070*/  DEPBAR.LE SB0, 0x0 ;  /* 0x000080000000791a */ /* 0x000fcc0000000000 */
[C---:B------:R-:W-:Y:S07]  /*14080*/  HMMA.16816.F32 R140, R60.reuse, R12, R140 ;  /* 0x0000000c3c8c723c */ /* 0x040fee000000188c */
[----:B------:R-:W-:Y:S01]  /*14090*/  FMUL.FTZ R12, R45, c[0x0][0x2ec] ;  /* 0x0000bb002d0c7a20 */ /* 0x000fe20000410000 */
[----:B------:R-:W-:Y:S01]  /*140a0*/  HMMA.16816.F32 R52, R60, R14, R52 ;  /* 0x0000000e3c34723c */ /* 0x000fe20000001834 */
[----:B------:R-:W-:-:S04]  /*140b0*/  FMUL.FTZ R13, R47, c[0x0][0x2ec] ;  /* 0x0000bb002f0d7a20 */ /* 0x000fc80000410000 */
[----:B------:R-:W3:Y:S03]  /*140c0*/  MUFU.TANH R12, R12 ;  /* 0x0000000c000c7308 */ /* 0x000ee60000002400 */
[C---:B-1----:R-:W-:Y:S05]  /*140d0*/  HMMA.16816.F32 R128, R56.reuse, R6, R128 ;  /* 0x000000063880723c */ /* 0x042fea0000001880 */
[----:B------:R-:W1:Y:S03]  /*140e0*/  MUFU.TANH R13, R13 ;  /* 0x0000000d000d7308 */ /* 0x000e660000002400 */
[C---:B------:R-:W-:Y:S08]  /*140f0*/  HMMA.16816.F32 R124, R56.reuse, R4, R124 ;  /* 0x00000004387c723c */ /* 0x040ff0000000187c */
[C---:B--2---:R-:W-:Y:S08]  /*14100*/  HMMA.16816.F32 R4, R56.reuse, R8, R140 ;  /* 0x000000083804723c */ /* 0x044ff0000000188c */
[----:B------:R-:W-:Y:S01]  /*14110*/  FMUL.FTZ R130, R130, c[0x0][0x2ec] ;  /* 0x0000bb0082827a20 */ /* 0x000fe20000410000 */
[----:B------:R-:W-:Y:S01]  /*14120*/  HMMA.16816.F32 R52, R56, R10, R52 ;  /* 0x0000000a3834723c */ /* 0x000fe20000001834 */
[----:B------:R-:W-:Y:S01]  /*14130*/  FMUL.FTZ R128, R128, c[0x0][0x2ec] ;  /* 0x0000bb0080807a20 */ /* 0x000fe20000410000 */
[----:B---3--:R-:W-:Y:S01]  /*14140*/  FSEL R143, R12, -INF , !P4 ;  /* 0xff8000000c8f7808 */ /* 0x008fe20006000000 */
[----:B------:R-:W2:Y:S01]  /*14150*/  MUFU.TANH R134, R130 ;  /* 0x0000008200867308 */ /* 0x000ea20000002400 */
[----:B------:R-:W-:Y:S01]  /*14160*/  FMUL.FTZ R129, R129, c[0x0][0x2ec] ;  /* 0x0000bb0081817a20 */ /* 0x000fe20000410000 */
[----:B-1----:R-:W-:Y:S01]  /*14170*/  FSEL R142, R13, -INF , !P0 ;  /* 0xff8000000d8e7808 */ /* 0x002fe20004000000 */
[----:B------:R-:W-:Y:S01]  /*14180*/  FMUL.FTZ R131, R131, c[0x0][0x2ec] ;  /* 0x0000bb0083837a20 */ /* 0x000fe20000410000 */
[----:B------:R-:W-:Y:S01]  /*14190*/  IADD3 R8, R24, 0x61, RZ ;  /* 0x0000006118087810 */ /* 0x000fe20007ffe0ff */
[----:B------:R-:W-:Y:S01]  /*141a0*/  FMUL.FTZ R124, R124, c[0x0][0x2ec] ;  /* 0x0000bb007c7c7a20 */ /* 0x000fe20000410000 */
[----:B------:R-:W-:Y:S01]  /*141b0*/  IADD3 R10, R24, 0x69, RZ ;  /* 0x00000069180a7810 */ /* 0x000fe20007ffe0ff */
[----:B------:R-:W-:Y:S01]  /*141c0*/  FMUL.FTZ R125, R125, c[0x0][0x2ec] ;  /* 0x0000bb007d7d7a20 */ /* 0x000fe20000410000 */
[----:B------:R-:W-:Y:S01]  /*141d0*/  MUFU.TANH R135, R128 ;  /* 0x0000008000877308 */ /* 0x000fe20000002400 */
[----:B------:R-:W-:Y:S01]  /*141e0*/  FMUL.FTZ R126, R126, c[0x0][0x2ec] ;  /* 0x0000bb007e7e7a20 */ /* 0x000fe20000410000 */
[C---:B------:R-:W-:Y:S01]  /*141f0*/  ISETP.GE.AND P5, PT, R8.reuse, R3, PT ;  /* 0x000000030800720c */ /* 0x040fe20003fa6270 */
[----:B------:R-:W-:Y:S01]  /*14200*/  FMUL.FTZ R127, R127, c[0x0][0x2ec] ;  /* 0x0000bb007f7f7a20 */ /* 0x000fe20000410000 */
[----:B------:R-:W-:Y:S01]  /*14210*/  ISETP.GE.AND P3, PT, R8, R117, PT ;  /* 0x000000750800720c */ /* 0x000fe20003f66270 */
[----:B------:R-:W-:Y:S01]  /*14220*/  FMUL.FTZ R123, R4, c[0x0][0x2ec] ;  /* 0x0000bb00047b7a20 */ /* 0x000fe20000410000 */
[----:B------:R-:W-:Y:S01]  /*14230*/  IADD3 R4, R24, 0x60, RZ ;  /* 0x0000006018047810 */ /* 0x000fe20007ffe0ff */
[----:B------:R-:W-:Y:S01]  /*14240*/  FMUL.FTZ R5, R5, c[0x0][0x2ec] ;  /* 0x0000bb0005057a20 */ /* 0x000fe20000410000 */
[----:B------:R-:W1:Y:S01]  /*14250*/  MUFU.TANH R139, R124 ;  /* 0x0000007c008b7308 */ /* 0x000e620000002400 */
[----:B------:R-:W-:Y:S01]  /*14260*/  FMUL.FTZ R7, R7, c[0x0][0x2ec] ;  /* 0x0000bb0007077a20 */ /* 0x000fe20000410000 */
[----:B------:R-:W-:-:S02]  /*14270*/  ISETP.GE.AND P6, PT, R4, R3, PT ;  /* 0x000000030400720c */ /* 0x000fc40003fc6270 */
[-C--:B------:R-:W-:Y:S01]  /*14280*/  ISETP.GE.AND P4, PT, R4, R117.reuse, PT ;  /* 0x000000750400720c */ /* 0x080fe20003f86270 */
[----:B------:R-:W-:Y:S01]  /*14290*/  FMUL.FTZ R52, R52, c[0x0][0x2ec] ;  /* 0x0000bb0034347a20 */ /* 0x000fe20000410000 */
[----:B------:R-:W-:Y:S01]  /*142a0*/  IADD3 R4, R24, 0x68, RZ ;  /* 0x0000006818047810 */ /* 0x000fe20007ffe0ff */
[----:B------:R-:W-:Y:S01]  /*142b0*/  FMUL.FTZ R53, R53, c[0x0][0x2ec] ;  /* 0x0000bb0035357a20 */ /* 0x000fe20000410000 */
[----:B------:R-:W3:Y:S01]  /*142c0*/  MUFU.TANH R137, R125 ;  /* 0x0000007d00897308 */ /* 0x000ee20000002400 */
[----:B------:R-:W-:Y:S01]  /*142d0*/  FMUL.FTZ R54, R54, c[0x0][0x2ec] ;  /* 0x0000bb0036367a20 */ /* 0x000fe20000410000 */
[C---:B------:R-:W-:Y:S01]  /*142e0*/  ISETP.GE.AND P0, PT, R4.reuse, R117, PT ;  /* 0x000000750400720c */ /* 0x040fe20003f06270 */
[----:B------:R-:W-:Y:S01]  /*142f0*/  FMUL.FTZ R55, R55, c[0x0][0x2ec] ;  /* 0x0000bb0037377a20 */ /* 0x000fe20000410000 */
[----:B------:R-:W-:Y:S02]  /*14300*/  ISETP.GE.AND P1, PT, R4, R3, PT ;  /* 0x000000030400720c */ /* 0x000fe40003f26270 */
[----:B--2---:R-:W-:-:S02]  /*14310*/  FSEL R134, R134, -INF , !P0 ;  /* 0xff80000086867808 */ /* 0x004fc40004000000 */
[----:B------:R-:W2:Y:S01]  /*14320*/  MUFU.TANH R138, R126 ;  /* 0x0000007e008a7308 */ /* 0x000ea20000002400 */
[----:B------:R-:W-:Y:S02]  /*14330*/  ISETP.GT.AND P0, PT, R159, R148, PT ;  /* 0x000000949f00720c */ /* 0x000fe40003f04270 */
[C---:B------:R-:W-:Y:S02]  /*14340*/  IADD3 R8, R24.reuse, 0x70, RZ ;  /* 0x0000007018087810 */ /* 0x040fe40007ffe0ff */
[----:B------:R-:W-:Y:S02]  /*14350*/  IADD3 R4, R24, 0x78, RZ ;  /* 0x0000007818047810 */ /* 0x000fe40007ffe0ff */
[----:B-1----:R-:W-:Y:S01]  /*14360*/  FSEL R139, R139, -INF , !P6 ;  /* 0xff8000008b8b7808 */ /* 0x002fe20007000000 */
[----:B------:R1:W4:Y:S01]  /*14370*/  MUFU.TANH R136, R127 ;  /* 0x0000007f00887308 */ /* 0x0003220000002400 */
[----:B---3--:R-:W-:Y:S02]  /*14380*/  FSEL R137, R137, -INF , !P5 ;  /* 0xff80000089897808 */ /* 0x008fe40006800000 */
[----:B------:R-:W-:-:S02]  /*14390*/  FSEL R135, R135, -INF , !P1 ;  /* 0xff80000087877808 */ /* 0x000fc40004800000 */
[-C--:B------:R-:W-:Y:S02]  /*143a0*/  ISETP.GE.AND P6, PT, R10, R3.reuse, PT ;  /* 0x000000030a00720c */ /* 0x080fe40003fc6270 */
[----:B------:R-:W-:Y:S01]  /*143b0*/  ISETP.GE.AND P5, PT, R8, R3, PT ;  /* 0x000000030800720c */ /* 0x000fe20003fa6270 */
[----:B------:R-:W3:Y:S01]  /*143c0*/  MUFU.TANH R133, R129 ;  /* 0x0000008100857308 */ /* 0x000ee20000002400 */
[----:B--2---:R-:W-:Y:S01]  /*143d0*/  FSEL R138, R138, -INF , !P4 ;  /* 0xff8000008a8a7808 */ /* 0x004fe20006000000 */
[----:B-1----:R-:W-:-:S06]  /*143e0*/  FMUL.FTZ R127, R6, c[0x0][0x2ec] ;  /* 0x0000bb00067f7a20 */ /* 0x002fcc0000410000 */
[----:B------:R-:W1:Y:S01]  /*143f0*/  MUFU.TANH R123, R123 ;  /* 0x0000007b007b7308 */ /* 0x000e620000002400 */
[C---:B------:R-:W-:Y:S02]  /*14400*/  IADD3 R6, R24.reuse, 0x71, RZ ;  /* 0x0000007118067810 */ /* 0x040fe40007ffe0ff */
[----:B------:R-:W-:Y:S02]  /*14410*/  IADD3 R24, R24, 0x79, RZ ;  /* 0x0000007918187810 */ /* 0x000fe40007ffe0ff */
[----:B----4-:R-:W-:Y:S02]  /*14420*/  FSEL R136, R136, -INF , !P3 ;  /* 0xff80000088887808 */ /* 0x010fe40005800000 */
[-C--:B------:R-:W-:Y:S01]  /*14430*/  ISETP.GE.AND P4, PT, R6, R3.reuse, PT ;  /* 0x000000030600720c */ /* 0x080fe20003f86270 */
[----:B------:R-:W2:Y:S01]  /*14440*/  MUFU.TANH R122, R5 ;  /* 0x00000005007a7308 */ /* 0x000ea20000002400 */
[-C--:B------:R-:W-:Y:S02]  /*14450*/  ISETP.GE.AND P3, PT, R4, R3.reuse, PT ;  /* 0x000000030400720c */ /* 0x080fe40003f66270 */
[----:B------:R-:W-:-:S02]  /*14460*/  ISETP.GE.AND P1, PT, R24, R3, PT ;  /* 0x000000031800720c */ /* 0x000fc40003f26270 */
[----:B---3--:R-:W-:Y:S02]  /*14470*/  FSEL R133, R133, -INF , !P6 ;  /* 0xff80000085857808 */ /* 0x008fe40007000000 */
[-C--:B------:R-:W-:Y:S01]  /*14480*/  ISETP.GE.AND P6, PT, R10, R117.reuse, PT ;  /* 0x000000750a00720c */ /* 0x080fe20003fc6270 */
        /* <DEDUP_REMOVED lines=82> */
.L_x_2908:
[----:B------:R-:W-:-:S05]  /*149b0*/  IMAD.MOV.U32 R8, RZ, RZ, c[0x0][0x198] ;  /* 0x00006600ff087624 */ /* 0x000fca00078e00ff */
[----:B------:R-:W-:-:S04]  /*149c0*/  LEA R8, -R8, RZ, 0x7 ;  /* 0x000000ff08087211 */ /* 0x000fc800078e39ff */
[----:B------:R-:W-:Y:S02]  /*149d0*/  SHF.R.S32.HI R4, RZ, 0x1f, R8 ;  /* 0x0000001fff047819 */ /* 0x000fe40000011408 */
.L_x_2909:
        /* <DEDUP_REMOVED lines=28> */
.L_x_2907:
        /* <DEDUP_REMOVED lines=92> */
[----:B------:R-:W-:Y:S02]  /*15160*/  FFMA.FTZ R117, R20, c[0x0][0x23c], -R129 ;  /* 0x00008f0014757a23 */ /* 0x000fe40000010881 */
[----:B------:R-:W-:Y:S01]  /*15170*/  FMUL.FTZ R131, R0, c[0x0][0x23c] ;  /* 0x00008f0000837a20 */ /* 0x000fe20000410000 */
[----:B------:R-:W1:Y:S01]  /*15180*/  LDSM.16.MT88.4 R20, [R116+0x9000] ;  /* 0x009000007414783b */ /* 0x000e620000004200 */
[----:B------:R-:W-:-:S02]  /*15190*/  FFMA.FTZ R140, R27, c[0x0][0x23c], -R130 ;  /* 0x00008f001b8c7a23 */ /* 0x000fc40000010882 */
[--C-:B------:R-:W-:Y:S01]  /*151a0*/  FFMA.FTZ R59, R25, c[0x0][0x23c], -R130.reuse ;  /* 0x00008f00193b7a23 */ /* 0x100fe20000010882 */
[----:B------:R-:W2:Y:S01]  /*151b0*/  MUFU.EX2 R57, R57 ;  /* 0x0000003900397308 */ /* 0x000ea20000000800 */
[--C-:B------:R-:W-:Y:S02]  /*151c0*/  FFMA.FTZ R128, R17, c[0x0][0x23c], -R129.reuse ;  /* 0x00008f0011807a23 */ /* 0x100fe40000010881 */
[----:B------:R-:W-:Y:S02]  /*151d0*/  FMUL.FTZ R141, R141, c[0x0][0x23c] ;  /* 0x00008f008d8d7a20 */ /* 0x000fe40000410000 */
[----:B------:R-:W-:Y:S02]  /*151e0*/  FFMA.FTZ R0, R16, c[0x0][0x23c], -R129 ;  /* 0x00008f0010007a23 */ /* 0x000fe40000010881 */
[--C-:B------:R-:W-:Y:S01]  /*151f0*/  FFMA.FTZ R2, R195, c[0x0][0x23c], -R130.reuse ;  /* 0x00008f00c3027a23 */ /* 0x100fe20000010882 */
[----:B------:R-:W-:Y:S01]  /*15200*/  MUFU.EX2 R140, R140 ;  /* 0x0000008c008c7308 */ /* 0x000fe20000000800 */
[----:B------:R-:W-:-:S02]  /*15210*/  FFMA.FTZ R179, R179, c[0x0][0x23c], -R130 ;  /* 0x00008f00b3b37a23 */ /* 0x000fc40000010882 */
[--C-:B------:R-:W-:Y:S02]  /*15220*/  FFMA.FTZ R175, R175, c[0x0][0x23c], -R130.reuse ;  /* 0x00008f00afaf7a23 */ /* 0x100fe40000010882 */
[--C-:B------:R-:W-:Y:S02]  /*15230*/  FFMA.FTZ R171, R171, c[0x0][0x23c], -R130.reuse ;  /* 0x00008f00abab7a23 */ /* 0x100fe40000010882 */
[--C-:B------:R-:W-:Y:S01]  /*15240*/  FFMA.FTZ R172, R172, c[0x0][0x23c], -R129.reuse ;  /* 0x00008f00acac7a23 */ /* 0x100fe20000010881 */
[----:B------:R-:W3:Y:S01]  /*15250*/  MUFU.EX2 R59, R59 ;  /* 0x0000003b003b7308 */ /* 0x000ee20000000800 */
        /* <DEDUP_REMOVED lines=13> */
[----:B------:R-:W-:Y:S02]  /*15330*/  FFMA.FTZ R121, R121, c[0x0][0x23c], -R130 ;  /* 0x00008f0079797a23 */ /* 0x000fe40000010882 */
[----:B------:R-:W-:Y:S01]  /*15340*/  MUFU.EX2 R117, R117 ;  /* 0x0000007500757308 */ /* 0x000fe20000000800 */
[--C-:B------:R-:W-:Y:S02]  /*15350*/  FFMA.FTZ R127, R127, c[0x0][0x23c], -R129.reuse ;  /* 0x00008f007f7f7a23 */ /* 0x100fe40000010881 */
[--C-:B------:R-:W-:Y:S02]  /*15360*/  FFMA.FTZ R126, R126, c[0x0][0x23c], -R129.reuse ;  /* 0x00008f007e7e7a23 */ /* 0x100fe40000010881 */
[--C-:B------:R-:W-:Y:S02]  /*15370*/  FFMA.FTZ R125, R125, c[0x0][0x23c], -R129.reuse ;  /* 0x00008f007d7d7a23 */ /* 0x100fe40000010881 */
[----:B------:R-:W-:Y:S01]  /*15380*/  FFMA.FTZ R124, R124, c[0x0][0x23c], -R129 ;  /* 0x00008f007c7c7a23 */ /* 0x000fe20000010881 */
[----:B------:R-:W3:Y:S01]  /*15390*/  MUFU.EX2 R141, R141 ;  /* 0x0000008d008d7308 */ /* 0x000ee20000000800 */
[----:B--2---:R-:W-:-:S07]  /*153a0*/  F2FP.PACK_AB R5, R58, R128 ;  /* 0x000000803a05723e */ /* 0x004fce00000000ff */
[----:B------:R-:W2:Y:S08]  /*153b0*/  MUFU.EX2 R131, R131 ;  /* 0x0000008300837308 */ /* 0x000eb00000000800 */
[----:B------:R-:W4:Y:S01]  /*153c0*/  MUFU.EX2 R0, R0 ;  /* 0x0000000000007308 */ /* 0x000f220000000800 */
[-C--:B---3--:R-:W-:Y:S02]  /*153d0*/  FMUL.FTZ R32, R88, R141.reuse ;  /* 0x0000008d58207220 */ /* 0x088fe40000410000 */
[----:B------:R-:W-:-:S02]  /*153e0*/  FMUL.FTZ R33, R89, R141 ;  /* 0x0000008d59217220 */ /* 0x000fc40000410000 */
[-C--:B------:R-:W-:Y:S02]  /*153f0*/  FMUL.FTZ R84, R84, R141.reuse ;  /* 0x0000008d54547220 */ /* 0x080fe40000410000 */
[----:B------:R-:W-:Y:S01]  /*15400*/  FMUL.FTZ R85, R85, R141 ;  /* 0x0000008d55557220 */ /* 0x000fe20000410000 */
[----:B------:R-:W-:Y:S01]  /*15410*/  MUFU.EX2 R2, R2 ;  /* 0x0000000200027308 */ /* 0x000fe20000000800 */
[-C--:B--2---:R-:W-:Y:S02]  /*15420*/  FMUL.FTZ R34, R90, R131.reuse ;  /* 0x000000835a227220 */ /* 0x084fe40000410000 */
        /* <DEDUP_REMOVED lines=19> */
[----:B------:R-:W-:Y:S01]  /*15560*/  FFMA.FTZ R85, R41, c[0x0][0x23c], -R130 ;  /* 0x00008f0029557a23 */ /* 0x000fe20000010882 */
[----:B------:R-:W-:Y:S01]  /*15570*/  HMMA.16816.F32 R8, R4, R12, R8 ;  /* 0x0000000c0408723c */ /* 0x000fe20000001808 */
[-C--:B------:R-:W-:Y:S02]  /*15580*/  FMUL.FTZ R26, R98, R131.reuse ;  /* 0x00000083621a7220 */ /* 0x080fe40000410000 */
[----:B------:R-:W-:Y:S01]  /*15590*/  FMUL.FTZ R27, R99, R131 ;  /* 0x00000083631b7220 */ /* 0x000fe20000410000 */
[----:B------:R-:W-:Y:S01]  /*155a0*/  MUFU.EX2 R172, R172 ;  /* 0x000000ac00ac7308 */ /* 0x000fe20000000800 */
[----:B------:R-:W-:-:S02]  /*155b0*/  FMUL.FTZ R40, R80, R141 ;  /* 0x0000008d50287220 */ /* 0x000fc40000410000 */
[----:B------:R-:W-:Y:S01]  /*155c0*/  FMUL.FTZ R41, R81, R141 ;  /* 0x0000008d51297220 */ /* 0x000fe20000410000 */
[C---:B-1----:R-:W-:Y:S01]  /*155d0*/  HMMA.16816.F32 R16, R4.reuse, R20, R16 ;  /* 0x000000140410723c */ /* 0x042fe20000001810 */
[-C--:B------:R-:W-:Y:S02]  /*155e0*/  FMUL.FTZ R42, R82, R131.reuse ;  /* 0x00000083522a7220 */ /* 0x080fe40000410000 */
[----:B------:R-:W-:Y:S01]  /*155f0*/  FMUL.FTZ R43, R83, R131 ;  /* 0x00000083532b7220 */ /* 0x000fe20000410000 */
[----:B------:R-:W-:Y:S01]  /*15600*/  MUFU.EX2 R85, R85 ;  /* 0x0000005500557308 */ /* 0x000fe20000000800 */
[-C--:B------:R-:W-:Y:S02]  /*15610*/  FMUL.FTZ R108, R108, R141.reuse ;  /* 0x0000008d6c6c7220 */ /* 0x080fe40000410000 */
[----:B------:R-:W-:Y:S01]  /*15620*/  FMUL.FTZ R109, R109, R141 ;  /* 0x0000008d6d6d7220 */ /* 0x000fe20000410000 */
[----:B------:R-:W-:Y:S01]  /*15630*/  HMMA.16816.F32 R24, R4, R28, R24 ;  /* 0x0000001c0418723c */ /* 0x000fe20000001818 */
[----:B------:R-:W-:-:S02]  /*15640*/  FMUL.FTZ R110, R110, R131 ;  /* 0x000000836e6e7220 */ /* 0x000fc40000410000 */
[----:B------:R-:W-:Y:S01]  /*15650*/  FMUL.FTZ R111, R111, R131 ;  /* 0x000000836f6f7220 */ /* 0x000fe20000410000 */
[----:B------:R-:W-:Y:S01]  /*15660*/  MUFU.EX2 R170, R170 ;  /* 0x000000aa00aa7308 */ /* 0x000fe20000000800 */
[-C--:B------:R-:W-:Y:S02]  /*15670*/  FMUL.FTZ R100, R100, R141.reuse ;  /* 0x0000008d64647220 */ /* 0x080fe40000410000 */
[----:B------:R-:W-:Y:S01]  /*15680*/  FMUL.FTZ R101, R101, R141 ;  /* 0x0000008d65657220 */ /* 0x000fe20000410000 */
[----:B------:R-:W-:Y:S01]  /*15690*/  HMMA.16816.F32 R40, R4, R44, R40 ;  /* 0x0000002c0428723c */ /* 0x000fe20000001828 */
[-C--:B------:R-:W-:Y:S02]  /*156a0*/  FMUL.FTZ R102, R102, R131.reuse ;  /* 0x0000008366667220 */ /* 0x080fe40000410000 */
[----:B------:R-:W-:Y:S01]  /*156b0*/  FMUL.FTZ R103, R103, R131 ;  /* 0x0000008367677220 */ /* 0x000fe20000410000 */
[----:B------:R-:W-:Y:S01]  /*156c0*/  MUFU.EX2 R165, R165 ;  /* 0x000000a500a57308 */ /* 0x000fe20000000800 */
[----:B------:R-:W-:-:S02]  /*156d0*/  FMUL.FTZ R92, R92, R141 ;  /* 0x0000008d5c5c7220 */ /* 0x000fc40000410000 */
[----:B------:R-:W-:Y:S01]  /*156e0*/  FMUL.FTZ R93, R93, R141 ;  /* 0x0000008d5d5d7220 */ /* 0x000fe20000410000 */
[C---:B------:R-:W-:Y:S01]  /*156f0*/  HMMA.16816.F32 R12, R4.reuse, R14, R108 ;  /* 0x0000000e040c723c */ /* 0x040fe2000000186c */
[-C--:B------:R-:W-:Y:S01]  /*15700*/  FMUL.FTZ R94, R94, R131.reuse ;  /* 0x000000835e5e7220 */ /* 0x080fe20000410000 */
[----:B------:R-:W-:Y:S01]  /*15710*/  LDSM.16.MT88.4 R108, [R144+0xac00] ;  /* 0x00ac0000906c783b */ /* 0x000fe20000004200 */
[----:B------:R-:W-:Y:S01]  /*15720*/  FMUL.FTZ R95, R95, R131 ;  /* 0x000000835f5f7220 */ /* 0x000fe20000410000 */
[----:B------:R-:W-:Y:S01]  /*15730*/  MUFU.EX2 R164, R164 ;  /* 0x000000a400a47308 */ /* 0x000fe20000000800 */
[-C--:B------:R-:W-:Y:S02]  /*15740*/  FMUL.FTZ R76, R76, R141.reuse ;  /* 0x0000008d4c4c7220 */ /* 0x080fe40000410000 */
[----:B------:R-:W-:Y:S01]  /*15750*/  FMUL.FTZ R77, R77, R141 ;  /* 0x0000008d4d4d7220 */ /* 0x000fe20000410000 */
        /* <DEDUP_REMOVED lines=8> */
[-C--:B------:R-:W-:Y:S02]  /*157e0*/  FMUL.FTZ R50, R74, R131.reuse ;  /* 0x000000834a327220 */ /* 0x080fe40000410000 */
[----:B------:R-:W-:Y:S01]  /*157f0*/  FMUL.FTZ R51, R75, R131 ;  /* 0x000000834b337220 */ /* 0x000fe20000410000 */
[----:B------:R-:W-:Y:S01]  /*15800*/  MUFU.EX2 R139, R139 ;  /* 0x0000008b008b7308 */ /* 0x000fe20000000800 */
[-C--:B------:R-:W-:Y:S01]  /*15810*/  FMUL.FTZ R60, R68, R141.reuse ;  /* 0x0000008d443c7220 */ /* 0x080fe20000410000 */
[----:B------:R-:W-:Y:S01]  /*15820*/  LDSM.16.MT88.4 R72, [R144+0xa400] ;  /* 0x00a400009048783b */ /* 0x000fe20000004200 */
[----:B------:R-:W-:Y:S01]  /*15830*/  FMUL.FTZ R61, R69, R141 ;  /* 0x0000008d453d7220 */ /* 0x000fe20000410000 */
[C---:B------:R-:W-:Y:S01]  /*15840*/  HMMA.16816.F32 R44, R4.reuse, R46, R76 ;  /* 0x0000002e042c723c */ /* 0x040fe2000000184c */
[-C--:B------:R-:W-:Y:S01]  /*15850*/  FMUL.FTZ R62, R70, R131.reuse ;  /* 0x00000083463e7220 */ /* 0x080fe20000410000 */
[----:B------:R-:W-:Y:S01]  /*15860*/  LDSM.16.MT88.4 R76, [R116+0xa800] ;  /* 0x00a80000744c783b */ /* 0x000fe20000004200 */
[----:B------:R-:W-:Y:S01]  /*15870*/  FMUL.FTZ R63, R71, R131 ;  /* 0x00000083473f7220 */ /* 0x000fe20000410000 */
[----:B------:R-:W-:Y:S01]  /*15880*/  MUFU.EX2 R135, R135 ;  /* 0x0000008700877308 */ /* 0x000fe20000000800 */
[--C-:B------:R-:W-:Y:S01]  /*15890*/  FFMA.FTZ R80, R197, c[0x0][0x23c], -R130.reuse ;  /* 0x00008f00c5507a23 */ /* 0x100fe20000010882 */
[----:B------:R-:W1:Y:S01]  /*158a0*/  LDSM.16.MT88.4 R68, [R144+0x9400] ;  /* 0x009400009044783b */ /* 0x000e620000004200 */
[----:B------:R-:W-:Y:S01]  /*158b0*/  FFMA.FTZ R81, R193, c[0x0][0x23c], -R130 ;  /* 0x00008f00c1517a23 */ /* 0x000fe20000010882 */
[----:B------:R-:W-:Y:S01]  /*158c0*/  HMMA.16816.F32 R48, R4, R52, R48 ;  /* 0x000000340430723c */ /* 0x000fe20000001830 */
[----:B------:R-:W-:-:S02]  /*158d0*/  FFMA.FTZ R87, R198, c[0x0][0x23c], -R129 ;  /* 0x00008f00c6577a23 */ /* 0x000fc40000010881 */
[--C-:B------:R-:W-:Y:S01]  /*158e0*/  FFMA.FTZ R84, R196, c[0x0][0x23c], -R129.reuse ;  /* 0x00008f00c4547a23 */ /* 0x100fe20000010881 */
[----:B------:R-:W2:Y:S01]  /*158f0*/  MUFU.EX2 R80, R80 ;  /* 0x0000005000507308 */ /* 0x000ea20000000800 */
[--C-:B------:R-:W-:Y:S02]  /*15900*/  FFMA.FTZ R83, R194, c[0x0][0x23c], -R129.reuse ;  /* 0x00008f00c2537a23 */ /* 0x100fe40000010881 */
[----:B------:R-:W-:Y:S01]  /*15910*/  FFMA.FTZ R82, R192, c[0x0][0x23c], -R129 ;  /* 0x00008f00c0527a23 */ /* 0x000fe20000010881 */
[----:B------:R-:W-:Y:S01]  /*15920*/  HMMA.16816.F32 R4, R4, R54, R60 ;  /* 0x000000360404723c */ /* 0x000fe2000000183c */
[----:B------:R-:W3:Y:S01]  /*15930*/  LDSM.16.MT88.4 R60, [R144+0xb400] ;  /* 0x00b40000903c783b */ /* 0x000ee20000004200 */
[--C-:B------:R-:W-:Y:S02]  /*15940*/  FFMA.FTZ R89, R191, c[0x0][0x23c], -R130.reuse ;  /* 0x00008f00bf597a23 */ /* 0x100fe40000010882 */
[----:B------:R-:W4:Y:S01]  /*15950*/  MUFU.EX2 R81, R81 ;  /* 0x0000005100517308 */ /* 0x000f220000000800 */
        /* <DEDUP_REMOVED lines=28> */
[----:B------:R-:W-:Y:S01]  /*15b20*/  FFMA.FTZ R174, R143, c[0x0][0x23c], -R130 ;  /* 0x00008f008fae7a23 */ /* 0x000fe20000010882 */
[----:B----4-:R-:W-:Y:S01]  /*15b30*/  F2FP.PACK_AB R55, R82, R83 ;  /* 0x000000535237723e */ /* 0x010fe200000000ff */
[----:B------:R-:W2:Y:S01]  /*15b40*/  MUFU.EX2 R88, R88 ;  /* 0x0000005800587308 */ /* 0x000ea20000000800 */
[--C-:B------:R-:W-:Y:S02]  /*15b50*/  FFMA.FTZ R143, R166, c[0x0][0x23c], -R129.reuse ;  /* 0x00008f00a68f7a23 */ /* 0x100fe40000010881 */
[----:B------:R-:W-:Y:S02]  /*15b60*/  FFMA.FTZ R167, R142, c[0x0][0x23c], -R129 ;  /* 0x00008f008ea77a23 */ /* 0x000fe40000010881 */
[----:B------:R-:W-:Y:S01]  /*15b70*/  FFMA.FTZ R156, R156, R141, R140 ;  /* 0x0000008d9c9c7223 */ /* 0x000fe2000001008c */
[----:B-1----:R-:W-:Y:S01]  /*15b80*/  HMMA.16816.F32 R8, R52, R68, R8 ;  /* 0x000000443408723c */ /* 0x002fe20000001808 */
[--C-:B------:R-:W-:Y:S01]  /*15b90*/  FFMA.FTZ R140, R137, c[0x0][0x23c], -R130.reuse ;  /* 0x00008f00898c7a23 */ /* 0x100fe20000010882 */
[----:B------:R-:W-:Y:S01]  /*15ba0*/  MUFU.EX2 R86, R86 ;  /* 0x0000005600567308 */ /* 0x000fe20000000800 */
[----:B------:R-:W-:-:S02]  /*15bb0*/  FFMA.FTZ R142, R133, c[0x0][0x23c], -R130 ;  /* 0x00008f00858e7a23 */ /* 0x000fc40000010882 */
[--C-:B------:R-:W-:Y:S02]  /*15bc0*/  FFMA.FTZ R133, R138, c[0x0][0x23c], -R129.reuse ;  /* 0x00008f008a857a23 */ /* 0x100fe40000010881 */
[----:B------:R-:W-:Y:S01]  /*15bd0*/  FFMA.FTZ R137, R132, c[0x0][0x23c], -R129 ;  /* 0x00008f0084897a23 */ /* 0x000fe20000010881 */
[C---:B------:R-:W-:Y:S01]  /*15be0*/  HMMA.16816.F32 R12, R52.reuse, R70, R12 ;  /* 0x00000046340c723c */ /* 0x040fe2000000180c */
[----:B------:R-:W1:Y:S01]  /*15bf0*/  LDSM.16.MT88.4 R68, [R116+0xb400] ;  /* 0x00b400007444783b */ /* 0x000e620000004200 */
[----:B------:R-:W-:Y:S01]  /*15c00*/  MUFU.EX2 R91, R91 ;  /* 0x0000005b005b7308 */ /* 0x000fe20000000800 */
[----:B------:R-:W-:Y:S02]  /*15c10*/  FFMA.FTZ R131, R157, R131, R128 ;  /* 0x000000839d837223 */ /* 0x000fe40000010080 */
[--C-:B------:R-:W-:Y:S02]  /*15c20*/  FFMA.FTZ R98, R122, c[0x0][0x23c], -R130.reuse ;  /* 0x00008f007a627a23 */ /* 0x100fe40000010882 */
[----:B------:R-:W-:Y:S01]  /*15c30*/  FFMA.FTZ R130, R119, c[0x0][0x23c], -R130 ;  /* 0x00008f0077827a23 */ /* 0x000fe20000010882 */
[----:B------:R-:W-:Y:S01]  /*15c40*/  HMMA.16816.F32 R16, R52, R64, R16 ;  /* 0x000000403410723c */ /* 0x000fe20000001810 */
[----:B------:R-:W-:Y:S01]  /*15c50*/  FADD.FTZ R59, R59, R156 ;  /* 0x0000009c3b3b7221 */ /* 0x000fe20000010000 */
[----:B------:R-:W-:Y:S01]  /*15c60*/  MUFU.EX2 R90, R90 ;  /* 0x0000005a005a7308 */ /* 0x000fe20000000800 */
        /* <DEDUP_REMOVED lines=9> */
[----:B---3--:R-:W-:Y:S01]  /*15d00*/  HMMA.16816.F32 R24, R52, R60, R24 ;  /* 0x0000003c3418723c */ /* 0x008fe20000001818 */
[----:B------:R-:W-:Y:S01]  /*15d10*/  FADD.FTZ R87, R87, R0 ;  /* 0x0000000057577221 */ /* 0x000fe20000010000 */
[----:B------:R-:W-:Y:S01]  /*15d20*/  MUFU.EX2 R93, R93 ;  /* 0x0000005d005d7308 */ /* 0x000fe20000000800 */
[----:B------:R-:W-:-:S02]  /*15d30*/  FADD.FTZ R85, R80, R85 ;  /* 0x0000005550557221 */ /* 0x000fc40000010000 */
[----:B------:R-:W-:Y:S02]  /*15d40*/  FADD.FTZ R84, R84, R87 ;  /* 0x0000005754547221 */ /* 0x000fe40000010000 */
[----:B------:R-:W-:Y:S01]  /*15d50*/  FADD.FTZ R0, R2, R85 ;  /* 0x0000005502007221 */ /* 0x000fe20000010000 */
[C---:B------:R-:W-:Y:S01]  /*15d60*/  HMMA.16816.F32 R28, R52.reuse, R62, R28 ;  /* 0x0000003e341c723c */ /* 0x040fe2000000181c */
[----:B------:R-:W3:Y:S01]  /*15d70*/  LDSM.16.MT88.4 R60, [R116+0xd400] ;  /* 0x00d40000743c783b */ /* 0x000ee20000004200 */
[----:B------:R-:W2:Y:S01]  /*15d80*/  MUFU.EX2 R92, R92 ;  /* 0x0000005c005c7308 */ /* 0x000ea20000000800 */
[----:B------:R-:W-:Y:S01]  /*15d90*/  FADD.FTZ R57, R83, R84 ;  /* 0x0000005453397221 */ /* 0x000fe20000010000 */
[----:B------:R-:W-:Y:S01]  /*15da0*/  MOV R2, R56 ;  /* 0x0000003800027202 */ /* 0x000fe20000000f00 */
[----:B------:R-:W-:Y:S02]  /*15db0*/  FADD.FTZ R0, R81, R0 ;  /* 0x0000000051007221 */ /* 0x000fe40000010000 */
[----:B------:R-:W-:Y:S01]  /*15dc0*/  FADD.FTZ R57, R82, R57 ;  /* 0x0000003952397221 */ /* 0x000fe20000010000 */
[C---:B-1----:R-:W-:Y:S02]  /*15dd0*/  HMMA.16816.F32 R32, R52.reuse, R68, R32 ;  /* 0x000000443420723c */ /* 0x042fe40000001820 */
[----:B------:R-:W-:Y:S06]  /*15de0*/  MUFU.EX2 R94, R94 ;  /* 0x0000005e005e7308 */ /* 0x000fec0000000800 */
[C---:B------:R-:W-:Y:S01]  /*15df0*/  HMMA.16816.F32 R36, R52.reuse, R70, R36 ;  /* 0x000000463424723c */ /* 0x040fe20000001824 */
[----:B------:R-:W1:Y:S01]  /*15e00*/  LDSM.16.MT88.4 R68, [R116+0x9800] ;  /* 0x009800007444783b */ /* 0x000e620000004200 */
[----:B------:R-:W1:Y:S06]  /*15e10*/  MUFU.EX2 R97, R97 ;  /* 0x0000006100617308 */ /* 0x000e6c0000000800 */
[C---:B----4-:R-:W-:Y:S02]  /*15e20*/  HMMA.16816.F32 R40, R52.reuse, R64, R40 ;  /* 0x000000403428723c */ /* 0x050fe40000001828 */
[----:B------:R-:W-:Y:S06]  /*15e30*/  MUFU.EX2 R184, R184 ;  /* 0x000000b800b87308 */ /* 0x000fec0000000800 */
[C---:B------:R-:W-:Y:S01]  /*15e40*/  HMMA.16816.F32 R44, R52.reuse, R66, R44 ;  /* 0x00000042342c723c */ /* 0x040fe2000000182c */
[----:B------:R-:W4:Y:S01]  /*15e50*/  LDSM.16.MT88.4 R64, [R144+0x9800] ;  /* 0x009800009040783b */ /* 0x000f220000004200 */
[----:B------:R-:W-:Y:S06]  /*15e60*/  MUFU.EX2 R96, R96 ;  /* 0x0000006000607308 */ /* 0x000fec0000000800 */
[C---:B---3--:R-:W-:Y:S02]  /*15e70*/  HMMA.16816.F32 R48, R52.reuse, R60, R48 ;  /* 0x0000003c3430723c */ /* 0x048fe40000001830 */
[----:B------:R-:W3:Y:S06]  /*15e80*/  MUFU.EX2 R99, R99 ;  /* 0x0000006300637308 */ /* 0x000eec0000000800 */
[----:B------:R-:W-:Y:S01]  /*15e90*/  HMMA.16816.F32 R4, R52, R62, R4 ;  /* 0x0000003e3404723c */ /* 0x000fe20000001804 */
[----:B------:R-:W3:Y:S01]  /*15ea0*/  LDSM.16.MT88.4 R60, [R144+0xb800] ;  /* 0x00b80000903c783b */ /* 0x000ee20000004200 */
[----:B------:R-:W-:Y:S05]  /*15eb0*/  MUFU.EX2 R176, R176 ;  /* 0x000000b000b07308 */ /* 0x000fea0000000800 */
[----:B--2---:R-:W-:-:S02]  /*15ec0*/  F2FP.PACK_AB R52, R88, R89 ;  /* 0x000000595834723e */ /* 0x004fc400000000ff */
[----:B-----5:R-:W-:Y:S01]  /*15ed0*/  F2FP.PACK_AB R53, R95, R90 ;  /* 0x0000005a5f35723e */ /* 0x020fe200000000ff */
[----:B------:R-:W2:Y:S01]  /*15ee0*/  MUFU.EX2 R177, R177 ;  /* 0x000000b100b17308 */ /* 0x000ea20000000800 */
[----:B------:R-:W-:Y:S02]  /*15ef0*/  F2FP.PACK_AB R54, R91, R86 ;  /* 0x000000565b36723e */ /* 0x000fe400000000ff */
[----:B------:R-:W-:-:S05]  /*15f00*/  F2FP.PACK_AB R55, R92, R93 ;  /* 0x0000005d5c37723e */ /* 0x000fca00000000ff */
[----:B------:R-:W5:Y:S02]  /*15f10*/  MUFU.EX2 R178, R178 ;  /* 0x000000b200b27308 */ /* 0x000f640000000800 */
[C---:B-1----:R-:W-:Y:S06]  /*15f20*/  HMMA.16816.F32 R16, R52.reuse, R68, R16 ;  /* 0x000000443410723c */ /* 0x042fec0000001810 */
[----:B------:R-:W-:Y:S02]  /*15f30*/  MUFU.EX2 R180, R180 ;  /* 0x000000b400b47308 */ /* 0x000fe40000000800 */
[C---:B------:R-:W-:Y:S01]  /*15f40*/  HMMA.16816.F32 R20, R52.reuse, R70, R20 ;  /* 0x000000463414723c */ /* 0x040fe20000001814 */
[----:B------:R-:W1:Y:S05]  /*15f50*/  LDSM.16.MT88.4 R68, [R116+0xb800] ;  /* 0x00b800007444783b */ /* 0x000e6a0000004200 */
[----:B------:R-:W1:Y:S02]  /*15f60*/  MUFU.EX2 R169, R169 ;  /* 0x000000a900a97308 */ /* 0x000e640000000800 */
[C---:B----4-:R-:W-:Y:S06]  /*15f70*/  HMMA.16816.F32 R8, R52.reuse, R64, R8 ;  /* 0x000000403408723c */ /* 0x050fec0000001808 */
[----:B------:R-:W4:Y:S02]  /*15f80*/  MUFU.EX2 R173, R173 ;  /* 0x000000ad00ad7308 */ /* 0x000f240000000800 */
[C---:B------:R-:W-:Y:S01]  /*15f90*/  HMMA.16816.F32 R12, R52.reuse, R66, R12 ;  /* 0x00000042340c723c */ /* 0x040fe2000000180c */
[----:B------:R-:W2:Y:S05]  /*15fa0*/  LDSM.16.MT88.4 R64, [R144+0xd800] ;  /* 0x00d800009040783b */ /* 0x000eaa0000004200 */
[----:B------:R-:W1:Y:S02]  /*15fb0*/  MUFU.EX2 R168, R168 ;  /* 0x000000a800a87308 */ /* 0x000e640000000800 */
        /* <DEDUP_REMOVED lines=8> */
[----:B------:R-:W1:Y:S05]  /*16040*/  LDSM.16.MT88.4 R68, [R116+0x9c00] ;  /* 0x009c00007444783b */ /* 0x000e6a0000004200 */
[----:B------:R-:W1:Y:S02]  /*16050*/  MUFU.EX2 R167, R167 ;  /* 0x000000a700a77308 */ /* 0x000e640000000800 */
[C---:B--2---:R-:W-:Y:S06]  /*16060*/  HMMA.16816.F32 R40, R52.reuse, R64, R40 ;  /* 0x000000403428723c */ /* 0x044fec0000001828 */
[----:B------:R-:W2:Y:S02]  /*16070*/  MUFU.EX2 R140, R140 ;  /* 0x0000008c008c7308 */ /* 0x000ea40000000800 */
[C---:B------:R-:W-:Y:S01]  /*16080*/  HMMA.16816.F32 R44, R52.reuse, R66, R44 ;  /* 0x00000042342c723c */ /* 0x040fe2000000182c */
[----:B------:R-:W2:Y:S05]  /*16090*/  LDSM.16.MT88.4 R64, [R144+0x9c00] ;  /* 0x009c00009040783b */ /* 0x000eaa0000004200 */
[----:B------:R-:W-:Y:S02]  /*160a0*/  MUFU.EX2 R142, R142 ;  /* 0x0000008e008e7308 */ /* 0x000fe40000000800 */
[C---:B---3--:R-:W-:Y:S06]  /*160b0*/  HMMA.16816.F32 R48, R52.reuse, R60, R48 ;  /* 0x0000003c3430723c */ /* 0x048fec0000001830 */
[----:B------:R-:W-:Y:S02]  /*160c0*/  MUFU.EX2 R133, R133 ;  /* 0x0000008500857308 */ /* 0x000fe40000000800 */
[----:B------:R-:W-:Y:S01]  /*160d0*/  HMMA.16816.F32 R4, R52, R62, R4 ;  /* 0x0000003e3404723c */ /* 0x000fe20000001804 */
[----:B------:R-:W3:Y:S05]  /*160e0*/  LDSM.16.MT88.4 R60, [R144+0xbc00] ;  /* 0x00bc0000903c783b */ /* 0x000eea0000004200 */
[----:B------:R-:W2:Y:S01]  /*160f0*/  MUFU.EX2 R136, R136 ;  /* 0x0000008800887308 */ /* 0x000ea20000000800 */
[----:B------:R-:W-:-:S02]  /*16100*/  F2FP.PACK_AB R52, R97, R94 ;  /* 0x0000005e6134723e */ /* 0x000fc400000000ff */
[----:B------:R-:W-:Y:S02]  /*16110*/  F2FP.PACK_AB R53, R99, R96 ;  /* 0x000000606335723e */ /* 0x000fe400000000ff */
[----:B------:R-:W-:Y:S02]  /*16120*/  F2FP.PACK_AB R54, R184, R179 ;  /* 0x000000b3b836723e */ /* 0x000fe400000000ff */
[----:B------:R-:W-:Y:S01]  /*16130*/  F2FP.PACK_AB R55, R177, R176 ;  /* 0x000000b0b137723e */ /* 0x000fe200000000ff */
[----:B------:R-:W-:Y:S06]  /*16140*/  MUFU.EX2 R134, R134 ;  /* 0x0000008600867308 */ /* 0x000fec0000000800 */
[C---:B-1----:R-:W-:Y:S02]  /*16150*/  HMMA.16816.F32 R16, R52.reuse, R68, R16 ;  /* 0x000000443410723c */ /* 0x042fe40000001810 */
[----:B------:R-:W1:Y:S06]  /*16160*/  MUFU.EX2 R137, R137 ;  /* 0x0000008900897308 */ /* 0x000e6c0000000800 */
[C---:B------:R-:W-:Y:S01]  /*16170*/  HMMA.16816.F32 R20, R52.reuse, R70, R20 ;  /* 0x000000463414723c */ /* 0x040fe20000001814 */
[----:B------:R-:W1:Y:S01]  /*16180*/  LDSM.16.MT88.4 R68, [R116+0xbc00] ;  /* 0x00bc00007444783b */ /* 0x000e620000004200 */
[----:B------:R-:W-:Y:S06]  /*16190*/  MUFU.EX2 R122, R123 ;  /* 0x0000007b007a7308 */ /* 0x000fec0000000800 */
[C---:B--2---:R-:W-:Y:S02]  /*161a0*/  HMMA.16816.F32 R8, R52.reuse, R64, R8 ;  /* 0x000000403408723c */ /* 0x044fe40000001808 */
[----:B------:R-:W2:Y:S06]  /*161b0*/  MUFU.EX2 R119, R98 ;  /* 0x0000006200777308 */ /* 0x000eac0000000800 */
[C---:B------:R-:W-:Y:S01]  /*161c0*/  HMMA.16816.F32 R12, R52.reuse, R66, R12 ;  /* 0x00000042340c723c */ /* 0x040fe2000000180c */
[----:B------:R-:W2:Y:S01]  /*161d0*/  LDSM.16.MT88.4 R64, [R144+0xdc00] ;  /* 0x00dc00009040783b */ /* 0x000ea20000004200 */
[----:B------:R-:W-:Y:S06]  /*161e0*/  MUFU.EX2 R157, R124 ;  /* 0x0000007c009d7308 */ /* 0x000fec0000000800 */
        /* <DEDUP_REMOVED lines=12> */
[----:B-----5:R-:W-:-:S02]  /*162b0*/  F2FP.PACK_AB R52, R178, R175 ;  /* 0x000000afb234723e */ /* 0x020fc400000000ff */
[----:B------:R-:W-:Y:S02]  /*162c0*/  F2FP.PACK_AB R53, R172, R169 ;  /* 0x000000a9ac35723e */ /* 0x000fe400000000ff */
[----:B------:R-:W-:Y:S02]  /*162d0*/  F2FP.PACK_AB R54, R180, R171 ;  /* 0x000000abb436723e */ /* 0x000fe400000000ff */
[----:B----4-:R-:W-:-:S07]  /*162e0*/  F2FP.PACK_AB R55, R173, R170 ;  /* 0x000000aaad37723e */ /* 0x010fce00000000ff */
        /* <DEDUP_REMOVED lines=44> */
[C---:B---3--:R-:W-:Y:S08]  /*165b0*/  HMMA.16816.F32 R8, R68.reuse, R60, R8 ;  /* 0x0000003c4408723c */ /* 0x048ff00000001808 */
[C---:B------:R-:W-:Y:S01]  /*165c0*/  HMMA.16816.F32 R12, R68.reuse, R62, R12 ;  /* 0x0000003e440c723c */ /* 0x040fe2000000180c */
[----:B------:R-:W2:Y:S07]  /*165d0*/  LDSM.16.MT88.4 R60, [R144+0xe800] ;  /* 0x00e80000903c783b */ /* 0x000eae0000004200 */
[C---:B------:R-:W-:Y:S08]  /*165e0*/  HMMA.16816.F32 R16, R68.reuse, R76, R16 ;  /* 0x0000004c4410723c */ /* 0x040ff00000001810 */
[C---:B------:R-:W-:Y:S01]  /*165f0*/  HMMA.16816.F32 R20, R68.reuse, R78, R20 ;  /* 0x0000004e4414723c */ /* 0x040fe20000001814 */
[----:B------:R-:W3:Y:S07]  /*16600*/  LDSM.16.MT88.4 R76, [R144+0xec00] ;  /* 0x00ec0000904c783b */ /* 0x000eee0000004200 */
[C---:B----4-:R-:W-:Y:S08]  /*16610*/  HMMA.16816.F32 R24, R68.reuse, R72, R24 ;  /* 0x000000484418723c */ /* 0x050ff00000001818 */
[C---:B-1----:R-:W-:Y:S01]  /*16620*/  HMMA.16816.F32 R32, R68.reuse, R64, R32 ;  /* 0x000000404420723c */ /* 0x042fe20000001820 */
[----:B------:R-:W-:Y:S07]  /*16630*/  MUFU.EX2 R65, R121 ;  /* 0x0000007900417308 */ /* 0x000fee0000000800 */
[C---:B------:R-:W-:Y:S01]  /*16640*/  HMMA.16816.F32 R36, R68.reuse, R66, R36 ;  /* 0x000000424424723c */ /* 0x040fe20000001824 */
[----:B------:R-:W-:Y:S07]  /*16650*/  MUFU.EX2 R64, R130 ;  /* 0x0000008200407308 */ /* 0x000fee0000000800 */
[C---:B--2---:R-:W-:Y:S01]  /*16660*/  HMMA.16816.F32 R40, R68.reuse, R60, R40 ;  /* 0x0000003c4428723c */ /* 0x044fe20000001828 */
[----:B------:R-:W-:Y:S07]  /*16670*/  MUFU.EX2 R67, R127 ;  /* 0x0000007f00437308 */ /* 0x000fee0000000800 */
[C---:B------:R-:W-:Y:S01]  /*16680*/  HMMA.16816.F32 R28, R68.reuse, R74, R28 ;  /* 0x0000004a441c723c */ /* 0x040fe2000000181c */
[----:B------:R-:W1:Y:S07]  /*16690*/  MUFU.EX2 R66, R126 ;  /* 0x0000007e00427308 */ /* 0x000e6e0000000800 */
[C---:B------:R-:W-:Y:S01]  /*166a0*/  HMMA.16816.F32 R44, R68.reuse, R62, R44 ;  /* 0x0000003e442c723c */ /* 0x040fe2000000182c */
[----:B------:R-:W2:Y:S07]  /*166b0*/  MUFU.EX2 R60, R125 ;  /* 0x0000007d003c7308 */ /* 0x000eae0000000800 */
[C---:B------:R-:W-:Y:S08]  /*166c0*/  HMMA.16816.F32 R48, R68.reuse, R52, R48 ;  /* 0x000000344430723c */ /* 0x040ff00000001830 */
[----:B------:R-:W-:Y:S01]  /*166d0*/  HMMA.16816.F32 R68, R68, R54, R4 ;  /* 0x000000364444723c */ /* 0x000fe20000001804 */
[----:B------:R-:W4:Y:S06]  /*166e0*/  LDSM.16.MT88.4 R52, [R144+0xcc00] ;  /* 0x00cc00009034783b */ /* 0x000f2c0000004200 */
[----:B------:R-:W-:-:S02]  /*166f0*/  F2FP.PACK_AB R4, R119, R122 ;  /* 0x0000007a7704723e */ /* 0x000fc400000000ff */
[----:B-1----:R-:W-:Y:S02]  /*16700*/  F2FP.PACK_AB R5, R66, R67 ;  /* 0x000000434205723e */ /* 0x002fe400000000ff */
[----:B------:R-:W-:Y:S02]  /*16710*/  F2FP.PACK_AB R6, R64, R65 ;  /* 0x000000414006723e */ /* 0x000fe400000000ff */
[----:B--2---:R-:W-:-:S07]  /*16720*/  F2FP.PACK_AB R7, R157, R60 ;  /* 0x0000003c9d07723e */ /* 0x004fce00000000ff */
[C---:B------:R-:W-:Y:S01]  /*16730*/  HMMA.16816.F32 R112, R4.reuse, R108, R8 ;  /* 0x0000006c0470723c */ /* 0x040fe20000001808 */
[----:B------:R-:W1:Y:S07]  /*16740*/  LDSM.16.MT88.4 R8, [R116+0xcc00] ;  /* 0x00cc00007408783b */ /* 0x000e6e0000004200 */
[C---:B------:R-:W-:Y:S07]  /*16750*/  HMMA.16816.F32 R108, R4.reuse, R110, R12 ;  /* 0x0000006e046c723c */ /* 0x040fee000000180c */
[----:B------:R-:W-:Y:S01]  /*16760*/  FADD.FTZ R13, R89, R0 ;  /* 0x00000000590d7221 */ /* 0x000fe20000010000 */
[----:B------:R-:W-:Y:S01]  /*16770*/  HMMA.16816.F32 R104, R4, R100, R16 ;  /* 0x000000640468723c */ /* 0x000fe20000001810 */
        /* <DEDUP_REMOVED lines=16> */
[----:B------:R-:W-:Y:S01]  /*16880*/  FADD.FTZ R184, R184, R179 ;  /* 0x000000b3b8b87221 */ /* 0x000fe20000010000 */
[----:B------:R-:W2:Y:S01]  /*16890*/  LDSM.16.MT88.4 R12, [R116+0xec00] ;  /* 0x00ec0000740c783b */ /* 0x000ea20000004200 */
        /* <DEDUP_REMOVED lines=30> */
[----:B------:R-:W-:Y:S02]  /*16a80*/  FADD.FTZ R0, R137, R0 ;  /* 0x0000000089007221 */ /* 0x000fe40000010000 */
[----:B------:R-:W-:Y:S02]  /*16a90*/  FADD.FTZ R122, R122, R9 ;  /* 0x000000097a7a7221 */ /* 0x000fe40000010000 */
[----:B------:R-:W-:Y:S01]  /*16aa0*/  FADD.FTZ R67, R67, R0 ;  /* 0x0000000043437221 */ /* 0x000fe20000010000 */
[----:B------:R-:W-:Y:S01]  /*16ab0*/  MOV R0, R3 ;  /* 0x0000000300007202 */ /* 0x000fe20000000f00 */
[----:B------:R-:W-:Y:S02]  /*16ac0*/  FADD.FTZ R122, R119, R122 ;  /* 0x0000007a777a7221 */ /* 0x000fe40000010000 */
[----:B------:R-:W-:-:S02]  /*16ad0*/  FADD.FTZ R67, R66, R67 ;  /* 0x0000004342437221 */ /* 0x000fc40000010000 */
[----:B------:R-:W-:Y:S02]  /*16ae0*/  FADD.FTZ R65, R65, R122 ;  /* 0x0000007a41417221 */ /* 0x000fe40000010000 */
[----:B------:R-:W-:Y:S02]  /*16af0*/  FADD.FTZ R60, R60, R67 ;  /* 0x000000433c3c7221 */ /* 0x000fe40000010000 */
[----:B------:R-:W-:Y:S02]  /*16b00*/  FADD.FTZ R156, R64, R65 ;  /* 0x00000041409c7221 */ /* 0x000fe40000010000 */
[----:B------:R-:W-:Y:S02]  /*16b10*/  FADD.FTZ R157, R157, R60 ;  /* 0x0000003c9d9d7221 */ /* 0x000fe40000010000 */
.L_x_2904:
[----:B------:R-:W-:Y:S01]  /*16b20*/  ULDC.64 UR12, c[0x0][0x118] ;  /* 0x00004600000c7ab9 */ /* 0x000fe20000000a00 */
        /* <DEDUP_REMOVED lines=13> */
.L_x_2914:
        /* <DEDUP_REMOVED lines=65> */
.L_x_2911:
        /* <DEDUP_REMOVED lines=25> */
[----:B------:R-:W2:Y:S08]  /*171a0*/  LDSM.16.M88.4 R8, [R146+0x3000] ;  /* 0x003000009208783b */ /* 0x000eb00000000200 */
[----:B------:R-:W4:Y:S08]  /*171b0*/  LDSM.16.M88.4 R16, [R146+0x3400] ;  /* 0x003400009210783b */ /* 0x000f300000000200 */
[----:B------:R-:W5:Y:S08]  /*171c0*/  LDSM.16.M88.4 R24, [R146+0x3800] ;  /* 0x003800009218783b */ /* 0x000f700000000200 */
[----:B------:R-:W0:Y:S08]  /*171d0*/  LDGDEPBAR ;  /* 0x00000000000079af */ /* 0x000e300000000000 */
[----:B------:R-:W1:Y:S01]  /*171e0*/  LDSM.16.M88.4 R32, [R146+0x3c00] ;  /* 0x003c00009220783b */ /* 0x000e620000000200 */
[C---:B--2---:R-:W-:Y:S07]  /*171f0*/  HMMA.16816.F32 R4, R64.reuse, R8, RZ ;  /* 0x000000084004723c */ /* 0x044fee00000018ff */
[----:B------:R-:W2:Y:S01]  /*17200*/  LDSM.16.M88.4 R40, [R146+0x4000] ;  /* 0x004000009228783b */ /* 0x000ea20000000200 */
[C---:B------:R-:W-:Y:S07]  /*17210*/  HMMA.16816.F32 R8, R64.reuse, R10, RZ ;  /* 0x0000000a4008723c */ /* 0x040fee00000018ff */
[----:B------:R-:W2:Y:S01]  /*17220*/  LDSM.16.M88.4 R48, [R146+0x4400] ;  /* 0x004400009230783b */ /* 0x000ea20000000200 */
[C---:B----4-:R-:W-:Y:S07]  /*17230*/  HMMA.16816.F32 R12, R64.reuse, R16, RZ ;  /* 0x00000010400c723c */ /* 0x050fee00000018ff */
[----:B------:R-:W4:Y:S01]  /*17240*/  LDSM.16.M88.4 R56, [R146+0x4800] ;  /* 0x004800009238783b */ /* 0x000f220000000200 */
[C---:B------:R-:W-:Y:S07]  /*17250*/  HMMA.16816.F32 R16, R64.reuse, R18, RZ ;  /* 0x000000124010723c */ /* 0x040fee00000018ff */
[----:B------:R-:W3:Y:S01]  /*17260*/  LDSM.16.M88.4 R120, [R146+0x4c00] ;  /* 0x004c00009278783b */ /* 0x000ee20000000200 */
[C---:B-----5:R-:W-:Y:S07]  /*17270*/  HMMA.16816.F32 R20, R64.reuse, R24, RZ ;  /* 0x000000184014723c */ /* 0x060fee00000018ff */
[----:B------:R-:W-:Y:S01]  /*17280*/  LDSM.16.M88.4 R124, [R145] ;  /* 0x00000000917c783b */ /* 0x000fe20000000200 */
[C---:B------:R-:W-:Y:S07]  /*17290*/  HMMA.16816.F32 R24, R64.reuse, R26, RZ ;  /* 0x0000001a4018723c */ /* 0x040fee00000018ff */
[----:B------:R-:W5:Y:S01]  /*172a0*/  LDSM.16.M88.4 R128, [R118+0x3000] ;  /* 0x003000007680783b */ /* 0x000f620000000200 */
[C---:B-1----:R-:W-:Y:S07]  /*172b0*/  HMMA.16816.F32 R28, R64.reuse, R32, RZ ;  /* 0x00000020401c723c */ /* 0x042fee00000018ff */
        /* <DEDUP_REMOVED lines=8> */
[C---:B----4-:R-:W-:Y:S08]  /*17340*/  HMMA.16816.F32 R52, R64.reuse, R56, RZ ;  /* 0x000000384034723c */ /* 0x050ff000000018ff */
[C---:B------:R-:W-:Y:S08]  /*17350*/  HMMA.16816.F32 R56, R64.reuse, R58, RZ ;  /* 0x0000003a4038723c */ /* 0x040ff000000018ff */
[C---:B---3--:R-:W-:Y:S08]  /*17360*/  HMMA.16816.F32 R60, R64.reuse, R120, RZ ;  /* 0x00000078403c723c */ /* 0x048ff000000018ff */
        /* <DEDUP_REMOVED lines=143> */
[----:B------:R1:W1:Y:S01]  /*17c60*/  MUFU.TANH R233, R14 ;  /* 0x0000000e00e97308 */ /* 0x0002620000002400 */
[C---:B-----5:R-:W-:Y:S08]  /*17c70*/  HMMA.16816.F32 R28, R136.reuse, R8, R28 ;  /* 0x00000008881c723c */ /* 0x060ff0000000181c */
[C---:B------:R-:W-:Y:S01]  /*17c80*/  HMMA.16816.F32 R32, R136.reuse, R10, R32 ;  /* 0x0000000a8820723c */ /* 0x040fe20000001820 */
[----:B------:R1:W1:Y:S01]  /*17c90*/  MUFU.TANH R231, R15 ;  /* 0x0000000f00e77308 */ /* 0x0002620000002400 */
[----:B------:R-:W5:Y:S06]  /*17ca0*/  LDSM.16.M88.4 R8, [R118+0x8400] ;  /* 0x008400007608783b */ /* 0x000f6c0000000200 */
[C---:B------:R-:W-:Y:S03]  /*17cb0*/  HMMA.16816.F32 R36, R136.reuse, R4, R36 ;  /* 0x000000048824723c */ /* 0x040fe60000001824 */
[----:B------:R-:W1:Y:S05]  /*17cc0*/  MUFU.TANH R229, R229 ;  /* 0x000000e500e57308 */ /* 0x000e6a0000002400 */
[C---:B------:R-:W-:Y:S01]  /*17cd0*/  HMMA.16816.F32 R40, R136.reuse, R6, R40 ;  /* 0x000000068828723c */ /* 0x040fe20000001828 */
[----:B------:R-:W1:Y:S03]  /*17ce0*/  LDSM.16.M88.4 R4, [R118+0x8800] ;  /* 0x008800007604783b */ /* 0x000e660000000200 */
[----:B------:R-:W-:Y:S01]  /*17cf0*/  FMUL.FTZ R205, R28, c[0x0][0x2ec] ;  /* 0x0000bb001ccd7a20 */ /* 0x000fe20000410000 */
[----:B------:R1:W1:Y:S01]  /*17d00*/  MUFU.TANH R227, R17 ;  /* 0x0000001100e37308 */ /* 0x0002620000002400 */
[----:B------:R-:W-:Y:S02]  /*17d10*/  FMUL.FTZ R29, R29, c[0x0][0x2ec] ;  /* 0x0000bb001d1d7a20 */ /* 0x000fe40000410000 */
[----:B------:R-:W-:Y:S04]  /*17d20*/  FMUL.FTZ R183, R32, c[0x0][0x2ec] ;  /* 0x0000bb0020b77a20 */ /* 0x000fe80000410000 */
[----:B------:R-:W-:Y:S02]  /*17d30*/  FMUL.FTZ R30, R30, c[0x0][0x2ec] ;  /* 0x0000bb001e1e7a20 */ /* 0x000fe40000410000 */
[----:B------:R-:W-:Y:S01]  /*17d40*/  FMUL.FTZ R31, R31, c[0x0][0x2ec] ;  /* 0x0000bb001f1f7a20 */ /* 0x000fe20000410000 */
[----:B------:R1:W1:Y:S01]  /*17d50*/  MUFU.TANH R225, R18 ;  /* 0x0000001200e17308 */ /* 0x0002620000002400 */
[----:B------:R-:W-:Y:S02]  /*17d60*/  FMUL.FTZ R195, R36, c[0x0][0x2ec] ;  /* 0x0000bb0024c37a20 */ /* 0x000fe40000410000 */
[----:B------:R-:W-:Y:S02]  /*17d70*/  FMUL.FTZ R33, R33, c[0x0][0x2ec] ;  /* 0x0000bb0021217a20 */ /* 0x000fe40000410000 */
[----:B------:R-:W-:Y:S02]  /*17d80*/  FMUL.FTZ R34, R34, c[0x0][0x2ec] ;  /* 0x0000bb0022227a20 */ /* 0x000fe40000410000 */
[----:B------:R-:W-:Y:S02]  /*17d90*/  FMUL.FTZ R35, R35, c[0x0][0x2ec] ;  /* 0x0000bb0023237a20 */ /* 0x000fe40000410000 */
[----:B------:R-:W-:Y:S01]  /*17da0*/  FMUL.FTZ R185, R40, c[0x0][0x2ec] ;  /* 0x0000bb0028b97a20 */ /* 0x000fe20000410000 */
[----:B------:R2:W2:Y:S01]  /*17db0*/  MUFU.TANH R223, R19 ;  /* 0x0000001300df7308 */ /* 0x0004a20000002400 */
        /* <DEDUP_REMOVED lines=10> */
[----:B------:R1:W1:Y:S01]  /*17e60*/  MUFU.TANH R219, R21 ;  /* 0x0000001500db7308 */ /* 0x0002620000002400 */
[----:B------:R-:W-:Y:S01]  /*17e70*/  BAR.SYNC.DEFER_BLOCKING 0x0 ;  /* 0x0000000000007b1d */ /* 0x000fe20000010000 */
[----:B------:R-:W-:Y:S02]  /*17e80*/  FMUL.FTZ R42, R42, c[0x0][0x2ec] ;  /* 0x0000bb002a2a7a20 */ /* 0x000fe40000410000 */
[----:B------:R-:W-:Y:S01]  /*17e90*/  FMUL.FTZ R43, R43, c[0x0][0x2ec] ;  /* 0x0000bb002b2b7a20 */ /* 0x000fe20000410000 */
[C---:B------:R-:W-:Y:S04]  /*17ea0*/  HMMA.16816.F32 R56, R136.reuse, R6, R56 ;  /* 0x000000068838723c */ /* 0x040fe80000001838 */
        /* <DEDUP_REMOVED lines=22> */
[----:B------:R1:W1:Y:S05]  /*18010*/  MUFU.TANH R209, R26 ;  /* 0x0000001a00d17308 */ /* 0x00026a0000002400 */
[----:B------:R-:W-:Y:S02]  /*18020*/  FMUL.FTZ R0, R60, c[0x0][0x2ec] ;  /* 0x0000bb003c007a20 */ /* 0x000fe40000410000 */
        /* <DEDUP_REMOVED lines=114> */
.L_x_2913:
        /* <DEDUP_REMOVED lines=26> */
.L_x_2912:
[----:B--234-:R-:W-:Y:S01]  /*188f0*/  FMNMX.FTZ R2, R134, R119, !PT ;  /* 0x0000007786027209 */ /* 0x01cfe20007810000 */
        /* <DEDUP_REMOVED lines=86> */
[--C-:B------:R-:W-:Y:S02]  /*18e60*/  FFMA.FTZ R168, R134, c[0x0][0x23c], -R136.reuse ;  /* 0x00008f0086a87a23 */ /* 0x100fe40000010888 */
[----:B------:R-:W-:Y:S01]  /*18e70*/  FMUL.FTZ R134, R0, c[0x0][0x23c] ;  /* 0x00008f0000867a20 */ /* 0x000fe20000410000 */
[----:B------:R-:W1:Y:S01]  /*18e80*/  MUFU.EX2 R53, R53 ;  /* 0x0000003500357308 */ /* 0x000e620000000800 */
[----:B------:R-:W-:Y:S02]  /*18e90*/  FMUL.FTZ R54, R4, c[0x0][0x23c] ;  /* 0x00008f0004367a20 */ /* 0x000fe40000410000 */
[--C-:B------:R-:W-:Y:S01]  /*18ea0*/  FFMA.FTZ R133, R133, c[0x0][0x23c], -R136.reuse ;  /* 0x00008f0085857a23 */ /* 0x100fe20000010888 */
[----:B------:R-:W-:Y:S01]  /*18eb0*/  FSEL R134, R134, RZ, P0 ;  /* 0x000000ff86867208 */ /* 0x000fe20000000000 */
[--C-:B------:R-:W-:Y:S01]  /*18ec0*/  FFMA.FTZ R121, R239, c[0x0][0x23c], -R136.reuse ;  /* 0x00008f00ef797a23 */ /* 0x100fe20000010888 */
[----:B------:R-:W-:Y:S01]  /*18ed0*/  ISETP.GT.AND P0, PT, R159, R148, PT ;  /* 0x000000949f00720c */ /* 0x000fe20003f04270 */
[----:B------:R-:W-:Y:S02]  /*18ee0*/  FFMA.FTZ R120, R247, c[0x0][0x23c], -R136 ;  /* 0x00008f00f7787a23 */ /* 0x000fe40000010888 */
[--C-:B------:R-:W-:Y:S01]  /*18ef0*/  FFMA.FTZ R137, R132, c[0x0][0x23c], -R134.reuse ;  /* 0x00008f0084897a23 */ /* 0x100fe20000010886 */
[----:B------:R-:W2:Y:S01]  /*18f00*/  MUFU.EX2 R54, R54 ;  /* 0x0000003600367308 */ /* 0x000ea20000000800 */
[--C-:B------:R-:W-:Y:S02]  /*18f10*/  FFMA.FTZ R132, R241, c[0x0][0x23c], -R134.reuse ;  /* 0x00008f00f1847a23 */ /* 0x100fe40000010886 */
[--C-:B------:R-:W-:Y:S02]  /*18f20*/  FFMA.FTZ R122, R245, c[0x0][0x23c], -R134.reuse ;  /* 0x00008f00f57a7a23 */ /* 0x100fe40000010886 */
[--C-:B------:R-:W-:Y:S02]  /*18f30*/  FFMA.FTZ R117, R243, c[0x0][0x23c], -R134.reuse ;  /* 0x00008f00f3757a23 */ /* 0x100fe40000010886 */
[--C-:B------:R-:W-:Y:S02]  /*18f40*/  FFMA.FTZ R231, R231, c[0x0][0x23c], -R134.reuse ;  /* 0x00008f00e7e77a23 */ /* 0x100fe40000010886 */
[----:B------:R-:W-:Y:S01]  /*18f50*/  FFMA.FTZ R138, R207, c[0x0][0x23c], -R134 ;  /* 0x00008f00cf8a7a23 */ /* 0x000fe20000010886 */
[----:B------:R-:W-:Y:S01]  /*18f60*/  MUFU.EX2 R168, R168 ;  /* 0x000000a800a87308 */ /* 0x000fe20000000800 */
[----:B------:R-:W-:Y:S02]  /*18f70*/  FFMA.FTZ R170, R203, c[0x0][0x23c], -R136 ;  /* 0x00008f00cbaa7a23 */ /* 0x000fe40000010888 */
[----:B------:R-:W-:Y:S02]  /*18f80*/  FFMA.FTZ R172, R201, c[0x0][0x23c], -R134 ;  /* 0x00008f00c9ac7a23 */ /* 0x000fe40000010886 */
        /* <DEDUP_REMOVED lines=40> */
[----:B------:R-:W-:Y:S02]  /*19210*/  FFMA.FTZ R92, R123, c[0x0][0x23c], -R136 ;  /* 0x00008f007b5c7a23 */ /* 0x000fe40000010888 */
[--C-:B------:R-:W-:Y:S02]  /*19220*/  FFMA.FTZ R86, R52, c[0x0][0x23c], -R134.reuse ;  /* 0x00008f0034567a23 */ /* 0x100fe40000010886 */
[----:B------:R-:W-:Y:S02]  /*19230*/  FFMA.FTZ R87, R124, c[0x0][0x23c], -R134 ;  /* 0x00008f007c577a23 */ /* 0x000fe40000010886 */
[----:B------:R-:W2:Y:S01]  /*19240*/  MUFU.EX2 R117, R117 ;  /* 0x0000007500757308 */ /* 0x000ea20000000800 */
[--C-:B------:R-:W-:Y:S02]  /*19250*/  FFMA.FTZ R93, R235, c[0x0][0x23c], -R136.reuse ;  /* 0x00008f00eb5d7a23 */ /* 0x100fe40000010888 */
[----:B------:R-:W-:Y:S01]  /*19260*/  FFMA.FTZ R84, R229, c[0x0][0x23c], -R136 ;  /* 0x00008f00e5547a23 */ /* 0x000fe20000010888 */
[----:B-1----:R-:W-:Y:S01]  /*19270*/  F2FP.PACK_AB R58, R120, R121 ;  /* 0x00000079783a723e */ /* 0x002fe200000000ff */
[----:B------:R-:W-:Y:S02]  /*19280*/  FFMA.FTZ R177, R177, c[0x0][0x23c], -R134 ;  /* 0x00008f00b1b17a23 */ /* 0x000fe40000010886 */
[----:B------:R-:W-:Y:S02]  /*19290*/  FFMA.FTZ R174, R183, c[0x0][0x23c], -R136 ;  /* 0x00008f00b7ae7a23 */ /* 0x000fe40000010888 */
[--C-:B------:R-:W-:Y:S01]  /*192a0*/  FFMA.FTZ R176, R197, c[0x0][0x23c], -R134.reuse ;  /* 0x00008f00c5b07a23 */ /* 0x100fe20000010886 */
[----:B------:R-:W-:Y:S01]  /*192b0*/  MUFU.EX2 R93, R93 ;  /* 0x0000005d005d7308 */ /* 0x000fe20000000800 */
[--C-:B------:R-:W-:Y:S02]  /*192c0*/  FFMA.FTZ R191, R191, c[0x0][0x23c], -R134.reuse ;  /* 0x00008f00bfbf7a23 */ /* 0x100fe40000010886 */
[--C-:B------:R-:W-:Y:S02]  /*192d0*/  FFMA.FTZ R180, R189, c[0x0][0x23c], -R134.reuse ;  /* 0x00008f00bdb47a23 */ /* 0x100fe40000010886 */
[--C-:B------:R-:W-:Y:S02]  /*192e0*/  FFMA.FTZ R187, R187, c[0x0][0x23c], -R134.reuse ;  /* 0x00008f00bbbb7a23 */ /* 0x100fe40000010886 */
[--C-:B------:R-:W-:Y:S02]  /*192f0*/  FFMA.FTZ R179, R179, c[0x0][0x23c], -R134.reuse ;  /* 0x00008f00b3b37a23 */ /* 0x100fe40000010886 */
[----:B------:R-:W-:Y:S01]  /*19300*/  FFMA.FTZ R184, R175, c[0x0][0x23c], -R134 ;  /* 0x00008f00afb87a23 */ /* 0x000fe20000010886 */
[----:B------:R-:W-:Y:S01]  /*19310*/  MUFU.EX2 R84, R84 ;  /* 0x0000005400547308 */ /* 0x000fe20000000800 */
[--C-:B------:R-:W-:Y:S02]  /*19320*/  FFMA.FTZ R173, R173, c[0x0][0x23c], -R136.reuse ;  /* 0x00008f00adad7a23 */ /* 0x100fe40000010888 */
[----:B------:R-:W-:Y:S01]  /*19330*/  FFMA.FTZ R186, R171, c[0x0][0x23c], -R136 ;  /* 0x00008f00abba7a23 */ /* 0x000fe20000010888 */
[----:B--2---:R-:W-:Y:S01]  /*19340*/  F2FP.PACK_AB R59, R117, R122 ;  /* 0x0000007a753b723e */ /* 0x004fe200000000ff */
[--C-:B------:R-:W-:Y:S02]  /*19350*/  FFMA.FTZ R169, R169, c[0x0][0x23c], -R134.reuse ;  /* 0x00008f00a9a97a23 */ /* 0x100fe40000010886 */
[----:B------:R-:W-:Y:S02]  /*19360*/  FFMA.FTZ R188, R167, c[0x0][0x23c], -R134 ;  /* 0x00008f00a7bc7a23 */ /* 0x000fe40000010886 */
[--C-:B------:R-:W-:Y:S01]  /*19370*/  FFMA.FTZ R166, R166, c[0x0][0x23c], -R136.reuse ;  /* 0x00008f00a6a67a23 */ /* 0x100fe20000010888 */
[----:B------:R-:W-:Y:S01]  /*19380*/  MUFU.EX2 R124, R92 ;  /* 0x0000005c007c7308 */ /* 0x000fe20000000800 */
[C---:B------:R-:W-:Y:S05]  /*19390*/  HMMA.16816.F32 R4, R56.reuse, R12, R4 ;  /* 0x0000000c3804723c */ /* 0x040fea0000001804 */
[----:B------:R-:W-:Y:S02]  /*193a0*/  FFMA.FTZ R167, R164, c[0x0][0x23c], -R136 ;  /* 0x00008f00a4a77a23 */ /* 0x000fe40000010888 */
[C---:B------:R-:W-:Y:S01]  /*193b0*/  FMUL.FTZ R12, R53.reuse, R104 ;  /* 0x00000068350c7220 */ /* 0x040fe20000410000 */
[C---:B------:R-:W-:Y:S01]  /*193c0*/  HMMA.16816.F32 R8, R56.reuse, R14, R8 ;  /* 0x0000000e3808723c */ /* 0x040fe20000001808 */
[----:B------:R-:W-:Y:S03]  /*193d0*/  MUFU.EX2 R85, R231 ;  /* 0x000000e700557308 */ /* 0x000fe60000000800 */
[C---:B------:R-:W-:Y:S02]  /*193e0*/  FMUL.FTZ R13, R53.reuse, R105 ;  /* 0x00000069350d7220 */ /* 0x040fe40000410000 */
        /* <DEDUP_REMOVED lines=10> */
[----:B------:R-:W-:Y:S02]  /*19490*/  FFMA.FTZ R129, R129, c[0x0][0x23c], -R134 ;  /* 0x00008f0081817a23 */ /* 0x000fe40000010886 */
[C---:B------:R-:W-:Y:S01]  /*194a0*/  FMUL.FTZ R20, R53.reuse, R96 ;  /* 0x0000006035147220 */ /* 0x040fe20000410000 */
[C---:B------:R-:W-:Y:S04]  /*194b0*/  HMMA.16816.F32 R16, R56.reuse, R22, R16 ;  /* 0x000000163810723c */ /* 0x040fe80000001810 */
[----:B------:R-:W-:Y:S01]  /*194c0*/  FMUL.FTZ R21, R53, R97 ;  /* 0x0000006135157220 */ /* 0x000fe20000410000 */
[----:B------:R-:W-:Y:S01]  /*194d0*/  MUFU.EX2 R173, R173 ;  /* 0x000000ad00ad7308 */ /* 0x000fe20000000800 */
[----:B------:R-:W-:Y:S02]  /*194e0*/  FFMA.FTZ R96, R237, c[0x0][0x23c], -R136 ;  /* 0x00008f00ed607a23 */ /* 0x000fe40000010888 */
[C---:B------:R-:W-:Y:S04]  /*194f0*/  FMUL.FTZ R22, R54.reuse, R98 ;  /* 0x0000006236167220 */ /* 0x040fe80000410000 */
[----:B------:R-:W-:Y:S02]  /*19500*/  FMUL.FTZ R23, R54, R99 ;  /* 0x0000006336177220 */ /* 0x000fe40000410000 */
[--C-:B------:R-:W-:Y:S01]  /*19510*/  FFMA.FTZ R99, R209, c[0x0][0x23c], -R134.reuse ;  /* 0x00008f00d1637a23 */ /* 0x100fe20000010886 */
[----:B------:R-:W1:Y:S01]  /*19520*/  MUFU.EX2 R96, R96 ;  /* 0x0000006000607308 */ /* 0x000e620000000800 */
[----:B------:R-:W-:Y:S02]  /*19530*/  FFMA.FTZ R128, R128, c[0x0][0x23c], -R134 ;  /* 0x00008f0080807a23 */ /* 0x000fe40000010886 */
[----:B------:R-:W-:Y:S01]  /*19540*/  FFMA.FTZ R55, R55, c[0x0][0x23c], -R136 ;  /* 0x00008f0037377a23 */ /* 0x000fe20000010888 */
[C---:B------:R-:W-:Y:S03]  /*19550*/  HMMA.16816.F32 R20, R56.reuse, R28, R20 ;  /* 0x0000001c3814723c */ /* 0x040fe60000001814 */
[C---:B------:R-:W-:Y:S02]  /*19560*/  FFMA.FTZ R137, R54.reuse, R157, R137 ;  /* 0x0000009d36897223 */ /* 0x040fe40000010089 */
        /* <DEDUP_REMOVED lines=8> */
[C---:B------:R-:W-:Y:S02]  /*195f0*/  FMUL.FTZ R31, R54.reuse, R91 ;  /* 0x0000005b361f7220 */ /* 0x040fe40000410000 */
[--C-:B------:R-:W-:Y:S02]  /*19600*/  FFMA.FTZ R90, R217, c[0x0][0x23c], -R134.reuse ;  /* 0x00008f00d95a7a23 */ /* 0x100fe40000010886 */
[----:B------:R-:W-:Y:S02]  /*19610*/  FFMA.FTZ R91, R215, c[0x0][0x23c], -R134 ;  /* 0x00008f00d75b7a23 */ /* 0x000fe40000010886 */
        /* <DEDUP_REMOVED lines=9> */
[----:B------:R-:W-:Y:S02]  /*196b0*/  FFMA.FTZ R81, R227, c[0x0][0x23c], -R136 ;  /* 0x00008f00e3517a23 */ /* 0x000fe40000010888 */
[C---:B------:R-:W-:Y:S04]  /*196c0*/  FMUL.FTZ R38, R54.reuse, R82 ;  /* 0x0000005236267220 */ /* 0x040fe80000410000 */
[C---:B------:R-:W-:Y:S01]  /*196d0*/  FMUL.FTZ R39, R54.reuse, R83 ;  /* 0x0000005336277220 */ /* 0x040fe20000410000 */
[----:B------:R-:W2:Y:S01]  /*196e0*/  MUFU.EX2 R81, R81 ;  /* 0x0000005100517308 */ /* 0x000ea20000000800 */
[--C-:B------:R-:W-:Y:S02]  /*196f0*/  FFMA.FTZ R80, R225, c[0x0][0x23c], -R134.reuse ;  /* 0x00008f00e1507a23 */ /* 0x100fe40000010886 */
[--C-:B------:R-:W-:Y:S02]  /*19700*/  FFMA.FTZ R83, R223, c[0x0][0x23c], -R134.reuse ;  /* 0x00008f00df537a23 */ /* 0x100fe40000010886 */
[----:B------:R-:W-:Y:S01]  /*19710*/  FFMA.FTZ R134, R3, c[0x0][0x23c], -R134 ;  /* 0x00008f0003867a23 */ /* 0x000fe20000010886 */
        /* <DEDUP_REMOVED lines=11> */
[--C-:B------:R-:W-:Y:S02]  /*197d0*/  FFMA.FTZ R183, R199, c[0x0][0x23c], -R136.reuse ;  /* 0x00008f00c7b77a23 */ /* 0x100fe40000010888 */
[--C-:B------:R-:W-:Y:S02]  /*197e0*/  FFMA.FTZ R178, R195, c[0x0][0x23c], -R136.reuse ;  /* 0x00008f00c3b27a23 */ /* 0x100fe40000010888 */
[C---:B------:R-:W-:Y:S01]  /*197f0*/  HMMA.16816.F32 R44, R56.reuse, R60, R44 ;  /* 0x0000003c382c723c */ /* 0x040fe2000000182c */
[----:B------:R-:W4:Y:S02]  /*19800*/  MUFU.EX2 R83, R83 ;  /* 0x0000005300537308 */ /* 0x000f240000000800 */
[--C-:B------:R-:W-:Y:S02]  /*19810*/  FFMA.FTZ R193, R193, c[0x0][0x23c], -R136.reuse ;  /* 0x00008f00c1c17a23 */ /* 0x100fe40000010888 */
[--C-:B------:R-:W-:Y:S02]  /*19820*/  FFMA.FTZ R182, R185, c[0x0][0x23c], -R136.reuse ;  /* 0x00008f00b9b67a23 */ /* 0x100fe40000010888 */
[--C-:B------:R-:W-:Y:S01]  /*19830*/  FFMA.FTZ R181, R181, c[0x0][0x23c], -R136.reuse ;  /* 0x00008f00b5b57a23 */ /* 0x100fe20000010888 */
[----:B------:R-:W-:Y:S01]  /*19840*/  HMMA.16816.F32 R48, R56, R62, R48 ;  /* 0x0000003e3830723c */ /* 0x000fe20000001830 */
[----:B------:R-:W5:Y:S02]  /*19850*/  LDSM.16.MT88.4 R60, [R144+0xb400] ;  /* 0x00b40000903c783b */ /* 0x000f640000004200 */
[----:B------:R-:W-:Y:S01]  /*19860*/  MUFU.EX2 R91, R91 ;  /* 0x0000005b005b7308 */ /* 0x000fe20000000800 */
[--C-:B------:R-:W-:Y:S02]  /*19870*/  FFMA.FTZ R140, R165, c[0x0][0x23c], -R136.reuse ;  /* 0x00008f00a58c7a23 */ /* 0x100fe40000010888 */
[--C-:B------:R-:W-:Y:S01]  /*19880*/  FFMA.FTZ R143, R143, c[0x0][0x23c], -R136.reuse ;  /* 0x00008f008f8f7a23 */ /* 0x100fe20000010888 */
[----:B-1----:R-:W-:Y:S01]  /*19890*/  F2FP.PACK_AB R56, R93, R96 ;  /* 0x000000605d38723e */ /* 0x002fe200000000ff */
[--C-:B------:R-:W-:Y:S01]  /*198a0*/  FFMA.FTZ R131, R135, c[0x0][0x23c], -R136.reuse ;  /* 0x00008f0087837a23 */ /* 0x100fe20000010888 */
[----:B--2---:R-:W-:Y:S03]  /*198b0*/  F2FP.PACK_AB R58, R81, R84 ;  /* 0x00000054513a723e */ /* 0x004fe600000000ff */
[----:B------:R-:W-:Y:S01]  /*198c0*/  F2FP.PACK_AB R57, R85, R88 ;  /* 0x000000585539723e */ /* 0x000fe200000000ff */
[----:B------:R-:W-:Y:S01]  /*198d0*/  MUFU.EX2 R188, R188 ;  /* 0x000000bc00bc7308 */ /* 0x000fe20000000800 */
[--C-:B------:R-:W-:Y:S02]  /*198e0*/  FFMA.FTZ R130, R130, c[0x0][0x23c], -R136.reuse ;  /* 0x00008f0082827a23 */ /* 0x100fe40000010888 */
[--C-:B------:R-:W-:Y:S01]  /*198f0*/  FFMA.FTZ R126, R126, c[0x0][0x23c], -R136.reuse ;  /* 0x00008f007e7e7a23 */ /* 0x100fe20000010888 */
[----:B----4-:R-:W-:Y:S01]  /*19900*/  F2FP.PACK_AB R59, R83, R80 ;  /* 0x00000050533b723e */ /* 0x010fe200000000ff */
[----:B------:R-:W-:Y:S02]  /*19910*/  FFMA.FTZ R136, R127, c[0x0][0x23c], -R136 ;  /* 0x00008f007f887a23 */ /* 0x000fe40000010888 */
[----:B------:R-:W-:Y:S02]  /*19920*/  FADD.FTZ R168, R133, R168 ;  /* 0x000000a885a87221 */ /* 0x000fe40000010000 */
[----:B------:R-:W-:Y:S01]  /*19930*/  FADD.FTZ R137, R132, R137 ;  /* 0x0000008984897221 */ /* 0x000fe20000010000 */
[----:B------:R-:W-:Y:S01]  /*19940*/  MUFU.EX2 R166, R166 ;  /* 0x000000a600a67308 */ /* 0x000fe20000000800 */
[C---:B------:R-:W-:Y:S03]  /*19950*/  HMMA.16816.F32 R4, R56.reuse, R64, R4 ;  /* 0x000000403804723c */ /* 0x040fe60000001804 */
[----:B------:R-:W-:Y:S04]  /*19960*/  FADD.FTZ R122, R122, R137 ;  /* 0x000000897a7a7221 */ /* 0x000fe80000010000 */
[----:B------:R-:W-:Y:S01]  /*19970*/  FADD.FTZ R117, R117, R122 ;  /* 0x0000007a75757221 */ /* 0x000fe20000010000 */
[C---:B------:R-:W-:Y:S01]  /*19980*/  HMMA.16816.F32 R8, R56.reuse, R66, R8 ;  /* 0x000000423808723c */ /* 0x040fe20000001808 */
[----:B------:R-:W1:Y:S01]  /*19990*/  LDSM.16.MT88.4 R64, [R144+0xd400] ;  /* 0x00d400009040783b */ /* 0x000e620000004200 */
[----:B------:R-:W-:Y:S02]  /*199a0*/  MUFU.EX2 R167, R167 ;  /* 0x000000a700a77308 */ /* 0x000fe40000000800 */
[----:B------:R-:W-:Y:S01]  /*199b0*/  FADD.FTZ R88, R88, R117 ;  /* 0x0000007558587221 */ /* 0x000fe20000010000 */
[----:B------:R-:W-:Y:S03]  /*199c0*/  MOV R117, R0 ;  /* 0x0000000000757202 */ /* 0x000fe60000000f00 */
[C---:B---3--:R-:W-:Y:S04]  /*199d0*/  HMMA.16816.F32 R12, R56.reuse, R72, R12 ;  /* 0x00000048380c723c */ /* 0x048fe8000000180c */
[----:B------:R-:W-:Y:S01]  /*199e0*/  FADD.FTZ R85, R85, R88 ;  /* 0x0000005855557221 */ /* 0x000fe20000010000 */
[----:B------:R-:W-:Y:S03]  /*199f0*/  MUFU.EX2 R142, R142 ;  /* 0x0000008e008e7308 */ /* 0x000fe60000000800 */
[C---:B------:R-:W-:Y:S01]  /*19a00*/  HMMA.16816.F32 R16, R56.reuse, R74, R16 ;  /* 0x0000004a3810723c */ /* 0x040fe20000001810 */
[----:B------:R-:W2:Y:S03]  /*19a10*/  LDSM.16.MT88.4 R72, [R116+0xd400] ;  /* 0x00d400007448783b */ /* 0x000ea60000004200 */
[----:B------:R-:W-:Y:S03]  /*19a20*/  FADD.FTZ R80, R80, R85 ;  /* 0x0000005550507221 */ /* 0x000fe60000010000 */
[----:B------:R-:W-:Y:S01]  /*19a30*/  MUFU.EX2 R171, R171 ;  /* 0x000000ab00ab7308 */ /* 0x000fe20000000800 */
[C---:B-----5:R-:W-:Y:S04]  /*19a40*/  HMMA.16816.F32 R20, R56.reuse, R60, R20 ;  /* 0x0000003c3814723c */ /* 0x060fe80000001814 */
[----:B------:R-:W-:Y:S04]  /*19a50*/  FADD.FTZ R83, R83, R80 ;  /* 0x0000005053537221 */ /* 0x000fe80000010000 */
[C---:B------:R-:W-:Y:S01]  /*19a60*/  HMMA.16816.F32 R24, R56.reuse, R62, R24 ;  /* 0x0000003e3818723c */ /* 0x040fe20000001818 */
[----:B------:R-:W3:Y:S01]  /*19a70*/  LDSM.16.MT88.4 R60, [R144+0x9800] ;  /* 0x00980000903c783b */ /* 0x000ee20000004200 */
[----:B------:R-:W-:Y:S06]  /*19a80*/  MUFU.EX2 R89, R89 ;  /* 0x0000005900597308 */ /* 0x000fec0000000800 */
[C---:B------:R-:W-:Y:S04]  /*19a90*/  HMMA.16816.F32 R28, R56.reuse, R68, R28 ;  /* 0x00000044381c723c */ /* 0x040fe8000000181c */
[----:B------:R-:W4:Y:S04]  /*19aa0*/  MUFU.EX2 R82, R82 ;  /* 0x0000005200527308 */ /* 0x000f280000000800 */
[C---:B------:R-:W-:Y:S01]  /*19ab0*/  HMMA.16816.F32 R32, R56.reuse, R70, R32 ;  /* 0x000000463820723c */ /* 0x040fe20000001820 */
[----:B------:R-:W5:Y:S05]  /*19ac0*/  LDSM.16.MT88.4 R68, [R116+0x9800] ;  /* 0x009800007444783b */ /* 0x000f6a0000004200 */
[----:B------:R-:W3:Y:S02]  /*19ad0*/  MUFU.EX2 R90, R90 ;  /* 0x0000005a005a7308 */ /* 0x000ee40000000800 */
[C---:B-1----:R-:W-:Y:S08]  /*19ae0*/  HMMA.16816.F32 R36, R56.reuse, R64, R36 ;  /* 0x000000403824723c */ /* 0x042ff00000001824 */
[C---:B------:R-:W-:Y:S01]  /*19af0*/  HMMA.16816.F32 R40, R56.reuse, R66, R40 ;  /* 0x000000423828723c */ /* 0x040fe20000001828 */
[----:B------:R-:W-:Y:S01]  /*19b00*/  MUFU.EX2 R97, R97 ;  /* 0x0000006100617308 */ /* 0x000fe20000000800 */
[----:B------:R-:W1:Y:S06]  /*19b10*/  LDSM.16.MT88.4 R64, [R144+0xb800] ;  /* 0x00b800009040783b */ /* 0x000e6c0000004200 */
[C---:B--2---:R-:W-:Y:S03]  /*19b20*/  HMMA.16816.F32 R44, R56.reuse, R72, R44 ;  /* 0x00000048382c723c */ /* 0x044fe6000000182c */
[----:B------:R-:W2:Y:S05]  /*19b30*/  MUFU.EX2 R98, R98 ;  /* 0x0000006200627308 */ /* 0x000eaa0000000800 */
[----:B------:R-:W-:Y:S01]  /*19b40*/  HMMA.16816.F32 R48, R56, R74, R48 ;  /* 0x0000004a3830723c */ /* 0x000fe20000001830 */
[----:B------:R-:W1:Y:S04]  /*19b50*/  LDSM.16.MT88.4 R72, [R116+0xb800] ;  /* 0x00b800007448783b */ /* 0x000e680000004200 */
[----:B------:R-:W5:Y:S02]  /*19b60*/  MUFU.EX2 R138, R138 ;  /* 0x0000008a008a7308 */ /* 0x000f640000000800 */
[----:B----4-:R-:W-:Y:S02]  /*19b70*/  F2FP.PACK_AB R56, R82, R89 ;  /* 0x000000595238723e */ /* 0x010fe400000000ff */
[----:B---3--:R-:W-:Y:S06]  /*19b80*/  F2FP.PACK_AB R57, R91, R90 ;  /* 0x0000005a5b39723e */ /* 0x008fec00000000ff */
[----:B------:R-:W3:Y:S01]  /*19b90*/  MUFU.EX2 R139, R139 ;  /* 0x0000008b008b7308 */ /* 0x000ee20000000800 */
[----:B--2---:R-:W-:Y:S09]  /*19ba0*/  F2FP.PACK_AB R58, R98, R97 ;  /* 0x00000061623a723e */ /* 0x004ff200000000ff */
[----:B------:R-:W-:Y:S01]  /*19bb0*/  MUFU.EX2 R172, R172 ;  /* 0x000000ac00ac7308 */ /* 0x000fe20000000800 */
[----:B-----5:R-:W-:Y:S09]  /*19bc0*/  F2FP.PACK_AB R59, R138, R99 ;  /* 0x000000638a3b723e */ /* 0x020ff200000000ff */
[----:B------:R-:W2:Y:S01]  /*19bd0*/  MUFU.EX2 R177, R177 ;  /* 0x000000b100b17308 */ /* 0x000ea20000000800 */
[C---:B------:R-:W-:Y:S08]  /*19be0*/  HMMA.16816.F32 R4, R56.reuse, R60, R4 ;  /* 0x0000003c3804723c */ /* 0x040ff00000001804 */
[C---:B------:R-:W-:Y:S01]  /*19bf0*/  HMMA.16816.F32 R8, R56.reuse, R62, R8 ;  /* 0x0000003e3808723c */ /* 0x040fe20000001808 */
[----:B------:R-:W4:Y:S01]  /*19c00*/  LDSM.16.MT88.4 R60, [R144+0xd800] ;  /* 0x00d80000903c783b */ /* 0x000f220000004200 */
[----:B------:R-:W5:Y:S06]  /*19c10*/  MUFU.EX2 R183, R183 ;  /* 0x000000b700b77308 */ /* 0x000f6c0000000800 */
[C---:B------:R-:W-:Y:S04]  /*19c20*/  HMMA.16816.F32 R12, R56.reuse, R68, R12 ;  /* 0x00000044380c723c */ /* 0x040fe8000000180c */
[----:B------:R-:W-:Y:S04]  /*19c30*/  MUFU.EX2 R176, R176 ;  /* 0x000000b000b07308 */ /* 0x000fe80000000800 */
[C---:B------:R-:W-:Y:S01]  /*19c40*/  HMMA.16816.F32 R16, R56.reuse, R70, R16 ;  /* 0x000000463810723c */ /* 0x040fe20000001810 */
[----:B------:R-:W2:Y:S05]  /*19c50*/  LDSM.16.MT88.4 R68, [R116+0xd800] ;  /* 0x00d800007444783b */ /* 0x000eaa0000004200 */
[----:B------:R-:W2:Y:S02]  /*19c60*/  MUFU.EX2 R191, R191 ;  /* 0x000000bf00bf7308 */ /* 0x000ea40000000800 */
[C---:B-1----:R-:W-:Y:S08]  /*19c70*/  HMMA.16816.F32 R20, R56.reuse, R64, R20 ;  /* 0x000000403814723c */ /* 0x042ff00000001814 */
[C---:B------:R-:W-:Y:S01]  /*19c80*/  HMMA.16816.F32 R24, R56.reuse, R66, R24 ;  /* 0x000000423818723c */ /* 0x040fe20000001818 */
[----:B------:R-:W1:Y:S01]  /*19c90*/  LDSM.16.MT88.4 R64, [R144+0x9c00] ;  /* 0x009c00009040783b */ /* 0x000e620000004200 */
[----:B------:R-:W-:Y:S06]  /*19ca0*/  MUFU.EX2 R178, R178 ;  /* 0x000000b200b27308 */ /* 0x000fec0000000800 */
[C---:B------:R-:W-:Y:S04]  /*19cb0*/  HMMA.16816.F32 R28, R56.reuse, R72, R28 ;  /* 0x00000048381c723c */ /* 0x040fe8000000181c */
[----:B------:R-:W-:Y:S04]  /*19cc0*/  MUFU.EX2 R193, R193 ;  /* 0x000000c100c17308 */ /* 0x000fe80000000800 */
[C---:B------:R-:W-:Y:S01]  /*19cd0*/  HMMA.16816.F32 R32, R56.reuse, R74, R32 ;  /* 0x0000004a3820723c */ /* 0x040fe20000001820 */
[----:B------:R-:W1:Y:S05]  /*19ce0*/  LDSM.16.MT88.4 R72, [R116+0x9c00] ;  /* 0x009c00007448783b */ /* 0x000e6a0000004200 */
[----:B------:R-:W-:Y:S02]  /*19cf0*/  MUFU.EX2 R180, R180 ;  /* 0x000000b400b47308 */ /* 0x000fe40000000800 */
[C---:B----4-:R-:W-:Y:S08]  /*19d00*/  HMMA.16816.F32 R36, R56.reuse, R60, R36 ;  /* 0x0000003c3824723c */ /* 0x050ff00000001824 */
[C---:B------:R-:W-:Y:S01]  /*19d10*/  HMMA.16816.F32 R40, R56.reuse, R62, R40 ;  /* 0x0000003e3828723c */ /* 0x040fe20000001828 */
[----:B------:R-:W4:Y:S01]  /*19d20*/  LDSM.16.MT88.4 R60, [R144+0xbc00] ;  /* 0x00bc0000903c783b */ /* 0x000f220000004200 */
[----:B------:R-:W-:Y:S06]  /*19d30*/  MUFU.EX2 R187, R187 ;  /* 0x000000bb00bb7308 */ /* 0x000fec0000000800 */
[C---:B--2---:R-:W-:Y:S04]  /*19d40*/  HMMA.16816.F32 R44, R56.reuse, R68, R44 ;  /* 0x00000044382c723c */ /* 0x044fe8000000182c */
[----:B------:R-:W-:Y:S04]  /*19d50*/  MUFU.EX2 R182, R182 ;  /* 0x000000b600b67308 */ /* 0x000fe80000000800 */
[----:B------:R-:W-:Y:S01]  /*19d60*/  HMMA.16816.F32 R48, R56, R70, R48 ;  /* 0x000000463830723c */ /* 0x000fe20000001830 */
[----:B------:R-:W2:Y:S05]  /*19d70*/  LDSM.16.MT88.4 R68, [R116+0xbc00] ;  /* 0x00bc00007444783b */ /* 0x000eaa0000004200 */
[----:B------:R-:W-:Y:S01]  /*19d80*/  MUFU.EX2 R181, R181 ;  /* 0x000000b500b57308 */ /* 0x000fe20000000800 */
[----:B---3--:R-:W-:Y:S02]  /*19d90*/  F2FP.PACK_AB R56, R170, R139 ;  /* 0x0000008baa38723e */ /* 0x008fe400000000ff */
[----:B------:R-:W-:Y:S03]  /*19da0*/  F2FP.PACK_AB R57, R177, R172 ;  /* 0x000000acb139723e */ /* 0x000fe600000000ff */
[----:B-----5:R-:W-:Y:S02]  /*19db0*/  F2FP.PACK_AB R58, R183, R174 ;  /* 0x000000aeb73a723e */ /* 0x020fe400000000ff */
[----:B------:R-:W-:Y:S02]  /*19dc0*/  F2FP.PACK_AB R59, R191, R176 ;  /* 0x000000b0bf3b723e */ /* 0x000fe400000000ff */
[----:B------:R-:W-:Y:S05]  /*19dd0*/  MUFU.EX2 R179, R179 ;  /* 0x000000b300b37308 */ /* 0x000fea0000000800 */
[C---:B-1----:R-:W-:Y:S05]  /*19de0*/  HMMA.16816.F32 R4, R56.reuse, R64, R4 ;  /* 0x000000403804723c */ /* 0x042fea0000001804 */
[----:B------:R-:W-:Y:S03]  /*19df0*/  MUFU.EX2 R184, R184 ;  /* 0x000000b800b87308 */ /* 0x000fe60000000800 */
[C---:B------:R-:W-:Y:S01]  /*19e00*/  HMMA.16816.F32 R8, R56.reuse, R66, R8 ;  /* 0x000000423808723c */ /* 0x040fe20000001808 */
[----:B------:R-:W1:Y:S06]  /*19e10*/  LDSM.16.MT88.4 R64, [R144+0xdc00] ;  /* 0x00dc00009040783b */ /* 0x000e6c0000004200 */
[----:B------:R-:W-:Y:S01]  /*19e20*/  MUFU.EX2 R140, R140 ;  /* 0x0000008c008c7308 */ /* 0x000fe20000000800 */
[C---:B------:R-:W-:Y:S08]  /*19e30*/  HMMA.16816.F32 R12, R56.reuse, R72, R12 ;  /* 0x00000048380c723c */ /* 0x040ff0000000180c */
[C---:B------:R-:W-:Y:S01]  /*19e40*/  HMMA.16816.F32 R16, R56.reuse, R74, R16 ;  /* 0x0000004a3810723c */ /* 0x040fe20000001810 */
[----:B------:R-:W3:Y:S01]  /*19e50*/  LDSM.16.MT88.4 R72, [R116+0xdc00] ;  /* 0x00dc00007448783b */ /* 0x000ee20000004200 */
[----:B------:R-:W5:Y:S06]  /*19e60*/  MUFU.EX2 R143, R143 ;  /* 0x0000008f008f7308 */ /* 0x000f6c0000000800 */
[C---:B----4-:R-:W-:Y:S04]  /*19e70*/  HMMA.16816.F32 R20, R56.reuse, R60, R20 ;  /* 0x0000003c3814723c */ /* 0x050fe80000001814 */
[----:B------:R-:W-:Y:S04]  /*19e80*/  MUFU.EX2 R141, R141 ;  /* 0x0000008d008d7308 */ /* 0x000fe80000000800 */
[C---:B------:R-:W-:Y:S01]  /*19e90*/  HMMA.16816.F32 R24, R56.reuse, R62, R24 ;  /* 0x0000003e3818723c */ /* 0x040fe20000001818 */
[----:B------:R-:W4:Y:S05]  /*19ea0*/  LDSM.16.MT88.4 R60, [R144+0xa000] ;  /* 0x00a00000903c783b */ /* 0x000f2a0000004200 */
[----:B------:R-:W3:Y:S02]  /*19eb0*/  MUFU.EX2 R156, R156 ;  /* 0x0000009c009c7308 */ /* 0x000ee40000000800 */
[C---:B--2---:R-:W-:Y:S04]  /*19ec0*/  HMMA.16816.F32 R28, R56.reuse, R68, R28 ;  /* 0x00000044381c723c */ /* 0x044fe8000000181c */
[----:B-----5:R-:W-:Y:S04]  /*19ed0*/  F2FP.PACK_AB R52, R143, R140 ;  /* 0x0000008c8f34723e */ /* 0x020fe800000000ff */
[C---:B------:R-:W-:Y:S01]  /*19ee0*/  HMMA.16816.F32 R32, R56.reuse, R70, R32 ;  /* 0x000000463820723c */ /* 0x040fe20000001820 */
[----:B------:R-:W2:Y:S01]  /*19ef0*/  LDSM.16.MT88.4 R68, [R116+0xa000] ;  /* 0x00a000007444783b */ /* 0x000ea20000004200 */
[----:B------:R-:W-:Y:S06]  /*19f00*/  MUFU.EX2 R131, R131 ;  /* 0x0000008300837308 */ /* 0x000fec0000000800 */
[C---:B-1----:R-:W-:Y:S04]  /*19f10*/  HMMA.16816.F32 R36, R56.reuse, R64, R36 ;  /* 0x000000403824723c */ /* 0x042fe80000001824 */
[----:B------:R-:W1:Y:S01]  /*19f20*/  MUFU.EX2 R130, R130 ;  /* 0x0000008200827308 */ /* 0x000e620000000800 */
[----:B---3--:R-:W-:Y:S03]  /*19f30*/  F2FP.PACK_AB R53, R156, R141 ;  /* 0x0000008d9c35723e */ /* 0x008fe600000000ff */
[C---:B------:R-:W-:Y:S01]  /*19f40*/  HMMA.16816.F32 R40, R56.reuse, R66, R40 ;  /* 0x000000423828723c */ /* 0x040fe20000001828 */
[----:B------:R-:W3:Y:S05]  /*19f50*/  LDSM.16.MT88.4 R64, [R144+0xc000] ;  /* 0x00c000009040783b */ /* 0x000eea0000004200 */
        /* <DEDUP_REMOVED lines=9> */
[----:B------:R1:W1:Y:S01]  /*19ff0*/  MUFU.EX2 R123, R55 ;  /* 0x00000037007b7308 */ /* 0x0002620000000800 */
[----:B------:R-:W-:Y:S07]  /*1a000*/  F2FP.PACK_AB R59, R184, R179 ;  /* 0x000000b3b83b723e */ /* 0x000fee00000000ff */
[C---:B----4-:R-:W-:Y:S02]  /*1a010*/  HMMA.16816.F32 R4, R56.reuse, R60, R4 ;  /* 0x0000003c3804723c */ /* 0x050fe40000001804 */
[----:B------:R-:W-:Y:S06]  /*1a020*/  MUFU.EX2 R136, R136 ;  /* 0x0000008800887308 */ /* 0x000fec0000000800 */
[C---:B------:R-:W-:Y:S01]  /*1a030*/  HMMA.16816.F32 R8, R56.reuse, R62, R8 ;  /* 0x0000003e3808723c */ /* 0x040fe20000001808 */
[----:B------:R-:W4:Y:S03]  /*1a040*/  LDSM.16.MT88.4 R60, [R144+0xe000] ;  /* 0x00e00000903c783b */ /* 0x000f260000004200 */
[----:B------:R-:W-:Y:S04]  /*1a050*/  MUFU.EX2 R157, R134 ;  /* 0x00000086009d7308 */ /* 0x000fe80000000800 */
[C---:B--2---:R-:W-:Y:S04]  /*1a060*/  HMMA.16816.F32 R12, R56.reuse, R68, R12 ;  /* 0x00000044380c723c */ /* 0x044fe8000000180c */
[----:B-1----:R-:W-:Y:S04]  /*1a070*/  F2FP.PACK_AB R55, R128, R129 ;  /* 0x000000818037723e */ /* 0x002fe800000000ff */
[C---:B------:R-:W-:Y:S01]  /*1a080*/  HMMA.16816.F32 R16, R56.reuse, R70, R16 ;  /* 0x000000463810723c */ /* 0x040fe20000001810 */
[----:B------:R-:W1:Y:S07]  /*1a090*/  LDSM.16.MT88.4 R68, [R116+0xe000] ;  /* 0x00e000007444783b */ /* 0x000e6e0000004200 */
[C---:B---3--:R-:W-:Y:S08]  /*1a0a0*/  HMMA.16816.F32 R20, R56.reuse, R64, R20 ;  /* 0x000000403814723c */ /* 0x048ff00000001814 */
[C---:B------:R-:W-:Y:S01]  /*1a0b0*/  HMMA.16816.F32 R24, R56.reuse, R66, R24 ;  /* 0x000000423818723c */ /* 0x040fe20000001818 */
[----:B------:R-:W2:Y:S07]  /*1a0c0*/  LDSM.16.MT88.4 R64, [R144+0xa400] ;  /* 0x00a400009040783b */ /* 0x000eae0000004200 */
[C---:B-----5:R-:W-:Y:S08]  /*1a0d0*/  HMMA.16816.F32 R28, R56.reuse, R72, R28 ;  /* 0x00000048381c723c */ /* 0x060ff0000000181c */
        /* <DEDUP_REMOVED lines=18> */
[C---:B----4-:R-:W-:Y:S08]  /*1a200*/  HMMA.16816.F32 R20, R56.reuse, R60, R20 ;  /* 0x0000003c3814723c */ /* 0x050ff00000001814 */
[C---:B------:R-:W-:Y:S01]  /*1a210*/  HMMA.16816.F32 R24, R56.reuse, R62, R24 ;  /* 0x0000003e3818723c */ /* 0x040fe20000001818 */
[----:B------:R-:W4:Y:S07]  /*1a220*/  LDSM.16.MT88.4 R60, [R144+0xa800] ;  /* 0x00a80000903c783b */ /* 0x000f2e0000004200 */
[C---:B-1----:R-:W-:Y:S08]  /*1a230*/  HMMA.16816.F32 R28, R56.reuse, R68, R28 ;  /* 0x00000044381c723c */ /* 0x042ff0000000181c */
[C---:B------:R-:W-:Y:S01]  /*1a240*/  HMMA.16816.F32 R32, R56.reuse, R70, R32 ;  /* 0x000000463820723c */ /* 0x040fe20000001820 */
[----:B------:R-:W-:Y:S07]  /*1a250*/  LDSM.16.MT88.4 R68, [R144+0xc800] ;  /* 0x00c800009044783b */ /* 0x000fee0000004200 */
[C---:B--2---:R-:W-:Y:S08]  /*1a260*/  HMMA.16816.F32 R36, R56.reuse, R64, R36 ;  /* 0x000000403824723c */ /* 0x044ff00000001824 */
[C---:B------:R-:W-:Y:S01]  /*1a270*/  HMMA.16816.F32 R40, R56.reuse, R66, R40 ;  /* 0x000000423828723c */ /* 0x040fe20000001828 */
[----:B------:R-:W1:Y:S07]  /*1a280*/  LDSM.16.MT88.4 R64, [R116+0xa800] ;  /* 0x00a800007440783b */ /* 0x000e6e0000004200 */
[C---:B---3--:R-:W-:Y:S08]  /*1a290*/  HMMA.16816.F32 R44, R56.reuse, R72, R44 ;  /* 0x00000048382c723c */ /* 0x048ff0000000182c */
[----:B------:R-:W-:Y:S01]  /*1a2a0*/  HMMA.16816.F32 R48, R56, R74, R48 ;  /* 0x0000004a3830723c */ /* 0x000fe20000001830 */
[----:B------:R-:W2:Y:S07]  /*1a2b0*/  LDSM.16.MT88.4 R56, [R144+0xe800] ;  /* 0x00e800009038783b */ /* 0x000eae0000004200 */
[C---:B----4-:R-:W-:Y:S01]  /*1a2c0*/  HMMA.16816.F32 R4, R52.reuse, R60, R4 ;  /* 0x0000003c3404723c */ /* 0x050fe20000001804 */
[----:B------:R-:W3:Y:S01]  /*1a2d0*/  LDSM.16.MT88.4 R72, [R116+0xe800] ;  /* 0x00e800007448783b */ /* 0x000ee20000004200 */
[----:B------:R-:W4:Y:S06]  /*1a2e0*/  MUFU.EX2 R60, R125 ;  /* 0x0000007d003c7308 */ /* 0x000f2c0000000800 */
[C---:B------:R-:W-:Y:S04]  /*1a2f0*/  HMMA.16816.F32 R8, R52.reuse, R62, R8 ;  /* 0x0000003e3408723c */ /* 0x040fe80000001808 */
[----:B------:R-:W-:Y:S04]  /*1a300*/  MUFU.EX2 R62, R86 ;  /* 0x00000056003e7308 */ /* 0x000fe80000000800 */
[C---:B-1----:R-:W-:Y:S06]  /*1a310*/  HMMA.16816.F32 R12, R52.reuse, R64, R12 ;  /* 0x00000040340c723c */ /* 0x042fec000000180c */
[----:B------:R-:W1:Y:S02]  /*1a320*/  MUFU.EX2 R61, R126 ;  /* 0x0000007e003d7308 */ /* 0x000e640000000800 */
[C---:B------:R-:W-:Y:S08]  /*1a330*/  HMMA.16816.F32 R16, R52.reuse, R66, R16 ;  /* 0x000000423410723c */ /* 0x040ff00000001810 */
[C---:B------:R-:W-:Y:S07]  /*1a340*/  HMMA.16816.F32 R20, R52.reuse, R68, R20 ;  /* 0x000000443414723c */ /* 0x040fee0000001814 */
[----:B------:R-:W-:Y:S01]  /*1a350*/  F2FP.PACK_AB R68, R124, R123 ;  /* 0x0000007b7c44723e */ /* 0x000fe200000000ff */
[C---:B------:R-:W-:Y:S04]  /*1a360*/  HMMA.16816.F32 R24, R52.reuse, R70, R24 ;  /* 0x000000463418723c */ /* 0x040fe80000001818 */
[----:B----4-:R-:W-:Y:S03]  /*1a370*/  F2FP.PACK_AB R69, R60, R3 ;  /* 0x000000033c45723e */ /* 0x010fe600000000ff */
[----:B-1----:R-:W-:Y:S01]  /*1a380*/  F2FP.PACK_AB R70, R136, R61 ;  /* 0x0000003d8846723e */ /* 0x002fe200000000ff */
[C---:B------:R-:W-:Y:S04]  /*1a390*/  HMMA.16816.F32 R28, R52.reuse, R76, R28 ;  /* 0x0000004c341c723c */ /* 0x040fe8000000181c */
[----:B------:R-:W-:Y:S04]  /*1a3a0*/  F2FP.PACK_AB R71, R157, R62 ;  /* 0x0000003e9d47723e */ /* 0x000fe800000000ff */
[C---:B------:R-:W-:Y:S01]  /*1a3b0*/  HMMA.16816.F32 R32, R52.reuse, R78, R32 ;  /* 0x0000004e3420723c */ /* 0x040fe20000001820 */
[----:B------:R-:W-:Y:S07]  /*1a3c0*/  LDSM.16.MT88.4 R76, [R144+0xec00] ;  /* 0x00ec0000904c783b */ /* 0x000fee0000004200 */
[C---:B--2---:R-:W-:Y:S07]  /*1a3d0*/  HMMA.16816.F32 R36, R52.reuse, R56, R36 ;  /* 0x000000383424723c */ /* 0x044fee0000001824 */
[----:B------:R-:W-:Y:S01]  /*1a3e0*/  FADD.FTZ R57, R121, R168 ;  /* 0x000000a879397221 */ /* 0x000fe20000010000 */
[C---:B------:R-:W-:Y:S04]  /*1a3f0*/  HMMA.16816.F32 R40, R52.reuse, R58, R40 ;  /* 0x0000003a3428723c */ /* 0x040fe80000001828 */
[----:B------:R-:W-:Y:S04]  /*1a400*/  FADD.FTZ R57, R120, R57 ;  /* 0x0000003978397221 */ /* 0x000fe80000010000 */
[C---:B---3--:R-:W-:Y:S04]  /*1a410*/  HMMA.16816.F32 R44, R52.reuse, R72, R44 ;  /* 0x00000048342c723c */ /* 0x048fe8000000182c */
[----:B------:R-:W-:Y:S04]  /*1a420*/  FADD.FTZ R96, R96, R57 ;  /* 0x0000003960607221 */ /* 0x000fe80000010000 */
[----:B------:R-:W-:Y:S04]  /*1a430*/  HMMA.16816.F32 R48, R52, R74, R48 ;  /* 0x0000004a3430723c */ /* 0x000fe80000001830 */
[----:B------:R-:W-:Y:S02]  /*1a440*/  FADD.FTZ R57, R93, R96 ;  /* 0x000000605d397221 */ /* 0x000fe40000010000 */
[----:B------:R-:W1:Y:S02]  /*1a450*/  LDSM.16.MT88.4 R92, [R144+0xcc00] ;  /* 0x00cc0000905c783b */ /* 0x000e640000004200 */
[C---:B------:R-:W-:Y:S07]  /*1a460*/  HMMA.16816.F32 R112, R68.reuse, R108, R4 ;  /* 0x0000006c4470723c */ /* 0x040fee0000001804 */
[----:B------:R-:W-:Y:S01]  /*1a470*/  FADD.FTZ R4, R84, R57 ;  /* 0x0000003954047221 */ /* 0x000fe20000010000 */
[C---:B------:R-:W-:Y:S01]  /*1a480*/  HMMA.16816.F32 R108, R68.reuse, R110, R8 ;  /* 0x0000006e446c723c */ /* 0x040fe20000001808 */
[----:B------:R-:W2:Y:S03]  /*1a490*/  LDSM.16.MT88.4 R84, [R116+0xcc00] ;  /* 0x00cc00007454783b */ /* 0x000ea60000004200 */
        /* <DEDUP_REMOVED lines=11> */
[----:B------:R-:W-:Y:S02]  /*1a550*/  FADD.FTZ R139, R139, R98 ;  /* 0x000000628b8b7221 */ /* 0x000fe40000010000 */
[----:B------:R-:W-:Y:S01]  /*1a560*/  FADD.FTZ R172, R172, R5 ;  /* 0x00000005acac7221 */ /* 0x000fe20000010000 */
[C---:B-1----:R-:W-:Y:S03]  /*1a570*/  HMMA.16816.F32 R96, R68.reuse, R92, R20 ;  /* 0x0000005c4460723c */ /* 0x042fe60000001814 */
[----:B------:R-:W-:Y:S02]  /*1a580*/  FADD.FTZ R5, R170, R139 ;  /* 0x0000008baa057221 */ /* 0x000fe40000010000 */
[----:B------:R-:W-:Y:S02]  /*1a590*/  FADD.FTZ R177, R177, R172 ;  /* 0x000000acb1b17221 */ /* 0x000fe40000010000 */
[----:B------:R-:W-:Y:S01]  /*1a5a0*/  FADD.FTZ R174, R174, R5 ;  /* 0x00000005aeae7221 */ /* 0x000fe20000010000 */
[C---:B------:R-:W-:Y:S01]  /*1a5b0*/  HMMA.16816.F32 R92, R68.reuse, R94, R24 ;  /* 0x0000005e445c723c */ /* 0x040fe20000001818 */
[----:B------:R-:W1:Y:S03]  /*1a5c0*/  LDSM.16.MT88.4 R4, [R116+0xec00] ;  /* 0x00ec00007404783b */ /* 0x000e660000004200 */
        /* <DEDUP_REMOVED lines=42> */
.L_x_2910:
[----:B------:R-:W1:Y:S01]  /*1a870*/  SHFL.BFLY PT, R3, R156, 0x2, 0x1f ;  /* 0x0c401f009c037f89 */ /* 0x000e6200000e0000 */
[----:B------:R-:W-:Y:S01]  /*1a880*/  MOV R7, 0x3f800000 ;  /* 0x3f80000000077802 */ /* 0x000fe20000000f00 */
[----:B------:R-:W-:Y:S01]  /*1a890*/  BSSY B0, `(.L_x_2915) ;  /* 0x00000c1000007945 */ /* 0x000fe20003800000 */
[----:B------:R-:W-:Y:S01]  /*1a8a0*/  MOV R6, 0x3f800000 ;  /* 0x3f80000000067802 */ /* 0x000fe20000000f00 */
[----:B------:R-:W2:Y:S01]  /*1a8b0*/  SHFL.BFLY PT, R4, R157, 0x2, 0x1f ;  /* 0x0c401f009d047f89 */ /* 0x000ea200000e0000 */
[----:B------:R-:W-:-:S03]  /*1a8c0*/  IADD3 R64, -R151, RZ, RZ ;  /* 0x000000ff97407210 */ /* 0x000fc60007ffe1ff */
[----:B------:R-:W-:Y:S06]  /*1a8d0*/  BAR.SYNC.DEFER_BLOCKING 0x0 ;  /* 0x0000000000007b1d */ /* 0x000fec0000010000 */
[----:B------:R-:W3:Y:S04]  /*1a8e0*/  S2R R60, SR_CTAID.Y ;  /* 0x00000000003c7919 */ /* 0x000ee80000002600 */
[----:B------:R-:W4:Y:S01]  /*1a8f0*/  S2R R62, SR_CTAID.X ;  /* 0x00000000003e7919 */ /* 0x000f220000002500 */
[----:B-1----:R-:W-:-:S03]  /*1a900*/  FADD.FTZ R8, R3, R156 ;  /* 0x0000009c03087221 */ /* 0x002fc60000010000 */
[----:B------:R-:W1:Y:S01]  /*1a910*/  S2R R3, SR_TID.X ;  /* 0x0000000000037919 */ /* 0x000e620000002100 */
[----:B--2---:R-:W-:-:S03]  /*1a920*/  FADD.FTZ R9, R4, R157 ;  /* 0x0000009d04097221 */ /* 0x004fc60000010000 */
[----:B------:R-:W2:Y:S04]  /*1a930*/  SHFL.BFLY PT, R5, R8, 0x1, 0x1f ;  /* 0x0c201f0008057f89 */ /* 0x000ea800000e0000 */
[----:B------:R-:W5:Y:S01]  /*1a940*/  SHFL.BFLY PT, R4, R9, 0x1, 0x1f ;  /* 0x0c201f0009047f89 */ /* 0x000f6200000e0000 */
[----:B---3--:R-:W-:Y:S02]  /*1a950*/  IMAD R60, R60, c[0x0][0x210], R151 ;  /* 0x000084003c3c7a24 */ /* 0x008fe400078e0297 */
[----:B--2---:R-:W-:Y:S01]  /*1a960*/  FADD.FTZ R5, R8, R5 ;  /* 0x0000000508057221 */ /* 0x004fe20000010000 */
[----:B-1----:R-:W-:Y:S01]  /*1a970*/  SHF.R.S32.HI R8, RZ, 0x1f, R3 ;  /* 0x0000001fff087819 */ /* 0x002fe20000011403 */
[----:B-----5:R-:W-:-:S03]  /*1a980*/  FADD.FTZ R4, R9, R4 ;  /* 0x0000000409047221 */ /* 0x020fc60000010000 */
        /* <DEDUP_REMOVED lines=154> */
[----:B------:R-:W1:Y:S04]  /*1b330*/  LDS.128 R40, [R6.X4+0x1800] ;  /* 0x0018000006287984 */ /* 0x000e680000004c00 */
        /* <DEDUP_REMOVED lines=8> */
[----:B----4-:R-:W-:-:S05]  /*1b3c0*/  SHF.L.U32 R6, R62, 0x6, RZ ;  /* 0x000000063e067819 */ /* 0x010fca00000006ff */
[----:B------:R-:W-:Y:S01]  /*1b3d0*/  IMAD R6, R7, c[0x0][0x214], R6 ;  /* 0x0000850007067a24 */ /* 0x000fe200078e0206 */
[----:B------:R-:W-:Y:S05]  /*1b3e0*/  @P0 BRA `(.L_x_2916) ;  /* 0x000000b000000947 */ /* 0x000fea0003800000 */
[----:B--23--:R-:W-:Y:S01]  /*1b3f0*/  IMAD R0, R62, -0x40, R149 ;  /* 0xffffffc03e007824 */ /* 0x00cfe200078e0295 */
        /* <DEDUP_REMOVED lines=10> */
.L_x_2916:
[----:B--23--:R-:W-:Y:S05]  /*1b4a0*/  BSYNC B0 ;  /* 0x0000000000007941 */ /* 0x00cfea0003800000 */
.L_x_2915:
        /* <DEDUP_REMOVED lines=31> */
.L_x_2917:
        /* <DEDUP_REMOVED lines=14> */
.L_x_6131:


//--------------------- .text._ZN5flash24flash_fwd_splitkv_kernelI23Flash_fwd_kernel_traitsILi96ELi64ELi128ELi4ELb0ELb0EN7cutlass6half_tE19Flash_kernel_traitsILi96ELi64ELi128ELi4ES3_EELb1ELb0ELb1ELb0ELb0ELb0ELb1ELb1EEEvNS_16Flash_fwd_paramsE --------------------------
	.section	.text._ZN5flash24flash_fwd_splitkv_kernelI23Flash_fwd_kernel_traitsILi96ELi64ELi128ELi4ELb0ELb0EN7cutlass6half_tE19Flash_kernel_traitsILi96ELi64ELi128ELi4ES3_EELb1ELb0ELb1ELb0ELb0ELb0ELb1ELb1EEEvNS_16Flash_fwd_paramsE,"ax",@progbits
	.sectioninfo	@"SHI_REGISTERS=214"
	.align	128
        .global         _ZN5flash24flash_fwd_splitkv_kernelI23Flash_fwd_kernel_traitsILi96ELi64ELi128ELi4ELb0ELb0EN7cutlass6half_tE19Flash_kernel_traitsILi96ELi64ELi128ELi4ES3_EELb1ELb0ELb1ELb0ELb0ELb0ELb1ELb1EEEvNS_16Flash_fwd_paramsE
        .type           _ZN5flash24flash_fwd_splitkv_kernelI23Flash_fwd_kernel_traitsILi96ELi64ELi128ELi4ELb0ELb0EN7cutlass6half_tE19Flash_kernel_traitsILi96ELi64ELi128ELi4ES3_EELb1ELb0ELb1ELb0ELb0ELb0ELb1ELb1EEEvNS_16Flash_fwd_paramsE,@function
        .size           _ZN5flash24flash_fwd_splitkv_kernelI23Flash_fwd_kernel_traitsILi96ELi64ELi128ELi4ELb0ELb0EN7cutlass6half_tE19Flash_kernel_traitsILi96ELi64ELi128ELi4ES3_EELb1ELb0ELb1ELb0ELb0ELb0ELb1ELb1EEEvNS_16Flash_fwd_paramsE,(.L_x_6132 - _ZN5flash24flash_fwd_splitkv_kernelI23Flash_fwd_kernel_traitsILi96ELi64ELi128ELi4ELb0ELb0EN7cutlass6half_tE19Flash_kernel_traitsILi96ELi64ELi128ELi4ES3_EELb1ELb0ELb1ELb0ELb0ELb0ELb1ELb1EEEvNS_16Flash_fwd_paramsE)
        .other          _ZN5flash24flash_fwd_splitkv_kernelI23Flash_fwd_kernel_traitsILi96ELi64ELi128ELi4ELb0ELb0EN7cutlass6half_tE19Flash_kernel_traitsILi96ELi64ELi128ELi4ES3_EELb1ELb0ELb1ELb0ELb0ELb0ELb1ELb1EEEvNS_16Flash_fwd_paramsE,@"STO_CUDA_ENTRY STV_DEFAULT"
_ZN5flash24flash_fwd_splitkv_kernelI23Flash_fwd_kernel_traitsILi96ELi64ELi128ELi4ELb0ELb0EN7cutlass6half_tE19Flash_kernel_traitsILi96ELi64ELi128ELi4ES3_EELb1ELb0ELb1ELb0ELb0ELb0ELb1ELb1EEEvNS_16Flash_fwd_paramsE:
.text._ZN5flash24flash_fwd_splitkv_kernelI23Flash_fwd_kernel_traitsILi96ELi64ELi128ELi4ELb0ELb0EN7cutlass6half_tE19Flash_kernel_traitsILi96ELi64ELi128ELi4ES3_EELb1ELb0ELb1ELb0ELb0ELb0ELb1ELb1EEEvNS_16Flash_fwd_paramsE:
[----:B------:R-:W-:Y:S02]  /*0000*/  MOV R1, c[0x0][0x28] ;  /* 0x00000a0000017a02 */ /* 0x000fe40000000f00 */
[----:B------:R-:W1:Y:S01]  /*0010*/  I2F.U32.RP R4, c[0x0][0x1c0] ;  /* 0x0000700000047b06 */ /* 0x000e620000209000 */
[----:B------:R-:W2:Y:S01]  /*0020*/  S2R R173, SR_CTAID.Z ;  /* 0x0000000000ad7919 */ /* 0x000ea20000002700 */
[----:B------:R-:W-:Y:S01]  /*0030*/  IMAD.MOV.U32 R2, RZ, RZ, RZ ;  /* 0x000000ffff027224 */ /* 0x000fe200078e00ff */
[----:B------:R-:W-:Y:S01]  /*0040*/  ISETP.NE.U32.AND P2, PT, RZ, c[0x0][0x1c0], PT ;  /* 0x00007000ff007a0c */ /* 0x000fe20003f45070 */
[----:B------:R-:W-:Y:S01]  /*0050*/  IMAD.MOV.U32 R17, RZ, RZ, -0x1 ;  /* 0xffffffffff117424 */ /* 0x000fe200078e00ff */
[----:B------:R-:W-:Y:S01]  /*0060*/  ULDC.64 UR6, c[0x0][0x118] ;  /* 0x0000460000067ab9 */ /* 0x000fe20000000a00 */
[----:B------:R-:W-:Y:S02]  /*0070*/  ISETP.EQ.U32.AND P3, PT, RZ, c[0x0][0x248], PT ;  /* 0x00009200ff007a0c */ /* 0x000fe40003f62070 */
[----:B-1----:R-:W1:Y:S02]  /*0080*/  MUFU.RCP R3, R4 ;  /* 0x0000000400037308 */ /* 0x002e640000001000 */
[----:B-1----:R-:W-:-:S06]  /*0090*/  IADD3 R3, R3, 0xffffffe, RZ ;  /* 0x0ffffffe03037810 */ /* 0x002fcc0007ffe0ff */
[----:B------:R-:W1:Y:S02]  /*00a0*/  F2I.FTZ.U32.TRUNC.NTZ R3, R3 ;  /* 0x0000000300037305 */ /* 0x000e64000021f000 */
[----:B-1----:R-:W-:-:S04]  /*00b0*/  IMAD.MOV R0, RZ, RZ, -R3 ;  /* 0x000000ffff007224 */ /* 0x002fc800078e0a03 */
[----:B------:R-:W-:-:S04]  /*00c0*/  IMAD R5, R0, c[0x0][0x1c0], RZ ;  /* 0x0000700000057a24 */ /* 0x000fc800078e02ff */
[----:B------:R-:W-:-:S06]  /*00d0*/  IMAD.HI.U32 R2, R3, R5, R2 ;  /* 0x0000000503027227 */ /* 0x000fcc00078e0002 */
        /* <DEDUP_REMOVED lines=39> */
.L_x_2918:
[----:B-1-34-:R-:W-:Y:S02]  /*0350*/  MOV R71, c[0x0][0x218] ;  /* 0x0000860000477a02 */ /* 0x01afe40000000f00 */
.L_x_2919:
        /* <DEDUP_REMOVED lines=22> */
[----:B------:R-:W-:-:S04]  /*04c0*/  IADD3 R6, R6, -0x1, RZ ;  /* 0xffffffff06067810 */ /* 0x000fc80007ffe0ff */
[----:B------:R-:W-:Y:S02]  /*04d0*/  IABS R3, R6 ;  /* 0x0000000600037213 */ /* 0x000fe40000000000 */
[----:B------:R-:W-:-:S04]  /*04e0*/  LOP3.LUT R6, R6, c[0x0][0x10], RZ, 0x3c, !PT ;  /* 0x0000040006067a12 */ /* 0x000fc800078e3cff */
[----:B------:R-:W-:Y:S02]  /*04f0*/  ISETP.GE.AND P1, PT, R6, RZ, PT ;  /* 0x000000ff0600720c */ /* 0x000fe40003f26270 */
[----:B------:R-:W-:Y:S02]  /*0500*/  IADD3 R6, -R151, 0xbf, R56 ;  /* 0x000000bf97067810 */ /* 0x000fe40007ffe138 */
[----:B--2---:R-:W-:Y:S02]  /*0510*/  IADD3 R10, R10, 0xffffffe, RZ ;  /* 0x0ffffffe0a0a7810 */ /* 0x004fe40007ffe0ff */
[----:B------:R-:W-:Y:S02]  /*0520*/  IADD3 R6, R6, c[0x0][0x2e8], R55 ;  /* 0x0000ba0006067a10 */ /* 0x000fe40007ffe037 */
[----:B------:R-:W2:Y:S02]  /*0530*/  F2I.FTZ.U32.TRUNC.NTZ R11, R10 ;  /* 0x0000000a000b7305 */ /* 0x000ea4000021f000 */
[----:B------:R-:W-:-:S04]  /*0540*/  SHF.R.S32.HI R53, RZ, 0x1f, R6 ;  /* 0x0000001fff357819 */ /* 0x000fc80000011406 */
[----:B------:R-:W-:-:S04]  /*0550*/  LEA.HI R53, R53, R6, RZ, 0x7 ;  /* 0x0000000635357211 */ /* 0x000fc800078f38ff */
[----:B------:R-:W-:Y:S01]  /*0560*/  SHF.R.S32.HI R53, RZ, 0x7, R53 ;  /* 0x00000007ff357819 */ /* 0x000fe20000011435 */
[----:B--2---:R-:W-:Y:S02]  /*0570*/  IMAD.MOV R4, RZ, RZ, -R11 ;  /* 0x000000ffff047224 */ /* 0x004fe400078e0a0b */
        /* <DEDUP_REMOVED lines=11> */
[----:B------:R-:W-:-:S04]  /*0630*/  IADD3 R5, R55, 0x7f, RZ ;  /* 0x0000007f37057810 */ /* 0x000fc80007ffe0ff */
[----:B------:R-:W-:-:S04]  /*0640*/  SHF.R.S32.HI R4, RZ, 0x1f, R5 ;  /* 0x0000001fff047819 */ /* 0x000fc80000011405 */
[----:B------:R-:W-:-:S03]  /*0650*/  LEA.HI R4, R4, R5, RZ, 0x7 ;  /* 0x0000000504047211 */ /* 0x000fc600078f38ff */
[----:B------:R-:W-:Y:S02]  /*0660*/  @P2 IADD3 R7, R7, 0x1, RZ ;  /* 0x0000000107072810 */ /* 0x000fe40007ffe0ff */
[----:B------:R-:W-:-:S03]  /*0670*/  SHF.R.S32.HI R4, RZ, 0x7, R4 ;  /* 0x00000007ff047819 */ /* 0x000fc60000011404 */
[----:B------:R-:W-:-:S04]  /*0680*/  IMAD.MOV.U32 R3, RZ, RZ, R7 ;  /* 0x000000ffff037224 */ /* 0x000fc800078e0007 */
        /* <DEDUP_REMOVED lines=36> */
.L_x_2922:
[----:B------:R-:W-:Y:S05]  /*08d0*/  BSYNC B0 ;  /* 0x0000000000007941 */ /* 0x000fea0003800000 */
.L_x_2921:
        /* <DEDUP_REMOVED lines=10> */
.L_x_2924:
[----:B------:R-:W-:Y:S05]  /*0980*/  BSYNC B0 ;  /* 0x0000000000007941 */ /* 0x000fea0003800000 */
.L_x_2923:
        /* <DEDUP_REMOVED lines=10> */
.L_x_2926:
[----:B------:R-:W-:Y:S05]  /*0a30*/  BSYNC B0 ;  /* 0x0000000000007941 */ /* 0x000fea0003800000 */
.L_x_2925:
        /* <DEDUP_REMOVED lines=10> */
.L_x_2928:
[----:B------:R-:W-:Y:S05]  /*0ae0*/  BSYNC B0 ;  /* 0x0000000000007941 */ /* 0x000fea0003800000 */
.L_x_2927:
        /* <DEDUP_REMOVED lines=8> */
[----:B------:R-:W-:-:S04]  /*0b70*/  LEA R4, P4, R2, c[0x0][0x208], 0x2 ;  /* 0x0000820002047a11 */ /* 0x000fc800078810ff */
[----:B------:R-:W-:Y:S01]  /*0b80*/  LEA.HI.X R5, R2, c[0x0][0x20c], R3, 0x2, P4 ;  /* 0x0000830002057a11 */ /* 0x000fe200020f1403 */
[----:B------:R-:W-:Y:S02]  /*0b90*/  @!P3 IMAD.MOV.U32 R3, RZ, RZ, -0x800000 ;  /* 0xff800000ff03b424 */ /* 0x000fe400078e00ff */
[----:B------:R-:W-:Y:S02]  /*0ba0*/  @!P2 IMAD.MOV.U32 R2, RZ, RZ, -0x800000 ;  /* 0xff800000ff02a424 */ /* 0x000fe400078e00ff */
[----:B------:R-:W-:Y:S01]  /*0bb0*/  @!P1 IMAD.MOV.U32 R0, RZ, RZ, -0x800000 ;  /* 0xff800000ff009424 */ /* 0x000fe200078e00ff */
[----:B------:R1:W-:Y:S04]  /*0bc0*/  @!P3 STG.E [R4.64], R3 ;  /* 0x000000030400b986 */ /* 0x0003e8000c101906 */
[----:B------:R1:W-:Y:S04]  /*0bd0*/  @!P2 STG.E [R4.64+0x40], R2 ;  /* 0x000040020400a986 */ /* 0x0003e8000c101906 */
[----:B------:R1:W-:Y:S01]  /*0be0*/  @!P1 STG.E [R4.64+0x80], R0 ;  /* 0x0000800004009986 */ /* 0x0003e2000c101906 */
[----:B------:R-:W-:Y:S05]  /*0bf0*/  @P0 EXIT ;  /* 0x000000000000094d */ /* 0x000fea0003800000 */
[----:B-1----:R-:W-:-:S05]  /*0c00*/  MOV R3, 0xff800000 ;  /* 0xff80000000037802 */ /* 0x002fca0000000f00 */
[----:B------:R-:W-:Y:S01]  /*0c10*/  STG.E [R4.64+0xc0], R3 ;  /* 0x0000c00304007986 */ /* 0x000fe2000c101906 */
[----:B------:R-:W-:Y:S05]  /*0c20*/  EXIT ;  /* 0x000000000000794d */ /* 0x000fea0003800000 */
.L_x_2920:
        /* <DEDUP_REMOVED lines=32> */
[----:B-----5:R-:W-:-:S05]  /*0e30*/  IMAD.HI.U32 R7, R0, R3, RZ ;  /* 0x0000000300077227 */ /* 0x020fca00078e00ff */
        /* <DEDUP_REMOVED lines=47> */
[C---:B------:R-:W-:Y:S02]  /*1130*/  IMAD R13, R4.reuse, c[0x0][0x18c], R13 ;  /* 0x00006300040d7a24 */ /* 0x040fe400078e020d */
[----:B------:R-:W-:Y:S01]  /*1140*/  IMAD.IADD R9, R9, 0x1, R0 ;  /* 0x0000000109097824 */ /* 0x000fe200078e0200 */
[----:B------:R-:W-:Y:S01]  /*1150*/  SHF.R.S32.HI R0, RZ, 0x1f, R2 ;  /* 0x0000001fff007819 */ /* 0x000fe20000011402 */
[----:B------:R-:W-:-:S04]  /*1160*/  IMAD.WIDE.U32 R10, R4, c[0x0][0x188], RZ ;  /* 0x00006200040a7a25 */ /* 0x000fc800078e00ff */
[----:B------:R-:W-:Y:S01]  /*1170*/  IMAD.WIDE.U32 R8, R3, c[0x0][0x198], R8 ;  /* 0x0000660003087a25 */ /* 0x000fe200078e0008 */
[----:B------:R-:W-:-:S03]  /*1180*/  IADD3 R13, R11, R13, RZ ;  /* 0x0000000d0b0d7210 */ /* 0x000fc60007ffe0ff */
[----:B------:R-:W-:Y:S01]  /*1190*/  IMAD R7, R0, c[0x0][0x1b0], RZ ;  /* 0x00006c0000077a24 */ /* 0x000fe200078e02ff */
[----:B------:R-:W-:Y:S01]  /*11a0*/  IADD3 R9, R9, R6, RZ ;  /* 0x0000000609097210 */ /* 0x000fe20007ffe0ff */
[----:B------:R-:W-:Y:S02]  /*11b0*/  IMAD.MOV.U32 R6, RZ, RZ, R10 ;  /* 0x000000ffff067224 */ /* 0x000fe400078e000a */
[C---:B------:R-:W-:Y:S02]  /*11c0*/  IMAD R7, R2.reuse, c[0x0][0x1b4], R7 ;  /* 0x00006d0002077a24 */ /* 0x040fe400078e0207 */
[----:B------:R-:W-:-:S04]  /*11d0*/  IMAD.WIDE.U32 R8, R2, c[0x0][0x1b0], R8 ;  /* 0x00006c0002087a25 */ /* 0x000fc800078e0008 */
[----:B------:R-:W-:Y:S01]  /*11e0*/  IMAD.IADD R9, R9, 0x1, R7 ;  /* 0x0000000109097824 */ /* 0x000fe200078e0207 */
[----:B------:R-:W-:Y:S01]  /*11f0*/  MOV R4, R8 ;  /* 0x0000000800047202 */ /* 0x000fe20000000f00 */
[----:B------:R-:W-:Y:S05]  /*1200*/  BRA `(.L_x_2930) ;  /* 0x0000047000007947 */ /* 0x000fea0003800000 */
.L_x_2929:
        /* <DEDUP_REMOVED lines=17> */
.L_x_2931:
[----:B------:R-:W-:Y:S02]  /*1320*/  IABS R5, c[0x0][0x1c8] ;  /* 0x0000720000057a13 */ /* 0x000fe40000000000 */
[----:B------:R-:W-:Y:S02]  /*1330*/  IABS R4, R172 ;  /* 0x000000ac00047213 */ /* 0x000fe40000000000 */
[----:B------:R-:W1:Y:S01]  /*1340*/  I2F.RP R6, R5 ;  /* 0x0000000500067306 */ /* 0x000e620000209400 */
[----:B------:R-:W-:Y:S02]  /*1350*/  LEA R120, R53, 0xffffff80, 0x7 ;  /* 0xffffff8035787811 */ /* 0x000fe400078e38ff */
[----:B------:R-:W-:-:S05]  /*1360*/  @P0 IADD3 R13, R8, R13, RZ ;  /* 0x0000000d080d0210 */ /* 0x000fca0007ffe0ff */
[----:B------:R-:W-:-:S04]  /*1370*/  @P0 IMAD.WIDE.U32 R14, R13, c[0x0][0x1a0], RZ ;  /* 0x000068000d0e0a25 */ /* 0x000fc800078e00ff */
[----:B------:R-:W-:Y:S01]  /*1380*/  @P0 IMAD R13, R13, c[0x0][0x1a4], R15 ;  /* 0x000069000d0d0a24 */ /* 0x000fe200078e020f */
[----:B-1----:R-:W1:Y:S02]  /*1390*/  MUFU.RCP R10, R6 ;  /* 0x00000006000a7308 */ /* 0x002e640000001000 */
[----:B-1----:R-:W-:Y:S02]  /*13a0*/  IADD3 R10, R10, 0xffffffe, RZ ;  /* 0x0ffffffe0a0a7810 */ /* 0x002fe40007ffe0ff */
[----:B------:R-:W-:-:S04]  /*13b0*/  @P0 MOV R6, R14 ;  /* 0x0000000e00060202 */ /* 0x000fc80000000f00 */
[----:B------:R-:W1:Y:S02]  /*13c0*/  F2I.FTZ.U32.TRUNC.NTZ R11, R10 ;  /* 0x0000000a000b7305 */ /* 0x000e64000021f000 */
[----:B-1----:R-:W-:Y:S01]  /*13d0*/  IMAD.MOV R2, RZ, RZ, -R11 ;  /* 0x000000ffff027224 */ /* 0x002fe200078e0a0b */
[----:B------:R-:W-:-:S03]  /*13e0*/  MOV R10, RZ ;  /* 0x000000ff000a7202 */ /* 0x000fc60000000f00 */
[----:B------:R-:W-:-:S04]  /*13f0*/  IMAD R3, R2, R5, RZ ;  /* 0x0000000502037224 */ /* 0x000fc800078e02ff */
[----:B------:R-:W-:Y:S01]  /*1400*/  IMAD.HI.U32 R3, R11, R3, R10 ;  /* 0x000000030b037227 */ /* 0x000fe200078e000a */
[----:B------:R-:W-:-:S03]  /*1410*/  MOV R10, R0 ;  /* 0x00000000000a7202 */ /* 0x000fc60000000f00 */
[----:B------:R-:W-:Y:S02]  /*1420*/  IMAD.MOV.U32 R11, RZ, RZ, R9 ;  /* 0x000000ffff0b7224 */ /* 0x000fe400078e0009 */
[----:B------:R-:W-:-:S04]  /*1430*/  IMAD.HI.U32 R2, R3, R4, RZ ;  /* 0x0000000403027227 */ /* 0x000fc800078e00ff */
[----:B------:R-:W-:Y:S02]  /*1440*/  IMAD.MOV R3, RZ, RZ, -R2 ;  /* 0x000000ffff037224 */ /* 0x000fe400078e0a02 */
[----:B------:R-:W-:-:S04]  /*1450*/  IMAD.WIDE.U32 R10, R120, c[0x0][0x198], R10 ;  /* 0x00006600780a7a25 */ /* 0x000fc800078e000a */
        /* <DEDUP_REMOVED lines=14> */
[----:B------:R-:W-:Y:S02]  /*1540*/  IMAD.IADD R11, R11, 0x1, R3 ;  /* 0x000000010b0b7824 */ /* 0x000fe400078e0203 */
[----:B------:R-:W-:Y:S01]  /*1550*/  IMAD.MOV.U32 R3, RZ, RZ, R120 ;  /* 0x000000ffff037224 */ /* 0x000fe200078e0078 */
        /* <DEDUP_REMOVED lines=18> */
.L_x_2930:
[----:B-----5:R1:W5:Y:S01]  /*1680*/  @P4 LDG.E R7, [R176.64] ;  /* 0x00000006b0074981 */ /* 0x020362000c1e1900 */
[----:B------:R-:W-:Y:S01]  /*1690*/  SHF.R.S32.HI R15, RZ, 0x1f, R132 ;  /* 0x0000001fff0f7819 */ /* 0x000fe20000011484 */
[----:B------:R-:W-:Y:S01]  /*16a0*/  IMAD.MOV.U32 R21, RZ, RZ, 0x2 ;  /* 0x00000002ff157424 */ /* 0x000fe200078e00ff */
[----:B------:R-:W-:Y:S01]  /*16b0*/  ISETP.NE.AND P0, PT, R17, -0x1, PT ;  /* 0xffffffff1100780c */ /* 0x000fe20003f05270 */
[----:B------:R-:W-:Y:S01]  /*16c0*/  IMAD.MOV.U32 R160, RZ, RZ, c[0x0][0x230] ;  /* 0x00008c00ffa07624 */ /* 0x000fe200078e00ff */
[CC--:B------:R-:W-:Y:S01]  /*16d0*/  LEA.HI R11, R15.reuse, R132.reuse, RZ, 0x3 ;  /* 0x000000840f0b7211 */ /* 0x0c0fe200078f18ff */
[----:B------:R-:W-:Y:S01]  /*16e0*/  IMAD.MOV.U32 R26, RZ, RZ, RZ ;  /* 0x000000ffff1a7224 */ /* 0x000fe200078e00ff */
[----:B------:R-:W-:Y:S01]  /*16f0*/  LEA.HI R163, R15, R132, RZ, 0x2 ;  /* 0x000000840fa37211 */ /* 0x000fe200078f10ff */
[----:B------:R-:W-:Y:S01]  /*1700*/  IMAD.MOV.U32 R27, RZ, RZ, c[0x0][0x230] ;  /* 0x00008c00ff1b7624 */ /* 0x000fe200078e00ff */
[----:B------:R-:W-:Y:S01]  /*1710*/  SHF.R.S32.HI R8, RZ, 0x3, R11 ;  /* 0x00000003ff087819 */ /* 0x000fe2000001140b */
[----:B------:R-:W-:Y:S01]  /*1720*/  IMAD.MOV.U32 R181, RZ, RZ, c[0x0][0x198] ;  /* 0x00006600ffb57624 */ /* 0x000fe200078e00ff */
[----:B------:R-:W-:Y:S01]  /*1730*/  LOP3.LUT R155, R163, 0xfffffffc, RZ, 0xc0, !PT ;  /* 0xfffffffca39b7812 */ /* 0x000fe200078ec0ff */
[----:B------:R-:W-:Y:S01]  /*1740*/  IMAD.HI.U32 R160, R21, R160, R26 ;  /* 0x000000a015a07227 */ /* 0x000fe200078e001a */
[----:B------:R-:W-:-:S02]  /*1750*/  LEA.HI R59, R11, R8, RZ, 0x1 ;  /* 0x000000080b3b7211 */ /* 0x000fc400078f08ff */
[----:B------:R-:W-:Y:S01]  /*1760*/  LOP3.LUT R11, R11, 0xfffffff8, RZ, 0xc0, !PT ;  /* 0xfffffff80b0b7812 */ /* 0x000fe200078ec0ff */
[----:B------:R-:W-:Y:S01]  /*1770*/  @!P0 IMAD R10, R131, c[0x0][0x178], RZ ;  /* 0x00005e00830a8a24 */ /* 0x000fe200078e02ff */
[----:B------:R-:W-:Y:S01]  /*1780*/  SHF.R.S32.HI R174, RZ, 0x2, R163 ;  /* 0x00000002ffae7819 */ /* 0x000fe200000114a3 */
[----:B------:R-:W-:Y:S01]  /*1790*/  @P0 IMAD.WIDE.U32 R24, R17, c[0x0][0x190], RZ ;  /* 0x0000640011180a25 */ /* 0x000fe200078e00ff */
[----:B------:R-:W-:Y:S02]  /*17a0*/  LEA.HI R60, R15, R132, RZ, 0x4 ;  /* 0x000000840f3c7211 */ /* 0x000fe400078f20ff */
[----:B------:R-:W-:Y:S01]  /*17b0*/  SHF.R.S32.HI R175, RZ, 0x1f, R174 ;  /* 0x0000001fffaf7819 */ /* 0x000fe200000114ae */
[----:B------:R-:W-:Y:S01]  /*17c0*/  @!P0 IMAD.WIDE.U32 R22, R153, c[0x0][0x178], RZ ;  /* 0x00005e0099168a25 */ /* 0x000fe200078e00ff */
[----:B------:R-:W-:Y:S02]  /*17d0*/  LEA.HI R163, R163, R174, RZ, 0x1 ;  /* 0x000000aea3a37211 */ /* 0x000fe400078f08ff */
[----:B------:R-:W-:Y:S01]  /*17e0*/  LEA.HI R15, R15, R132, RZ, 0x5 ;  /* 0x000000840f0f7211 */ /* 0x000fe200078f28ff */
[C---:B------:R-:W-:Y:S01]  /*17f0*/  IMAD.IADD R155, R132.reuse, 0x1, -R155 ;  /* 0x00000001849b7824 */ /* 0x040fe200078e0a9b */
[----:B------:R-:W-:Y:S01]  /*1800*/  LOP3.LUT R163, R163, 0x7fffffe, RZ, 0xc0, !PT ;  /* 0x07fffffea3a37812 */ /* 0x000fe200078ec0ff */
[----:B------:R-:W-:Y:S01]  /*1810*/  IMAD.IADD R58, R132, 0x1, -R11 ;  /* 0x00000001843a7824 */ /* 0x000fe200078e0a0b */
[----:B------:R-:W-:Y:S01]  /*1820*/  SHF.R.S32.HI R54, RZ, 0x5, R15 ;  /* 0x00000005ff367819 */ /* 0x000fe2000001140f */
[----:B------:R-:W-:Y:S01]  /*1830*/  @!P0 IMAD R10, R153, c[0x0][0x17c], R10 ;  /* 0x00005f00990a8a24 */ /* 0x000fe200078e020a */
[----:B------:R-:W-:Y:S01]  /*1840*/  IADD3 R163, R174, -R163, RZ ;  /* 0x800000a3aea37210 */ /* 0x000fe20007ffe0ff */
[----:B------:R-:W-:Y:S01]  /*1850*/  @P0 IMAD.MOV.U32 R16, RZ, RZ, R24 ;  /* 0x000000ffff100224 */ /* 0x000fe200078e0018 */
[----:B------:R-:W-:Y:S01]  /*1860*/  LEA.HI R57, R58, R58, RZ, 0x1 ;  /* 0x0000003a3a397211 */ /* 0x000fe200078f08ff */
[----:B------:R-:W-:Y:S01]  /*1870*/  @P0 IMAD R17, R17, c[0x0][0x194], R25 ;  /* 0x0000650011110a24 */ /* 0x000fe200078e0219 */
[----:B------:R-:W-:Y:S01]  /*1880*/  IADD3 R164, P1, R174, R3, RZ ;  /* 0x00000003aea47210 */ /* 0x000fe20007f3e0ff */
[----:B------:R-:W-:Y:S01]  /*1890*/  @!P0 IMAD.MOV.U32 R16, RZ, RZ, R22 ;  /* 0x000000ffff108224 */ /* 0x000fe200078e0016 */
[----:B------:R-:W-:Y:S01]  /*18a0*/  LOP3.LUT R11, R57, 0xfffffffe, RZ, 0xc0, !PT ;  /* 0xfffffffe390b7812 */ /* 0x000fe200078ec0ff */
[----:B------:R-:W-:Y:S01]  /*18b0*/  IMAD.SHL.U32 R116, R155, 0x8, RZ ;  /* 0x000000089b747824 */ /* 0x000fe200078e00ff */
[----:B------:R-:W-:Y:S01]  /*18c0*/  LOP3.LUT R63, R60, 0xfffffff0, RZ, 0xc0, !PT ;  /* 0xfffffff03c3f7812 */ /* 0x000fe200078ec0ff */
[----:B------:R-:W-:Y:S01]  /*18d0*/  @!P0 IMAD.IADD R17, R23, 0x1, R10 ;  /* 0x0000000117118824 */ /* 0x000fe200078e020a */
[----:B------:R-:W-:Y:S01]  /*18e0*/  LOP3.LUT R59, R59, 0xfffffffe, RZ, 0xc0, !PT ;  /* 0xfffffffe3b3b7812 */ /* 0x000fe200078ec0ff */
[----:B------:R-:W-:Y:S01]  /*18f0*/  IMAD.SHL.U32 R23, R8, 0x40, RZ ;  /* 0x0000004008177824 */ /* 0x000fe200078e00ff */
[----:B------:R-:W-:Y:S01]  /*1900*/  IADD3 R16, P0, R116, R16, RZ ;  /* 0x0000001074107210 */ /* 0x000fe20007f1e0ff */
[----:B------:R-:W-:Y:S01]  /*1910*/  IMAD.WIDE R18, R19, 0x40, R174 ;  /* 0x0000004013127825 */ /* 0x000fe200078e02ae */
[----:B------:R-:W-:-:S02]  /*1920*/  SHF.R.S32.HI R117, RZ, 0x1f, R116 ;  /* 0x0000001fff757819 */ /* 0x000fc40000011474 */
[----:B------:R-:W-:Y:S01]  /*1930*/  LOP3.LUT R23, R23, 0xc0, RZ, 0xc0, !PT ;  /* 0x000000c017177812 */ /* 0x000fe200078ec0ff */
[----:B------:R-:W-:Y:S01]  /*1940*/  IMAD.IADD R58, R58, 0x1, -R11 ;  /* 0x000000013a3a7824 */ /* 0x000fe200078e0a0b */
[----:B------:R-:W-:Y:S01]  /*1950*/  IADD3 R11, R116, 0x20, RZ ;  /* 0x00000020740b7810 */ /* 0x000fe20007ffe0ff */
[----:B------:R-:W-:Y:S01]  /*1960*/  IMAD.X R17, R117, 0x1, R17, P0 ;  /* 0x0000000175117824 */ /* 0x000fe200000e0611 */
[----:B------:R-:W-:Y:S01]  /*1970*/  LOP3.LUT R21, R23, 0x18, R116, 0xf8, !PT ;  /* 0x0000001817157812 */ /* 0x000fe200078ef874 */
[----:B------:R-:W-:Y:S01]  /*1980*/  IMAD R170, R19, c[0x0][0x190], RZ ;  /* 0x0000640013aa7a24 */ /* 0x000fe200078e02ff */
[----:B------:R-:W-:Y:S01]  /*1990*/  SHF.R.U32.HI R10, RZ, 0x3, R23 ;  /* 0x00000003ff0a7819 */ /* 0x000fe20000011617 */
[C---:B------:R-:W-:Y:S01]  /*19a0*/  IMAD.WIDE.U32 R16, R18.reuse, c[0x0][0x190], R16 ;  /* 0x0000640012107a25 */ /* 0x040fe200078e0010 */
[----:B------:R-:W-:Y:S02]  /*19b0*/  ISETP.GE.AND P5, PT, R11, c[0x0][0x220], PT ;  /* 0x000088000b007a0c */ /* 0x000fe40003fa6270 */
[----:B------:R-:W-:Y:S01]  /*19c0*/  LOP3.LUT R10, R21, R10, RZ, 0x3c, !PT ;  /* 0x0000000a150a7212 */ /* 0x000fe200078e3cff */
[----:B------:R-:W-:Y:S01]  /*19d0*/  IMAD R170, R18, c[0x0][0x194], R170 ;  /* 0x0000650012aa7a24 */ /* 0x000fe200078e02aa */
[----:B------:R-:W-:Y:S01]  /*19e0*/  IADD3 R18, P0, R116, R6, RZ ;  /* 0x0000000674127210 */ /* 0x000fe20007f1e0ff */
[----:B------:R-:W-:Y:S01]  /*19f0*/  IMAD R19, R0, c[0x0][0x1b8], RZ ;  /* 0x00006e0000137a24 */ /* 0x000fe200078e02ff */
[----:B------:R-:W-:Y:S01]  /*1a00*/  SEL R6, RZ, 0xffffffff, P5 ;  /* 0xffffffffff067807 */ /* 0x000fe20002800000 */
[----:B------:R-:W-:Y:S01]  /*1a10*/  IMAD R163, R54, 0x8, R163 ;  /* 0x0000000836a37824 */ /* 0x000fe200078e02a3 */
[----:B------:R-:W-:Y:S01]  /*1a20*/  SHF.R.S32.HI R145, RZ, 0x1, R160 ;  /* 0x00000001ff917819 */ /* 0x000fe200000114a0 */
[----:B------:R-:W-:Y:S01]  /*1a30*/  IMAD R3, R2, c[0x0][0x1bc], R19 ;  /* 0x00006f0002037a24 */ /* 0x000fe200078e0213 */
[----:B------:R-:W-:Y:S01]  /*1a40*/  SHF.L.U32 R155, R155, 0x2, RZ ;  /* 0x000000029b9b7819 */ /* 0x000fe200000006ff */
[----:B------:R-:W-:Y:S01]  /*1a50*/  IMAD.U32 R163, R163, 0x20, R10 ;  /* 0x00000020a3a37824 */ /* 0x000fe200078e000a */
[C---:B------:R-:W-:Y:S01]  /*1a60*/  IADD3 R10, R116.reuse, 0x40, RZ ;  /* 0x00000040740a7810 */ /* 0x040fe20007ffe0ff */
[----:B------:R-:W-:Y:S01]  /*1a70*/  IMAD.X R19, R117, 0x1, R13, P0 ;  /* 0x0000000175137824 */ /* 0x000fe200000e060d */
[----:B------:R-:W-:Y:S01]  /*1a80*/  ISETP.GE.AND P0, PT, R116, c[0x0][0x220], PT ;  /* 0x0000880074007a0c */ /* 0x000fe20003f06270 */
[----:B------:R-:W-:Y:S01]  /*1a90*/  IMAD.SHL.U32 R6, R6, 0x2, RZ ;  /* 0x0000000206067824 */ /* 0x000fe200078e00ff */
[----:B------:R-:W-:Y:S01]  /*1aa0*/  ISETP.GE.AND P2, PT, R10, c[0x0][0x220], PT ;  /* 0x000088000a007a0c */ /* 0x000fe20003f46270 */
[----:B------:R-:W-:Y:S01]  /*1ab0*/  IMAD.IADD R63, R132, 0x1, -R63 ;  /* 0x00000001843f7824 */ /* 0x000fe200078e0a3f */
[----:B------:R-:W-:Y:S01]  /*1ac0*/  SEL R13, RZ, 0x1, P0 ;  /* 0x00000001ff0d7807 */ /* 0x000fe20000000000 */
[----:B------:R-:W-:Y:S01]  /*1ad0*/  IMAD.IADD R59, R8, 0x1, -R59 ;  /* 0x00000001083b7824 */ /* 0x000fe200078e0a3b */
[----:B------:R-:W-:Y:S01]  /*1ae0*/  SEL R161, RZ, 0x4, P2 ;  /* 0x00000004ffa17807 */ /* 0x000fe20001000000 */
[----:B------:R-:W-:Y:S01]  /*1af0*/  IMAD.X R5, R175, 0x1, R5, P1 ;  /* 0x00000001af057824 */ /* 0x000fe200008e0605 */
[----:B------:R-:W-:Y:S01]  /*1b00*/  LOP3.LUT R6, R6, 0x2, R13, 0xe2, !PT ;  /* 0x0000000206067812 */ /* 0x000fe200078ee20d */
[----:B------:R-:W-:Y:S01]  /*1b10*/  IMAD.WIDE.U32 R18, R2, c[0x0][0x1b8], R18 ;  /* 0x00006e0002127a25 */ /* 0x000fe200078e0012 */
[----:B------:R-:W-:-:S02]  /*1b20*/  IADD3 R166, P0, R116, R4, RZ ;  /* 0x0000000474a67210 */ /* 0x000fc40007f1e0ff */
[----:B------:R-:W-:Y:S01]  /*1b30*/  LOP3.LUT R161, R6, R161, RZ, 0xfc, !PT ;  /* 0x000000a106a17212 */ /* 0x000fe200078efcff */
[----:B------:R-:W-:Y:S01]  /*1b40*/  IMAD R5, R5, c[0x0][0x1a0], RZ ;  /* 0x0000680005057a24 */ /* 0x000fe200078e02ff */
[----:B------:R-:W-:Y:S01]  /*1b50*/  SHF.R.S32.HI R6, RZ, 0x1f, R71 ;  /* 0x0000001fff067819 */ /* 0x000fe20000011447 */
[----:B------:R-:W-:Y:S01]  /*1b60*/  IMAD.X R167, R117, 0x1, R9, P0 ;  /* 0x0000000175a77824 */ /* 0x000fe200000e0609 */
[----:B------:R-:W-:Y:S01]  /*1b70*/  LEA.HI R62, R63, R63, RZ, 0x1 ;  /* 0x0000003f3f3e7211 */ /* 0x000fe200078f08ff */
[----:B------:R-:W-:Y:S01]  /*1b80*/  IMAD R158, R174, R145, R155 ;  /* 0x00000091ae9e7224 */ /* 0x000fe200078e029b */
[----:B------:R-:W-:Y:S01]  /*1b90*/  LEA.HI R13, R6, R71, RZ, 0x7 ;  /* 0x00000047060d7211 */ /* 0x000fe200078f38ff */
[----:B------:R-:W-:Y:S01]  /*1ba0*/  IMAD.IADD R19, R19, 0x1, R3 ;  /* 0x0000000113137824 */ /* 0x000fe200078e0203 */
[--C-:B------:R-:W-:Y:S01]  /*1bb0*/  SHF.R.S32.HI R8, RZ, 0x1, R62.reuse ;  /* 0x00000001ff087819 */ /* 0x100fe2000001143e */
[----:B------:R-:W-:Y:S01]  /*1bc0*/  IMAD R169, R175, c[0x0][0x198], RZ ;  /* 0x00006600afa97a24 */ /* 0x000fe200078e02ff */
[----:B------:R-:W-:Y:S01]  /*1bd0*/  SHF.R.S32.HI R13, RZ, 0x7, R13 ;  /* 0x00000007ff0d7819 */ /* 0x000fe2000001140d */
[----:B------:R-:W-:Y:S01]  /*1be0*/  IMAD R5, R164, c[0x0][0x1a4], R5 ;  /* 0x00006900a4057a24 */ /* 0x000fe200078e0205 */
[----:B------:R-:W-:Y:S01]  /*1bf0*/  SHF.R.S32.HI R61, RZ, 0x1f, R62 ;  /* 0x0000001fff3d7819 */ /* 0x000fe2000001143e */
[----:B------:R-:W-:Y:S01]  /*1c00*/  IMAD.MOV.U32 R100, RZ, RZ, 0x5 ;  /* 0x00000005ff647424 */ /* 0x000fe200078e00ff */
[----:B------:R-:W-:Y:S01]  /*1c10*/  IMNMX R68, R146, R13, !PT ;  /* 0x0000000d92447217 */ /* 0x000fe20007800200 */
[----:B------:R-:W-:Y:S01]  /*1c20*/  IMAD.MOV.U32 R3, RZ, RZ, c[0x0][0x1a0] ;  /* 0x00006800ff037624 */ /* 0x000fe200078e00ff */
[----:B------:R-:W-:Y:S01]  /*1c30*/  SHF.R.S32.HI R173, RZ, 0x1f, R172 ;  /* 0x0000001fffad7819 */ /* 0x000fe200000114ac */
[----:B------:R-:W-:Y:S01]  /*1c40*/  IMAD.IADD R155, R155, 0x1, R158 ;  /* 0x000000019b9b7824 */ /* 0x000fe200078e029e */
[----:B------:R-:W-:Y:S01]  /*1c50*/  ISETP.GT.AND P0, PT, R53, R68, PT ;  /* 0x000000443500720c */ /* 0x000fe20003f04270 */
[----:B------:R-:W-:Y:S01]  /*1c60*/  IMAD.WIDE.U32 R164, R164, c[0x0][0x1a0], R18 ;  /* 0x00006800a4a47a25 */ /* 0x000fe200078e0012 */
[----:B------:R-:W-:-:S02]  /*1c70*/  LEA.HI R61, R61, R8, RZ, 0x2 ;  /* 0x000000083d3d7211 */ /* 0x000fc400078f10ff */
[----:B------:R-:W-:Y:S01]  /*1c80*/  IADD3 R171, R17, R170, RZ ;  /* 0x000000aa11ab7210 */ /* 0x000fe20007ffe0ff */
[----:B------:R-:W-:Y:S01]  /*1c90*/  IMAD.MOV.U32 R170, RZ, RZ, R16 ;  /* 0x000000ffffaa7224 */ /* 0x000fe200078e0010 */
[----:B------:R-:W-:Y:S01]  /*1ca0*/  LOP3.LUT R61, R61, 0xfffffffc, RZ, 0xc0, !PT ;  /* 0xfffffffc3d3d7812 */ /* 0x000fe200078ec0ff */
[----:B------:R-:W-:Y:S01]  /*1cb0*/  IMAD R69, R173, c[0x0][0x1a8], RZ ;  /* 0x00006a00ad457a24 */ /* 0x000fe200078e02ff */
[----:B------:R-:W-:Y:S01]  /*1cc0*/  LOP3.LUT R15, R15, 0xffffffe0, RZ, 0xc0, !PT ;  /* 0xffffffe00f0f7812 */ /* 0x000fe200078ec0ff */
[----:B------:R-:W-:Y:S01]  /*1cd0*/  IMAD R169, R174, c[0x0][0x19c], R169 ;  /* 0x00006700aea97a24 */ /* 0x000fe200078e02a9 */
[----:B------:R-:W-:Y:S01]  /*1ce0*/  P2R R152, PR, RZ, 0x4 ;  /* 0x00000004ff987803 */ /* 0x000fe20000000000 */
[----:B------:R-:W-:Y:S01]  /*1cf0*/  IMAD R69, R172, c[0x0][0x1ac], R69 ;  /* 0x00006b00ac457a24 */ /* 0x000fe200078e0245 */
[-C--:B------:R-:W-:Y:S01]  /*1d00*/  SHF.L.U64.HI R147, R181, R100.reuse, c[0x0][0x19c] ;  /* 0x00006700b5937619 */ /* 0x080fe20000010264 */
[----:B------:R-:W-:Y:S01]  /*1d10*/  IMAD.WIDE.U32 R166, R174, c[0x0][0x198], R166 ;  /* 0x00006600aea67a25 */ /* 0x000fe200078e00a6 */
[----:B------:R-:W-:-:S02]  /*1d20*/  SHF.L.U64.HI R149, R3, R100, c[0x0][0x1a4] ;  /* 0x0000690003957619 */ /* 0x000fc40000010264 */
[----:B------:R-:W-:Y:S01]  /*1d30*/  SHF.R.S32.HI R60, RZ, 0x4, R60 ;  /* 0x00000004ff3c7819 */ /* 0x000fe2000001143c */
[----:B------:R-:W-:Y:S01]  /*1d40*/  IMAD.WIDE.U32 R170, R172, c[0x0][0x1a8], R170 ;  /* 0x00006a00acaa7a25 */ /* 0x000fe200078e00aa */
[----:B------:R-:W-:Y:S02]  /*1d50*/  SHF.R.S32.HI R57, RZ, 0x1, R57 ;  /* 0x00000001ff397819 */ /* 0x000fe40000011439 */
[----:B------:R-:W-:Y:S01]  /*1d60*/  SHF.R.S32.HI R130, RZ, 0x1f, R158 ;  /* 0x0000001fff827819 */ /* 0x000fe2000001149e */
[----:B------:R-:W-:Y:S01]  /*1d70*/  IMAD.IADD R61, R8, 0x1, -R61 ;  /* 0x00000001083d7824 */ /* 0x000fe200078e0a3d */
[----:B------:R-:W-:Y:S01]  /*1d80*/  SHF.R.S32.HI R129, RZ, 0x1f, R155 ;  /* 0x0000001fff817819 */ /* 0x000fe2000001149b */
[----:B------:R-:W-:Y:S02]  /*1d90*/  IMAD.SHL.U32 R148, R181, 0x20, RZ ;  /* 0x00000020b5947824 */ /* 0x000fe400078e00ff */
[----:B------:R-:W-:Y:S02]  /*1da0*/  IMAD.SHL.U32 R150, R3, 0x20, RZ ;  /* 0x0000002003967824 */ /* 0x000fe400078e00ff */
[----:B------:R-:W-:-:S02]  /*1db0*/  IMAD.IADD R162, R132, 0x1, -R15 ;  /* 0x0000000184a27824 */ /* 0x000fc400078e0a0f */
[----:B------:R-:W-:Y:S02]  /*1dc0*/  IMAD.SHL.U32 R159, R145, 0x20, RZ ;  /* 0x00000020919f7824 */ /* 0x000fe400078e00ff */
[----:B------:R-:W-:Y:S02]  /*1dd0*/  IMAD.IADD R169, R167, 0x1, R169 ;  /* 0x00000001a7a97824 */ /* 0x000fe400078e02a9 */
[----:B------:R-:W-:Y:S02]  /*1de0*/  IMAD.IADD R52, R165, 0x1, R5 ;  /* 0x00000001a5347824 */ /* 0x000fe400078e0205 */
[----:B------:R-:W-:Y:S02]  /*1df0*/  IMAD.IADD R69, R171, 0x1, R69 ;  /* 0x00000001ab457824 */ /* 0x000fe400078e0245 */
[----:B------:R-:W-:Y:S01]  /*1e00*/  @!P4 IMAD.MOV.U32 R7, RZ, RZ, RZ ;  /* 0x000000ffff07c224 */ /* 0x000fe200078e00ff */
[----:B------:R-:W-:Y:S05]  /*1e10*/  @!P0 BRA `(.L_x_2932) ;  /* 0x0000964000008947 */ /* 0x000fea0003800000 */
[----:B-1----:R-:W-:Y:S01]  /*1e20*/  IMAD R4, R131, c[0x0][0x280], RZ ;  /* 0x0000a00083047a24 */ /* 0x002fe200078e02ff */
[----:B------:R-:W-:Y:S01]  /*1e30*/  SHF.R.S32.HI R9, RZ, 0x1f, R120 ;  /* 0x0000001fff097819 */ /* 0x000fe20000011478 */
[C---:B------:R-:W-:Y:S01]  /*1e40*/  IMAD.WIDE.U32 R12, R153.reuse, c[0x0][0x280], R116 ;  /* 0x0000a000990c7a25 */ /* 0x040fe200078e0074 */
[--C-:B------:R-:W-:Y:S01]  /*1e50*/  SHF.R.S32.HI R6, RZ, 0x1f, R71.reuse ;  /* 0x0000001fff067819 */ /* 0x100fe20000011447 */
[----:B------:R-:W-:Y:S01]  /*1e60*/  UMOV UR9, 0x40 ;  /* 0x0000004000097882 */ /* 0x000fe20000000000 */
[----:B------:R-:W-:Y:S01]  /*1e70*/  IADD3 R8, P1, P0, R120, R174, -R71 ;  /* 0x000000ae78087210 */ /* 0x000fe2000783e847 */
[----:B------:R-:W-:Y:S01]  /*1e80*/  IMAD R5, R153, c[0x0][0x284], R4 ;  /* 0x0000a10099057a24 */ /* 0x000fe200078e0204 */
[C---:B------:R-:W-:Y:S01]  /*1e90*/  LEA R108, P3, R166.reuse, c[0x0][0x168], 0x1 ;  /* 0x00005a00a66c7a11 */ /* 0x040fe200078608ff */
[----:B------:R-:W-:Y:S01]  /*1ea0*/  IMAD R4, R131, c[0x0][0x278], RZ ;  /* 0x00009e0083047a24 */ /* 0x000fe200078e02ff */
[----:B------:R-:W-:Y:S01]  /*1eb0*/  IADD3.X R6, R9, R175, ~R6, P1, P0 ;  /* 0x000000af09067210 */ /* 0x000fe20000fe0c06 */
[C---:B------:R-:W-:Y:S01]  /*1ec0*/  IMAD.WIDE.U32 R14, R153.reuse, c[0x0][0x278], R116 ;  /* 0x00009e00990e7a25 */ /* 0x040fe200078e0074 */
[----:B------:R-:W-:Y:S01]  /*1ed0*/  LEA.HI.X R107, R166, c[0x0][0x16c], R169, 0x1, P3 ;  /* 0x00005b00a66b7a11 */ /* 0x000fe200018f0ca9 */
[----:B------:R-:W-:Y:S01]  /*1ee0*/  ULDC.64 UR4, c[0x0][0x1a0] ;  /* 0x0000680000047ab9 */ /* 0x000fe20000000a00 */
[C---:B------:R-:W-:Y:S01]  /*1ef0*/  LEA R110, P2, R164.reuse, c[0x0][0x170], 0x1 ;  /* 0x00005c00a46e7a11 */ /* 0x040fe200078408ff */
[----:B------:R-:W-:Y:S01]  /*1f00*/  IMAD R4, R153, c[0x0][0x27c], R4 ;  /* 0x00009f0099047a24 */ /* 0x000fe200078e0204 */
[----:B------:R-:W-:Y:S01]  /*1f10*/  UIMAD UR10, UR9, UR5, URZ ;  /* 0x00000005090a72a4 */ /* 0x000fe2000f8e023f */
[----:B------:R-:W-:Y:S01]  /*1f20*/  IMAD.IADD R13, R13, 0x1, R5 ;  /* 0x000000010d0d7824 */ /* 0x000fe200078e0205 */
[----:B------:R-:W-:Y:S01]  /*1f30*/  LEA.HI.X R111, R164, c[0x0][0x174], R52, 0x1, P2 ;  /* 0x00005d00a46f7a11 */ /* 0x000fe200010f0c34 */
[C---:B------:R-:W-:Y:S01]  /*1f40*/  IMAD R5, R6.reuse, c[0x0][0x290], RZ ;  /* 0x0000a40006057a24 */ /* 0x040fe200078e02ff */
[C---:B------:R-:W-:Y:S01]  /*1f50*/  IADD3 R138, R159.reuse, 0x20, RZ ;  /* 0x000000209f8a7810 */ /* 0x040fe20007ffe0ff */
[----:B------:R-:W-:Y:S01]  /*1f60*/  IMAD R9, R6, c[0x0][0x288], RZ ;  /* 0x0000a20006097a24 */ /* 0x000fe200078e02ff */
[----:B------:R-:W-:Y:S01]  /*1f70*/  IADD3 R137, R159, 0x40, RZ ;  /* 0x000000409f897810 */ /* 0x000fe20007ffe0ff */
[----:B------:R-:W-:Y:S01]  /*1f80*/  IMAD.IADD R15, R15, 0x1, R4 ;  /* 0x000000010f0f7824 */ /* 0x000fe200078e0204 */
[----:B------:R-:W-:Y:S01]  /*1f90*/  UMOV UR8, 0xc0 ;  /* 0x000000c000087882 */ /* 0x000fe20000000000 */
[C---:B------:R-:W-:Y:S01]  /*1fa0*/  IMAD R5, R8.reuse, c[0x0][0x294], R5 ;  /* 0x0000a50008057a24 */ /* 0x040fe200078e0205 */
[----:B------:R-:W-:Y:S01]  /*1fb0*/  UIMAD UR11, UR8, UR5, URZ ;  /* 0x00000005080b72a4 */ /* 0x000fe2000f8e023f */
[----:B------:R-:W-:Y:S01]  /*1fc0*/  IMAD.WIDE.U32 R12, R8, c[0x0][0x290], R12 ;  /* 0x0000a400080c7a25 */ /* 0x000fe200078e000c */
[----:B------:R-:W-:Y:S01]  /*1fd0*/  LOP3.LUT R140, R161, 0xffff, RZ, 0xc0, !PT ;  /* 0x0000ffffa18c7812 */ /* 0x000fe200078ec0ff */
[----:B------:R-:W-:Y:S01]  /*1fe0*/  ULDC UR5, c[0x0][0x294] ;  /* 0x0000a50000057ab9 */ /* 0x000fe20000000800 */
[----:B------:R-:W-:Y:S01]  /*1ff0*/  IADD3 R143, R174, 0x20, RZ ;  /* 0x00000020ae8f7810 */ /* 0x000fe20007ffe0ff */
[C---:B------:R-:W-:Y:S01]  /*2000*/  IMAD R4, R8.reuse, c[0x0][0x28c], R9 ;  /* 0x0000a30008047a24 */ /* 0x040fe200078e0209 */
[----:B------:R-:W-:Y:S01]  /*2010*/  UIMAD UR5, UR8, UR5, URZ ;  /* 0x00000005080572a4 */ /* 0x000fe2000f8e023f */
[----:B------:R-:W-:Y:S01]  /*2020*/  IMAD.WIDE.U32 R8, R8, c[0x0][0x288], R14 ;  /* 0x0000a20008087a25 */ /* 0x000fe200078e000e */
[----:B------:R-:W-:Y:S01]  /*2030*/  UIMAD.WIDE.U32 UR12, UR8, UR4, URZ ;  /* 0x00000004080c72a5 */ /* 0x000fe2000f8e003f */
[----:B------:R-:W-:-:S02]  /*2040*/  LOP3.LUT R144, R140, 0x1, RZ, 0xc0, !PT ;  /* 0x000000018c907812 */ /* 0x000fc400078ec0ff */
[----:B------:R-:W-:Y:S01]  /*2050*/  IMAD.IADD R13, R13, 0x1, R5 ;  /* 0x000000010d0d7824 */ /* 0x000fe200078e0205 */
[----:B------:R-:W-:Y:S01]  /*2060*/  LOP3.LUT R142, R140, 0x2, RZ, 0xc0, !PT ;  /* 0x000000028c8e7812 */ /* 0x000fe200078ec0ff */
[----:B------:R-:W-:Y:S01]  /*2070*/  IMAD R113, R0, c[0x0][0x2a0], RZ ;  /* 0x0000a80000717a24 */ /* 0x000fe200078e02ff */
[C---:B------:R-:W-:Y:S01]  /*2080*/  IADD3 R141, R174.reuse, 0x40, RZ ;  /* 0x00000040ae8d7810 */ /* 0x040fe20007ffe0ff */
[----:B------:R-:W-:Y:S01]  /*2090*/  IMAD.IADD R5, R9, 0x1, R4 ;  /* 0x0000000109057824 */ /* 0x000fe200078e0204 */
[----:B------:R-:W-:Y:S01]  /*20a0*/  IADD3 R139, R174, 0x60, RZ ;  /* 0x00000060ae8b7810 */ /* 0x000fe20007ffe0ff */
[----:B------:R-:W-:Y:S01]  /*20b0*/  IMAD R115, R0, c[0x0][0x298], RZ ;  /* 0x0000a60000737a24 */ /* 0x000fe200078e02ff */
[----:B------:R-:W-:Y:S01]  /*20c0*/  SHF.R.S32.HI R128, RZ, 0x1f, R159 ;  /* 0x0000001fff807819 */ /* 0x000fe2000001149f */
[----:B------:R-:W-:Y:S01]  /*20d0*/  IMAD.MOV.U32 R4, RZ, RZ, R8 ;  /* 0x000000ffff047224 */ /* 0x000fe200078e0008 */
[----:B------:R-:W-:Y:S01]  /*20e0*/  LOP3.LUT R140, R140, 0x4, RZ, 0xc0, !PT ;  /* 0x000000048c8c7812 */ /* 0x000fe200078ec0ff */
[----:B-----5:R-:W-:Y:S01]  /*20f0*/  IMAD.IADD R120, R7, 0x1, R120 ;  /* 0x0000000107787824 */ /* 0x020fe200078e0278 */
[----:B------:R-:W-:Y:S01]  /*2100*/  SHF.R.S32.HI R127, RZ, 0x1f, R138 ;  /* 0x0000001fff7f7819 */ /* 0x000fe2000001148a */
[----:B------:R-:W-:Y:S01]  /*2110*/  IMAD.WIDE.U32 R6, R3, 0x40, RZ ;  /* 0x0000004003067825 */ /* 0x000fe200078e00ff */
[----:B------:R-:W-:Y:S01]  /*2120*/  SHF.R.S32.HI R126, RZ, 0x1f, R137 ;  /* 0x0000001fff7e7819 */ /* 0x000fe20000011489 */
[----:B------:R-:W-:-:S02]  /*2130*/  ULDC UR4, c[0x0][0x230] ;  /* 0x00008c0000047ab9 */ /* 0x000fc40000000800 */
[C---:B------:R-:W-:Y:S01]  /*2140*/  IMAD R113, R2.reuse, c[0x0][0x2a4], R113 ;  /* 0x0000a90002717a24 */ /* 0x040fe200078e0271 */
[----:B------:R-:W-:Y:S01]  /*2150*/  IADD3 R104, R7, UR10, RZ ;  /* 0x0000000a07687c10 */ /* 0x000fe2000fffe0ff */
[C---:B------:R-:W-:Y:S01]  /*2160*/  IMAD R115, R2.reuse, c[0x0][0x29c], R115 ;  /* 0x0000a70002737a24 */ /* 0x040fe200078e0273 */
[----:B------:R-:W-:Y:S01]  /*2170*/  ULDC UR10, c[0x0][0x19c] ;  /* 0x00006700000a7ab9 */ /* 0x000fe20000000800 */
[----:B------:R-:W-:Y:S01]  /*2180*/  IMAD.WIDE.U32 R12, R2, c[0x0][0x2a0], R12 ;  /* 0x0000a800020c7a25 */ /* 0x000fe200078e000c */
[----:B------:R-:W-:Y:S01]  /*2190*/  UIMAD UR10, UR9, UR10, URZ ;  /* 0x0000000a090a72a4 */ /* 0x000fe2000f8e023f */
[----:B------:R-:W-:Y:S01]  /*21a0*/  SHF.L.U64.HI R104, R6, 0x1, R104 ;  /* 0x0000000106687819 */ /* 0x000fe20000010268 */
[----:B------:R-:W-:Y:S01]  /*21b0*/  UIADD3 UR11, UR13, UR11, URZ ;  /* 0x0000000b0d0b7290 */ /* 0x000fe2000fffe03f */
[----:B------:R-:W-:Y:S01]  /*21c0*/  IMAD.WIDE.U32 R2, R2, c[0x0][0x298], R4 ;  /* 0x0000a60002027a25 */ /* 0x000fe200078e0004 */
[----:B------:R-:W-:Y:S01]  /*21d0*/  LEA R112, P1, R12, c[0x0][0x270], 0x1 ;  /* 0x00009c000c707a11 */ /* 0x000fe200078208ff */
[----:B------:R-:W-:-:S02]  /*21e0*/  ULDC.U8 UR8, c[0x0][0x313] ;  /* 0x0000c4c000087ab9 */ /* 0x000fc40000000000 */
        /* <DEDUP_REMOVED lines=74> */
[----:B------:R-:W-:Y:S01]  /*2690*/  SHF.R.S32.HI R124, RZ, 0x1f, R135 ;  /* 0x0000001fff7c7819 */ /* 0x000fe20000011487 */
[----:B------:R-:W-:Y:S01]  /*26a0*/  IMAD.X R96, R87, 0x1, R70, P0 ;  /* 0x0000000157607824 */ /* 0x000fe200000e0646 */
[----:B------:R-:W-:-:S02]  /*26b0*/  IADD3 R106, R179, UR5, RZ ;  /* 0x00000005b36a7c10 */ /* 0x000fc4000fffe0ff */
[----:B------:R-:W-:Y:S02]  /*26c0*/  SHF.R.S32.HI R123, RZ, 0x1f, R134 ;  /* 0x0000001fff7b7819 */ /* 0x000fe40000011486 */
[----:B------:R-:W-:Y:S02]  /*26d0*/  SHF.R.S32.HI R122, RZ, 0x1f, R133 ;  /* 0x0000001fff7a7819 */ /* 0x000fe40000011485 */
[----:B------:R-:W-:Y:S02]  /*26e0*/  IADD3.X R43, R0, c[0x0][0x2ac], RZ, P1, !PT ;  /* 0x0000ab00002b7a10 */ /* 0x000fe40000ffe4ff */
.L_x_3025:
        /* <DEDUP_REMOVED lines=18> */
.L_x_2934:
[----:B------:R-:W-:Y:S05]  /*2810*/  BSYNC B0 ;  /* 0x0000000000007941 */ /* 0x000fea0003800000 */
.L_x_2933:
        /* <DEDUP_REMOVED lines=18> */
.L_x_2936:
[----:B------:R-:W-:Y:S05]  /*2940*/  BSYNC B0 ;  /* 0x0000000000007941 */ /* 0x000fea0003800000 */
.L_x_2935:
        /* <DEDUP_REMOVED lines=21> */
.L_x_2938:
[----:B------:R-:W-:Y:S05]  /*2aa0*/  BSYNC B0 ;  /* 0x0000000000007941 */ /* 0x000fea0003800000 */
.L_x_2937:
        /* <DEDUP_REMOVED lines=21> */
.L_x_2940:
[----:B------:R-:W-:Y:S05]  /*2c00*/  BSYNC B0 ;  /* 0x0000000000007941 */ /* 0x000fea0003800000 */
.L_x_2939:
        /* <DEDUP_REMOVED lines=66> */
.L_x_2946:
[----:B------:R-:W-:Y:S05]  /*3030*/  BSYNC B0 ;  /* 0x0000000000007941 */ /* 0x000fea0003800000 */
.L_x_2945:
        /* <DEDUP_REMOVED lines=54> */
.L_x_2948:
[----:B------:R-:W-:Y:S05]  /*33a0*/  BSYNC B0 ;  /* 0x0000000000007941 */ /* 0x000fea0003800000 */
.L_x_2947:
        /* <DEDUP_REMOVED lines=53> */
.L_x_2944:
[----:B------:R-:W-:Y:S05]  /*3700*/  BSYNC B1 ;  /* 0x0000000000017941 */ /* 0x000fea0003800000 */
.L_x_2943:
        /* <DEDUP_REMOVED lines=65> */
.L_x_2952:
[----:B------:R-:W-:Y:S05]  /*3b20*/  BSYNC B0 ;  /* 0x0000000000007941 */ /* 0x000fea0003800000 */
.L_x_2951:
        /* <DEDUP_REMOVED lines=57> */
.L_x_2954:
[----:B------:R-:W-:Y:S05]  /*3ec0*/  BSYNC B0 ;  /* 0x0000000000007941 */ /* 0x000fea0003800000 */
.L_x_2953:
        /* <DEDUP_REMOVED lines=56> */
.L_x_2950:
[----:B------:R-:W-:Y:S05]  /*4250*/  BSYNC B1 ;  /* 0x0000000000017941 */ /* 0x000fea0003800000 */
.L_x_2949:
        /* <DEDUP_REMOVED lines=64> */
.L_x_2958:
[----:B------:R-:W-:Y:S05]  /*4660*/  BSYNC B0 ;  /* 0x0000000000007941 */ /* 0x000fea0003800000 */
.L_x_2957:
        /* <DEDUP_REMOVED lines=57> */
.L_x_2960:
[----:B------:R-:W-:Y:S05]  /*4a00*/  BSYNC B0 ;  /* 0x0000000000007941 */ /* 0x000fea0003800000 */
.L_x_2959:
        /* <DEDUP_REMOVED lines=56> */
.L_x_2956:
[----:B------:R-:W-:Y:S05]  /*4d90*/  BSYNC B1 ;  /* 0x0000000000017941 */ /* 0x000fea0003800000 */
.L_x_2955:
        /* <DEDUP_REMOVED lines=70> */
.L_x_2964:
[----:B------:R-:W-:Y:S05]  /*5200*/  BSYNC B0 ;  /* 0x0000000000007941 */ /* 0x000fea0003800000 */
.L_x_2963:
        /* <DEDUP_REMOVED lines=57> */
.L_x_2966:
[----:B------:R-:W-:Y:S05]  /*55a0*/  BSYNC B0 ;  /* 0x0000000000007941 */ /* 0x000fea0003800000 */
.L_x_2965:
        /* <DEDUP_REMOVED lines=56> */
.L_x_2962:
[----:B------:R-:W-:Y:S05]  /*5930*/  BSYNC B1 ;  /* 0x0000000000017941 */ /* 0x000fea0003800000 */
.L_x_2961:
        /* <DEDUP_REMOVED lines=8> */
.L_x_2942:
        /* <DEDUP_REMOVED lines=95> */
.L_x_2973:
[----:B------:R-:W-:Y:S05]  /*5fb0*/  BSYNC B0 ;  /* 0x0000000000007941 */ /* 0x000fea0003800000 */
.L_x_2972:
[----:B------:R-:W-:Y:S05]  /*5fc0*/  MOV R109, R107 ;  /* 0x0000006b006d7202 */ /* 0x000fea0000000f00 */
[----:B-----5:R2:W-:Y:S02]  /*5fd0*/  STG.E.128 [R108.64], R48 ;  /* 0x000000306c007986 */ /* 0x0205e4000c101d06 */
.L_x_2971:
[----:B------:R-:W-:Y:S05]  /*5fe0*/  BSYNC B1 ;  /* 0x0000000000017941 */ /* 0x000fea0003800000 */
.L_x_2970:
        /* <DEDUP_REMOVED lines=95> */
.L_x_2977:
[----:B------:R-:W-:Y:S05]  /*65e0*/  BSYNC B0 ;  /* 0x0000000000007941 */ /* 0x000fea0003800000 */
.L_x_2976:
[----:B------:R-:W-:Y:S05]  /*65f0*/  MOV R109, R107 ;  /* 0x0000006b006d7202 */ /* 0x000fea0000000f00 */
[----:B-----5:R3:W-:Y:S02]  /*6600*/  STG.E.128 [R108.64+0x40], R48 ;  /* 0x000040306c007986 */ /* 0x0207e4000c101d06 */
.L_x_2975:
[----:B------:R-:W-:Y:S05]  /*6610*/  BSYNC B1 ;  /* 0x0000000000017941 */ /* 0x000fea0003800000 */
.L_x_2974:
        /* <DEDUP_REMOVED lines=94> */
.L_x_2979:
[----:B------:R-:W-:Y:S05]  /*6c00*/  BSYNC B0 ;  /* 0x0000000000007941 */ /* 0x000fea0003800000 */
.L_x_2978:
[----:B------:R-:W-:Y:S05]  /*6c10*/  MOV R109, R107 ;  /* 0x0000006b006d7202 */ /* 0x000fea0000000f00 */
[----:B-----5:R3:W-:Y:S02]  /*6c20*/  STG.E.128 [R108.64+0x80], R48 ;  /* 0x000080306c007986 */ /* 0x0207e4000c101d06 */
.L_x_2969:
[----:B------:R-:W-:Y:S05]  /*6c30*/  BSYNC B2 ;  /* 0x0000000000027941 */ /* 0x000fea0003800000 */
.L_x_2968:
        /* <DEDUP_REMOVED lines=102> */
.L_x_2985:
[----:B------:R-:W-:Y:S05]  /*72a0*/  BSYNC B0 ;  /* 0x0000000000007941 */ /* 0x000fea0003800000 */
.L_x_2984:
[C---:B------:R-:W-:Y:S04]  /*72b0*/  LEA R2, P0, R148.reuse, R108, 0x1 ;  /* 0x0000006c94027211 */ /* 0x040fe800078008ff */
[----:B------:R-:W-:Y:S05]  /*72c0*/  LEA.HI.X R3, R148, R107, R147, 0x1, P0 ;  /* 0x0000006b94037211 */ /* 0x000fea00000f0c93 */
[----:B-----5:R1:W-:Y:S04]  /*72d0*/  STG.E.128 [R2.64], R36 ;  /* 0x0000002402007986 */ /* 0x0203e8000c101d06 */
.L_x_2983:
[----:B------:R-:W-:Y:S05]  /*72e0*/  BSYNC B1 ;  /* 0x0000000000017941 */ /* 0x000fea0003800000 */
.L_x_2982:
        /* <DEDUP_REMOVED lines=100> */
.L_x_2989:
[----:B------:R-:W-:Y:S05]  /*7930*/  BSYNC B0 ;  /* 0x0000000000007941 */ /* 0x000fea0003800000 */
.L_x_2988:
[C---:B------:R-:W-:Y:S04]  /*7940*/  LEA R2, P0, R81.reuse, R108, 0x1 ;  /* 0x0000006c51027211 */ /* 0x040fe800078008ff */
[----:B------:R-:W-:Y:S05]  /*7950*/  LEA.HI.X R3, R81, R107, R80, 0x1, P0 ;  /* 0x0000006b51037211 */ /* 0x000fea00000f0c50 */
[----:B-----5:R4:W-:Y:S04]  /*7960*/  STG.E.128 [R2.64], R36 ;  /* 0x0000002402007986 */ /* 0x0209e8000c101d06 */
.L_x_2987:
[----:B------:R-:W-:Y:S05]  /*7970*/  BSYNC B1 ;  /* 0x0000000000017941 */ /* 0x000fea0003800000 */
.L_x_2986:
        /* <DEDUP_REMOVED lines=99> */
.L_x_2991:
[----:B------:R-:W-:Y:S05]  /*7fb0*/  BSYNC B0 ;  /* 0x0000000000007941 */ /* 0x000fea0003800000 */
.L_x_2990:
[C---:B------:R-:W-:Y:S04]  /*7fc0*/  LEA R2, P0, R89.reuse, R108, 0x1 ;  /* 0x0000006c59027211 */ /* 0x040fe800078008ff */
[----:B------:R-:W-:Y:S05]  /*7fd0*/  LEA.HI.X R3, R89, R107, R88, 0x1, P0 ;  /* 0x0000006b59037211 */ /* 0x000fea00000f0c58 */
[----:B-----5:R4:W-:Y:S04]  /*7fe0*/  STG.E.128 [R2.64], R36 ;  /* 0x0000002402007986 */ /* 0x0209e8000c101d06 */
.L_x_2981:
[----:B------:R-:W-:Y:S05]  /*7ff0*/  BSYNC B2 ;  /* 0x0000000000027941 */ /* 0x000fea0003800000 */
.L_x_2980:
        /* <DEDUP_REMOVED lines=102> */
.L_x_2997:
[----:B------:R-:W-:Y:S05]  /*8660*/  BSYNC B0 ;  /* 0x0000000000007941 */ /* 0x000fea0003800000 */
.L_x_2996:
[C---:B------:R-:W-:Y:S04]  /*8670*/  LEA R2, P0, R180.reuse, R108, 0x1 ;  /* 0x0000006cb4027211 */ /* 0x040fe800078008ff */
[----:B------:R-:W-:Y:S05]  /*8680*/  LEA.HI.X R3, R180, R107, R74, 0x1, P0 ;  /* 0x0000006bb4037211 */ /* 0x000fea00000f0c4a */
[----:B-----5:R4:W-:Y:S04]  /*8690*/  STG.E.128 [R2.64], R36 ;  /* 0x0000002402007986 */ /* 0x0209e8000c101d06 */
.L_x_2995:
[----:B------:R-:W-:Y:S05]  /*86a0*/  BSYNC B1 ;  /* 0x0000000000017941 */ /* 0x000fea0003800000 */
.L_x_2994:
        /* <DEDUP_REMOVED lines=100> */
.L_x_3001:
[----:B------:R-:W-:Y:S05]  /*8cf0*/  BSYNC B0 ;  /* 0x0000000000007941 */ /* 0x000fea0003800000 */
.L_x_3000:
[C---:B------:R-:W-:Y:S04]  /*8d00*/  LEA R2, P0, R83.reuse, R108, 0x1 ;  /* 0x0000006c53027211 */ /* 0x040fe800078008ff */
[----:B------:R-:W-:Y:S05]  /*8d10*/  LEA.HI.X R3, R83, R107, R82, 0x1, P0 ;  /* 0x0000006b53037211 */ /* 0x000fea00000f0c52 */
[----:B-----5:R4:W-:Y:S04]  /*8d20*/  STG.E.128 [R2.64], R36 ;  /* 0x0000002402007986 */ /* 0x0209e8000c101d06 */
.L_x_2999:
[----:B------:R-:W-:Y:S05]  /*8d30*/  BSYNC B1 ;  /* 0x0000000000017941 */ /* 0x000fea0003800000 */
.L_x_2998:
        /* <DEDUP_REMOVED lines=99> */
.L_x_3003:
[----:B------:R-:W-:Y:S05]  /*9370*/  BSYNC B0 ;  /* 0x0000000000007941 */ /* 0x000fea0003800000 */
.L_x_3002:
[C---:B------:R-:W-:Y:S04]  /*9380*/  LEA R2, P0, R91.reuse, R108, 0x1 ;  /* 0x0000006c5b027211 */ /* 0x040fe800078008ff */
[----:B------:R-:W-:Y:S05]  /*9390*/  LEA.HI.X R3, R91, R107, R90, 0x1, P0 ;  /* 0x0000006b5b037211 */ /* 0x000fea00000f0c5a */
[----:B-----5:R4:W-:Y:S04]  /*93a0*/  STG.E.128 [R2.64], R36 ;  /* 0x0000002402007986 */ /* 0x0209e8000c101d06 */
.L_x_2993:
[----:B------:R-:W-:Y:S05]  /*93b0*/  BSYNC B2 ;  /* 0x0000000000027941 */ /* 0x000fea0003800000 */
.L_x_2992:
        /* <DEDUP_REMOVED lines=106> */
.L_x_3009:
[----:B------:R-:W-:Y:S05]  /*9a60*/  BSYNC B0 ;  /* 0x0000000000007941 */ /* 0x000fea0003800000 */
.L_x_3008:
[C---:B------:R-:W-:Y:S01]  /*9a70*/  IMAD R0, R183.reuse, c[0x0][0x19c], RZ ;  /* 0x00006700b7007a24 */ /* 0x040fe200078e02ff */
[----:B--23--:R-:W-:Y:S05]  /*9a80*/  MOV R109, R107 ;  /* 0x0000006b006d7202 */ /* 0x00cfea0000000f00 */
[----:B------:R-:W-:Y:S05]  /*9a90*/  IMAD.WIDE.U32 R2, R183, c[0x0][0x198], R108 ;  /* 0x00006600b7027a25 */ /* 0x000fea00078e006c */
[----:B------:R-:W-:Y:S05]  /*9aa0*/  IADD3 R3, R3, R0, RZ ;  /* 0x0000000003037210 */ /* 0x000fea0007ffe0ff */
[----:B-----5:R2:W-:Y:S02]  /*9ab0*/  STG.E.128 [R2.64], R36 ;  /* 0x0000002402007986 */ /* 0x0205e4000c101d06 */
.L_x_3007:
[----:B------:R-:W-:Y:S05]  /*9ac0*/  BSYNC B1 ;  /* 0x0000000000017941 */ /* 0x000fea0003800000 */
.L_x_3006:
        /* <DEDUP_REMOVED lines=100> */
.L_x_3013:
[----:B------:R-:W-:Y:S05]  /*a110*/  BSYNC B0 ;  /* 0x0000000000007941 */ /* 0x000fea0003800000 */
.L_x_3012:
[C---:B------:R-:W-:Y:S04]  /*a120*/  LEA R2, P0, R95.reuse, R108, 0x1 ;  /* 0x0000006c5f027211 */ /* 0x040fe800078008ff */
[----:B------:R-:W-:Y:S05]  /*a130*/  LEA.HI.X R3, R95, R107, R94, 0x1, P0 ;  /* 0x0000006b5f037211 */ /* 0x000fea00000f0c5e */
[----:B-----5:R2:W-:Y:S04]  /*a140*/  STG.E.128 [R2.64], R36 ;  /* 0x0000002402007986 */ /* 0x0205e8000c101d06 */
.L_x_3011:
[----:B------:R-:W-:Y:S05]  /*a150*/  BSYNC B1 ;  /* 0x0000000000017941 */ /* 0x000fea0003800000 */
.L_x_3010:
        /* <DEDUP_REMOVED lines=99> */
.L_x_3015:
[----:B------:R-:W-:Y:S05]  /*a790*/  BSYNC B0 ;  /* 0x0000000000007941 */ /* 0x000fea0003800000 */
.L_x_3014:
[C---:B------:R-:W-:Y:S04]  /*a7a0*/  LEA R2, P0, R99.reuse, R108, 0x1 ;  /* 0x0000006c63027211 */ /* 0x040fe800078008ff */
[----:B------:R-:W-:Y:S05]  /*a7b0*/  LEA.HI.X R3, R99, R107, R98, 0x1, P0 ;  /* 0x0000006b63037211 */ /* 0x000fea00000f0c62 */
[----:B-----5:R2:W-:Y:S04]  /*a7c0*/  STG.E.128 [R2.64], R36 ;  /* 0x0000002402007986 */ /* 0x0205e8000c101d06 */
.L_x_3005:
[----:B------:R-:W-:Y:S05]  /*a7d0*/  BSYNC B2 ;  /* 0x0000000000027941 */ /* 0x000fea0003800000 */
.L_x_3004:
        /* <DEDUP_REMOVED lines=8> */
.L_x_2941:
        /* <DEDUP_REMOVED lines=17> */
.L_x_3017:
[----:B------:R-:W-:Y:S05]  /*a970*/  BSYNC B0 ;  /* 0x0000000000007941 */ /* 0x000fea0003800000 */
.L_x_3016:
        /* <DEDUP_REMOVED lines=24> */
.L_x_3019:
[----:B------:R-:W-:Y:S05]  /*ab00*/  BSYNC B0 ;  /* 0x0000000000007941 */ /* 0x000fea0003800000 */
.L_x_3018:
        /* <DEDUP_REMOVED lines=23> */
.L_x_3021:
[----:B------:R-:W-:Y:S05]  /*ac80*/  BSYNC B0 ;  /* 0x0000000000007941 */ /* 0x000fea0003800000 */
.L_x_3020:
        /* <DEDUP_REMOVED lines=30> */
.L_x_3022:
[----:B------:R-:W-:Y:S05]  /*ae70*/  BSYNC B0 ;  /* 0x0000000000007941 */ /* 0x000fea0003800000 */
.L_x_2967:
        /* <DEDUP_REMOVED lines=81> */
.L_x_3023:
        /* <DEDUP_REMOVED lines=9> */
.L_x_3024:
[----:B------:R-:W-:Y:S04]  /*b420*/  IADD3 R9, R9, -0x1, RZ ;  /* 0xffffffff09097810 */ /* 0x000fe80007ffe0ff */
[----:B------:R-:W-:Y:S11]  /*b430*/  ISETP.GT.AND P0, PT, R9, R68, PT ;  /* 0x000000440900720c */ /* 0x000ff60003f04270 */
[----:B------:R-:W-:Y:S02]  /*b440*/  @!UPT UIADD3 URZ, URZ, URZ, URZ ;  /* 0x0000003f3f3ff290 */ /* 0x000fe4000fffe03f */
[----:B------:R-:W-:-:S05]  /*b450*/  @P0 BRA `(.L_x_3025) ;  /* 0xffff729000000947 */ /* 0x000fca000383ffff */
.L_x_2932:
        /* <DEDUP_REMOVED lines=40> */
[C---:B-----5:R-:W-:Y:S02]  /*b6e0*/  IADD3.X R7, R0.reuse, c[0x0][0x2ac], RZ, P2, !PT ;  /* 0x0000ab0000077a10 */ /* 0x060fe400017fe4ff */
        /* <DEDUP_REMOVED lines=48> */
.L_x_3034:
[----:B------:R-:W-:Y:S05]  /*b9f0*/  BSYNC B0 ;  /* 0x0000000000007941 */ /* 0x000fea0003800000 */
.L_x_3033:
[----:B-----5:R4:W-:Y:S04]  /*ba00*/  STS.64 [R163], R12 ;  /* 0x0000000ca3007388 */ /* 0x0209e80000000a00 */
[----:B------:R4:W-:Y:S02]  /*ba10*/  STS.64 [R163+0x8], R14 ;  /* 0x0000080ea3007388 */ /* 0x0009e40000000a00 */
.L_x_3032:
[----:B------:R-:W-:Y:S05]  /*ba20*/  BSYNC B1 ;  /* 0x0000000000017941 */ /* 0x000fea0003800000 */
.L_x_3031:
        /* <DEDUP_REMOVED lines=46> */
.L_x_3038:
[----:B------:R-:W-:Y:S05]  /*bd10*/  BSYNC B0 ;  /* 0x0000000000007941 */ /* 0x000fea0003800000 */
.L_x_3037:
[----:B-----5:R1:W-:Y:S02]  /*bd20*/  STS.128 [R163+0x1000], R12 ;  /* 0x0010000ca3007388 */ /* 0x0203e40000000c00 */
.L_x_3036:
[----:B------:R-:W-:Y:S05]  /*bd30*/  BSYNC B1 ;  /* 0x0000000000017941 */ /* 0x000fea0003800000 */
.L_x_3035:
        /* <DEDUP_REMOVED lines=9> */
[----:B-----5:R-:W-:Y:S01]  /*bdd0*/  HADD2.F32 R16, -RZ, R15.H0_H0 ;  /* 0x2000000fff107230 */ /* 0x020fe20000004100 */
[----:B------:R-:W-:Y:S01]  /*bde0*/  MOV R17, R14 ;  /* 0x0000000e00117202 */ /* 0x000fe20000000f00 */
[----:B------:R-:W-:Y:S02]  /*bdf0*/  HADD2.F32 R18, -RZ, R13.H1_H1 ;  /* 0x3000000dff127230 */ /* 0x000fe40000004100 */
[----:B------:R-:W-:Y:S02]  /*be00*/  HADD2.F32 R15, -RZ, R15.H1_H1 ;  /* 0x3000000fff0f7230 */ /* 0x000fe40000004100 */
[----:B------:R-:W-:-:S02]  /*be10*/  HADD2.F32 R19, -RZ, R13.H0_H0 ;  /* 0x2000000dff137230 */ /* 0x000fc40000004100 */
[----:B----4-:R-:W-:Y:S02]  /*be20*/  HADD2.F32 R20, -RZ, R2.H1_H1 ;  /* 0x30000002ff147230 */ /* 0x010fe40000004100 */
[----:B------:R-:W-:Y:S02]  /*be30*/  HADD2.F32 R0, -RZ, R3.H1_H1 ;  /* 0x30000003ff007230 */ /* 0x000fe40000004100 */
[----:B--2---:R-:W-:Y:S01]  /*be40*/  HADD2.F32 R14, -RZ, R4.H1_H1 ;  /* 0x30000004ff0e7230 */ /* 0x004fe20000004100 */
[----:B------:R-:W-:Y:S01]  /*be50*/  FMUL.FTZ R9, R18, R20 ;  /* 0x0000001412097220 */ /* 0x000fe20000410000 */
[----:B------:R-:W-:Y:S01]  /*be60*/  HADD2.F32 R13, -RZ, R5.H1_H1 ;  /* 0x30000005ff0d7230 */ /* 0x000fe20000004100 */
[----:B------:R-:W-:Y:S01]  /*be70*/  FMUL.FTZ R6, R15, R0 ;  /* 0x000000000f067220 */ /* 0x000fe20000410000 */
[----:B------:R-:W-:Y:S01]  /*be80*/  HADD2.F32 R2, -RZ, R2.H0_H0 ;  /* 0x20000002ff027230 */ /* 0x000fe20000004100 */
[C---:B------:R-:W-:Y:S01]  /*be90*/  FMUL.FTZ R7, R19.reuse, R20 ;  /* 0x0000001413077220 */ /* 0x040fe20000410000 */
[----:B------:R-:W-:Y:S01]  /*bea0*/  HADD2.F32 R3, -RZ, R3.H0_H0 ;  /* 0x20000003ff037230 */ /* 0x000fe20000004100 */
[----:B------:R-:W-:Y:S01]  /*beb0*/  FMUL.FTZ R0, R16, R0 ;  /* 0x0000000010007220 */ /* 0x000fe20000410000 */
[----:B------:R-:W-:Y:S01]  /*bec0*/  HADD2.F32 R4, -RZ, R4.H0_H0 ;  /* 0x20000004ff047230 */ /* 0x000fe20000004100 */
[----:B------:R-:W-:-:S02]  /*bed0*/  FFMA.FTZ R9, R19, R14, -R9 ;  /* 0x0000000e13097223 */ /* 0x000fc40000010809 */
[-C--:B------:R-:W-:Y:S02]  /*bee0*/  FFMA.FTZ R6, R16, R13.reuse, -R6 ;  /* 0x0000000d10067223 */ /* 0x080fe40000010806 */
[----:B------:R-:W-:Y:S01]  /*bef0*/  FFMA.FTZ R14, R18, R14, R7 ;  /* 0x0000000e120e7223 */ /* 0x000fe20000010007 */
[--C-:B------:R-:W-:Y:S01]  /*bf00*/  HADD2.F32 R7, -RZ, R12.reuse.H0_H0 ;  /* 0x2000000cff077230 */ /* 0x100fe20000004100 */
[----:B------:R-:W-:Y:S01]  /*bf10*/  FFMA.FTZ R13, R15, R13, R0 ;  /* 0x0000000d0f0d7223 */ /* 0x000fe20000010000 */
[----:B------:R-:W-:Y:S02]  /*bf20*/  HADD2.F32 R15, -RZ, R12.H1_H1 ;  /* 0x3000000cff0f7230 */ /* 0x000fe40000004100 */
[--C-:B------:R-:W-:Y:S01]  /*bf30*/  HADD2.F32 R12, -RZ, R17.reuse.H1_H1 ;  /* 0x30000011ff0c7230 */ /* 0x100fe20000004100 */
[-C--:B------:R-:W-:Y:S01]  /*bf40*/  FMUL.FTZ R16, R7, R2.reuse ;  /* 0x0000000207107220 */ /* 0x080fe20000410000 */
[----:B------:R-:W-:Y:S01]  /*bf50*/  HADD2.F32 R0, -RZ, R17.H0_H0 ;  /* 0x20000011ff007230 */ /* 0x000fe20000004100 */
[----:B------:R-:W-:Y:S01]  /*bf60*/  F2FP.PACK_AB R9, R14, R9 ;  /* 0x000000090e09723e */ /* 0x000fe200000000ff */
[----:B------:R-:W-:Y:S01]  /*bf70*/  HADD2.F32 R17, -RZ, R5.H0_H0 ;  /* 0x20000005ff117230 */ /* 0x000fe20000004100 */
[----:B------:R-:W-:-:S02]  /*bf80*/  FMUL.FTZ R5, R15, R2 ;  /* 0x000000020f057220 */ /* 0x000fc40000410000 */
[-C--:B------:R-:W-:Y:S02]  /*bf90*/  FMUL.FTZ R2, R12, R3.reuse ;  /* 0x000000030c027220 */ /* 0x080fe40000410000 */
[C---:B------:R-:W-:Y:S02]  /*bfa0*/  FMUL.FTZ R3, R0.reuse, R3 ;  /* 0x0000000300037220 */ /* 0x040fe40000410000 */
[-C--:B------:R-:W-:Y:S02]  /*bfb0*/  FFMA.FTZ R5, R7, R4.reuse, -R5 ;  /* 0x0000000407057223 */ /* 0x080fe40000010805 */
[----:B------:R-:W-:Y:S01]  /*bfc0*/  FFMA.FTZ R16, R15, R4, R16 ;  /* 0x000000040f107223 */ /* 0x000fe20000010010 */
[----:B------:R-:W-:Y:S01]  /*bfd0*/  F2FP.PACK_AB R15, R13, R6 ;  /* 0x000000060d0f723e */ /* 0x000fe200000000ff */
[----:B------:R-:W-:Y:S01]  /*bfe0*/  FFMA.FTZ R2, R0, R17, -R2 ;  /* 0x0000001100027223 */ /* 0x000fe20000010802 */
[----:B------:R-:W-:Y:S01]  /*bff0*/  MOV R13, R9 ;  /* 0x00000009000d7202 */ /* 0x000fe20000000f00 */
[----:B------:R-:W-:Y:S01]  /*c000*/  FFMA.FTZ R3, R12, R17, R3 ;  /* 0x000000110c037223 */ /* 0x000fe20000010003 */
[----:B------:R-:W-:-:S04]  /*c010*/  F2FP.PACK_AB R12, R16, R5 ;  /* 0x00000005100c723e */ /* 0x000fc800000000ff */
[----:B------:R-:W-:Y:S02]  /*c020*/  F2FP.PACK_AB R14, R3, R2 ;  /* 0x00000002030e723e */ /* 0x000fe400000000ff */
.L_x_3040:
[----:B------:R-:W-:Y:S05]  /*c030*/  BSYNC B0 ;  /* 0x0000000000007941 */ /* 0x000fea0003800000 */
.L_x_3039:
[----:B-----5:R4:W-:Y:S02]  /*c040*/  STS.128 [R163+0x2000], R12 ;  /* 0x0020000ca3007388 */ /* 0x0209e40000000c00 */
.L_x_3030:
[----:B------:R-:W-:Y:S05]  /*c050*/  BSYNC B2 ;  /* 0x0000000000027941 */ /* 0x000fea0003800000 */
.L_x_3029:
        /* <DEDUP_REMOVED lines=16> */
[----:B-1--4-:R1:W5:Y:S01]  /*c160*/  LDG.E.128 R12, [R24.64] ;  /* 0x00000006180c7981 */ /* 0x012362000c1e1d00 */
[----:B------:R-:W-:Y:S01]  /*c170*/  ISETP.GE.AND P0, PT, R116, c[0x0][0x230], PT ;  /* 0x00008c0074007a0c */ /* 0x000fe20003f06270 */
[----:B------:R-:W-:-:S12]  /*c180*/  BSSY B0, `(.L_x_3044) ;  /* 0x0000029000007945 */ /* 0x000fd80003800000 */
[----:B------:R-:W-:Y:S05]  /*c190*/  @P0 BRA `(.L_x_3045) ;  /* 0x0000027000000947 */ /* 0x000fea0003800000 */
[----:B------:R-:W4:Y:S04]  /*c1a0*/  LDG.E.64 R4, [R16.64] ;  /* 0x0000000610047981 */ /* 0x000f28000c1e1b00 */
[----:B--2--5:R-:W2:Y:S01]  /*c1b0*/  LDG.E.64 R6, [R8.64] ;  /* 0x0000000608067981 */ /* 0x024ea2000c1e1b00 */
[--C-:B------:R-:W-:Y:S01]  /*c1c0*/  HADD2.F32 R23, -RZ, R13.reuse.H0_H0 ;  /* 0x2000000dff177230 */ /* 0x100fe20000004100 */
        /* <DEDUP_REMOVED lines=9> */
[----:B------:R-:W-:Y:S01]  /*c260*/  FMUL.FTZ R14, R22, R13 ;  /* 0x0000000d160e7220 */ /* 0x000fe20000410000 */
[----:B------:R-:W-:Y:S01]  /*c270*/  HADD2.F32 R4, -RZ, R4.H0_H0 ;  /* 0x20000004ff047230 */ /* 0x000fe20000004100 */
[C---:B------:R-:W-:Y:S01]  /*c280*/  FMUL.FTZ R0, R20.reuse, R0 ;  /* 0x0000000014007220 */ /* 0x040fe20000410000 */
[----:B------:R-:W-:Y:S01]  /*c290*/  HADD2.F32 R5, -RZ, R5.H0_H0 ;  /* 0x20000005ff057230 */ /* 0x000fe20000004100 */
[----:B------:R-:W-:Y:S01]  /*c2a0*/  FFMA.FTZ R2, R20, R15, -R2 ;  /* 0x0000000f14027223 */ /* 0x000fe20000010802 */
[----:B------:R-:W-:Y:S01]  /*c2b0*/  HADD2.F32 R6, -RZ, R6.H0_H0 ;  /* 0x20000006ff067230 */ /* 0x000fe20000004100 */
[----:B------:R-:W-:-:S02]  /*c2c0*/  FMUL.FTZ R13, R23, R13 ;  /* 0x0000000d170d7220 */ /* 0x000fc40000410000 */
[-C--:B------:R-:W-:Y:S01]  /*c2d0*/  FFMA.FTZ R14, R23, R18.reuse, -R14 ;  /* 0x00000012170e7223 */ /* 0x080fe2000001080e */
[--C-:B------:R-:W-:Y:S01]  /*c2e0*/  HADD2.F32 R23, -RZ, R12.reuse.H1_H1 ;  /* 0x3000000cff177230 */ /* 0x100fe20000004100 */
[----:B------:R-:W-:Y:S01]  /*c2f0*/  FFMA.FTZ R15, R19, R15, R0 ;  /* 0x0000000f130f7223 */ /* 0x000fe20000010000 */
[----:B------:R-:W-:Y:S01]  /*c300*/  HADD2.F32 R19, -RZ, R12.H0_H0 ;  /* 0x2000000cff137230 */ /* 0x000fe20000004100 */
[----:B------:R-:W-:Y:S01]  /*c310*/  FFMA.FTZ R13, R22, R18, R13 ;  /* 0x00000012160d7223 */ /* 0x000fe2000001000d */
        /* <DEDUP_REMOVED lines=15> */
.L_x_3045:
[----:B------:R-:W-:Y:S05]  /*c410*/  BSYNC B0 ;  /* 0x0000000000007941 */ /* 0x000fea0003800000 */
.L_x_3044:
[----:B-----5:R4:W-:Y:S02]  /*c420*/  STS.128 [R163+0x800], R12 ;  /* 0x0008000ca3007388 */ /* 0x0209e40000000c00 */
.L_x_3043:
[----:B------:R-:W-:Y:S05]  /*c430*/  BSYNC B1 ;  /* 0x0000000000017941 */ /* 0x000fea0003800000 */
.L_x_3042:
        /* <DEDUP_REMOVED lines=8> */
[----:B--2--5:R-:W2:Y:S01]  /*c4c0*/  LDG.E.64 R6, [R8.64+0x20] ;  /* 0x0000200608067981 */ /* 0x024ea2000c1e1b00 */
[----:B------:R-:W-:Y:S01]  /*c4d0*/  HADD2.F32 R21, -RZ, R13.H1_H1 ;  /* 0x3000000dff157230 */ /* 0x000fe20000004100 */
[----:B------:R-:W-:Y:S01]  /*c4e0*/  MOV R20, R14 ;  /* 0x0000000e00147202 */ /* 0x000fe20000000f00 */
[----:B------:R-:W-:Y:S02]  /*c4f0*/  HADD2.F32 R18, -RZ, R15.H1_H1 ;  /* 0x3000000fff127230 */ /* 0x000fe40000004100 */
[----:B------:R-:W-:Y:S02]  /*c500*/  HADD2.F32 R22, -RZ, R13.H0_H0 ;  /* 0x2000000dff167230 */ /* 0x000fe40000004100 */
        /* <DEDUP_REMOVED lines=33> */
.L_x_3049:
[----:B------:R-:W-:Y:S05]  /*c720*/  BSYNC B0 ;  /* 0x0000000000007941 */ /* 0x000fea0003800000 */
.L_x_3048:
[----:B-----5:R4:W-:Y:S02]  /*c730*/  STS.128 [R163+0x1800], R12 ;  /* 0x0018000ca3007388 */ /* 0x0209e40000000c00 */
.L_x_3047:
[----:B------:R-:W-:Y:S05]  /*c740*/  BSYNC B1 ;  /* 0x0000000000017941 */ /* 0x000fea0003800000 */
.L_x_3046:
[----:B------:R-:W-:-:S13]  /*c750*/  ISETP.NE.AND P0, PT, R152, RZ, PT ;  /* 0x000000ff9800720c */ /* 0x000fda0003f05270 */
[----:B------:R1:W-:Y:S01]  /*c760*/  @P0 STS.128 [R163+0x2800], RZ ;  /* 0x002800ffa3000388 */ /* 0x0003e20000000c00 */
[----:B------:R-:W-:Y:S05]  /*c770*/  @P0 BRA `(.L_x_3041) ;  /* 0x000029c000000947 */ /* 0x000fea0003800000 */
[----:B-12-4-:R-:W5:Y:S01]  /*c780*/  LDG.E.128 R24, [R24.64+0x80] ;  /* 0x0000800618187981 */ /* 0x016f62000c1e1d00 */
[----:B------:R-:W-:Y:S01]  /*c790*/  ISETP.GE.AND P0, PT, R10, c[0x0][0x230], PT ;  /* 0x00008c000a007a0c */ /* 0x000fe20003f06270 */
[----:B------:R-:W-:-:S12]  /*c7a0*/  BSSY B0, `(.L_x_3050) ;  /* 0x0000028000007945 */ /* 0x000fd80003800000 */
[----:B------:R-:W-:Y:S05]  /*c7b0*/  @P0 BRA `(.L_x_3051) ;  /* 0x0000026000000947 */ /* 0x000fea0003800000 */
[----:B------:R-:W2:Y:S04]  /*c7c0*/  LDG.E.64 R4, [R16.64+0x40] ;  /* 0x0000400610047981 */ /* 0x000ea8000c1e1b00 */
[----:B-----5:R-:W4:Y:S01]  /*c7d0*/  LDG.E.64 R6, [R8.64+0x40] ;  /* 0x0000400608067981 */ /* 0x020f22000c1e1b00 */
[--C-:B------:R-:W-:Y:S02]  /*c7e0*/  HADD2.F32 R14, -RZ, R25.reuse.H0_H0 ;  /* 0x20000019ff0e7230 */ /* 0x100fe40000004100 */
[----:B------:R-:W-:Y:S02]  /*c7f0*/  HADD2.F32 R15, -RZ, R25.H1_H1 ;  /* 0x30000019ff0f7230 */ /* 0x000fe40000004100 */
[--C-:B------:R-:W-:Y:S02]  /*c800*/  HADD2.F32 R12, -RZ, R27.reuse.H1_H1 ;  /* 0x3000001bff0c7230 */ /* 0x100fe40000004100 */
[----:B------:R-:W-:-:S02]  /*c810*/  HADD2.F32 R13, -RZ, R27.H0_H0 ;  /* 0x2000001bff0d7230 */ /* 0x000fc40000004100 */
[----:B--2---:R-:W-:Y:S02]  /*c820*/  HADD2.F32 R2, -RZ, R4.H1_H1 ;  /* 0x30000004ff027230 */ /* 0x004fe40000004100 */
[----:B------:R-:W-:Y:S02]  /*c830*/  HADD2.F32 R0, -RZ, R5.H1_H1 ;  /* 0x30000005ff007230 */ /* 0x000fe40000004100 */
[----:B----4-:R-:W-:Y:S01]  /*c840*/  HADD2.F32 R11, -RZ, R7.H1_H1 ;  /* 0x30000007ff0b7230 */ /* 0x010fe20000004100 */
[-C--:B------:R-:W-:Y:S01]  /*c850*/  FMUL.FTZ R9, R15, R2.reuse ;  /* 0x000000020f097220 */ /* 0x080fe20000410000 */
[----:B------:R-:W-:Y:S01]  /*c860*/  HADD2.F32 R10, -RZ, R6.H1_H1 ;  /* 0x30000006ff0a7230 */ /* 0x000fe20000004100 */
[----:B------:R-:W-:Y:S01]  /*c870*/  FMUL.FTZ R8, R14, R2 ;  /* 0x000000020e087220 */ /* 0x000fe20000410000 */
[----:B------:R-:W-:Y:S01]  /*c880*/  HADD2.F32 R4, -RZ, R4.H0_H0 ;  /* 0x20000004ff047230 */ /* 0x000fe20000004100 */
[CC--:B------:R-:W-:Y:S01]  /*c890*/  FMUL.FTZ R2, R12.reuse, R0.reuse ;  /* 0x000000000c027220 */ /* 0x0c0fe20000410000 */
        /* <DEDUP_REMOVED lines=24> */
.L_x_3051:
[----:B------:R-:W-:Y:S05]  /*ca20*/  BSYNC B0 ;  /* 0x0000000000007941 */ /* 0x000fea0003800000 */
.L_x_3050:
[----:B-----5:R1:W-:Y:S01]  /*ca30*/  STS.128 [R163+0x2800], R24 ;  /* 0x00280018a3007388 */ /* 0x0203e20000000c00 */
[----:B------:R-:W-:Y:S05]  /*ca40*/  BRA `(.L_x_3041) ;  /* 0x000026f000007947 */ /* 0x000fea0003800000 */
.L_x_3028:
        /* <DEDUP_REMOVED lines=14> */
[----:B-----5:R-:W-:-:S09]  /*cb30*/  MOV R7, R145 ;  /* 0x0000009100077202 */ /* 0x020fd20000000f00 */
        /* <DEDUP_REMOVED lines=30> */
[----:B------:R-:W-:Y:S01]  /*cd20*/  HADD2.F32 R6, -RZ, R6.H1_H1 ;  /* 0x30000006ff067230 */ /* 0x000fe20000004100 */
[----:B------:R-:W-:Y:S01]  /*cd30*/  FMUL.FTZ R30, R30, R3 ;  /* 0x000000031e1e7220 */ /* 0x000fe20000410000 */
[----:B------:R-:W-:Y:S01]  /*cd40*/  HADD2.F32 R34, -RZ, R17.H1_H1 ;  /* 0x30000011ff227230 */ /* 0x000fe20000004100 */
[----:B------:R-:W-:Y:S01]  /*cd50*/  FMUL.FTZ R32, R32, R5 ;  /* 0x0000000520207220 */ /* 0x000fe20000410000 */
[----:B------:R-:W-:Y:S01]  /*cd60*/  HADD2.F32 R5, -RZ, R18.H0_H0 ;  /* 0x20000012ff057230 */ /* 0x000fe20000004100 */
[----:B------:R-:W-:Y:S01]  /*cd70*/  FMUL.FTZ R36, R36, R7 ;  /* 0x0000000724247220 */ /* 0x000fe20000410000 */
[----:B------:R-:W-:Y:S01]  /*cd80*/  HADD2.F32 R7, -RZ, R16.H0_H0 ;  /* 0x20000010ff077230 */ /* 0x000fe20000004100 */
[----:B------:R-:W-:Y:S01]  /*cd90*/  @!P0 FADD.FTZ R9, -R9, -RZ ;  /* 0x800000ff09098221 */ /* 0x000fe20000010100 */
[----:B------:R-:W-:Y:S01]  /*cda0*/  HADD2.F32 R3, -RZ, R18.H1_H1 ;  /* 0x30000012ff037230 */ /* 0x000fe20000004100 */
[----:B------:R-:W-:-:S02]  /*cdb0*/  @!P0 FADD.FTZ R28, -R28, -RZ ;  /* 0x800000ff1c1c8221 */ /* 0x000fc40000010100 */
[----:B------:R-:W-:Y:S02]  /*cdc0*/  @!P0 FADD.FTZ R4, -R4, -RZ ;  /* 0x800000ff04048221 */ /* 0x000fe40000010100 */
[----:B------:R-:W-:Y:S02]  /*cdd0*/  @!P0 FADD.FTZ R6, -R6, -RZ ;  /* 0x800000ff06068221 */ /* 0x000fe40000010100 */
[----:B------:R-:W-:Y:S01]  /*cde0*/  FMUL.FTZ R34, R34, R9 ;  /* 0x0000000922227220 */ /* 0x000fe20000410000 */
[----:B---3--:R-:W-:Y:S01]  /*cdf0*/  HADD2.F32 R9, -RZ, R15.H0_H0 ;  /* 0x2000000fff097230 */ /* 0x008fe20000004100 */
[----:B------:R-:W-:Y:S01]  /*ce00*/  FMUL.FTZ R28, R7, R28 ;  /* 0x0000001c071c7220 */ /* 0x000fe20000410000 */
[----:B------:R-:W-:Y:S01]  /*ce10*/  HADD2.F32 R7, -RZ, R23.H0_H0 ;  /* 0x20000017ff077230 */ /* 0x000fe20000004100 */
[----:B------:R-:W-:Y:S01]  /*ce20*/  FMUL.FTZ R4, R5, R4 ;  /* 0x0000000405047220 */ /* 0x000fe20000410000 */
[----:B------:R-:W-:Y:S01]  /*ce30*/  HADD2.F32 R5, -RZ, R13.H0_H0 ;  /* 0x2000000dff057230 */ /* 0x000fe20000004100 */
[----:B------:R-:W-:Y:S01]  /*ce40*/  FMUL.FTZ R6, R3, R6 ;  /* 0x0000000603067220 */ /* 0x000fe20000410000 */
[----:B------:R-:W-:Y:S01]  /*ce50*/  HADD2.F32 R3, -RZ, R21.H0_H0 ;  /* 0x20000015ff037230 */ /* 0x000fe20000004100 */
[----:B------:R-:W-:Y:S01]  /*ce60*/  @!P0 FADD.FTZ R29, -R29, -RZ ;  /* 0x800000ff1d1d8221 */ /* 0x000fe20000010100 */
[----:B------:R-:W-:Y:S01]  /*ce70*/  HADD2.F32 R16, -RZ, R16.H1_H1 ;  /* 0x30000010ff107230 */ /* 0x000fe20000004100 */
[----:B------:R-:W-:Y:S01]  /*ce80*/  FFMA.FTZ R7, R7, R9, R32 ;  /* 0x0000000907077223 */ /* 0x000fe20000010020 */
[----:B------:R-:W-:Y:S01]  /*ce90*/  HADD2.F32 R17, -RZ, R12.H0_H0 ;  /* 0x2000000cff117230 */ /* 0x000fe20000004100 */
[----:B------:R-:W-:Y:S01]  /*cea0*/  FFMA.FTZ R3, R3, R5, R30 ;  /* 0x0000000503037223 */ /* 0x000fe2000001001e */
[----:B------:R-:W-:-:S02]  /*ceb0*/  HADD2.F32 R5, -RZ, R20.H0_H0 ;  /* 0x20000014ff057230 */ /* 0x000fc40000004100 */
[----:B------:R-:W-:Y:S01]  /*cec0*/  HADD2.F32 R9, -RZ, R22.H0_H0 ;  /* 0x20000016ff097230 */ /* 0x000fe20000004100 */
[----:B------:R-:W-:Y:S01]  /*ced0*/  FMUL.FTZ R29, R16, R29 ;  /* 0x0000001d101d7220 */ /* 0x000fe20000410000 */
[----:B------:R-:W-:Y:S02]  /*cee0*/  HADD2.F32 R21, -RZ, R21.H1_H1 ;  /* 0x30000015ff157230 */ /* 0x000fe40000004100 */
[----:B------:R-:W-:Y:S02]  /*cef0*/  HADD2.F32 R13, -RZ, R13.H1_H1 ;  /* 0x3000000dff0d7230 */ /* 0x000fe40000004100 */
        /* <DEDUP_REMOVED lines=17> */
.L_x_3057:
[----:B------:R-:W-:Y:S05]  /*d010*/  BSYNC B0 ;  /* 0x0000000000007941 */ /* 0x000fea0003800000 */
.L_x_3056:
[----:B-----5:R4:W-:Y:S04]  /*d020*/  STS.64 [R163], R20 ;  /* 0x00000014a3007388 */ /* 0x0209e80000000a00 */
[----:B------:R4:W-:Y:S02]  /*d030*/  STS.64 [R163+0x8], R22 ;  /* 0x00000816a3007388 */ /* 0x0009e40000000a00 */
.L_x_3055:
[----:B------:R-:W-:Y:S05]  /*d040*/  BSYNC B1 ;  /* 0x0000000000017941 */ /* 0x000fea0003800000 */
.L_x_3054:
        /* <DEDUP_REMOVED lines=25> */
[----:B------:R-:W-:-:S06]  /*d1e0*/  LEA.HI.X R15, R3, c[0x0][0x2ac], R12, 0x1, P1 ;  /* 0x0000ab00030f7a11 */ /* 0x000fcc00008f0c0c */
[----:B----4-:R-:W4:Y:S01]  /*d1f0*/  LDG.E.128 R12, [R14.64+0x40] ;  /* 0x000040060e0c7981 */ /* 0x010f22000c1e1d00 */
[----:B--2---:R-:W-:Y:S02]  /*d200*/  HADD2.F32 R30, -RZ, R17.H0_H0 ;  /* 0x20000011ff1e7230 */ /* 0x004fe40000004100 */
[--C-:B---3--:R-:W-:Y:S02]  /*d210*/  HADD2.F32 R3, -RZ, R5.reuse.H0_H0 ;  /* 0x20000005ff037230 */ /* 0x108fe40000004100 */
        /* <DEDUP_REMOVED lines=24> */
[----:B----4-:R-:W-:Y:S01]  /*d3a0*/  HADD2.F32 R9, -RZ, R15.H0_H0 ;  /* 0x2000000fff097230 */ /* 0x010fe20000004100 */
        /* <DEDUP_REMOVED lines=33> */
.L_x_3061:
[----:B------:R-:W-:Y:S05]  /*d5c0*/  BSYNC B0 ;  /* 0x0000000000007941 */ /* 0x000fea0003800000 */
.L_x_3060:
[----:B-----5:R1:W-:Y:S02]  /*d5d0*/  STS.128 [R163+0x1000], R20 ;  /* 0x00100014a3007388 */ /* 0x0203e40000000c00 */
.L_x_3059:
[----:B------:R-:W-:Y:S05]  /*d5e0*/  BSYNC B1 ;  /* 0x0000000000017941 */ /* 0x000fea0003800000 */
.L_x_3058:
        /* <DEDUP_REMOVED lines=27> */
[----:B----4-:R-:W-:Y:S02]  /*d7a0*/  HADD2.F32 R28, -RZ, R16.H0_H0 ;  /* 0x20000010ff1c7230 */ /* 0x010fe40000004100 */
[----:B------:R-:W-:Y:S02]  /*d7b0*/  HADD2.F32 R29, -RZ, R17.H0_H0 ;  /* 0x20000011ff1d7230 */ /* 0x000fe40000004100 */
[--C-:B--2---:R-:W-:Y:S02]  /*d7c0*/  HADD2.F32 R3, -RZ, R4.reuse.H0_H0 ;  /* 0x20000004ff037230 */ /* 0x104fe40000004100 */
[----:B------:R-:W-:Y:S02]  /*d7d0*/  HADD2.F32 R9, -RZ, R4.H1_H1 ;  /* 0x30000004ff097230 */ /* 0x000fe40000004100 */
[--C-:B------:R-:W-:Y:S02]  /*d7e0*/  HADD2.F32 R4, -RZ, R5.reuse.H0_H0 ;  /* 0x20000005ff047230 */ /* 0x100fe40000004100 */
[----:B-1----:R-:W-:Y:S01]  /*d7f0*/  HADD2.F32 R26, -RZ, R5.H1_H1 ;  /* 0x30000005ff1a7230 */ /* 0x002fe20000004100 */
        /* <DEDUP_REMOVED lines=9> */
[----:B------:R-:W-:Y:S01]  /*d890*/  HADD2.F32 R16, -RZ, R16.H1_H1 ;  /* 0x30000010ff107230 */ /* 0x000fe20000004100 */
[----:B------:R-:W-:Y:S01]  /*d8a0*/  @!P0 FADD.FTZ R26, -R26, -RZ ;  /* 0x800000ff1a1a8221 */ /* 0x000fe20000010100 */
[--C-:B------:R-:W-:Y:S01]  /*d8b0*/  HADD2.F32 R3, -RZ, R19.reuse.H0_H0 ;  /* 0x20000013ff037230 */ /* 0x100fe20000004100 */
[----:B------:R-:W-:Y:S01]  /*d8c0*/  @!P0 FADD.FTZ R9, -R9, -RZ ;  /* 0x800000ff09098221 */ /* 0x000fe20000010100 */
[----:B------:R-:W-:Y:S01]  /*d8d0*/  HADD2.F32 R4, -RZ, R19.H1_H1 ;  /* 0x30000013ff047230 */ /* 0x000fe20000004100 */
[----:B------:R-:W-:-:S02]  /*d8e0*/  @!P0 FADD.FTZ R6, -R6, -RZ ;  /* 0x800000ff06068221 */ /* 0x000fc40000010100 */
[----:B------:R-:W-:Y:S02]  /*d8f0*/  @!P0 FADD.FTZ R7, -R7, -RZ ;  /* 0x800000ff07078221 */ /* 0x000fe40000010100 */
[----:B------:R-:W-:Y:S01]  /*d900*/  FMUL.FTZ R17, R17, R26 ;  /* 0x0000001a11117220 */ /* 0x000fe20000410000 */
[--C-:B------:R-:W-:Y:S01]  /*d910*/  HADD2.F32 R26, -RZ, R18.reuse.H0_H0 ;  /* 0x20000012ff1a7230 */ /* 0x100fe20000004100 */
[----:B------:R-:W-:Y:S01]  /*d920*/  FMUL.FTZ R16, R16, R9 ;  /* 0x0000000910107220 */ /* 0x000fe20000410000 */
[----:B------:R-:W-:Y:S01]  /*d930*/  HADD2.F32 R18, -RZ, R18.H1_H1 ;  /* 0x30000012ff127230 */ /* 0x000fe20000004100 */
[----:B------:R-:W-:Y:S01]  /*d940*/  FMUL.FTZ R6, R3, R6 ;  /* 0x0000000603067220 */ /* 0x000fe20000410000 */
[--C-:B------:R-:W-:Y:S01]  /*d950*/  HADD2.F32 R3, -RZ, R20.reuse.H0_H0 ;  /* 0x20000014ff037230 */ /* 0x100fe20000004100 */
[----:B------:R-:W-:Y:S01]  /*d960*/  FMUL.FTZ R7, R4, R7 ;  /* 0x0000000704077220 */ /* 0x000fe20000410000 */
[----:B------:R-:W-:Y:S01]  /*d970*/  HADD2.F32 R9, -RZ, R20.H1_H1 ;  /* 0x30000014ff097230 */ /* 0x000fe20000004100 */
[----:B------:R-:W-:Y:S01]  /*d980*/  @!P0 FADD.FTZ R5, -R5, -RZ ;  /* 0x800000ff05058221 */ /* 0x000fe20000010100 */
[--C-:B---3--:R-:W-:Y:S01]  /*d990*/  HADD2.F32 R4, -RZ, R12.reuse.H0_H0 ;  /* 0x2000000cff047230 */ /* 0x108fe20000004100 */
[----:B------:R-:W-:Y:S01]  /*d9a0*/  @!P0 FADD.FTZ R27, -R27, -RZ ;  /* 0x800000ff1b1b8221 */ /* 0x000fe20000010100 */
[----:B------:R-:W-:Y:S01]  /*d9b0*/  HADD2.F32 R19, -RZ, R12.H1_H1 ;  /* 0x3000000cff137230 */ /* 0x000fe20000004100 */
[----:B------:R-:W-:Y:S01]  /*d9c0*/  FMUL.FTZ R5, R26, R5 ;  /* 0x000000051a057220 */ /* 0x000fe20000410000 */
[----:B------:R-:W-:Y:S01]  /*d9d0*/  HADD2.F32 R12, -RZ, R13.H0_H0 ;  /* 0x2000000dff0c7230 */ /* 0x000fe20000004100 */
[----:B------:R-:W-:Y:S01]  /*d9e0*/  FMUL.FTZ R27, R18, R27 ;  /* 0x0000001b121b7220 */ /* 0x000fe20000410000 */
[----:B------:R-:W-:Y:S01]  /*d9f0*/  HADD2.F32 R18, -RZ, R21.H0_H0 ;  /* 0x20000015ff127230 */ /* 0x000fe20000004100 */
[----:B------:R-:W-:Y:S01]  /*da00*/  FFMA.FTZ R3, R3, R4, R28 ;  /* 0x0000000403037223 */ /* 0x000fe2000001001c */
[----:B------:R-:W-:Y:S01]  /*da10*/  HADD2.F32 R26, -RZ, R13.H1_H1 ;  /* 0x3000000dff1a7230 */ /* 0x000fe20000004100 */
[----:B------:R-:W-:Y:S01]  /*da20*/  FFMA.FTZ R16, R9, R19, R16 ;  /* 0x0000001309107223 */ /* 0x000fe20000010010 */
[----:B------:R-:W-:-:S02]  /*da30*/  HADD2.F32 R20, -RZ, R14.H0_H0 ;  /* 0x2000000eff147230 */ /* 0x000fc40000004100 */
[----:B------:R-:W-:Y:S02]  /*da40*/  HADD2.F32 R4, -RZ, R22.H0_H0 ;  /* 0x20000016ff047230 */ /* 0x000fe40000004100 */
[----:B------:R-:W-:Y:S02]  /*da50*/  HADD2.F32 R9, -RZ, R23.H0_H0 ;  /* 0x20000017ff097230 */ /* 0x000fe40000004100 */
[----:B------:R-:W-:Y:S02]  /*da60*/  HADD2.F32 R14, -RZ, R14.H1_H1 ;  /* 0x3000000eff0e7230 */ /* 0x000fe40000004100 */
[--C-:B------:R-:W-:Y:S02]  /*da70*/  HADD2.F32 R13, -RZ, R15.reuse.H0_H0 ;  /* 0x2000000fff0d7230 */ /* 0x100fe40000004100 */
        /* <DEDUP_REMOVED lines=14> */
.L_x_3063:
[----:B------:R-:W-:Y:S05]  /*db60*/  BSYNC B0 ;  /* 0x0000000000007941 */ /* 0x000fea0003800000 */
.L_x_3062:
[----:B-----5:R4:W-:Y:S02]  /*db70*/  STS.128 [R163+0x2000], R20 ;  /* 0x00200014a3007388 */ /* 0x0209e40000000c00 */
.L_x_3053:
[----:B------:R-:W-:Y:S05]  /*db80*/  BSYNC B2 ;  /* 0x0000000000027941 */ /* 0x000fea0003800000 */
.L_x_3052:
        /* <DEDUP_REMOVED lines=8> */
[----:B-1--4-:R1:W5:Y:S01]  /*dc10*/  LDG.E.128 R20, [R24.64] ;  /* 0x0000000618147981 */ /* 0x012362000c1e1d00 */
[----:B------:R-:W-:Y:S01]  /*dc20*/  ISETP.GE.AND P0, PT, R116, c[0x0][0x230], PT ;  /* 0x00008c0074007a0c */ /* 0x000fe20003f06270 */
[----:B------:R-:W-:-:S12]  /*dc30*/  BSSY B0, `(.L_x_3066) ;  /* 0x0000055000007945 */ /* 0x000fd80003800000 */
[----:B------:R-:W-:Y:S05]  /*dc40*/  @P0 BRA `(.L_x_3067) ;  /* 0x0000053000000947 */ /* 0x000fea0003800000 */
[-C--:B------:R-:W-:Y:S02]  /*dc50*/  ISETP.GE.AND P0, PT, R116, R145.reuse, PT ;  /* 0x000000917400720c */ /* 0x080fe40003f06270 */
[----:B------:R-:W-:Y:S02]  /*dc60*/  MOV R6, RZ ;  /* 0x000000ff00067202 */ /* 0x000fe40000000f00 */
[C---:B------:R-:W-:Y:S02]  /*dc70*/  IADD3 R12, P1, R159.reuse, R0, RZ ;  /* 0x000000009f0c7210 */ /* 0x040fe40007f3e0ff */
[----:B-----5:R-:W-:Y:S02]  /*dc80*/  MOV R7, R145 ;  /* 0x0000009100077202 */ /* 0x020fe40000000f00 */
[----:B------:R-:W-:-:S05]  /*dc90*/  LEA.HI.X.SX32 R9, R159, R2, 0x1, P1 ;  /* 0x000000029f097211 */ /* 0x000fca00008f0eff */
[----:B------:R-:W-:-:S04]  /*dca0*/  @P0 SHF.R.S32.HI R4, RZ, 0x1, R160 ;  /* 0x00000001ff040819 */ /* 0x000fc800000114a0 */
[C---:B------:R-:W-:Y:S02]  /*dcb0*/  @P0 IADD3 R6, -R4.reuse, RZ, RZ ;  /* 0x000000ff04060210 */ /* 0x040fe40007ffe1ff */
[----:B------:R-:W-:Y:S02]  /*dcc0*/  @P0 IADD3 R7, -R4, RZ, RZ ;  /* 0x000000ff04070210 */ /* 0x000fe40007ffe1ff */
[C---:B------:R-:W-:Y:S02]  /*dcd0*/  IADD3 R5, P1, R6.reuse, R12, RZ ;  /* 0x0000000c06057210 */ /* 0x040fe40007f3e0ff */
[----:B------:R-:W-:Y:S01]  /*dce0*/  @P0 SHF.R.S32.HI R8, RZ, 0x1, R160 ;  /* 0x00000001ff080819 */ /* 0x000fe200000114a0 */
[----:B------:R-:W-:Y:S01]  /*dcf0*/  IMAD.WIDE R16, R7, 0x2, R24 ;  /* 0x0000000207107825 */ /* 0x000fe200078e0218 */
[----:B------:R-:W-:Y:S02]  /*dd00*/  LEA.HI.X.SX32 R6, R6, R9, 0x1, P1 ;  /* 0x0000000906067211 */ /* 0x000fe400008f0eff */
[----:B------:R-:W-:-:S02]  /*dd10*/  LEA R4, P1, R5, c[0x0][0x2b0], 0x1 ;  /* 0x0000ac0005047a11 */ /* 0x000fc400078208ff */
        /* <DEDUP_REMOVED lines=29> */
[----:B------:R-:W-:Y:S01]  /*def0*/  @!P0 FADD.FTZ R7, -R7, -RZ ;  /* 0x800000ff07078221 */ /* 0x000fe20000010100 */
[----:B------:R-:W-:Y:S01]  /*df00*/  HADD2.F32 R17, -RZ, R17.H1_H1 ;  /* 0x30000011ff117230 */ /* 0x000fe20000004100 */
[----:B------:R-:W-:Y:S01]  /*df10*/  FMUL.FTZ R16, R16, R9 ;  /* 0x0000000910107220 */ /* 0x000fe20000410000 */
[----:B------:R-:W-:Y:S01]  /*df20*/  HADD2.F32 R9, -RZ, R19.H0_H0 ;  /* 0x20000013ff097230 */ /* 0x000fe20000004100 */
[----:B------:R-:W-:Y:S01]  /*df30*/  @!P0 FADD.FTZ R26, -R26, -RZ ;  /* 0x800000ff1a1a8221 */ /* 0x000fe20000010100 */
[----:B------:R-:W-:Y:S01]  /*df40*/  HADD2.F32 R18, -RZ, R18.H1_H1 ;  /* 0x30000012ff127230 */ /* 0x000fe20000004100 */
[----:B------:R-:W-:Y:S01]  /*df50*/  FMUL.FTZ R5, R8, R5 ;  /* 0x0000000508057220 */ /* 0x000fe20000410000 */
[----:B---3--:R-:W-:Y:S01]  /*df60*/  HADD2.F32 R8, -RZ, R12.H0_H0 ;  /* 0x2000000cff087230 */ /* 0x008fe20000004100 */
[----:B------:R-:W-:Y:S01]  /*df70*/  FMUL.FTZ R7, R4, R7 ;  /* 0x0000000704077220 */ /* 0x000fe20000410000 */
[----:B------:R-:W-:Y:S01]  /*df80*/  HADD2.F32 R4, -RZ, R20.H0_H0 ;  /* 0x20000014ff047230 */ /* 0x000fe20000004100 */
[----:B------:R-:W-:-:S02]  /*df90*/  @!P0 FADD.FTZ R6, -R6, -RZ ;  /* 0x800000ff06068221 */ /* 0x000fc40000010100 */
[----:B------:R-:W-:Y:S01]  /*dfa0*/  @!P0 FADD.FTZ R27, -R27, -RZ ;  /* 0x800000ff1b1b8221 */ /* 0x000fe20000010100 */
[----:B------:R-:W-:Y:S01]  /*dfb0*/  HADD2.F32 R19, -RZ, R12.H1_H1 ;  /* 0x3000000cff137230 */ /* 0x000fe20000004100 */
[----:B------:R-:W-:Y:S01]  /*dfc0*/  FMUL.FTZ R17, R17, R26 ;  /* 0x0000001a11117220 */ /* 0x000fe20000410000 */
[--C-:B------:R-:W-:Y:S01]  /*dfd0*/  HADD2.F32 R12, -RZ, R13.reuse.H0_H0 ;  /* 0x2000000dff0c7230 */ /* 0x100fe20000004100 */
[----:B------:R-:W-:Y:S01]  /*dfe0*/  FMUL.FTZ R6, R9, R6 ;  /* 0x0000000609067220 */ /* 0x000fe20000410000 */
[----:B------:R-:W-:Y:S01]  /*dff0*/  HADD2.F32 R26, -RZ, R13.H1_H1 ;  /* 0x3000000dff1a7230 */ /* 0x000fe20000004100 */
        /* <DEDUP_REMOVED lines=24> */
.L_x_3067:
[----:B------:R-:W-:Y:S05]  /*e180*/  BSYNC B0 ;  /* 0x0000000000007941 */ /* 0x000fea0003800000 */
.L_x_3066:
[----:B-----5:R4:W-:Y:S02]  /*e190*/  STS.128 [R163+0x800], R20 ;  /* 0x00080014a3007388 */ /* 0x0209e40000000c00 */
.L_x_3065:
[----:B------:R-:W-:Y:S05]  /*e1a0*/  BSYNC B1 ;  /* 0x0000000000017941 */ /* 0x000fea0003800000 */
.L_x_3064:
        /* <DEDUP_REMOVED lines=11> */
[----:B-----5:R-:W-:Y:S02]  /*e260*/  MOV R7, R145 ;  /* 0x0000009100077202 */ /* 0x020fe40000000f00 */
[----:B------:R-:W-:-:S03]  /*e270*/  LEA.HI.X.SX32 R9, R9, R2, 0x1, P1 ;  /* 0x0000000209097211 */ /* 0x000fc600008f0eff */
[----:B------:R-:W-:-:S04]  /*e280*/  @P0 SHF.R.S32.HI R4, RZ, 0x1, R160 ;  /* 0x00000001ff040819 */ /* 0x000fc800000114a0 */
[C---:B------:R-:W-:Y:S02]  /*e290*/  @P0 IADD3 R6, -R4.reuse, RZ, RZ ;  /* 0x000000ff04060210 */ /* 0x040fe40007ffe1ff */
[----:B------:R-:W-:Y:S02]  /*e2a0*/  @P0 IADD3 R7, -R4, RZ, RZ ;  /* 0x000000ff04070210 */ /* 0x000fe40007ffe1ff */
[C---:B------:R-:W-:Y:S02]  /*e2b0*/  IADD3 R5, P1, R6.reuse, R11, RZ ;  /* 0x0000000b06057210 */ /* 0x040fe40007f3e0ff */
[----:B------:R-:W-:Y:S01]  /*e2c0*/  @P0 SHF.R.S32.HI R8, RZ, 0x1, R160 ;  /* 0x00000001ff080819 */ /* 0x000fe200000114a0 */
[----:B-1--4-:R-:W-:Y:S01]  /*e2d0*/  IMAD.WIDE R20, R7, 0x2, R24 ;  /* 0x0000000207147825 */ /* 0x012fe200078e0218 */
[----:B------:R-:W-:Y:S02]  /*e2e0*/  LEA.HI.X.SX32 R6, R6, R9, 0x1, P1 ;  /* 0x0000000906067211 */ /* 0x000fe400008f0eff */
[----:B------:R-:W-:-:S02]  /*e2f0*/  LEA R4, P1, R5, c[0x0][0x2b0], 0x1 ;  /* 0x0000ac0005047a11 */ /* 0x000fc400078208ff */
        /* <DEDUP_REMOVED lines=14> */
[--C-:B------:R-:W-:Y:S01]  /*e3e0*/  HADD2.F32 R4, -RZ, R5.reuse.H0_H0 ;  /* 0x20000005ff047230 */ /* 0x100fe20000004100 */
[----:B------:R-:W-:Y:S01]  /*e3f0*/  @!P0 FADD.FTZ R8, -R8, -RZ ;  /* 0x800000ff08088221 */ /* 0x000fe20000010100 */
[----:B------:R-:W-:Y:S01]  /*e400*/  HADD2.F32 R11, -RZ, R5.H1_H1 ;  /* 0x30000005ff0b7230 */ /* 0x000fe20000004100 */
[----:B------:R-:W-:Y:S01]  /*e410*/  @!P0 FADD.FTZ R9, -R9, -RZ ;  /* 0x800000ff09098221 */ /* 0x000fe20000010100 */
[--C-:B------:R-:W-:Y:S01]  /*e420*/  HADD2.F32 R5, -RZ, R6.reuse.H0_H0 ;  /* 0x20000006ff057230 */ /* 0x100fe20000004100 */
[----:B------:R-:W-:Y:S01]  /*e430*/  @!P0 FADD.FTZ R4, -R4, -RZ ;  /* 0x800000ff04048221 */ /* 0x000fe20000010100 */
[----:B------:R-:W-:-:S02]  /*e440*/  HADD2.F32 R26, -RZ, R6.H1_H1 ;  /* 0x30000006ff1a7230 */ /* 0x000fc40000004100 */
[----:B------:R-:W-:Y:S02]  /*e450*/  HADD2.F32 R29, -RZ, R21.H0_H0 ;  /* 0x20000015ff1d7230 */ /* 0x000fe40000004100 */
[--C-:B------:R-:W-:Y:S02]  /*e460*/  HADD2.F32 R6, -RZ, R7.reuse.H0_H0 ;  /* 0x20000007ff067230 */ /* 0x100fe40000004100 */
[----:B------:R-:W-:Y:S01]  /*e470*/  HADD2.F32 R7, -RZ, R7.H1_H1 ;  /* 0x30000007ff077230 */ /* 0x000fe20000004100 */
[----:B------:R-:W-:Y:S01]  /*e480*/  FMUL.FTZ R27, R27, R8 ;  /* 0x000000081b1b7220 */ /* 0x000fe20000410000 */
[----:B------:R-:W-:Y:S01]  /*e490*/  HADD2.F32 R8, -RZ, R22.H0_H0 ;  /* 0x20000016ff087230 */ /* 0x000fe20000004100 */
        /* <DEDUP_REMOVED lines=12> */
[----:B------:R-:W-:Y:S01]  /*e560*/  HADD2.F32 R11, -RZ, R22.H1_H1 ;  /* 0x30000016ff0b7230 */ /* 0x000fe20000004100 */
[----:B------:R-:W-:Y:S01]  /*e570*/  FMUL.FTZ R6, R9, R6 ;  /* 0x0000000609067220 */ /* 0x000fe20000410000 */
[--C-:B------:R-:W-:Y:S01]  /*e580*/  HADD2.F32 R9, -RZ, R16.reuse.H1_H1 ;  /* 0x30000010ff097230 */ /* 0x100fe20000004100 */
[----:B------:R-:W-:Y:S01]  /*e590*/  FMUL.FTZ R7, R4, R7 ;  /* 0x0000000704077220 */ /* 0x000fe20000410000 */
[----:B------:R-:W-:Y:S01]  /*e5a0*/  HADD2.F32 R4, -RZ, R16.H0_H0 ;  /* 0x20000010ff047230 */ /* 0x000fe20000004100 */
[----:B------:R-:W-:Y:S01]  /*e5b0*/  @!P0 FADD.FTZ R26, -R26, -RZ ;  /* 0x800000ff1a1a8221 */ /* 0x000fe20000010100 */
[----:B------:R-:W-:-:S02]  /*e5c0*/  HADD2.F32 R12, -RZ, R12.H1_H1 ;  /* 0x3000000cff0c7230 */ /* 0x000fc40000004100 */
[----:B------:R-:W-:Y:S01]  /*e5d0*/  HADD2.F32 R16, -RZ, R17.H0_H0 ;  /* 0x20000011ff107230 */ /* 0x000fe20000004100 */
[----:B------:R-:W-:Y:S01]  /*e5e0*/  FMUL.FTZ R26, R11, R26 ;  /* 0x0000001a0b1a7220 */ /* 0x000fe20000410000 */
[----:B------:R-:W-:Y:S01]  /*e5f0*/  HADD2.F32 R11, -RZ, R13.H0_H0 ;  /* 0x2000000dff0b7230 */ /* 0x000fe20000004100 */
[----:B------:R-:W-:Y:S01]  /*e600*/  FFMA.FTZ R4, R4, R8, R27 ;  /* 0x0000000804047223 */ /* 0x000fe2000001001b */
[--C-:B------:R-:W-:Y:S01]  /*e610*/  HADD2.F32 R22, -RZ, R14.reuse.H0_H0 ;  /* 0x2000000eff167230 */ /* 0x100fe20000004100 */
[----:B------:R-:W-:Y:S01]  /*e620*/  FFMA.FTZ R9, R9, R12, R20 ;  /* 0x0000000c09097223 */ /* 0x000fe20000010014 */
[----:B------:R-:W-:Y:S02]  /*e630*/  HADD2.F32 R23, -RZ, R14.H1_H1 ;  /* 0x3000000eff177230 */ /* 0x000fe40000004100 */
[----:B------:R-:W-:Y:S02]  /*e640*/  HADD2.F32 R8, -RZ, R18.H0_H0 ;  /* 0x20000012ff087230 */ /* 0x000fe40000004100 */
[----:B------:R-:W-:-:S02]  /*e650*/  HADD2.F32 R12, -RZ, R19.H0_H0 ;  /* 0x20000013ff0c7230 */ /* 0x000fc40000004100 */
[----:B------:R-:W-:Y:S02]  /*e660*/  HADD2.F32 R13, -RZ, R13.H1_H1 ;  /* 0x3000000dff0d7230 */ /* 0x000fe40000004100 */
[--C-:B------:R-:W-:Y:S02]  /*e670*/  HADD2.F32 R21, -RZ, R15.reuse.H0_H0 ;  /* 0x2000000fff157230 */ /* 0x100fe40000004100 */
        /* <DEDUP_REMOVED lines=9> */
[----:B------:R-:W-:Y:S01]  /*e710*/  FFMA.FTZ R7, R19, R14, R7 ;  /* 0x0000000e13077223 */ /* 0x000fe20000010007 */
[----:B------:R-:W-:Y:S02]  /*e720*/  F2FP.PACK_AB R16, R9, R4 ;  /* 0x000000040910723e */ /* 0x000fe400000000ff */
[----:B------:R-:W-:-:S02]  /*e730*/  F2FP.PACK_AB R17, R28, R11 ;  /* 0x0000000b1c11723e */ /* 0x000fc400000000ff */
[----:B------:R-:W-:Y:S02]  /*e740*/  F2FP.PACK_AB R18, R18, R5 ;  /* 0x000000051212723e */ /* 0x000fe400000000ff */
[----:B------:R-:W-:Y:S02]  /*e750*/  F2FP.PACK_AB R19, R7, R6 ;  /* 0x000000060713723e */ /* 0x000fe400000000ff */
.L_x_3071:
[----:B------:R-:W-:Y:S05]  /*e760*/  BSYNC B0 ;  /* 0x0000000000007941 */ /* 0x000fea0003800000 */
.L_x_3070:
[----:B-----5:R1:W-:Y:S02]  /*e770*/  STS.128 [R163+0x1800], R16 ;  /* 0x00180010a3007388 */ /* 0x0203e40000000c00 */
.L_x_3069:
[----:B------:R-:W-:Y:S05]  /*e780*/  BSYNC B1 ;  /* 0x0000000000017941 */ /* 0x000fea0003800000 */
.L_x_3068:
        /* <DEDUP_REMOVED lines=21> */
[----:B------:R-:W-:-:S02]  /*e8e0*/  LEA R4, P1, R6, c[0x0][0x2b0], 0x1 ;  /* 0x0000ac0006047a11 */ /* 0x000fc400078208ff */
[----:B------:R-:W-:Y:S01]  /*e8f0*/  MOV R9, RZ ;  /* 0x000000ff00097202 */ /* 0x000fe20000000f00 */
[----:B--2---:R-:W2:Y:S01]  /*e900*/  LDG.E.128 R16, [R16.64] ;  /* 0x0000000610107981 */ /* 0x004ea2000c1e1d00 */
[----:B------:R-:W-:Y:S02]  /*e910*/  LEA.HI.X R5, R6, c[0x0][0x2b4], R5, 0x1, P1 ;  /* 0x0000ad0006057a11 */ /* 0x000fe400008f0c05 */
[----:B------:R-:W-:-:S04]  /*e920*/  @P0 IADD3 R9, -R160, RZ, RZ ;  /* 0x000000ffa0090210 */ /* 0x000fc80007ffe1ff */
[----:B---3-5:R-:W3:Y:S01]  /*e930*/  LDG.E.128 R4, [R4.64] ;  /* 0x0000000604047981 */ /* 0x028ee2000c1e1d00 */
[----:B------:R-:W-:-:S04]  /*e940*/  IADD3 R0, P1, R9, R0, RZ ;  /* 0x0000000009007210 */ /* 0x000fc80007f3e0ff */
[----:B------:R-:W-:Y:S02]  /*e950*/  LEA.HI.X.SX32 R9, R9, R2, 0x1, P1 ;  /* 0x0000000209097211 */ /* 0x000fe400008f0eff */
[----:B------:R-:W-:-:S04]  /*e960*/  LEA R8, P1, R0, c[0x0][0x2a8], 0x1 ;  /* 0x0000aa0000087a11 */ /* 0x000fc800078208ff */
[----:B------:R-:W-:-:S06]  /*e970*/  LEA.HI.X R9, R0, c[0x0][0x2ac], R9, 0x1, P1 ;  /* 0x0000ab0000097a11 */ /* 0x000fcc00008f0c09 */
[----:B----4-:R-:W4:Y:S01]  /*e980*/  LDG.E.128 R8, [R8.64] ;  /* 0x0000000608087981 */ /* 0x010f22000c1e1d00 */
[----:B--2---:R-:W-:Y:S02]  /*e990*/  HADD2.F32 R25, -RZ, R17.H0_H0 ;  /* 0x20000011ff197230 */ /* 0x004fe40000004100 */
[----:B------:R-:W-:Y:S02]  /*e9a0*/  HADD2.F32 R23, -RZ, R16.H0_H0 ;  /* 0x20000010ff177230 */ /* 0x000fe40000004100 */
[--C-:B---3--:R-:W-:Y:S02]  /*e9b0*/  HADD2.F32 R2, -RZ, R5.reuse.H0_H0 ;  /* 0x20000005ff027230 */ /* 0x108fe40000004100 */
[----:B------:R-:W-:Y:S02]  /*e9c0*/  HADD2.F32 R0, -RZ, R4.H0_H0 ;  /* 0x20000004ff007230 */ /* 0x000fe40000004100 */
[----:B------:R-:W-:Y:S01]  /*e9d0*/  HADD2.F32 R20, -RZ, R5.H1_H1 ;  /* 0x30000005ff147230 */ /* 0x000fe20000004100 */
[----:B------:R-:W-:Y:S01]  /*e9e0*/  @!P0 FADD.FTZ R2, -R2, -RZ ;  /* 0x800000ff02028221 */ /* 0x000fe20000010100 */
[--C-:B------:R-:W-:Y:S01]  /*e9f0*/  HADD2.F32 R5, -RZ, R6.reuse.H0_H0 ;  /* 0x20000006ff057230 */ /* 0x100fe20000004100 */
[----:B------:R-:W-:Y:S01]  /*ea00*/  @!P0 FADD.FTZ R0, -R0, -RZ ;  /* 0x800000ff00008221 */ /* 0x000fe20000010100 */
[----:B------:R-:W-:-:S02]  /*ea10*/  HADD2.F32 R21, -RZ, R6.H1_H1 ;  /* 0x30000006ff157230 */ /* 0x000fc40000004100 */
[--C-:B------:R-:W-:Y:S02]  /*ea20*/  HADD2.F32 R6, -RZ, R7.reuse.H0_H0 ;  /* 0x20000007ff067230 */ /* 0x100fe40000004100 */
[----:B------:R-:W-:Y:S02]  /*ea30*/  HADD2.F32 R4, -RZ, R4.H1_H1 ;  /* 0x30000004ff047230 */ /* 0x000fe40000004100 */
[----:B------:R-:W-:Y:S01]  /*ea40*/  HADD2.F32 R7, -RZ, R7.H1_H1 ;  /* 0x30000007ff077230 */ /* 0x000fe20000004100 */
[----:B------:R-:W-:Y:S01]  /*ea50*/  FMUL.FTZ R25, R25, R2 ;  /* 0x0000000219197220 */ /* 0x000fe20000410000 */
[----:B------:R-:W-:Y:S01]  /*ea60*/  HADD2.F32 R2, -RZ, R18.H0_H0 ;  /* 0x20000012ff027230 */ /* 0x000fe20000004100 */
[----:B------:R-:W-:Y:S01]  /*ea70*/  FMUL.FTZ R23, R23, R0 ;  /* 0x0000000017177220 */ /* 0x000fe20000410000 */
[----:B------:R-:W-:Y:S01]  /*ea80*/  HADD2.F32 R27, -RZ, R16.H1_H1 ;  /* 0x30000010ff1b7230 */ /* 0x000fe20000004100 */
[----:B------:R-:W-:Y:S01]  /*ea90*/  @!P0 FADD.FTZ R5, -R5, -RZ ;  /* 0x800000ff05058221 */ /* 0x000fe20000010100 */
[----:B------:R-:W-:Y:S01]  /*eaa0*/  HADD2.F32 R0, -RZ, R19.H1_H1 ;  /* 0x30000013ff007230 */ /* 0x000fe20000004100 */
[----:B------:R-:W-:-:S02]  /*eab0*/  @!P0 FADD.FTZ R4, -R4, -RZ ;  /* 0x800000ff04048221 */ /* 0x000fc40000010100 */
[----:B------:R-:W-:Y:S01]  /*eac0*/  @!P0 FADD.FTZ R7, -R7, -RZ ;  /* 0x800000ff07078221 */ /* 0x000fe20000010100 */
[--C-:B----4-:R-:W-:Y:S01]  /*ead0*/  HADD2.F32 R16, -RZ, R8.reuse.H1_H1 ;  /* 0x30000008ff107230 */ /* 0x110fe20000004100 */
[----:B------:R-:W-:Y:S01]  /*eae0*/  FMUL.FTZ R5, R2, R5 ;  /* 0x0000000502057220 */ /* 0x000fe20000410000 */
[----:B------:R-:W-:Y:S01]  /*eaf0*/  HADD2.F32 R2, -RZ, R8.H0_H0 ;  /* 0x20000008ff027230 */ /* 0x000fe20000004100 */
[----:B------:R-:W-:Y:S01]  /*eb00*/  FMUL.FTZ R27, R27, R4 ;  /* 0x000000041b1b7220 */ /* 0x000fe20000410000 */
[----:B------:R-:W-:Y:S01]  /*eb10*/  HADD2.F32 R17, -RZ, R17.H1_H1 ;  /* 0x30000011ff117230 */ /* 0x000fe20000004100 */
[----:B------:R-:W-:Y:S01]  /*eb20*/  FMUL.FTZ R7, R0, R7 ;  /* 0x0000000700077220 */ /* 0x000fe20000410000 */
[----:B------:R-:W-:Y:S01]  /*eb30*/  HADD2.F32 R18, -RZ, R18.H1_H1 ;  /* 0x30000012ff127230 */ /* 0x000fe20000004100 */
[----:B------:R-:W-:Y:S01]  /*eb40*/  @!P0 FADD.FTZ R20, -R20, -RZ ;  /* 0x800000ff14148221 */ /* 0x000fe20000010100 */
[----:B------:R-:W-:Y:S01]  /*eb50*/  HADD2.F32 R0, -RZ, R12.H0_H0 ;  /* 0x2000000cff007230 */ /* 0x000fe20000004100 */
[----:B------:R-:W-:Y:S01]  /*eb60*/  @!P0 FADD.FTZ R21, -R21, -RZ ;  /* 0x800000ff15158221 */ /* 0x000fe20000010100 */
[----:B------:R-:W-:-:S02]  /*eb70*/  HADD2.F32 R4, -RZ, R13.H0_H0 ;  /* 0x2000000dff047230 */ /* 0x000fc40000004100 */
[----:B------:R-:W-:Y:S01]  /*eb80*/  HADD2.F32 R8, -RZ, R9.H0_H0 ;  /* 0x20000009ff087230 */ /* 0x000fe20000004100 */
[----:B------:R-:W-:Y:S01]  /*eb90*/  @!P0 FADD.FTZ R6, -R6, -RZ ;  /* 0x800000ff06068221 */ /* 0x000fe20000010100 */
[----:B------:R-:W-:Y:S01]  /*eba0*/  HADD2.F32 R29, -RZ, R19.H0_H0 ;  /* 0x20000013ff1d7230 */ /* 0x000fe20000004100 */
[----:B------:R-:W-:Y:S01]  /*ebb0*/  FMUL.FTZ R17, R17, R20 ;  /* 0x0000001411117220 */ /* 0x000fe20000410000 */
[----:B------:R-:W-:Y:S01]  /*ebc0*/  HADD2.F32 R20, -RZ, R9.H1_H1 ;  /* 0x30000009ff147230 */ /* 0x000fe20000004100 */
[----:B------:R-:W-:Y:S01]  /*ebd0*/  FMUL.FTZ R21, R18, R21 ;  /* 0x0000001512157220 */ /* 0x000fe20000410000 */
[----:B------:R-:W-:Y:S01]  /*ebe0*/  HADD2.F32 R18, -RZ, R10.H0_H0 ;  /* 0x2000000aff127230 */ /* 0x000fe20000004100 */
[----:B------:R-:W-:Y:S01]  /*ebf0*/  FFMA.FTZ R0, R0, R2, R23 ;  /* 0x0000000200007223 */ /* 0x000fe20000010017 */
[----:B------:R-:W-:Y:S01]  /*ec00*/  HADD2.F32 R2, -RZ, R15.H0_H0 ;  /* 0x2000000fff027230 */ /* 0x000fe20000004100 */
[----:B------:R-:W-:Y:S01]  /*ec10*/  FFMA.FTZ R4, R4, R8, R25 ;  /* 0x0000000804047223 */ /* 0x000fe20000010019 */
[----:B------:R-:W-:Y:S01]  /*ec20*/  HADD2.F32 R8, -RZ, R14.H0_H0 ;  /* 0x2000000eff087230 */ /* 0x000fe20000004100 */
[----:B------:R-:W-:Y:S01]  /*ec30*/  FMUL.FTZ R6, R29, R6 ;  /* 0x000000061d067220 */ /* 0x000fe20000410000 */
[----:B------:R-:W-:-:S02]  /*ec40*/  HADD2.F32 R12, -RZ, R12.H1_H1 ;  /* 0x3000000cff0c7230 */ /* 0x000fc40000004100 */
        /* <DEDUP_REMOVED lines=16> */
.L_x_3073:
[----:B------:R-:W-:Y:S05]  /*ed50*/  BSYNC B0 ;  /* 0x0000000000007941 */ /* 0x000fea0003800000 */
.L_x_3072:
[----:B-----5:R1:W-:Y:S01]  /*ed60*/  STS.128 [R163+0x2800], R12 ;  /* 0x0028000ca3007388 */ /* 0x0203e20000000c00 */
[----:B------:R-:W-:Y:S05]  /*ed70*/  BRA `(.L_x_3041) ;  /* 0x000003c000007947 */ /* 0x000fea0003800000 */
.L_x_3027:
        /* <DEDUP_REMOVED lines=30> */
.L_x_3075:
[----:B------:R-:W-:Y:S05]  /*ef60*/  BSYNC B0 ;  /* 0x0000000000007941 */ /* 0x000fea0003800000 */
.L_x_3074:
[----:B-1----:R-:W-:-:S04]  /*ef70*/  IADD3 R3, R174, 0x20, RZ ;  /* 0x00000020ae037810 */ /* 0x002fc80007ffe0ff */
        /* <DEDUP_REMOVED lines=9> */
[----:B------:R-:W-:-:S04]  /*f010*/  @!P0 LEA R6, P2, R170, c[0x0][0x160], 0x1 ;  /* 0x00005800aa068a11 */ /* 0x000fc800078408ff */
[----:B-----5:R-:W-:-:S05]  /*f020*/  @!P0 LEA.HI.X R7, R170, c[0x0][0x164], R69, 0x1, P2 ;  /* 0x00005900aa078a11 */ /* 0x020fca00010f0c45 */
        /* <DEDUP_REMOVED lines=17> */
.L_x_3041:
[----:B------:R-:W-:Y:S05]  /*f140*/  BSYNC B3 ;  /* 0x0000000000037941 */ /* 0x000fea0003800000 */
.L_x_3026:
[----:B------:R-:W-:Y:S01]  /*f150*/  IADD3 R155, R53, -0x1, RZ ;  /* 0xffffffff359b7810 */ /* 0x000fe20007ffe0ff */
[----:B------:R-:W-:Y:S01]  /*f160*/  BSSY B0, `(.L_x_3076) ;  /* 0x0000020000007945 */ /* 0x000fe20003800000 */
[C---:B------:R-:W-:Y:S02]  /*f170*/  LEA R158, P0, R166.reuse, c[0x0][0x168], 0x1 ;  /* 0x00005a00a69e7a11 */ /* 0x040fe400078008ff */
[----:B-1----:R-:W-:Y:S01]  /*f180*/  LOP3.LUT R5, R161, 0xff, RZ, 0xc0, !PT ;  /* 0x000000ffa1057812 */ /* 0x002fe200078ec0ff */
[----:B------:R-:W-:Y:S01]  /*f190*/  IMAD.SHL.U32 R2, R155, 0x80, RZ ;  /* 0x000000809b027824 */ /* 0x000fe200078e00ff */
[----:B------:R-:W-:-:S03]  /*f1a0*/  LEA.HI.X R159, R166, c[0x0][0x16c], R169, 0x1, P0 ;  /* 0x00005b00a69f7a11 */ /* 0x000fc600000f0ca9 */
[----:B------:R-:W-:-:S05]  /*f1b0*/  IMAD.IADD R4, R55, 0x1, -R2 ;  /* 0x0000000137047824 */ /* 0x000fca00078e0a02 */
[----:B------:R-:W-:-:S13]  /*f1c0*/  ISETP.GE.AND P1, PT, R174, R4, PT ;  /* 0x00000004ae00720c */ /* 0x000fda0003f26270 */
[----:B------:R-:W-:Y:S05]  /*f1d0*/  @P1 BRA `(.L_x_3077) ;  /* 0x0000018000001947 */ /* 0x000fea0003800000 */
[C---:B------:R-:W-:Y:S02]  /*f1e0*/  LOP3.LUT R0, R5.reuse, 0x1, RZ, 0xc0, !PT ;  /* 0x0000000105007812 */ /* 0x040fe400078ec0ff */
[----:B------:R-:W-:Y:S02]  /*f1f0*/  R2P PR, R5, 0x6 ;  /* 0x0000000605007804 */ /* 0x000fe40000000000 */
[----:B------:R-:W-:-:S13]  /*f200*/  ISETP.NE.U32.AND P0, PT, R0, 0x1, PT ;  /* 0x000000010000780c */ /* 0x000fda0003f05070 */
[----:B------:R-:W-:Y:S02]  /*f210*/  @!P0 IMAD.MOV.U32 R6, RZ, RZ, R158 ;  /* 0x000000ffff068224 */ /* 0x000fe400078e009e */
[----:B-----5:R-:W-:-:S05]  /*f220*/  @!P0 IMAD.MOV.U32 R7, RZ, RZ, R159 ;  /* 0x000000ffff078224 */ /* 0x020fca00078e009f */
        /* <DEDUP_REMOVED lines=18> */
.L_x_3078:
[----:B------:R1:W-:Y:S02]  /*f350*/  STS.128 [R163+0x7000], RZ ;  /* 0x007000ffa3007388 */ /* 0x0003e40000000c00 */
.L_x_3077:
[----:B------:R-:W-:Y:S05]  /*f360*/  BSYNC B0 ;  /* 0x0000000000007941 */ /* 0x000fea0003800000 */
.L_x_3076:
[----:B------:R-:W-:Y:S01]  /*f370*/  ISETP.GE.AND P0, PT, R3, R4, PT ;  /* 0x000000040300720c */ /* 0x000fe20003f06270 */
[----:B------:R-:W-:-:S12]  /*f380*/  BSSY B0, `(.L_x_3079) ;  /* 0x000001f000007945 */ /* 0x000fd80003800000 */
[----:B------:R-:W-:Y:S05]  /*f390*/  @P0 BRA `(.L_x_3080) ;  /* 0x000001d000000947 */ /* 0x000fea0003800000 */
[C---:B------:R-:W-:Y:S02]  /*f3a0*/  LOP3.LUT R0, R5.reuse, 0x1, RZ, 0xc0, !PT ;  /* 0x0000000105007812 */ /* 0x040fe400078ec0ff */
[----:B------:R-:W-:Y:S02]  /*f3b0*/  LOP3.LUT P1, RZ, R5, 0x2, RZ, 0xc0, !PT ;  /* 0x0000000205ff7812 */ /* 0x000fe4000782c0ff */
[----:B------:R-:W-:Y:S02]  /*f3c0*/  ISETP.NE.U32.AND P0, PT, R0, 0x1, PT ;  /* 0x000000010000780c */ /* 0x000fe40003f05070 */
[----:B-1---5:R-:W-:-:S05]  /*f3d0*/  IADD3 R7, P2, R148, R166, RZ ;  /* 0x000000a694077210 */ /* 0x022fca0007f5e0ff */
        /* <DEDUP_REMOVED lines=24> */
.L_x_3081:
[----:B------:R1:W-:Y:S02]  /*f560*/  STS.128 [R163+0x7800], RZ ;  /* 0x007800ffa3007388 */ /* 0x0003e40000000c00 */
.L_x_3080:
[----:B------:R-:W-:Y:S05]  /*f570*/  BSYNC B0 ;  /* 0x0000000000007941 */ /* 0x000fea0003800000 */
.L_x_3079:
[----:B-1----:R-:W-:Y:S01]  /*f580*/  IADD3 R9, R174, 0x40, RZ ;  /* 0x00000040ae097810 */ /* 0x002fe20007ffe0ff */
[----:B------:R-:W-:Y:S03]  /*f590*/  BSSY B0, `(.L_x_3082) ;  /* 0x0000024000007945 */ /* 0x000fe60003800000 */
[----:B------:R-:W-:-:S13]  /*f5a0*/  ISETP.GE.AND P0, PT, R9, R4, PT ;  /* 0x000000040900720c */ /* 0x000fda0003f06270 */
[----:B------:R-:W-:Y:S05]  /*f5b0*/  @P0 BRA `(.L_x_3083) ;  /* 0x0000021000000947 */ /* 0x000fea0003800000 */
[C---:B------:R-:W-:Y:S01]  /*f5c0*/  LOP3.LUT R0, R5.reuse, 0x1, RZ, 0xc0, !PT ;  /* 0x0000000105007812 */ /* 0x040fe200078ec0ff */
[----:B-----5:R-:W-:Y:S01]  /*f5d0*/  IMAD.MOV.U32 R7, RZ, RZ, c[0x0][0x198] ;  /* 0x00006600ff077624 */ /* 0x020fe200078e00ff */
        /* <DEDUP_REMOVED lines=8> */
[C---:B----4-:R-:W-:Y:S02]  /*f660*/  @P1 LEA R12, P2, R0.reuse, c[0x0][0x168], 0x1 ;  /* 0x00005a00000c1a11 */ /* 0x050fe400078408ff */
        /* <DEDUP_REMOVED lines=21> */
.L_x_3084:
[----:B------:R4:W-:Y:S02]  /*f7c0*/  STS.128 [R163+0x8000], RZ ;  /* 0x008000ffa3007388 */ /* 0x0009e40000000c00 */
.L_x_3083:
[----:B------:R-:W-:Y:S05]  /*f7d0*/  BSYNC B0 ;  /* 0x0000000000007941 */ /* 0x000fea0003800000 */
.L_x_3082:
[----:B----45:R-:W-:Y:S01]  /*f7e0*/  IADD3 R7, R174, 0x60, RZ ;  /* 0x00000060ae077810 */ /* 0x030fe20007ffe0ff */
[----:B------:R-:W-:Y:S03]  /*f7f0*/  BSSY B0, `(.L_x_3085) ;  /* 0x0000023000007945 */ /* 0x000fe60003800000 */
[----:B------:R-:W-:-:S13]  /*f800*/  ISETP.GE.AND P0, PT, R7, R4, PT ;  /* 0x000000040700720c */ /* 0x000fda0003f06270 */
[----:B------:R-:W-:Y:S05]  /*f810*/  @P0 BRA `(.L_x_3086) ;  /* 0x0000020000000947 */ /* 0x000fea0003800000 */
[C---:B------:R-:W-:Y:S01]  /*f820*/  LOP3.LUT R0, R5.reuse, 0x1, RZ, 0xc0, !PT ;  /* 0x0000000105007812 */ /* 0x040fe200078ec0ff */
[----:B-1----:R-:W-:Y:S01]  /*f830*/  IMAD.MOV.U32 R11, RZ, RZ, c[0x0][0x198] ;  /* 0x00006600ff0b7624 */ /* 0x002fe200078e00ff */
        /* <DEDUP_REMOVED lines=9> */
[----:B------:R-:W-:-:S03]  /*f8d0*/  @!P0 IMAD.WIDE.U32 R14, R11, 0xc0, R158 ;  /* 0x000000c00b0e8825 */ /* 0x000fc600078e009e */
[----:B------:R-:W-:Y:S01]  /*f8e0*/  @P2 LEA.HI.X R11, R12, c[0x0][0x16c], R0, 0x1, P3 ;  /* 0x00005b000c0b2a11 */ /* 0x000fe200018f0c00 */
        /* <DEDUP_REMOVED lines=19> */
.L_x_3086:
[----:B------:R-:W-:Y:S05]  /*fa20*/  BSYNC B0 ;  /* 0x0000000000007941 */ /* 0x000fea0003800000 */
.L_x_3085:
[----:B------:R-:W-:Y:S01]  /*fa30*/  IMAD R0, R131, c[0x0][0x320], RZ ;  /* 0x0000c80083007a24 */ /* 0x000fe200078e02ff */
[----:B------:R-:W0:Y:S01]  /*fa40*/  LDGDEPBAR ;  /* 0x00000000000079af */ /* 0x000e220000000000 */
[----:B------:R-:W-:-:S04]  /*fa50*/  IMAD.WIDE.U32 R172, R153, c[0x0][0x320], R172 ;  /* 0x0000c80099ac7a25 */ /* 0x000fc800078e00ac */
[----:B------:R-:W-:Y:S01]  /*fa60*/  IMAD R0, R153, c[0x0][0x324], R0 ;  /* 0x0000c90099007a24 */ /* 0x000fe200078e0200 */
[----:B-1----:R-:W-:-:S03]  /*fa70*/  LEA R14, P0, R172, c[0x0][0x318], 0x2 ;  /* 0x0000c600ac0e7a11 */ /* 0x002fc600078010ff */
[----:B------:R-:W-:-:S05]  /*fa80*/  IMAD.IADD R0, R173, 0x1, R0 ;  /* 0x00000001ad007824 */ /* 0x000fca00078e0200 */
[----:B------:R-:W-:-:S05]  /*fa90*/  LEA.HI.X R15, R172, c[0x0][0x31c], R0, 0x2, P0 ;  /* 0x0000c700ac0f7a11 */ /* 0x000fca00000f1400 */
[----:B------:R-:W4:Y:S01]  /*faa0*/  LDG.E R0, [R14.64] ;  /* 0x000000060e007981 */ /* 0x000f22000c1e1900 */
[----:B------:R-:W-:Y:S01]  /*fab0*/  ISETP.GE.AND P0, PT, R174, R4, PT ;  /* 0x00000004ae00720c */ /* 0x000fe20003f06270 */
[----:B------:R-:W4:Y:S01]  /*fac0*/  MUFU.RCP R11, c[0x0][0x238] ;  /* 0x00008e00000b7b08 */ /* 0x000f220000001000 */
[----:B------:R-:W-:Y:S01]  /*fad0*/  SHF.R.S32.HI R13, RZ, 0x1f, R162 ;  /* 0x0000001fff0d7819 */ /* 0x000fe200000114a2 */
[----:B------:R-:W-:Y:S01]  /*fae0*/  IMAD.SHL.U32 R132, R132, 0x2, RZ ;  /* 0x0000000284847824 */ /* 0x000fe200078e00ff */
[----:B------:R-:W-:-:S04]  /*faf0*/  DEPBAR.LE SB0, 0x0 ;  /* 0x000080000000791a */ /* 0x000fc80000000000 */
[----:B------:R-:W-:Y:S01]  /*fb00*/  BAR.SYNC.DEFER_BLOCKING 0x0 ;  /* 0x0000000000007b1d */ /* 0x000fe20000010000 */
[----:B------:R-:W-:Y:S02]  /*fb10*/  LEA R128, P1, R164, c[0x0][0x170], 0x1 ;  /* 0x00005c00a4807a11 */ /* 0x000fe400078208ff */
[----:B------:R-:W-:Y:S02]  /*fb20*/  LEA.HI R160, R13, R162, RZ, 0x2 ;  /* 0x000000a20da07211 */ /* 0x000fe400078f10ff */
[----:B------:R-:W-:Y:S01]  /*fb30*/  LOP3.LUT R162, R132, 0x6, RZ, 0xc0, !PT ;  /* 0x0000000684a27812 */ /* 0x000fe200078ec0ff */
[----:B------:R-:W-:Y:S01]  /*fb40*/  BSSY B0, `(.L_x_3087) ;  /* 0x0000022000007945 */ /* 0x000fe20003800000 */
[----:B------:R-:W-:Y:S02]  /*fb50*/  LEA.HI.X R129, R164, c[0x0][0x174], R52, 0x1, P1 ;  /* 0x00005d00a4817a11 */ /* 0x000fe400008f0c34 */
[----:B------:R-:W-:Y:S01]  /*fb60*/  SHF.R.S32.HI R160, RZ, 0x2, R160 ;  /* 0x00000002ffa07819 */ /* 0x000fe200000114a0 */
[----:B------:R1:W-:Y:S04]  /*fb70*/  @P0 STS [R163+0x9000], RZ ;  /* 0x009000ffa3000388 */ /* 0x0003e80000000800 */
[----:B------:R1:W-:Y:S04]  /*fb80*/  @P0 STS [R163+0x9004], RZ ;  /* 0x009004ffa3000388 */ /* 0x0003e80000000800 */
[----:B------:R1:W-:Y:S04]  /*fb90*/  @P0 STS.64 [R163+0x9008], RZ ;  /* 0x009008ffa3000388 */ /* 0x0003e80000000a00 */
[----:B------:R1:W-:Y:S04]  /*fba0*/  @P0 STS.128 [R163+0xb000], RZ ;  /* 0x00b000ffa3000388 */ /* 0x0003e80000000c00 */
[----:B------:R1:W-:Y:S01]  /*fbb0*/  @P0 STS.128 [R163+0xd000], RZ ;  /* 0x00d000ffa3000388 */ /* 0x0003e20000000c00 */
[----:B----4-:R-:W-:Y:S01]  /*fbc0*/  FMUL.FTZ R0, R0, R11 ;  /* 0x0000000b00007220 */ /* 0x010fe20000410000 */
[----:B------:R-:W-:Y:S05]  /*fbd0*/  @P0 BRA `(.L_x_3088) ;  /* 0x0000018000000947 */ /* 0x000fea0003800000 */
[C---:B-1----:R-:W-:Y:S02]  /*fbe0*/  LOP3.LUT R6, R5.reuse, 0x1, RZ, 0xc0, !PT ;  /* 0x0000000105067812 */ /* 0x042fe400078ec0ff */
[----:B------:R-:W-:-:S02]  /*fbf0*/  R2P PR, R5, 0x6 ;  /* 0x0000000605007804 */ /* 0x000fc40000000000 */
        /* <DEDUP_REMOVED lines=21> */
.L_x_3089:
[----:B------:R4:W-:Y:S02]  /*fd50*/  STS.128 [R163+0xd000], RZ ;  /* 0x00d000ffa3007388 */ /* 0x0009e40000000c00 */
.L_x_3088:
[----:B-1----:R-:W-:Y:S05]  /*fd60*/  BSYNC B0 ;  /* 0x0000000000007941 */ /* 0x002fea0003800000 */
.L_x_3087:
        /* <DEDUP_REMOVED lines=32> */
.L_x_3092:
[----:B------:R1:W-:Y:S02]  /*ff70*/  STS.128 [R163+0xd800], RZ ;  /* 0x00d800ffa3007388 */ /* 0x0003e40000000c00 */
.L_x_3091:
[----:B------:R-:W-:Y:S05]  /*ff80*/  BSYNC B0 ;  /* 0x0000000000007941 */ /* 0x000fea0003800000 */
.L_x_3090:
        /* <DEDUP_REMOVED lines=36> */
.L_x_3095:
[----:B------:R1:W-:Y:S02]  /*101d0*/  STS.128 [R163+0xe000], RZ ;  /* 0x00e000ffa3007388 */ /* 0x0003e40000000c00 */
.L_x_3094:
[----:B------:R-:W-:Y:S05]  /*101e0*/  BSYNC B0 ;  /* 0x0000000000007941 */ /* 0x000fea0003800000 */
.L_x_3093:
        /* <DEDUP_REMOVED lines=44> */
.L_x_3098:
[----:B------:R1:W-:Y:S02]  /*104b0*/  STS.128 [R163+0xe800], RZ ;  /* 0x00e800ffa3007388 */ /* 0x0003e40000000c00 */
.L_x_3097:
[----:B------:R-:W-:Y:S05]  /*104c0*/  BSYNC B0 ;  /* 0x0000000000007941 */ /* 0x000fea0003800000 */
.L_x_3096:
[----:B------:R-:W-:Y:S01]  /*104d0*/  LOP3.LUT R62, R62, 0x7fffffe, RZ, 0xc0, !PT ;  /* 0x07fffffe3e3e7812 */ /* 0x000fe200078ec0ff */
[----:B------:R-:W-:Y:S01]  /*104e0*/  IMAD.SHL.U32 R3, R57, 0x40, RZ ;  /* 0x0000004039037824 */ /* 0x000fe200078e00ff */
[----:B------:R-:W-:Y:S01]  /*104f0*/  LEA.HI R9, R60, R60, RZ, 0x1 ;  /* 0x0000003c3c097211 */ /* 0x000fe200078f08ff */
[----:B------:R-:W-:Y:S01]  /*10500*/  IMAD.SHL.U32 R59, R59, 0x8, RZ ;  /* 0x000000083b3b7824 */ /* 0x000fe200078e00ff */
[----:B-1----:R-:W-:Y:S01]  /*10510*/  SHF.R.S32.HI R6, RZ, 0x1f, R63 ;  /* 0x0000001fff067819 */ /* 0x002fe2000001143f */
[----:B------:R-:W-:Y:S01]  /*10520*/  IMAD.IADD R7, R63, 0x1, -R62 ;  /* 0x000000013f077824 */ /* 0x000fe200078e0a3e */
[----:B------:R-:W-:Y:S01]  /*10530*/  LOP3.LUT R9, R9, 0xfffffffe, RZ, 0xc0, !PT ;  /* 0xfffffffe09097812 */ /* 0x000fe200078ec0ff */
[----:B------:R-:W-:Y:S01]  /*10540*/  IMAD.SHL.U32 R61, R61, 0x40, RZ ;  /* 0x000000403d3d7824 */ /* 0x000fe200078e00ff */
[----:B------:R-:W-:Y:S01]  /*10550*/  LEA.HI R63, R6, R63, RZ, 0x3 ;  /* 0x0000003f063f7211 */ /* 0x000fe200078f18ff */
[----:B------:R-:W0:Y:S01]  /*10560*/  LDGDEPBAR ;  /* 0x00000000000079af */ /* 0x000e220000000000 */
[----:B------:R-:W-:Y:S01]  /*10570*/  LOP3.LUT R6, R3, 0xc0, RZ, 0xc0, !PT ;  /* 0x000000c003067812 */ /* 0x000fe200078ec0ff */
[----:B------:R-:W-:Y:S01]  /*10580*/  IMAD.IADD R9, R60, 0x1, -R9 ;  /* 0x000000013c097824 */ /* 0x000fe200078e0a09 */
[----:B------:R-:W-:Y:S01]  /*10590*/  LOP3.LUT R8, R61, 0xc0, RZ, 0xc0, !PT ;  /* 0x000000c03d087812 */ /* 0x000fe200078ec0ff */
[----:B------:R-:W-:Y:S01]  /*105a0*/  IMAD.SHL.U32 R63, R63, 0x20, RZ ;  /* 0x000000203f3f7824 */ /* 0x000fe200078e00ff */
[----:B------:R-:W-:Y:S01]  /*105b0*/  LOP3.LUT R10, R6, 0x8, R59, 0xf8, !PT ;  /* 0x00000008060a7812 */ /* 0x000fe200078ef83b */
[C---:B------:R-:W-:Y:S01]  /*105c0*/  IMAD.SHL.U32 R3, R9.reuse, 0x8, RZ ;  /* 0x0000000809037824 */ /* 0x040fe200078e00ff */
[----:B------:R-:W-:Y:S01]  /*105d0*/  SHF.R.U32.HI R11, RZ, 0x3, R6 ;  /* 0x00000003ff0b7819 */ /* 0x000fe20000011606 */
[----:B------:R-:W-:Y:S01]  /*105e0*/  IMAD R9, R9, 0x8, R58 ;  /* 0x0000000809097824 */ /* 0x000fe200078e023a */
[----:B------:R-:W-:-:S02]  /*105f0*/  LOP3.LUT R59, R63, 0xffffff00, RZ, 0xc0, !PT ;  /* 0xffffff003f3b7812 */ /* 0x000fc400078ec0ff */
[----:B------:R-:W-:Y:S02]  /*10600*/  LOP3.LUT R3, R8, 0x8, R3, 0xf8, !PT ;  /* 0x0000000808037812 */ /* 0x000fe400078ef803 */
[----:B------:R-:W-:Y:S01]  /*10610*/  SHF.R.U32.HI R6, RZ, 0x3, R8 ;  /* 0x00000003ff067819 */ /* 0x000fe20000011608 */
[----:B------:R-:W-:Y:S01]  /*10620*/  IMAD R8, R54, 0x200, R59 ;  /* 0x0000020036087824 */ /* 0x000fe200078e023b */
[----:B------:R-:W-:Y:S02]  /*10630*/  LOP3.LUT R10, R10, R11, RZ, 0x3c, !PT ;  /* 0x0000000b0a0a7212 */ /* 0x000fe400078e3cff */
[----:B------:R-:W-:Y:S01]  /*10640*/  LOP3.LUT R6, R3, R6, RZ, 0x3c, !PT ;  /* 0x0000000603067212 */ /* 0x000fe200078e3cff */
[----:B------:R-:W-:Y:S01]  /*10650*/  IMAD R145, R7, 0x20, R8 ;  /* 0x0000002007917824 */ /* 0x000fe200078e0208 */
[----:B------:R-:W-:Y:S01]  /*10660*/  LOP3.LUT P0, RZ, R57, 0x2, RZ, 0xc0, !PT ;  /* 0x0000000239ff7812 */ /* 0x000fe2000780c0ff */
[----:B------:R-:W-:Y:S02]  /*10670*/  IMAD.U32 R144, R9, 0x20, R10 ;  /* 0x0000002009907824 */ /* 0x000fe400078e000a */
[----:B------:R-:W-:-:S02]  /*10680*/  IMAD.IADD R145, R6, 0x1, R145 ;  /* 0x0000000106917824 */ /* 0x000fc400078e0291 */
[----:B------:R-:W-:Y:S02]  /*10690*/  IMAD.SHL.U32 R144, R144, 0x2, RZ ;  /* 0x0000000290907824 */ /* 0x000fe400078e00ff */
[----:B------:R-:W-:Y:S02]  /*106a0*/  IMAD.SHL.U32 R145, R145, 0x2, RZ ;  /* 0x0000000291917824 */ /* 0x000fe400078e00ff */
[----:B------:R-:W-:Y:S01]  /*106b0*/  IMAD.MOV.U32 R3, RZ, RZ, 0x20 ;  /* 0x00000020ff037424 */ /* 0x000fe200078e00ff */
[----:B---3--:R-:W-:Y:S01]  /*106c0*/  LDSM.16.M88.4 R48, [R144+0x3000] ;  /* 0x003000009030783b */ /* 0x008fe20000000200 */
[----:B------:R-:W-:-:S03]  /*106d0*/  IMAD R143, R4, 0x2, R145 ;  /* 0x00000002048f7824 */ /* 0x000fc600078e0291 */
[----:B------:R-:W1:Y:S01]  /*106e0*/  LDSM.16.M88.4 R76, [R145] ;  /* 0x00000000914c783b */ /* 0x000e620000000200 */
[----:B------:R-:W-:-:S03]  /*106f0*/  SEL R3, R3, 0xffffffe0, !P0 ;  /* 0xffffffe003037807 */ /* 0x000fc60004000000 */
[----:B------:R-:W3:Y:S02]  /*10700*/  LDSM.16.M88.4 R40, [R144+0x3400] ;  /* 0x003400009028783b */ /* 0x000ee40000000200 */
[----:B------:R-:W-:Y:S02]  /*10710*/  IMAD.IADD R141, R144, 0x1, R3 ;  /* 0x00000001908d7824 */ /* 0x000fe400078e0203 */
[----:B------:R-:W5:Y:S01]  /*10720*/  LDSM.16.M88.4 R32, [R144+0x3800] ;  /* 0x003800009020783b */ /* 0x000f620000000200 */
[----:B------:R-:W-:-:S03]  /*10730*/  IMAD.IADD R3, R2, 0x1, R162 ;  /* 0x0000000102037824 */ /* 0x000fc600078e02a2 */
[----:B------:R-:W2:Y:S02]  /*10740*/  LDSM.16.M88.4 R16, [R144+0x3c00] ;  /* 0x003c00009010783b */ /* 0x000ea40000000200 */
[----:B------:R-:W-:Y:S02]  /*10750*/  IADD3 R57, R3, 0x1, RZ ;  /* 0x0000000103397810 */ /* 0x000fe40007ffe0ff */
[----:B------:R-:W4:Y:S04]  /*10760*/  LDSM.16.M88.4 R100, [R144+0x4000] ;  /* 0x004000009064783b */ /* 0x000f280000000200 */
[----:B------:R-:W2:Y:S04]  /*10770*/  LDSM.16.M88.4 R92, [R144+0x4400] ;  /* 0x00440000905c783b */ /* 0x000ea80000000200 */
[----:B------:R-:W2:Y:S04]  /*10780*/  LDSM.16.M88.4 R84, [R144+0x4800] ;  /* 0x004800009054783b */ /* 0x000ea80000000200 */
[----:B------:R-:W2:Y:S04]  /*10790*/  LDSM.16.M88.4 R8, [R144+0x4c00] ;  /* 0x004c00009008783b */ /* 0x000ea80000000200 */
[----:B--2---:R-:W-:Y:S04]  /*107a0*/  LDSM.16.M88.4 R24, [R141+0x3000] ;  /* 0x003000008d18783b */ /* 0x004fe80000000200 */
[----:B------:R-:W2:Y:S01]  /*107b0*/  LDSM.16.M88.4 R64, [R143] ;  /* 0x000000008f40783b */ /* 0x000ea20000000200 */
        /* <DEDUP_REMOVED lines=9> */
[C---:B-----5:R-:W-:Y:S03]  /*10850*/  HMMA.16816.F32 R36, R76.reuse, R32, RZ ;  /* 0x000000204c24723c */ /* 0x060fe600000018ff */
[----:B------:R-:W-:Y:S04]  /*10860*/  LDSM.16.M88.4 R68, [R145+0x1000] ;  /* 0x001000009144783b */ /* 0x000fe80000000200 */
[----:B------:R-:W-:Y:S01]  /*10870*/  LDSM.16.M88.4 R124, [R144+0x5400] ;  /* 0x00540000907c783b */ /* 0x000fe20000000200 */
        /* <DEDUP_REMOVED lines=20> */
[C---:B---3--:R-:W-:Y:S08]  /*109c0*/  HMMA.16816.F32 R88, R64.reuse, R8, R88 ;  /* 0x000000084058723c */ /* 0x048ff00000001858 */
[C---:B------:R-:W-:Y:S01]  /*109d0*/  HMMA.16816.F32 R84, R64.reuse, R10, R84 ;  /* 0x0000000a4054723c */ /* 0x040fe20000001854 */
[----:B------:R-:W3:Y:S07]  /*109e0*/  LDSM.16.M88.4 R8, [R144+0x6000] ;  /* 0x006000009008783b */ /* 0x000eee0000000200 */
[C---:B------:R-:W-:Y:S01]  /*109f0*/  HMMA.16816.F32 R40, R64.reuse, R122, R40 ;  /* 0x0000007a4028723c */ /* 0x040fe20000001828 */
[----:B------:R-:W-:Y:S07]  /*10a00*/  LDSM.16.M88.4 R120, [R143+0x1000] ;  /* 0x001000008f78783b */ /* 0x000fee0000000200 */
[C---:B------:R-:W-:Y:S08]  /*10a10*/  HMMA.16816.F32 R36, R64.reuse, R112, R36 ;  /* 0x000000704024723c */ /* 0x040ff00000001824 */
        /* <DEDUP_REMOVED lines=10> */
[----:B------:R-:W5:Y:S04]  /*10ac0*/  LDSM.16.M88.4 R72, [R144+0x6c00] ;  /* 0x006c00009048783b */ /* 0x000f680000000200 */
[----:B------:R-:W-:Y:S03]  /*10ad0*/  LDSM.16.M88.4 R64, [R141+0x5000] ;  /* 0x005000008d40783b */ /* 0x000fe60000000200 */
        /* <DEDUP_REMOVED lines=9> */
[C---:B---3--:R-:W-:Y:S08]  /*10b70*/  HMMA.16816.F32 R12, R68.reuse, R8, R12 ;  /* 0x00000008440c723c */ /* 0x048ff0000000180c */
[C---:B------:R-:W-:Y:S01]  /*10b80*/  HMMA.16816.F32 R100, R68.reuse, R10, R100 ;  /* 0x0000000a4464723c */ /* 0x040fe20000001864 */
[----:B------:R-:W3:Y:S07]  /*10b90*/  LDSM.16.M88.4 R8, [R141+0x5c00] ;  /* 0x005c00008d08783b */ /* 0x000eee0000000200 */
[C---:B----4-:R-:W-:Y:S08]  /*10ba0*/  HMMA.16816.F32 R36, R68.reuse, R112, R36 ;  /* 0x000000704424723c */ /* 0x050ff00000001824 */
[C---:B------:R-:W-:Y:S01]  /*10bb0*/  HMMA.16816.F32 R32, R68.reuse, R114, R32 ;  /* 0x000000724420723c */ /* 0x040fe20000001820 */
[----:B------:R-:W-:Y:S07]  /*10bc0*/  LDSM.16.M88.4 R112, [R141+0x6400] ;  /* 0x006400008d70783b */ /* 0x000fee0000000200 */
[C---:B-----5:R-:W-:Y:S08]  /*10bd0*/  HMMA.16816.F32 R80, R68.reuse, R72, R80 ;  /* 0x000000484450723c */ /* 0x060ff00000001850 */
[----:B------:R-:W-:Y:S01]  /*10be0*/  HMMA.16816.F32 R76, R68, R74, R76 ;  /* 0x0000004a444c723c */ /* 0x000fe2000000184c */
[----:B------:R-:W-:Y:S07]  /*10bf0*/  LDSM.16.M88.4 R72, [R144+0x7000] ;  /* 0x007000009048783b */ /* 0x000fee0000000200 */
[C---:B--2---:R-:W-:Y:S08]  /*10c00*/  HMMA.16816.F32 R44, R120.reuse, R24, R44 ;  /* 0x00000018782c723c */ /* 0x044ff0000000182c */
[----:B------:R-:W-:Y:S01]  /*10c10*/  HMMA.16816.F32 R40, R120, R26, R40 ;  /* 0x0000001a7828723c */ /* 0x000fe20000001828 */
[----:B------:R-:W2:Y:S07]  /*10c20*/  LDSM.16.M88.4 R24, [R145+0x2000] ;  /* 0x002000009118783b */ /* 0x000eae0000000200 */
        /* <DEDUP_REMOVED lines=9> */
[----:B------:R-:W-:Y:S07]  /*10cc0*/  LDSM.16.M88.4 R64, [R144+0x7800] ;  /* 0x007800009040783b */ /* 0x000fee0000000200 */
[C---:B-1----:R-:W-:Y:S08]  /*10cd0*/  HMMA.16816.F32 R36, R120.reuse, R28, R36 ;  /* 0x0000001c7824723c */ /* 0x042ff00000001824 */
[C---:B------:R-:W-:Y:S01]  /*10ce0*/  HMMA.16816.F32 R32, R120.reuse, R30, R32 ;  /* 0x0000001e7820723c */ /* 0x040fe20000001820 */
[----:B------:R-:W-:Y:S07]  /*10cf0*/  LDSM.16.M88.4 R28, [R141+0x7000] ;  /* 0x007000008d1c783b */ /* 0x000fee0000000200 */
[C---:B---3--:R-:W-:Y:S08]  /*10d00*/  HMMA.16816.F32 R20, R120.reuse, R8, R20 ;  /* 0x000000087814723c */ /* 0x048ff00000001814 */
[----:B------:R-:W-:Y:S01]  /*10d10*/  HMMA.16816.F32 R16, R120, R10, R16 ;  /* 0x0000000a7810723c */ /* 0x000fe20000001810 */
[----:B------:R-:W1:Y:S07]  /*10d20*/  LDSM.16.M88.4 R8, [R143+0x2000] ;  /* 0x002000008f08783b */ /* 0x000e6e0000000200 */
[C---:B--2---:R-:W-:Y:S08]  /*10d30*/  HMMA.16816.F32 R60, R24.reuse, R72, R60 ;  /* 0x00000048183c723c */ /* 0x044ff0000000183c */
[C---:B------:R-:W-:Y:S01]  /*10d40*/  HMMA.16816.F32 R48, R24.reuse, R74, R48 ;  /* 0x0000004a1830723c */ /* 0x040fe20000001830 */
[----:B------:R-:W2:Y:S07]  /*10d50*/  LDSM.16.M88.4 R72, [R141+0x7400] ;  /* 0x007400008d48783b */ /* 0x000eae0000000200 */
[C---:B----4-:R-:W-:Y:S08]  /*10d60*/  HMMA.16816.F32 R44, R24.reuse, R68, R44 ;  /* 0x00000044182c723c */ /* 0x050ff0000000182c */
[----:B------:R-:W-:Y:S01]  /*10d70*/  HMMA.16816.F32 R40, R24, R70, R40 ;  /* 0x000000461828723c */ /* 0x000fe20000001828 */
[----:B------:R-:W3:Y:S07]  /*10d80*/  LDSM.16.M88.4 R68, [R144+0x7c00] ;  /* 0x007c00009044783b */ /* 0x000eee0000000200 */
[----:B-----5:R-:W-:Y:S07]  /*10d90*/  HMMA.16816.F32 R80, R120, R104, R80 ;  /* 0x000000687850723c */ /* 0x020fee0000001850 */
[----:B------:R-:W-:Y:S01]  /*10da0*/  IMAD R105, R7, 0x20, R59 ;  /* 0x0000002007697824 */ /* 0x000fe200078e023b */
[----:B-1----:R-:W-:Y:S03]  /*10db0*/  HMMA.16816.F32 R60, R8, R28, R60 ;  /* 0x0000001c083c723c */ /* 0x002fe6000000183c */
[----:B------:R-:W-:-:S04]  /*10dc0*/  IMAD.IADD R142, R6, 0x1, R105 ;  /* 0x00000001068e7824 */ /* 0x000fc800078e0269 */
[----:B------:R-:W-:Y:S01]  /*10dd0*/  IMAD R29, R54, 0x10, R56 ;  /* 0x00000010361d7824 */ /* 0x000fe200078e0238 */
[----:B------:R-:W-:Y:S01]  /*10de0*/  HMMA.16816.F32 R48, R8, R30, R48 ;  /* 0x0000001e0830723c */ /* 0x000fe20000001830 */
[----:B------:R-:W-:-:S03]  /*10df0*/  IADD3 R56, R3, 0x8, RZ ;  /* 0x0000000803387810 */ /* 0x000fc60007ffe0ff */
[----:B------:R-:W-:Y:S01]  /*10e00*/  IADD3 R28, R29, 0x1, R160 ;  /* 0x000000011d1c7810 */ /* 0x000fe20007ffe0a0 */
[----:B------:R-:W1:Y:S03]  /*10e10*/  I2F R7, R56 ;  /* 0x0000003800077306 */ /* 0x000e660000201400 */
[----:B------:R-:W-:Y:S01]  /*10e20*/  IADD3 R28, R55, R28, -R151 ;  /* 0x0000001c371c7210 */ /* 0x000fe20007ffe897 */
[----:B--2---:R-:W-:Y:S03]  /*10e30*/  HMMA.16816.F32 R44, R8, R72, R44 ;  /* 0x00000048082c723c */ /* 0x004fe6000000182c */
[----:B------:R-:W-:-:S04]  /*10e40*/  IADD3 R118, R28, c[0x0][0x2e8], RZ ;  /* 0x0000ba001c767a10 */ /* 0x000fc80007ffe0ff */
[C---:B------:R-:W-:Y:S01]  /*10e50*/  IADD3 R28, R118.reuse, 0x8, RZ ;  /* 0x00000008761c7810 */ /* 0x040fe20007ffe0ff */
[C---:B------:R-:W-:Y:S01]  /*10e60*/  HMMA.16816.F32 R36, R24.reuse, R64, R36 ;  /* 0x000000401824723c */ /* 0x040fe20000001824 */
[----:B------:R2:W4:Y:S01]  /*10e70*/  I2F R64, R57 ;  /* 0x0000003900407306 */ /* 0x0005220000201400 */
[-C--:B------:R-:W-:Y:S02]  /*10e80*/  IMNMX R118, R118, R55.reuse, PT ;  /* 0x0000003776767217 */ /* 0x080fe40003800200 */
[----:B------:R-:W-:Y:S02]  /*10e90*/  IMNMX R119, R28, R55, PT ;  /* 0x000000371c777217 */ /* 0x000fe40003800200 */
[CC--:B------:R-:W-:Y:S01]  /*10ea0*/  ISETP.GE.AND P1, PT, R57.reuse, R118.reuse, PT ;  /* 0x000000763900720c */ /* 0x0c0fe20003f26270 */
[----:B------:R-:W-:Y:S01]  /*10eb0*/  LDSM.16.M88.4 R28, [R144+0x8000] ;  /* 0x00800000901c783b */ /* 0x000fe20000000200 */
[----:B------:R-:W-:Y:S01]  /*10ec0*/  HMMA.16816.F32 R32, R24, R66, R32 ;  /* 0x000000421820723c */ /* 0x000fe20000001820 */
[----:B------:R-:W-:Y:S01]  /*10ed0*/  ISETP.GE.AND P0, PT, R57, R119, PT ;  /* 0x000000773900720c */ /* 0x000fe20003f06270 */
[-C--:B-1----:R-:W-:Y:S01]  /*10ee0*/  FFMA.FTZ R48, R0, R7.reuse, R48 ;  /* 0x0000000700307223 */ /* 0x082fe20000010030 */
[----:B------:R-:W-:Y:S01]  /*10ef0*/  ISETP.GE.AND P2, PT, R56, R118, PT ;  /* 0x000000763800720c */ /* 0x000fe20003f46270 */
[----:B------:R-:W-:Y:S01]  /*10f00*/  FFMA.FTZ R50, R0, R7, R50 ;  /* 0x0000000700327223 */ /* 0x000fe20000010032 */
[----:B------:R-:W-:-:S02]  /*10f10*/  ISETP.GE.AND P3, PT, R56, R119, PT ;  /* 0x000000773800720c */ /* 0x000fc40003f66270 */
[C---:B------:R-:W-:Y:S01]  /*10f20*/  IADD3 R66, R3.reuse, 0x10, RZ ;  /* 0x0000001003427810 */ /* 0x040fe20007ffe0ff */
[C---:B---3--:R-:W-:Y:S01]  /*10f30*/  HMMA.16816.F32 R20, R24.reuse, R68, R20 ;  /* 0x000000441814723c */ /* 0x048fe20000001814 */
[----:B------:R-:W-:Y:S01]  /*10f40*/  IADD3 R67, R3, 0x9, RZ ;  /* 0x0000000903437810 */ /* 0x000fe20007ffe0ff */
[----:B--2---:R-:W1:Y:S01]  /*10f50*/  LDSM.16.M88.4 R56, [R141+0x7800] ;  /* 0x007800008d38783b */ /* 0x004e620000000200 */
[----:B------:R-:W2:Y:S01]  /*10f60*/  I2F R65, R66 ;  /* 0x0000004200417306 */ /* 0x000ea20000201400 */
[C---:B----4-:R-:W-:Y:S01]  /*10f70*/  FFMA.FTZ R61, R0.reuse, R64, R61 ;  /* 0x00000040003d7223 */ /* 0x050fe2000001003d */
[----:B------:R-:W-:Y:S01]  /*10f80*/  ISETP.GE.AND P4, PT, R67, R118, PT ;  /* 0x000000764300720c */ /* 0x000fe20003f86270 */
[----:B------:R-:W-:Y:S01]  /*10f90*/  FFMA.FTZ R72, R0, R64, R63 ;  /* 0x0000004000487223 */ /* 0x000fe2000001003f */
[----:B------:R-:W-:Y:S01]  /*10fa0*/  IADD3 R64, R3, 0x18, RZ ;  /* 0x0000001803407810 */ /* 0x000fe20007ffe0ff */
[----:B------:R-:W-:Y:S01]  /*10fb0*/  HMMA.16816.F32 R16, R24, R70, R16 ;  /* 0x000000461810723c */ /* 0x000fe20000001810 */
[----:B------:R-:W-:-:S02]  /*10fc0*/  FSEL R69, R61, -INF , !P1 ;  /* 0xff8000003d457808 */ /* 0x000fc40004800000 */
[----:B------:R-:W3:Y:S01]  /*10fd0*/  I2F R55, R67 ;  /* 0x0000004300377306 */ /* 0x000ee20000201400 */
[----:B------:R-:W-:Y:S02]  /*10fe0*/  ISETP.GE.AND P1, PT, R66, R119, PT ;  /* 0x000000774200720c */ /* 0x000fe40003f26270 */
[----:B------:R-:W-:Y:S02]  /*10ff0*/  FSEL R72, R72, -INF , !P0 ;  /* 0xff80000048487808 */ /* 0x000fe40004000000 */
[----:B------:R-:W-:Y:S01]  /*11000*/  FSEL R71, R48, -INF , !P2 ;  /* 0xff80000030477808 */ /* 0x000fe20005000000 */
[----:B------:R-:W-:Y:S01]  /*11010*/  HMMA.16816.F32 R12, R120, R124, R12 ;  /* 0x0000007c780c723c */ /* 0x000fe2000000180c */
[----:B------:R-:W-:Y:S01]  /*11020*/  ISETP.GE.AND P2, PT, R66, R118, PT ;  /* 0x000000764200720c */ /* 0x000fe20003f46270 */
[C---:B--2---:R-:W-:Y:S01]  /*11030*/  FFMA.FTZ R44, R0.reuse, R65, R44 ;  /* 0x00000041002c7223 */ /* 0x044fe2000001002c */
[----:B------:R-:W-:Y:S01]  /*11040*/  ISETP.GE.AND P0, PT, R67, R119, PT ;  /* 0x000000774300720c */ /* 0x000fe20003f06270 */
[----:B------:R-:W-:Y:S01]  /*11050*/  FFMA.FTZ R46, R0, R65, R46 ;  /* 0x00000041002e7223 */ /* 0x000fe2000001002e */
[----:B------:R-:W-:-:S02]  /*11060*/  IADD3 R63, R3, 0x11, RZ ;  /* 0x00000011033f7810 */ /* 0x000fc40007ffe0ff */
[----:B------:R-:W-:Y:S01]  /*11070*/  IADD3 R61, R3, 0x19, RZ ;  /* 0x00000019033d7810 */ /* 0x000fe20007ffe0ff */
[----:B------:R-:W-:Y:S01]  /*11080*/  HMMA.16816.F32 R92, R120, R114, R92 ;  /* 0x00000072785c723c */ /* 0x000fe2000000185c */
[----:B------:R-:W-:Y:S01]  /*11090*/  FSEL R70, R46, -INF , !P1 ;  /* 0xff8000002e467808 */ /* 0x000fe20004800000 */
[----:B---3--:R-:W-:Y:S01]  /*110a0*/  FFMA.FTZ R49, R0, R55, R49 ;  /* 0x0000003700317223 */ /* 0x008fe20000010031 */
[----:B------:R-:W-:Y:S01]  /*110b0*/  ISETP.GE.AND P1, PT, R64, R119, PT ;  /* 0x000000774000720c */ /* 0x000fe20003f26270 */
[----:B------:R-:W2:Y:S03]  /*110c0*/  I2F R7, R63 ;  /* 0x0000003f00077306 */ /* 0x000ea60000201400 */
[----:B------:R-:W-:Y:S01]  /*110d0*/  FFMA.FTZ R114, R0, R55, R51 ;  /* 0x0000003700727223 */ /* 0x000fe20000010033 */
[----:B------:R-:W-:Y:S01]  /*110e0*/  HMMA.16816.F32 R40, R8, R74, R40 ;  /* 0x0000004a0828723c */ /* 0x000fe20000001828 */
[----:B------:R-:W-:-:S03]  /*110f0*/  FSEL R73, R49, -INF , !P4 ;  /* 0xff80000031497808 */ /* 0x000fc60006000000 */
[----:B------:R3:W4:Y:S01]  /*11100*/  I2F R55, R64 ;  /* 0x0000004000377306 */ /* 0x0007220000201400 */
[----:B------:R-:W-:Y:S02]  /*11110*/  FSEL R114, R114, -INF , !P0 ;  /* 0xff80000072727808 */ /* 0x000fe40004000000 */
[----:B------:R-:W-:Y:S01]  /*11120*/  FSEL R75, R44, -INF , !P2 ;  /* 0xff8000002c4b7808 */ /* 0x000fe20005000000 */
[----:B------:R-:W-:Y:S01]  /*11130*/  HMMA.16816.F32 R96, R120, R112, R96 ;  /* 0x000000707860723c */ /* 0x000fe20000001860 */
[-C--:B------:R-:W-:Y:S02]  /*11140*/  ISETP.GE.AND P2, PT, R64, R118.reuse, PT ;  /* 0x000000764000720c */ /* 0x080fe40003f46270 */
[----:B------:R-:W-:Y:S01]  /*11150*/  ISETP.GE.AND P0, PT, R63, R119, PT ;  /* 0x000000773f00720c */ /* 0x000fe20003f06270 */
[CC--:B--2---:R-:W-:Y:S01]  /*11160*/  FFMA.FTZ R45, R0.reuse, R7.reuse, R45 ;  /* 0x00000007002d7223 */ /* 0x0c4fe2000001002d */
[----:B------:R-:W-:Y:S01]  /*11170*/  IADD3 R44, R3, 0x28, RZ ;  /* 0x00000028032c7810 */ /* 0x000fe20007ffe0ff */
[----:B------:R-:W-:Y:S01]  /*11180*/  FFMA.FTZ R47, R0, R7, R47 ;  /* 0x00000007002f7223 */ /* 0x000fe2000001002f */
[----:B------:R-:W-:Y:S01]  /*11190*/  FSEL R112, R50, -INF , !P3 ;  /* 0xff80000032707808 */ /* 0x000fe20005800000 */
[----:B-1----:R-:W-:Y:S01]  /*111a0*/  HMMA.16816.F32 R36, R8, R56, R36 ;  /* 0x000000380824723c */ /* 0x002fe20000001824 */
[----:B------:R-:W1:Y:S01]  /*111b0*/  LDSM.16.M88.4 R48, [R144+0x8400] ;  /* 0x008400009030783b */ /* 0x000e620000000200 */
[----:B------:R-:W-:-:S02]  /*111c0*/  ISETP.GE.AND P3, PT, R63, R118, PT ;  /* 0x000000763f00720c */ /* 0x000fc40003f66270 */
[----:B------:R-:W-:Y:S01]  /*111d0*/  FSEL R68, R47, -INF , !P0 ;  /* 0xff8000002f447808 */ /* 0x000fe20004000000 */
[----:B---3--:R-:W2:Y:S01]  /*111e0*/  LDSM.16.M88.4 R64, [R141+0x7c00] ;  /* 0x007c00008d40783b */ /* 0x008ea20000000200 */
[----:B------:R-:W-:Y:S01]  /*111f0*/  FSEL R45, R45, -INF , !P3 ;  /* 0xff8000002d2d7808 */ /* 0x000fe20005800000 */
[----:B------:R-:W-:Y:S01]  /*11200*/  I2F R47, R44 ;  /* 0x0000002c002f7306 */ /* 0x000fe20000201400 */
[----:B------:R-:W-:Y:S01]  /*11210*/  HMMA.16816.F32 R12, R24, R28, R12 ;  /* 0x0000001c180c723c */ /* 0x000fe2000000180c */
[----:B------:R-:W-:Y:S01]  /*11220*/  IADD3 R56, R3, 0x21, RZ ;  /* 0x0000002103387810 */ /* 0x000fe20007ffe0ff */
[CC--:B----4-:R-:W-:Y:S01]  /*11230*/  FFMA.FTZ R40, R0.reuse, R55.reuse, R40 ;  /* 0x0000003700287223 */ /* 0x0d0fe20000010028 */
[C---:B------:R-:W-:Y:S01]  /*11240*/  ISETP.GE.AND P3, PT, R61.reuse, R118, PT ;  /* 0x000000763d00720c */ /* 0x040fe20003f66270 */
[----:B------:R-:W-:Y:S01]  /*11250*/  FFMA.FTZ R42, R0, R55, R42 ;  /* 0x00000037002a7223 */ /* 0x000fe2000001002a */
[----:B------:R-:W-:Y:S02]  /*11260*/  ISETP.GE.AND P0, PT, R61, R119, PT ;  /* 0x000000773d00720c */ /* 0x000fe40003f06270 */
[----:B------:R-:W3:Y:S01]  /*11270*/  I2F R29, R61 ;  /* 0x0000003d001d7306 */ /* 0x000ee20000201400 */
[----:B------:R-:W-:Y:S01]  /*11280*/  IADD3 R28, R3, 0x20, RZ ;  /* 0x00000020031c7810 */ /* 0x000fe20007ffe0ff */
[----:B------:R-:W-:Y:S01]  /*11290*/  HMMA.16816.F32 R100, R120, R126, R100 ;  /* 0x0000007e7864723c */ /* 0x000fe20000001864 */
[----:B------:R-:W-:-:S02]  /*112a0*/  FSEL R104, R42, -INF , !P1 ;  /* 0xff8000002a687808 */ /* 0x000fc40004800000 */
[----:B------:R-:W-:Y:S02]  /*112b0*/  IADD3 R55, R3, 0x29, RZ ;  /* 0x0000002903377810 */ /* 0x000fe40007ffe0ff */
[----:B------:R-:W-:Y:S01]  /*112c0*/  ISETP.GE.AND P1, PT, R28, R119, PT ;  /* 0x000000771c00720c */ /* 0x000fe20003f26270 */
[----:B------:R-:W4:Y:S02]  /*112d0*/  I2F R7, R28 ;  /* 0x0000001c00077306 */ /* 0x000f240000201400 */
[----:B------:R-:W-:Y:S06]  /*112e0*/  HMMA.16816.F32 R32, R8, R58, R32 ;  /* 0x0000003a0820723c */ /* 0x000fec0000001820 */
[----:B------:R-:W5:Y:S01]  /*112f0*/  I2F R46, R56 ;  /* 0x00000038002e7306 */ /* 0x000f620000201400 */
[CC--:B---3--:R-:W-:Y:S01]  /*11300*/  FFMA.FTZ R41, R0.reuse, R29.reuse, R41 ;  /* 0x0000001d00297223 */ /* 0x0c8fe20000010029 */
[----:B------:R-:W-:Y:S01]  /*11310*/  HMMA.16816.F32 R76, R120, R106, R76 ;  /* 0x0000006a784c723c */ /* 0x000fe2000000184c */
[----:B------:R-:W-:-:S03]  /*11320*/  FFMA.FTZ R43, R0, R29, R43 ;  /* 0x0000001d002b7223 */ /* 0x000fc6000001002b */
[----:B------:R-:W-:Y:S01]  /*11330*/  FSEL R113, R41, -INF , !P3 ;  /* 0xff80000029717808 */ /* 0x000fe20005800000 */
[-C--:B----4-:R-:W-:Y:S02]  /*11340*/  FFMA.FTZ R180, R0, R7.reuse, R38 ;  /* 0x0000000700b47223 */ /* 0x090fe40000010026 */
[----:B------:R-:W-:Y:S01]  /*11350*/  FSEL R107, R40, -INF , !P2 ;  /* 0xff800000286b7808 */ /* 0x000fe20005000000 */
[----:B-1----:R-:W-:Y:S01]  /*11360*/  HMMA.16816.F32 R96, R24, R48, R96 ;  /* 0x000000301860723c */ /* 0x002fe20000001860 */
[----:B------:R-:W-:Y:S01]  /*11370*/  FSEL R106, R43, -INF , !P0 ;  /* 0xff8000002b6a7808 */ /* 0x000fe20004000000 */
[----:B------:R-:W1:Y:S01]  /*11380*/  I2F R48, R55 ;  /* 0x0000003700307306 */ /* 0x000e620000201400 */
[----:B------:R-:W3:Y:S01]  /*11390*/  LDSM.16.M88.4 R40, [R141+0x8000] ;  /* 0x008000008d28783b */ /* 0x000ee20000000200 */
[----:B------:R-:W-:Y:S01]  /*113a0*/  IADD3 R38, R3, 0x30, RZ ;  /* 0x0000003003267810 */ /* 0x000fe20007ffe0ff */
[----:B------:R-:W-:Y:S01]  /*113b0*/  FFMA.FTZ R36, R0, R7, R36 ;  /* 0x0000000700247223 */ /* 0x000fe20000010024 */
[----:B------:R-:W-:Y:S01]  /*113c0*/  ISETP.GE.AND P2, PT, R28, R118, PT ;  /* 0x000000761c00720c */ /* 0x000fe20003f46270 */
[----:B-----5:R-:W-:Y:S01]  /*113d0*/  FFMA.FTZ R63, R0, R46, R37 ;  /* 0x0000002e003f7223 */ /* 0x020fe20000010025 */
[----:B--2---:R-:W-:Y:S01]  /*113e0*/  HMMA.16816.F32 R20, R8, R64, R20 ;  /* 0x000000400814723c */ /* 0x004fe20000001814 */
[----:B------:R-:W-:Y:S01]  /*113f0*/  FSEL R180, R180, -INF , !P1 ;  /* 0xff800000b4b47808 */ /* 0x000fe20004800000 */
[----:B------:R-:W2:Y:S01]  /*11400*/  I2F R37, R38 ;  /* 0x0000002600257306 */ /* 0x000ea20000201400 */
[----:B------:R-:W-:Y:S01]  /*11410*/  FSEL R7, R36, -INF , !P2 ;  /* 0xff80000024077808 */ /* 0x000fe20005000000 */
[-C--:B------:R-:W-:Y:S01]  /*11420*/  FFMA.FTZ R175, R0, R47.reuse, R32 ;  /* 0x0000002f00af7223 */ /* 0x080fe20000010020 */
[----:B------:R-:W-:Y:S01]  /*11430*/  ISETP.GE.AND P2, PT, R44, R118, PT ;  /* 0x000000762c00720c */ /* 0x000fe20003f46270 */
[----:B------:R-:W-:Y:S01]  /*11440*/  FFMA.FTZ R34, R0, R47, R34 ;  /* 0x0000002f00227223 */ /* 0x000fe20000010022 */
[-C--:B------:R-:W-:Y:S01]  /*11450*/  ISETP.GE.AND P1, PT, R44, R119.reuse, PT ;  /* 0x000000772c00720c */ /* 0x080fe20003f26270 */
[----:B------:R-:W-:Y:S01]  /*11460*/  HMMA.16816.F32 R100, R24, R30, R100 ;  /* 0x0000001e1864723c */ /* 0x000fe20000001864 */
[----:B------:R-:W4:Y:S01]  /*11470*/  LDSM.16.M88.4 R28, [R144+0x8800] ;  /* 0x00880000901c783b */ /* 0x000f220000000200 */
[----:B------:R-:W-:Y:S01]  /*11480*/  FFMA.FTZ R39, R0, R46, R39 ;  /* 0x0000002e00277223 */ /* 0x000fe20000010027 */
[----:B------:R-:W-:Y:S01]  /*11490*/  ISETP.GE.AND P3, PT, R56, R118, PT ;  /* 0x000000763800720c */ /* 0x000fe20003f66270 */
[-C--:B-1----:R-:W-:Y:S01]  /*114a0*/  FFMA.FTZ R33, R0, R48.reuse, R33 ;  /* 0x0000003000217223 */ /* 0x082fe20000010021 */
[----:B------:R-:W-:Y:S01]  /*114b0*/  ISETP.GE.AND P0, PT, R56, R119, PT ;  /* 0x000000773800720c */ /* 0x000fe20003f06270 */
[----:B------:R-:W-:Y:S01]  /*114c0*/  FFMA.FTZ R35, R0, R48, R35 ;  /* 0x0000003000237223 */ /* 0x000fe20000010023 */
[----:B------:R-:W-:Y:S01]  /*114d0*/  FSEL R175, R175, -INF , !P2 ;  /* 0xff800000afaf7808 */ /* 0x000fe20005000000 */
[----:B------:R-:W-:Y:S01]  /*114e0*/  HMMA.16816.F32 R64, R8, R66, R16 ;  /* 0x000000420840723c */ /* 0x000fe20000001810 */
[----:B------:R-:W-:Y:S01]  /*114f0*/  FSEL R186, R34, -INF , !P1 ;  /* 0xff80000022ba7808 */ /* 0x000fe20004800000 */
[----:B------:R-:W-:Y:S01]  /*11500*/  LDSM.16.M88.4 R16, [R144+0x8c00] ;  /* 0x008c00009010783b */ /* 0x000fe20000000200 */
[----:B------:R-:W-:-:S02]  /*11510*/  FSEL R63, R63, -INF , !P3 ;  /* 0xff8000003f3f7808 */ /* 0x000fc40005800000 */
[----:B------:R-:W-:Y:S02]  /*11520*/  FSEL R182, R39, -INF , !P0 ;  /* 0xff80000027b67808 */ /* 0x000fe40004000000 */
[----:B------:R-:W-:Y:S01]  /*11530*/  IADD3 R32, R3, 0x38, RZ ;  /* 0x0000003803207810 */ /* 0x000fe20007ffe0ff */
[-C--:B--2---:R-:W-:Y:S01]  /*11540*/  FFMA.FTZ R59, R0, R37.reuse, R20 ;  /* 0x00000025003b7223 */ /* 0x084fe20000010014 */
[-C--:B------:R-:W-:Y:S01]  /*11550*/  ISETP.GE.AND P2, PT, R38, R118.reuse, PT ;  /* 0x000000762600720c */ /* 0x080fe20003f46270 */
[----:B------:R-:W-:Y:S01]  /*11560*/  FFMA.FTZ R22, R0, R37, R22 ;  /* 0x0000002500167223 */ /* 0x000fe20000010016 */
[-C--:B------:R-:W-:Y:S01]  /*11570*/  ISETP.GE.AND P1, PT, R38, R119.reuse, PT ;  /* 0x000000772600720c */ /* 0x080fe20003f26270 */
[----:B------:R-:W1:Y:S01]  /*11580*/  I2F R39, R32 ;  /* 0x0000002000277306 */ /* 0x000e620000201400 */
[C---:B------:R-:W-:Y:S01]  /*11590*/  ISETP.GE.AND P3, PT, R55.reuse, R118, PT ;  /* 0x000000763700720c */ /* 0x040fe20003f66270 */
[----:B------:R-:W-:Y:S01]  /*115a0*/  HMMA.16816.F32 R84, R120, R110, R84 ;  /* 0x0000006e7854723c */ /* 0x000fe20000001854 */
[----:B------:R-:W-:-:S02]  /*115b0*/  ISETP.GE.AND P0, PT, R55, R119, PT ;  /* 0x000000773700720c */ /* 0x000fc40003f06270 */
[----:B------:R-:W-:Y:S02]  /*115c0*/  FSEL R59, R59, -INF , !P2 ;  /* 0xff8000003b3b7808 */ /* 0x000fe40005000000 */
[----:B------:R-:W-:Y:S02]  /*115d0*/  FSEL R58, R22, -INF , !P1 ;  /* 0xff800000163a7808 */ /* 0x000fe40004800000 */
[----:B------:R-:W-:Y:S01]  /*115e0*/  FSEL R177, R33, -INF , !P3 ;  /* 0xff80000021b17808 */ /* 0x000fe20005800000 */
[----:B------:R-:W-:Y:S01]  /*115f0*/  HMMA.16816.F32 R88, R120, R108, R88 ;  /* 0x0000006c7858723c */ /* 0x000fe20000001858 */
[----:B------:R-:W-:Y:S02]  /*11600*/  FSEL R184, R35, -INF , !P0 ;  /* 0xff80000023b87808 */ /* 0x000fe40004000000 */
[C---:B------:R-:W-:Y:S02]  /*11610*/  ISETP.GE.AND P2, PT, R32.reuse, R118, PT ;  /* 0x000000762000720c */ /* 0x040fe40003f46270 */
[----:B------:R-:W-:Y:S01]  /*11620*/  ISETP.GE.AND P1, PT, R32, R119, PT ;  /* 0x000000772000720c */ /* 0x000fe20003f26270 */
[CC--:B-1----:R-:W-:Y:S01]  /*11630*/  FFMA.FTZ R64, R0.reuse, R39.reuse, R64 ;  /* 0x0000002700407223 */ /* 0x0c2fe20000010040 */
[----:B------:R-:W1:Y:S01]  /*11640*/  LDSM.16.M88.4 R32, [R141+0x8400] ;  /* 0x008400008d20783b */ /* 0x000e620000000200 */
[C---:B------:R-:W-:Y:S01]  /*11650*/  IADD3 R44, R3.reuse, 0x31, RZ ;  /* 0x00000031032c7810 */ /* 0x040fe20007ffe0ff */
[----:B---3--:R-:W-:Y:S01]  /*11660*/  HMMA.16816.F32 R12, R8, R40, R12 ;  /* 0x00000028080c723c */ /* 0x008fe2000000180c */
[C---:B------:R-:W-:Y:S01]  /*11670*/  IADD3 R38, R3.reuse, 0x39, RZ ;  /* 0x0000003903267810 */ /* 0x040fe20007ffe0ff */
[----:B------:R-:W-:Y:S01]  /*11680*/  FFMA.FTZ R66, R0, R39, R66 ;  /* 0x0000002700427223 */ /* 0x000fe20000010042 */
[----:B------:R-:W2:Y:S01]  /*11690*/  I2F R36, R44 ;  /* 0x0000002c00247306 */ /* 0x000ea20000201400 */
[----:B------:R-:W-:-:S02]  /*116a0*/  IADD3 R22, R3, 0x40, RZ ;  /* 0x0000004003167810 */ /* 0x000fc40007ffe0ff */
[CC--:B------:R-:W-:Y:S02]  /*116b0*/  ISETP.GE.AND P3, PT, R44.reuse, R118.reuse, PT ;  /* 0x000000762c00720c */ /* 0x0c0fe40003f66270 */
[-C--:B------:R-:W-:Y:S01]  /*116c0*/  ISETP.GE.AND P0, PT, R44, R119.reuse, PT ;  /* 0x000000772c00720c */ /* 0x080fe20003f06270 */
[----:B------:R-:W-:Y:S01]  /*116d0*/  HMMA.16816.F32 R100, R8, R42, R100 ;  /* 0x0000002a0864723c */ /* 0x000fe20000001864 */
[----:B------:R-:W-:Y:S01]  /*116e0*/  FSEL R173, R64, -INF , !P2 ;  /* 0xff80000040ad7808 */ /* 0x000fe20005000000 */
[----:B------:R-:W3:Y:S01]  /*116f0*/  I2F R20, R38 ;  /* 0x0000002600147306 */ /* 0x000ee20000201400 */
[----:B------:R-:W-:Y:S02]  /*11700*/  FSEL R178, R66, -INF , !P1 ;  /* 0xff80000042b27808 */ /* 0x000fe40004800000 */
[C---:B------:R-:W-:Y:S02]  /*11710*/  ISETP.GE.AND P2, PT, R22.reuse, R118, PT ;  /* 0x000000761600720c */ /* 0x040fe40003f46270 */
[----:B------:R-:W-:Y:S01]  /*11720*/  ISETP.GE.AND P1, PT, R22, R119, PT ;  /* 0x000000771600720c */ /* 0x000fe20003f26270 */
[----:B----4-:R-:W-:Y:S02]  /*11730*/  HMMA.16816.F32 R84, R24, R30, R84 ;  /* 0x0000001e1854723c */ /* 0x010fe40000001854 */
[----:B------:R4:W5:Y:S01]  /*11740*/  I2F R37, R22 ;  /* 0x0000001600257306 */ /* 0x0009620000201400 */
[----:B--2---:R-:W-:-:S02]  /*11750*/  FFMA.FTZ R21, R0, R36, R21 ;  /* 0x0000002400157223 */ /* 0x004fc40000010015 */
[C---:B------:R-:W-:Y:S02]  /*11760*/  FFMA.FTZ R23, R0.reuse, R36, R23 ;  /* 0x0000002400177223 */ /* 0x040fe40000010017 */
[----:B------:R-:W-:Y:S01]  /*11770*/  IADD3 R30, R3, 0x48, RZ ;  /* 0x00000048031e7810 */ /* 0x000fe20007ffe0ff */
[C---:B------:R-:W-:Y:S01]  /*11780*/  HMMA.16816.F32 R88, R24.reuse, R28, R88 ;  /* 0x0000001c1858723c */ /* 0x040fe20000001858 */
[----:B------:R-:W-:Y:S01]  /*11790*/  FSEL R61, R21, -INF , !P3 ;  /* 0xff800000153d7808 */ /* 0x000fe20005800000 */
[CC--:B---3--:R-:W-:Y:S01]  /*117a0*/  FFMA.FTZ R65, R0.reuse, R20.reuse, R65 ;  /* 0x0000001400417223 */ /* 0x0c8fe20000010041 */
[----:B------:R-:W-:Y:S01]  /*117b0*/  FSEL R136, R23, -INF , !P0 ;  /* 0xff80000017887808 */ /* 0x000fe20004000000 */
[C---:B------:R-:W-:Y:S01]  /*117c0*/  FFMA.FTZ R67, R0.reuse, R20, R67 ;  /* 0x0000001400437223 */ /* 0x040fe20000010043 */
[----:B------:R-:W2:Y:S01]  /*117d0*/  I2F R39, R30 ;  /* 0x0000001e00277306 */ /* 0x000ea20000201400 */
[C---:B------:R-:W-:Y:S02]  /*117e0*/  IADD3 R31, R3.reuse, 0x49, RZ ;  /* 0x00000049031f7810 */ /* 0x040fe40007ffe0ff */
[----:B------:R-:W-:Y:S01]  /*117f0*/  IADD3 R29, R3, 0x41, RZ ;  /* 0x00000041031d7810 */ /* 0x000fe20007ffe0ff */
[----:B------:R-:W-:Y:S01]  /*11800*/  HMMA.16816.F32 R92, R24, R50, R92 ;  /* 0x00000032185c723c */ /* 0x000fe2000000185c */
[----:B----4-:R-:W3:Y:S01]  /*11810*/  LDSM.16.M88.4 R20, [R141+0x8800] ;  /* 0x008800008d14783b */ /* 0x010ee20000000200 */
[-C--:B-----5:R-:W-:Y:S01]  /*11820*/  FFMA.FTZ R135, R0, R37.reuse, R12 ;  /* 0x0000002500877223 */ /* 0x0a0fe2000001000c */
[----:B------:R-:W-:Y:S01]  /*11830*/  ISETP.GE.AND P3, PT, R38, R118, PT ;  /* 0x000000762600720c */ /* 0x000fe20003f66270 */
[----:B------:R-:W4:Y:S01]  /*11840*/  I2F R28, R29 ;  /* 0x0000001d001c7306 */ /* 0x000f220000201400 */
[----:B------:R-:W-:Y:S01]  /*11850*/  FFMA.FTZ R14, R0, R37, R14 ;  /* 0x00000025000e7223 */ /* 0x000fe2000001000e */
[----:B------:R-:W-:-:S02]  /*11860*/  ISETP.GE.AND P0, PT, R38, R119, PT ;  /* 0x000000772600720c */ /* 0x000fc40003f06270 */
[----:B-1----:R-:W-:Y:S01]  /*11870*/  HMMA.16816.F32 R96, R8, R32, R96 ;  /* 0x000000200860723c */ /* 0x002fe20000001860 */
[----:B------:R-:W-:Y:S02]  /*11880*/  FSEL R135, R135, -INF , !P2 ;  /* 0xff80000087877808 */ /* 0x000fe40005000000 */
[----:B------:R-:W-:Y:S01]  /*11890*/  FSEL R138, R14, -INF , !P1 ;  /* 0xff8000000e8a7808 */ /* 0x000fe20004800000 */
[----:B------:R-:W1:Y:S01]  /*118a0*/  I2F R12, R31 ;  /* 0x0000001f000c7306 */ /* 0x000e620000201400 */
[CC--:B--2---:R-:W-:Y:S01]  /*118b0*/  FFMA.FTZ R100, R0.reuse, R39.reuse, R100 ;  /* 0x0000002700647223 */ /* 0x0c4fe20000010064 */
[----:B------:R-:W-:Y:S01]  /*118c0*/  FSEL R65, R65, -INF , !P3 ;  /* 0xff80000041417808 */ /* 0x000fe20005800000 */
[----:B------:R-:W-:Y:S01]  /*118d0*/  FFMA.FTZ R102, R0, R39, R102 ;  /* 0x0000002700667223 */ /* 0x000fe20000010066 */
[C---:B------:R-:W-:Y:S01]  /*118e0*/  HMMA.16816.F32 R80, R24.reuse, R16, R80 ;  /* 0x000000101850723c */ /* 0x040fe20000001850 */
[----:B------:R-:W-:Y:S02]  /*118f0*/  FSEL R176, R67, -INF , !P0 ;  /* 0xff80000043b07808 */ /* 0x000fe40004000000 */
[----:B------:R-:W-:Y:S01]  /*11900*/  ISETP.GE.AND P2, PT, R30, R118, PT ;  /* 0x000000761e00720c */ /* 0x000fe20003f46270 */
[-C--:B----4-:R-:W-:Y:S01]  /*11910*/  FFMA.FTZ R13, R0, R28.reuse, R13 ;  /* 0x0000001c000d7223 */ /* 0x090fe2000001000d */
[----:B------:R-:W-:Y:S01]  /*11920*/  ISETP.GE.AND P1, PT, R30, R119, PT ;  /* 0x000000771e00720c */ /* 0x000fe20003f26270 */
[----:B------:R-:W-:Y:S01]  /*11930*/  FFMA.FTZ R15, R0, R28, R15 ;  /* 0x0000001c000f7223 */ /* 0x000fe2000001000f */
[C---:B------:R-:W-:Y:S01]  /*11940*/  IADD3 R16, R3.reuse, 0x51, RZ ;  /* 0x0000005103107810 */ /* 0x040fe20007ffe0ff */
[----:B------:R-:W-:Y:S01]  /*11950*/  HMMA.16816.F32 R76, R24, R18, R76 ;  /* 0x00000012184c723c */ /* 0x000fe2000000184c */
[----:B------:R-:W-:-:S02]  /*11960*/  IADD3 R14, R3, 0x50, RZ ;  /* 0x00000050030e7810 */ /* 0x000fc40007ffe0ff */
[----:B------:R-:W2:Y:S01]  /*11970*/  I2F R19, R16 ;  /* 0x0000001000137306 */ /* 0x000ea20000201400 */
[C---:B------:R-:W-:Y:S01]  /*11980*/  ISETP.GE.AND P3, PT, R29.reuse, R118, PT ;  /* 0x000000761d00720c */ /* 0x040fe20003f66270 */
[CC--:B-1----:R-:W-:Y:S01]  /*11990*/  FFMA.FTZ R101, R0.reuse, R12.reuse, R101 ;  /* 0x0000000c00657223 */ /* 0x0c2fe20000010065 */
[----:B------:R-:W-:Y:S01]  /*119a0*/  ISETP.GE.AND P0, PT, R29, R119, PT ;  /* 0x000000771d00720c */ /* 0x000fe20003f06270 */
[----:B------:R-:W-:Y:S01]  /*119b0*/  FFMA.FTZ R103, R0, R12, R103 ;  /* 0x0000000c00677223 */ /* 0x000fe20000010067 */
[----:B------:R-:W-:Y:S01]  /*119c0*/  FSEL R139, R100, -INF , !P2 ;  /* 0xff800000648b7808 */ /* 0x000fe20005000000 */
[----:B------:R-:W-:Y:S01]  /*119d0*/  HMMA.16816.F32 R92, R8, R34, R92 ;  /* 0x00000022085c723c */ /* 0x000fe2000000185c */
[----:B------:R-:W-:Y:S01]  /*119e0*/  FSEL R174, R102, -INF , !P1 ;  /* 0xff80000066ae7808 */ /* 0x000fe20004800000 */
[----:B------:R1:W4:Y:S01]  /*119f0*/  I2F R17, R14 ;  /* 0x0000000e00117306 */ /* 0x0003220000201400 */
[----:B------:R-:W-:Y:S02]  /*11a00*/  FSEL R137, R13, -INF , !P3 ;  /* 0xff8000000d897808 */ /* 0x000fe40005800000 */
[----:B------:R-:W-:-:S02]  /*11a10*/  FSEL R172, R15, -INF , !P0 ;  /* 0xff8000000fac7808 */ /* 0x000fc40004000000 */
[CC--:B------:R-:W-:Y:S01]  /*11a20*/  ISETP.GE.AND P2, PT, R14.reuse, R118.reuse, PT ;  /* 0x000000760e00720c */ /* 0x0c0fe20003f46270 */
[C---:B---3--:R-:W-:Y:S01]  /*11a30*/  HMMA.16816.F32 R88, R8.reuse, R20, R88 ;  /* 0x000000140858723c */ /* 0x048fe20000001858 */
[----:B------:R-:W-:Y:S01]  /*11a40*/  ISETP.GE.AND P1, PT, R14, R119, PT ;  /* 0x000000770e00720c */ /* 0x000fe20003f26270 */
[CC--:B--2---:R-:W-:Y:S01]  /*11a50*/  FFMA.FTZ R97, R0.reuse, R19.reuse, R97 ;  /* 0x0000001300617223 */ /* 0x0c4fe20000010061 */
[CC--:B------:R-:W-:Y:S01]  /*11a60*/  ISETP.GE.AND P3, PT, R31.reuse, R118.reuse, PT ;  /* 0x000000761f00720c */ /* 0x0c0fe20003f66270 */
[----:B------:R-:W-:Y:S01]  /*11a70*/  FFMA.FTZ R99, R0, R19, R99 ;  /* 0x0000001300637223 */ /* 0x000fe20000010063 */
[----:B------:R-:W-:Y:S02]  /*11a80*/  ISETP.GE.AND P0, PT, R31, R119, PT ;  /* 0x000000771f00720c */ /* 0x000fe40003f06270 */
[----:B------:R-:W-:Y:S01]  /*11a90*/  FSEL R171, R101, -INF , !P3 ;  /* 0xff80000065ab7808 */ /* 0x000fe20005800000 */
[----:B------:R-:W-:Y:S01]  /*11aa0*/  HMMA.16816.F32 R84, R8, R22, R84 ;  /* 0x000000160854723c */ /* 0x000fe20000001854 */
[----:B------:R-:W-:Y:S01]  /*11ab0*/  FSEL R170, R103, -INF , !P0 ;  /* 0xff80000067aa7808 */ /* 0x000fe20004000000 */
[----:B-1----:R-:W1:Y:S01]  /*11ac0*/  LDSM.16.M88.4 R12, [R141+0x8c00] ;  /* 0x008c00008d0c783b */ /* 0x002e620000000200 */
[----:B------:R-:W-:Y:S01]  /*11ad0*/  ISETP.GE.AND P3, PT, R16, R118, PT ;  /* 0x000000761000720c */ /* 0x000fe20003f66270 */
[----:B----4-:R-:W-:Y:S01]  /*11ae0*/  FFMA.FTZ R96, R0, R17, R96 ;  /* 0x0000001100607223 */ /* 0x010fe20000010060 */
[----:B------:R-:W-:Y:S01]  /*11af0*/  ISETP.GE.AND P0, PT, R16, R119, PT ;  /* 0x000000771000720c */ /* 0x000fe20003f06270 */
[----:B------:R-:W-:Y:S01]  /*11b00*/  FFMA.FTZ R98, R0, R17, R98 ;  /* 0x0000001100627223 */ /* 0x000fe20000010062 */
[----:B------:R-:W-:Y:S01]  /*11b10*/  IADD3 R16, R3, 0x59, RZ ;  /* 0x0000005903107810 */ /* 0x000fe20007ffe0ff */
[----:B------:R-:W-:-:S04]  /*11b20*/  DEPBAR.LE SB0, 0x0 ;  /* 0x000080000000791a */ /* 0x000fc80000000000 */
[----:B------:R-:W-:Y:S01]  /*11b30*/  IADD3 R18, R3, 0x58, RZ ;  /* 0x0000005803127810 */ /* 0x000fe20007ffe0ff */
[----:B------:R-:W2:Y:S01]  /*11b40*/  I2F R20, R16 ;  /* 0x0000001000147306 */ /* 0x000ea20000201400 */
[----:B------:R-:W-:Y:S02]  /*11b50*/  FSEL R123, R97, -INF , !P3 ;  /* 0xff800000617b7808 */ /* 0x000fe40005800000 */
[----:B------:R-:W-:Y:S02]  /*11b60*/  FSEL R122, R99, -INF , !P0 ;  /* 0xff800000637a7808 */ /* 0x000fe40004000000 */
[C---:B------:R-:W-:Y:S02]  /*11b70*/  ISETP.GE.AND P3, PT, R16.reuse, R118, PT ;  /* 0x000000761000720c */ /* 0x040fe40003f66270 */
[----:B------:R-:W-:Y:S01]  /*11b80*/  ISETP.GE.AND P0, PT, R16, R119, PT ;  /* 0x000000771000720c */ /* 0x000fe20003f06270 */
[----:B------:R-:W3:Y:S01]  /*11b90*/  I2F R25, R18 ;  /* 0x0000001200197306 */ /* 0x000ee20000201400 */
[----:B------:R-:W-:-:S02]  /*11ba0*/  FSEL R125, R96, -INF , !P2 ;  /* 0xff800000607d7808 */ /* 0x000fc40005000000 */
[----:B------:R-:W-:Y:S02]  /*11bb0*/  FSEL R124, R98, -INF , !P1 ;  /* 0xff800000627c7808 */ /* 0x000fe40004800000 */
[C---:B------:R-:W-:Y:S02]  /*11bc0*/  ISETP.GE.AND P2, PT, R18.reuse, R118, PT ;  /* 0x000000761200720c */ /* 0x040fe40003f46270 */
[----:B------:R-:W-:Y:S01]  /*11bd0*/  ISETP.GE.AND P1, PT, R18, R119, PT ;  /* 0x000000771200720c */ /* 0x000fe20003f26270 */
[CC--:B--2---:R-:W-:Y:S01]  /*11be0*/  FFMA.FTZ R67, R0.reuse, R20.reuse, R93 ;  /* 0x0000001400437223 */ /* 0x0c4fe2000001005d */
[C---:B------:R-:W-:Y:S01]  /*11bf0*/  IADD3 R16, R3.reuse, 0x61, RZ ;  /* 0x0000006103107810 */ /* 0x040fe20007ffe0ff */
[----:B------:R-:W-:Y:S01]  /*11c00*/  FFMA.FTZ R66, R0, R20, R95 ;  /* 0x0000001400427223 */ /* 0x000fe2000001005f */
[----:B------:R-:W-:Y:S02]  /*11c10*/  IADD3 R19, R3, 0x60, RZ ;  /* 0x0000006003137810 */ /* 0x000fe40007ffe0ff */
[----:B------:R-:W2:Y:S01]  /*11c20*/  I2F R18, R16 ;  /* 0x0000001000127306 */ /* 0x000ea20000201400 */
[----:B------:R-:W-:-:S02]  /*11c30*/  FSEL R67, R67, -INF , !P3 ;  /* 0xff80000043437808 */ /* 0x000fc40005800000 */
[----:B------:R-:W-:Y:S01]  /*11c40*/  FSEL R66, R66, -INF , !P0 ;  /* 0xff80000042427808 */ /* 0x000fe20004000000 */
[-C--:B---3--:R-:W-:Y:S01]  /*11c50*/  FFMA.FTZ R92, R0, R25.reuse, R92 ;  /* 0x00000019005c7223 */ /* 0x088fe2000001005c */
[----:B------:R-:W-:Y:S01]  /*11c60*/  ISETP.GE.AND P3, PT, R16, R118, PT ;  /* 0x000000761000720c */ /* 0x000fe20003f66270 */
[----:B------:R-:W-:Y:S01]  /*11c70*/  FFMA.FTZ R94, R0, R25, R94 ;  /* 0x00000019005e7223 */ /* 0x000fe2000001005e */
[----:B------:R-:W-:Y:S01]  /*11c80*/  ISETP.GE.AND P0, PT, R16, R119, PT ;  /* 0x000000771000720c */ /* 0x000fe20003f06270 */
[----:B------:R-:W3:Y:S01]  /*11c90*/  I2F R17, R19 ;  /* 0x0000001300117306 */ /* 0x000ee20000201400 */
[C---:B-1----:R-:W-:Y:S01]  /*11ca0*/  HMMA.16816.F32 R80, R8.reuse, R12, R80 ;  /* 0x0000000c0850723c */ /* 0x042fe20000001850 */
[C---:B------:R-:W-:Y:S02]  /*11cb0*/  IADD3 R20, R3.reuse, 0x68, RZ ;  /* 0x0000006803147810 */ /* 0x040fe40007ffe0ff */
[----:B------:R-:W-:Y:S02]  /*11cc0*/  FSEL R121, R92, -INF , !P2 ;  /* 0xff8000005c797808 */ /* 0x000fe40005000000 */
[----:B------:R-:W-:Y:S01]  /*11cd0*/  FSEL R120, R94, -INF , !P1 ;  /* 0xff8000005e787808 */ /* 0x000fe20004800000 */
[C---:B--2---:R-:W-:Y:S01]  /*11ce0*/  FFMA.FTZ R26, R0.reuse, R18, R91 ;  /* 0x00000012001a7223 */ /* 0x044fe2000001005b */
[----:B------:R-:W-:Y:S01]  /*11cf0*/  IADD3 R16, R3, 0x69, RZ ;  /* 0x0000006903107810 */ /* 0x000fe20007ffe0ff */
[----:B------:R-:W-:Y:S01]  /*11d00*/  HMMA.16816.F32 R76, R8, R14, R76 ;  /* 0x0000000e084c723c */ /* 0x000fe2000000184c */
[----:B------:R-:W-:Y:S01]  /*11d10*/  ISETP.GE.AND P2, PT, R19, R118, PT ;  /* 0x000000761300720c */ /* 0x000fe20003f46270 */
[----:B------:R-:W-:Y:S01]  /*11d20*/  FFMA.FTZ R25, R0, R18, R89 ;  /* 0x0000001200197223 */ /* 0x000fe20000010059 */
[----:B------:R-:W-:Y:S01]  /*11d30*/  FSEL R26, R26, -INF , !P0 ;  /* 0xff8000001a1a7808 */ /* 0x000fe20004000000 */
[----:B------:R1:W2:Y:S01]  /*11d40*/  I2F R12, R16 ;  /* 0x00000010000c7306 */ /* 0x0002a20000201400 */
[----:B------:R-:W-:Y:S01]  /*11d50*/  ISETP.GE.AND P4, PT, R16, R118, PT ;  /* 0x000000761000720c */ /* 0x000fe20003f86270 */
[----:B---3--:R-:W-:Y:S01]  /*11d60*/  FFMA.FTZ R27, R0, R17, R88 ;  /* 0x00000011001b7223 */ /* 0x008fe20000010058 */
[----:B------:R-:W-:Y:S01]  /*11d70*/  ISETP.GE.AND P0, PT, R16, R119, PT ;  /* 0x000000771000720c */ /* 0x000fe20003f06270 */
[----:B------:R-:W-:Y:S01]  /*11d80*/  FFMA.FTZ R46, R0, R17, R90 ;  /* 0x00000011002e7223 */ /* 0x000fe2000001005a */
[----:B------:R-:W-:-:S02]  /*11d90*/  IADD3 R17, R3, 0x70, RZ ;  /* 0x0000007003117810 */ /* 0x000fc40007ffe0ff */
[----:B------:R-:W-:Y:S02]  /*11da0*/  ISETP.GE.AND P1, PT, R19, R119, PT ;  /* 0x000000771300720c */ /* 0x000fe40003f26270 */
[----:B------:R-:W3:Y:S01]  /*11db0*/  I2F R13, R17 ;  /* 0x00000011000d7306 */ /* 0x000ee20000201400 */
[----:B------:R-:W-:Y:S02]  /*11dc0*/  IADD3 R8, R3, 0x78, RZ ;  /* 0x0000007803087810 */ /* 0x000fe40007ffe0ff */
[----:B------:R-:W-:Y:S02]  /*11dd0*/  FSEL R25, R25, -INF , !P3 ;  /* 0xff80000019197808 */ /* 0x000fe40005800000 */
[----:B------:R-:W-:Y:S02]  /*11de0*/  ISETP.GE.AND P3, PT, R17, R118, PT ;  /* 0x000000761100720c */ /* 0x000fe40003f66270 */
[----:B-1----:R-:W-:Y:S01]  /*11df0*/  IADD3 R16, R3, 0x71, RZ ;  /* 0x0000007103107810 */ /* 0x002fe20007ffe0ff */
[----:B------:R-:W1:Y:S01]  /*11e00*/  I2F R19, R20 ;  /* 0x0000001400137306 */ /* 0x000e620000201400 */
[CC--:B--2---:R-:W-:Y:S01]  /*11e10*/  FFMA.FTZ R42, R0.reuse, R12.reuse, R87 ;  /* 0x0000000c002a7223 */ /* 0x0c4fe20000010057 */
[----:B------:R-:W-:Y:S01]  /*11e20*/  FSEL R27, R27, -INF , !P2 ;  /* 0xff8000001b1b7808 */ /* 0x000fe20005000000 */
[----:B------:R-:W-:Y:S01]  /*11e30*/  FFMA.FTZ R51, R0, R12, R85 ;  /* 0x0000000c00337223 */ /* 0x000fe20000010055 */
[----:B------:R-:W-:-:S02]  /*11e40*/  ISETP.GE.AND P2, PT, R20, R118, PT ;  /* 0x000000761400720c */ /* 0x000fc40003f46270 */
[----:B------:R-:W-:Y:S02]  /*11e50*/  FSEL R42, R42, -INF , !P0 ;  /* 0xff8000002a2a7808 */ /* 0x000fe40004000000 */
[----:B------:R-:W2:Y:S01]  /*11e60*/  I2F R9, R16 ;  /* 0x0000001000097306 */ /* 0x000ea20000201400 */
[CC--:B---3--:R-:W-:Y:S01]  /*11e70*/  FFMA.FTZ R43, R0.reuse, R13.reuse, R80 ;  /* 0x0000000d002b7223 */ /* 0x0c8fe20000010050 */
[----:B------:R-:W-:Y:S01]  /*11e80*/  FSEL R51, R51, -INF , !P4 ;  /* 0xff80000033337808 */ /* 0x000fe20006000000 */
[----:B------:R-:W-:Y:S01]  /*11e90*/  FFMA.FTZ R40, R0, R13, R82 ;  /* 0x0000000d00287223 */ /* 0x000fe20000010052 */
[----:B------:R-:W-:Y:S02]  /*11ea0*/  ISETP.GE.AND P0, PT, R8, R119, PT ;  /* 0x000000770800720c */ /* 0x000fe40003f06270 */
[----:B------:R-:W-:Y:S02]  /*11eb0*/  FSEL R43, R43, -INF , !P3 ;  /* 0xff8000002b2b7808 */ /* 0x000fe40005800000 */
[----:B------:R3:W4:Y:S01]  /*11ec0*/  I2F R11, R8 ;  /* 0x00000008000b7306 */ /* 0x0007220000201400 */
[-C--:B-1----:R-:W-:Y:S01]  /*11ed0*/  FFMA.FTZ R55, R0, R19.reuse, R84 ;  /* 0x0000001300377223 */ /* 0x082fe20000010054 */
[-C--:B------:R-:W-:Y:S01]  /*11ee0*/  ISETP.GE.AND P3, PT, R8, R118.reuse, PT ;  /* 0x000000760800720c */ /* 0x080fe20003f66270 */
[----:B------:R-:W-:Y:S01]  /*11ef0*/  FFMA.FTZ R24, R0, R19, R86 ;  /* 0x0000001300187223 */ /* 0x000fe20000010056 */
[----:B------:R-:W-:-:S02]  /*11f00*/  ISETP.GE.AND P4, PT, R16, R118, PT ;  /* 0x000000761000720c */ /* 0x000fc40003f86270 */
[----:B------:R-:W-:Y:S01]  /*11f10*/  FSEL R55, R55, -INF , !P2 ;  /* 0xff80000037377808 */ /* 0x000fe20005000000 */
[CC--:B--2---:R-:W-:Y:S01]  /*11f20*/  FFMA.FTZ R41, R0.reuse, R9.reuse, R81 ;  /* 0x0000000900297223 */ /* 0x0c4fe20000010051 */
[----:B------:R-:W-:Y:S01]  /*11f30*/  BAR.SYNC.DEFER_BLOCKING 0x0 ;  /* 0x0000000000007b1d */ /* 0x000fe20000010000 */
[----:B------:R-:W-:Y:S01]  /*11f40*/  FFMA.FTZ R38, R0, R9, R83 ;  /* 0x0000000900267223 */ /* 0x000fe20000010053 */
[----:B------:R-:W-:Y:S02]  /*11f50*/  ISETP.GE.AND P2, PT, R17, R119, PT ;  /* 0x000000771100720c */ /* 0x000fe40003f46270 */
[----:B------:R-:W-:Y:S02]  /*11f60*/  FSEL R46, R46, -INF , !P1 ;  /* 0xff8000002e2e7808 */ /* 0x000fe40004800000 */
[----:B------:R-:W1:Y:S01]  /*11f70*/  I2F R9, R3 ;  /* 0x0000000300097306 */ /* 0x000e620000201400 */
[----:B---3--:R-:W-:Y:S01]  /*11f80*/  IADD3 R8, R3, 0x79, RZ ;  /* 0x0000007903087810 */ /* 0x008fe20007ffe0ff */
[CC--:B----4-:R-:W-:Y:S01]  /*11f90*/  FFMA.FTZ R34, R0.reuse, R11.reuse, R78 ;  /* 0x0000000b00227223 */ /* 0x0d0fe2000001004e */
[----:B------:R-:W-:Y:S01]  /*11fa0*/  FSEL R41, R41, -INF , !P4 ;  /* 0xff80000029297808 */ /* 0x000fe20006000000 */
[----:B------:R-:W-:Y:S01]  /*11fb0*/  FFMA.FTZ R39, R0, R11, R76 ;  /* 0x0000000b00277223 */ /* 0x000fe2000001004c */
[----:B------:R-:W-:-:S02]  /*11fc0*/  ISETP.GE.AND P1, PT, R20, R119, PT ;  /* 0x000000771400720c */ /* 0x000fc40003f26270 */
[-C--:B------:R-:W-:Y:S01]  /*11fd0*/  ISETP.GE.AND P4, PT, R3, R118.reuse, PT ;  /* 0x000000760300720c */ /* 0x080fe20003f86270 */
[----:B------:R-:W2:Y:S01]  /*11fe0*/  I2F R10, R8 ;  /* 0x00000008000a7306 */ /* 0x000ea20000201400 */
[----:B------:R-:W-:Y:S02]  /*11ff0*/  FSEL R40, R40, -INF , !P2 ;  /* 0xff80000028287808 */ /* 0x000fe40005000000 */
[----:B------:R-:W-:Y:S02]  /*12000*/  FSEL R34, R34, -INF , !P0 ;  /* 0xff80000022227808 */ /* 0x000fe40004000000 */
[C---:B------:R-:W-:Y:S02]  /*12010*/  ISETP.GE.AND P2, PT, R8.reuse, R118, PT ;  /* 0x000000760800720c */ /* 0x040fe40003f46270 */
[----:B------:R-:W-:Y:S01]  /*12020*/  ISETP.GE.AND P0, PT, R8, R119, PT ;  /* 0x000000770800720c */ /* 0x000fe20003f06270 */
[-C--:B-1----:R-:W-:Y:S01]  /*12030*/  FFMA.FTZ R60, R0, R9.reuse, R60 ;  /* 0x00000009003c7223 */ /* 0x082fe2000001003c */
[----:B------:R-:W-:Y:S01]  /*12040*/  FSEL R24, R24, -INF , !P1 ;  /* 0xff80000018187808 */ /* 0x000fe20004800000 */
[----:B------:R-:W-:Y:S01]  /*12050*/  FFMA.FTZ R62, R0, R9, R62 ;  /* 0x00000009003e7223 */ /* 0x000fe2000001003e */
[----:B------:R-:W-:-:S02]  /*12060*/  ISETP.GE.AND P1, PT, R16, R119, PT ;  /* 0x000000771000720c */ /* 0x000fc40003f26270 */
[----:B------:R-:W-:Y:S02]  /*12070*/  SHF.R.S32.HI R11, RZ, 0x1f, R54 ;  /* 0x0000001fff0b7819 */ /* 0x000fe40000011436 */
[----:B------:R-:W-:Y:S01]  /*12080*/  FSEL R38, R38, -INF , !P1 ;  /* 0xff80000026267808 */ /* 0x000fe20004800000 */
[-C--:B--2---:R-:W-:Y:S01]  /*12090*/  FFMA.FTZ R44, R0, R10.reuse, R77 ;  /* 0x0000000a002c7223 */ /* 0x084fe2000001004d */
[----:B------:R-:W-:Y:S01]  /*120a0*/  FSEL R8, R60, -INF , !P4 ;  /* 0xff8000003c087808 */ /* 0x000fe20006000000 */
[----:B------:R-:W-:Y:S01]  /*120b0*/  FFMA.FTZ R32, R0, R10, R79 ;  /* 0x0000000a00207223 */ /* 0x000fe2000001004f */
[----:B------:R-:W-:Y:S02]  /*120c0*/  ISETP.GT.AND P4, PT, R155, R146, PT ;  /* 0x000000929b00720c */ /* 0x000fe40003f84270 */
[----:B------:R-:W-:Y:S02]  /*120d0*/  ISETP.GE.AND P1, PT, R3, R119, PT ;  /* 0x000000770300720c */ /* 0x000fe40003f26270 */
[----:B------:R-:W-:-:S02]  /*120e0*/  LEA.HI R3, R11, R54, RZ, 0x2 ;  /* 0x000000360b037211 */ /* 0x000fc400078f10ff */
[----:B------:R-:W-:Y:S02]  /*120f0*/  FSEL R39, R39, -INF , !P3 ;  /* 0xff80000027277808 */ /* 0x000fe40005800000 */
[----:B------:R-:W-:Y:S02]  /*12100*/  LOP3.LUT R3, R3, 0xfffffffc, RZ, 0xc0, !PT ;  /* 0xfffffffc03037812 */ /* 0x000fe400078ec0ff */
[----:B------:R-:W-:Y:S02]  /*12110*/  FSEL R6, R62, -INF , !P1 ;  /* 0xff8000003e067808 */ /* 0x000fe40004800000 */
[----:B------:R-:W-:Y:S01]  /*12120*/  FSEL R44, R44, -INF , !P2 ;  /* 0xff8000002c2c7808 */ /* 0x000fe20005000000 */
[----:B------:R-:W-:Y:S01]  /*12130*/  IMAD.IADD R161, R54, 0x1, -R3 ;  /* 0x0000000136a17824 */ /* 0x000fe200078e0a03 */
        /* <DEDUP_REMOVED lines=58> */
[----:B------:R-:W-:-:S04]  /*124e0*/  IMAD.WIDE.U32 R10, R10, c[0x0][0x180], R12 ;  /* 0x000060000a0a7a25 */ /* 0x000fc800078e000c */
[----:B------:R-:W-:Y:S01]  /*124f0*/  IMAD.MOV.U32 R9, RZ, RZ, R10 ;  /* 0x000000ffff097224 */ /* 0x000fe200078e000a */
[----:B------:R-:W-:Y:S01]  /*12500*/  IADD3 R2, R11, R3, RZ ;  /* 0x000000030b027210 */ /* 0x000fe20007ffe0ff */
[----:B------:R-:W-:Y:S05]  /*12510*/  BRA `(.L_x_3101) ;  /* 0x0000003000007947 */ /* 0x000fea0003800000 */
.L_x_3100:
[----:B------:R-:W-:-:S05]  /*12520*/  IMAD.MOV.U32 R9, RZ, RZ, c[0x0][0x198] ;  /* 0x00006600ff097624 */ /* 0x000fca00078e00ff */
[----:B------:R-:W-:-:S04]  /*12530*/  LEA R9, -R9, RZ, 0x7 ;  /* 0x000000ff09097211 */ /* 0x000fc800078e39ff */
[----:B------:R-:W-:Y:S02]  /*12540*/  SHF.R.S32.HI R2, RZ, 0x1f, R9 ;  /* 0x0000001fff027819 */ /* 0x000fe40000011409 */
.L_x_3101:
        /* <DEDUP_REMOVED lines=114> */
.L_x_3099:
        /* <DEDUP_REMOVED lines=149> */
[----:B-1----:R-:W-:Y:S01]  /*135c0*/  F2FP.PACK_AB R8, R56, R47 ;  /* 0x0000002f3808723e */ /* 0x002fe200000000ff */
[----:B------:R-:W-:-:S02]  /*135d0*/  FFMA.FTZ R121, R122, c[0x0][0x23c], -R35 ;  /* 0x00008f007a797a23 */ /* 0x000fc40000010823 */
[--C-:B------:R-:W-:Y:S02]  /*135e0*/  FFMA.FTZ R125, R120, c[0x0][0x23c], -R35.reuse ;  /* 0x00008f00787d7a23 */ /* 0x100fe40000010823 */
[C---:B--2---:R-:W-:Y:S01]  /*135f0*/  HMMA.16816.F32 R68, R100.reuse, R72, RZ ;  /* 0x000000486444723c */ /* 0x044fe200000018ff */
[----:B------:R-:W-:Y:S01]  /*13600*/  FFMA.FTZ R66, R66, c[0x0][0x23c], -R35 ;  /* 0x00008f0042427a23 */ /* 0x000fe20000010823 */
[----:B------:R-:W-:Y:S01]  /*13610*/  MUFU.EX2 R50, R50 ;  /* 0x0000003200327308 */ /* 0x000fe20000000800 */
[----:B------:R-:W-:Y:S02]  /*13620*/  FADD.FTZ R134, R134, R133 ;  /* 0x0000008586867221 */ /* 0x000fe40000010000 */
[----:B------:R-:W-:Y:S02]  /*13630*/  FADD.FTZ R131, R131, R130 ;  /* 0x0000008283837221 */ /* 0x000fe40000010000 */
[----:B------:R-:W-:Y:S01]  /*13640*/  FADD.FTZ R127, R127, R134 ;  /* 0x000000867f7f7221 */ /* 0x000fe20000010000 */
[----:B------:R-:W-:Y:S01]  /*13650*/  HMMA.16816.F32 R72, R100, R74, RZ ;  /* 0x0000004a6448723c */ /* 0x000fe200000018ff */
[----:B------:R-:W-:Y:S01]  /*13660*/  FFMA.FTZ R122, R55, c[0x0][0x23c], -R48 ;  /* 0x00008f00377a7a23 */ /* 0x000fe20000010830 */
[----:B------:R-:W1:Y:S01]  /*13670*/  MUFU.EX2 R49, R49 ;  /* 0x0000003100317308 */ /* 0x000e620000000800 */
[----:B---3--:R-:W-:Y:S01]  /*13680*/  F2FP.PACK_AB R10, R37, R54 ;  /* 0x00000036250a723e */ /* 0x008fe200000000ff */
[----:B------:R-:W-:-:S02]  /*13690*/  FADD.FTZ R126, R126, R127 ;  /* 0x0000007f7e7e7221 */ /* 0x000fc40000010000 */
[--C-:B------:R-:W-:Y:S02]  /*136a0*/  FFMA.FTZ R127, R27, c[0x0][0x23c], -R48.reuse ;  /* 0x00008f001b7f7a23 */ /* 0x100fe40000010830 */
[C---:B------:R-:W-:Y:S01]  /*136b0*/  HMMA.16816.F32 R112, R100.reuse, R108, RZ ;  /* 0x0000006c6470723c */ /* 0x040fe200000018ff */
[--C-:B------:R-:W-:Y:S01]  /*136c0*/  FFMA.FTZ R120, R25, c[0x0][0x23c], -R48.reuse ;  /* 0x00008f0019787a23 */ /* 0x100fe20000010830 */
[----:B------:R-:W-:Y:S01]  /*136d0*/  MUFU.EX2 R45, R45 ;  /* 0x0000002d002d7308 */ /* 0x000fe20000000800 */
[----:B------:R-:W-:Y:S02]  /*136e0*/  FFMA.FTZ R51, R51, c[0x0][0x23c], -R48 ;  /* 0x00008f0033337a23 */ /* 0x000fe40000010830 */
[--C-:B------:R-:W-:Y:S02]  /*136f0*/  FFMA.FTZ R46, R46, c[0x0][0x23c], -R35.reuse ;  /* 0x00008f002e2e7a23 */ /* 0x100fe40000010823 */
[--C-:B------:R-:W-:Y:S01]  /*13700*/  FFMA.FTZ R55, R26, c[0x0][0x23c], -R35.reuse ;  /* 0x00008f001a377a23 */ /* 0x100fe20000010823 */
[----:B------:R-:W-:Y:S01]  /*13710*/  HMMA.16816.F32 R84, R100, R88, RZ ;  /* 0x000000586454723c */ /* 0x000fe200000018ff */
[----:B------:R-:W-:Y:S01]  /*13720*/  FFMA.FTZ R42, R42, c[0x0][0x23c], -R35 ;  /* 0x00008f002a2a7a23 */ /* 0x000fe20000010823 */
[----:B------:R-:W2:Y:S01]  /*13730*/  MUFU.EX2 R36, R36 ;  /* 0x0000002400247308 */ /* 0x000ea20000000800 */
[----:B-1----:R-:W-:Y:S01]  /*13740*/  F2FP.PACK_AB R9, R49, R50 ;  /* 0x000000323109723e */ /* 0x002fe200000000ff */
[----:B------:R-:W-:-:S02]  /*13750*/  FADD.FTZ R132, R132, R131 ;  /* 0x0000008384847221 */ /* 0x000fc40000010000 */
[----:B------:R-:W-:Y:S02]  /*13760*/  FADD.FTZ R47, R47, R126 ;  /* 0x0000007e2f2f7221 */ /* 0x000fe40000010000 */
[----:B------:R-:W-:Y:S01]  /*13770*/  HMMA.16816.F32 R92, R100, R96, RZ ;  /* 0x00000060645c723c */ /* 0x000fe200000018ff */
[--C-:B------:R-:W-:Y:S01]  /*13780*/  FFMA.FTZ R40, R40, c[0x0][0x23c], -R35.reuse ;  /* 0x00008f0028287a23 */ /* 0x100fe20000010823 */
[----:B------:R-:W-:Y:S01]  /*13790*/  MUFU.EX2 R33, R33 ;  /* 0x0000002100217308 */ /* 0x000fe20000000800 */
[--C-:B------:R-:W-:Y:S02]  /*137a0*/  FFMA.FTZ R38, R38, c[0x0][0x23c], -R35.reuse ;  /* 0x00008f0026267a23 */ /* 0x100fe40000010823 */
[----:B------:R-:W-:-:S03]  /*137b0*/  FFMA.FTZ R34, R34, c[0x0][0x23c], -R35 ;  /* 0x00008f0022227a23 */ /* 0x000fc60000010823 */
        /* <DEDUP_REMOVED lines=155> */
[----:B------:R5:W2:Y:S01]  /*14170*/  MUFU.EX2 R57, R10 ;  /* 0x0000000a00397308 */ /* 0x000aa20000000800 */
[----:B------:R-:W-:Y:S02]  /*14180*/  FFMA.FTZ R35, R32, c[0x0][0x23c], -R35 ;  /* 0x00008f0020237a23 */ /* 0x000fe40000010823 */
[----:B------:R-:W-:Y:S02]  /*14190*/  FADD.FTZ R8, R50, R9 ;  /* 0x0000000932087221 */ /* 0x000fe40000010000 */
[----:B------:R-:W-:Y:S02]  /*141a0*/  FADD.FTZ R9, R56, R47 ;  /* 0x0000002f38097221 */ /* 0x000fe40000010000 */
[----:B------:R-:W-:Y:S01]  /*141b0*/  FADD.FTZ R8, R49, R8 ;  /* 0x0000000831087221 */ /* 0x000fe20000010000 */
[----:B------:R-:W-:Y:S01]  /*141c0*/  MUFU.EX2 R32, R34 ;  /* 0x0000002200207308 */ /* 0x000fe20000000800 */
[----:B------:R-:W-:Y:S01]  /*141d0*/  FADD.FTZ R54, R54, R9 ;  /* 0x0000000936367221 */ /* 0x000fe20000010000 */
[----:B-1----:R-:W-:Y:S01]  /*141e0*/  F2FP.PACK_AB R9, R55, R46 ;  /* 0x0000002e3709723e */ /* 0x002fe200000000ff */
[----:B------:R-:W-:Y:S01]  /*141f0*/  FADD.FTZ R45, R45, R8 ;  /* 0x000000082d2d7221 */ /* 0x000fe20000010000 */
[----:B------:R-:W-:Y:S01]  /*14200*/  F2FP.PACK_AB R8, R120, R127 ;  /* 0x0000007f7808723e */ /* 0x000fe200000000ff */
[----:B------:R-:W-:-:S02]  /*14210*/  FADD.FTZ R54, R37, R54 ;  /* 0x0000003625367221 */ /* 0x000fc40000010000 */
[----:B------:R-:W-:Y:S01]  /*14220*/  FADD.FTZ R36, R36, R45 ;  /* 0x0000002d24247221 */ /* 0x000fe20000010000 */
[----:B-----5:R-:W-:Y:S01]  /*14230*/  F2FP.PACK_AB R10, R51, R122 ;  /* 0x0000007a330a723e */ /* 0x020fe200000000ff */
[----:B------:R-:W-:Y:S01]  /*14240*/  FADD.FTZ R33, R33, R54 ;  /* 0x0000003621217221 */ /* 0x000fe20000010000 */
[----:B--2---:R-:W-:Y:S01]  /*14250*/  F2FP.PACK_AB R11, R42, R57 ;  /* 0x000000392a0b723e */ /* 0x004fe200000000ff */
[----:B------:R-:W-:Y:S01]  /*14260*/  FADD.FTZ R31, R31, R36 ;  /* 0x000000241f1f7221 */ /* 0x000fe20000010000 */
[----:B------:R-:W-:Y:S01]  /*14270*/  MUFU.EX2 R35, R35 ;  /* 0x0000002300237308 */ /* 0x000fe20000000800 */
[----:B------:R-:W-:Y:S02]  /*14280*/  FADD.FTZ R30, R30, R33 ;  /* 0x000000211e1e7221 */ /* 0x000fe40000010000 */
[----:B------:R-:W-:Y:S02]  /*14290*/  FADD.FTZ R28, R28, R31 ;  /* 0x0000001f1c1c7221 */ /* 0x000fe40000010000 */
[----:B------:R-:W-:Y:S01]  /*142a0*/  HMMA.16816.F32 R112, R8, R12, R112 ;  /* 0x0000000c0870723c */ /* 0x000fe20000001870 */
        /* <DEDUP_REMOVED lines=8> */
[----:B------:R-:W-:-:S02]  /*14330*/  FFMA.FTZ R50, R43, c[0x0][0x23c], -R48 ;  /* 0x00008f002b327a23 */ /* 0x000fc40000010830 */
[C---:B---3--:R-:W-:Y:S01]  /*14340*/  HMMA.16816.F32 R76, R8.reuse, R16, R76 ;  /* 0x00000010084c723c */ /* 0x048fe2000000184c */
[--C-:B------:R-:W-:Y:S02]  /*14350*/  FFMA.FTZ R43, R41, c[0x0][0x23c], -R48.reuse ;  /* 0x00008f00292b7a23 */ /* 0x100fe40000010830 */
[----:B------:R-:W-:Y:S02]  /*14360*/  FFMA.FTZ R41, R44, c[0x0][0x23c], -R48 ;  /* 0x00008f002c297a23 */ /* 0x000fe40000010830 */
[----:B------:R-:W-:Y:S01]  /*14370*/  FADD.FTZ R63, R63, R64 ;  /* 0x000000403f3f7221 */ /* 0x000fe20000010000 */
[----:B------:R-:W-:Y:S01]  /*14380*/  MUFU.EX2 R44, R50 ;  /* 0x00000032002c7308 */ /* 0x000fe20000000800 */
[----:B------:R-:W-:Y:S01]  /*14390*/  FADD.FTZ R60, R60, R65 ;  /* 0x000000413c3c7221 */ /* 0x000fe20000010000 */
[----:B------:R-:W-:Y:S01]  /*143a0*/  HMMA.16816.F32 R80, R8, R18, R80 ;  /* 0x000000120850723c */ /* 0x000fe20000001850 */
[----:B------:R-:W2:Y:S01]  /*143b0*/  LDSM.16.MT88.4 R16, [R140+0xe800] ;  /* 0x00e800008c10783b */ /* 0x000ea20000004200 */
[----:B------:R-:W-:-:S02]  /*143c0*/  FFMA.FTZ R47, R39, c[0x0][0x23c], -R48 ;  /* 0x00008f00272f7a23 */ /* 0x000fc40000010830 */
[----:B------:R-:W-:Y:S02]  /*143d0*/  FADD.FTZ R62, R62, R63 ;  /* 0x0000003f3e3e7221 */ /* 0x000fe40000010000 */
[----:B------:R-:W3:Y:S01]  /*143e0*/  MUFU.EX2 R39, R43 ;  /* 0x0000002b00277308 */ /* 0x000ee20000000800 */
[----:B------:R-:W-:Y:S01]  /*143f0*/  FADD.FTZ R61, R61, R60 ;  /* 0x0000003c3d3d7221 */ /* 0x000fe20000010000 */
[C---:B------:R-:W-:Y:S01]  /*14400*/  HMMA.16816.F32 R84, R8.reuse, R20, R84 ;  /* 0x000000140854723c */ /* 0x040fe20000001854 */
[----:B------:R-:W-:Y:S02]  /*14410*/  FADD.FTZ R62, R59, R62 ;  /* 0x0000003e3b3e7221 */ /* 0x000fe40000010000 */
[----:B------:R-:W-:Y:S02]  /*14420*/  FADD.FTZ R61, R58, R61 ;  /* 0x0000003d3a3d7221 */ /* 0x000fe40000010000 */
[----:B------:R-:W-:Y:S01]  /*14430*/  FADD.FTZ R167, R167, R62 ;  /* 0x0000003ea7a77221 */ /* 0x000fe20000010000 */
[----:B------:R-:W-:Y:S01]  /*14440*/  MUFU.EX2 R48, R47 ;  /* 0x0000002f00307308 */ /* 0x000fe20000000800 */
[----:B------:R-:W-:Y:S01]  /*14450*/  FADD.FTZ R168, R168, R61 ;  /* 0x0000003da8a87221 */ /* 0x000fe20000010000 */
[----:B------:R-:W-:Y:S01]  /*14460*/  HMMA.16816.F32 R88, R8, R22, R88 ;  /* 0x000000160858723c */ /* 0x000fe20000001858 */
[----:B------:R-:W-:Y:S01]  /*14470*/  LDSM.16.MT88.4 R20, [R142+0xcc00] ;  /* 0x00cc00008e14783b */ /* 0x000fe20000004200 */
[----:B------:R-:W-:-:S02]  /*14480*/  FADD.FTZ R166, R166, R167 ;  /* 0x000000a7a6a67221 */ /* 0x000fc40000010000 */
[----:B------:R-:W-:Y:S02]  /*14490*/  FADD.FTZ R137, R137, R168 ;  /* 0x000000a889897221 */ /* 0x000fe40000010000 */
[----:B------:R-:W-:Y:S01]  /*144a0*/  MUFU.EX2 R41, R41 ;  /* 0x0000002900297308 */ /* 0x000fe20000000800 */
[----:B------:R-:W-:Y:S01]  /*144b0*/  FADD.FTZ R139, R139, R166 ;  /* 0x000000a68b8b7221 */ /* 0x000fe20000010000 */
[C---:B----4-:R-:W-:Y:S01]  /*144c0*/  HMMA.16816.F32 R68, R8.reuse, R24, R68 ;  /* 0x000000180844723c */ /* 0x050fe20000001844 */
[----:B------:R-:W-:Y:S02]  /*144d0*/  FADD.FTZ R138, R138, R137 ;  /* 0x000000898a8a7221 */ /* 0x000fe40000010000 */
[----:B------:R-:W-:Y:S02]  /*144e0*/  FADD.FTZ R139, R136, R139 ;  /* 0x0000008b888b7221 */ /* 0x000fe40000010000 */
[----:B------:R-:W-:Y:S01]  /*144f0*/  FADD.FTZ R135, R135, R138 ;  /* 0x0000008a87877221 */ /* 0x000fe20000010000 */
[----:B------:R-:W4:Y:S01]  /*14500*/  MUFU.EX2 R43, R38 ;  /* 0x00000026002b7308 */ /* 0x000f220000000800 */
[----:B------:R-:W-:Y:S01]  /*14510*/  FADD.FTZ R172, R172, R139 ;  /* 0x0000008bacac7221 */ /* 0x000fe20000010000 */
        /* <DEDUP_REMOVED lines=11> */
[----:B------:R-:W5:Y:S01]  /*145d0*/  LDSM.16.MT88.4 R24, [R142+0xac00] ;  /* 0x00ac00008e18783b */ /* 0x000f620000004200 */
[----:B------:R-:W-:Y:S02]  /*145e0*/  FADD.FTZ R127, R127, R170 ;  /* 0x000000aa7f7f7221 */ /* 0x000fe40000010000 */
[----:B------:R-:W-:Y:S02]  /*145f0*/  FADD.FTZ R46, R46, R125 ;  /* 0x0000007d2e2e7221 */ /* 0x000fe40000010000 */
[----:B------:R-:W-:Y:S02]  /*14600*/  FADD.FTZ R127, R120, R127 ;  /* 0x0000007f787f7221 */ /* 0x000fe40000010000 */
[----:B--2---:R-:W-:Y:S01]  /*14610*/  HMMA.16816.F32 R104, R8, R16, R104 ;  /* 0x000000100868723c */ /* 0x004fe20000001868 */
[----:B------:R-:W-:Y:S02]  /*14620*/  FADD.FTZ R46, R55, R46 ;  /* 0x0000002e372e7221 */ /* 0x000fe40000010000 */
[----:B------:R-:W-:-:S02]  /*14630*/  FADD.FTZ R122, R122, R127 ;  /* 0x0000007f7a7a7221 */ /* 0x000fc40000010000 */
[----:B------:R-:W-:Y:S02]  /*14640*/  FADD.FTZ R57, R57, R46 ;  /* 0x0000002e39397221 */ /* 0x000fe40000010000 */
[----:B------:R-:W-:Y:S01]  /*14650*/  FADD.FTZ R51, R51, R122 ;  /* 0x0000007a33337221 */ /* 0x000fe20000010000 */
[----:B------:R-:W-:Y:S01]  /*14660*/  HMMA.16816.F32 R100, R8, R18, R100 ;  /* 0x000000120864723c */ /* 0x000fe20000001864 */
[----:B------:R-:W2:Y:S01]  /*14670*/  LDSM.16.MT88.4 R16, [R140+0xcc00] ;  /* 0x00cc00008c10783b */ /* 0x000ea20000004200 */
[----:B------:R-:W-:-:S05]  /*14680*/  FADD.FTZ R57, R42, R57 ;  /* 0x000000392a397221 */ /* 0x000fca0000010000 */
[----:B---3--:R-:W-:Y:S01]  /*14690*/  F2FP.PACK_AB R8, R39, R44 ;  /* 0x0000002c2708723e */ /* 0x008fe200000000ff */
[----:B------:R-:W-:Y:S01]  /*146a0*/  FADD.FTZ R44, R44, R51 ;  /* 0x000000332c2c7221 */ /* 0x000fe20000010000 */
[----:B----4-:R-:W-:Y:S01]  /*146b0*/  F2FP.PACK_AB R9, R43, R40 ;  /* 0x000000282b09723e */ /* 0x010fe200000000ff */
        /* <DEDUP_REMOVED lines=90> */
.L_x_3103:
[----:B------:R-:W-:-:S05]  /*14c60*/  IMAD.MOV.U32 R7, RZ, RZ, c[0x0][0x1a0] ;  /* 0x00006800ff077624 */ /* 0x000fca00078e00ff */
[----:B------:R-:W-:-:S04]  /*14c70*/  LEA R7, -R7, RZ, 0x7 ;  /* 0x000000ff07077211 */ /* 0x000fc800078e39ff */
[----:B------:R-:W-:Y:S02]  /*14c80*/  SHF.R.S32.HI R6, RZ, 0x1f, R7 ;  /* 0x0000001fff067819 */ /* 0x000fe40000011407 */
.L_x_3104:
        /* <DEDUP_REMOVED lines=111> */
[----:B-----5:R-:W-:Y:S04]  /*15380*/  LDSM.16.M88.4 R20, [R145] ;  /* 0x000000009114783b */ /* 0x020fe80000000200 */
[----:B---3--:R-:W4:Y:S04]  /*15390*/  LDSM.16.M88.4 R12, [R144+0x3000] ;  /* 0x00300000900c783b */ /* 0x008f280000000200 */
[----:B------:R-:W-:Y:S04]  /*153a0*/  LDSM.16.M88.4 R120, [R143] ;  /* 0x000000008f78783b */ /* 0x000fe80000000200 */
[----:B------:R-:W-:Y:S04]  /*153b0*/  LDSM.16.M88.4 R28, [R141+0x3000] ;  /* 0x003000008d1c783b */ /* 0x000fe80000000200 */
[----:B------:R-:W2:Y:S04]  /*153c0*/  LDSM.16.M88.4 R4, [R144+0x3400] ;  /* 0x003400009004783b */ /* 0x000ea80000000200 */
[----:B------:R-:W3:Y:S04]  /*153d0*/  LDSM.16.M88.4 R52, [R144+0x3c00] ;  /* 0x003c00009034783b */ /* 0x000ee80000000200 */
[----:B------:R-:W5:Y:S04]  /*153e0*/  LDSM.16.M88.4 R44, [R144+0x4000] ;  /* 0x00400000902c783b */ /* 0x000f680000000200 */
[----:B-1----:R-:W1:Y:S04]  /*153f0*/  LDSM.16.M88.4 R24, [R141+0x3400] ;  /* 0x003400008d18783b */ /* 0x002e680000000200 */
[----:B------:R-:W1:Y:S04]  /*15400*/  LDSM.16.M88.4 R60, [R144+0x3800] ;  /* 0x00380000903c783b */ /* 0x000e680000000200 */
[----:B------:R-:W1:Y:S04]  /*15410*/  LDSM.16.M88.4 R36, [R144+0x4400] ;  /* 0x004400009024783b */ /* 0x000e680000000200 */
[----:B------:R-:W-:Y:S01]  /*15420*/  LDSM.16.M88.4 R132, [R144+0x4c00] ;  /* 0x004c00009084783b */ /* 0x000fe20000000200 */
[C---:B----4-:R-:W-:Y:S03]  /*15430*/  HMMA.16816.F32 R16, R20.reuse, R12, RZ ;  /* 0x0000000c1410723c */ /* 0x050fe600000018ff */
        /* <DEDUP_REMOVED lines=11> */
[C---:B-----5:R-:W-:Y:S08]  /*154f0*/  HMMA.16816.F32 R48, R20.reuse, R44, RZ ;  /* 0x0000002c1430723c */ /* 0x060ff000000018ff */
        /* <DEDUP_REMOVED lines=19> */
[C---:B------:R-:W-:Y:S07]  /*15630*/  HMMA.16816.F32 R64, R120.reuse, R136, R64 ;  /* 0x000000887840723c */ /* 0x040fee0000001840 */
[----:B------:R-:W-:Y:S01]  /*15640*/  IMAD.SHL.U32 R137, R155, 0x80, RZ ;  /* 0x000000809b897824 */ /* 0x000fe200078e00ff */
        /* <DEDUP_REMOVED lines=95> */
[C---:B-1----:R-:W-:Y:S07]  /*15c40*/  HMMA.16816.F32 R40, R132.reuse, R128, R40 ;  /* 0x000000808428723c */ /* 0x042fee0000001828 */
[----:B------:R-:W-:Y:S01]  /*15c50*/  IMAD.MOV.U32 R128, RZ, RZ, R168 ;  /* 0x000000ffff807224 */ /* 0x000fe200078e00a8 */
[----:B------:R-:W-:Y:S01]  /*15c60*/  HMMA.16816.F32 R36, R132, R130, R36 ;  /* 0x000000828424723c */ /* 0x000fe20000001824 */
[----:B------:R-:W-:-:S07]  /*15c70*/  IMAD.MOV.U32 R129, RZ, RZ, R169 ;  /* 0x000000ffff817224 */ /* 0x000fce00078e00a9 */
        /* <DEDUP_REMOVED lines=8> */
[C---:B------:R-:W-:Y:S01]  /*15d00*/  LOP3.LUT R122, R137.reuse, R162, RZ, 0xfc, !PT ;  /* 0x000000a2897a7212 */ /* 0x040fe200078efcff */
[C---:B------:R-:W-:Y:S07]  /*15d10*/  HMMA.16816.F32 R24, R132.reuse, R120, R24 ;  /* 0x000000788418723c */ /* 0x040fee0000001818 */
[C---:B------:R-:W-:Y:S01]  /*15d20*/  IADD3 R120, R122.reuse, 0x9, RZ ;  /* 0x000000097a787810 */ /* 0x040fe20007ffe0ff */
[C---:B--2---:R-:W-:Y:S03]  /*15d30*/  HMMA.16816.F32 R28, R132.reuse, R126, R28 ;  /* 0x0000007e841c723c */ /* 0x044fe6000000181c */
[----:B------:R-:W1:Y:S04]  /*15d40*/  I2F R121, R120 ;  /* 0x0000007800797306 */ /* 0x000e680000201400 */
[----:B------:R-:W-:Y:S01]  /*15d50*/  IADD3 R126, R122, 0x1, RZ ;  /* 0x000000017a7e7810 */ /* 0x000fe20007ffe0ff */
[----:B------:R-:W-:Y:S01]  /*15d60*/  HMMA.16816.F32 R32, R132, R124, R32 ;  /* 0x0000007c8420723c */ /* 0x000fe20000001820 */
[----:B------:R-:W-:-:S02]  /*15d70*/  LOP3.LUT R127, R137, 0x8, R162, 0xfe, !PT ;  /* 0x00000008897f7812 */ /* 0x000fc400078efea2 */
[----:B------:R-:W2:Y:S01]  /*15d80*/  I2F R124, R126 ;  /* 0x0000007e007c7306 */ /* 0x000ea20000201400 */
[CC--:B------:R-:W-:Y:S02]  /*15d90*/  ISETP.GE.AND P2, PT, R126.reuse, R118.reuse, PT ;  /* 0x000000767e00720c */ /* 0x0c0fe40003f46270 */
[C---:B------:R-:W-:Y:S01]  /*15da0*/  ISETP.GE.AND P1, PT, R127.reuse, R118, PT ;  /* 0x000000767f00720c */ /* 0x040fe20003f26270 */
[----:B------:R-:W-:Y:S01]  /*15db0*/  BAR.SYNC.DEFER_BLOCKING 0x0 ;  /* 0x0000000000007b1d */ /* 0x000fe20000010000 */
[-C--:B------:R-:W-:Y:S02]  /*15dc0*/  ISETP.GE.AND P0, PT, R126, R119.reuse, PT ;  /* 0x000000777e00720c */ /* 0x080fe40003f06270 */
[----:B------:R-:W-:Y:S01]  /*15dd0*/  ISETP.GE.AND P3, PT, R127, R119, PT ;  /* 0x000000777f00720c */ /* 0x000fe20003f66270 */
[CC--:B-1----:R-:W-:Y:S02]  /*15de0*/  FFMA.FTZ R13, R0.reuse, R121.reuse, R13 ;  /* 0x00000079000d7223 */ /* 0x0c2fe4000001000d */
[----:B------:R-:W1:Y:S01]  /*15df0*/  I2F R125, R127 ;  /* 0x0000007f007d7306 */ /* 0x000e620000201400 */
[----:B------:R-:W-:-:S02]  /*15e00*/  FFMA.FTZ R15, R0, R121, R15 ;  /* 0x00000079000f7223 */ /* 0x000fc4000001000f */
[CC--:B--2---:R-:W-:Y:S02]  /*15e10*/  FFMA.FTZ R123, R0.reuse, R124.reuse, R17 ;  /* 0x0000007c007b7223 */ /* 0x0c4fe40000010011 */
[----:B------:R-:W-:Y:S01]  /*15e20*/  FFMA.FTZ R19, R0, R124, R19 ;  /* 0x0000007c00137223 */ /* 0x000fe20000010013 */
[----:B------:R-:W-:-:S04]  /*15e30*/  LOP3.LUT R124, R137, 0x10, R162, 0xfe, !PT ;  /* 0x00000010897c7812 */ /* 0x000fc800078efea2 */
[----:B------:R-:W-:Y:S02]  /*15e40*/  FSEL R19, R19, -INF , !P0 ;  /* 0xff80000013137808 */ /* 0x000fe40004000000 */
[----:B------:R-:W-:Y:S01]  /*15e50*/  ISETP.GE.AND P0, PT, R120, R119, PT ;  /* 0x000000777800720c */ /* 0x000fe20003f06270 */
[----:B-1----:R-:W-:Y:S01]  /*15e60*/  FFMA.FTZ R12, R0, R125, R12 ;  /* 0x0000007d000c7223 */ /* 0x002fe2000001000c */
[----:B------:R-:W-:Y:S01]  /*15e70*/  ISETP.GE.AND P4, PT, R124, R119, PT ;  /* 0x000000777c00720c */ /* 0x000fe20003f86270 */
[----:B------:R-:W-:Y:S01]  /*15e80*/  FFMA.FTZ R17, R0, R125, R14 ;  /* 0x0000007d00117223 */ /* 0x000fe2000001000e */
[----:B------:R-:W-:Y:S01]  /*15e90*/  FSEL R14, R123, -INF , !P2 ;  /* 0xff8000007b0e7808 */ /* 0x000fe20005000000 */
[----:B------:R-:W1:Y:S01]  /*15ea0*/  I2F R125, R124 ;  /* 0x0000007c007d7306 */ /* 0x000e620000201400 */
[----:B------:R-:W-:Y:S02]  /*15eb0*/  IADD3 R123, R122, 0x11, RZ ;  /* 0x000000117a7b7810 */ /* 0x000fe40007ffe0ff */
[----:B------:R-:W-:-:S02]  /*15ec0*/  FSEL R12, R12, -INF , !P1 ;  /* 0xff8000000c0c7808 */ /* 0x000fc40004800000 */
[-C--:B------:R-:W-:Y:S02]  /*15ed0*/  ISETP.GE.AND P1, PT, R120, R118.reuse, PT ;  /* 0x000000767800720c */ /* 0x080fe40003f26270 */
[----:B------:R-:W-:Y:S01]  /*15ee0*/  ISETP.GE.AND P6, PT, R124, R118, PT ;  /* 0x000000767c00720c */ /* 0x000fe20003fc6270 */
[----:B------:R-:W2:Y:S01]  /*15ef0*/  I2F R120, R123 ;  /* 0x0000007b00787306 */ /* 0x000ea20000201400 */
[----:B------:R-:W-:Y:S01]  /*15f00*/  FSEL R17, R17, -INF , !P3 ;  /* 0xff80000011117808 */ /* 0x000fe20005800000 */
[CC--:B-1----:R-:W-:Y:S01]  /*15f10*/  FFMA.FTZ R134, R0.reuse, R125.reuse, R8 ;  /* 0x0000007d00867223 */ /* 0x0c2fe20000010008 */
[----:B------:R-:W-:Y:S01]  /*15f20*/  FSEL R8, R13, -INF , !P1 ;  /* 0xff8000000d087808 */ /* 0x000fe20004800000 */
[----:B------:R-:W-:Y:S01]  /*15f30*/  FFMA.FTZ R10, R0, R125, R10 ;  /* 0x0000007d000a7223 */ /* 0x000fe2000001000a */
[----:B------:R-:W-:Y:S02]  /*15f40*/  FSEL R13, R15, -INF , !P0 ;  /* 0xff8000000f0d7808 */ /* 0x000fe40004000000 */
[----:B------:R-:W-:-:S02]  /*15f50*/  IADD3 R15, R122, 0x19, RZ ;  /* 0x000000197a0f7810 */ /* 0x000fc40007ffe0ff */
[----:B------:R-:W-:Y:S01]  /*15f60*/  FSEL R133, R10, -INF , !P4 ;  /* 0xff8000000a857808 */ /* 0x000fe20006000000 */
[CC--:B--2---:R-:W-:Y:S01]  /*15f70*/  FFMA.FTZ R210, R0.reuse, R120.reuse, R9 ;  /* 0x0000007800d27223 */ /* 0x0c4fe20000010009 */
[----:B------:R-:W1:Y:S01]  /*15f80*/  I2F R10, R15 ;  /* 0x0000000f000a7306 */ /* 0x000e620000201400 */
[C-C-:B------:R-:W-:Y:S01]  /*15f90*/  LOP3.LUT R124, R137.reuse, 0x18, R162.reuse, 0xfe, !PT ;  /* 0x00000018897c7812 */ /* 0x140fe200078efea2 */
[----:B------:R-:W-:Y:S01]  /*15fa0*/  FFMA.FTZ R211, R0, R120, R11 ;  /* 0x0000007800d37223 */ /* 0x000fe2000001000b */
[----:B------:R-:W-:Y:S02]  /*15fb0*/  LOP3.LUT R9, R137, 0x20, R162, 0xfe, !PT ;  /* 0x0000002089097812 */ /* 0x000fe400078efea2 */
[----:B------:R-:W-:Y:S02]  /*15fc0*/  FSEL R134, R134, -INF , !P6 ;  /* 0xff80000086867808 */ /* 0x000fe40007000000 */
[C---:B------:R-:W-:Y:S01]  /*15fd0*/  ISETP.GE.AND P6, PT, R9.reuse, R118, PT ;  /* 0x000000760900720c */ /* 0x040fe20003fc6270 */
[----:B------:R-:W2:Y:S01]  /*15fe0*/  I2F R121, R124 ;  /* 0x0000007c00797306 */ /* 0x000ea20000201400 */
[----:B------:R-:W-:-:S02]  /*15ff0*/  ISETP.GE.AND P4, PT, R9, R119, PT ;  /* 0x000000770900720c */ /* 0x000fc40003f86270 */
[CC--:B------:R-:W-:Y:S02]  /*16000*/  ISETP.GE.AND P3, PT, R124.reuse, R118.reuse, PT ;  /* 0x000000767c00720c */ /* 0x0c0fe40003f66270 */
[-C--:B------:R-:W-:Y:S02]  /*16010*/  ISETP.GE.AND P2, PT, R124, R119.reuse, PT ;  /* 0x000000777c00720c */ /* 0x080fe40003f46270 */
[C---:B------:R-:W-:Y:S01]  /*16020*/  ISETP.GE.AND P1, PT, R123.reuse, R118, PT ;  /* 0x000000767b00720c */ /* 0x040fe20003f26270 */
[----:B------:R-:W3:Y:S01]  /*16030*/  I2F R11, R9 ;  /* 0x00000009000b7306 */ /* 0x000ee20000201400 */
[CC--:B-1----:R-:W-:Y:S01]  /*16040*/  FFMA.FTZ R131, R0.reuse, R10.reuse, R7 ;  /* 0x0000000a00837223 */ /* 0x0c2fe20000010007 */
[----:B------:R-:W-:Y:S01]  /*16050*/  ISETP.GE.AND P0, PT, R123, R119, PT ;  /* 0x000000777b00720c */ /* 0x000fe20003f06270 */
[----:B------:R-:W-:Y:S01]  /*16060*/  FFMA.FTZ R5, R0, R10, R5 ;  /* 0x0000000a00057223 */ /* 0x000fe20000010005 */
[----:B------:R-:W-:Y:S02]  /*16070*/  FSEL R210, R210, -INF , !P1 ;  /* 0xff800000d2d27808 */ /* 0x000fe40004800000 */
[----:B------:R-:W-:Y:S01]  /*16080*/  ISETP.GE.AND P1, PT, R15, R118, PT ;  /* 0x000000760f00720c */ /* 0x000fe20003f26270 */
[CC--:B--2---:R-:W-:Y:S01]  /*16090*/  FFMA.FTZ R4, R0.reuse, R121.reuse, R4 ;  /* 0x0000007900047223 */ /* 0x0c4fe20000010004 */
[----:B------:R-:W-:Y:S01]  /*160a0*/  FSEL R211, R211, -INF , !P0 ;  /* 0xff800000d3d37808 */ /* 0x000fe20004000000 */
[----:B------:R-:W-:Y:S01]  /*160b0*/  FFMA.FTZ R6, R0, R121, R6 ;  /* 0x0000007900067223 */ /* 0x000fe20000010006 */
[----:B------:R-:W-:-:S02]  /*160c0*/  ISETP.GE.AND P0, PT, R15, R119, PT ;  /* 0x000000770f00720c */ /* 0x000fc40003f06270 */
[----:B------:R-:W-:Y:S02]  /*160d0*/  FSEL R136, R4, -INF , !P3 ;  /* 0xff80000004887808 */ /* 0x000fe40005800000 */
[----:B------:R-:W-:Y:S01]  /*160e0*/  FSEL R135, R6, -INF , !P2 ;  /* 0xff80000006877808 */ /* 0x000fe20005000000 */
[CC--:B---3--:R-:W-:Y:S01]  /*160f0*/  FFMA.FTZ R124, R0.reuse, R11.reuse, R64 ;  /* 0x0000000b007c7223 */ /* 0x0c8fe20000010040 */
[----:B------:R-:W-:Y:S01]  /*16100*/  LOP3.LUT R9, R137, 0x28, R162, 0xfe, !PT ;  /* 0x0000002889097812 */ /* 0x000fe200078efea2 */
[----:B------:R-:W-:Y:S01]  /*16110*/  FFMA.FTZ R66, R0, R11, R66 ;  /* 0x0000000b00427223 */ /* 0x000fe20000010042 */
[----:B------:R-:W-:Y:S02]  /*16120*/  IADD3 R4, R122, 0x21, RZ ;  /* 0x000000217a047810 */ /* 0x000fe40007ffe0ff */
[----:B------:R-:W1:Y:S01]  /*16130*/  I2F R7, R9 ;  /* 0x0000000900077306 */ /* 0x000e620000201400 */
[C---:B------:R-:W-:Y:S02]  /*16140*/  ISETP.GE.AND P3, PT, R9.reuse, R118, PT ;  /* 0x000000760900720c */ /* 0x040fe40003f66270 */
[----:B------:R-:W-:-:S02]  /*16150*/  ISETP.GE.AND P2, PT, R9, R119, PT ;  /* 0x000000770900720c */ /* 0x000fc40003f46270 */
[----:B------:R-:W-:Y:S02]  /*16160*/  FSEL R124, R124, -INF , !P6 ;  /* 0xff8000007c7c7808 */ /* 0x000fe40007000000 */
[----:B------:R-:W-:Y:S01]  /*16170*/  FSEL R127, R66, -INF , !P4 ;  /* 0xff800000427f7808 */ /* 0x000fe20006000000 */
[----:B------:R-:W2:Y:S01]  /*16180*/  I2F R6, R4 ;  /* 0x0000000400067306 */ /* 0x000ea20000201400 */
[----:B------:R-:W-:Y:S02]  /*16190*/  FSEL R64, R5, -INF , !P1 ;  /* 0xff80000005407808 */ /* 0x000fe40004800000 */
[----:B------:R-:W-:Y:S02]  /*161a0*/  IADD3 R5, R122, 0x29, RZ ;  /* 0x000000297a057810 */ /* 0x000fe40007ffe0ff */
[----:B------:R-:W-:Y:S02]  /*161b0*/  FSEL R131, R131, -INF , !P0 ;  /* 0xff80000083837808 */ /* 0x000fe40004000000 */
[----:B------:R-:W-:Y:S01]  /*161c0*/  ISETP.GE.AND P1, PT, R4, R118, PT ;  /* 0x000000760400720c */ /* 0x000fe20003f26270 */
[CC--:B-1----:R-:W-:Y:S01]  /*161d0*/  FFMA.FTZ R60, R0.reuse, R7.reuse, R60 ;  /* 0x00000007003c7223 */ /* 0x0c2fe2000001003c */
[----:B------:R-:W-:Y:S01]  /*161e0*/  LOP3.LUT R9, R137, 0x30, R162, 0xfe, !PT ;  /* 0x0000003089097812 */ /* 0x000fe200078efea2 */
[----:B------:R-:W-:Y:S01]  /*161f0*/  FFMA.FTZ R62, R0, R7, R62 ;  /* 0x00000007003e7223 */ /* 0x000fe2000001003e */
[----:B------:R-:W-:-:S02]  /*16200*/  ISETP.GE.AND P0, PT, R4, R119, PT ;  /* 0x000000770400720c */ /* 0x000fc40003f06270 */
[----:B------:R-:W1:Y:S01]  /*16210*/  I2F R7, R9 ;  /* 0x0000000900077306 */ /* 0x000e620000201400 */
[C---:B------:R-:W-:Y:S02]  /*16220*/  ISETP.GE.AND P6, PT, R9.reuse, R118, PT ;  /* 0x000000760900720c */ /* 0x040fe40003fc6270 */
[----:B------:R-:W-:Y:S01]  /*16230*/  ISETP.GE.AND P4, PT, R9, R119, PT ;  /* 0x000000770900720c */ /* 0x000fe20003f86270 */
[-C--:B--2---:R-:W-:Y:S01]  /*16240*/  FFMA.FTZ R65, R0, R6.reuse, R65 ;  /* 0x0000000600417223 */ /* 0x084fe20000010041 */
[----:B------:R-:W-:Y:S01]  /*16250*/  FSEL R130, R60, -INF , !P3 ;  /* 0xff8000003c827808 */ /* 0x000fe20005800000 */
[----:B------:R-:W-:Y:S01]  /*16260*/  FFMA.FTZ R67, R0, R6, R67 ;  /* 0x0000000600437223 */ /* 0x000fe20000010043 */
[----:B------:R-:W-:Y:S01]  /*16270*/  FSEL R201, R62, -INF , !P2 ;  /* 0xff8000003ec97808 */ /* 0x000fe20005000000 */
[----:B------:R-:W2:Y:S01]  /*16280*/  I2F R4, R5 ;  /* 0x0000000500047306 */ /* 0x000ea20000201400 */
[----:B------:R-:W-:Y:S02]  /*16290*/  IADD3 R6, R122, 0x31, RZ ;  /* 0x000000317a067810 */ /* 0x000fe40007ffe0ff */
[----:B------:R-:W-:-:S02]  /*162a0*/  FSEL R132, R65, -INF , !P1 ;  /* 0xff80000041847808 */ /* 0x000fc40004800000 */
[----:B------:R-:W-:Y:S02]  /*162b0*/  FSEL R203, R67, -INF , !P0 ;  /* 0xff80000043cb7808 */ /* 0x000fe40004000000 */
[-C--:B------:R-:W-:Y:S01]  /*162c0*/  ISETP.GE.AND P1, PT, R5, R118.reuse, PT ;  /* 0x000000760500720c */ /* 0x080fe20003f26270 */
[CC--:B-1----:R-:W-:Y:S01]  /*162d0*/  FFMA.FTZ R56, R0.reuse, R7.reuse, R56 ;  /* 0x0000000700387223 */ /* 0x0c2fe20000010038 */
[----:B------:R-:W-:Y:S01]  /*162e0*/  LOP3.LUT R9, R137, 0x38, R162, 0xfe, !PT ;  /* 0x0000003889097812 */ /* 0x000fe200078efea2 */
[C---:B------:R-:W-:Y:S01]  /*162f0*/  FFMA.FTZ R58, R0.reuse, R7, R58 ;  /* 0x00000007003a7223 */ /* 0x040fe2000001003a */
[-C--:B------:R-:W-:Y:S02]  /*16300*/  ISETP.GE.AND P0, PT, R5, R119.reuse, PT ;  /* 0x000000770500720c */ /* 0x080fe40003f06270 */
        /* <DEDUP_REMOVED lines=8> */
[----:B------:R-:W-:-:S02]  /*16390*/  IADD3 R4, R122, 0x39, RZ ;  /* 0x000000397a047810 */ /* 0x000fc40007ffe0ff */
[----:B------:R-:W-:Y:S02]  /*163a0*/  FSEL R202, R61, -INF , !P1 ;  /* 0xff8000003dca7808 */ /* 0x000fe40004800000 */
[----:B------:R-:W-:Y:S02]  /*163b0*/  FSEL R199, R63, -INF , !P0 ;  /* 0xff8000003fc77808 */ /* 0x000fe40004000000 */
[-C--:B------:R-:W-:Y:S01]  /*163c0*/  ISETP.GE.AND P1, PT, R6, R118.reuse, PT ;  /* 0x000000760600720c */ /* 0x080fe20003f26270 */
[CC--:B-1----:R-:W-:Y:S01]  /*163d0*/  FFMA.FTZ R52, R0.reuse, R7.reuse, R52 ;  /* 0x0000000700347223 */ /* 0x0c2fe20000010034 */
[----:B------:R-:W-:Y:S01]  /*163e0*/  LOP3.LUT R9, R137, 0x40, R162, 0xfe, !PT ;  /* 0x0000004089097812 */ /* 0x000fe200078efea2 */
[----:B------:R-:W-:Y:S01]  /*163f0*/  FFMA.FTZ R54, R0, R7, R54 ;  /* 0x0000000700367223 */ /* 0x000fe20000010036 */
[----:B------:R-:W-:Y:S02]  /*16400*/  ISETP.GE.AND P0, PT, R6, R119, PT ;  /* 0x000000770600720c */ /* 0x000fe40003f06270 */
[----:B------:R-:W1:Y:S01]  /*16410*/  I2F R7, R9 ;  /* 0x0000000900077306 */ /* 0x000e620000201400 */
[----:B------:R-:W-:-:S02]  /*16420*/  ISETP.GE.AND P6, PT, R9, R118, PT ;  /* 0x000000760900720c */ /* 0x000fc40003fc6270 */
[----:B------:R-:W-:Y:S01]  /*16430*/  ISETP.GE.AND P4, PT, R9, R119, PT ;  /* 0x000000770900720c */ /* 0x000fe20003f86270 */
[-C--:B--2---:R-:W-:Y:S01]  /*16440*/  FFMA.FTZ R57, R0, R5.reuse, R57 ;  /* 0x0000000500397223 */ /* 0x084fe20000010039 */
[----:B------:R-:W-:Y:S01]  /*16450*/  FSEL R198, R52, -INF , !P3 ;  /* 0xff80000034c67808 */ /* 0x000fe20005800000 */
[----:B------:R-:W-:Y:S01]  /*16460*/  FFMA.FTZ R59, R0, R5, R59 ;  /* 0x00000005003b7223 */ /* 0x000fe2000001003b */
[----:B------:R-:W-:Y:S01]  /*16470*/  FSEL R207, R54, -INF , !P2 ;  /* 0xff80000036cf7808 */ /* 0x000fe20005000000 */
[----:B------:R-:W2:Y:S01]  /*16480*/  I2F R6, R4 ;  /* 0x0000000400067306 */ /* 0x000ea20000201400 */
[----:B------:R-:W-:Y:S02]  /*16490*/  IADD3 R5, R122, 0x41, RZ ;  /* 0x000000417a057810 */ /* 0x000fe40007ffe0ff */
[----:B------:R-:W-:Y:S02]  /*164a0*/  FSEL R200, R57, -INF , !P1 ;  /* 0xff80000039c87808 */ /* 0x000fe40004800000 */
[----:B------:R-:W-:-:S02]  /*164b0*/  FSEL R209, R59, -INF , !P0 ;  /* 0xff8000003bd17808 */ /* 0x000fc40004000000 */
[-C--:B------:R-:W-:Y:S01]  /*164c0*/  ISETP.GE.AND P1, PT, R4, R118.reuse, PT ;  /* 0x000000760400720c */ /* 0x080fe20003f26270 */
[CC--:B-1----:R-:W-:Y:S01]  /*164d0*/  FFMA.FTZ R48, R0.reuse, R7.reuse, R48 ;  /* 0x0000000700307223 */ /* 0x0c2fe20000010030 */
[----:B------:R-:W-:Y:S01]  /*164e0*/  LOP3.LUT R9, R137, 0x48, R162, 0xfe, !PT ;  /* 0x0000004889097812 */ /* 0x000fe200078efea2 */
[----:B------:R-:W-:Y:S01]  /*164f0*/  FFMA.FTZ R50, R0, R7, R50 ;  /* 0x0000000700327223 */ /* 0x000fe20000010032 */
        /* <DEDUP_REMOVED lines=39> */
[----:B------:R-:W-:Y:S01]  /*16770*/  IADD3 R5, R122, 0x59, RZ ;  /* 0x000000597a057810 */ /* 0x000fe20007ffe0ff */
[----:B------:R-:W2:Y:S01]  /*16780*/  I2F R6, R4 ;  /* 0x0000000400067306 */ /* 0x000ea20000201400 */
[----:B------:R-:W-:-:S02]  /*16790*/  FSEL R187, R45, -INF , !P1 ;  /* 0xff8000002dbb7808 */ /* 0x000fc40004800000 */
[----:B------:R-:W-:Y:S02]  /*167a0*/  FSEL R181, R47, -INF , !P0 ;  /* 0xff8000002fb57808 */ /* 0x000fe40004000000 */
[CC--:B------:R-:W-:Y:S02]  /*167b0*/  ISETP.GE.AND P1, PT, R4.reuse, R118.reuse, PT ;  /* 0x000000760400720c */ /* 0x0c0fe40003f26270 */
[----:B------:R-:W-:Y:S01]  /*167c0*/  ISETP.GE.AND P0, PT, R4, R119, PT ;  /* 0x000000770400720c */ /* 0x000fe20003f06270 */
[CC--:B-1----:R-:W-:Y:S01]  /*167d0*/  FFMA.FTZ R36, R0.reuse, R7.reuse, R36 ;  /* 0x0000000700247223 */ /* 0x0c2fe20000010024 */
[----:B------:R-:W-:Y:S01]  /*167e0*/  LOP3.LUT R9, R137, 0x60, R162, 0xfe, !PT ;  /* 0x0000006089097812 */ /* 0x000fe200078efea2 */
[----:B------:R-:W-:Y:S01]  /*167f0*/  FFMA.FTZ R38, R0, R7, R38 ;  /* 0x0000000700267223 */ /* 0x000fe20000010026 */
[----:B------:R-:W1:Y:S01]  /*16800*/  I2F R4, R5 ;  /* 0x0000000500047306 */ /* 0x000e620000201400 */
[----:B------:R-:W-:Y:S02]  /*16810*/  FSEL R173, R42, -INF , !P4 ;  /* 0xff8000002aad7808 */ /* 0x000fe40006000000 */
[----:B------:R-:W-:-:S02]  /*16820*/  ISETP.GE.AND P6, PT, R9, R118, PT ;  /* 0x000000760900720c */ /* 0x000fc40003fc6270 */
[-C--:B------:R-:W-:Y:S01]  /*16830*/  ISETP.GE.AND P4, PT, R9, R119.reuse, PT ;  /* 0x000000770900720c */ /* 0x080fe20003f86270 */
[-C--:B--2---:R-:W-:Y:S01]  /*16840*/  FFMA.FTZ R41, R0, R6.reuse, R41 ;  /* 0x0000000600297223 */ /* 0x084fe20000010029 */
[----:B------:R-:W-:Y:S01]  /*16850*/  FSEL R172, R36, -INF , !P3 ;  /* 0xff80000024ac7808 */ /* 0x000fe20005800000 */
[----:B------:R2:W3:Y:S01]  /*16860*/  I2F R7, R9 ;  /* 0x0000000900077306 */ /* 0x0004e20000201400 */
[----:B------:R-:W-:Y:S01]  /*16870*/  FFMA.FTZ R43, R0, R6, R43 ;  /* 0x00000006002b7223 */ /* 0x000fe2000001002b */
[----:B------:R-:W-:Y:S02]  /*16880*/  IADD3 R6, R122, 0x61, RZ ;  /* 0x000000617a067810 */ /* 0x000fe40007ffe0ff */
[----:B------:R-:W-:Y:S02]  /*16890*/  FSEL R174, R41, -INF , !P1 ;  /* 0xff80000029ae7808 */ /* 0x000fe40004800000 */
[----:B------:R-:W-:Y:S01]  /*168a0*/  FSEL R165, R43, -INF , !P0 ;  /* 0xff8000002ba57808 */ /* 0x000fe20004000000 */
[C---:B-1----:R-:W-:Y:S01]  /*168b0*/  FFMA.FTZ R37, R0.reuse, R4, R37 ;  /* 0x0000000400257223 */ /* 0x042fe20000010025 */
[C---:B------:R-:W-:Y:S01]  /*168c0*/  ISETP.GE.AND P1, PT, R5.reuse, R118, PT ;  /* 0x000000760500720c */ /* 0x040fe20003f26270 */
[----:B------:R-:W-:Y:S01]  /*168d0*/  FFMA.FTZ R39, R0, R4, R39 ;  /* 0x0000000400277223 */ /* 0x000fe20000010027 */
[----:B------:R-:W-:-:S02]  /*168e0*/  ISETP.GE.AND P0, PT, R5, R119, PT ;  /* 0x000000770500720c */ /* 0x000fc40003f06270 */
[----:B------:R-:W1:Y:S01]  /*168f0*/  I2F R5, R6 ;  /* 0x0000000600057306 */ /* 0x000e620000201400 */
[----:B------:R-:W-:Y:S02]  /*16900*/  IADD3 R4, R122, 0x69, RZ ;  /* 0x000000697a047810 */ /* 0x000fe40007ffe0ff */
[----:B--2---:R-:W-:Y:S01]  /*16910*/  LOP3.LUT R9, R137, 0x68, R162, 0xfe, !PT ;  /* 0x0000006889097812 */ /* 0x004fe200078efea2 */
[-C--:B---3--:R-:W-:Y:S01]  /*16920*/  FFMA.FTZ R32, R0, R7.reuse, R32 ;  /* 0x0000000700207223 */ /* 0x088fe20000010020 */
[----:B------:R-:W-:Y:S01]  /*16930*/  FSEL R139, R38, -INF , !P2 ;  /* 0xff800000268b7808 */ /* 0x000fe20005000000 */
[----:B------:R-:W-:Y:S01]  /*16940*/  FFMA.FTZ R34, R0, R7, R34 ;  /* 0x0000000700227223 */ /* 0x000fe20000010022 */
[----:B------:R-:W-:Y:S01]  /*16950*/  FSEL R180, R37, -INF , !P1 ;  /* 0xff80000025b47808 */ /* 0x000fe20004800000 */
[----:B------:R2:W3:Y:S01]  /*16960*/  I2F R7, R9 ;  /* 0x0000000900077306 */ /* 0x0004e20000201400 */
[----:B------:R-:W-:Y:S02]  /*16970*/  FSEL R171, R39, -INF , !P0 ;  /* 0xff80000027ab7808 */ /* 0x000fe40004000000 */
[----:B------:R-:W-:-:S02]  /*16980*/  ISETP.GE.AND P3, PT, R9, R118, PT ;  /* 0x000000760900720c */ /* 0x000fc40003f66270 */
[----:B------:R-:W-:Y:S02]  /*16990*/  ISETP.GE.AND P2, PT, R9, R119, PT ;  /* 0x000000770900720c */ /* 0x000fe40003f46270 */
[-C--:B------:R-:W-:Y:S01]  /*169a0*/  ISETP.GE.AND P1, PT, R6, R118.reuse, PT ;  /* 0x000000760600720c */ /* 0x080fe20003f26270 */
[----:B-1----:R-:W-:Y:S01]  /*169b0*/  FFMA.FTZ R33, R0, R5, R33 ;  /* 0x0000000500217223 */ /* 0x002fe20000010021 */
[----:B------:R-:W-:Y:S01]  /*169c0*/  ISETP.GE.AND P0, PT, R6, R119, PT ;  /* 0x000000770600720c */ /* 0x000fe20003f06270 */
[----:B------:R-:W-:Y:S01]  /*169d0*/  FFMA.FTZ R35, R0, R5, R35 ;  /* 0x0000000500237223 */ /* 0x000fe20000010023 */
[----:B------:R-:W1:Y:S01]  /*169e0*/  I2F R6, R4 ;  /* 0x0000000400067306 */ /* 0x000e620000201400 */
[----:B------:R-:W-:Y:S02]  /*169f0*/  IADD3 R5, R122, 0x71, RZ ;  /* 0x000000717a057810 */ /* 0x000fe40007ffe0ff */
[----:B------:R-:W-:Y:S02]  /*16a00*/  FSEL R186, R33, -INF , !P1 ;  /* 0xff80000021ba7808 */ /* 0x000fe40004800000 */
[----:B--2---:R-:W-:Y:S01]  /*16a10*/  LOP3.LUT R9, R137, 0x70, R162, 0xfe, !PT ;  /* 0x0000007089097812 */ /* 0x004fe200078efea2 */
[CC--:B---3--:R-:W-:Y:S01]  /*16a20*/  FFMA.FTZ R28, R0.reuse, R7.reuse, R28 ;  /* 0x00000007001c7223 */ /* 0x0c8fe2000001001c */
[----:B------:R-:W-:Y:S01]  /*16a30*/  FSEL R123, R35, -INF , !P0 ;  /* 0xff800000237b7808 */ /* 0x000fe20004000000 */
[----:B------:R-:W-:Y:S01]  /*16a40*/  FFMA.FTZ R30, R0, R7, R30 ;  /* 0x00000007001e7223 */ /* 0x000fe2000001001e */
[C---:B------:R-:W-:Y:S01]  /*16a50*/  ISETP.GE.AND P1, PT, R4.reuse, R118, PT ;  /* 0x000000760400720c */ /* 0x040fe20003f26270 */
[----:B------:R-:W2:Y:S01]  /*16a60*/  I2F R7, R9 ;  /* 0x0000000900077306 */ /* 0x000ea20000201400 */
[----:B------:R-:W-:-:S02]  /*16a70*/  ISETP.GE.AND P0, PT, R4, R119, PT ;  /* 0x000000770400720c */ /* 0x000fc40003f06270 */
[----:B------:R-:W-:Y:S02]  /*16a80*/  FSEL R125, R34, -INF , !P4 ;  /* 0xff800000227d7808 */ /* 0x000fe40006000000 */
[----:B------:R-:W-:Y:S01]  /*16a90*/  ISETP.GE.AND P4, PT, R9, R119, PT ;  /* 0x000000770900720c */ /* 0x000fe20003f86270 */
[-C--:B-1----:R-:W-:Y:S01]  /*16aa0*/  FFMA.FTZ R29, R0, R6.reuse, R29 ;  /* 0x00000006001d7223 */ /* 0x082fe2000001001d */
[----:B------:R-:W-:Y:S01]  /*16ab0*/  FSEL R185, R28, -INF , !P3 ;  /* 0xff8000001cb97808 */ /* 0x000fe20005800000 */
[----:B------:R-:W-:Y:S01]  /*16ac0*/  FFMA.FTZ R31, R0, R6, R31 ;  /* 0x00000006001f7223 */ /* 0x000fe2000001001f */
[----:B------:R-:W-:Y:S01]  /*16ad0*/  LOP3.LUT R6, R137, 0x78, R162, 0xfe, !PT ;  /* 0x0000007889067812 */ /* 0x000fe200078efea2 */
[----:B------:R-:W1:Y:S01]  /*16ae0*/  I2F R4, R5 ;  /* 0x0000000500047306 */ /* 0x000e620000201400 */
[----:B------:R-:W-:Y:S02]  /*16af0*/  FSEL R189, R29, -INF , !P1 ;  /* 0xff8000001dbd7808 */ /* 0x000fe40004800000 */
[----:B------:R-:W-:-:S02]  /*16b00*/  FSEL R120, R31, -INF , !P0 ;  /* 0xff8000001f787808 */ /* 0x000fc40004000000 */
[CC--:B------:R-:W-:Y:S01]  /*16b10*/  ISETP.GE.AND P1, PT, R5.reuse, R118.reuse, PT ;  /* 0x000000760500720c */ /* 0x0c0fe20003f26270 */
[C---:B--2---:R-:W-:Y:S01]  /*16b20*/  FFMA.FTZ R24, R0.reuse, R7, R24 ;  /* 0x0000000700187223 */ /* 0x044fe20000010018 */
[----:B------:R-:W-:Y:S01]  /*16b30*/  ISETP.GE.AND P0, PT, R5, R119, PT ;  /* 0x000000770500720c */ /* 0x000fe20003f06270 */
[----:B------:R-:W-:Y:S01]  /*16b40*/  FFMA.FTZ R26, R0, R7, R26 ;  /* 0x00000007001a7223 */ /* 0x000fe2000001001a */
[----:B------:R-:W2:Y:S01]  /*16b50*/  I2F R5, R122 ;  /* 0x0000007a00057306 */ /* 0x000ea20000201400 */
[----:B------:R-:W-:Y:S02]  /*16b60*/  FSEL R121, R30, -INF , !P2 ;  /* 0xff8000001e797808 */ /* 0x000fe40005000000 */
[C---:B------:R-:W-:Y:S02]  /*16b70*/  ISETP.GE.AND P2, PT, R6.reuse, R118, PT ;  /* 0x000000760600720c */ /* 0x040fe40003f46270 */
[----:B------:R-:W-:Y:S01]  /*16b80*/  ISETP.GE.AND P3, PT, R6, R119, PT ;  /* 0x000000770600720c */ /* 0x000fe20003f66270 */
[----:B-1----:R-:W-:-:S02]  /*16b90*/  FFMA.FTZ R25, R0, R4, R25 ;  /* 0x0000000400197223 */ /* 0x002fc40000010019 */
[----:B------:R-:W1:Y:S01]  /*16ba0*/  I2F R7, R6 ;  /* 0x0000000600077306 */ /* 0x000e620000201400 */
[----:B------:R-:W-:Y:S01]  /*16bb0*/  FFMA.FTZ R27, R0, R4, R27 ;  /* 0x00000004001b7223 */ /* 0x000fe2000001001b */
[----:B------:R-:W-:Y:S02]  /*16bc0*/  IADD3 R4, R122, 0x79, RZ ;  /* 0x000000797a047810 */ /* 0x000fe40007ffe0ff */
[----:B------:R-:W-:Y:S02]  /*16bd0*/  FSEL R60, R26, -INF , !P4 ;  /* 0xff8000001a3c7808 */ /* 0x000fe40006000000 */
[----:B------:R-:W-:Y:S02]  /*16be0*/  ISETP.GE.AND P4, PT, R122, R118, PT ;  /* 0x000000767a00720c */ /* 0x000fe40003f86270 */
[----:B------:R-:W3:Y:S01]  /*16bf0*/  I2F R6, R4 ;  /* 0x0000000400067306 */ /* 0x000ee20000201400 */
[CC--:B--2---:R-:W-:Y:S01]  /*16c00*/  FFMA.FTZ R16, R0.reuse, R5.reuse, R16 ;  /* 0x0000000500107223 */ /* 0x0c4fe20000010010 */
[----:B------:R-:W-:Y:S01]  /*16c10*/  FSEL R63, R27, -INF , !P0 ;  /* 0xff8000001b3f7808 */ /* 0x000fe20004000000 */
[----:B------:R-:W-:Y:S01]  /*16c20*/  FFMA.FTZ R5, R0, R5, R18 ;  /* 0x0000000500057223 */ /* 0x000fe20000010012 */
[----:B------:R-:W-:-:S02]  /*16c30*/  ISETP.GE.AND P0, PT, R4, R119, PT ;  /* 0x000000770400720c */ /* 0x000fc40003f06270 */
[----:B------:R-:W-:Y:S01]  /*16c40*/  FSEL R178, R32, -INF , !P6 ;  /* 0xff80000020b27808 */ /* 0x000fe20007000000 */
[CC--:B-1----:R-:W-:Y:S01]  /*16c50*/  FFMA.FTZ R20, R0.reuse, R7.reuse, R20 ;  /* 0x0000000700147223 */ /* 0x0c2fe20000010014 */
[----:B------:R-:W-:Y:S01]  /*16c60*/  FSEL R190, R25, -INF , !P1 ;  /* 0xff80000019be7808 */ /* 0x000fe20004800000 */
[----:B------:R-:W-:Y:S01]  /*16c70*/  FFMA.FTZ R22, R0, R7, R22 ;  /* 0x0000000700167223 */ /* 0x000fe20000010016 */
[-C--:B------:R-:W-:Y:S02]  /*16c80*/  ISETP.GE.AND P6, PT, R9, R118.reuse, PT ;  /* 0x000000760900720c */ /* 0x080fe40003fc6270 */
[----:B------:R-:W-:Y:S02]  /*16c90*/  FSEL R191, R20, -INF , !P2 ;  /* 0xff80000014bf7808 */ /* 0x000fe40005000000 */
[----:B------:R-:W-:Y:S01]  /*16ca0*/  ISETP.GE.AND P2, PT, R4, R118, PT ;  /* 0x000000760400720c */ /* 0x000fe20003f46270 */
[-C--:B---3--:R-:W-:Y:S01]  /*16cb0*/  FFMA.FTZ R21, R0, R6.reuse, R21 ;  /* 0x0000000600157223 */ /* 0x088fe20000010015 */
[----:B------:R-:W-:Y:S01]  /*16cc0*/  FSEL R4, R16, -INF , !P4 ;  /* 0xff80000010047808 */ /* 0x000fe20006000000 */
[----:B------:R-:W-:Y:S01]  /*16cd0*/  FFMA.FTZ R23, R0, R6, R23 ;  /* 0x0000000600177223 */ /* 0x000fe20000010017 */
[----:B------:R-:W-:-:S02]  /*16ce0*/  ISETP.GT.AND P4, PT, R155, R146, PT ;  /* 0x000000929b00720c */ /* 0x000fc40003f84270 */
[----:B------:R-:W-:Y:S02]  /*16cf0*/  ISETP.GE.AND P1, PT, R122, R119, PT ;  /* 0x000000777a00720c */ /* 0x000fe40003f26270 */
[----:B------:R-:W-:Y:S02]  /*16d00*/  FSEL R188, R24, -INF , !P6 ;  /* 0xff80000018bc7808 */ /* 0x000fe40007000000 */
[----:B------:R-:W-:Y:S02]  /*16d10*/  FSEL R118, R22, -INF , !P3 ;  /* 0xff80000016767808 */ /* 0x000fe40005800000 */
[----:B------:R-:W-:Y:S02]  /*16d20*/  FSEL R5, R5, -INF , !P1 ;  /* 0xff80000005057808 */ /* 0x000fe40004800000 */
[----:B------:R-:W-:Y:S02]  /*16d30*/  FSEL R168, R21, -INF , !P2 ;  /* 0xff80000015a87808 */ /* 0x000fe40005000000 */
        /* <DEDUP_REMOVED lines=63> */
.L_x_3106:
[----:B------:R-:W-:-:S05]  /*17130*/  IMAD.MOV.U32 R11, RZ, RZ, c[0x0][0x198] ;  /* 0x00006600ff0b7624 */ /* 0x000fca00078e00ff */
[----:B------:R-:W-:-:S04]  /*17140*/  LEA R11, -R11, RZ, 0x7 ;  /* 0x000000ff0b0b7211 */ /* 0x000fc800078e39ff */
[----:B------:R-:W-:Y:S02]  /*17150*/  SHF.R.S32.HI R16, RZ, 0x1f, R11 ;  /* 0x0000001fff107819 */ /* 0x000fe4000001140b */
.L_x_3107:
[----:B------:R-:W-:Y:S02]  /*17160*/  ISETP.GE.AND P1, PT, R116, c[0x0][0x220], PT ;  /* 0x0000880074007a0c */ /* 0x000fe40003f26270 */
[C---:B------:R-:W-:Y:S02]  /*17170*/  LEA R22, P0, R11.reuse, R158, 0x1 ;  /* 0x0000009e0b167211 */ /* 0x040fe400078008ff */
[----:B------:R-:W-:Y:S02]  /*17180*/  ISETP.NE.AND P3, PT, R152, RZ, PT ;  /* 0x000000ff9800720c */ /* 0x000fe40003f65270 */
[----:B------:R-:W-:Y:S01]  /*17190*/  LEA.HI.X R23, R11, R159, R16, 0x1, P0 ;  /* 0x0000009f0b177211 */ /* 0x000fe200000f0c10 */
[----:B------:R-:W-:Y:S01]  /*171a0*/  @!P5 IMAD.MOV.U32 R20, RZ, RZ, R22 ;  /* 0x000000ffff14d224 */ /* 0x000fe200078e0016 */
[----:B------:R-:W-:Y:S02]  /*171b0*/  IADD3 R9, P2, P0, R148, R11, R148 ;  /* 0x0000000b94097210 */ /* 0x000fe4000785e094 */
[----:B------:R-:W-:Y:S01]  /*171c0*/  SEL R6, RZ, 0x3fffc, P3 ;  /* 0x0003fffcff067807 */ /* 0x000fe20001800000 */
[----:B------:R-:W-:Y:S01]  /*171d0*/  @!P5 IMAD.MOV.U32 R21, RZ, RZ, R23 ;  /* 0x000000ffff15d224 */ /* 0x000fe200078e0017 */
[----:B------:R-:W-:Y:S01]  /*171e0*/  IADD3.X R10, R147, R16, R147, P2, P0 ;  /* 0x00000010930a7210 */ /* 0x000fe200017e0493 */
[----:B------:R-:W-:Y:S01]  /*171f0*/  @!PT LDS RZ, [RZ] ;  /* 0x00000000fffff984 */ /* 0x000fe20000000800 */
[----:B------:R-:W-:Y:S01]  /*17200*/  @!PT LDS RZ, [RZ] ;  /* 0x00000000fffff984 */ /* 0x000fe20000000800 */
[----:B------:R-:W-:Y:S01]  /*17210*/  @!PT LDS RZ, [RZ] ;  /* 0x00000000fffff984 */ /* 0x000fe20000000800 */
[----:B------:R1:W-:Y:S01]  /*17220*/  @!P1 LDGSTS.E.BYPASS.LTC128B.128 [R163+0x3000], [R22.64] ;  /* 0x0300000016a39fae */ /* 0x0003e2000b901d46 */
[----:B------:R-:W-:-:S02]  /*17230*/  @!P1 IADD3 R7, P2, R11, R148, RZ ;  /* 0x000000940b079210 */ /* 0x000fc40007f5e0ff */
        /* <DEDUP_REMOVED lines=12> */
[----:B------:R-:W-:Y:S02]  /*17300*/  @!P5 IMAD.X R6, R16, 0x1, R147, P2 ;  /* 0x000000011006d824 */ /* 0x000fe400010e0693 */
        /* <DEDUP_REMOVED lines=10> */
[----:B------:R1:W-:Y:S01]  /*173b0*/  @P1 STS.128 [R163+0x3800], RZ ;  /* 0x003800ffa3001388 */ /* 0x0003e20000000c00 */
[----:B--2---:R-:W-:-:S04]  /*173c0*/  @!P5 LEA R20, P2, R7, R158, 0x1 ;  /* 0x0000009e0714d211 */ /* 0x004fc800078408ff */
[----:B------:R-:W-:Y:S02]  /*173d0*/  @!P5 LEA.HI.X R21, R7, R159, R6, 0x1, P2 ;  /* 0x0000009f0715d211 */ /* 0x000fe400010f0c06 */
[----:B------:R-:W-:-:S03]  /*173e0*/  @P0 IADD3 R11, P2, R11, R148, RZ ;  /* 0x000000940b0b0210 */ /* 0x000fc60007f5e0ff */
[----:B------:R-:W-:Y:S01]  /*173f0*/  @!PT LDS RZ, [RZ] ;  /* 0x00000000fffff984 */ /* 0x000fe20000000800 */
[----:B------:R-:W-:Y:S01]  /*17400*/  @!PT LDS RZ, [RZ] ;  /* 0x00000000fffff984 */ /* 0x000fe20000000800 */
[----:B------:R-:W-:Y:S01]  /*17410*/  @!PT LDS RZ, [RZ] ;  /* 0x00000000fffff984 */ /* 0x000fe20000000800 */
[----:B------:R1:W-:Y:S02]  /*17420*/  @!P5 LDGSTS.E.BYPASS.LTC128B.128 [R163+0x5800], [R20.64+0x40] ;  /* 0x0580004014a3dfae */ /* 0x0003e4000b901d46 */
[----:B------:R-:W-:Y:S01]  /*17430*/  @P0 IMAD.X R16, R16, 0x1, R147, P2 ;  /* 0x0000000110100824 */ /* 0x000fe200010e0693 */
[CC--:B------:R-:W-:Y:S01]  /*17440*/  @P0 LEA R6, P2, R11.reuse, R158.reuse, 0x1 ;  /* 0x0000009e0b060211 */ /* 0x0c0fe200078408ff */
[----:B------:R1:W-:Y:S03]  /*17450*/  @P5 STS.128 [R163+0x5800], RZ ;  /* 0x005800ffa3005388 */ /* 0x0003e60000000c00 */
[----:B------:R-:W-:Y:S02]  /*17460*/  @P0 LEA.HI.X R7, R11, R159, R16, 0x1, P2 ;  /* 0x0000009f0b070211 */ /* 0x000fe400010f0c10 */
[----:B------:R-:W-:-:S03]  /*17470*/  @!P1 LEA R28, P2, R9, R158, 0x1 ;  /* 0x0000009e091c9211 */ /* 0x000fc600078408ff */
[----:B------:R-:W-:Y:S01]  /*17480*/  @!PT LDS RZ, [RZ] ;  /* 0x00000000fffff984 */ /* 0x000fe20000000800 */
[----:B------:R-:W-:Y:S01]  /*17490*/  @!PT LDS RZ, [RZ] ;  /* 0x00000000fffff984 */ /* 0x000fe20000000800 */
[----:B------:R-:W-:Y:S01]  /*174a0*/  @!PT LDS RZ, [RZ] ;  /* 0x00000000fffff984 */ /* 0x000fe20000000800 */
[----:B------:R1:W-:Y:S01]  /*174b0*/  @P0 LDGSTS.E.BYPASS.LTC128B.128 [R163+0x7800], [R6.64+0x80] ;  /* 0x0780008006a30fae */ /* 0x0003e2000b901d46 */
[CCC-:B------:R-:W-:Y:S02]  /*174c0*/  @!P1 LEA.HI.X R29, R9.reuse, R159.reuse, R10.reuse, 0x1, P2 ;  /* 0x0000009f091d9211 */ /* 0x1c0fe400010f0c0a */
[CC--:B------:R-:W-:Y:S01]  /*174d0*/  @!P5 LEA R26, P2, R9.reuse, R158.reuse, 0x1 ;  /* 0x0000009e091ad211 */ /* 0x0c0fe200078408ff */
[----:B------:R1:W-:Y:S03]  /*174e0*/  @!P0 STS.128 [R163+0x7800], RZ ;  /* 0x007800ffa3008388 */ /* 0x0003e60000000c00 */
[C---:B------:R-:W-:Y:S01]  /*174f0*/  @!P5 LEA.HI.X R27, R9.reuse, R159, R10, 0x1, P2 ;  /* 0x0000009f091bd211 */ /* 0x040fe200010f0c0a */
[----:B------:R-:W-:Y:S01]  /*17500*/  @!PT LDS RZ, [RZ] ;  /* 0x00000000fffff984 */ /* 0x000fe20000000800 */
[----:B------:R-:W-:Y:S01]  /*17510*/  @!PT LDS RZ, [RZ] ;  /* 0x00000000fffff984 */ /* 0x000fe20000000800 */
[----:B------:R-:W-:Y:S01]  /*17520*/  @!PT LDS RZ, [RZ] ;  /* 0x00000000fffff984 */ /* 0x000fe20000000800 */
[----:B------:R1:W-:Y:S01]  /*17530*/  @!P1 LDGSTS.E.BYPASS.LTC128B.128 [R163+0x4000], [R28.64] ;  /* 0x040000001ca39fae */ /* 0x0003e2000b901d46 */
[----:B---3--:R-:W-:-:S03]  /*17540*/  @P0 LEA R24, P2, R9, R158, 0x1 ;  /* 0x0000009e09180211 */ /* 0x008fc600078408ff */
[----:B------:R1:W-:Y:S01]  /*17550*/  @P1 STS.128 [R163+0x4000], RZ ;  /* 0x004000ffa3001388 */ /* 0x0003e20000000c00 */
[CC--:B------:R-:W-:Y:S02]  /*17560*/  @P0 LEA.HI.X R25, R9.reuse, R159.reuse, R10, 0x1, P2 ;  /* 0x0000009f09190211 */ /* 0x0c0fe400010f0c0a */
[----:B------:R-:W-:Y:S01]  /*17570*/  IADD3 R9, P2, R9, R148, RZ ;  /* 0x0000009409097210 */ /* 0x000fe20007f5e0ff */
[----:B------:R-:W-:Y:S01]  /*17580*/  @!PT LDS RZ, [RZ] ;  /* 0x00000000fffff984 */ /* 0x000fe20000000800 */
[----:B------:R-:W-:Y:S01]  /*17590*/  @!PT LDS RZ, [RZ] ;  /* 0x00000000fffff984 */ /* 0x000fe20000000800 */
[----:B------:R-:W-:Y:S01]  /*175a0*/  @!PT LDS RZ, [RZ] ;  /* 0x00000000fffff984 */ /* 0x000fe20000000800 */
[----:B------:R1:W-:Y:S04]  /*175b0*/  @!P5 LDGSTS.E.BYPASS.LTC128B.128 [R163+0x6000], [R26.64+0x40] ;  /* 0x060000401aa3dfae */ /* 0x0003e8000b901d46 */
[----:B------:R-:W-:Y:S01]  /*175c0*/  IMAD.X R10, R10, 0x1, R147, P2 ;  /* 0x000000010a0a7824 */ /* 0x000fe200010e0693 */
[CC--:B------:R-:W-:Y:S01]  /*175d0*/  @!P1 LEA R32, P2, R9.reuse, R158.reuse, 0x1 ;  /* 0x0000009e09209211 */ /* 0x0c0fe200078408ff */
[----:B------:R1:W-:Y:S03]  /*175e0*/  @P5 STS.128 [R163+0x6000], RZ ;  /* 0x006000ffa3005388 */ /* 0x0003e60000000c00 */
[C---:B------:R-:W-:Y:S01]  /*175f0*/  @!P1 LEA.HI.X R33, R9.reuse, R159, R10, 0x1, P2 ;  /* 0x0000009f09219211 */ /* 0x040fe200010f0c0a */
[----:B------:R-:W-:Y:S01]  /*17600*/  @!PT LDS RZ, [RZ] ;  /* 0x00000000fffff984 */ /* 0x000fe20000000800 */
[----:B------:R-:W-:Y:S01]  /*17610*/  @!PT LDS RZ, [RZ] ;  /* 0x00000000fffff984 */ /* 0x000fe20000000800 */
[----:B------:R-:W-:Y:S01]  /*17620*/  @!PT LDS RZ, [RZ] ;  /* 0x00000000fffff984 */ /* 0x000fe20000000800 */
[----:B------:R1:W-:Y:S01]  /*17630*/  @P0 LDGSTS.E.BYPASS.LTC128B.128 [R163+0x8000], [R24.64+0x80] ;  /* 0x0800008018a30fae */ /* 0x0003e2000b901d46 */
[----:B------:R-:W-:-:S03]  /*17640*/  @!P5 LEA R30, P2, R9, R158, 0x1 ;  /* 0x0000009e091ed211 */ /* 0x000fc600078408ff */
[----:B------:R1:W-:Y:S01]  /*17650*/  @!P0 STS.128 [R163+0x8000], RZ ;  /* 0x008000ffa3008388 */ /* 0x0003e20000000c00 */
[CC--:B------:R-:W-:Y:S02]  /*17660*/  @!P5 LEA.HI.X R31, R9.reuse, R159.reuse, R10, 0x1, P2 ;  /* 0x0000009f091fd211 */ /* 0x0c0fe400010f0c0a */
[C---:B------:R-:W-:Y:S01]  /*17670*/  @P0 LEA R34, P2, R9.reuse, R158, 0x1 ;  /* 0x0000009e09220211 */ /* 0x040fe200078408ff */
[----:B------:R-:W-:Y:S01]  /*17680*/  @!PT LDS RZ, [RZ] ;  /* 0x00000000fffff984 */ /* 0x000fe20000000800 */
[----:B------:R-:W-:Y:S01]  /*17690*/  @!PT LDS RZ, [RZ] ;  /* 0x00000000fffff984 */ /* 0x000fe20000000800 */
[----:B------:R-:W-:Y:S01]  /*176a0*/  @!PT LDS RZ, [RZ] ;  /* 0x00000000fffff984 */ /* 0x000fe20000000800 */
[----:B------:R1:W-:Y:S01]  /*176b0*/  @!P1 LDGSTS.E.BYPASS.LTC128B.128 [R163+0x4800], [R32.64] ;  /* 0x0480000020a39fae */ /* 0x0003e2000b901d46 */
[----:B------:R-:W-:Y:S02]  /*176c0*/  IMAD.MOV.U32 R158, RZ, RZ, R22 ;  /* 0x000000ffff9e7224 */ /* 0x000fe400078e0016 */
[----:B------:R-:W-:Y:S01]  /*176d0*/  @P0 LEA.HI.X R35, R9, R159, R10, 0x1, P2 ;  /* 0x0000009f09230211 */ /* 0x000fe200010f0c0a */
[----:B------:R1:W-:Y:S01]  /*176e0*/  @P1 STS.128 [R163+0x4800], RZ ;  /* 0x004800ffa3001388 */ /* 0x0003e20000000c00 */
[----:B------:R-:W-:-:S03]  /*176f0*/  IMAD.MOV.U32 R159, RZ, RZ, R23 ;  /* 0x000000ffff9f7224 */ /* 0x000fc600078e0017 */
        /* <DEDUP_REMOVED lines=11> */
.L_x_3105:
        /* <DEDUP_REMOVED lines=80> */
[----:B------:R-:W-:Y:S01]  /*17cb0*/  FSEL R4, R57, RZ, P1 ;  /* 0x000000ff39047208 */ /* 0x000fe20000800000 */
[--C-:B------:R-:W-:Y:S01]  /*17cc0*/  FFMA.FTZ R192, R14, c[0x0][0x23c], -R193.reuse ;  /* 0x00008f000ec07a23 */ /* 0x100fe200000108c1 */
[C---:B------:R-:W-:Y:S01]  /*17cd0*/  FSETP.NEU.FTZ.AND P0, PT, R56.reuse, -INF , PT ;  /* 0xff8000003800780b */ /* 0x040fe20003f1d000 */
[C---:B------:R-:W-:Y:S02]  /*17ce0*/  FMUL.FTZ R122, R56.reuse, c[0x0][0x23c] ;  /* 0x00008f00387a7a20 */ /* 0x040fe40000410000 */
[----:B------:R-:W-:Y:S01]  /*17cf0*/  FADD.FTZ R4, R3, -R4 ;  /* 0x8000000403047221 */ /* 0x000fe20000010000 */
[----:B------:R-:W-:Y:S01]  /*17d00*/  FSEL R3, R56, RZ, P0 ;  /* 0x000000ff38037208 */ /* 0x000fe20000000000 */
[--C-:B------:R-:W-:Y:S01]  /*17d10*/  FFMA.FTZ R175, R12, c[0x0][0x23c], -R193.reuse ;  /* 0x00008f000caf7a23 */ /* 0x100fe200000108c1 */
[----:B------:R-:W-:Y:S01]  /*17d20*/  FSEL R122, R122, RZ, P0 ;  /* 0x000000ff7a7a7208 */ /* 0x000fe20000000000 */
[----:B------:R-:W-:Y:S01]  /*17d30*/  FFMA.FTZ R138, R8, c[0x0][0x23c], -R193 ;  /* 0x00008f00088a7a23 */ /* 0x000fe200000108c1 */
[----:B------:R-:W-:Y:S01]  /*17d40*/  MUFU.EX2 R206, R206 ;  /* 0x000000ce00ce7308 */ /* 0x000fe20000000800 */
[----:B------:R-:W-:Y:S01]  /*17d50*/  FADD.FTZ R3, R2, -R3 ;  /* 0x8000000302037221 */ /* 0x000fe20000010000 */
[----:B------:R-:W-:Y:S01]  /*17d60*/  LDSM.16.MT88.4 R8, [R142+0x9000] ;  /* 0x009000008e08783b */ /* 0x000fe20000004200 */
[----:B------:R-:W-:-:S02]  /*17d70*/  FFMA.FTZ R164, R19, c[0x0][0x23c], -R122 ;  /* 0x00008f0013a47a23 */ /* 0x000fc4000001087a */
[--C-:B------:R-:W-:Y:S02]  /*17d80*/  FFMA.FTZ R169, R17, c[0x0][0x23c], -R122.reuse ;  /* 0x00008f0011a97a23 */ /* 0x100fe4000001087a */
[----:B------:R-:W1:Y:S01]  /*17d90*/  LDSM.16.MT88.4 R16, [R140+0x9000] ;  /* 0x009000008c10783b */ /* 0x000e620000004200 */
[--C-:B------:R-:W-:Y:S01]  /*17da0*/  FFMA.FTZ R195, R5, c[0x0][0x23c], -R122.reuse ;  /* 0x00008f0005c37a23 */ /* 0x100fe2000001087a */
[----:B------:R-:W2:Y:S01]  /*17db0*/  MUFU.EX2 R192, R192 ;  /* 0x000000c000c07308 */ /* 0x000ea20000000800 */
[----:B------:R-:W-:Y:S02]  /*17dc0*/  FMUL.FTZ R208, R4, c[0x0][0x23c] ;  /* 0x00008f0004d07a20 */ /* 0x000fe40000410000 */
[----:B------:R-:W-:Y:S02]  /*17dd0*/  FMUL.FTZ R194, R3, c[0x0][0x23c] ;  /* 0x00008f0003c27a20 */ /* 0x000fe40000410000 */
[----:B------:R-:W-:Y:S02]  /*17de0*/  FFMA.FTZ R126, R13, c[0x0][0x23c], -R122 ;  /* 0x00008f000d7e7a23 */ /* 0x000fe4000001087a */
[--C-:B------:R-:W-:Y:S01]  /*17df0*/  FFMA.FTZ R58, R64, c[0x0][0x23c], -R193.reuse ;  /* 0x00008f00403a7a23 */ /* 0x100fe200000108c1 */
[----:B------:R-:W-:Y:S01]  /*17e00*/  MUFU.EX2 R175, R175 ;  /* 0x000000af00af7308 */ /* 0x000fe20000000800 */
[----:B------:R-:W-:Y:S01]  /*17e10*/  LDSM.16.MT88.4 R64, [R140+0x9400] ;  /* 0x009400008c40783b */ /* 0x000fe20000004200 */
[----:B------:R-:W-:-:S02]  /*17e20*/  FFMA.FTZ R59, R136, c[0x0][0x23c], -R193 ;  /* 0x00008f00883b7a23 */ /* 0x000fc400000108c1 */
[--C-:B------:R-:W-:Y:S02]  /*17e30*/  FFMA.FTZ R137, R134, c[0x0][0x23c], -R193.reuse ;  /* 0x00008f0086897a23 */ /* 0x100fe400000108c1 */
[----:B------:R-:W-:Y:S02]  /*17e40*/  FFMA.FTZ R62, R210, c[0x0][0x23c], -R193 ;  /* 0x00008f00d23e7a23 */ /* 0x000fe400000108c1 */
        /* <DEDUP_REMOVED lines=21> */
[----:B--2---:R-:W-:Y:S01]  /*17fa0*/  F2FP.PACK_AB R49, R164, R195 ;  /* 0x000000c3a431723e */ /* 0x004fe200000000ff */
        /* <DEDUP_REMOVED lines=11> */
[-C--:B------:R-:W-:Y:S01]  /*18060*/  FMUL.FTZ R74, R74, R194.reuse ;  /* 0x000000c24a4a7220 */ /* 0x080fe20000410000 */
[----:B------:R-:W3:Y:S01]  /*18070*/  LDSM.16.MT88.4 R68, [R142+0x9400] ;  /* 0x009400008e44783b */ /* 0x000ee20000004200 */
        /* <DEDUP_REMOVED lines=31> */
[----:B------:R-:W-:Y:S02]  /*18270*/  FMUL.FTZ R31, R87, R194 ;  /* 0x000000c2571f7220 */ /* 0x000fe40000410000 */
[-C--:B------:R-:W-:Y:S01]  /*18280*/  FMUL.FTZ R36, R92, R208.reuse ;  /* 0x000000d05c247220 */ /* 0x080fe20000410000 */
[----:B------:R-:W4:Y:S01]  /*18290*/  MUFU.EX2 R61, R61 ;  /* 0x0000003d003d7308 */ /* 0x000f220000000800 */
        /* <DEDUP_REMOVED lines=13> */
[----:B------:R-:W5:Y:S01]  /*18370*/  MUFU.EX2 R2, R2 ;  /* 0x0000000200027308 */ /* 0x000f620000000800 */
[----:B------:R-:W-:-:S02]  /*18380*/  FMUL.FTZ R97, R97, R208 ;  /* 0x000000d061617220 */ /* 0x000fc40000410000 */
[-C--:B------:R-:W-:Y:S01]  /*18390*/  FMUL.FTZ R98, R98, R194.reuse ;  /* 0x000000c262627220 */ /* 0x080fe20000410000 */
        /* <DEDUP_REMOVED lines=10> */
[----:B------:R-:W-:Y:S02]  /*18440*/  FMUL.FTZ R101, R101, R208 ;  /* 0x000000d065657220 */ /* 0x000fe40000410000 */
[-C--:B------:R-:W-:Y:S01]  /*18450*/  FMUL.FTZ R102, R102, R194.reuse ;  /* 0x000000c266667220 */ /* 0x080fe20000410000 */
[----:B------:R-:W-:Y:S01]  /*18460*/  HMMA.16816.F32 R32, R48, R34, R88 ;  /* 0x000000223020723c */ /* 0x000fe20000001858 */
[----:B------:R-:W-:Y:S01]  /*18470*/  FMUL.FTZ R103, R103, R194 ;  /* 0x000000c267677220 */ /* 0x000fe20000410000 */
[----:B------:R-:W-:Y:S01]  /*18480*/  LDSM.16.MT88.4 R88, [R140+0xc400] ;  /* 0x00c400008c58783b */ /* 0x000fe20000004200 */
[--C-:B------:R-:W-:Y:S01]  /*18490*/  FFMA.FTZ R200, R209, c[0x0][0x23c], -R122.reuse ;  /* 0x00008f00d1c87a23 */ /* 0x100fe2000001087a */
[----:B------:R-:W-:Y:S01]  /*184a0*/  MUFU.EX2 R131, R131 ;  /* 0x0000008300837308 */ /* 0x000fe20000000800 */
[----:B------:R-:W-:-:S02]  /*184b0*/  FFMA.FTZ R197, R207, c[0x0][0x23c], -R122 ;  /* 0x00008f00cfc57a23 */ /* 0x000fc4000001087a */
[----:B------:R-:W-:Y:S01]  /*184c0*/  FFMA.FTZ R196, R205, c[0x0][0x23c], -R122 ;  /* 0x00008f00cdc47a23 */ /* 0x000fe2000001087a */
[C---:B------:R-:W-:Y:S01]  /*184d0*/  HMMA.16816.F32 R40, R48.reuse, R42, R96 ;  /* 0x0000002a3028723c */ /* 0x040fe20000001860 */
[----:B------:R-:W-:Y:S01]  /*184e0*/  FFMA.FTZ R77, R167, R208, R206 ;  /* 0x000000d0a74d7223 */ /* 0x000fe200000100ce */
[----:B------:R-:W-:Y:S01]  /*184f0*/  LDSM.16.MT88.4 R96, [R142+0xe400] ;  /* 0x00e400008e60783b */ /* 0x000fe20000004200 */
[----:B------:R-:W-:Y:S01]  /*18500*/  FFMA.FTZ R195, R166, R194, R195 ;  /* 0x000000c2a6c37223 */ /* 0x000fe200000100c3 */
[----:B------:R-:W-:Y:S01]  /*18510*/  MUFU.EX2 R130, R130 ;  /* 0x0000008200827308 */ /* 0x000fe20000000800 */
[--C-:B------:R-:W-:Y:S02]  /*18520*/  FFMA.FTZ R204, R176, c[0x0][0x23c], -R193.reuse ;  /* 0x00008f00b0cc7a23 */ /* 0x100fe400000108c1 */
[----:B------:R-:W-:Y:S01]  /*18530*/  FFMA.FTZ R167, R182, c[0x0][0x23c], -R193 ;  /* 0x00008f00b6a77a23 */ /* 0x000fe200000108c1 */
[----:B------:R-:W-:Y:S01]  /*18540*/  HMMA.16816.F32 R44, R48, R52, R44 ;  /* 0x00000034302c723c */ /* 0x000fe2000000182c */
[----:B------:R-:W-:-:S02]  /*18550*/  FFMA.FTZ R166, R177, c[0x0][0x23c], -R122 ;  /* 0x00008f00b1a67a23 */ /* 0x000fc4000001087a */
[--C-:B------:R-:W-:Y:S01]  /*18560*/  FFMA.FTZ R205, R184, c[0x0][0x23c], -R193.reuse ;  /* 0x00008f00b8cd7a23 */ /* 0x100fe200000108c1 */
        /* <DEDUP_REMOVED lines=9> */
[----:B------:R-:W-:Y:S01]  /*18600*/  FFMA.FTZ R177, R181, c[0x0][0x23c], -R122 ;  /* 0x00008f00b5b17a23 */ /* 0x000fe2000001087a */
[----:B-----5:R-:W-:Y:S01]  /*18610*/  F2FP.PACK_AB R55, R2, R3 ;  /* 0x000000030237723e */ /* 0x020fe200000000ff */
[--C-:B------:R-:W-:Y:S02]  /*18620*/  FFMA.FTZ R170, R170, c[0x0][0x23c], -R193.reuse ;  /* 0x00008f00aaaa7a23 */ /* 0x100fe400000108c1 */
[----:B------:R-:W-:Y:S01]  /*18630*/  MUFU.EX2 R127, R127 ;  /* 0x0000007f007f7308 */ /* 0x000fe20000000800 */
[--C-:B------:R-:W-:Y:S02]  /*18640*/  FFMA.FTZ R174, R174, c[0x0][0x23c], -R193.reuse ;  /* 0x00008f00aeae7a23 */ /* 0x100fe400000108c1 */
[--C-:B------:R-:W-:Y:S01]  /*18650*/  FFMA.FTZ R172, R172, c[0x0][0x23c], -R193.reuse ;  /* 0x00008f00acac7a23 */ /* 0x100fe200000108c1 */
[----:B---3--:R-:W-:Y:S01]  /*18660*/  HMMA.16816.F32 R4, R52, R68, R4 ;  /* 0x000000443404723c */ /* 0x008fe20000001804 */
[----:B------:R-:W-:-:S02]  /*18670*/  FFMA.FTZ R180, R180, c[0x0][0x23c], -R193 ;  /* 0x00008f00b4b47a23 */ /* 0x000fc400000108c1 */
[----:B------:R-:W-:Y:S01]  /*18680*/  FFMA.FTZ R173, R173, c[0x0][0x23c], -R122 ;  /* 0x00008f00adad7a23 */ /* 0x000fe2000001087a */
[----:B------:R-:W3:Y:S01]  /*18690*/  MUFU.EX2 R124, R124 ;  /* 0x0000007c007c7308 */ /* 0x000ee20000000800 */
[----:B------:R-:W-:Y:S02]  /*186a0*/  FADD.FTZ R192, R192, R77 ;  /* 0x0000004dc0c07221 */ /* 0x000fe40000010000 */
        /* <DEDUP_REMOVED lines=8> */
[----:B------:R-:W-:Y:S02]  /*18730*/  FADD.FTZ R164, R164, R195 ;  /* 0x000000c3a4a47221 */ /* 0x000fe40000010000 */
        /* <DEDUP_REMOVED lines=22> */
[----:B----4-:R-:W-:Y:S01]  /*188a0*/  HMMA.16816.F32 R28, R52, R68, R28 ;  /* 0x00000044341c723c */ /* 0x010fe2000000181c */
[----:B------:R-:W-:-:S03]  /*188b0*/  FFMA.FTZ R60, R60, c[0x0][0x23c], -R122 ;  /* 0x00008f003c3c7a23 */ /* 0x000fc6000001087a */
[----:B------:R-:W-:Y:S01]  /*188c0*/  MUFU.EX2 R200, R200 ;  /* 0x000000c800c87308 */ /* 0x000fe20000000800 */
[--C-:B------:R-:W-:Y:S02]  /*188d0*/  FFMA.FTZ R63, R63, c[0x0][0x23c], -R122.reuse ;  /* 0x00008f003f3f7a23 */ /* 0x100fe4000001087a */
[----:B------:R-:W-:Y:S01]  /*188e0*/  FFMA.FTZ R118, R118, c[0x0][0x23c], -R122 ;  /* 0x00008f0076767a23 */ /* 0x000fe2000001087a */
[C---:B------:R-:W-:Y:S01]  /*188f0*/  HMMA.16816.F32 R32, R52.reuse, R70, R32 ;  /* 0x000000463420723c */ /* 0x040fe20000001820 */
[----:B------:R-:W4:Y:S03]  /*18900*/  LDSM.16.MT88.4 R68, [R142+0x9800] ;  /* 0x009800008e44783b */ /* 0x000f260000004200 */
[----:B------:R-:W-:Y:S04]  /*18910*/  MUFU.EX2 R197, R197 ;  /* 0x000000c500c57308 */ /* 0x000fe80000000800 */
[C---:B-----5:R-:W-:Y:S04]  /*18920*/  HMMA.16816.F32 R44, R52.reuse, R64, R44 ;  /* 0x00000040342c723c */ /* 0x060fe8000000182c */
[----:B------:R-:W-:Y:S04]  /*18930*/  MUFU.EX2 R196, R196 ;  /* 0x000000c400c47308 */ /* 0x000fe80000000800 */
[C---:B------:R-:W-:Y:S01]  /*18940*/  HMMA.16816.F32 R48, R52.reuse, R66, R48 ;  /* 0x000000423430723c */ /* 0x040fe20000001830 */
[----:B------:R-:W5:Y:S03]  /*18950*/  LDSM.16.MT88.4 R64, [R140+0x9800] ;  /* 0x009800008c40783b */ /* 0x000f660000004200 */
[----:B------:R-:W-:Y:S04]  /*18960*/  MUFU.EX2 R204, R204 ;  /* 0x000000cc00cc7308 */ /* 0x000fe80000000800 */
[C---:B-1----:R-:W-:Y:S04]  /*18970*/  HMMA.16816.F32 R36, R52.reuse, R72, R36 ;  /* 0x000000483424723c */ /* 0x042fe80000001824 */
[----:B------:R-:W1:Y:S04]  /*18980*/  MUFU.EX2 R205, R205 ;  /* 0x000000cd00cd7308 */ /* 0x000e680000000800 */
[----:B------:R-:W-:Y:S01]  /*18990*/  HMMA.16816.F32 R40, R52, R74, R40 ;  /* 0x0000004a3428723c */ /* 0x000fe20000001828 */
[----:B------:R-:W5:Y:S03]  /*189a0*/  LDSM.16.MT88.4 R72, [R142+0xb800] ;  /* 0x00b800008e48783b */ /* 0x000f660000004200 */
[----:B------:R-:W-:Y:S03]  /*189b0*/  MUFU.EX2 R167, R167 ;  /* 0x000000a700a77308 */ /* 0x000fe60000000800 */
[----:B------:R-:W-:-:S02]  /*189c0*/  F2FP.PACK_AB R52, R133, R134 ;  /* 0x000000868534723e */ /* 0x000fc400000000ff */
[----:B--2---:R-:W-:Y:S02]  /*189d0*/  F2FP.PACK_AB R53, R132, R135 ;  /* 0x000000878435723e */ /* 0x004fe400000000ff */
[----:B------:R-:W-:Y:S01]  /*189e0*/  F2FP.PACK_AB R54, R130, R131 ;  /* 0x000000838236723e */ /* 0x000fe200000000ff */
[----:B------:R-:W2:Y:S01]  /*189f0*/  MUFU.EX2 R176, R176 ;  /* 0x000000b000b07308 */ /* 0x000ea20000000800 */
[----:B---3--:R-:W-:Y:S02]  /*18a00*/  F2FP.PACK_AB R55, R124, R127 ;  /* 0x0000007f7c37723e */ /* 0x008fe400000000ff */
[----:B-1----:R-:W-:-:S05]  /*18a10*/  F2FP.PACK_AB R100, R205, R204 ;  /* 0x000000cccd64723e */ /* 0x002fca00000000ff */
[C---:B----4-:R-:W-:Y:S01]  /*18a20*/  HMMA.16816.F32 R4, R52.reuse, R68, R4 ;  /* 0x000000443404723c */ /* 0x050fe20000001804 */
[----:B------:R-:W-:Y:S07]  /*18a30*/  MUFU.EX2 R182, R182 ;  /* 0x000000b600b67308 */ /* 0x000fee0000000800 */
        /* <DEDUP_REMOVED lines=103> */
[----:B------:R-:W5:Y:S01]  /*190b0*/  LDSM.16.MT88.4 R24, [R140+0xa800] ;  /* 0x00a800008c18783b */ /* 0x000f620000004200 */
[----:B------:R-:W2:Y:S06]  /*190c0*/  MUFU.EX2 R35, R35 ;  /* 0x0000002300237308 */ /* 0x000eac0000000800 */
[C---:B------:R-:W-:Y:S02]  /*190d0*/  HMMA.16816.F32 R92, R4.reuse, R96, R36 ;  /* 0x00000060045c723c */ /* 0x040fe40000001824 */
[----:B------:R-:W-:Y:S05]  /*190e0*/  MUFU.EX2 R33, R33 ;  /* 0x0000002100217308 */ /* 0x000fea0000000800 */
[----:B------:R-:W-:Y:S01]  /*190f0*/  FFMA.FTZ R37, R119, c[0x0][0x23c], -R122 ;  /* 0x00008f0077257a23 */ /* 0x000fe2000001087a */
[----:B------:R-:W-:Y:S02]  /*19100*/  HMMA.16816.F32 R96, R4, R98, R40 ;  /* 0x000000620460723c */ /* 0x000fe40000001828 */
[----:B------:R-:W1:Y:S05]  /*19110*/  MUFU.EX2 R34, R34 ;  /* 0x0000002200227308 */ /* 0x000e6a0000000800 */
[----:B----4-:R-:W-:-:S02]  /*19120*/  F2FP.PACK_AB R4, R29, R30 ;  /* 0x0000001e1d04723e */ /* 0x010fc400000000ff */
[----:B--2---:R-:W-:Y:S01]  /*19130*/  F2FP.PACK_AB R5, R35, R32 ;  /* 0x000000202305723e */ /* 0x004fe200000000ff */
[----:B------:R-:W-:Y:S01]  /*19140*/  MUFU.EX2 R37, R37 ;  /* 0x0000002500257308 */ /* 0x000fe20000000800 */
[----:B------:R-:W-:Y:S02]  /*19150*/  F2FP.PACK_AB R6, R31, R28 ;  /* 0x0000001c1f06723e */ /* 0x000fe400000000ff */
[----:B-1----:R-:W-:-:S07]  /*19160*/  F2FP.PACK_AB R7, R34, R33 ;  /* 0x000000212207723e */ /* 0x002fce00000000ff */
[C---:B------:R-:W-:Y:S08]  /*19170*/  HMMA.16816.F32 R112, R4.reuse, R12, R112 ;  /* 0x0000000c0470723c */ /* 0x040ff00000001870 */
[C---:B------:R-:W-:Y:S01]  /*19180*/  HMMA.16816.F32 R108, R4.reuse, R14, R108 ;  /* 0x0000000e046c723c */ /* 0x040fe2000000186c */
[----:B------:R-:W1:Y:S07]  /*19190*/  LDSM.16.MT88.4 R12, [R140+0xe800] ;  /* 0x00e800008c0c783b */ /* 0x000e6e0000004200 */
[C---:B---3--:R-:W-:Y:S08]  /*191a0*/  HMMA.16816.F32 R76, R4.reuse, R20, R76 ;  /* 0x00000014044c723c */ /* 0x048ff0000000184c */
[C---:B------:R-:W-:Y:S01]  /*191b0*/  HMMA.16816.F32 R80, R4.reuse, R22, R80 ;  /* 0x000000160450723c */ /* 0x040fe20000001850 */
[----:B------:R-:W2:Y:S07]  /*191c0*/  LDSM.16.MT88.4 R20, [R142+0xac00] ;  /* 0x00ac00008e14783b */ /* 0x000eae0000004200 */
[C---:B------:R-:W-:Y:S07]  /*191d0*/  HMMA.16816.F32 R92, R4.reuse, R8, R92 ;  /* 0x00000008045c723c */ /* 0x040fee000000185c */
[----:B------:R-:W-:Y:S01]  /*191e0*/  FADD.FTZ R9, R3, R136 ;  /* 0x0000008803097221 */ /* 0x000fe20000010000 */
[----:B------:R-:W-:Y:S01]  /*191f0*/  HMMA.16816.F32 R84, R4, R16, R84 ;  /* 0x000000100454723c */ /* 0x000fe20000001854 */
        /* <DEDUP_REMOVED lines=10> */
[----:B------:R-:W4:Y:S01]  /*192a0*/  LDSM.16.MT88.4 R8, [R142+0xcc00] ;  /* 0x00cc00008e08783b */ /* 0x000f220000004200 */
[----:B------:R-:W-:Y:S02]  /*192b0*/  FADD.FTZ R127, R127, R132 ;  /* 0x000000847f7f7221 */ /* 0x000fe40000010000 */
[----:B------:R-:W-:Y:S02]  /*192c0*/  FADD.FTZ R130, R130, R131 ;  /* 0x0000008382827221 */ /* 0x000fe40000010000 */
[----:B------:R-:W-:Y:S02]  /*192d0*/  FADD.FTZ R124, R124, R127 ;  /* 0x0000007f7c7c7221 */ /* 0x000fe40000010000 */
[----:B-----5:R-:W-:Y:S01]  /*192e0*/  HMMA.16816.F32 R68, R4, R24, R68 ;  /* 0x000000180444723c */ /* 0x020fe20000001844 */
[----:B------:R-:W5:Y:S01]  /*192f0*/  MUFU.EX2 R25, R190 ;  /* 0x000000be00197308 */ /* 0x000f620000000800 */
[----:B------:R-:W-:-:S02]  /*19300*/  FADD.FTZ R203, R203, R130 ;  /* 0x00000082cbcb7221 */ /* 0x000fc40000010000 */
[----:B------:R-:W-:Y:S02]  /*19310*/  FADD.FTZ R201, R201, R124 ;  /* 0x0000007cc9c97221 */ /* 0x000fe40000010000 */
[----:B------:R-:W-:Y:S02]  /*19320*/  FADD.FTZ R202, R202, R203 ;  /* 0x000000cbcaca7221 */ /* 0x000fe40000010000 */
[----:B------:R-:W-:Y:S01]  /*19330*/  HMMA.16816.F32 R72, R4, R26, R72 ;  /* 0x0000001a0448723c */ /* 0x000fe20000001848 */
[----:B------:R-:W-:Y:S01]  /*19340*/  MUFU.EX2 R27, R60 ;  /* 0x0000003c001b7308 */ /* 0x000fe20000000800 */
[----:B------:R-:W-:Y:S02]  /*19350*/  FADD.FTZ R200, R200, R201 ;  /* 0x000000c9c8c87221 */ /* 0x000fe40000010000 */
[----:B------:R-:W-:-:S04]  /*19360*/  FADD.FTZ R3, R199, R202 ;  /* 0x000000cac7037221 */ /* 0x000fc80000010000 */
[----:B-1----:R-:W-:Y:S01]  /*19370*/  HMMA.16816.F32 R104, R4, R12, R104 ;  /* 0x0000000c0468723c */ /* 0x002fe20000001868 */
[----:B------:R-:W1:Y:S01]  /*19380*/  MUFU.EX2 R24, R63 ;  /* 0x0000003f00187308 */ /* 0x000e620000000800 */
[----:B------:R-:W-:-:S04]  /*19390*/  FADD.FTZ R3, R198, R3 ;  /* 0x00000003c6037221 */ /* 0x000fc80000010000 */
[----:B------:R-:W-:Y:S02]  /*193a0*/  FADD.FTZ R2, R204, R3 ;  /* 0x00000003cc027221 */ /* 0x000fe40000010000 */
[----:B------:R-:W-:Y:S01]  /*193b0*/  HMMA.16816.F32 R100, R4, R14, R100 ;  /* 0x0000000e0464723c */ /* 0x000fe20000001864 */
[----:B------:R-:W2:Y:S01]  /*193c0*/  MUFU.EX2 R26, R118 ;  /* 0x00000076001a7308 */ /* 0x000ea20000000800 */
[----:B------:R-:W4:Y:S01]  /*193d0*/  LDSM.16.MT88.4 R12, [R140+0xcc00] ;  /* 0x00cc00008c0c783b */ /* 0x000f220000004200 */
[----:B------:R-:W-:-:S04]  /*193e0*/  FADD.FTZ R2, R205, R2 ;  /* 0x00000002cd027221 */ /* 0x000fc80000010000 */
[----:B-----5:R-:W-:Y:S01]  /*193f0*/  F2FP.PACK_AB R4, R25, R188 ;  /* 0x000000bc1904723e */ /* 0x020fe200000000ff */
[----:B------:R-:W-:Y:S01]  /*19400*/  FADD.FTZ R3, R167, R2 ;  /* 0x00000002a7037221 */ /* 0x000fe20000010000 */
[----:B-1----:R-:W-:Y:S02]  /*19410*/  F2FP.PACK_AB R5, R24, R27 ;  /* 0x0000001b1805723e */ /* 0x002fe400000000ff */
[----:B------:R-:W-:Y:S01]  /*19420*/  F2FP.PACK_AB R6, R168, R191 ;  /* 0x000000bfa806723e */ /* 0x000fe200000000ff */
[----:B------:R-:W-:-:S04]  /*19430*/  FADD.FTZ R3, R176, R3 ;  /* 0x00000003b0037221 */ /* 0x000fc80000010000 */
[----:B------:R-:W-:Y:S01]  /*19440*/  FADD.FTZ R2, R52, R3 ;  /* 0x0000000334027221 */ /* 0x000fe20000010000 */
[----:B--2---:R-:W-:-:S03]  /*19450*/  F2FP.PACK_AB R7, R37, R26 ;  /* 0x0000001a2507723e */ /* 0x004fc600000000ff */
[----:B------:R-:W-:-:S04]  /*19460*/  FADD.FTZ R2, R55, R2 ;  /* 0x0000000237027221 */ /* 0x000fc80000010000 */
[----:B------:R-:W-:Y:S01]  /*19470*/  HMMA.16816.F32 R112, R4, R20, R112 ;  /* 0x000000140470723c */ /* 0x000fe20000001870 */
[----:B------:R-:W-:-:S04]  /*19480*/  FADD.FTZ R3, R53, R2 ;  /* 0x0000000235037221 */ /* 0x000fc80000010000 */
[----:B------:R-:W-:Y:S02]  /*19490*/  FADD.FTZ R3, R54, R3 ;  /* 0x0000000336037221 */ /* 0x000fe40000010000 */
[----:B------:R-:W-:Y:S01]  /*194a0*/  FADD.FTZ R21, R197, R200 ;  /* 0x000000c8c5157221 */ /* 0x000fe20000010000 */
[C---:B---3--:R-:W-:Y:S01]  /*194b0*/  HMMA.16816.F32 R68, R4.reuse, R16, R68 ;  /* 0x000000100444723c */ /* 0x048fe20000001844 */
[----:B------:R-:W-:Y:S01]  /*194c0*/  FADD.FTZ R30, R30, R3 ;  /* 0x000000031e1e7221 */ /* 0x000fe20000010000 */
[----:B------:R-:W-:Y:S01]  /*194d0*/  MOV R3, R57 ;  /* 0x0000003900037202 */ /* 0x000fe20000000f00 */
        /* <DEDUP_REMOVED lines=19> */
[----:B------:R-:W-:Y:S02]  /*19610*/  FADD.FTZ R167, R168, R167 ;  /* 0x000000a7a8a77221 */ /* 0x000fe40000010000 */
[----:B------:R-:W-:-:S04]  /*19620*/  FADD.FTZ R48, R48, R51 ;  /* 0x0000003330307221 */ /* 0x000fc80000010000 */
[----:B------:R-:W-:Y:S01]  /*19630*/  FADD.FTZ R49, R49, R48 ;  /* 0x0000003031317221 */ /* 0x000fe20000010000 */
[----:B------:R-:W-:Y:S03]  /*19640*/  HMMA.16816.F32 R84, R4, R12, R84 ;  /* 0x0000000c0454723c */ /* 0x000fe60000001854 */
[----:B------:R-:W-:-:S04]  /*19650*/  FADD.FTZ R2, R32, R49 ;  /* 0x0000003120027221 */ /* 0x000fc80000010000 */
[----:B------:R-:W-:Y:S01]  /*19660*/  FADD.FTZ R2, R35, R2 ;  /* 0x0000000223027221 */ /* 0x000fe20000010000 */
[----:B------:R-:W-:Y:S03]  /*19670*/  HMMA.16816.F32 R88, R4, R14, R88 ;  /* 0x0000000e0458723c */ /* 0x000fe60000001858 */
[----:B------:R-:W-:Y:S01]  /*19680*/  FADD.FTZ R33, R33, R2 ;  /* 0x0000000221217221 */ /* 0x000fe20000010000 */
[----:B------:R-:W-:-:S03]  /*19690*/  MOV R2, R56 ;  /* 0x0000003800027202 */ /* 0x000fc60000000f00 */
[----:B------:R-:W-:Y:S01]  /*196a0*/  FADD.FTZ R34, R34, R33 ;  /* 0x0000002122227221 */ /* 0x000fe20000010000 */
[----:B-1----:R-:W-:Y:S03]  /*196b0*/  HMMA.16816.F32 R92, R4, R16, R92 ;  /* 0x00000010045c723c */ /* 0x002fe6000000185c */
[----:B------:R-:W-:-:S04]  /*196c0*/  FADD.FTZ R27, R27, R34 ;  /* 0x000000221b1b7221 */ /* 0x000fc80000010000 */
[----:B------:R-:W-:Y:S01]  /*196d0*/  FADD.FTZ R27, R24, R27 ;  /* 0x0000001b181b7221 */ /* 0x000fe20000010000 */
[----:B------:R-:W-:Y:S03]  /*196e0*/  HMMA.16816.F32 R96, R4, R18, R96 ;  /* 0x000000120460723c */ /* 0x000fe60000001860 */
[----:B------:R-:W-:-:S04]  /*196f0*/  FADD.FTZ R26, R26, R27 ;  /* 0x0000001b1a1a7221 */ /* 0x000fc80000010000 */
[----:B------:R-:W-:Y:S01]  /*19700*/  FADD.FTZ R166, R37, R26 ;  /* 0x0000001a25a67221 */ /* 0x000fe20000010000 */
[C---:B--2---:R-:W-:Y:S08]  /*19710*/  HMMA.16816.F32 R104, R4.reuse, R8, R104 ;  /* 0x000000080468723c */ /* 0x044ff00000001868 */
[----:B------:R-:W-:Y:S11]  /*19720*/  HMMA.16816.F32 R100, R4, R10, R100 ;  /* 0x0000000a0464723c */ /* 0x000ff60000001864 */
[----:B------:R-:W-:Y:S08]  /*19730*/  @!UPT UIADD3 URZ, URZ, URZ, URZ ;  /* 0x0000003f3f3ff290 */ /* 0x000ff0000fffe03f */
.L_x_3102:
        /* <DEDUP_REMOVED lines=8> */
.L_x_3112:
        /* <DEDUP_REMOVED lines=67> */
.L_x_3109:
[----:B------:R-:W-:Y:S02]  /*19bf0*/  ISETP.NE.AND P1, PT, R152, RZ, PT ;  /* 0x000000ff9800720c */ /* 0x000fe40003f25270 */
[----:B------:R-:W-:Y:S02]  /*19c00*/  ISETP.GE.AND P0, PT, R116, c[0x0][0x220], PT ;  /* 0x0000880074007a0c */ /* 0x000fe40003f06270 */
[----:B------:R-:W-:Y:S02]  /*19c10*/  SEL R2, RZ, 0x3fffc, P1 ;  /* 0x0003fffcff027807 */ /* 0x000fe40000800000 */
[----:B------:R-:W-:Y:S02]  /*19c20*/  IADD3 R7, P2, R150, R3, RZ ;  /* 0x0000000396077210 */ /* 0x000fe40007f5e0ff */
[----:B------:R-:W-:Y:S02]  /*19c30*/  LOP3.LUT P1, RZ, R2, 0x4, RZ, 0xc0, !PT ;  /* 0x0000000402ff7812 */ /* 0x000fe4000782c0ff */
[-C--:B------:R-:W-:Y:S01]  /*19c40*/  LEA R2, P3, R3, R128.reuse, 0x1 ;  /* 0x0000008003027211 */ /* 0x080fe200078608ff */
[--C-:B------:R-:W-:Y:S01]  /*19c50*/  IMAD.X R8, R149, 0x1, R4.reuse, P2 ;  /* 0x0000000195087824 */ /* 0x100fe200010e0604 */
[C---:B------:R-:W-:Y:S02]  /*19c60*/  IADD3 R5, P2, R150.reuse, R7, RZ ;  /* 0x0000000796057210 */ /* 0x040fe40007f5e0ff */
[-C--:B------:R-:W-:Y:S02]  /*19c70*/  LEA.HI.X R3, R3, R129.reuse, R4, 0x1, P3 ;  /* 0x0000008103037211 */ /* 0x080fe400018f0c04 */
[-C--:B------:R-:W-:Y:S01]  /*19c80*/  @!P0 LEA R14, P3, R7, R128.reuse, 0x1 ;  /* 0x00000080070e8211 */ /* 0x080fe200078608ff */
        /* <DEDUP_REMOVED lines=15> */
[CC--:B------:R-:W-:Y:S02]  /*19d80*/  @!P5 LEA R16, P3, R5.reuse, R128.reuse, 0x1 ;  /* 0x000000800510d211 */ /* 0x0c0fe400078608ff */
        /* <DEDUP_REMOVED lines=26> */
[----:B------:R-:W-:Y:S01]  /*19f30*/  ISETP.GT.AND P2, PT, R155, R146, PT ;  /* 0x000000929b00720c */ /* 0x000fe20003f44270 */
        /* <DEDUP_REMOVED lines=208> */
[----:B------:R-:W-:Y:S02]  /*1ac40*/  IADD3 R125, R3, -0x80, RZ ;  /* 0xffffff80037d7810 */ /* 0x000fe40007ffe0ff */
[----:B------:R-:W-:Y:S02]  /*1ac50*/  IABS R122, R3 ;  /* 0x00000003007a7213 */ /* 0x000fe40000000000 */
[----:B------:R-:W-:Y:S02]  /*1ac60*/  IABS R120, R125 ;  /* 0x0000007d00787213 */ /* 0x000fe40000000000 */
[----:B------:R-:W-:Y:S02]  /*1ac70*/  LOP3.LUT R125, R125, c[0x0][0x2d0], RZ, 0x3c, !PT ;  /* 0x0000b4007d7d7a12 */ /* 0x000fe400078e3cff */
        /* <DEDUP_REMOVED lines=22> */
[----:B------:R-:W-:Y:S02]  /*1ade0*/  ISETP.GE.AND P2, PT, R125, RZ, PT ;  /* 0x000000ff7d00720c */ /* 0x000fe40003f46270 */
[----:B------:R-:W-:Y:S07]  /*1adf0*/  LOP3.LUT R3, RZ, c[0x0][0x2d0], RZ, 0x33, !PT ;  /* 0x0000b400ff037a12 */ /* 0x000fee00078e33ff */
        /* <DEDUP_REMOVED lines=25> */
[----:B------:R-:W-:Y:S05]  /*1af90*/  IMAD.MOV.U32 R3, RZ, RZ, R122 ;  /* 0x000000ffff037224 */ /* 0x000fea00078e007a */
.L_x_3111:
        /* <DEDUP_REMOVED lines=91> */
.L_x_3110:
        /* <DEDUP_REMOVED lines=37> */
[C---:B------:R-:W-:Y:S04]  /*1b7a0*/  FFMA.FTZ R21, R0.reuse, R132, R21 ;  /* 0x0000008400157223 */ /* 0x040fe80000010015 */
[----:B------:R1:W-:Y:S01]  /*1b7b0*/  I2F R132, R136 ;  /* 0x0000008800847306 */ /* 0x0003e20000201400 */
[CC--:B------:R-:W-:Y:S02]  /*1b7c0*/  FFMA.FTZ R6, R0.reuse, R125.reuse, R6 ;  /* 0x0000007d00067223 */ /* 0x0c0fe40000010006 */
[----:B------:R-:W-:Y:S01]  /*1b7d0*/  FFMA.FTZ R4, R0, R125, R4 ;  /* 0x0000007d00047223 */ /* 0x000fe20000010004 */
[----:B------:R-:W-:Y:S01]  /*1b7e0*/  IADD3 R125, R2, 0x40, RZ ;  /* 0x00000040027d7810 */ /* 0x000fe20007ffe0ff */
[-C--:B------:R-:W-:Y:S01]  /*1b7f0*/  FFMA.FTZ R7, R0, R124.reuse, R7 ;  /* 0x0000007c00077223 */ /* 0x080fe20000010007 */
[----:B------:R-:W-:Y:S01]  /*1b800*/  FMNMX.FTZ R134, R6, R119, !PT ;  /* 0x0000007706867209 */ /* 0x000fe20007810000 */
[C---:B------:R-:W-:Y:S02]  /*1b810*/  FFMA.FTZ R10, R0.reuse, R123, R10 ;  /* 0x0000007b000a7223 */ /* 0x040fe4000001000a */
[C---:B------:R-:W-:Y:S01]  /*1b820*/  FFMA.FTZ R5, R0.reuse, R124, R5 ;  /* 0x0000007c00057223 */ /* 0x040fe20000010005 */
[----:B------:R-:W2:Y:S01]  /*1b830*/  I2F R125, R125 ;  /* 0x0000007d007d7306 */ /* 0x000ea20000201400 */
[-C--:B------:R-:W-:Y:S01]  /*1b840*/  FFMA.FTZ R26, R0, R131.reuse, R26 ;  /* 0x00000083001a7223 */ /* 0x080fe2000001001a */
[----:B------:R-:W-:Y:S01]  /*1b850*/  IADD3 R124, R2, 0x41, RZ ;  /* 0x00000041027c7810 */ /* 0x000fe20007ffe0ff */
[C---:B------:R-:W-:Y:S01]  /*1b860*/  FFMA.FTZ R24, R0.reuse, R131, R24 ;  /* 0x0000008300187223 */ /* 0x040fe20000010018 */
[----:B------:R-:W-:Y:S01]  /*1b870*/  FMNMX.FTZ R131, R7, R134, !PT ;  /* 0x0000008607837209 */ /* 0x000fe20007810000 */
[----:B------:R-:W-:Y:S01]  /*1b880*/  FFMA.FTZ R8, R0, R123, R8 ;  /* 0x0000007b00087223 */ /* 0x000fe20000010008 */
[----:B------:R-:W-:Y:S01]  /*1b890*/  FMNMX.FTZ R134, R4, R118, !PT ;  /* 0x0000007604867209 */ /* 0x000fe20007810000 */
[----:B------:R-:W-:Y:S01]  /*1b8a0*/  FFMA.FTZ R11, R0, R122, R11 ;  /* 0x0000007a000b7223 */ /* 0x000fe2000001000b */
[----:B------:R-:W-:Y:S01]  /*1b8b0*/  IADD3 R123, R2, 0x48, RZ ;  /* 0x00000048027b7810 */ /* 0x000fe20007ffe0ff */
[CC--:B------:R-:W-:Y:S01]  /*1b8c0*/  FFMA.FTZ R27, R0.reuse, R130.reuse, R27 ;  /* 0x00000082001b7223 */ /* 0x0c0fe2000001001b */
[----:B------:R-:W3:Y:S01]  /*1b8d0*/  I2F R124, R124 ;  /* 0x0000007c007c7306 */ /* 0x000ee20000201400 */
[----:B------:R-:W-:Y:S01]  /*1b8e0*/  FFMA.FTZ R25, R0, R130, R25 ;  /* 0x0000008200197223 */ /* 0x000fe20000010019 */
[----:B------:R-:W-:Y:S01]  /*1b8f0*/  FMNMX.FTZ R130, R10, R131, !PT ;  /* 0x000000830a827209 */ /* 0x000fe20007810000 */
[CC--:B------:R-:W-:Y:S02]  /*1b900*/  FFMA.FTZ R18, R0.reuse, R139.reuse, R18 ;  /* 0x0000008b00127223 */ /* 0x0c0fe40000010012 */
[C---:B------:R-:W-:Y:S01]  /*1b910*/  FFMA.FTZ R16, R0.reuse, R139, R16 ;  /* 0x0000008b00107223 */ /* 0x040fe20000010010 */
[----:B------:R-:W-:Y:S01]  /*1b920*/  FMNMX.FTZ R139, R5, R134, !PT ;  /* 0x00000086058b7209 */ /* 0x000fe20007810000 */
[----:B------:R-:W-:Y:S01]  /*1b930*/  FFMA.FTZ R9, R0, R122, R9 ;  /* 0x0000007a00097223 */ /* 0x000fe20000010009 */
[----:B------:R-:W-:Y:S01]  /*1b940*/  IADD3 R122, R2, 0x49, RZ ;  /* 0x00000049027a7810 */ /* 0x000fe20007ffe0ff */
[C---:B------:R-:W-:Y:S01]  /*1b950*/  FFMA.FTZ R14, R0.reuse, R121, R14 ;  /* 0x00000079000e7223 */ /* 0x040fe2000001000e */
[----:B------:R-:W4:Y:S01]  /*1b960*/  I2F R123, R123 ;  /* 0x0000007b007b7306 */ /* 0x000f220000201400 */
[----:B------:R-:W-:Y:S01]  /*1b970*/  FFMA.FTZ R22, R0, R137, R22 ;  /* 0x0000008900167223 */ /* 0x000fe20000010016 */
[----:B------:R-:W-:Y:S01]  /*1b980*/  FMNMX.FTZ R134, R8, R139, !PT ;  /* 0x0000008b08867209 */ /* 0x000fe20007810000 */
[C---:B------:R-:W-:Y:S01]  /*1b990*/  FFMA.FTZ R20, R0.reuse, R137, R20 ;  /* 0x0000008900147223 */ /* 0x040fe20000010014 */
[----:B------:R-:W-:Y:S01]  /*1b9a0*/  FMNMX.FTZ R137, R11, R130, !PT ;  /* 0x000000820b897209 */ /* 0x000fe20007810000 */
[----:B------:R-:W-:Y:S01]  /*1b9b0*/  FFMA.FTZ R12, R0, R121, R12 ;  /* 0x00000079000c7223 */ /* 0x000fe2000001000c */
[----:B------:R-:W-:Y:S01]  /*1b9c0*/  IADD3 R121, R2, 0x50, RZ ;  /* 0x0000005002797810 */ /* 0x000fe20007ffe0ff */
[-C--:B------:R-:W-:Y:S01]  /*1b9d0*/  FFMA.FTZ R15, R0, R120.reuse, R15 ;  /* 0x00000078000f7223 */ /* 0x080fe2000001000f */
[----:B------:R-:W-:Y:S01]  /*1b9e0*/  FMNMX.FTZ R130, R14, R137, !PT ;  /* 0x000000890e827209 */ /* 0x000fe20007810000 */
[C---:B------:R-:W-:Y:S01]  /*1b9f0*/  FFMA.FTZ R13, R0.reuse, R120, R13 ;  /* 0x00000078000d7223 */ /* 0x040fe2000001000d */
[----:B------:R-:W5:Y:S01]  /*1ba00*/  I2F R122, R122 ;  /* 0x0000007a007a7306 */ /* 0x000f620000201400 */
[----:B------:R-:W-:Y:S01]  /*1ba10*/  FMNMX.FTZ R137, R9, R134, !PT ;  /* 0x0000008609897209 */ /* 0x000fe20007810000 */
[-C--:B------:R-:W-:Y:S01]  /*1ba20*/  FFMA.FTZ R30, R0, R135.reuse, R30 ;  /* 0x00000087001e7223 */ /* 0x080fe2000001001e */
[----:B------:R-:W-:Y:S01]  /*1ba30*/  IADD3 R120, R2, 0x51, RZ ;  /* 0x0000005102787810 */ /* 0x000fe20007ffe0ff */
[C---:B------:R-:W-:Y:S01]  /*1ba40*/  FFMA.FTZ R28, R0.reuse, R135, R28 ;  /* 0x00000087001c7223 */ /* 0x040fe2000001001c */
[----:B------:R-:W-:Y:S01]  /*1ba50*/  FMNMX.FTZ R135, R15, R130, !PT ;  /* 0x000000820f877209 */ /* 0x000fe20007810000 */
[----:B------:R-:W-:Y:S01]  /*1ba60*/  FFMA.FTZ R19, R0, R3, R19 ;  /* 0x0000000300137223 */ /* 0x000fe20000010013 */
[----:B-1----:R-:W-:Y:S01]  /*1ba70*/  FMNMX.FTZ R136, R12, R137, !PT ;  /* 0x000000890c887209 */ /* 0x002fe20007810000 */
[----:B------:R-:W-:Y:S01]  /*1ba80*/  FFMA.FTZ R17, R0, R3, R17 ;  /* 0x0000000300117223 */ /* 0x000fe20000010011 */
[----:B------:R-:W-:Y:S01]  /*1ba90*/  FMNMX.FTZ R134, R18, R135, !PT ;  /* 0x0000008712867209 */ /* 0x000fe20007810000 */
[----:B------:R-:W1:Y:S01]  /*1baa0*/  I2F R121, R121 ;  /* 0x0000007900797306 */ /* 0x000e620000201400 */
[----:B------:R-:W-:Y:S01]  /*1bab0*/  FMNMX.FTZ R137, R13, R136, !PT ;  /* 0x000000880d897209 */ /* 0x000fe20007810000 */
[CC--:B------:R-:W-:Y:S01]  /*1bac0*/  FFMA.FTZ R31, R0.reuse, R133.reuse, R31 ;  /* 0x00000085001f7223 */ /* 0x0c0fe2000001001f */
[----:B------:R-:W-:Y:S01]  /*1bad0*/  FMNMX.FTZ R135, R19, R134, !PT ;  /* 0x0000008613877209 */ /* 0x000fe20007810000 */
[----:B------:R-:W-:Y:S01]  /*1bae0*/  FFMA.FTZ R29, R0, R133, R29 ;  /* 0x00000085001d7223 */ /* 0x000fe2000001001d */
[----:B------:R-:W-:Y:S01]  /*1baf0*/  FMNMX.FTZ R136, R16, R137, !PT ;  /* 0x0000008910887209 */ /* 0x000fe20007810000 */
[-C--:B------:R-:W-:Y:S01]  /*1bb00*/  FFMA.FTZ R34, R0, R127.reuse, R34 ;  /* 0x0000007f00227223 */ /* 0x080fe20000010022 */
[----:B------:R-:W-:Y:S01]  /*1bb10*/  IADD3 R133, R2, 0x68, RZ ;  /* 0x0000006802857810 */ /* 0x000fe20007ffe0ff */
[----:B------:R-:W-:Y:S01]  /*1bb20*/  FFMA.FTZ R32, R0, R127, R32 ;  /* 0x0000007f00207223 */ /* 0x000fe20000010020 */
[----:B------:R-:W-:Y:S01]  /*1bb30*/  FMNMX.FTZ R134, R22, R135, !PT ;  /* 0x0000008716867209 */ /* 0x000fe20007810000 */
[----:B------:R-:W-:Y:S01]  /*1bb40*/  FFMA.FTZ R33, R0, R126, R33 ;  /* 0x0000007e00217223 */ /* 0x000fe20000010021 */
[----:B------:R-:W-:Y:S01]  /*1bb50*/  FMNMX.FTZ R135, R17, R136, !PT ;  /* 0x0000008811877209 */ /* 0x000fe20007810000 */
[----:B------:R1:W1:Y:S01]  /*1bb60*/  I2F R127, R133 ;  /* 0x00000085007f7306 */ /* 0x0002620000201400 */
[----:B------:R-:W-:Y:S01]  /*1bb70*/  IADD3 R126, R2, 0x69, RZ ;  /* 0x00000069027e7810 */ /* 0x000fe20007ffe0ff */
[CC--:B--2---:R-:W-:Y:S01]  /*1bb80*/  FFMA.FTZ R38, R0.reuse, R125.reuse, R38 ;  /* 0x0000007d00267223 */ /* 0x0c4fe20000010026 */
[----:B------:R-:W-:Y:S01]  /*1bb90*/  FMNMX.FTZ R137, R23, R134, !PT ;  /* 0x0000008617897209 */ /* 0x000fe20007810000 */
[----:B------:R-:W-:Y:S01]  /*1bba0*/  FFMA.FTZ R36, R0, R125, R36 ;  /* 0x0000007d00247223 */ /* 0x000fe20000010024 */
[----:B------:R-:W-:Y:S01]  /*1bbb0*/  FMNMX.FTZ R136, R20, R135, !PT ;  /* 0x0000008714887209 */ /* 0x000fe20007810000 */
[-C--:B---3--:R-:W-:Y:S01]  /*1bbc0*/  FFMA.FTZ R39, R0, R124.reuse, R39 ;  /* 0x0000007c00277223 */ /* 0x088fe20000010027 */
[----:B------:R-:W-:Y:S01]  /*1bbd0*/  FMNMX.FTZ R134, R26, R137, !PT ;  /* 0x000000891a867209 */ /* 0x000fe20007810000 */
[C---:B------:R-:W-:Y:S01]  /*1bbe0*/  FFMA.FTZ R37, R0.reuse, R124, R37 ;  /* 0x0000007c00257223 */ /* 0x040fe20000010025 */
[----:B------:R-:W-:Y:S01]  /*1bbf0*/  FMNMX.FTZ R137, R21, R136, !PT ;  /* 0x0000008815897209 */ /* 0x000fe20007810000 */
[----:B------:R-:W2:Y:S01]  /*1bc00*/  I2F R125, R126 ;  /* 0x0000007e007d7306 */ /* 0x000ea20000201400 */
[----:B------:R-:W-:Y:S01]  /*1bc10*/  FMNMX.FTZ R135, R27, R134, !PT ;  /* 0x000000861b877209 */ /* 0x000fe20007810000 */
[----:B----4-:R-:W-:Y:S01]  /*1bc20*/  FFMA.FTZ R42, R0, R123, R42 ;  /* 0x0000007b002a7223 */ /* 0x010fe2000001002a */
[----:B------:R-:W-:Y:S01]  /*1bc30*/  FMNMX.FTZ R134, R24, R137, !PT ;  /* 0x0000008918867209 */ /* 0x000fe20007810000 */
[----:B------:R-:W-:Y:S01]  /*1bc40*/  FFMA.FTZ R40, R0, R123, R40 ;  /* 0x0000007b00287223 */ /* 0x000fe20000010028 */
[----:B------:R-:W-:Y:S01]  /*1bc50*/  FMNMX.FTZ R136, R30, R135, !PT ;  /* 0x000000871e887209 */ /* 0x000fe20007810000 */
[C---:B-----5:R-:W-:Y:S01]  /*1bc60*/  FFMA.FTZ R43, R0.reuse, R122, R43 ;  /* 0x0000007a002b7223 */ /* 0x060fe2000001002b */
        /* <DEDUP_REMOVED lines=9> */
[C---:B------:R-:W-:Y:S01]  /*1bd00*/  FFMA.FTZ R51, R0.reuse, R132, R51 ;  /* 0x0000008400337223 */ /* 0x040fe20000010033 */
[----:B------:R-:W-:Y:S01]  /*1bd10*/  FMNMX.FTZ R135, R29, R134, !PT ;  /* 0x000000861d877209 */ /* 0x000fe20007810000 */
[----:B------:R-:W-:Y:S01]  /*1bd20*/  FFMA.FTZ R49, R0, R132, R49 ;  /* 0x0000008400317223 */ /* 0x000fe20000010031 */
[----:B------:R-:W-:Y:S01]  /*1bd30*/  IADD3 R133, R2, 0x70, RZ ;  /* 0x0000007002857810 */ /* 0x000fe20007ffe0ff */
[----:B------:R-:W1:Y:S01]  /*1bd40*/  I2F R3, R3 ;  /* 0x0000000300037306 */ /* 0x000e620000201400 */
[----:B------:R-:W-:Y:S01]  /*1bd50*/  FMNMX.FTZ R137, R35, R124, !PT ;  /* 0x0000007c23897209 */ /* 0x000fe20007810000 */
[----:B------:R-:W-:Y:S01]  /*1bd60*/  FFMA.FTZ R58, R0, R127, R58 ;  /* 0x0000007f003a7223 */ /* 0x000fe2000001003a */
[----:B------:R-:W-:Y:S01]  /*1bd70*/  IADD3 R122, R2, 0x71, RZ ;  /* 0x00000071027a7810 */ /* 0x000fe20007ffe0ff */
[----:B--2---:R-:W-:Y:S01]  /*1bd80*/  FFMA.FTZ R59, R0, R125, R59 ;  /* 0x0000007d003b7223 */ /* 0x004fe2000001003b */
[----:B------:R-:W-:Y:S01]  /*1bd90*/  FMNMX.FTZ R126, R32, R135, !PT ;  /* 0x00000087207e7209 */ /* 0x000fe20007810000 */
[----:B------:R-:W-:Y:S01]  /*1bda0*/  FFMA.FTZ R56, R0, R127, R56 ;  /* 0x0000007f00387223 */ /* 0x000fe20000010038 */
[----:B------:R-:W-:Y:S01]  /*1bdb0*/  FMNMX.FTZ R124, R38, R137, !PT ;  /* 0x00000089267c7209 */ /* 0x000fe20007810000 */
[----:B------:R-:W-:Y:S01]  /*1bdc0*/  FFMA.FTZ R57, R0, R125, R57 ;  /* 0x0000007d00397223 */ /* 0x000fe20000010039 */
[----:B------:R-:W-:Y:S01]  /*1bdd0*/  FMNMX.FTZ R137, R33, R126, !PT ;  /* 0x0000007e21897209 */ /* 0x000fe20007810000 */
[----:B------:R2:W4:Y:S01]  /*1bde0*/  I2F R123, R133 ;  /* 0x00000085007b7306 */ /* 0x0005220000201400 */
[----:B------:R-:W-:Y:S02]  /*1bdf0*/  FMNMX.FTZ R135, R39, R124, !PT ;  /* 0x0000007c27877209 */ /* 0x000fe40007810000 */
[----:B------:R-:W-:Y:S01]  /*1be00*/  FMNMX.FTZ R124, R36, R137, !PT ;  /* 0x00000089247c7209 */ /* 0x000fe20007810000 */
[-C--:B---3--:R-:W-:Y:S01]  /*1be10*/  FFMA.FTZ R47, R0, R120.reuse, R47 ;  /* 0x00000078002f7223 */ /* 0x088fe2000001002f */
[----:B------:R-:W-:Y:S01]  /*1be20*/  FMNMX.FTZ R126, R42, R135, !PT ;  /* 0x000000872a7e7209 */ /* 0x000fe20007810000 */
[----:B------:R-:W-:Y:S01]  /*1be30*/  FFMA.FTZ R45, R0, R120, R45 ;  /* 0x00000078002d7223 */ /* 0x000fe2000001002d */
[----:B------:R-:W-:Y:S02]  /*1be40*/  FMNMX.FTZ R137, R37, R124, !PT ;  /* 0x0000007c25897209 */ /* 0x000fe40007810000 */
[----:B------:R-:W-:Y:S01]  /*1be50*/  FMNMX.FTZ R135, R43, R126, !PT ;  /* 0x0000007e2b877209 */ /* 0x000fe20007810000 */
[----:B------:R3:W5:Y:S01]  /*1be60*/  I2F R121, R122 ;  /* 0x0000007a00797306 */ /* 0x0007620000201400 */
[----:B------:R-:W-:Y:S02]  /*1be70*/  FMNMX.FTZ R124, R40, R137, !PT ;  /* 0x00000089287c7209 */ /* 0x000fe40007810000 */
[----:B------:R-:W-:Y:S01]  /*1be80*/  FMNMX.FTZ R120, R46, R135, !PT ;  /* 0x000000872e787209 */ /* 0x000fe20007810000 */
[CC--:B-1----:R-:W-:Y:S02]  /*1be90*/  FFMA.FTZ R50, R0.reuse, R3.reuse, R50 ;  /* 0x0000000300327223 */ /* 0x0c2fe40000010032 */
[----:B------:R-:W-:Y:S01]  /*1bea0*/  FFMA.FTZ R48, R0, R3, R48 ;  /* 0x0000000300307223 */ /* 0x000fe20000010030 */
[----:B------:R-:W-:Y:S02]  /*1beb0*/  FMNMX.FTZ R3, R41, R124, !PT ;  /* 0x0000007c29037209 */ /* 0x000fe40007810000 */
[----:B------:R-:W-:Y:S01]  /*1bec0*/  FMNMX.FTZ R135, R47, R120, !PT ;  /* 0x000000782f877209 */ /* 0x000fe20007810000 */
[----:B------:R-:W1:Y:S01]  /*1bed0*/  I2F R131, R168 ;  /* 0x000000a800837306 */ /* 0x000e620000201400 */
[----:B------:R-:W-:Y:S02]  /*1bee0*/  FMNMX.FTZ R120, R44, R3, !PT ;  /* 0x000000032c787209 */ /* 0x000fe40007810000 */
[----:B--2---:R-:W-:Y:S01]  /*1bef0*/  IADD3 R133, R2, 0x78, RZ ;  /* 0x0000007802857810 */ /* 0x004fe20007ffe0ff */
[CC--:B----4-:R-:W-:Y:S01]  /*1bf00*/  FFMA.FTZ R62, R0.reuse, R123.reuse, R62 ;  /* 0x0000007b003e7223 */ /* 0x0d0fe2000001003e */
[----:B------:R-:W-:Y:S01]  /*1bf10*/  FMNMX.FTZ R3, R45, R120, !PT ;  /* 0x000000782d037209 */ /* 0x000fe20007810000 */
[----:B------:R-:W-:Y:S01]  /*1bf20*/  FFMA.FTZ R60, R0, R123, R60 ;  /* 0x0000007b003c7223 */ /* 0x000fe2000001003c */
[----:B------:R-:W-:Y:S03]  /*1bf30*/  IADD3 R2, R2, 0x79, RZ ;  /* 0x0000007902027810 */ /* 0x000fe60007ffe0ff */
[----:B------:R-:W2:Y:S01]  /*1bf40*/  I2F R130, R138 ;  /* 0x0000008a00827306 */ /* 0x000ea20000201400 */
[----:B------:R-:W-:Y:S02]  /*1bf50*/  FMNMX.FTZ R120, R48, R3, !PT ;  /* 0x0000000330787209 */ /* 0x000fe40007810000 */
[----:B---3--:R-:W-:Y:S01]  /*1bf60*/  FMNMX.FTZ R122, R50, R135, !PT ;  /* 0x00000087327a7209 */ /* 0x008fe20007810000 */
[CC--:B-----5:R-:W-:Y:S01]  /*1bf70*/  FFMA.FTZ R63, R0.reuse, R121.reuse, R63 ;  /* 0x00000079003f7223 */ /* 0x0e0fe2000001003f */
        /* <DEDUP_REMOVED lines=10> */
[----:B------:R-:W-:Y:S03]  /*1c020*/  FFMA.FTZ R53, R0, R130, R53 ;  /* 0x0000008200357223 */ /* 0x000fe60000010035 */
[----:B------:R-:W-:Y:S02]  /*1c030*/  FMNMX.FTZ R131, R55, R122, !PT ;  /* 0x0000007a37837209 */ /* 0x000fe40007810000 */
[----:B------:R-:W-:Y:S02]  /*1c040*/  FMNMX.FTZ R3, R53, R120, !PT ;  /* 0x0000007835037209 */ /* 0x000fe40007810000 */
[----:B------:R-:W-:Y:S01]  /*1c050*/  FMNMX.FTZ R122, R58, R131, !PT ;  /* 0x000000833a7a7209 */ /* 0x000fe20007810000 */
[----:B---3--:R-:W-:Y:S01]  /*1c060*/  FFMA.FTZ R66, R0, R133, R66 ;  /* 0x0000008500427223 */ /* 0x008fe20000010042 */
[----:B------:R-:W-:Y:S01]  /*1c070*/  FMNMX.FTZ R120, R56, R3, !PT ;  /* 0x0000000338787209 */ /* 0x000fe20007810000 */
[----:B------:R-:W-:Y:S01]  /*1c080*/  FFMA.FTZ R64, R0, R133, R64 ;  /* 0x0000008500407223 */ /* 0x000fe20000010040 */
[----:B------:R-:W-:Y:S02]  /*1c090*/  FMNMX.FTZ R127, R59, R122, !PT ;  /* 0x0000007a3b7f7209 */ /* 0x000fe40007810000 */
[----:B------:R-:W-:Y:S02]  /*1c0a0*/  FMNMX.FTZ R123, R57, R120, !PT ;  /* 0x00000078397b7209 */ /* 0x000fe40007810000 */
[----:B------:R-:W-:Y:S01]  /*1c0b0*/  FMNMX.FTZ R122, R62, R127, !PT ;  /* 0x0000007f3e7a7209 */ /* 0x000fe20007810000 */
[C---:B-1----:R-:W-:Y:S03]  /*1c0c0*/  FFMA.FTZ R67, R0.reuse, R2, R67 ;  /* 0x0000000200437223 */ /* 0x042fe60000010043 */
[----:B------:R-:W-:Y:S01]  /*1c0d0*/  FMNMX.FTZ R3, R63, R122, !PT ;  /* 0x0000007a3f037209 */ /* 0x000fe20007810000 */
[----:B------:R-:W-:Y:S01]  /*1c0e0*/  FFMA.FTZ R65, R0, R2, R65 ;  /* 0x0000000200417223 */ /* 0x000fe20000010041 */
[----:B------:R-:W-:Y:S02]  /*1c0f0*/  FMNMX.FTZ R122, R60, R123, !PT ;  /* 0x0000007b3c7a7209 */ /* 0x000fe40007810000 */
[----:B------:R-:W-:Y:S02]  /*1c100*/  FMNMX.FTZ R120, R66, R3, !PT ;  /* 0x0000000342787209 */ /* 0x000fe40007810000 */
        /* <DEDUP_REMOVED lines=9> */
[----:B------:R-:W2:Y:S08]  /*1c1a0*/  SHFL.BFLY PT, R3, R122, 0x1, 0x1f ;  /* 0x0c201f007a037f89 */ /* 0x000eb000000e0000 */
[----:B------:R-:W-:Y:S01]  /*1c1b0*/  LDSM.16.MT88.4 R124, [R140+0x9000] ;  /* 0x009000008c7c783b */ /* 0x000fe20000004200 */
        /* <DEDUP_REMOVED lines=9> */
[----:B------:R-:W-:Y:S02]  /*1c250*/  FADD.FTZ R120, -R3, R118 ;  /* 0x0000007603787221 */ /* 0x000fe40000010100 */
[--C-:B------:R-:W-:Y:S01]  /*1c260*/  FFMA.FTZ R133, R10, c[0x0][0x23c], -R137.reuse ;  /* 0x00008f000a857a23 */ /* 0x100fe20000010889 */
[----:B------:R-:W-:Y:S01]  /*1c270*/  FSEL R130, R130, RZ, P0 ;  /* 0x000000ff82827208 */ /* 0x000fe20000000000 */
[----:B------:R-:W-:Y:S01]  /*1c280*/  FMUL.FTZ R118, R120, c[0x0][0x23c] ;  /* 0x00008f0078767a20 */ /* 0x000fe20000410000 */
[----:B------:R-:W1:Y:S01]  /*1c290*/  MUFU.EX2 R119, R119 ;  /* 0x0000007700777308 */ /* 0x000e620000000800 */
[----:B------:R-:W2:Y:S01]  /*1c2a0*/  LDSM.16.MT88.4 R120, [R142+0x9000] ;  /* 0x009000008e78783b */ /* 0x000ea20000004200 */
[--C-:B------:R-:W-:Y:S01]  /*1c2b0*/  FFMA.FTZ R132, R11, c[0x0][0x23c], -R137.reuse ;  /* 0x00008f000b847a23 */ /* 0x100fe20000010889 */
[----:B------:R-:W-:Y:S01]  /*1c2c0*/  ISETP.GT.AND P0, PT, R155, R146, PT ;  /* 0x000000929b00720c */ /* 0x000fe20003f04270 */
[--C-:B------:R-:W-:Y:S02]  /*1c2d0*/  FFMA.FTZ R134, R8, c[0x0][0x23c], -R130.reuse ;  /* 0x00008f0008867a23 */ /* 0x100fe40000010882 */
[--C-:B------:R-:W-:Y:S02]  /*1c2e0*/  FFMA.FTZ R131, R9, c[0x0][0x23c], -R130.reuse ;  /* 0x00008f0009837a23 */ /* 0x100fe40000010882 */
        /* <DEDUP_REMOVED lines=65> */
[----:B------:R-:W-:Y:S01]  /*1c700*/  MUFU.EX2 R169, R169 ;  /* 0x000000a900a97308 */ /* 0x000fe20000000800 */
[----:B------:R-:W-:Y:S02]  /*1c710*/  FMUL.FTZ R103, R119, R103 ;  /* 0x0000006777677220 */ /* 0x000fe40000410000 */
[----:B------:R-:W-:Y:S01]  /*1c720*/  FMUL.FTZ R100, R118, R100 ;  /* 0x0000006476647220 */ /* 0x000fe20000410000 */
[----:B----4-:R-:W-:Y:S01]  /*1c730*/  F2FP.PACK_AB R114, R131, R134 ;  /* 0x000000868372723e */ /* 0x010fe200000000ff */
[--C-:B------:R-:W-:Y:S02]  /*1c740*/  FFMA.FTZ R170, R25, c[0x0][0x23c], -R130.reuse ;  /* 0x00008f0019aa7a23 */ /* 0x100fe40000010882 */
[--C-:B------:R-:W-:Y:S02]  /*1c750*/  FFMA.FTZ R172, R28, c[0x0][0x23c], -R130.reuse ;  /* 0x00008f001cac7a23 */ /* 0x100fe40000010882 */
[--C-:B------:R-:W-:Y:S01]  /*1c760*/  FFMA.FTZ R171, R29, c[0x0][0x23c], -R130.reuse ;  /* 0x00008f001dab7a23 */ /* 0x100fe20000010882 */
[----:B------:R-:W-:Y:S01]  /*1c770*/  MUFU.EX2 R139, R139 ;  /* 0x0000008b008b7308 */ /* 0x000fe20000000800 */
[C---:B--2---:R-:W-:Y:S05]  /*1c780*/  HMMA.16816.F32 R4, R112.reuse, R120, R4 ;  /* 0x000000787004723c */ /* 0x044fea0000001804 */
[--C-:B------:R-:W-:Y:S02]  /*1c790*/  FFMA.FTZ R174, R32, c[0x0][0x23c], -R130.reuse ;  /* 0x00008f0020ae7a23 */ /* 0x100fe40000010882 */
[--C-:B------:R-:W-:Y:S01]  /*1c7a0*/  FFMA.FTZ R175, R33, c[0x0][0x23c], -R130.reuse ;  /* 0x00008f0021af7a23 */ /* 0x100fe20000010882 */
[C---:B------:R-:W-:Y:S01]  /*1c7b0*/  HMMA.16816.F32 R8, R112.reuse, R122, R8 ;  /* 0x0000007a7008723c */ /* 0x040fe20000001808 */
[----:B------:R-:W1:Y:S01]  /*1c7c0*/  LDSM.16.MT88.4 R120, [R140+0xb000] ;  /* 0x00b000008c78783b */ /* 0x000e620000004200 */
[----:B------:R-:W-:Y:S02]  /*1c7d0*/  MUFU.EX2 R170, R170 ;  /* 0x000000aa00aa7308 */ /* 0x000fe40000000800 */
[--C-:B------:R-:W-:Y:S02]  /*1c7e0*/  FFMA.FTZ R178, R38, c[0x0][0x23c], -R137.reuse ;  /* 0x00008f0026b27a23 */ /* 0x100fe40000010889 */
[--C-:B------:R-:W-:Y:S02]  /*1c7f0*/  FFMA.FTZ R179, R39, c[0x0][0x23c], -R137.reuse ;  /* 0x00008f0027b37a23 */ /* 0x100fe40000010889 */
[C---:B------:R-:W-:Y:S04]  /*1c800*/  HMMA.16816.F32 R68, R112.reuse, R124, R68 ;  /* 0x0000007c7044723c */ /* 0x040fe80000001844 */
[--C-:B------:R-:W-:Y:S01]  /*1c810*/  FFMA.FTZ R176, R42, c[0x0][0x23c], -R137.reuse ;  /* 0x00008f002ab07a23 */ /* 0x100fe20000010889 */
[----:B------:R-:W-:Y:S01]  /*1c820*/  MUFU.EX2 R172, R172 ;  /* 0x000000ac00ac7308 */ /* 0x000fe20000000800 */
[--C-:B------:R-:W-:Y:S02]  /*1c830*/  FFMA.FTZ R177, R43, c[0x0][0x23c], -R137.reuse ;  /* 0x00008f002bb17a23 */ /* 0x100fe40000010889 */
[C---:B------:R-:W-:Y:S04]  /*1c840*/  HMMA.16816.F32 R72, R112.reuse, R126, R72 ;  /* 0x0000007e7048723c */ /* 0x040fe80000001848 */
[--C-:B------:R-:W-:Y:S02]  /*1c850*/  FFMA.FTZ R181, R37, c[0x0][0x23c], -R130.reuse ;  /* 0x00008f0025b57a23 */ /* 0x100fe40000010882 */
[--C-:B------:R-:W-:Y:S01]  /*1c860*/  FFMA.FTZ R182, R40, c[0x0][0x23c], -R130.reuse ;  /* 0x00008f0028b67a23 */ /* 0x100fe20000010882 */
[----:B------:R-:W-:Y:S01]  /*1c870*/  MUFU.EX2 R171, R171 ;  /* 0x000000ab00ab7308 */ /* 0x000fe20000000800 */
[C---:B---3--:R-:W-:Y:S04]  /*1c880*/  HMMA.16816.F32 R76, R112.reuse, R108, R76 ;  /* 0x0000006c704c723c */ /* 0x048fe8000000184c */
[--C-:B------:R-:W-:Y:S02]  /*1c890*/  FFMA.FTZ R183, R41, c[0x0][0x23c], -R130.reuse ;  /* 0x00008f0029b77a23 */ /* 0x100fe40000010882 */
[----:B------:R-:W-:Y:S01]  /*1c8a0*/  LDSM.16.MT88.4 R40, [R142+0xe800] ;  /* 0x00e800008e28783b */ /* 0x000fe20000004200 */
[--C-:B------:R-:W-:Y:S01]  /*1c8b0*/  FFMA.FTZ R126, R14, c[0x0][0x23c], -R137.reuse ;  /* 0x00008f000e7e7a23 */ /* 0x100fe20000010889 */
[C---:B------:R-:W-:Y:S01]  /*1c8c0*/  HMMA.16816.F32 R80, R112.reuse, R110, R80 ;  /* 0x0000006e7050723c */ /* 0x040fe20000001850 */
[----:B------:R-:W-:Y:S03]  /*1c8d0*/  MUFU.EX2 R174, R174 ;  /* 0x000000ae00ae7308 */ /* 0x000fe60000000800 */
[----:B------:R-:W-:Y:S02]  /*1c8e0*/  FMUL.FTZ R14, R119, R106 ;  /* 0x0000006a770e7220 */ /* 0x000fe40000410000 */
[----:B------:R-:W2:Y:S01]  /*1c8f0*/  LDSM.16.MT88.4 R108, [R142+0xd000] ;  /* 0x00d000008e6c783b */ /* 0x000ea20000004200 */
[--C-:B------:R-:W-:Y:S01]  /*1c900*/  FFMA.FTZ R127, R15, c[0x0][0x23c], -R137.reuse ;  /* 0x00008f000f7f7a23 */ /* 0x100fe20000010889 */
[C---:B-1----:R-:W-:Y:S03]  /*1c910*/  HMMA.16816.F32 R84, R112.reuse, R120, R84 ;  /* 0x000000787054723c */ /* 0x042fe60000001854 */
[----:B------:R-:W-:Y:S01]  /*1c920*/  MUFU.EX2 R126, R126 ;  /* 0x0000007e007e7308 */ /* 0x000fe20000000800 */
[----:B------:R-:W-:Y:S02]  /*1c930*/  FMUL.FTZ R15, R119, R107 ;  /* 0x0000006b770f7220 */ /* 0x000fe40000410000 */
[----:B------:R-:W-:Y:S01]  /*1c940*/  LDSM.16.MT88.4 R104, [R142+0x9400] ;  /* 0x009400008e68783b */ /* 0x000fe20000004200 */
[--C-:B------:R-:W-:Y:S01]  /*1c950*/  FFMA.FTZ R180, R36, c[0x0][0x23c], -R130.reuse ;  /* 0x00008f0024b47a23 */ /* 0x100fe20000010882 */
[C---:B------:R-:W-:Y:S04]  /*1c960*/  HMMA.16816.F32 R88, R112.reuse, R122, R88 ;  /* 0x0000007a7058723c */ /* 0x040fe80000001858 */
[--C-:B------:R-:W-:Y:S02]  /*1c970*/  FFMA.FTZ R36, R54, c[0x0][0x23c], -R137.reuse ;  /* 0x00008f0036247a23 */ /* 0x100fe40000010889 */
[----:B------:R-:W1:Y:S01]  /*1c980*/  LDSM.16.MT88.4 R120, [R140+0xd000] ;  /* 0x00d000008c78783b */ /* 0x000e620000004200 */
[--C-:B------:R-:W-:Y:S01]  /*1c990*/  FFMA.FTZ R54, R58, c[0x0][0x23c], -R137.reuse ;  /* 0x00008f003a367a23 */ /* 0x100fe20000010889 */
[----:B------:R-:W3:Y:S01]  /*1c9a0*/  MUFU.EX2 R127, R127 ;  /* 0x0000007f007f7308 */ /* 0x000ee20000000800 */
[--C-:B------:R-:W-:Y:S03]  /*1c9b0*/  FFMA.FTZ R124, R18, c[0x0][0x23c], -R137.reuse ;  /* 0x00008f00127c7a23 */ /* 0x100fe60000010889 */
[--C-:B------:R-:W-:Y:S02]  /*1c9c0*/  FFMA.FTZ R125, R19, c[0x0][0x23c], -R137.reuse ;  /* 0x00008f00137d7a23 */ /* 0x100fe40000010889 */
[----:B------:R-:W-:Y:S02]  /*1c9d0*/  FMUL.FTZ R101, R118, R101 ;  /* 0x0000006576657220 */ /* 0x000fe40000410000 */
[--C-:B------:R-:W-:Y:S02]  /*1c9e0*/  FFMA.FTZ R46, R46, c[0x0][0x23c], -R137.reuse ;  /* 0x00008f002e2e7a23 */ /* 0x100fe40000010889 */
[----:B------:R4:W-:Y:S01]  /*1c9f0*/  MUFU.EX2 R58, R36 ;  /* 0x00000024003a7308 */ /* 0x0009e20000000800 */
[--C-:B------:R-:W-:Y:S02]  /*1ca00*/  FFMA.FTZ R47, R47, c[0x0][0x23c], -R137.reuse ;  /* 0x00008f002f2f7a23 */ /* 0x100fe40000010889 */
[--C-:B------:R-:W-:Y:S02]  /*1ca10*/  FFMA.FTZ R50, R50, c[0x0][0x23c], -R137.reuse ;  /* 0x00008f0032327a23 */ /* 0x100fe40000010889 */
[--C-:B------:R-:W-:Y:S02]  /*1ca20*/  FFMA.FTZ R51, R51, c[0x0][0x23c], -R137.reuse ;  /* 0x00008f0033337a23 */ /* 0x100fe40000010889 */
[--C-:B------:R-:W-:Y:S02]  /*1ca30*/  FFMA.FTZ R44, R44, c[0x0][0x23c], -R130.reuse ;  /* 0x00008f002c2c7a23 */ /* 0x100fe40000010882 */
[--C-:B------:R-:W-:Y:S01]  /*1ca40*/  FFMA.FTZ R45, R45, c[0x0][0x23c], -R130.reuse ;  /* 0x00008f002d2d7a23 */ /* 0x100fe20000010882 */
[----:B------:R-:W-:Y:S01]  /*1ca50*/  MUFU.EX2 R125, R125 ;  /* 0x0000007d007d7308 */ /* 0x000fe20000000800 */
[--C-:B------:R-:W-:Y:S01]  /*1ca60*/  FFMA.FTZ R48, R48, c[0x0][0x23c], -R130.reuse ;  /* 0x00008f0030307a23 */ /* 0x100fe20000010882 */
[C---:B--2---:R-:W-:Y:S03]  /*1ca70*/  HMMA.16816.F32 R92, R112.reuse, R108, R92 ;  /* 0x0000006c705c723c */ /* 0x044fe6000000185c */
[--C-:B------:R-:W-:Y:S02]  /*1ca80*/  FFMA.FTZ R49, R49, c[0x0][0x23c], -R130.reuse ;  /* 0x00008f0031317a23 */ /* 0x100fe40000010882 */
[--C-:B------:R-:W-:Y:S02]  /*1ca90*/  FFMA.FTZ R55, R55, c[0x0][0x23c], -R137.reuse ;  /* 0x00008f0037377a23 */ /* 0x100fe40000010889 */
[--C-:B------:R-:W-:Y:S01]  /*1caa0*/  FFMA.FTZ R59, R59, c[0x0][0x23c], -R137.reuse ;  /* 0x00008f003b3b7a23 */ /* 0x100fe20000010889 */
[C---:B------:R-:W-:Y:S01]  /*1cab0*/  HMMA.16816.F32 R96, R112.reuse, R110, R96 ;  /* 0x0000006e7060723c */ /* 0x040fe20000001860 */
[----:B------:R-:W2:Y:S01]  /*1cac0*/  LDSM.16.MT88.4 R108, [R140+0x9400] ;  /* 0x009400008c6c783b */ /* 0x000ea20000004200 */
[----:B------:R-:W5:Y:S02]  /*1cad0*/  MUFU.EX2 R124, R124 ;  /* 0x0000007c007c7308 */ /* 0x000f640000000800 */
[--C-:B------:R-:W-:Y:S02]  /*1cae0*/  FFMA.FTZ R52, R52, c[0x0][0x23c], -R130.reuse ;  /* 0x00008f0034347a23 */ /* 0x100fe40000010882 */
[--C-:B------:R-:W-:Y:S02]  /*1caf0*/  FFMA.FTZ R53, R53, c[0x0][0x23c], -R130.reuse ;  /* 0x00008f0035357a23 */ /* 0x100fe40000010882 */
[C---:B-1----:R-:W-:Y:S01]  /*1cb00*/  HMMA.16816.F32 R12, R112.reuse, R120, R12 ;  /* 0x00000078700c723c */ /* 0x042fe2000000180c */
[----:B----4-:R-:W-:Y:S03]  /*1cb10*/  LDSM.16.MT88.4 R36, [R140+0xc800] ;  /* 0x00c800008c24783b */ /* 0x010fe60000004200 */
[----:B------:R1:W-:Y:S01]  /*1cb20*/  MUFU.EX2 R120, R16 ;  /* 0x0000001000787308 */ /* 0x0003e20000000800 */
[--C-:B------:R-:W-:Y:S02]  /*1cb30*/  FFMA.FTZ R56, R56, c[0x0][0x23c], -R130.reuse ;  /* 0x00008f0038387a23 */ /* 0x100fe40000010882 */
[--C-:B------:R-:W-:Y:S01]  /*1cb40*/  FFMA.FTZ R121, R17, c[0x0][0x23c], -R130.reuse ;  /* 0x00008f0011797a23 */ /* 0x100fe20000010882 */
[----:B------:R-:W-:Y:S04]  /*1cb50*/  HMMA.16816.F32 R100, R112, R122, R100 ;  /* 0x0000007a7064723c */ /* 0x000fe80000001864 */
[----:B---3--:R-:W-:Y:S01]  /*1cb60*/  F2FP.PACK_AB R17, R127, R126 ;  /* 0x0000007e7f11723e */ /* 0x008fe200000000ff */
[--C-:B------:R-:W-:Y:S01]  /*1cb70*/  FFMA.FTZ R57, R57, c[0x0][0x23c], -R130.reuse ;  /* 0x00008f0039397a23 */ /* 0x100fe20000010882 */
[----:B------:R-:W3:Y:S01]  /*1cb80*/  MUFU.EX2 R121, R121 ;  /* 0x0000007900797308 */ /* 0x000ee20000000800 */
[--C-:B------:R-:W-:Y:S02]  /*1cb90*/  FFMA.FTZ R113, R22, c[0x0][0x23c], -R137.reuse ;  /* 0x00008f0016717a23 */ /* 0x100fe40000010889 */
[--C-:B------:R-:W-:Y:S03]  /*1cba0*/  FFMA.FTZ R112, R23, c[0x0][0x23c], -R137.reuse ;  /* 0x00008f0017707a23 */ /* 0x100fe60000010889 */
[----:B-----5:R-:W-:Y:S01]  /*1cbb0*/  F2FP.PACK_AB R19, R125, R124 ;  /* 0x0000007c7d13723e */ /* 0x020fe200000000ff */
[--C-:B------:R-:W-:Y:S02]  /*1cbc0*/  FFMA.FTZ R114, R20, c[0x0][0x23c], -R130.reuse ;  /* 0x00008f0014727a23 */ /* 0x100fe40000010882 */
[----:B------:R-:W-:Y:S01]  /*1cbd0*/  FFMA.FTZ R115, R21, c[0x0][0x23c], -R130 ;  /* 0x00008f0015737a23 */ /* 0x000fe20000010882 */
[----:B------:R-:W-:Y:S01]  /*1cbe0*/  MUFU.EX2 R113, R113 ;  /* 0x0000007100717308 */ /* 0x000fe20000000800 */
[----:B------:R-:W-:Y:S01]  /*1cbf0*/  LDSM.16.MT88.4 R20, [R142+0x9800] ;  /* 0x009800008e14783b */ /* 0x000fe20000004200 */
[--C-:B------:R-:W-:Y:S01]  /*1cc00*/  FFMA.FTZ R123, R26, c[0x0][0x23c], -R137.reuse ;  /* 0x00008f001a7b7a23 */ /* 0x100fe20000010889 */
[----:B-1----:R-:W-:Y:S01]  /*1cc10*/  F2FP.PACK_AB R16, R169, R168 ;  /* 0x000000a8a910723e */ /* 0x002fe200000000ff */
[--C-:B------:R-:W-:Y:S02]  /*1cc20*/  FFMA.FTZ R122, R27, c[0x0][0x23c], -R137.reuse ;  /* 0x00008f001b7a7a23 */ /* 0x100fe40000010889 */
[----:B------:R-:W-:Y:S03]  /*1cc30*/  FFMA.FTZ R138, R118, R167, R138 ;  /* 0x000000a7768a7223 */ /* 0x000fe6000001008a */
[----:B------:R-:W-:Y:S01]  /*1cc40*/  LDSM.16.MT88.4 R24, [R140+0xb800] ;  /* 0x00b800008c18783b */ /* 0x000fe20000004200 */
[----:B------:R-:W1:Y:S01]  /*1cc50*/  MUFU.EX2 R112, R112 ;  /* 0x0000007000707308 */ /* 0x000e620000000800 */
[--C-:B------:R-:W-:Y:S02]  /*1cc60*/  FFMA.FTZ R62, R62, c[0x0][0x23c], -R137.reuse ;  /* 0x00008f003e3e7a23 */ /* 0x100fe40000010889 */
[--C-:B------:R-:W-:Y:S01]  /*1cc70*/  FFMA.FTZ R63, R63, c[0x0][0x23c], -R137.reuse ;  /* 0x00008f003f3f7a23 */ /* 0x100fe20000010889 */
[----:B---3--:R-:W-:Y:S01]  /*1cc80*/  F2FP.PACK_AB R18, R121, R120 ;  /* 0x000000787912723e */ /* 0x008fe200000000ff */
[----:B------:R-:W-:Y:S02]  /*1cc90*/  FFMA.FTZ R66, R66, c[0x0][0x23c], -R137 ;  /* 0x00008f0042427a23 */ /* 0x000fe40000010889 */
[--C-:B------:R-:W-:Y:S02]  /*1cca0*/  FFMA.FTZ R118, R60, c[0x0][0x23c], -R130.reuse ;  /* 0x00008f003c767a23 */ /* 0x100fe40000010882 */
[----:B------:R-:W-:Y:S01]  /*1ccb0*/  FFMA.FTZ R64, R64, c[0x0][0x23c], -R130 ;  /* 0x00008f0040407a23 */ /* 0x000fe20000010882 */
[----:B------:R-:W-:Y:S01]  /*1ccc0*/  MUFU.EX2 R122, R122 ;  /* 0x0000007a007a7308 */ /* 0x000fe20000000800 */
[C---:B------:R-:W-:Y:S05]  /*1ccd0*/  HMMA.16816.F32 R4, R16.reuse, R104, R4 ;  /* 0x000000681004723c */ /* 0x040fea0000001804 */
[----:B------:R-:W-:Y:S01]  /*1cce0*/  FFMA.FTZ R173, R119, R166, R173 ;  /* 0x000000a677ad7223 */ /* 0x000fe200000100ad */
[----:B------:R-:W-:Y:S01]  /*1ccf0*/  MOV R119, R2 ;  /* 0x0000000200777202 */ /* 0x000fe20000000f00 */
[----:B------:R-:W-:Y:S01]  /*1cd00*/  FADD.FTZ R135, R135, R138 ;  /* 0x0000008a87877221 */ /* 0x000fe20000010000 */
[C---:B------:R-:W-:Y:S01]  /*1cd10*/  HMMA.16816.F32 R8, R16.reuse, R106, R8 ;  /* 0x0000006a1008723c */ /* 0x040fe20000001808 */
[----:B------:R-:W3:Y:S01]  /*1cd20*/  LDSM.16.MT88.4 R104, [R142+0xb400] ;  /* 0x00b400008e68783b */ /* 0x000ee20000004200 */
[----:B------:R-:W-:Y:S02]  /*1cd30*/  MUFU.EX2 R114, R114 ;  /* 0x0000007200727308 */ /* 0x000fe40000000800 */
        /* <DEDUP_REMOVED lines=9> */
[----:B------:R-:W4:Y:S01]  /*1cdd0*/  MUFU.EX2 R123, R123 ;  /* 0x0000007b007b7308 */ /* 0x000f220000000800 */
[----:B------:R-:W-:Y:S02]  /*1cde0*/  FADD.FTZ R168, R168, R131 ;  /* 0x00000083a8a87221 */ /* 0x000fe40000010000 */
[----:B------:R-:W-:Y:S03]  /*1cdf0*/  FADD.FTZ R126, R126, R133 ;  /* 0x000000857e7e7221 */ /* 0x000fe60000010000 */
[----:B------:R-:W-:Y:S02]  /*1ce00*/  FADD.FTZ R169, R169, R168 ;  /* 0x000000a8a9a97221 */ /* 0x000fe40000010000 */
[----:B------:R-:W-:Y:S02]  /*1ce10*/  FADD.FTZ R127, R127, R126 ;  /* 0x0000007e7f7f7221 */ /* 0x000fe40000010000 */
[----:B------:R-:W-:Y:S01]  /*1ce20*/  MUFU.EX2 R175, R175 ;  /* 0x000000af00af7308 */ /* 0x000fe20000000800 */
[----:B------:R-:W-:Y:S04]  /*1ce30*/  FADD.FTZ R120, R120, R169 ;  /* 0x000000a978787221 */ /* 0x000fe80000010000 */
[----:B------:R-:W-:Y:S01]  /*1ce40*/  FADD.FTZ R121, R121, R120 ;  /* 0x0000007879797221 */ /* 0x000fe20000010000 */
[C---:B---3--:R-:W-:Y:S04]  /*1ce50*/  HMMA.16816.F32 R76, R16.reuse, R104, R76 ;  /* 0x00000068104c723c */ /* 0x048fe8000000184c */
[----:B------:R-:W-:Y:S04]  /*1ce60*/  MUFU.EX2 R178, R178 ;  /* 0x000000b200b27308 */ /* 0x000fe80000000800 */
[C---:B------:R-:W-:Y:S01]  /*1ce70*/  HMMA.16816.F32 R80, R16.reuse, R106, R80 ;  /* 0x0000006a1050723c */ /* 0x040fe20000001850 */
[----:B------:R-:W3:Y:S05]  /*1ce80*/  LDSM.16.MT88.4 R104, [R142+0xd400] ;  /* 0x00d400008e68783b */ /* 0x000eea0000004200 */
[----:B------:R-:W-:Y:S02]  /*1ce90*/  MUFU.EX2 R179, R179 ;  /* 0x000000b300b37308 */ /* 0x000fe40000000800 */
[C---:B--2---:R-:W-:Y:S08]  /*1cea0*/  HMMA.16816.F32 R84, R16.reuse, R108, R84 ;  /* 0x0000006c1054723c */ /* 0x044ff00000001854 */
[----:B------:R-:W-:Y:S01]  /*1ceb0*/  MUFU.EX2 R176, R176 ;  /* 0x000000b000b07308 */ /* 0x000fe20000000800 */
[C---:B------:R-:W-:Y:S01]  /*1cec0*/  HMMA.16816.F32 R88, R16.reuse, R110, R88 ;  /* 0x0000006e1058723c */ /* 0x040fe20000001858 */
[----:B------:R-:W2:Y:S08]  /*1ced0*/  LDSM.16.MT88.4 R108, [R140+0xd400] ;  /* 0x00d400008c6c783b */ /* 0x000eb00000004200 */
        /* <DEDUP_REMOVED lines=8> */
[----:B------:R-:W-:Y:S01]  /*1cf60*/  MUFU.EX2 R183, R183 ;  /* 0x000000b700b77308 */ /* 0x000fe20000000800 */
[----:B------:R-:W-:Y:S01]  /*1cf70*/  HMMA.16816.F32 R100, R16, R110, R100 ;  /* 0x0000006e1064723c */ /* 0x000fe20000001864 */
[----:B------:R-:W-:Y:S06]  /*1cf80*/  LDSM.16.MT88.4 R108, [R142+0xac00] ;  /* 0x00ac00008e6c783b */ /* 0x000fec0000004200 */
[----:B-1----:R-:W-:Y:S02]  /*1cf90*/  F2FP.PACK_AB R17, R112, R113 ;  /* 0x000000717011723e */ /* 0x002fe400000000ff */
[----:B------:R-:W-:Y:S03]  /*1cfa0*/  MUFU.EX2 R46, R46 ;  /* 0x0000002e002e7308 */ /* 0x000fe60000000800 */
[----:B----4-:R-:W-:Y:S02]  /*1cfb0*/  F2FP.PACK_AB R19, R122, R123 ;  /* 0x0000007b7a13723e */ /* 0x010fe400000000ff */
[----:B------:R-:W-:Y:S02]  /*1cfc0*/  F2FP.PACK_AB R16, R115, R114 ;  /* 0x000000727310723e */ /* 0x000fe400000000ff */
[----:B------:R-:W-:Y:S03]  /*1cfd0*/  F2FP.PACK_AB R18, R170, R139 ;  /* 0x0000008baa12723e */ /* 0x000fe600000000ff */
[----:B------:R-:W-:Y:S04]  /*1cfe0*/  MUFU.EX2 R47, R47 ;  /* 0x0000002f002f7308 */ /* 0x000fe80000000800 */
[C---:B------:R-:W-:Y:S06]  /*1cff0*/  HMMA.16816.F32 R4, R16.reuse, R20, R4 ;  /* 0x000000141004723c */ /* 0x040fec0000001804 */
[----:B------:R-:W-:Y:S02]  /*1d000*/  MUFU.EX2 R50, R50 ;  /* 0x0000003200327308 */ /* 0x000fe40000000800 */
[C---:B------:R-:W-:Y:S01]  /*1d010*/  HMMA.16816.F32 R8, R16.reuse, R22, R8 ;  /* 0x000000161008723c */ /* 0x040fe20000001808 */
[----:B------:R-:W1:Y:S07]  /*1d020*/  LDSM.16.MT88.4 R20, [R142+0xb800] ;  /* 0x00b800008e14783b */ /* 0x000e6e0000004200 */
[C---:B---3--:R-:W-:Y:S01]  /*1d030*/  HMMA.16816.F32 R68, R16.reuse, R104, R68 ;  /* 0x000000681044723c */ /* 0x048fe20000001844 */
[----:B------:R-:W-:Y:S06]  /*1d040*/  MUFU.EX2 R51, R51 ;  /* 0x0000003300337308 */ /* 0x000fec0000000800 */
[--C-:B------:R-:W-:Y:S01]  /*1d050*/  FFMA.FTZ R104, R30, c[0x0][0x23c], -R137.reuse ;  /* 0x00008f001e687a23 */ /* 0x100fe20000010889 */
[C---:B------:R-:W-:Y:S03]  /*1d060*/  HMMA.16816.F32 R72, R16.reuse, R106, R72 ;  /* 0x0000006a1048723c */ /* 0x040fe60000001848 */
[----:B------:R-:W-:Y:S01]  /*1d070*/  MUFU.EX2 R44, R44 ;  /* 0x0000002c002c7308 */ /* 0x000fe20000000800 */
[--C-:B------:R-:W-:Y:S03]  /*1d080*/  FFMA.FTZ R105, R35, c[0x0][0x23c], -R137.reuse ;  /* 0x00008f0023697a23 */ /* 0x100fe60000010889 */
[--C-:B------:R-:W-:Y:S02]  /*1d090*/  FFMA.FTZ R107, R31, c[0x0][0x23c], -R137.reuse ;  /* 0x00008f001f6b7a23 */ /* 0x100fe40000010889 */
[----:B------:R-:W-:Y:S03]  /*1d0a0*/  LDSM.16.MT88.4 R28, [R142+0xc000] ;  /* 0x00c000008e1c783b */ /* 0x000fe60000004200 */
[--C-:B------:R-:W-:Y:S01]  /*1d0b0*/  FFMA.FTZ R106, R34, c[0x0][0x23c], -R137.reuse ;  /* 0x00008f00226a7a23 */ /* 0x100fe20000010889 */
[----:B------:R-:W-:Y:S01]  /*1d0c0*/  MUFU.EX2 R104, R104 ;  /* 0x0000006800687308 */ /* 0x000fe20000000800 */
[----:B------:R-:W-:Y:S02]  /*1d0d0*/  FFMA.FTZ R137, R67, c[0x0][0x23c], -R137 ;  /* 0x00008f0043897a23 */ /* 0x000fe40000010889 */
[--C-:B------:R-:W-:Y:S01]  /*1d0e0*/  FFMA.FTZ R67, R61, c[0x0][0x23c], -R130.reuse ;  /* 0x00008f003d437a23 */ /* 0x100fe20000010882 */
[----:B------:R-:W-:Y:S01]  /*1d0f0*/  LDSM.16.MT88.4 R32, [R142+0xc400] ;  /* 0x00c400008e20783b */ /* 0x000fe20000004200 */
[----:B------:R-:W-:Y:S05]  /*1d100*/  FFMA.FTZ R130, R65, c[0x0][0x23c], -R130 ;  /* 0x00008f0041827a23 */ /* 0x000fea0000010882 */
[----:B------:R-:W2:Y:S01]  /*1d110*/  MUFU.EX2 R107, R107 ;  /* 0x0000006b006b7308 */ /* 0x000ea20000000800 */
[C---:B-1----:R-:W-:Y:S08]  /*1d120*/  HMMA.16816.F32 R76, R16.reuse, R20, R76 ;  /* 0x00000014104c723c */ /* 0x042ff0000000184c */
[C---:B------:R-:W-:Y:S01]  /*1d130*/  HMMA.16816.F32 R80, R16.reuse, R22, R80 ;  /* 0x000000161050723c */ /* 0x040fe20000001850 */
[----:B------:R-:W1:Y:S01]  /*1d140*/  LDSM.16.MT88.4 R20, [R142+0xd800] ;  /* 0x00d800008e14783b */ /* 0x000e620000004200 */
[----:B------:R-:W-:Y:S06]  /*1d150*/  MUFU.EX2 R106, R106 ;  /* 0x0000006a006a7308 */ /* 0x000fec0000000800 */
[C---:B------:R-:W-:Y:S04]  /*1d160*/  HMMA.16816.F32 R84, R16.reuse, R24, R84 ;  /* 0x000000181054723c */ /* 0x040fe80000001854 */
[----:B------:R-:W3:Y:S04]  /*1d170*/  MUFU.EX2 R105, R105 ;  /* 0x0000006900697308 */ /* 0x000ee80000000800 */
        /* <DEDUP_REMOVED lines=8> */
[----:B------:R-:W1:Y:S01]  /*1d200*/  MUFU.EX2 R55, R55 ;  /* 0x0000003700377308 */ /* 0x000e620000000800 */
[C---:B----4-:R-:W-:Y:S09]  /*1d210*/  HMMA.16816.F32 R12, R16.reuse, R24, R12 ;  /* 0x00000018100c723c */ /* 0x050ff2000000180c */
[----:B------:R-:W-:Y:S01]  /*1d220*/  MUFU.EX2 R54, R54 ;  /* 0x0000003600367308 */ /* 0x000fe20000000800 */
[----:B------:R-:W-:Y:S01]  /*1d230*/  HMMA.16816.F32 R100, R16, R26, R100 ;  /* 0x0000001a1064723c */ /* 0x000fe20000001864 */
[----:B------:R-:W4:Y:S06]  /*1d240*/  LDSM.16.MT88.4 R24, [R140+0x9c00] ;  /* 0x009c00008c18783b */ /* 0x000f2c0000004200 */
[----:B--2---:R-:W-:Y:S02]  /*1d250*/  F2FP.PACK_AB R17, R107, R104 ;  /* 0x000000686b11723e */ /* 0x004fe400000000ff */
[----:B------:R-:W2:Y:S03]  /*1d260*/  MUFU.EX2 R59, R59 ;  /* 0x0000003b003b7308 */ /* 0x000ea60000000800 */
[----:B---3--:R-:W-:Y:S02]  /*1d270*/  F2FP.PACK_AB R19, R105, R106 ;  /* 0x0000006a6913723e */ /* 0x008fe400000000ff */
[----:B------:R-:W-:Y:S02]  /*1d280*/  F2FP.PACK_AB R16, R171, R172 ;  /* 0x000000acab10723e */ /* 0x000fe400000000ff */
[----:B------:R-:W-:Y:S03]  /*1d290*/  F2FP.PACK_AB R18, R175, R174 ;  /* 0x000000aeaf12723e */ /* 0x000fe600000000ff */
[----:B------:R-:W-:Y:S04]  /*1d2a0*/  MUFU.EX2 R52, R52 ;  /* 0x0000003400347308 */ /* 0x000fe80000000800 */
[C---:B-1----:R-:W-:Y:S06]  /*1d2b0*/  HMMA.16816.F32 R4, R16.reuse, R20, R4 ;  /* 0x000000141004723c */ /* 0x042fec0000001804 */
[----:B------:R-:W1:Y:S02]  /*1d2c0*/  MUFU.EX2 R53, R53 ;  /* 0x0000003500357308 */ /* 0x000e640000000800 */
[C---:B------:R-:W-:Y:S01]  /*1d2d0*/  HMMA.16816.F32 R8, R16.reuse, R22, R8 ;  /* 0x000000161008723c */ /* 0x040fe20000001808 */
[----:B------:R-:W3:Y:S07]  /*1d2e0*/  LDSM.16.MT88.4 R20, [R142+0xbc00] ;  /* 0x00bc00008e14783b */ /* 0x000eee0000004200 */
[----:B------:R-:W-:Y:S01]  /*1d2f0*/  MUFU.EX2 R56, R56 ;  /* 0x0000003800387308 */ /* 0x000fe20000000800 */
[C---:B----4-:R-:W-:Y:S09]  /*1d300*/  HMMA.16816.F32 R68, R16.reuse, R24, R68 ;  /* 0x000000181044723c */ /* 0x050ff20000001844 */
[----:B------:R-:W4:Y:S01]  /*1d310*/  MUFU.EX2 R57, R57 ;  /* 0x0000003900397308 */ /* 0x000f220000000800 */
[C---:B------:R-:W-:Y:S01]  /*1d320*/  HMMA.16816.F32 R72, R16.reuse, R26, R72 ;  /* 0x0000001a1048723c */ /* 0x040fe20000001848 */
[----:B------:R-:W1:Y:S08]  /*1d330*/  LDSM.16.MT88.4 R24, [R140+0xbc00] ;  /* 0x00bc00008c18783b */ /* 0x000e700000004200 */
[----:B------:R-:W-:Y:S10]  /*1d340*/  MUFU.EX2 R62, R62 ;  /* 0x0000003e003e7308 */ /* 0x000ff40000000800 */
[----:B------:R-:W2:Y:S01]  /*1d350*/  MUFU.EX2 R61, R63 ;  /* 0x0000003f003d7308 */ /* 0x000ea20000000800 */
[C---:B---3--:R-:W-:Y:S09]  /*1d360*/  HMMA.16816.F32 R76, R16.reuse, R20, R76 ;  /* 0x00000014104c723c */ /* 0x048ff2000000184c */
[----:B------:R-:W-:Y:S01]  /*1d370*/  MUFU.EX2 R60, R66 ;  /* 0x00000042003c7308 */ /* 0x000fe20000000800 */
[C---:B------:R-:W-:Y:S01]  /*1d380*/  HMMA.16816.F32 R80, R16.reuse, R22, R80 ;  /* 0x000000161050723c */ /* 0x040fe20000001850 */
[----:B------:R-:W3:Y:S08]  /*1d390*/  LDSM.16.MT88.4 R20, [R142+0xdc00] ;  /* 0x00dc00008e14783b */ /* 0x000ef00000004200 */
[----:B------:R-:W2:Y:S01]  /*1d3a0*/  MUFU.EX2 R137, R137 ;  /* 0x0000008900897308 */ /* 0x000ea20000000800 */
[C---:B-1----:R-:W-:Y:S08]  /*1d3b0*/  HMMA.16816.F32 R84, R16.reuse, R24, R84 ;  /* 0x000000181054723c */ /* 0x042ff00000001854 */
[C---:B------:R-:W-:Y:S01]  /*1d3c0*/  HMMA.16816.F32 R88, R16.reuse, R26, R88 ;  /* 0x0000001a1058723c */ /* 0x040fe20000001858 */
[----:B------:R-:W1:Y:S01]  /*1d3d0*/  LDSM.16.MT88.4 R24, [R140+0xdc00] ;  /* 0x00dc00008c18783b */ /* 0x000e620000004200 */
[----:B------:R-:W-:Y:S06]  /*1d3e0*/  MUFU.EX2 R167, R130 ;  /* 0x0000008200a77308 */ /* 0x000fec0000000800 */
        /* <DEDUP_REMOVED lines=30> */
[----:B-----5:R-:W-:Y:S02]  /*1d5d0*/  F2FP.PACK_AB R16, R45, R44 ;  /* 0x0000002c2d10723e */ /* 0x020fe400000000ff */
        /* <DEDUP_REMOVED lines=22> */
[----:B----4-:R-:W-:Y:S07]  /*1d740*/  F2FP.PACK_AB R18, R57, R56 ;  /* 0x000000383912723e */ /* 0x010fee00000000ff */
[C---:B--2---:R-:W-:Y:S07]  /*1d750*/  HMMA.16816.F32 R4, R16.reuse, R28, R4 ;  /* 0x0000001c1004723c */ /* 0x044fee0000001804 */
[----:B------:R-:W-:Y:S01]  /*1d760*/  FADD.FTZ R28, R124, R127 ;  /* 0x0000007f7c1c7221 */ /* 0x000fe20000010000 */
[C---:B------:R-:W-:Y:S04]  /*1d770*/  HMMA.16816.F32 R8, R16.reuse, R30, R8 ;  /* 0x0000001e1008723c */ /* 0x040fe80000001808 */
[----:B------:R-:W-:Y:S04]  /*1d780*/  FADD.FTZ R28, R125, R28 ;  /* 0x0000001c7d1c7221 */ /* 0x000fe80000010000 */
[C---:B------:R-:W-:Y:S01]  /*1d790*/  HMMA.16816.F32 R68, R16.reuse, R32, R68 ;  /* 0x000000201044723c */ /* 0x040fe20000001844 */
[----:B------:R2:W-:Y:S03]  /*1d7a0*/  MUFU.EX2 R32, R118 ;  /* 0x0000007600207308 */ /* 0x0005e60000000800 */
[----:B------:R-:W-:Y:S02]  /*1d7b0*/  FADD.FTZ R113, R113, R28 ;  /* 0x0000001c71717221 */ /* 0x000fe40000010000 */
[----:B------:R-:W-:Y:S02]  /*1d7c0*/  LDSM.16.MT88.4 R28, [R142+0xcc00] ;  /* 0x00cc00008e1c783b */ /* 0x000fe40000004200 */
[C---:B------:R-:W-:Y:S03]  /*1d7d0*/  HMMA.16816.F32 R72, R16.reuse, R34, R72 ;  /* 0x000000221048723c */ /* 0x040fe60000001848 */
[----:B------:R-:W4:Y:S05]  /*1d7e0*/  MUFU.EX2 R33, R67 ;  /* 0x0000004300217308 */ /* 0x000f2a0000000800 */
[C---:B---3--:R-:W-:Y:S05]  /*1d7f0*/  HMMA.16816.F32 R76, R16.reuse, R20, R76 ;  /* 0x00000014104c723c */ /* 0x048fea000000184c */
[----:B------:R-:W3:Y:S03]  /*1d800*/  MUFU.EX2 R34, R64 ;  /* 0x0000004000227308 */ /* 0x000ee60000000800 */
[C---:B------:R-:W-:Y:S01]  /*1d810*/  HMMA.16816.F32 R80, R16.reuse, R22, R80 ;  /* 0x000000161050723c */ /* 0x040fe20000001850 */
[----:B------:R-:W5:Y:S03]  /*1d820*/  LDSM.16.MT88.4 R20, [R140+0xac00] ;  /* 0x00ac00008c14783b */ /* 0x000f660000004200 */
[----:B--2---:R-:W-:Y:S04]  /*1d830*/  MOV R118, R3 ;  /* 0x0000000300767202 */ /* 0x004fe80000000f00 */
[C---:B------:R-:W-:Y:S07]  /*1d840*/  HMMA.16816.F32 R84, R16.reuse, R36, R84 ;  /* 0x000000241054723c */ /* 0x040fee0000001854 */
[----:B------:R-:W-:Y:S01]  /*1d850*/  FADD.FTZ R36, R114, R121 ;  /* 0x0000007972247221 */ /* 0x000fe20000010000 */
[C---:B------:R-:W-:Y:S04]  /*1d860*/  HMMA.16816.F32 R88, R16.reuse, R38, R88 ;  /* 0x000000261058723c */ /* 0x040fe80000001858 */
[----:B------:R-:W-:Y:S04]  /*1d870*/  FADD.FTZ R36, R115, R36 ;  /* 0x0000002473247221 */ /* 0x000fe80000010000 */
[C---:B------:R-:W-:Y:S08]  /*1d880*/  HMMA.16816.F32 R92, R16.reuse, R40, R92 ;  /* 0x00000028105c723c */ /* 0x040ff0000000185c */
[C---:B------:R-:W-:Y:S08]  /*1d890*/  HMMA.16816.F32 R96, R16.reuse, R42, R96 ;  /* 0x0000002a1060723c */ /* 0x040ff00000001860 */
[C---:B-1----:R-:W-:Y:S07]  /*1d8a0*/  HMMA.16816.F32 R12, R16.reuse, R24, R12 ;  /* 0x00000018100c723c */ /* 0x042fee000000180c */
[----:B------:R-:W-:Y:S01]  /*1d8b0*/  FADD.FTZ R24, R112, R113 ;  /* 0x0000007170187221 */ /* 0x000fe20000010000 */
[----:B------:R-:W-:Y:S04]  /*1d8c0*/  HMMA.16816.F32 R100, R16, R26, R100 ;  /* 0x0000001a1064723c */ /* 0x000fe80000001864 */
[----:B------:R-:W-:Y:S03]  /*1d8d0*/  FADD.FTZ R25, R139, R36 ;  /* 0x000000248b197221 */ /* 0x000fe60000010000 */
[----:B------:R-:W-:Y:S01]  /*1d8e0*/  F2FP.PACK_AB R17, R61, R62 ;  /* 0x0000003e3d11723e */ /* 0x000fe200000000ff */
[----:B------:R-:W-:Y:S01]  /*1d8f0*/  FADD.FTZ R25, R170, R25 ;  /* 0x00000019aa197221 */ /* 0x000fe20000010000 */
[----:B------:R-:W-:Y:S03]  /*1d900*/  F2FP.PACK_AB R19, R137, R60 ;  /* 0x0000003c8913723e */ /* 0x000fe600000000ff */
[----:B----4-:R-:W-:Y:S01]  /*1d910*/  F2FP.PACK_AB R16, R33, R32 ;  /* 0x000000202110723e */ /* 0x010fe200000000ff */
[----:B------:R-:W-:Y:S01]  /*1d920*/  FADD.FTZ R172, R172, R25 ;  /* 0x00000019acac7221 */ /* 0x000fe20000010000 */
[----:B---3--:R-:W-:Y:S03]  /*1d930*/  F2FP.PACK_AB R18, R167, R34 ;  /* 0x00000022a712723e */ /* 0x008fe600000000ff */
[----:B------:R-:W-:Y:S04]  /*1d940*/  FADD.FTZ R171, R171, R172 ;  /* 0x000000acabab7221 */ /* 0x000fe80000010000 */
[C---:B------:R-:W-:Y:S01]  /*1d950*/  HMMA.16816.F32 R112, R16.reuse, R108, R4 ;  /* 0x0000006c1070723c */ /* 0x040fe20000001804 */
        /* <DEDUP_REMOVED lines=12> */
[----:B------:R-:W-:Y:S01]  /*1da20*/  FADD.FTZ R104, R104, R21 ;  /* 0x0000001568687221 */ /* 0x000fe20000010000 */
[C---:B------:R-:W-:Y:S01]  /*1da30*/  HMMA.16816.F32 R76, R16.reuse, R28, R76 ;  /* 0x0000001c104c723c */ /* 0x040fe2000000184c */
[----:B------:R-:W3:Y:S02]  /*1da40*/  LDSM.16.MT88.4 R20, [R140+0xec00] ;  /* 0x00ec00008c14783b */ /* 0x000ee40000004200 */
        /* <DEDUP_REMOVED lines=40> */
.L_x_3108:
[----:B------:R-:W1:Y:S01]  /*1dcd0*/  SHFL.BFLY PT, R5, R166, 0x2, 0x1f ;  /* 0x0c401f00a6057f89 */ /* 0x000e6200000e0000 */
[----:B------:R-:W-:Y:S01]  /*1dce0*/  MOV R8, 0x3f800000 ;  /* 0x3f80000000087802 */ /* 0x000fe20000000f00 */
[----:B------:R-:W-:Y:S01]  /*1dcf0*/  BSSY B0, `(.L_x_3113) ;  /* 0x00000bf000007945 */ /* 0x000fe20003800000 */
[----:B------:R-:W-:Y:S01]  /*1dd00*/  IMAD R161, R161, 0x10, R160 ;  /* 0x00000010a1a17824 */ /* 0x000fe200078e02a0 */
[----:B------:R-:W2:Y:S04]  /*1dd10*/  SHFL.BFLY PT, R10, R167, 0x2, 0x1f ;  /* 0x0c401f00a70a7f89 */ /* 0x000ea800000e0000 */
[----:B------:R-:W3:Y:S04]  /*1dd20*/  S2R R4, SR_TID.X ;  /* 0x0000000000047919 */ /* 0x000ee80000002100 */
[----:B------:R-:W-:Y:S01]  /*1dd30*/  BAR.SYNC.DEFER_BLOCKING 0x0 ;  /* 0x0000000000007b1d */ /* 0x000fe20000010000 */
[----:B-1----:R-:W-:-:S02]  /*1dd40*/  FADD.FTZ R0, R5, R166 ;  /* 0x000000a605007221 */ /* 0x002fc40000010000 */
[----:B--2---:R-:W-:-:S03]  /*1dd50*/  FADD.FTZ R10, R10, R167 ;  /* 0x000000a70a0a7221 */ /* 0x004fc60000010000 */
[----:B------:R-:W1:Y:S01]  /*1dd60*/  SHFL.BFLY PT, R5, R0, 0x1, 0x1f ;  /* 0x0c201f0000057f89 */ /* 0x000e6200000e0000 */
[----:B---3--:R-:W-:-:S03]  /*1dd70*/  SHF.R.S32.HI R9, RZ, 0x1f, R4 ;  /* 0x0000001fff097819 */ /* 0x008fc60000011404 */
[----:B------:R-:W2:Y:S01]  /*1dd80*/  SHFL.BFLY PT, R7, R10, 0x1, 0x1f ;  /* 0x0c201f000a077f89 */ /* 0x000ea200000e0000 */
[CC--:B------:R-:W-:Y:S02]  /*1dd90*/  LEA.HI R11, R9.reuse, R4.reuse, RZ, 0x2 ;  /* 0x00000004090b7211 */ /* 0x0c0fe400078f10ff */
[----:B------:R-:W-:Y:S02]  /*1dda0*/  LEA.HI R14, R9, R4, RZ, 0x6 ;  /* 0x00000004090e7211 */ /* 0x000fe400078f30ff */
[----:B------:R-:W-:Y:S02]  /*1ddb0*/  LOP3.LUT R15, R11, 0xfffffffc, RZ, 0xc0, !PT ;  /* 0xfffffffc0b0f7812 */ /* 0x000fe400078ec0ff */
[----:B------:R-:W-:Y:S02]  /*1ddc0*/  SHF.R.S32.HI R11, RZ, 0x2, R11 ;  /* 0x00000002ff0b7819 */ /* 0x000fe4000001140b */
[----:B------:R-:W-:Y:S02]  /*1ddd0*/  SHF.L.U32 R14, R14, 0x2, RZ ;  /* 0x000000020e0e7819 */ /* 0x000fe400000006ff */
[----:B------:R-:W-:-:S04]  /*1dde0*/  SHF.R.S32.HI R16, RZ, 0x1f, R11 ;  /* 0x0000001fff107819 */ /* 0x000fc8000001140b */
[----:B------:R-:W-:Y:S01]  /*1ddf0*/  LEA.HI R16, R16, R11, RZ, 0x3 ;  /* 0x0000000b10107211 */ /* 0x000fe200078f18ff */
[----:B-1----:R-:W-:Y:S01]  /*1de00*/  FADD.FTZ R5, R0, R5 ;  /* 0x0000000500057221 */ /* 0x002fe20000010000 */
[-C--:B------:R-:W-:Y:S02]  /*1de10*/  LEA.HI R0, R9, R4.reuse, RZ, 0x5 ;  /* 0x0000000409007211 */ /* 0x080fe400078f28ff */
[----:B------:R-:W-:Y:S01]  /*1de20*/  LOP3.LUT R16, R16, 0xfffffff8, RZ, 0xc0, !PT ;  /* 0xfffffff810107812 */ /* 0x000fe200078ec0ff */
[----:B--2---:R-:W-:Y:S01]  /*1de30*/  FADD.FTZ R6, R10, R7 ;  /* 0x000000070a067221 */ /* 0x004fe20000010000 */
[----:B------:R-:W-:Y:S02]  /*1de40*/  SHF.R.S32.HI R13, RZ, 0x5, R0 ;  /* 0x00000005ff0d7819 */ /* 0x000fe40000011400 */
[-C--:B------:R-:W-:Y:S01]  /*1de50*/  IADD3 R10, -R15, R4.reuse, RZ ;  /* 0x000000040f0a7210 */ /* 0x080fe20007ffe1ff */
[----:B------:R-:W-:Y:S01]  /*1de60*/  IMAD.IADD R17, R11, 0x1, -R16 ;  /* 0x000000010b117824 */ /* 0x000fe200078e0a10 */
[----:B------:R-:W-:-:S02]  /*1de70*/  LEA.HI R11, R9, R4, RZ, 0x4 ;  /* 0x00000004090b7211 */ /* 0x000fc400078f20ff */
[----:B------:R-:W-:Y:S02]  /*1de80*/  LEA R10, R13, R10, 0x8 ;  /* 0x0000000a0d0a7211 */ /* 0x000fe400078e40ff */
[----:B------:R-:W-:Y:S02]  /*1de90*/  LEA.HI R13, R9, R4, RZ, 0x3 ;  /* 0x00000004090d7211 */ /* 0x000fe400078f18ff */
[----:B------:R-:W-:Y:S02]  /*1dea0*/  FSETP.NE.FTZ.AND P1, PT, R6, RZ, PT ;  /* 0x000000ff0600720b */ /* 0x000fe40003f35000 */
[----:B------:R-:W-:Y:S02]  /*1deb0*/  SHF.R.S32.HI R12, RZ, 0x3, R13 ;  /* 0x00000003ff0c7819 */ /* 0x000fe4000001140d */
[C---:B------:R-:W-:Y:S02]  /*1dec0*/  LOP3.LUT R19, R13.reuse, 0xfffffff8, RZ, 0xc0, !PT ;  /* 0xfffffff80d137812 */ /* 0x040fe400078ec0ff */
[----:B------:R-:W-:-:S02]  /*1ded0*/  LEA.HI R15, R13, R12, RZ, 0x1 ;  /* 0x0000000c0d0f7211 */ /* 0x000fc400078f08ff */
[----:B------:R-:W-:Y:S02]  /*1dee0*/  LEA.HI R13, R17, R17, RZ, 0x1 ;  /* 0x00000011110d7211 */ /* 0x000fe400078f08ff */
[----:B------:R-:W-:Y:S02]  /*1def0*/  LOP3.LUT R9, R15, 0xfffffffe, RZ, 0xc0, !PT ;  /* 0xfffffffe0f097812 */ /* 0x000fe400078ec0ff */
[----:B------:R-:W-:Y:S01]  /*1df00*/  LOP3.LUT R15, R14, 0x3fffff00, RZ, 0xc0, !PT ;  /* 0x3fffff000e0f7812 */ /* 0x000fe200078ec0ff */
[----:B------:R-:W1:Y:S01]  /*1df10*/  @P1 MUFU.RCP R8, R6 ;  /* 0x0000000600081308 */ /* 0x000e620000001000 */
[----:B------:R-:W-:Y:S02]  /*1df20*/  IADD3 R14, R12, -R9, RZ ;  /* 0x800000090c0e7210 */ /* 0x000fe40007ffe0ff */
[----:B------:R-:W-:Y:S02]  /*1df30*/  IADD3 R9, -R19, R4, RZ ;  /* 0x0000000413097210 */ /* 0x000fe40007ffe1ff */
[----:B------:R-:W-:-:S02]  /*1df40*/  LOP3.LUT R18, R13, 0x1fffffe, RZ, 0xc0, !PT ;  /* 0x01fffffe0d127812 */ /* 0x000fc400078ec0ff */
[----:B------:R-:W-:Y:S01]  /*1df50*/  FSETP.NE.FTZ.AND P0, PT, R5, RZ, PT ;  /* 0x000000ff0500720b */ /* 0x000fe20003f15000 */
[----:B------:R-:W-:Y:S01]  /*1df60*/  @P1 MUFU.LG2 R6, R6 ;  /* 0x0000000600061308 */ /* 0x000fe20000000c00 */
[----:B------:R-:W-:Y:S02]  /*1df70*/  LEA.HI R16, R9, R9, RZ, 0x1 ;  /* 0x0000000909107211 */ /* 0x000fe400078f08ff */
[----:B------:R-:W-:Y:S02]  /*1df80*/  IADD3 R17, R17, -R18, RZ ;  /* 0x8000001211117210 */ /* 0x000fe40007ffe0ff */
[----:B------:R-:W-:Y:S02]  /*1df90*/  SHF.R.S32.HI R13, RZ, 0x1, R13 ;  /* 0x00000001ff0d7819 */ /* 0x000fe4000001140d */
[----:B------:R-:W-:Y:S01]  /*1dfa0*/  SHF.R.S32.HI R18, RZ, 0x1, R16 ;  /* 0x00000001ff127819 */ /* 0x000fe20000011410 */
[----:B-1----:R-:W-:Y:S01]  /*1dfb0*/  FMUL.FTZ R112, R8, R112 ;  /* 0x0000007008707220 */ /* 0x002fe20000410000 */
[----:B------:R-:W-:Y:S01]  /*1dfc0*/  LOP3.LUT R16, R16, 0xfffffffe, RZ, 0xc0, !PT ;  /* 0xfffffffe10107812 */ /* 0x000fe200078ec0ff */
[----:B------:R-:W-:Y:S01]  /*1dfd0*/  FMUL.FTZ R113, R8, R113 ;  /* 0x0000007108717220 */ /* 0x000fe20000410000 */
[----:B------:R-:W-:Y:S01]  /*1dfe0*/  LEA R14, R14, R15, 0x5 ;  /* 0x0000000f0e0e7211 */ /* 0x000fe200078e28ff */
[C---:B------:R-:W-:Y:S01]  /*1dff0*/  FMUL.FTZ R108, R8.reuse, R108 ;  /* 0x0000006c086c7220 */ /* 0x040fe20000410000 */
[----:B------:R-:W-:Y:S01]  /*1e000*/  MOV R7, 0x3f800000 ;  /* 0x3f80000000077802 */ /* 0x000fe20000000f00 */
[C---:B------:R-:W-:Y:S01]  /*1e010*/  FMUL.FTZ R109, R8.reuse, R109 ;  /* 0x0000006d086d7220 */ /* 0x040fe20000410000 */
[----:B------:R-:W-:Y:S01]  /*1e020*/  SHF.R.S32.HI R11, RZ, 0x4, R11 ;  /* 0x00000004ff0b7819 */ /* 0x000fe2000001140b */
[C---:B------:R-:W-:Y:S01]  /*1e030*/  FMUL.FTZ R68, R8.reuse, R68 ;  /* 0x0000004408447220 */ /* 0x040fe20000410000 */
[----:B------:R-:W-:Y:S01]  /*1e040*/  SHF.L.U32 R15, R13, 0x6, RZ ;  /* 0x000000060d0f7819 */ /* 0x000fe200000006ff */
[C---:B------:R-:W-:Y:S01]  /*1e050*/  FMUL.FTZ R69, R8.reuse, R69 ;  /* 0x0000004508457220 */ /* 0x040fe20000410000 */
[----:B------:R-:W-:Y:S01]  /*1e060*/  LEA R10, R17, R10, 0x4 ;  /* 0x0000000a110a7211 */ /* 0x000fe200078e20ff */
[----:B------:R-:W-:Y:S01]  /*1e070*/  IMAD.IADD R17, R9, 0x1, -R16 ;  /* 0x0000000109117824 */ /* 0x000fe200078e0a10 */
[----:B------:R-:W-:Y:S01]  /*1e080*/  LOP3.LUT R15, R15, 0xc0, RZ, 0xc0, !PT ;  /* 0x000000c00f0f7812 */ /* 0x000fe200078ec0ff */
[----:B------:R-:W-:Y:S01]  /*1e090*/  IMAD.SHL.U32 R11, R11, 0x40, RZ ;  /* 0x000000400b0b7824 */ /* 0x000fe200078e00ff */
[----:B------:R-:W-:Y:S01]  /*1e0a0*/  LOP3.LUT R16, R13, 0x1, RZ, 0xc0, !PT ;  /* 0x000000010d107812 */ /* 0x000fe200078ec0ff */
[----:B------:R-:W1:Y:S01]  /*1e0b0*/  @P0 MUFU.RCP R7, R5 ;  /* 0x0000000500070308 */ /* 0x000e620000001000 */
        /* <DEDUP_REMOVED lines=28> */
[----:B------:R-:W2:Y:S01]  /*1e280*/  @P0 MUFU.LG2 R5, R5 ;  /* 0x0000000500050308 */ /* 0x000ea20000000c00 */
[----:B------:R-:W-:-:S02]  /*1e290*/  FMUL.FTZ R104, R8, R104 ;  /* 0x0000006808687220 */ /* 0x000fc40000410000 */
[C---:B------:R-:W-:Y:S02]  /*1e2a0*/  FMUL.FTZ R105, R8.reuse, R105 ;  /* 0x0000006908697220 */ /* 0x040fe40000410000 */
[C---:B------:R-:W-:Y:S02]  /*1e2b0*/  FMUL.FTZ R100, R8.reuse, R100 ;  /* 0x0000006408647220 */ /* 0x040fe40000410000 */
[----:B------:R-:W-:Y:S01]  /*1e2c0*/  FMUL.FTZ R101, R8, R101 ;  /* 0x0000006508657220 */ /* 0x000fe20000410000 */
[----:B------:R-:W-:Y:S01]  /*1e2d0*/  MOV R8, 0x40 ;  /* 0x0000004000087802 */ /* 0x000fe20000000f00 */
[C---:B-1----:R-:W-:Y:S02]  /*1e2e0*/  FMUL.FTZ R115, R7.reuse, R115 ;  /* 0x0000007307737220 */ /* 0x042fe40000410000 */
[C---:B------:R-:W-:Y:S01]  /*1e2f0*/  FMUL.FTZ R114, R7.reuse, R114 ;  /* 0x0000007207727220 */ /* 0x040fe20000410000 */
[----:B------:R-:W-:Y:S01]  /*1e300*/  SEL R8, R8, 0xffffffc0, !P2 ;  /* 0xffffffc008087807 */ /* 0x000fe20005000000 */
[----:B------:R-:W-:-:S02]  /*1e310*/  FMUL.FTZ R111, R7, R111 ;  /* 0x0000006f076f7220 */ /* 0x000fc40000410000 */
[----:B------:R-:W-:Y:S01]  /*1e320*/  FMUL.FTZ R110, R7, R110 ;  /* 0x0000006e076e7220 */ /* 0x000fe20000410000 */
[----:B------:R-:W-:Y:S01]  /*1e330*/  IADD3 R13, R13, R8, RZ ;  /* 0x000000080d0d7210 */ /* 0x000fe20007ffe0ff */
        /* <DEDUP_REMOVED lines=24> */
[----:B------:R-:W-:Y:S02]  /*1e4c0*/  FMUL.FTZ R102, R7, R102 ;  /* 0x0000006607667220 */ /* 0x000fe40000410000 */
[----:B------:R-:W-:Y:S01]  /*1e4d0*/  IMAD.IADD R7, R14, 0x1, R11 ;  /* 0x000000010e077824 */ /* 0x000fe200078e020b */
[----:B------:R-:W-:Y:S01]  /*1e4e0*/  IADD3 R14, R8, R15, RZ ;  /* 0x0000000f080e7210 */ /* 0x000fe20007ffe0ff */
[----:B------:R-:W1:Y:S01]  /*1e4f0*/  S2R R11, SR_CTAID.Z ;  /* 0x00000000000b7919 */ /* 0x000e620000002700 */
[----:B------:R-:W-:Y:S02]  /*1e500*/  @P1 FMUL.FTZ R6, R6, 0.69314718246459960938 ;  /* 0x3f31721806061820 */ /* 0x000fe40000410000 */
[----:B--2---:R-:W-:Y:S01]  /*1e510*/  @P0 FMUL.FTZ R5, R5, 0.69314718246459960938 ;  /* 0x3f31721805050820 */ /* 0x004fe20000410000 */
        /* <DEDUP_REMOVED lines=16> */
[----:B------:R-:W4:Y:S04]  /*1e620*/  S2R R8, SR_CTAID.Y ;  /* 0x0000000000087919 */ /* 0x000f280000002600 */
[----:B------:R-:W-:Y:S04]  /*1e630*/  STS.64 [R14+0x4000], R100 ;  /* 0x004000640e007388 */ /* 0x000fe80000000a00 */
[----:B------:R5:W-:Y:S04]  /*1e640*/  STS.64 [R14+0x4400], R102 ;  /* 0x004400660e007388 */ /* 0x000be80000000a00 */
[----:B------:R-:W-:Y:S06]  /*1e650*/  BAR.SYNC.DEFER_BLOCKING 0x0 ;  /* 0x0000000000007b1d */ /* 0x000fec0000010000 */
[----:B--2---:R-:W2:Y:S01]  /*1e660*/  S2R R10, SR_CTAID.X ;  /* 0x00000000000a7919 */ /* 0x004ea20000002500 */
[----:B---3--:R-:W-:Y:S01]  /*1e670*/  LOP3.LUT R13, R0, 0xffffffe0, RZ, 0xc0, !PT ;  /* 0xffffffe0000d7812 */ /* 0x008fe200078ec0ff */
[----:B----4-:R-:W-:Y:S01]  /*1e680*/  IMAD R8, R8, c[0x0][0x210], R153 ;  /* 0x0000840008087a24 */ /* 0x010fe200078e0299 */
[----:B------:R-:W-:Y:S01]  /*1e690*/  MOV R0, 0xff800000 ;  /* 0xff80000000007802 */ /* 0x000fe20000000f00 */
[----:B------:R-:W-:Y:S01]  /*1e6a0*/  @P1 FFMA.FTZ R0, R3, c[0x0][0x238], R6 ;  /* 0x00008e0003001a23 */ /* 0x000fe20000010006 */
[----:B------:R-:W-:-:S02]  /*1e6b0*/  IADD3 R13, -R13, R4, RZ ;  /* 0x000000040d0d7210 */ /* 0x000fc40007ffe1ff */
[----:B------:R-:W-:Y:S01]  /*1e6c0*/  MOV R4, 0xff800000 ;  /* 0xff80000000047802 */ /* 0x000fe20000000f00 */
[----:B------:R-:W-:Y:S01]  /*1e6d0*/  @P0 FFMA.FTZ R4, R2, c[0x0][0x238], R5 ;  /* 0x00008e0002040a23 */ /* 0x000fe20000010005 */
[----:B------:R-:W-:Y:S02]  /*1e6e0*/  LOP3.LUT P2, RZ, R13, 0x3, RZ, 0xc0, !PT ;  /* 0x000000030dff7812 */ /* 0x000fe4000784c0ff */
[----:B-----5:R-:W-:Y:S01]  /*1e6f0*/  IADD3 R14, -R153, RZ, RZ ;  /* 0x000000ff990e7210 */ /* 0x020fe20007ffe1ff */
[----:B------:R-:W3:Y:S04]  /*1e700*/  LDS.128 R56, [R7.X4] ;  /* 0x0000000007387984 */ /* 0x000ee80000004c00 */
[----:B-1----:R-:W-:Y:S01]  /*1e710*/  IMAD R11, R14, c[0x0][0x1c0], R11 ;  /* 0x000070000e0b7a24 */ /* 0x002fe200078e020b */
[----:B------:R-:W1:Y:S01]  /*1e720*/  LDS.128 R52, [R7.X4+0x800] ;  /* 0x0008000007347984 */ /* 0x000e620000004c00 */
[----:B------:R-:W-:-:S02]  /*1e730*/  SHF.L.U32 R14, R9, 0x2, RZ ;  /* 0x00000002090e7819 */ /* 0x000fc400000006ff */
[----:B------:R-:W-:Y:S01]  /*1e740*/  IMAD R8, R8, c[0x0][0x1c0], R11 ;  /* 0x0000700008087a24 */ /* 0x000fe200078e020b */
[----:B------:R-:W4:Y:S01]  /*1e750*/  LDS.128 R48, [R7.X4+0x1000] ;  /* 0x0010000007307984 */ /* 0x000f220000004c00 */
[----:B------:R-:W-:-:S03]  /*1e760*/  SHF.R.S32.HI R15, RZ, 0x1f, R14 ;  /* 0x0000001fff0f7819 */ /* 0x000fc6000001140e */
        /* <DEDUP_REMOVED lines=9> */
[----:B--2---:R-:W-:-:S05]  /*1e800*/  SHF.L.U32 R7, R10, 0x6, RZ ;  /* 0x000000060a077819 */ /* 0x004fca00000006ff */
[----:B------:R-:W-:Y:S01]  /*1e810*/  IMAD R8, R8, c[0x0][0x214], R7 ;  /* 0x0000850008087a24 */ /* 0x000fe200078e0207 */
[----:B------:R-:W-:Y:S05]  /*1e820*/  @P2 BRA `(.L_x_3114) ;  /* 0x000000b000002947 */ /* 0x000fea0003800000 */
[----:B---34-:R-:W-:Y:S01]  /*1e830*/  IMAD R2, R10, -0x40, R151 ;  /* 0xffffffc00a027824 */ /* 0x018fe200078e0297 */
        /* <DEDUP_REMOVED lines=10> */
.L_x_3114:
[----:B---34-:R-:W-:Y:S05]  /*1e8e0*/  BSYNC B0 ;  /* 0x0000000000007941 */ /* 0x018fea0003800000 */
.L_x_3113:
[----:B------:R-:W-:Y:S01]  /*1e8f0*/  IMAD R151, R10, -0x40, R151 ;  /* 0xffffffc00a977824 */ /* 0x000fe200078e0297 */
[----:B------:R-:W-:Y:S01]  /*1e900*/  BSSY B0, `(.L_x_3115) ;  /* 0x0000012000007945 */ /* 0x000fe20003800000 */
[----:B------:R-:W-:-:S03]  /*1e910*/  IMAD.WIDE R2, R12, 0x60, R14 ;  /* 0x000000600c027825 */ /* 0x000fc600078e020e */
[----:B------:R-:W-:Y:S01]  /*1e920*/  ISETP.GE.AND P1, PT, R12, R151, PT ;  /* 0x000000970c00720c */ /* 0x000fe20003f26270 */
[----:B------:R-:W-:-:S05]  /*1e930*/  IMAD R8, R8, c[0x0][0x22c], RZ ;  /* 0x00008b0008087a24 */ /* 0x000fca00078e02ff */
[----:B--2---:R-:W-:Y:S02]  /*1e940*/  IADD3 R0, P0, R8, R2, RZ ;  /* 0x0000000208007210 */ /* 0x004fe40007f1e0ff */
        /* <DEDUP_REMOVED lines=13> */
.L_x_3116:
[----:B------:R-:W-:Y:S05]  /*1ea20*/  BSYNC B0 ;  /* 0x0000000000007941 */ /* 0x000fea0003800000 */
.L_x_3115:
        /* <DEDUP_REMOVED lines=10> */
.L_x_3118:
[----:B------:R-:W-:Y:S05]  /*1ead0*/  BSYNC B0 ;  /* 0x0000000000007941 */ /* 0x000fea0003800000 */
.L_x_3117:
        /* <DEDUP_REMOVED lines=10> */
.L_x_3120:
[----:B------:R-:W-:Y:S05]  /*1eb80*/  BSYNC B0 ;  /* 0x0000000000007941 */ /* 0x000fea0003800000 */
.L_x_3119:
        /* <DEDUP_REMOVED lines=11> */
.L_x_3121:
        /* <DEDUP_REMOVED lines=12> */
.L_x_6132:


//--------------------- .text._ZN5flash24flash_fwd_splitkv_kernelI23Flash_fwd_kernel_traitsILi96ELi64ELi128ELi4ELb0ELb0EN7cutlass6half_tE19Flash_kernel_traitsILi96ELi64ELi128ELi4ES3_EELb1ELb0ELb1ELb0ELb0ELb1ELb1ELb1EEEvNS_16Flash_fwd_paramsE --------------------------
	.section	.text._ZN5flash24flash_fwd_splitkv_kernelI23Flash_fwd_kernel_traitsILi96ELi64ELi128ELi4ELb0ELb0EN7cutlass6half_tE19Flash_kernel_traitsILi96ELi64ELi128ELi4ES3_EELb1ELb0ELb1ELb0ELb0ELb1ELb1ELb1EEEvNS_16Flash_fwd_paramsE,"ax",@progbits
	.sectioninfo	@"SHI_REGISTERS=226"
	.align	128
        .global         _ZN5flash24flash_fwd_splitkv_kernelI23Flash_fwd_kernel_traitsILi96ELi64ELi128ELi4ELb0ELb0EN7cutlass6half_tE19Flash_kernel_traitsILi96ELi64ELi128ELi4ES3_EELb1ELb0ELb1ELb0ELb0ELb1ELb1ELb1EEEvNS_16Flash_fwd_paramsE
        .type           _ZN5flash24flash_fwd_splitkv_kernelI23Flash_fwd_kernel_traitsILi96ELi64ELi128ELi4ELb0ELb0EN7cutlass6half_tE19Flash_kernel_traitsILi96ELi64ELi128ELi4ES3_EELb1ELb0ELb1ELb0ELb0ELb1ELb1ELb1EEEvNS_16Flash_fwd_paramsE,@function
        .size           _ZN5flash24flash_fwd_splitkv_kernelI23Flash_fwd_kernel_traitsILi96ELi64ELi128ELi4ELb0ELb0EN7cutlass6half_tE19Flash_kernel_traitsILi96ELi64ELi128ELi4ES3_EELb1ELb0ELb1ELb0ELb0ELb1ELb1ELb1EEEvNS_16Flash_fwd_paramsE,(.L_x_6133 - _ZN5flash24flash_fwd_splitkv_kernelI23Flash_fwd_kernel_traitsILi96ELi64ELi128ELi4ELb0ELb0EN7cutlass6half_tE19Flash_kernel_traitsILi96ELi64ELi128ELi4ES3_EELb1ELb0ELb1ELb0ELb0ELb1ELb1ELb1EEEvNS_16Flash_fwd_paramsE)
        .other          _ZN5flash24flash_fwd_splitkv_kernelI23Flash_fwd_kernel_traitsILi96ELi64ELi128ELi4ELb0ELb0EN7cutlass6half_tE19Flash_kernel_traitsILi96ELi64ELi128ELi4ES3_EELb1ELb0ELb1ELb0ELb0ELb1ELb1ELb1EEEvNS_16Flash_fwd_paramsE,@"STO_CUDA_ENTRY STV_DEFAULT"
_ZN5flash24flash_fwd_splitkv_kernelI23Flash_fwd_kernel_traitsILi96ELi64ELi128ELi4ELb0ELb0EN7cutlass6half_tE19Flash_kernel_traitsILi96ELi64ELi128ELi4ES3_EELb1ELb0ELb1ELb0ELb0ELb1ELb1ELb1EEEvNS_16Flash_fwd_paramsE:
.text._ZN5flash24flash_fwd_splitkv_kernelI23Flash_fwd_kernel_traitsILi96ELi64ELi128ELi4ELb0ELb0EN7cutlass6half_tE19Flash_kernel_traitsILi96ELi64ELi128ELi4ES3_EELb1ELb0ELb1ELb0ELb0ELb1ELb1ELb1EEEvNS_16Flash_fwd_paramsE:
        /* <DEDUP_REMOVED lines=53> */
.L_x_3122:
[----:B-1-34-:R-:W-:Y:S02]  /*0350*/  MOV R71, c[0x0][0x218] ;  /* 0x0000860000477a02 */ /* 0x01afe40000000f00 */
.L_x_3123:
        /* <DEDUP_REMOVED lines=87> */
.L_x_3126:
[----:B------:R-:W-:Y:S05]  /*08d0*/  BSYNC B0 ;  /* 0x0000000000007941 */ /* 0x000fea0003800000 */
.L_x_3125:
        /* <DEDUP_REMOVED lines=10> */
.L_x_3128:
[----:B------:R-:W-:Y:S05]  /*0980*/  BSYNC B0 ;  /* 0x0000000000007941 */ /* 0x000fea0003800000 */
.L_x_3127:
        /* <DEDUP_REMOVED lines=10> */
.L_x_3130:
[----:B------:R-:W-:Y:S05]  /*0a30*/  BSYNC B0 ;  /* 0x0000000000007941 */ /* 0x000fea0003800000 */
.L_x_3129:
        /* <DEDUP_REMOVED lines=10> */
.L_x_3132:
[----:B------:R-:W-:Y:S05]  /*0ae0*/  BSYNC B0 ;  /* 0x0000000000007941 */ /* 0x000fea0003800000 */
.L_x_3131:
        /* <DEDUP_REMOVED lines=20> */
.L_x_3124:
        /* <DEDUP_REMOVED lines=84> */
[----:B------:R-:W-:Y:S01]  /*1170*/  IMAD.WIDE.U32 R10, R6, c[0x0][0x188], RZ ;  /* 0x00006200060a7a25 */ /* 0x000fe200078e00ff */
        /* <DEDUP_REMOVED lines=9> */
.L_x_3133:
        /* <DEDUP_REMOVED lines=16> */
.L_x_3135:
        /* <DEDUP_REMOVED lines=53> */
.L_x_3134:
[----:B------:R1:W5:Y:S01]  /*1660*/  @P4 LDG.E R13, [R176.64] ;  /* 0x00000006b00d4981 */ /* 0x000362000c1e1900 */
[----:B------:R-:W-:Y:S01]  /*1670*/  SHF.R.S32.HI R17, RZ, 0x1f, R132 ;  /* 0x0000001fff117819 */ /* 0x000fe20000011484 */
[----:B-----5:R-:W-:Y:S01]  /*1680*/  IMAD.MOV.U32 R7, RZ, RZ, 0x2 ;  /* 0x00000002ff077424 */ /* 0x020fe200078e00ff */
[----:B------:R-:W-:Y:S01]  /*1690*/  ISETP.NE.AND P0, PT, R19, -0x1, PT ;  /* 0xffffffff1300780c */ /* 0x000fe20003f05270 */
[----:B------:R-:W-:Y:S01]  /*16a0*/  IMAD.MOV.U32 R160, RZ, RZ, c[0x0][0x230] ;  /* 0x00008c00ffa07624 */ /* 0x000fe200078e00ff */
[CC--:B------:R-:W-:Y:S01]  /*16b0*/  LEA.HI R11, R17.reuse, R132.reuse, RZ, 0x3 ;  /* 0x00000084110b7211 */ /* 0x0c0fe200078f18ff */
[----:B------:R-:W-:Y:S01]  /*16c0*/  IMAD.MOV.U32 R26, RZ, RZ, RZ ;  /* 0x000000ffff1a7224 */ /* 0x000fe200078e00ff */
[CC--:B------:R-:W-:Y:S01]  /*16d0*/  LEA.HI R163, R17.reuse, R132.reuse, RZ, 0x2 ;  /* 0x0000008411a37211 */ /* 0x0c0fe200078f10ff */
[----:B------:R-:W-:Y:S01]  /*16e0*/  IMAD.MOV.U32 R27, RZ, RZ, c[0x0][0x230] ;  /* 0x00008c00ff1b7624 */ /* 0x000fe200078e00ff */
[----:B------:R-:W-:Y:S01]  /*16f0*/  SHF.R.S32.HI R10, RZ, 0x3, R11 ;  /* 0x00000003ff0a7819 */ /* 0x000fe2000001140b */
[----:B------:R-:W-:Y:S01]  /*1700*/  IMAD.MOV.U32 R181, RZ, RZ, c[0x0][0x198] ;  /* 0x00006600ffb57624 */ /* 0x000fe200078e00ff */
[----:B------:R-:W-:Y:S01]  /*1710*/  LEA.HI R60, R17, R132, RZ, 0x4 ;  /* 0x00000084113c7211 */ /* 0x000fe200078f20ff */
[----:B------:R-:W-:Y:S01]  /*1720*/  IMAD.HI.U32 R160, R7, R160, R26 ;  /* 0x000000a007a07227 */ /* 0x000fe200078e001a */
[----:B------:R-:W-:-:S02]  /*1730*/  LEA.HI R59, R11, R10, RZ, 0x1 ;  /* 0x0000000a0b3b7211 */ /* 0x000fc400078f08ff */
[----:B------:R-:W-:Y:S01]  /*1740*/  LOP3.LUT R7, R163, 0xfffffffc, RZ, 0xc0, !PT ;  /* 0xfffffffca3077812 */ /* 0x000fe200078ec0ff */
[----:B------:R-:W-:Y:S01]  /*1750*/  @P0 IMAD.WIDE.U32 R24, R19, c[0x0][0x190], RZ ;  /* 0x0000640013180a25 */ /* 0x000fe200078e00ff */
[----:B------:R-:W-:Y:S02]  /*1760*/  LOP3.LUT R11, R11, 0xfffffff8, RZ, 0xc0, !PT ;  /* 0xfffffff80b0b7812 */ /* 0x000fe400078ec0ff */
[----:B------:R-:W-:Y:S01]  /*1770*/  LOP3.LUT R63, R60, 0xfffffff0, RZ, 0xc0, !PT ;  /* 0xfffffff03c3f7812 */ /* 0x000fe200078ec0ff */
[----:B------:R-:W-:Y:S01]  /*1780*/  @!P0 IMAD R12, R131, c[0x0][0x178], RZ ;  /* 0x00005e00830c8a24 */ /* 0x000fe200078e02ff */
[----:B------:R-:W-:Y:S01]  /*1790*/  SHF.R.S32.HI R174, RZ, 0x2, R163 ;  /* 0x00000002ffae7819 */ /* 0x000fe200000114a3 */
[----:B------:R-:W-:Y:S01]  /*17a0*/  @!P0 IMAD.WIDE.U32 R22, R149, c[0x0][0x178], RZ ;  /* 0x00005e0095168a25 */ /* 0x000fe200078e00ff */
[----:B------:R-:W-:Y:S02]  /*17b0*/  LOP3.LUT R59, R59, 0xfffffffe, RZ, 0xc0, !PT ;  /* 0xfffffffe3b3b7812 */ /* 0x000fe400078ec0ff */
[----:B------:R-:W-:Y:S01]  /*17c0*/  SHF.R.S32.HI R175, RZ, 0x1f, R174 ;  /* 0x0000001fffaf7819 */ /* 0x000fe200000114ae */
[----:B------:R-:W-:Y:S01]  /*17d0*/  IMAD.IADD R7, R132, 0x1, -R7 ;  /* 0x0000000184077824 */ /* 0x000fe200078e0a07 */
[----:B------:R-:W-:Y:S01]  /*17e0*/  IADD3 R164, P1, R174, R3, RZ ;  /* 0x00000003aea47210 */ /* 0x000fe20007f3e0ff */
[C---:B------:R-:W-:Y:S01]  /*17f0*/  IMAD.IADD R58, R132.reuse, 0x1, -R11 ;  /* 0x00000001843a7824 */ /* 0x040fe200078e0a0b */
[----:B------:R-:W-:Y:S01]  /*1800*/  LEA.HI R163, R163, R174, RZ, 0x1 ;  /* 0x000000aea3a37211 */ /* 0x000fe200078f08ff */
[----:B------:R-:W-:Y:S01]  /*1810*/  IMAD.IADD R63, R132, 0x1, -R63 ;  /* 0x00000001843f7824 */ /* 0x000fe200078e0a3f */
[----:B------:R-:W-:Y:S01]  /*1820*/  SHF.R.S32.HI R157, RZ, 0x1, R160 ;  /* 0x00000001ff9d7819 */ /* 0x000fe200000114a0 */
[----:B------:R-:W-:Y:S01]  /*1830*/  @P0 IMAD.MOV.U32 R18, RZ, RZ, R24 ;  /* 0x000000ffff120224 */ /* 0x000fe200078e0018 */
[----:B------:R-:W-:Y:S01]  /*1840*/  LEA.HI R57, R58, R58, RZ, 0x1 ;  /* 0x0000003a3a397211 */ /* 0x000fe200078f08ff */
[----:B------:R-:W-:Y:S01]  /*1850*/  @!P0 IMAD R12, R149, c[0x0][0x17c], R12 ;  /* 0x00005f00950c8a24 */ /* 0x000fe200078e020c */
[----:B------:R-:W-:Y:S01]  /*1860*/  LEA.HI R62, R63, R63, RZ, 0x1 ;  /* 0x0000003f3f3e7211 */ /* 0x000fe200078f08ff */
[----:B------:R-:W-:Y:S01]  /*1870*/  @!P0 IMAD.MOV.U32 R18, RZ, RZ, R22 ;  /* 0x000000ffff128224 */ /* 0x000fe200078e0016 */
[----:B------:R-:W-:Y:S01]  /*1880*/  LOP3.LUT R11, R57, 0xfffffffe, RZ, 0xc0, !PT ;  /* 0xfffffffe390b7812 */ /* 0x000fe200078ec0ff */
[----:B------:R-:W-:Y:S01]  /*1890*/  IMAD.SHL.U32 R116, R7, 0x8, RZ ;  /* 0x0000000807747824 */ /* 0x000fe200078e00ff */
[----:B------:R-:W-:Y:S01]  /*18a0*/  SHF.R.S32.HI R61, RZ, 0x1f, R62 ;  /* 0x0000001fff3d7819 */ /* 0x000fe2000001143e */
[----:B------:R-:W-:Y:S01]  /*18b0*/  @P0 IMAD R19, R19, c[0x0][0x194], R25 ;  /* 0x0000650013130a24 */ /* 0x000fe200078e0219 */
[----:B------:R-:W-:Y:S01]  /*18c0*/  SHF.L.U32 R7, R7, 0x2, RZ ;  /* 0x0000000207077819 */ /* 0x000fe200000006ff */
[----:B------:R-:W-:Y:S01]  /*18d0*/  @!P0 IMAD.IADD R19, R23, 0x1, R12 ;  /* 0x0000000117138824 */ /* 0x000fe200078e020c */
[----:B------:R-:W-:Y:S01]  /*18e0*/  IADD3 R18, P0, R116, R18, RZ ;  /* 0x0000001274127210 */ /* 0x000fe20007f1e0ff */
[----:B------:R-:W-:Y:S01]  /*18f0*/  IMAD.SHL.U32 R25, R10, 0x40, RZ ;  /* 0x000000400a197824 */ /* 0x000fe200078e00ff */
[----:B------:R-:W-:Y:S01]  /*1900*/  SHF.R.S32.HI R117, RZ, 0x1f, R116 ;  /* 0x0000001fff757819 */ /* 0x000fe20000011474 */
[----:B------:R-:W-:Y:S01]  /*1910*/  IMAD.WIDE R20, R21, 0x40, R174 ;  /* 0x0000004015147825 */ /* 0x000fe200078e02ae */
[----:B------:R-:W-:-:S02]  /*1920*/  LEA.HI R17, R17, R132, RZ, 0x5 ;  /* 0x0000008411117211 */ /* 0x000fc400078f28ff */
[----:B------:R-:W-:Y:S01]  /*1930*/  LOP3.LUT R25, R25, 0xc0, RZ, 0xc0, !PT ;  /* 0x000000c019197812 */ /* 0x000fe200078ec0ff */
[----:B------:R-:W-:Y:S01]  /*1940*/  IMAD.IADD R59, R10, 0x1, -R59 ;  /* 0x000000010a3b7824 */ /* 0x000fe200078e0a3b */
[----:B------:R-:W-:Y:S01]  /*1950*/  SHF.R.S32.HI R10, RZ, 0x1, R62 ;  /* 0x00000001ff0a7819 */ /* 0x000fe2000001143e */
[----:B------:R-:W-:Y:S01]  /*1960*/  IMAD.X R19, R117, 0x1, R19, P0 ;  /* 0x0000000175137824 */ /* 0x000fe200000e0613 */
[----:B------:R-:W-:Y:S01]  /*1970*/  LOP3.LUT R163, R163, 0x7fffffe, RZ, 0xc0, !PT ;  /* 0x07fffffea3a37812 */ /* 0x000fe200078ec0ff */
[----:B------:R-:W-:Y:S01]  /*1980*/  IMAD.IADD R58, R58, 0x1, -R11 ;  /* 0x000000013a3a7824 */ /* 0x000fe200078e0a0b */
[----:B------:R-:W-:Y:S01]  /*1990*/  LEA.HI R61, R61, R10, RZ, 0x2 ;  /* 0x0000000a3d3d7211 */ /* 0x000fe200078f10ff */
[----:B------:R-:W-:Y:S01]  /*19a0*/  IMAD R170, R21, c[0x0][0x190], RZ ;  /* 0x0000640015aa7a24 */ /* 0x000fe200078e02ff */
[----:B------:R-:W-:Y:S01]  /*19b0*/  IADD3 R11, R116, 0x20, RZ ;  /* 0x00000020740b7810 */ /* 0x000fe20007ffe0ff */
[----:B------:R-:W-:Y:S01]  /*19c0*/  IMAD.WIDE.U32 R18, R20, c[0x0][0x190], R18 ;  /* 0x0000640014127a25 */ /* 0x000fe200078e0012 */
[----:B------:R-:W-:-:S02]  /*19d0*/  LOP3.LUT R61, R61, 0xfffffffc, RZ, 0xc0, !PT ;  /* 0xfffffffc3d3d7812 */ /* 0x000fc400078ec0ff */
[----:B------:R-:W-:Y:S01]  /*19e0*/  ISETP.GE.AND P5, PT, R11, c[0x0][0x220], PT ;  /* 0x000088000b007a0c */ /* 0x000fe20003fa6270 */
[----:B------:R-:W-:Y:S01]  /*19f0*/  IMAD R170, R20, c[0x0][0x194], R170 ;  /* 0x0000650014aa7a24 */ /* 0x000fe200078e02aa */
[----:B------:R-:W-:Y:S01]  /*1a00*/  IADD3 R20, P0, R116, R8, RZ ;  /* 0x0000000874147210 */ /* 0x000fe20007f1e0ff */
[----:B------:R-:W-:Y:S01]  /*1a10*/  IMAD R21, R2, c[0x0][0x1b8], RZ ;  /* 0x00006e0002157a24 */ /* 0x000fe200078e02ff */
[----:B------:R-:W-:Y:S01]  /*1a20*/  SEL R8, RZ, 0xffffffff, P5 ;  /* 0xffffffffff087807 */ /* 0x000fe20002800000 */
[----:B------:R-:W-:Y:S01]  /*1a30*/  IMAD.IADD R61, R10, 0x1, -R61 ;  /* 0x000000010a3d7824 */ /* 0x000fe200078e0a3d */
[----:B------:R-:W-:Y:S01]  /*1a40*/  IADD3 R10, R116, 0x40, RZ ;  /* 0x00000040740a7810 */ /* 0x000fe20007ffe0ff */
[----:B------:R-:W-:Y:S01]  /*1a50*/  IMAD R3, R4, c[0x0][0x1bc], R21 ;  /* 0x00006f0004037a24 */ /* 0x000fe200078e0215 */
[----:B------:R-:W-:Y:S01]  /*1a60*/  SHF.R.S32.HI R173, RZ, 0x1f, R172 ;  /* 0x0000001fffad7819 */ /* 0x000fe200000114ac */
[----:B------:R-:W-:Y:S01]  /*1a70*/  IMAD.X R21, R117, 0x1, R15, P0 ;  /* 0x0000000175157824 */ /* 0x000fe200000e060f */
[----:B------:R-:W-:Y:S01]  /*1a80*/  ISETP.GE.AND P0, PT, R116, c[0x0][0x220], PT ;  /* 0x0000880074007a0c */ /* 0x000fe20003f06270 */
[----:B------:R-:W-:Y:S01]  /*1a90*/  IMAD.SHL.U32 R8, R8, 0x2, RZ ;  /* 0x0000000208087824 */ /* 0x000fe200078e00ff */
[----:B------:R-:W-:Y:S01]  /*1aa0*/  ISETP.GE.AND P2, PT, R10, c[0x0][0x220], PT ;  /* 0x000088000a007a0c */ /* 0x000fe20003f46270 */
[----:B------:R-:W-:Y:S01]  /*1ab0*/  IMAD.X R5, R175, 0x1, R5, P1 ;  /* 0x00000001af057824 */ /* 0x000fe200008e0605 */
[----:B------:R-:W-:Y:S01]  /*1ac0*/  SEL R15, RZ, 0x1, P0 ;  /* 0x00000001ff0f7807 */ /* 0x000fe20000000000 */
[----:B------:R-:W-:Y:S01]  /*1ad0*/  IMAD.WIDE.U32 R20, R4, c[0x0][0x1b8], R20 ;  /* 0x00006e0004147a25 */ /* 0x000fe200078e0014 */
[----:B------:R-:W-:-:S02]  /*1ae0*/  SEL R161, RZ, 0x4, P2 ;  /* 0x00000004ffa17807 */ /* 0x000fc40001000000 */
[----:B------:R-:W-:Y:S01]  /*1af0*/  LOP3.LUT R8, R8, 0x2, R15, 0xe2, !PT ;  /* 0x0000000208087812 */ /* 0x000fe200078ee20f */
[----:B------:R-:W-:Y:S01]  /*1b00*/  IMAD R5, R5, c[0x0][0x1a0], RZ ;  /* 0x0000680005057a24 */ /* 0x000fe200078e02ff */
[----:B------:R-:W-:Y:S01]  /*1b10*/  IADD3 R166, P0, R116, R6, RZ ;  /* 0x0000000674a67210 */ /* 0x000fe20007f1e0ff */
[----:B------:R-:W-:Y:S01]  /*1b20*/  IMAD R158, R174, R157, R7 ;  /* 0x0000009dae9e7224 */ /* 0x000fe200078e0207 */
[----:B------:R-:W-:Y:S01]  /*1b30*/  LOP3.LUT R161, R8, R161, RZ, 0xfc, !PT ;  /* 0x000000a108a17212 */ /* 0x000fe200078efcff */
[----:B------:R-:W-:Y:S01]  /*1b40*/  IMAD.IADD R21, R21, 0x1, R3 ;  /* 0x0000000115157824 */ /* 0x000fe200078e0203 */
[----:B------:R-:W-:Y:S01]  /*1b50*/  SHF.R.S32.HI R8, RZ, 0x1f, R71 ;  /* 0x0000001fff087819 */ /* 0x000fe20000011447 */
[----:B------:R-:W-:Y:S01]  /*1b60*/  IMAD.X R167, R117, 0x1, R9, P0 ;  /* 0x0000000175a77824 */ /* 0x000fe200000e0609 */
[----:B------:R-:W-:Y:S01]  /*1b70*/  LOP3.LUT R23, R25, 0x18, R116, 0xf8, !PT ;  /* 0x0000001819177812 */ /* 0x000fe200078ef874 */
[----:B------:R-:W-:Y:S01]  /*1b80*/  IMAD R69, R173, c[0x0][0x1a8], RZ ;  /* 0x00006a00ad457a24 */ /* 0x000fe200078e02ff */
[----:B------:R-:W-:Y:S01]  /*1b90*/  LEA.HI R15, R8, R71, RZ, 0x7 ;  /* 0x00000047080f7211 */ /* 0x000fe200078f38ff */
[----:B------:R-:W-:Y:S01]  /*1ba0*/  IMAD R169, R175, c[0x0][0x198], RZ ;  /* 0x00006600afa97a24 */ /* 0x000fe200078e02ff */
[----:B------:R-:W-:Y:S01]  /*1bb0*/  SHF.R.U32.HI R12, RZ, 0x3, R25 ;  /* 0x00000003ff0c7819 */ /* 0x000fe20000011619 */
[----:B------:R-:W-:Y:S01]  /*1bc0*/  IMAD R5, R164, c[0x0][0x1a4], R5 ;  /* 0x00006900a4057a24 */ /* 0x000fe200078e0205 */
[----:B------:R-:W-:Y:S01]  /*1bd0*/  SHF.R.S32.HI R15, RZ, 0x7, R15 ;  /* 0x00000007ff0f7819 */ /* 0x000fe2000001140f */
[----:B------:R-:W-:Y:S01]  /*1be0*/  IMAD.MOV.U32 R100, RZ, RZ, 0x5 ;  /* 0x00000005ff647424 */ /* 0x000fe200078e00ff */
[----:B------:R-:W-:Y:S01]  /*1bf0*/  SHF.R.S32.HI R54, RZ, 0x5, R17 ;  /* 0x00000005ff367819 */ /* 0x000fe20000011411 */
[----:B------:R-:W-:Y:S01]  /*1c00*/  IMAD.MOV.U32 R3, RZ, RZ, c[0x0][0x1a0] ;  /* 0x00006800ff037624 */ /* 0x000fe200078e00ff */
[----:B------:R-:W-:Y:S01]  /*1c10*/  IMNMX R68, R142, R15, !PT ;  /* 0x0000000f8e447217 */ /* 0x000fe20007800200 */
[----:B------:R-:W-:Y:S01]  /*1c20*/  IMAD.IADD R156, R7, 0x1, R158 ;  /* 0x00000001079c7824 */ /* 0x000fe200078e029e */
[----:B------:R-:W-:Y:S01]  /*1c30*/  IADD3 R163, R174, -R163, RZ ;  /* 0x800000a3aea37210 */ /* 0x000fe20007ffe0ff */
[----:B------:R-:W-:Y:S01]  /*1c40*/  IMAD.WIDE.U32 R164, R164, c[0x0][0x1a0], R20 ;  /* 0x00006800a4a47a25 */ /* 0x000fe200078e0014 */
[----:B------:R-:W-:-:S02]  /*1c50*/  ISETP.GT.AND P0, PT, R53, R68, PT ;  /* 0x000000443500720c */ /* 0x000fc40003f04270 */
[----:B------:R-:W-:Y:S01]  /*1c60*/  IADD3 R171, R19, R170, RZ ;  /* 0x000000aa13ab7210 */ /* 0x000fe20007ffe0ff */
[----:B------:R-:W-:Y:S01]  /*1c70*/  IMAD.MOV.U32 R170, RZ, RZ, R18 ;  /* 0x000000ffffaa7224 */ /* 0x000fe200078e0012 */
[----:B------:R-:W-:Y:S01]  /*1c80*/  LOP3.LUT R12, R23, R12, RZ, 0x3c, !PT ;  /* 0x0000000c170c7212 */ /* 0x000fe200078e3cff */
[----:B------:R-:W-:Y:S01]  /*1c90*/  IMAD R163, R54, 0x8, R163 ;  /* 0x0000000836a37824 */ /* 0x000fe200078e02a3 */
[----:B------:R-:W-:Y:S01]  /*1ca0*/  LOP3.LUT R17, R17, 0xffffffe0, RZ, 0xc0, !PT ;  /* 0xffffffe011117812 */ /* 0x000fe200078ec0ff */
[----:B------:R-:W-:Y:S01]  /*1cb0*/  IMAD R69, R172, c[0x0][0x1ac], R69 ;  /* 0x00006b00ac457a24 */ /* 0x000fe200078e0245 */
[----:B------:R-:W-:Y:S01]  /*1cc0*/  P2R R148, PR, RZ, 0x4 ;  /* 0x00000004ff947803 */ /* 0x000fe20000000000 */
[C---:B------:R-:W-:Y:S01]  /*1cd0*/  IMAD R169, R174.reuse, c[0x0][0x19c], R169 ;  /* 0x00006700aea97a24 */ /* 0x040fe200078e02a9 */
[-C--:B------:R-:W-:Y:S01]  /*1ce0*/  SHF.L.U64.HI R143, R181, R100.reuse, c[0x0][0x19c] ;  /* 0x00006700b58f7619 */ /* 0x080fe20000010264 */
[----:B------:R-:W-:Y:S01]  /*1cf0*/  IMAD.WIDE.U32 R166, R174, c[0x0][0x198], R166 ;  /* 0x00006600aea67a25 */ /* 0x000fe200078e00a6 */
[----:B------:R-:W-:-:S02]  /*1d00*/  SHF.L.U64.HI R145, R3, R100, c[0x0][0x1a4] ;  /* 0x0000690003917619 */ /* 0x000fc40000010264 */
[----:B------:R-:W-:Y:S01]  /*1d10*/  SHF.R.S32.HI R60, RZ, 0x4, R60 ;  /* 0x00000004ff3c7819 */ /* 0x000fe2000001143c */
[----:B------:R-:W-:Y:S01]  /*1d20*/  IMAD.WIDE.U32 R170, R172, c[0x0][0x1a8], R170 ;  /* 0x00006a00acaa7a25 */ /* 0x000fe200078e00aa */
[----:B------:R-:W-:Y:S02]  /*1d30*/  SHF.R.S32.HI R57, RZ, 0x1, R57 ;  /* 0x00000001ff397819 */ /* 0x000fe40000011439 */
[----:B------:R-:W-:Y:S01]  /*1d40*/  SHF.R.S32.HI R130, RZ, 0x1f, R158 ;  /* 0x0000001fff827819 */ /* 0x000fe2000001149e */
[----:B------:R-:W-:Y:S01]  /*1d50*/  IMAD.U32 R163, R163, 0x20, R12 ;  /* 0x00000020a3a37824 */ /* 0x000fe200078e000c */
        /* <DEDUP_REMOVED lines=17> */
[----:B------:R-:W-:Y:S01]  /*1e70*/  ULDC.64 UR4, c[0x0][0x1a0] ;  /* 0x0000680000047ab9 */ /* 0x000fe20000000a00 */
[----:B------:R-:W-:Y:S01]  /*1e80*/  IMAD R8, R131, c[0x0][0x278], RZ ;  /* 0x00009e0083087a24 */ /* 0x000fe200078e02ff */
[----:B------:R-:W-:Y:S01]  /*1e90*/  IADD3.X R7, R7, R175, ~R6, P1, P0 ;  /* 0x000000af07077210 */ /* 0x000fe20000fe0c06 */
[----:B------:R-:W-:Y:S01]  /*1ea0*/  IMAD.IADD R15, R15, 0x1, R5 ;  /* 0x000000010f0f7824 */ /* 0x000fe200078e0205 */
[----:B------:R-:W-:Y:S01]  /*1eb0*/  UIMAD UR10, UR9, UR5, URZ ;  /* 0x00000005090a72a4 */ /* 0x000fe2000f8e023f */
[C---:B------:R-:W-:Y:S01]  /*1ec0*/  IMAD.WIDE.U32 R16, R149.reuse, c[0x0][0x278], R116 ;  /* 0x00009e0095107a25 */ /* 0x040fe200078e0074 */
[----:B------:R-:W-:Y:S01]  /*1ed0*/  LEA R108, P3, R166, c[0x0][0x168], 0x1 ;  /* 0x00005a00a66c7a11 */ /* 0x000fe200078608ff */
[----:B------:R-:W-:Y:S01]  /*1ee0*/  UMOV UR8, 0xc0 ;  /* 0x000000c000087882 */ /* 0x000fe20000000000 */
[----:B------:R-:W-:Y:S01]  /*1ef0*/  LEA R110, P2, R164, c[0x0][0x170], 0x1 ;  /* 0x00005c00a46e7a11 */ /* 0x000fe200078408ff */
[----:B------:R-:W-:Y:S01]  /*1f00*/  IMAD R5, R149, c[0x0][0x27c], R8 ;  /* 0x00009f0095057a24 */ /* 0x000fe200078e0208 */
[----:B------:R-:W-:Y:S01]  /*1f10*/  LEA.HI.X R107, R166, c[0x0][0x16c], R169, 0x1, P3 ;  /* 0x00005b00a66b7a11 */ /* 0x000fe200018f0ca9 */
[C---:B------:R-:W-:Y:S01]  /*1f20*/  IMAD R6, R7.reuse, c[0x0][0x290], RZ ;  /* 0x0000a40007067a24 */ /* 0x040fe200078e02ff */
[----:B------:R-:W-:Y:S01]  /*1f30*/  LEA.HI.X R111, R164, c[0x0][0x174], R52, 0x1, P2 ;  /* 0x00005d00a46f7a11 */ /* 0x000fe200010f0c34 */
[----:B------:R-:W-:Y:S01]  /*1f40*/  IMAD R8, R7, c[0x0][0x288], RZ ;  /* 0x0000a20007087a24 */ /* 0x000fe200078e02ff */
[----:B------:R-:W-:Y:S01]  /*1f50*/  IADD3 R138, R159, 0x20, RZ ;  /* 0x000000209f8a7810 */ /* 0x000fe20007ffe0ff */
[----:B------:R-:W-:Y:S01]  /*1f60*/  IMAD.IADD R17, R17, 0x1, R5 ;  /* 0x0000000111117824 */ /* 0x000fe200078e0205 */
[----:B------:R-:W-:Y:S01]  /*1f70*/  IADD3 R137, R159, 0x40, RZ ;  /* 0x000000409f897810 */ /* 0x000fe20007ffe0ff */
        /* <DEDUP_REMOVED lines=13> */
[----:B------:R-:W-:Y:S01]  /*2050*/  IMAD.MOV.U32 R6, RZ, RZ, R14 ;  /* 0x000000ffff067224 */ /* 0x000fe200078e000e */
[----:B------:R-:W-:Y:S01]  /*2060*/  IADD3 R141, R174, 0x40, RZ ;  /* 0x00000040ae8d7810 */ /* 0x000fe20007ffe0ff */
[----:B------:R-:W-:Y:S01]  /*2070*/  IMAD R113, R2, c[0x0][0x2a0], RZ ;  /* 0x0000a80002717a24 */ /* 0x000fe200078e02ff */
[----:B------:R-:W-:Y:S01]  /*2080*/  IADD3 R139, R174, 0x60, RZ ;  /* 0x00000060ae8b7810 */ /* 0x000fe20007ffe0ff */
[----:B------:R-:W-:Y:S01]  /*2090*/  IMAD R115, R2, c[0x0][0x298], RZ ;  /* 0x0000a60002737a24 */ /* 0x000fe200078e02ff */
[----:B------:R-:W-:Y:S01]  /*20a0*/  SHF.R.S32.HI R128, RZ, 0x1f, R159 ;  /* 0x0000001fff807819 */ /* 0x000fe2000001149f */
[----:B------:R-:W-:Y:S01]  /*20b0*/  IMAD.IADD R9, R9, 0x1, R5 ;  /* 0x0000000109097824 */ /* 0x000fe200078e0205 */
[----:B------:R-:W-:Y:S01]  /*20c0*/  LOP3.LUT R140, R140, 0x4, RZ, 0xc0, !PT ;  /* 0x000000048c8c7812 */ /* 0x000fe200078ec0ff */
[C---:B------:R-:W-:Y:S01]  /*20d0*/  IMAD R113, R4.reuse, c[0x0][0x2a4], R113 ;  /* 0x0000a90004717a24 */ /* 0x040fe200078e0271 */
[----:B------:R-:W-:Y:S01]  /*20e0*/  SHF.R.S32.HI R127, RZ, 0x1f, R138 ;  /* 0x0000001fff7f7819 */ /* 0x000fe2000001148a */
[C---:B------:R-:W-:Y:S01]  /*20f0*/  IMAD R115, R4.reuse, c[0x0][0x29c], R115 ;  /* 0x0000a70004737a24 */ /* 0x040fe200078e0273 */
[----:B------:R-:W-:Y:S01]  /*2100*/  SHF.R.S32.HI R126, RZ, 0x1f, R137 ;  /* 0x0000001fff7e7819 */ /* 0x000fe20000011489 */
[----:B------:R-:W-:Y:S01]  /*2110*/  IMAD.WIDE.U32 R6, R4, c[0x0][0x2a0], R6 ;  /* 0x0000a80004067a25 */ /* 0x000fe200078e0006 */
[----:B------:R-:W-:-:S02]  /*2120*/  ULDC UR4, c[0x0][0x230] ;  /* 0x00008c0000047ab9 */ /* 0x000fc40000000800 */
[----:B------:R-:W-:Y:S01]  /*2130*/  UIADD3 UR11, UR13, UR11, URZ ;  /* 0x0000000b0d0b7290 */ /* 0x000fe2000fffe03f */
[----:B------:R-:W-:Y:S01]  /*2140*/  IMAD.WIDE.U32 R4, R4, c[0x0][0x298], R8 ;  /* 0x0000a60004047a25 */ /* 0x000fe200078e0008 */
[----:B------:R-:W-:Y:S01]  /*2150*/  LEA R112, P1, R6, c[0x0][0x270], 0x1 ;  /* 0x00009c0006707a11 */ /* 0x000fe200078208ff */
[----:B------:R-:W-:Y:S02]  /*2160*/  ULDC.U8 UR8, c[0x0][0x313] ;  /* 0x0000c4c000087ab9 */ /* 0x000fe40000000000 */
[----:B------:R-:W-:Y:S01]  /*2170*/  IMAD.IADD R113, R7, 0x1, R113 ;  /* 0x0000000107717824 */ /* 0x000fe200078e0271 */
[----:B------:R-:W-:Y:S01]  /*2180*/  LEA R114, P0, R4, c[0x0][0x268], 0x1 ;  /* 0x00009a0004727a11 */ /* 0x000fe200078008ff */
[----:B------:R-:W-:Y:S02]  /*2190*/  IMAD.IADD R115, R5, 0x1, R115 ;  /* 0x0000000105737824 */ /* 0x000fe400078e0273 */
[----:B------:R-:W-:Y:S01]  /*21a0*/  IMAD.WIDE.U32 R2, R3, 0x40, RZ ;  /* 0x0000004003027825 */ /* 0x000fe200078e00ff */
[----:B------:R-:W-:-:S02]  /*21b0*/  LEA.HI.X R113, R6, c[0x0][0x274], R113, 0x1, P1 ;  /* 0x00009d0006717a11 */ /* 0x000fc400008f0c71 */
[----:B------:R-:W-:Y:S01]  /*21c0*/  LEA.HI.X R115, R4, c[0x0][0x26c], R115, 0x1, P0 ;  /* 0x00009b0004737a11 */ /* 0x000fe200000f0c73 */
[----:B------:R-:W-:Y:S01]  /*21d0*/  IMAD.IADD R0, R13, 0x1, R0 ;  /* 0x000000010d007824 */ /* 0x000fe200078e0200 */
[----:B------:R-:W-:Y:S01]  /*21e0*/  IADD3 R104, R3, UR10, RZ ;  /* 0x0000000a03687c10 */ /* 0x000fe2000fffe0ff */
[----:B------:R-:W-:Y:S01]  /*21f0*/  IMAD.MOV.U32 R75, RZ, RZ, c[0x0][0x288] ;  /* 0x0000a200ff4b7624 */ /* 0x000fe200078e00ff */
[C---:B------:R-:W-:Y:S01]  /*2200*/  IADD3 R81, P1, R144.reuse, 0x20, RZ ;  /* 0x0000002090517810 */ /* 0x040fe20007f3e0ff */
[----:B------:R-:W-:Y:S01]  /*2210*/  IMAD R3, R157, R0, RZ ;  /* 0x000000009d037224 */ /* 0x000fe200078e02ff */
[----:B------:R-:W-:Y:S01]  /*2220*/  IADD3 R89, P0, R144, 0x40, RZ ;  /* 0x0000004090597810 */ /* 0x000fe20007f1e0ff */
[----:B------:R-:W-:Y:S01]  /*2230*/  IMAD.SHL.U32 R73, R75, 0x20, RZ ;  /* 0x000000204b497824 */ /* 0x000fe200078e00ff */
[-C--:B------:R-:W-:Y:S01]  /*2240*/  IADD3 R83, P4, R81, R144.reuse, RZ ;  /* 0x0000009051537210 */ /* 0x080fe20007f9e0ff */
[----:B------:R-:W-:Y:S01]  /*2250*/  IMAD.X R80, RZ, RZ, R143, P1 ;  /* 0x000000ffff507224 */ /* 0x000fe200008e068f */
[----:B------:R-:W-:Y:S01]  /*2260*/  SHF.R.S32.HI R121, RZ, 0x1f, R3 ;  /* 0x0000001fff797819 */ /* 0x000fe20000011403 */
[--C-:B------:R-:W-:Y:S01]  /*2270*/  IMAD.X R88, RZ, RZ, R143.reuse, P0 ;  /* 0x000000ffff587224 */ /* 0x100fe200000e068f */
[----:B------:R-:W-:Y:S01]  /*2280*/  IADD3 R91, P0, R89, R144, RZ ;  /* 0x00000090595b7210 */ /* 0x000fe20007f1e0ff */
[--C-:B------:R-:W-:Y:S01]  /*2290*/  IMAD.X R82, R80, 0x1, R143.reuse, P4 ;  /* 0x0000000150527824 */ /* 0x100fe200020e068f */
[-C--:B------:R-:W-:Y:S01]  /*22a0*/  IADD3 R42, P1, R158, R3.reuse, RZ ;  /* 0x000000039e2a7210 */ /* 0x080fe20007f3e0ff */
[----:B------:R-:W-:Y:S01]  /*22b0*/  IMAD.MOV.U32 R178, RZ, RZ, c[0x0][0x290] ;  /* 0x0000a400ffb27624 */ /* 0x000fe200078e00ff */
[----:B------:R-:W-:Y:S01]  /*22c0*/  IADD3 R120, P3, R156, R3, RZ ;  /* 0x000000039c787210 */ /* 0x000fe20007f7e0ff */
[----:B------:R-:W-:Y:S01]  /*22d0*/  IMAD.X R90, R88, 0x1, R143, P0 ;  /* 0x00000001585a7824 */ /* 0x000fe200000e068f */
[----:B------:R-:W-:Y:S01]  /*22e0*/  SHF.L.U64.HI R70, R75, R100, c[0x0][0x28c] ;  /* 0x0000a3004b467619 */ /* 0x000fe20000010264 */
[--C-:B------:R-:W-:Y:S01]  /*22f0*/  IMAD.X R3, R130, 0x1, R121.reuse, P1 ;  /* 0x0000000182037824 */ /* 0x100fe200008e0679 */
[----:B------:R-:W-:Y:S01]  /*2300*/  IADD3 R76, P2, R73, 0x20, RZ ;  /* 0x00000020494c7810 */ /* 0x000fe20007f5e0ff */
[----:B------:R-:W-:Y:S01]  /*2310*/  IMAD.X R121, R129, 0x1, R121, P3 ;  /* 0x0000000181797824 */ /* 0x000fe200018e0679 */
[-C--:B------:R-:W-:Y:S01]  /*2320*/  IADD3 R95, P0, R83, R144.reuse, RZ ;  /* 0x00000090535f7210 */ /* 0x080fe20007f1e0ff */
[----:B------:R-:W-:Y:S01]  /*2330*/  IMAD.MOV.U32 R72, RZ, RZ, 0x6 ;  /* 0x00000006ff487424 */ /* 0x000fe200078e00ff */
        /* <DEDUP_REMOVED lines=15> */
[C---:B------:R-:W-:Y:S01]  /*2430*/  IMAD.IADD R136, R159.reuse, 0x1, R138 ;  /* 0x000000019f887824 */ /* 0x040fe200078e028a */
[----:B------:R-:W-:Y:S01]  /*2440*/  IADD3 R78, P3, R76, R73, RZ ;  /* 0x000000494c4e7210 */ /* 0x000fe20007f7e0ff */
[----:B------:R-:W-:Y:S01]  /*2450*/  IMAD.IADD R135, R159, 0x1, R137 ;  /* 0x000000019f877824 */ /* 0x000fe200078e0289 */
[----:B------:R-:W-:Y:S01]  /*2460*/  ULDC UR10, c[0x0][0x19c] ;  /* 0x00006700000a7ab9 */ /* 0x000fe20000000800 */
[C---:B------:R-:W-:Y:S01]  /*2470*/  IADD3.X R119, R121.reuse, c[0x0][0x2b4], RZ, P1, !PT ;  /* 0x0000ad0079777a10 */ /* 0x040fe20000ffe4ff */
[----:B------:R-:W-:Y:S01]  /*2480*/  UIMAD UR10, UR9, UR10, URZ ;  /* 0x0000000a090a72a4 */ /* 0x000fe2000f8e023f */
[C---:B------:R-:W-:Y:S01]  /*2490*/  SHF.L.U64.HI R100, R178.reuse, R100, c[0x0][0x294] ;  /* 0x0000a500b2647619 */ /* 0x040fe20000010264 */
[C---:B------:R-:W-:Y:S01]  /*24a0*/  IMAD.SHL.U32 R103, R178.reuse, 0x40, RZ ;  /* 0x00000040b2677824 */ /* 0x040fe200078e00ff */
[C---:B------:R-:W-:Y:S01]  /*24b0*/  SHF.L.U64.HI R102, R178.reuse, R72, c[0x0][0x294] ;  /* 0x0000a500b2667619 */ /* 0x040fe20000010248 */
[----:B------:R-:W-:Y:S01]  /*24c0*/  IMAD.SHL.U32 R101, R178, 0x20, RZ ;  /* 0x00000020b2657824 */ /* 0x000fe200078e00ff */
[----:B------:R-:W-:Y:S01]  /*24d0*/  IADD3.X R121, R121, c[0x0][0x2ac], RZ, P2, !PT ;  /* 0x0000ab0079797a10 */ /* 0x000fe200017fe4ff */
[----:B------:R-:W-:Y:S01]  /*24e0*/  IMAD.WIDE.U32 R180, R181, 0x40, RZ ;  /* 0x00000040b5b47825 */ /* 0x000fe200078e00ff */
[----:B------:R-:W-:-:S02]  /*24f0*/  IADD3.X R15, R0, c[0x0][0x2b4], RZ, P0, !PT ;  /* 0x0000ad00000f7a10 */ /* 0x000fc400007fe4ff */
[-C--:B------:R-:W-:Y:S01]  /*2500*/  IADD3 R93, P2, R78, R73.reuse, RZ ;  /* 0x000000494e5d7210 */ /* 0x080fe20007f5e0ff */
[C---:B------:R-:W-:Y:S01]  /*2510*/  IMAD.SHL.U32 R67, R157.reuse, 0x40, RZ ;  /* 0x000000409d437824 */ /* 0x040fe200078e00ff */
[----:B------:R-:W-:Y:S01]  /*2520*/  IADD3 R97, P0, R86, R73, RZ ;  /* 0x0000004956617210 */ /* 0x000fe20007f1e0ff */
[----:B------:R-:W-:Y:S01]  /*2530*/  IMAD R65, R157, 0x60, RZ ;  /* 0x000000609d417824 */ /* 0x000fe200078e02ff */
[----:B------:R-:W-:Y:S01]  /*2540*/  IADD3 R42, P1, R42, c[0x0][0x2a8], RZ ;  /* 0x0000aa002a2a7a10 */ /* 0x000fe20007f3e0ff */
[----:B------:R-:W-:Y:S01]  /*2550*/  IMAD.WIDE.U32 R178, R178, 0xc0, RZ ;  /* 0x000000c0b2b27825 */ /* 0x000fe200078e00ff */
[----:B------:R-:W-:Y:S02]  /*2560*/  SHF.L.U64.HI R72, R75, R72, c[0x0][0x28c] ;  /* 0x0000a3004b487619 */ /* 0x000fe40000010248 */
[----:B------:R-:W-:Y:S01]  /*2570*/  SHF.L.U64.HI R102, R103, 0x1, R102 ;  /* 0x0000000167667819 */ /* 0x000fe20000010266 */
[----:B------:R-:W-:Y:S01]  /*2580*/  IMAD.IADD R134, R159, 0x1, R136 ;  /* 0x000000019f867824 */ /* 0x000fe200078e0288 */
[----:B------:R-:W-:Y:S01]  /*2590*/  SHF.L.U64.HI R100, R101, 0x1, R100 ;  /* 0x0000000165647819 */ /* 0x000fe20000010264 */
[----:B------:R-:W-:Y:S01]  /*25a0*/  IMAD.IADD R133, R159, 0x1, R135 ;  /* 0x000000019f857824 */ /* 0x000fe200078e0287 */
[C---:B------:R-:W-:Y:S01]  /*25b0*/  SHF.L.U64.HI R104, R2.reuse, 0x1, R104 ;  /* 0x0000000102687819 */ /* 0x040fe20000010268 */
[----:B------:R-:W-:Y:S01]  /*25c0*/  IMAD.X R79, R77, 0x1, R70, P3 ;  /* 0x000000014d4f7824 */ /* 0x000fe200018e0646 */
[----:B------:R-:W-:Y:S01]  /*25d0*/  SHF.R.S32.HI R66, RZ, 0x1f, R67 ;  /* 0x0000001fff427819 */ /* 0x000fe20000011443 */
[----:B------:R-:W-:Y:S01]  /*25e0*/  IMAD.SHL.U32 R105, R2, 0x2, RZ ;  /* 0x0000000202697824 */ /* 0x000fe200078e00ff */
[----:B------:R-:W-:Y:S01]  /*25f0*/  SHF.R.S32.HI R64, RZ, 0x1f, R65 ;  /* 0x0000001fff407819 */ /* 0x000fe20000011441 */
[----:B------:R-:W-:Y:S01]  /*2600*/  IMAD.MOV.U32 R9, RZ, RZ, R53 ;  /* 0x000000ffff097224 */ /* 0x000fe200078e0035 */
[----:B------:R-:W-:Y:S01]  /*2610*/  IADD3 R74, R181, UR10, RZ ;  /* 0x0000000ab54a7c10 */ /* 0x000fe2000fffe0ff */
[----:B------:R-:W-:Y:S01]  /*2620*/  IMAD.SHL.U32 R75, R75, 0x40, RZ ;  /* 0x000000404b4b7824 */ /* 0x000fe200078e00ff */
[----:B------:R-:W-:Y:S01]  /*2630*/  SHF.R.S32.HI R125, RZ, 0x1f, R136 ;  /* 0x0000001fff7d7819 */ /* 0x000fe20000011488 */
[----:B------:R-:W-:Y:S01]  /*2640*/  IMAD.SHL.U32 R103, R103, 0x2, RZ ;  /* 0x0000000267677824 */ /* 0x000fe200078e00ff */
[----:B------:R-:W-:Y:S01]  /*2650*/  SHF.R.S32.HI R124, RZ, 0x1f, R135 ;  /* 0x0000001fff7c7819 */ /* 0x000fe20000011487 */
[----:B------:R-:W-:Y:S01]  /*2660*/  IMAD.SHL.U32 R101, R101, 0x2, RZ ;  /* 0x0000000265657824 */ /* 0x000fe200078e00ff */
[----:B------:R-:W-:Y:S01]  /*2670*/  IADD3 R106, R179, UR5, RZ ;  /* 0x00000005b36a7c10 */ /* 0x000fe2000fffe0ff */
[----:B------:R-:W-:Y:S01]  /*2680*/  IMAD.X R92, R79, 0x1, R70, P2 ;  /* 0x000000014f5c7824 */ /* 0x000fe200010e0646 */
[----:B------:R-:W-:Y:S01]  /*2690*/  SHF.R.S32.HI R123, RZ, 0x1f, R134 ;  /* 0x0000001fff7b7819 */ /* 0x000fe20000011486 */
[----:B------:R-:W-:Y:S01]  /*26a0*/  IMAD.X R96, R87, 0x1, R70, P0 ;  /* 0x0000000157607824 */ /* 0x000fe200000e0646 */
[----:B------:R-:W-:-:S02]  /*26b0*/  SHF.R.S32.HI R122, RZ, 0x1f, R133 ;  /* 0x0000001fff7a7819 */ /* 0x000fc40000011485 */
[----:B------:R-:W-:Y:S02]  /*26c0*/  IADD3.X R43, R0, c[0x0][0x2ac], RZ, P1, !PT ;  /* 0x0000ab00002b7a10 */ /* 0x000fe40000ffe4ff */
.L_x_3229:
        /* <DEDUP_REMOVED lines=18> */
.L_x_3138:
[----:B------:R-:W-:Y:S05]  /*27f0*/  BSYNC B0 ;  /* 0x0000000000007941 */ /* 0x000fea0003800000 */
.L_x_3137:
        /* <DEDUP_REMOVED lines=18> */
.L_x_3140:
[----:B------:R-:W-:Y:S05]  /*2920*/  BSYNC B0 ;  /* 0x0000000000007941 */ /* 0x000fea0003800000 */
.L_x_3139:
        /* <DEDUP_REMOVED lines=21> */
.L_x_3142:
[----:B------:R-:W-:Y:S05]  /*2a80*/  BSYNC B0 ;  /* 0x0000000000007941 */ /* 0x000fea0003800000 */
.L_x_3141:
        /* <DEDUP_REMOVED lines=21> */
.L_x_3144:
[----:B------:R-:W-:Y:S05]  /*2be0*/  BSYNC B0 ;  /* 0x0000000000007941 */ /* 0x000fea0003800000 */
.L_x_3143:
        /* <DEDUP_REMOVED lines=66> */
.L_x_3150:
[----:B------:R-:W-:Y:S05]  /*3010*/  BSYNC B0 ;  /* 0x0000000000007941 */ /* 0x000fea0003800000 */
.L_x_3149:
        /* <DEDUP_REMOVED lines=54> */
.L_x_3152:
[----:B------:R-:W-:Y:S05]  /*3380*/  BSYNC B0 ;  /* 0x0000000000007941 */ /* 0x000fea0003800000 */
.L_x_3151:
        /* <DEDUP_REMOVED lines=53> */
.L_x_3148:
[----:B------:R-:W-:Y:S05]  /*36e0*/  BSYNC B1 ;  /* 0x0000000000017941 */ /* 0x000fea0003800000 */
.L_x_3147:
        /* <DEDUP_REMOVED lines=65> */
.L_x_3156:
[----:B------:R-:W-:Y:S05]  /*3b00*/  BSYNC B0 ;  /* 0x0000000000007941 */ /* 0x000fea0003800000 */
.L_x_3155:
        /* <DEDUP_REMOVED lines=57> */
.L_x_3158:
[----:B------:R-:W-:Y:S05]  /*3ea0*/  BSYNC B0 ;  /* 0x0000000000007941 */ /* 0x000fea0003800000 */
.L_x_3157:
        /* <DEDUP_REMOVED lines=56> */
.L_x_3154:
[----:B------:R-:W-:Y:S05]  /*4230*/  BSYNC B1 ;  /* 0x0000000000017941 */ /* 0x000fea0003800000 */
.L_x_3153:
        /* <DEDUP_REMOVED lines=64> */
.L_x_3162:
[----:B------:R-:W-:Y:S05]  /*4640*/  BSYNC B0 ;  /* 0x0000000000007941 */ /* 0x000fea0003800000 */
.L_x_3161:
        /* <DEDUP_REMOVED lines=57> */
.L_x_3164:
[----:B------:R-:W-:Y:S05]  /*49e0*/  BSYNC B0 ;  /* 0x0000000000007941 */ /* 0x000fea0003800000 */
.L_x_3163:
        /* <DEDUP_REMOVED lines=56> */
.L_x_3160:
[----:B------:R-:W-:Y:S05]  /*4d70*/  BSYNC B1 ;  /* 0x0000000000017941 */ /* 0x000fea0003800000 */
.L_x_3159:
        /* <DEDUP_REMOVED lines=70> */
.L_x_3168:
[----:B------:R-:W-:Y:S05]  /*51e0*/  BSYNC B0 ;  /* 0x0000000000007941 */ /* 0x000fea0003800000 */
.L_x_3167:
        /* <DEDUP_REMOVED lines=57> */
.L_x_3170:
[----:B------:R-:W-:Y:S05]  /*5580*/  BSYNC B0 ;  /* 0x0000000000007941 */ /* 0x000fea0003800000 */
.L_x_3169:
        /* <DEDUP_REMOVED lines=56> */
.L_x_3166:
[----:B------:R-:W-:Y:S05]  /*5910*/  BSYNC B1 ;  /* 0x0000000000017941 */ /* 0x000fea0003800000 */
.L_x_3165:
        /* <DEDUP_REMOVED lines=8> */
.L_x_3146:
        /* <DEDUP_REMOVED lines=95> */
.L_x_3177:
[----:B------:R-:W-:Y:S05]  /*5f90*/  BSYNC B0 ;  /* 0x0000000000007941 */ /* 0x000fea0003800000 */
.L_x_3176:
[----:B------:R-:W-:Y:S05]  /*5fa0*/  MOV R109, R107 ;  /* 0x0000006b006d7202 */ /* 0x000fea0000000f00 */
[----:B-----5:R2:W-:Y:S02]  /*5fb0*/  STG.E.128 [R108.64], R48 ;  /* 0x000000306c007986 */ /* 0x0205e4000c101d06 */
.L_x_3175:
[----:B------:R-:W-:Y:S05]  /*5fc0*/  BSYNC B1 ;  /* 0x0000000000017941 */ /* 0x000fea0003800000 */
.L_x_3174:
        /* <DEDUP_REMOVED lines=95> */
.L_x_3181:
[----:B------:R-:W-:Y:S05]  /*65c0*/  BSYNC B0 ;  /* 0x0000000000007941 */ /* 0x000fea0003800000 */
.L_x_3180:
[----:B------:R-:W-:Y:S05]  /*65d0*/  MOV R109, R107 ;  /* 0x0000006b006d7202 */ /* 0x000fea0000000f00 */
[----:B-----5:R3:W-:Y:S02]  /*65e0*/  STG.E.128 [R108.64+0x40], R48 ;  /* 0x000040306c007986 */ /* 0x0207e4000c101d06 */
.L_x_3179:
[----:B------:R-:W-:Y:S05]  /*65f0*/  BSYNC B1 ;  /* 0x0000000000017941 */ /* 0x000fea0003800000 */
.L_x_3178:
        /* <DEDUP_REMOVED lines=94> */
.L_x_3183:
[----:B------:R-:W-:Y:S05]  /*6be0*/  BSYNC B0 ;  /* 0x0000000000007941 */ /* 0x000fea0003800000 */
.L_x_3182:
[----:B------:R-:W-:Y:S05]  /*6bf0*/  MOV R109, R107 ;  /* 0x0000006b006d7202 */ /* 0x000fea0000000f00 */
[----:B-----5:R3:W-:Y:S02]  /*6c00*/  STG.E.128 [R108.64+0x80], R48 ;  /* 0x000080306c007986 */ /* 0x0207e4000c101d06 */
.L_x_3173:
[----:B------:R-:W-:Y:S05]  /*6c10*/  BSYNC B2 ;  /* 0x0000000000027941 */ /* 0x000fea0003800000 */
.L_x_3172:
        /* <DEDUP_REMOVED lines=102> */
.L_x_3189:
[----:B------:R-:W-:Y:S05]  /*7280*/  BSYNC B0 ;  /* 0x0000000000007941 */ /* 0x000fea0003800000 */
.L_x_3188:
[C---:B------:R-:W-:Y:S04]  /*7290*/  LEA R2, P0, R144.reuse, R108, 0x1 ;  /* 0x0000006c90027211 */ /* 0x040fe800078008ff */
[----:B------:R-:W-:Y:S05]  /*72a0*/  LEA.HI.X R3, R144, R107, R143, 0x1, P0 ;  /* 0x0000006b90037211 */ /* 0x000fea00000f0c8f */
[----:B-----5:R1:W-:Y:S04]  /*72b0*/  STG.E.128 [R2.64], R36 ;  /* 0x0000002402007986 */ /* 0x0203e8000c101d06 */
.L_x_3187:
[----:B------:R-:W-:Y:S05]  /*72c0*/  BSYNC B1 ;  /* 0x0000000000017941 */ /* 0x000fea0003800000 */
.L_x_3186:
        /* <DEDUP_REMOVED lines=100> */
.L_x_3193:
[----:B------:R-:W-:Y:S05]  /*7910*/  BSYNC B0 ;  /* 0x0000000000007941 */ /* 0x000fea0003800000 */
.L_x_3192:
[C---:B------:R-:W-:Y:S04]  /*7920*/  LEA R2, P0, R81.reuse, R108, 0x1 ;  /* 0x0000006c51027211 */ /* 0x040fe800078008ff */
[----:B------:R-:W-:Y:S05]  /*7930*/  LEA.HI.X R3, R81, R107, R80, 0x1, P0 ;  /* 0x0000006b51037211 */ /* 0x000fea00000f0c50 */
[----:B-----5:R4:W-:Y:S04]  /*7940*/  STG.E.128 [R2.64], R36 ;  /* 0x0000002402007986 */ /* 0x0209e8000c101d06 */
.L_x_3191:
[----:B------:R-:W-:Y:S05]  /*7950*/  BSYNC B1 ;  /* 0x0000000000017941 */ /* 0x000fea0003800000 */
.L_x_3190:
        /* <DEDUP_REMOVED lines=99> */
.L_x_3195:
[----:B------:R-:W-:Y:S05]  /*7f90*/  BSYNC B0 ;  /* 0x0000000000007941 */ /* 0x000fea0003800000 */
.L_x_3194:
[C---:B------:R-:W-:Y:S04]  /*7fa0*/  LEA R2, P0, R89.reuse, R108, 0x1 ;  /* 0x0000006c59027211 */ /* 0x040fe800078008ff */
[----:B------:R-:W-:Y:S05]  /*7fb0*/  LEA.HI.X R3, R89, R107, R88, 0x1, P0 ;  /* 0x0000006b59037211 */ /* 0x000fea00000f0c58 */
[----:B-----5:R4:W-:Y:S04]  /*7fc0*/  STG.E.128 [R2.64], R36 ;  /* 0x0000002402007986 */ /* 0x0209e8000c101d06 */
.L_x_3185:
[----:B------:R-:W-:Y:S05]  /*7fd0*/  BSYNC B2 ;  /* 0x0000000000027941 */ /* 0x000fea0003800000 */
.L_x_3184:
        /* <DEDUP_REMOVED lines=102> */
.L_x_3201:
[----:B------:R-:W-:Y:S05]  /*8640*/  BSYNC B0 ;  /* 0x0000000000007941 */ /* 0x000fea0003800000 */
.L_x_3200:
[C---:B------:R-:W-:Y:S04]  /*8650*/  LEA R2, P0, R180.reuse, R108, 0x1 ;  /* 0x0000006cb4027211 */ /* 0x040fe800078008ff */
[----:B------:R-:W-:Y:S05]  /*8660*/  LEA.HI.X R3, R180, R107, R74, 0x1, P0 ;  /* 0x0000006bb4037211 */ /* 0x000fea00000f0c4a */
[----:B-----5:R4:W-:Y:S04]  /*8670*/  STG.E.128 [R2.64], R36 ;  /* 0x0000002402007986 */ /* 0x0209e8000c101d06 */
.L_x_3199:
[----:B------:R-:W-:Y:S05]  /*8680*/  BSYNC B1 ;  /* 0x0000000000017941 */ /* 0x000fea0003800000 */
.L_x_3198:
        /* <DEDUP_REMOVED lines=100> */
.L_x_3205:
[----:B------:R-:W-:Y:S05]  /*8cd0*/  BSYNC B0 ;  /* 0x0000000000007941 */ /* 0x000fea0003800000 */
.L_x_3204:
[C---:B------:R-:W-:Y:S04]  /*8ce0*/  LEA R2, P0, R83.reuse, R108, 0x1 ;  /* 0x0000006c53027211 */ /* 0x040fe800078008ff */
[----:B------:R-:W-:Y:S05]  /*8cf0*/  LEA.HI.X R3, R83, R107, R82, 0x1, P0 ;  /* 0x0000006b53037211 */ /* 0x000fea00000f0c52 */
[----:B-----5:R4:W-:Y:S04]  /*8d00*/  STG.E.128 [R2.64], R36 ;  /* 0x0000002402007986 */ /* 0x0209e8000c101d06 */
.L_x_3203:
[----:B------:R-:W-:Y:S05]  /*8d10*/  BSYNC B1 ;  /* 0x0000000000017941 */ /* 0x000fea0003800000 */
.L_x_3202:
        /* <DEDUP_REMOVED lines=99> */
.L_x_3207:
[----:B------:R-:W-:Y:S05]  /*9350*/  BSYNC B0 ;  /* 0x0000000000007941 */ /* 0x000fea0003800000 */
.L_x_3206:
[C---:B------:R-:W-:Y:S04]  /*9360*/  LEA R2, P0, R91.reuse, R108, 0x1 ;  /* 0x0000006c5b027211 */ /* 0x040fe800078008ff */
[----:B------:R-:W-:Y:S05]  /*9370*/  LEA.HI.X R3, R91, R107, R90, 0x1, P0 ;  /* 0x0000006b5b037211 */ /* 0x000fea00000f0c5a */
[----:B-----5:R4:W-:Y:S04]  /*9380*/  STG.E.128 [R2.64], R36 ;  /* 0x0000002402007986 */ /* 0x0209e8000c101d06 */
.L_x_3197:
[----:B------:R-:W-:Y:S05]  /*9390*/  BSYNC B2 ;  /* 0x0000000000027941 */ /* 0x000fea0003800000 */
.L_x_3196:
        /* <DEDUP_REMOVED lines=106> */
.L_x_3213:
[----:B------:R-:W-:Y:S05]  /*9a40*/  BSYNC B0 ;  /* 0x0000000000007941 */ /* 0x000fea0003800000 */
.L_x_3212:
[C---:B------:R-:W-:Y:S01]  /*9a50*/  IMAD R0, R183.reuse, c[0x0][0x19c], RZ ;  /* 0x00006700b7007a24 */ /* 0x040fe200078e02ff */
[----:B--23--:R-:W-:Y:S05]  /*9a60*/  MOV R109, R107 ;  /* 0x0000006b006d7202 */ /* 0x00cfea0000000f00 */
[----:B------:R-:W-:Y:S05]  /*9a70*/  IMAD.WIDE.U32 R2, R183, c[0x0][0x198], R108 ;  /* 0x00006600b7027a25 */ /* 0x000fea00078e006c */
[----:B------:R-:W-:Y:S05]  /*9a80*/  IADD3 R3, R3, R0, RZ ;  /* 0x0000000003037210 */ /* 0x000fea0007ffe0ff */
[----:B-----5:R2:W-:Y:S02]  /*9a90*/  STG.E.128 [R2.64], R36 ;  /* 0x0000002402007986 */ /* 0x0205e4000c101d06 */
.L_x_3211:
[----:B------:R-:W-:Y:S05]  /*9aa0*/  BSYNC B1 ;  /* 0x0000000000017941 */ /* 0x000fea0003800000 */
.L_x_3210:
        /* <DEDUP_REMOVED lines=100> */
.L_x_3217:
[----:B------:R-:W-:Y:S05]  /*a0f0*/  BSYNC B0 ;  /* 0x0000000000007941 */ /* 0x000fea0003800000 */
.L_x_3216:
[C---:B------:R-:W-:Y:S04]  /*a100*/  LEA R2, P0, R95.reuse, R108, 0x1 ;  /* 0x0000006c5f027211 */ /* 0x040fe800078008ff */
[----:B------:R-:W-:Y:S05]  /*a110*/  LEA.HI.X R3, R95, R107, R94, 0x1, P0 ;  /* 0x0000006b5f037211 */ /* 0x000fea00000f0c5e */
[----:B-----5:R2:W-:Y:S04]  /*a120*/  STG.E.128 [R2.64], R36 ;  /* 0x0000002402007986 */ /* 0x0205e8000c101d06 */
.L_x_3215:
[----:B------:R-:W-:Y:S05]  /*a130*/  BSYNC B1 ;  /* 0x0000000000017941 */ /* 0x000fea0003800000 */
.L_x_3214:
        /* <DEDUP_REMOVED lines=99> */
.L_x_3219:
[----:B------:R-:W-:Y:S05]  /*a770*/  BSYNC B0 ;  /* 0x0000000000007941 */ /* 0x000fea0003800000 */
.L_x_3218:
[C---:B------:R-:W-:Y:S04]  /*a780*/  LEA R2, P0, R99.reuse, R108, 0x1 ;  /* 0x0000006c63027211 */ /* 0x040fe800078008ff */
[----:B------:R-:W-:Y:S05]  /*a790*/  LEA.HI.X R3, R99, R107, R98, 0x1, P0 ;  /* 0x0000006b63037211 */ /* 0x000fea00000f0c62 */
[----:B-----5:R2:W-:Y:S04]  /*a7a0*/  STG.E.128 [R2.64], R36 ;  /* 0x0000002402007986 */ /* 0x0205e8000c101d06 */
.L_x_3209:
[----:B------:R-:W-:Y:S05]  /*a7b0*/  BSYNC B2 ;  /* 0x0000000000027941 */ /* 0x000fea0003800000 */
.L_x_3208:
        /* <DEDUP_REMOVED lines=8> */
.L_x_3145:
        /* <DEDUP_REMOVED lines=17> */
.L_x_3221:
[----:B------:R-:W-:Y:S05]  /*a950*/  BSYNC B0 ;  /* 0x0000000000007941 */ /* 0x000fea0003800000 */
.L_x_3220:
        /* <DEDUP_REMOVED lines=24> */
.L_x_3223:
[----:B------:R-:W-:Y:S05]  /*aae0*/  BSYNC B0 ;  /* 0x0000000000007941 */ /* 0x000fea0003800000 */
.L_x_3222:
        /* <DEDUP_REMOVED lines=23> */
.L_x_3225:
[----:B------:R-:W-:Y:S05]  /*ac60*/  BSYNC B0 ;  /* 0x0000000000007941 */ /* 0x000fea0003800000 */
.L_x_3224:
        /* <DEDUP_REMOVED lines=30> */
.L_x_3226:
[----:B------:R-:W-:Y:S05]  /*ae50*/  BSYNC B0 ;  /* 0x0000000000007941 */ /* 0x000fea0003800000 */
.L_x_3171:
        /* <DEDUP_REMOVED lines=81> */
.L_x_3227:
        /* <DEDUP_REMOVED lines=9> */
.L_x_3228:
[----:B------:R-:W-:Y:S04]  /*b400*/  IADD3 R9, R9, -0x1, RZ ;  /* 0xffffffff09097810 */ /* 0x000fe80007ffe0ff */
[----:B------:R-:W-:Y:S11]  /*b410*/  ISETP.GT.AND P0, PT, R9, R68, PT ;  /* 0x000000440900720c */ /* 0x000ff60003f04270 */
[----:B------:R-:W-:Y:S02]  /*b420*/  @!UPT UIADD3 URZ, URZ, URZ, URZ ;  /* 0x0000003f3f3ff290 */ /* 0x000fe4000fffe03f */
[----:B------:R-:W-:-:S05]  /*b430*/  @P0 BRA `(.L_x_3229) ;  /* 0xffff729000000947 */ /* 0x000fca000383ffff */
.L_x_3136:
        /* <DEDUP_REMOVED lines=89> */
.L_x_3238:
[----:B------:R-:W-:Y:S05]  /*b9d0*/  BSYNC B0 ;  /* 0x0000000000007941 */ /* 0x000fea0003800000 */
.L_x_3237:
[----:B-----5:R4:W-:Y:S04]  /*b9e0*/  STS.64 [R151], R12 ;  /* 0x0000000c97007388 */ /* 0x0209e80000000a00 */
[----:B------:R4:W-:Y:S02]  /*b9f0*/  STS.64 [R151+0x8], R14 ;  /* 0x0000080e97007388 */ /* 0x0009e40000000a00 */
.L_x_3236:
[----:B------:R-:W-:Y:S05]  /*ba00*/  BSYNC B1 ;  /* 0x0000000000017941 */ /* 0x000fea0003800000 */
.L_x_3235:
        /* <DEDUP_REMOVED lines=46> */
.L_x_3242:
[----:B------:R-:W-:Y:S05]  /*bcf0*/  BSYNC B0 ;  /* 0x0000000000007941 */ /* 0x000fea0003800000 */
.L_x_3241:
[----:B-----5:R1:W-:Y:S02]  /*bd00*/  STS.128 [R151+0x1000], R12 ;  /* 0x0010000c97007388 */ /* 0x0203e40000000c00 */
.L_x_3240:
[----:B------:R-:W-:Y:S05]  /*bd10*/  BSYNC B1 ;  /* 0x0000000000017941 */ /* 0x000fea0003800000 */
.L_x_3239:
        /* <DEDUP_REMOVED lines=47> */
.L_x_3244:
[----:B------:R-:W-:Y:S05]  /*c010*/  BSYNC B0 ;  /* 0x0000000000007941 */ /* 0x000fea0003800000 */
.L_x_3243:
[----:B-----5:R4:W-:Y:S02]  /*c020*/  STS.128 [R151+0x2000], R12 ;  /* 0x0020000c97007388 */ /* 0x0209e40000000c00 */
.L_x_3234:
[----:B------:R-:W-:Y:S05]  /*c030*/  BSYNC B2 ;  /* 0x0000000000027941 */ /* 0x000fea0003800000 */
.L_x_3233:
        /* <DEDUP_REMOVED lines=59> */
.L_x_3249:
[----:B------:R-:W-:Y:S05]  /*c3f0*/  BSYNC B0 ;  /* 0x0000000000007941 */ /* 0x000fea0003800000 */
.L_x_3248:
[----:B-----5:R4:W-:Y:S02]  /*c400*/  STS.128 [R151+0x800], R12 ;  /* 0x0008000c97007388 */ /* 0x0209e40000000c00 */
.L_x_3247:
[----:B------:R-:W-:Y:S05]  /*c410*/  BSYNC B1 ;  /* 0x0000000000017941 */ /* 0x000fea0003800000 */
.L_x_3246:
        /* <DEDUP_REMOVED lines=9> */
[----:B-----5:R-:W-:Y:S01]  /*c4b0*/  HADD2.F32 R21, -RZ, R13.H1_H1 ;  /* 0x3000000dff157230 */ /* 0x020fe20000004100 */
        /* <DEDUP_REMOVED lines=36> */
.L_x_3253:
[----:B------:R-:W-:Y:S05]  /*c700*/  BSYNC B0 ;  /* 0x0000000000007941 */ /* 0x000fea0003800000 */
.L_x_3252:
[----:B-----5:R4:W-:Y:S02]  /*c710*/  STS.128 [R151+0x1800], R12 ;  /* 0x0018000c97007388 */ /* 0x0209e40000000c00 */
.L_x_3251:
[----:B------:R-:W-:Y:S05]  /*c720*/  BSYNC B1 ;  /* 0x0000000000017941 */ /* 0x000fea0003800000 */
.L_x_3250:
        /* <DEDUP_REMOVED lines=8> */
[----:B------:R-:W4:Y:S01]  /*c7b0*/  LDG.E.64 R6, [R8.64+0x40] ;  /* 0x0000400608067981 */ /* 0x000f22000c1e1b00 */
[--C-:B-----5:R-:W-:Y:S02]  /*c7c0*/  HADD2.F32 R14, -RZ, R25.reuse.H0_H0 ;  /* 0x20000019ff0e7230 */ /* 0x120fe40000004100 */
        /* <DEDUP_REMOVED lines=35> */
.L_x_3255:
[----:B------:R-:W-:Y:S05]  /*ca00*/  BSYNC B0 ;  /* 0x0000000000007941 */ /* 0x000fea0003800000 */
.L_x_3254:
[----:B-----5:R1:W-:Y:S01]  /*ca10*/  STS.128 [R151+0x2800], R24 ;  /* 0x0028001897007388 */ /* 0x0203e20000000c00 */
[----:B------:R-:W-:Y:S05]  /*ca20*/  BRA `(.L_x_3245) ;  /* 0x000026f000007947 */ /* 0x000fea0003800000 */
.L_x_3232:
        /* <DEDUP_REMOVED lines=60> */
[----:B-----5:R-:W-:Y:S01]  /*cdf0*/  HADD2.F32 R7, -RZ, R23.H0_H0 ;  /* 0x20000017ff077230 */ /* 0x020fe20000004100 */
        /* <DEDUP_REMOVED lines=31> */
.L_x_3261:
[----:B------:R-:W-:Y:S05]  /*cff0*/  BSYNC B0 ;  /* 0x0000000000007941 */ /* 0x000fea0003800000 */
.L_x_3260:
[----:B-----5:R4:W-:Y:S04]  /*d000*/  STS.64 [R151], R20 ;  /* 0x0000001497007388 */ /* 0x0209e80000000a00 */
[----:B------:R4:W-:Y:S02]  /*d010*/  STS.64 [R151+0x8], R22 ;  /* 0x0000081697007388 */ /* 0x0009e40000000a00 */
.L_x_3259:
[----:B------:R-:W-:Y:S05]  /*d020*/  BSYNC B1 ;  /* 0x0000000000017941 */ /* 0x000fea0003800000 */
.L_x_3258:
        /* <DEDUP_REMOVED lines=87> */
.L_x_3265:
[----:B------:R-:W-:Y:S05]  /*d5a0*/  BSYNC B0 ;  /* 0x0000000000007941 */ /* 0x000fea0003800000 */
.L_x_3264:
[----:B-----5:R1:W-:Y:S02]  /*d5b0*/  STS.128 [R151+0x1000], R20 ;  /* 0x0010001497007388 */ /* 0x0203e40000000c00 */
.L_x_3263:
[----:B------:R-:W-:Y:S05]  /*d5c0*/  BSYNC B1 ;  /* 0x0000000000017941 */ /* 0x000fea0003800000 */
.L_x_3262:
        /* <DEDUP_REMOVED lines=54> */
[--C-:B-----5:R-:W-:Y:S01]  /*d930*/  HADD2.F32 R3, -RZ, R20.reuse.H0_H0 ;  /* 0x20000014ff037230 */ /* 0x120fe20000004100 */
        /* <DEDUP_REMOVED lines=32> */
.L_x_3267:
[----:B------:R-:W-:Y:S05]  /*db40*/  BSYNC B0 ;  /* 0x0000000000007941 */ /* 0x000fea0003800000 */
.L_x_3266:
[----:B-----5:R4:W-:Y:S02]  /*db50*/  STS.128 [R151+0x2000], R20 ;  /* 0x0020001497007388 */ /* 0x0209e40000000c00 */
.L_x_3257:
[----:B------:R-:W-:Y:S05]  /*db60*/  BSYNC B2 ;  /* 0x0000000000027941 */ /* 0x000fea0003800000 */
.L_x_3256:
        /* <DEDUP_REMOVED lines=63> */
[----:B-----5:R-:W-:Y:S01]  /*df60*/  HADD2.F32 R4, -RZ, R20.H0_H0 ;  /* 0x20000014ff047230 */ /* 0x020fe20000004100 */
        /* <DEDUP_REMOVED lines=31> */
.L_x_3271:
[----:B------:R-:W-:Y:S05]  /*e160*/  BSYNC B0 ;  /* 0x0000000000007941 */ /* 0x000fea0003800000 */
.L_x_3270:
[----:B-----5:R4:W-:Y:S02]  /*e170*/  STS.128 [R151+0x800], R20 ;  /* 0x0008001497007388 */ /* 0x0209e40000000c00 */
.L_x_3269:
[----:B------:R-:W-:Y:S05]  /*e180*/  BSYNC B1 ;  /* 0x0000000000017941 */ /* 0x000fea0003800000 */
.L_x_3268:
        /* <DEDUP_REMOVED lines=61> */
[--C-:B-----5:R-:W-:Y:S01]  /*e560*/  HADD2.F32 R9, -RZ, R16.reuse.H1_H1 ;  /* 0x30000010ff097230 */ /* 0x120fe20000004100 */
        /* <DEDUP_REMOVED lines=29> */
.L_x_3275:
[----:B------:R-:W-:Y:S05]  /*e740*/  BSYNC B0 ;  /* 0x0000000000007941 */ /* 0x000fea0003800000 */
.L_x_3274:
[----:B-----5:R1:W-:Y:S02]  /*e750*/  STS.128 [R151+0x1800], R16 ;  /* 0x0018001097007388 */ /* 0x0203e40000000c00 */
.L_x_3273:
[----:B------:R-:W-:Y:S05]  /*e760*/  BSYNC B1 ;  /* 0x0000000000017941 */ /* 0x000fea0003800000 */
.L_x_3272:
        /* <DEDUP_REMOVED lines=26> */
[----:B---3--:R-:W3:Y:S01]  /*e910*/  LDG.E.128 R4, [R4.64] ;  /* 0x0000000604047981 */ /* 0x008ee2000c1e1d00 */
        /* <DEDUP_REMOVED lines=33> */
[----:B-----5:R-:W-:Y:S01]  /*eb30*/  HADD2.F32 R0, -RZ, R12.H0_H0 ;  /* 0x2000000cff007230 */ /* 0x020fe20000004100 */
        /* <DEDUP_REMOVED lines=31> */
.L_x_3277:
[----:B------:R-:W-:Y:S05]  /*ed30*/  BSYNC B0 ;  /* 0x0000000000007941 */ /* 0x000fea0003800000 */
.L_x_3276:
[----:B-----5:R1:W-:Y:S01]  /*ed40*/  STS.128 [R151+0x2800], R12 ;  /* 0x0028000c97007388 */ /* 0x0203e20000000c00 */
[----:B------:R-:W-:Y:S05]  /*ed50*/  BRA `(.L_x_3245) ;  /* 0x000003c000007947 */ /* 0x000fea0003800000 */
.L_x_3231:
        /* <DEDUP_REMOVED lines=30> */
.L_x_3279:
[----:B------:R-:W-:Y:S05]  /*ef40*/  BSYNC B0 ;  /* 0x0000000000007941 */ /* 0x000fea0003800000 */
.L_x_3278:
        /* <DEDUP_REMOVED lines=29> */
.L_x_3245:
[----:B------:R-:W-:Y:S05]  /*f120*/  BSYNC B3 ;  /* 0x0000000000037941 */ /* 0x000fea0003800000 */
.L_x_3230:
        /* <DEDUP_REMOVED lines=11> */
[----:B------:R-:W-:-:S11]  /*f1e0*/  ISETP.NE.U32.AND P0, PT, R0, 0x1, PT ;  /* 0x000000010000780c */ /* 0x000fd60003f05070 */
[--C-:B------:R-:W-:Y:S02]  /*f1f0*/  @P1 IMAD.MOV.U32 R156, RZ, RZ, R154.reuse ;  /* 0x000000ffff9c1224 */ /* 0x100fe400078e009a */
        /* <DEDUP_REMOVED lines=21> */
.L_x_3282:
[----:B------:R1:W-:Y:S02]  /*f350*/  STS.128 [R151+0x7000], RZ ;  /* 0x007000ff97007388 */ /* 0x0003e40000000c00 */
.L_x_3281:
[----:B------:R-:W-:Y:S05]  /*f360*/  BSYNC B0 ;  /* 0x0000000000007941 */ /* 0x000fea0003800000 */
.L_x_3280:
        /* <DEDUP_REMOVED lines=31> */
.L_x_3285:
[----:B------:R1:W-:Y:S02]  /*f560*/  STS.128 [R151+0x7800], RZ ;  /* 0x007800ff97007388 */ /* 0x0003e40000000c00 */
.L_x_3284:
[----:B------:R-:W-:Y:S05]  /*f570*/  BSYNC B0 ;  /* 0x0000000000007941 */ /* 0x000fea0003800000 */
.L_x_3283:
        /* <DEDUP_REMOVED lines=36> */
.L_x_3288:
[----:B------:R4:W-:Y:S02]  /*f7c0*/  STS.128 [R151+0x8000], RZ ;  /* 0x008000ff97007388 */ /* 0x0009e40000000c00 */
.L_x_3287:
[----:B------:R-:W-:Y:S05]  /*f7d0*/  BSYNC B0 ;  /* 0x0000000000007941 */ /* 0x000fea0003800000 */
.L_x_3286:
[----:B----4-:R-:W-:Y:S01]  /*f7e0*/  IADD3 R7, R174, 0x60, RZ ;  /* 0x00000060ae077810 */ /* 0x010fe20007ffe0ff */
[----:B------:R-:W-:Y:S03]  /*f7f0*/  BSSY B0, `(.L_x_3289) ;  /* 0x0000024000007945 */ /* 0x000fe60003800000 */
[----:B------:R-:W-:-:S13]  /*f800*/  ISETP.GE.AND P0, PT, R7, R4, PT ;  /* 0x000000040700720c */ /* 0x000fda0003f06270 */
[----:B------:R-:W-:Y:S05]  /*f810*/  @P0 BRA `(.L_x_3290) ;  /* 0x0000021000000947 */ /* 0x000fea0003800000 */
[C---:B------:R-:W-:Y:S01]  /*f820*/  LOP3.LUT R0, R5.reuse, 0x1, RZ, 0xc0, !PT ;  /* 0x0000000105007812 */ /* 0x040fe200078ec0ff */
[----:B-1----:R-:W-:Y:S01]  /*f830*/  IMAD.MOV.U32 R11, RZ, RZ, c[0x0][0x198] ;  /* 0x00006600ff0b7624 */ /* 0x002fe200078e00ff */
        /* <DEDUP_REMOVED lines=10> */
[----:B------:R-:W-:Y:S02]  /*f8e0*/  @!P0 IMAD R6, R6, 0xc0, RZ ;  /* 0x000000c006068824 */ /* 0x000fe400078e02ff */
[----:B------:R-:W-:Y:S01]  /*f8f0*/  @!P0 IMAD.WIDE.U32 R14, R11, 0xc0, R156 ;  /* 0x000000c00b0e8825 */ /* 0x000fe200078e009c */
[C---:B------:R-:W-:Y:S02]  /*f900*/  @P2 LEA.HI.X R11, R12.reuse, c[0x0][0x16c], R0, 0x1, P3 ;  /* 0x00005b000c0b2a11 */ /* 0x040fe400018f0c00 */
[----:B------:R-:W-:-:S02]  /*f910*/  @P1 LEA R16, P3, R12, c[0x0][0x168], 0x1 ;  /* 0x00005a000c101a11 */ /* 0x000fc400078608ff */
        /* <DEDUP_REMOVED lines=17> */
.L_x_3290:
[----:B------:R-:W-:Y:S05]  /*fa30*/  BSYNC B0 ;  /* 0x0000000000007941 */ /* 0x000fea0003800000 */
.L_x_3289:
        /* <DEDUP_REMOVED lines=50> */
.L_x_3293:
[----:B------:R4:W-:Y:S02]  /*fd60*/  STS.128 [R151+0xd000], RZ ;  /* 0x00d000ff97007388 */ /* 0x0009e40000000c00 */
.L_x_3292:
[----:B-1----:R-:W-:Y:S05]  /*fd70*/  BSYNC B0 ;  /* 0x0000000000007941 */ /* 0x002fea0003800000 */
.L_x_3291:
        /* <DEDUP_REMOVED lines=32> */
.L_x_3296:
[----:B------:R1:W-:Y:S02]  /*ff80*/  STS.128 [R151+0xd800], RZ ;  /* 0x00d800ff97007388 */ /* 0x0003e40000000c00 */
.L_x_3295:
[----:B------:R-:W-:Y:S05]  /*ff90*/  BSYNC B0 ;  /* 0x0000000000007941 */ /* 0x000fea0003800000 */
.L_x_3294:
        /* <DEDUP_REMOVED lines=36> */
.L_x_3299:
[----:B------:R1:W-:Y:S02]  /*101e0*/  STS.128 [R151+0xe000], RZ ;  /* 0x00e000ff97007388 */ /* 0x0003e40000000c00 */
.L_x_3298:
[----:B------:R-:W-:Y:S05]  /*101f0*/  BSYNC B0 ;  /* 0x0000000000007941 */ /* 0x000fea0003800000 */
.L_x_3297:
        /* <DEDUP_REMOVED lines=44> */
.L_x_3302:
[----:B------:R1:W-:Y:S02]  /*104c0*/  STS.128 [R151+0xe800], RZ ;  /* 0x00e800ff97007388 */ /* 0x0003e40000000c00 */
.L_x_3301:
[----:B------:R-:W-:Y:S05]  /*104d0*/  BSYNC B0 ;  /* 0x0000000000007941 */ /* 0x000fea0003800000 */
.L_x_3300:
[----:B-1----:R-:W-:Y:S01]  /*104e0*/  LOP3.LUT R6, R62, 0x7fffffe, RZ, 0xc0, !PT ;  /* 0x07fffffe3e067812 */ /* 0x002fe200078ec0ff */
[----:B------:R-:W-:Y:S01]  /*104f0*/  IMAD.SHL.U32 R3, R57, 0x40, RZ ;  /* 0x0000004039037824 */ /* 0x000fe200078e00ff */
[----:B------:R-:W-:Y:S01]  /*10500*/  LEA.HI R7, R60, R60, RZ, 0x1 ;  /* 0x0000003c3c077211 */ /* 0x000fe200078f08ff */
[----:B------:R-:W-:Y:S01]  /*10510*/  IMAD.SHL.U32 R61, R61, 0x40, RZ ;  /* 0x000000403d3d7824 */ /* 0x000fe200078e00ff */
[----:B------:R-:W-:Y:S01]  /*10520*/  SHF.R.S32.HI R8, RZ, 0x1f, R63 ;  /* 0x0000001fff087819 */ /* 0x000fe2000001143f */
        /* <DEDUP_REMOVED lines=10> */
[----:B------:R-:W-:Y:S01]  /*105d0*/  IMAD.SHL.U32 R3, R7, 0x8, RZ ;  /* 0x0000000807037824 */ /* 0x000fe200078e00ff */
[----:B------:R-:W-:-:S02]  /*105e0*/  SHF.R.U32.HI R8, RZ, 0x3, R8 ;  /* 0x00000003ff087819 */ /* 0x000fc40000011608 */
[----:B------:R-:W-:Y:S02]  /*105f0*/  LOP3.LUT R59, R63, 0xffffff00, RZ, 0xc0, !PT ;  /* 0xffffff003f3b7812 */ /* 0x000fe400078ec0ff */
[----:B------:R-:W-:Y:S02]  /*10600*/  LOP3.LUT R11, R10, 0x8, R3, 0xf8, !PT ;  /* 0x000000080a0b7812 */ /* 0x000fe400078ef803 */
[----:B------:R-:W-:Y:S01]  /*10610*/  SHF.R.U32.HI R10, RZ, 0x3, R10 ;  /* 0x00000003ff0a7819 */ /* 0x000fe2000001160a */
[----:B------:R-:W-:Y:S01]  /*10620*/  IMAD R3, R54, 0x200, R59 ;  /* 0x0000020036037824 */ /* 0x000fe200078e023b */
[----:B------:R-:W-:Y:S01]  /*10630*/  LOP3.LUT R8, R9, R8, RZ, 0x3c, !PT ;  /* 0x0000000809087212 */ /* 0x000fe200078e3cff */
[----:B------:R-:W-:Y:S01]  /*10640*/  IMAD R9, R7, 0x8, R58 ;  /* 0x0000000807097824 */ /* 0x000fe200078e023a */
[----:B------:R-:W-:Y:S01]  /*10650*/  LOP3.LUT R7, R11, R10, RZ, 0x3c, !PT ;  /* 0x0000000a0b077212 */ /* 0x000fe200078e3cff */
[----:B------:R-:W-:Y:S01]  /*10660*/  IMAD R10, R6, 0x20, R3 ;  /* 0x00000020060a7824 */ /* 0x000fe200078e0203 */
[----:B------:R-:W-:Y:S01]  /*10670*/  LOP3.LUT P0, RZ, R57, 0x2, RZ, 0xc0, !PT ;  /* 0x0000000239ff7812 */ /* 0x000fe2000780c0ff */
[----:B------:R-:W-:-:S02]  /*10680*/  IMAD.U32 R140, R9, 0x20, R8 ;  /* 0x00000020098c7824 */ /* 0x000fc400078e0008 */
[----:B------:R-:W-:Y:S02]  /*10690*/  IMAD.IADD R141, R7, 0x1, R10 ;  /* 0x00000001078d7824 */ /* 0x000fe400078e020a */
[----:B------:R-:W-:Y:S02]  /*106a0*/  IMAD.SHL.U32 R140, R140, 0x2, RZ ;  /* 0x000000028c8c7824 */ /* 0x000fe400078e00ff */
[----:B------:R-:W-:Y:S02]  /*106b0*/  IMAD.SHL.U32 R141, R141, 0x2, RZ ;  /* 0x000000028d8d7824 */ /* 0x000fe400078e00ff */
[----:B------:R-:W-:Y:S01]  /*106c0*/  IMAD.MOV.U32 R3, RZ, RZ, 0x20 ;  /* 0x00000020ff037424 */ /* 0x000fe200078e00ff */
[----:B------:R-:W-:Y:S01]  /*106d0*/  LDSM.16.M88.4 R8, [R140+0x3000] ;  /* 0x003000008c08783b */ /* 0x000fe20000000200 */
[----:B------:R-:W-:Y:S02]  /*106e0*/  IMAD R139, R4, 0x2, R141 ;  /* 0x00000002048b7824 */ /* 0x000fe400078e028d */
[----:B------:R-:W-:Y:S01]  /*106f0*/  IMAD R138, R6, 0x20, R59 ;  /* 0x00000020068a7824 */ /* 0x000fe200078e023b */
[----:B------:R-:W1:Y:S01]  /*10700*/  LDSM.16.M88.4 R28, [R141] ;  /* 0x000000008d1c783b */ /* 0x000e620000000200 */
[----:B------:R-:W-:-:S02]  /*10710*/  SEL R3, R3, 0xffffffe0, !P0 ;  /* 0xffffffe003037807 */ /* 0x000fc40004000000 */
[----:B------:R-:W-:Y:S01]  /*10720*/  IMAD.IADD R138, R7, 0x1, R138 ;  /* 0x00000001078a7824 */ /* 0x000fe200078e028a */
[----:B------:R-:W5:Y:S02]  /*10730*/  LDSM.16.M88.4 R84, [R140+0x3400] ;  /* 0x003400008c54783b */ /* 0x000f640000000200 */
[----:B------:R-:W-:Y:S02]  /*10740*/  IMAD.IADD R137, R140, 0x1, R3 ;  /* 0x000000018c897824 */ /* 0x000fe400078e0203 */
[----:B------:R-:W2:Y:S01]  /*10750*/  LDSM.16.M88.4 R76, [R140+0x3800] ;  /* 0x003800008c4c783b */ /* 0x000ea20000000200 */
[----:B------:R-:W-:-:S03]  /*10760*/  IMAD.IADD R3, R2, 0x1, R158 ;  /* 0x0000000102037824 */ /* 0x000fc600078e029e */
[----:B------:R-:W3:Y:S01]  /*10770*/  LDSM.16.M88.4 R68, [R140+0x3c00] ;  /* 0x003c00008c44783b */ /* 0x000ee20000000200 */
[----:B------:R-:W-:Y:S01]  /*10780*/  I2F R57, R3 ;  /* 0x0000000300397306 */ /* 0x000fe20000201400 */
[C---:B------:R-:W-:Y:S02]  /*10790*/  IADD3 R58, R3.reuse, 0x1, RZ ;  /* 0x00000001033a7810 */ /* 0x040fe40007ffe0ff */
[----:B------:R-:W4:Y:S01]  /*107a0*/  LDSM.16.M88.4 R60, [R140+0x4000] ;  /* 0x004000008c3c783b */ /* 0x000f220000000200 */
[C---:B------:R-:W-:Y:S02]  /*107b0*/  IADD3 R126, R3.reuse, 0x19, RZ ;  /* 0x00000019037e7810 */ /* 0x040fe40007ffe0ff */
[C---:B------:R-:W-:Y:S01]  /*107c0*/  IADD3 R132, R3.reuse, 0x29, RZ ;  /* 0x0000002903847810 */ /* 0x040fe20007ffe0ff */
[----:B------:R-:W2:Y:S01]  /*107d0*/  LDSM.16.M88.4 R44, [R140+0x4400] ;  /* 0x004400008c2c783b */ /* 0x000ea20000000200 */
[----:B------:R-:W-:Y:S01]  /*107e0*/  I2F R127, R126 ;  /* 0x0000007e007f7306 */ /* 0x000fe20000201400 */
[----:B------:R-:W-:-:S02]  /*107f0*/  IADD3 R162, R3, 0x41, RZ ;  /* 0x0000004103a27810 */ /* 0x000fc40007ffe0ff */
[----:B------:R-:W2:Y:S01]  /*10800*/  LDSM.16.M88.4 R36, [R140+0x4800] ;  /* 0x004800008c24783b */ /* 0x000ea20000000200 */
[----:B------:R-:W-:-:S03]  /*10810*/  IADD3 R170, R3, 0x48, RZ ;  /* 0x0000004803aa7810 */ /* 0x000fc60007ffe0ff */
[----:B------:R-:W2:Y:S01]  /*10820*/  LDSM.16.M88.4 R92, [R140+0x4c00] ;  /* 0x004c00008c5c783b */ /* 0x000ea20000000200 */
[----:B------:R-:W-:Y:S03]  /*10830*/  I2F R136, R162 ;  /* 0x000000a200887306 */ /* 0x000fe60000201400 */
[----:B--2---:R-:W-:Y:S04]  /*10840*/  LDSM.16.M88.4 R24, [R137+0x3000] ;  /* 0x003000008918783b */ /* 0x004fe80000000200 */
[----:B------:R-:W2:Y:S01]  /*10850*/  LDSM.16.M88.4 R20, [R139] ;  /* 0x000000008b14783b */ /* 0x000ea20000000200 */
[C---:B-1----:R-:W-:Y:S03]  /*10860*/  HMMA.16816.F32 R12, R28.reuse, R8, RZ ;  /* 0x000000081c0c723c */ /* 0x042fe600000018ff */
[----:B------:R-:W1:Y:S04]  /*10870*/  LDSM.16.M88.4 R16, [R137+0x3400] ;  /* 0x003400008910783b */ /* 0x000e680000000200 */
[----:B---3--:R-:W3:Y:S01]  /*10880*/  LDSM.16.M88.4 R108, [R137+0x3800] ;  /* 0x00380000896c783b */ /* 0x008ee20000000200 */
[C---:B------:R-:W-:Y:S03]  /*10890*/  HMMA.16816.F32 R8, R28.reuse, R10, RZ ;  /* 0x0000000a1c08723c */ /* 0x040fe600000018ff */
[----:B------:R-:W1:Y:S04]  /*108a0*/  LDSM.16.M88.4 R104, [R137+0x3c00] ;  /* 0x003c00008968783b */ /* 0x000e680000000200 */
[----:B------:R-:W1:Y:S01]  /*108b0*/  LDSM.16.M88.4 R100, [R137+0x4000] ;  /* 0x004000008964783b */ /* 0x000e620000000200 */
[C---:B-----5:R-:W-:Y:S03]  /*108c0*/  HMMA.16816.F32 R88, R28.reuse, R84, RZ ;  /* 0x000000541c58723c */ /* 0x060fe600000018ff */
[----:B------:R-:W5:Y:S04]  /*108d0*/  LDSM.16.M88.4 R96, [R137+0x4400] ;  /* 0x004400008960783b */ /* 0x000f680000000200 */
[----:B------:R-:W-:Y:S01]  /*108e0*/  LDSM.16.M88.4 R128, [R141+0x1000] ;  /* 0x001000008d80783b */ /* 0x000fe20000000200 */
[C---:B------:R-:W-:Y:S03]  /*108f0*/  HMMA.16816.F32 R84, R28.reuse, R86, RZ ;  /* 0x000000561c54723c */ /* 0x040fe600000018ff */
[----:B------:R-:W-:Y:S04]  /*10900*/  LDSM.16.M88.4 R120, [R140+0x5400] ;  /* 0x005400008c78783b */ /* 0x000fe80000000200 */
[----:B------:R-:W-:Y:S01]  /*10910*/  LDSM.16.M88.4 R112, [R140+0x5800] ;  /* 0x005800008c70783b */ /* 0x000fe20000000200 */
[C---:B------:R-:W-:Y:S08]  /*10920*/  HMMA.16816.F32 R80, R28.reuse, R76, RZ ;  /* 0x0000004c1c50723c */ /* 0x040ff000000018ff */
        /* <DEDUP_REMOVED lines=33> */
[C---:B--2---:R-:W-:Y:S08]  /*10b40*/  HMMA.16816.F32 R32, R20.reuse, R24, R32 ;  /* 0x000000181420723c */ /* 0x044ff00000001820 */
[----:B------:R-:W-:Y:S01]  /*10b50*/  HMMA.16816.F32 R28, R20, R26, R28 ;  /* 0x0000001a141c723c */ /* 0x000fe2000000181c */
[----:B------:R-:W-:Y:S04]  /*10b60*/  LDSM.16.M88.4 R20, [R137+0x5000] ;  /* 0x005000008914783b */ /* 0x000fe80000000200 */
[----:B------:R-:W2:Y:S03]  /*10b70*/  LDSM.16.M88.4 R24, [R139+0x1000] ;  /* 0x001000008b18783b */ /* 0x000ea60000000200 */
[C---:B-1----:R-:W-:Y:S08]  /*10b80*/  HMMA.16816.F32 R12, R128.reuse, R16, R12 ;  /* 0x00000010800c723c */ /* 0x042ff0000000180c */
[C---:B------:R-:W-:Y:S01]  /*10b90*/  HMMA.16816.F32 R8, R128.reuse, R18, R8 ;  /* 0x000000128008723c */ /* 0x040fe20000001808 */
[----:B------:R-:W-:Y:S07]  /*10ba0*/  LDSM.16.M88.4 R16, [R137+0x5400] ;  /* 0x005400008910783b */ /* 0x000fee0000000200 */
[C---:B------:R-:W-:Y:S08]  /*10bb0*/  HMMA.16816.F32 R88, R128.reuse, R120, R88 ;  /* 0x000000788058723c */ /* 0x040ff00000001858 */
[C---:B------:R-:W-:Y:S01]  /*10bc0*/  HMMA.16816.F32 R84, R128.reuse, R122, R84 ;  /* 0x0000007a8054723c */ /* 0x040fe20000001854 */
[----:B------:R-:W1:Y:S07]  /*10bd0*/  LDSM.16.M88.4 R120, [R137+0x6400] ;  /* 0x006400008978783b */ /* 0x000e6e0000000200 */
[C---:B---3--:R-:W-:Y:S08]  /*10be0*/  HMMA.16816.F32 R48, R128.reuse, R100, R48 ;  /* 0x000000648030723c */ /* 0x048ff00000001830 */
[C---:B----4-:R-:W-:Y:S08]  /*10bf0*/  HMMA.16816.F32 R32, R128.reuse, R92, R32 ;  /* 0x0000005c8020723c */ /* 0x050ff00000001820 */
[----:B------:R-:W-:Y:S01]  /*10c00*/  HMMA.16816.F32 R28, R128, R94, R28 ;  /* 0x0000005e801c723c */ /* 0x000fe2000000181c */
[----:B------:R-:W-:Y:S07]  /*10c10*/  LDSM.16.M88.4 R92, [R140+0x7000] ;  /* 0x007000008c5c783b */ /* 0x000fee0000000200 */
[C---:B--2---:R-:W-:Y:S08]  /*10c20*/  HMMA.16816.F32 R12, R24.reuse, R20, R12 ;  /* 0x00000014180c723c */ /* 0x044ff0000000180c */
[----:B------:R-:W-:Y:S01]  /*10c30*/  HMMA.16816.F32 R8, R24, R22, R8 ;  /* 0x000000161808723c */ /* 0x000fe20000001808 */
[----:B------:R-:W2:Y:S07]  /*10c40*/  LDSM.16.M88.4 R20, [R141+0x2000] ;  /* 0x002000008d14783b */ /* 0x000eae0000000200 */
[C---:B------:R-:W-:Y:S08]  /*10c50*/  HMMA.16816.F32 R44, R128.reuse, R102, R44 ;  /* 0x00000066802c723c */ /* 0x040ff0000000182c */
[C---:B------:R-:W-:Y:S08]  /*10c60*/  HMMA.16816.F32 R40, R128.reuse, R96, R40 ;  /* 0x000000608028723c */ /* 0x040ff00000001828 */
[----:B------:R-:W-:Y:S01]  /*10c70*/  HMMA.16816.F32 R36, R128, R98, R36 ;  /* 0x000000628024723c */ /* 0x000fe20000001824 */
[----:B------:R-:W-:Y:S07]  /*10c80*/  LDSM.16.M88.4 R96, [R137+0x7000] ;  /* 0x007000008960783b */ /* 0x000fee0000000200 */
[----:B-1----:R-:W-:Y:S01]  /*10c90*/  HMMA.16816.F32 R100, R24, R120, R48 ;  /* 0x000000781864723c */ /* 0x002fe20000001830 */
[----:B------:R-:W1:Y:S06]  /*10ca0*/  LDSM.16.M88.4 R48, [R139+0x2000] ;  /* 0x002000008b30783b */ /* 0x000e6c0000000200 */
[----:B------:R-:W-:Y:S01]  /*10cb0*/  IADD3 R120, R3, 0x18, RZ ;  /* 0x0000001803787810 */ /* 0x000fe20007ffe0ff */
[C---:B------:R-:W-:Y:S08]  /*10cc0*/  HMMA.16816.F32 R64, R128.reuse, R104, R64 ;  /* 0x000000688040723c */ /* 0x040ff00000001840 */
[C---:B------:R-:W-:Y:S01]  /*10cd0*/  HMMA.16816.F32 R60, R128.reuse, R106, R60 ;  /* 0x0000006a803c723c */ /* 0x040fe2000000183c */
[----:B------:R-:W3:Y:S07]  /*10ce0*/  LDSM.16.M88.4 R104, [R137+0x6000] ;  /* 0x006000008968783b */ /* 0x000eee0000000200 */
[C---:B------:R-:W-:Y:S08]  /*10cf0*/  HMMA.16816.F32 R80, R128.reuse, R112, R80 ;  /* 0x000000708050723c */ /* 0x040ff00000001850 */
[----:B------:R-:W-:Y:S01]  /*10d00*/  HMMA.16816.F32 R76, R128, R114, R76 ;  /* 0x00000072804c723c */ /* 0x000fe2000000184c */
[----:B------:R-:W4:Y:S07]  /*10d10*/  LDSM.16.M88.4 R112, [R137+0x5800] ;  /* 0x005800008970783b */ /* 0x000f2e0000000200 */
[C---:B--2---:R-:W-:Y:S08]  /*10d20*/  HMMA.16816.F32 R12, R20.reuse, R92, R12 ;  /* 0x0000005c140c723c */ /* 0x044ff0000000180c */
[----:B------:R-:W-:Y:S01]  /*10d30*/  HMMA.16816.F32 R8, R20, R94, R8 ;  /* 0x0000005e1408723c */ /* 0x000fe20000001808 */
[----:B------:R-:W-:Y:S07]  /*10d40*/  LDSM.16.M88.4 R92, [R137+0x6c00] ;  /* 0x006c0000895c783b */ /* 0x000fee0000000200 */
[C---:B------:R-:W-:Y:S08]  /*10d50*/  HMMA.16816.F32 R88, R24.reuse, R16, R88 ;  /* 0x000000101858723c */ /* 0x040ff00000001858 */
[----:B------:R-:W-:Y:S01]  /*10d60*/  HMMA.16816.F32 R84, R24, R18, R84 ;  /* 0x000000121854723c */ /* 0x000fe20000001854 */
[----:B------:R-:W2:Y:S07]  /*10d70*/  LDSM.16.M88.4 R16, [R137+0x6800] ;  /* 0x006800008910783b */ /* 0x000eae0000000200 */
[C---:B-1----:R-:W-:Y:S08]  /*10d80*/  HMMA.16816.F32 R12, R48.reuse, R96, R12 ;  /* 0x00000060300c723c */ /* 0x042ff0000000180c */
[----:B------:R-:W-:Y:S01]  /*10d90*/  HMMA.16816.F32 R8, R48, R98, R8 ;  /* 0x000000623008723c */ /* 0x000fe20000001808 */
[----:B------:R-:W1:Y:S07]  /*10da0*/  LDSM.16.M88.4 R96, [R140+0x7800] ;  /* 0x007800008c60783b */ /* 0x000e6e0000000200 */
[C---:B---3--:R-:W-:Y:S08]  /*10db0*/  HMMA.16816.F32 R64, R24.reuse, R104, R64 ;  /* 0x000000681840723c */ /* 0x048ff00000001840 */
[----:B------:R-:W-:Y:S01]  /*10dc0*/  HMMA.16816.F32 R60, R24, R106, R60 ;  /* 0x0000006a183c723c */ /* 0x000fe2000000183c */
[----:B------:R-:W3:Y:S01]  /*10dd0*/  LDSM.16.M88.4 R104, [R140+0x7400] ;  /* 0x007400008c68783b */ /* 0x000ee20000000200 */
[----:B------:R-:W-:-:S02]  /*10de0*/  FMUL.FTZ R15, R15, c[0x0][0x2ec] ;  /* 0x0000bb000f0f7a20 */ /* 0x000fc40000410000 */
[----:B------:R-:W-:Y:S02]  /*10df0*/  FMUL.FTZ R134, R13, c[0x0][0x2ec] ;  /* 0x0000bb000d867a20 */ /* 0x000fe40000410000 */
[----:B------:R-:W-:Y:S01]  /*10e00*/  I2F R13, R132 ;  /* 0x00000084000d7306 */ /* 0x000fe20000201400 */
[----:B------:R-:W-:Y:S01]  /*10e10*/  FMUL.FTZ R12, R12, c[0x0][0x2ec] ;  /* 0x0000bb000c0c7a20 */ /* 0x000fe20000410000 */
[----:B----4-:R-:W-:Y:S01]  /*10e20*/  HMMA.16816.F32 R80, R24, R112, R80 ;  /* 0x000000701850723c */ /* 0x010fe20000001850 */
[----:B------:R-:W-:Y:S02]  /*10e30*/  FMUL.FTZ R8, R8, c[0x0][0x2ec] ;  /* 0x0000bb0008087a20 */ /* 0x000fe40000410000 */
[----:B------:R-:W-:-:S03]  /*10e40*/  FMUL.FTZ R9, R9, c[0x0][0x2ec] ;  /* 0x0000bb0009097a20 */ /* 0x000fc60000410000 */
[----:B------:R-:W-:Y:S01]  /*10e50*/  MUFU.TANH R135, R8 ;  /* 0x0000000800877308 */ /* 0x000fe20000002400 */
[C---:B------:R-:W-:Y:S01]  /*10e60*/  IADD3 R112, R3.reuse, 0x10, RZ ;  /* 0x0000001003707810 */ /* 0x040fe20007ffe0ff */
[C---:B------:R-:W-:Y:S06]  /*10e70*/  HMMA.16816.F32 R72, R128.reuse, R108, R72 ;  /* 0x0000006c8048723c */ /* 0x040fec0000001848 */
[----:B------:R-:W-:Y:S02]  /*10e80*/  MUFU.TANH R15, R15 ;  /* 0x0000000f000f7308 */ /* 0x000fe40000002400 */
[----:B------:R-:W-:Y:S01]  /*10e90*/  HMMA.16816.F32 R68, R128, R110, R68 ;  /* 0x0000006e8044723c */ /* 0x000fe20000001844 */
[----:B------:R-:W4:Y:S05]  /*10ea0*/  LDSM.16.M88.4 R108, [R137+0x5c00] ;  /* 0x005c0000896c783b */ /* 0x000f2a0000000200 */
[----:B------:R-:W-:Y:S01]  /*10eb0*/  MUFU.TANH R134, R134 ;  /* 0x0000008600867308 */ /* 0x000fe20000002400 */
[C---:B------:R-:W-:Y:S01]  /*10ec0*/  IADD3 R130, R3.reuse, 0x28, RZ ;  /* 0x0000002803827810 */ /* 0x040fe20007ffe0ff */
[----:B--2---:R-:W-:Y:S01]  /*10ed0*/  HMMA.16816.F32 R40, R24, R16, R40 ;  /* 0x000000101828723c */ /* 0x004fe20000001828 */
[----:B------:R-:W-:-:S05]  /*10ee0*/  IADD3 R128, R3, 0x21, RZ ;  /* 0x0000002103807810 */ /* 0x000fca0007ffe0ff */
[----:B------:R-:W-:Y:S02]  /*10ef0*/  I2F R133, R130 ;  /* 0x0000008200857306 */ /* 0x000fe40000201400 */
[C---:B------:R-:W-:Y:S01]  /*10f00*/  HMMA.16816.F32 R36, R24.reuse, R18, R36 ;  /* 0x000000121824723c */ /* 0x040fe20000001824 */
[----:B------:R-:W2:Y:S05]  /*10f10*/  LDSM.16.M88.4 R16, [R137+0x7400] ;  /* 0x007400008910783b */ /* 0x000eaa0000000200 */
[----:B------:R-:W-:Y:S02]  /*10f20*/  I2F R131, R128 ;  /* 0x0000008000837306 */ /* 0x000fe40000201400 */
[----:B------:R-:W-:Y:S06]  /*10f30*/  HMMA.16816.F32 R32, R24, R92, R32 ;  /* 0x0000005c1820723c */ /* 0x000fec0000001820 */
[----:B------:R5:W-:Y:S01]  /*10f40*/  MUFU.TANH R92, R9 ;  /* 0x00000009005c7308 */ /* 0x000be20000002400 */
[----:B------:R-:W-:Y:S01]  /*10f50*/  FMUL.FTZ R93, R10, c[0x0][0x2ec] ;  /* 0x0000bb000a5d7a20 */ /* 0x000fe20000410000 */
[C---:B-1----:R-:W-:Y:S06]  /*10f60*/  HMMA.16816.F32 R80, R20.reuse, R96, R80 ;  /* 0x000000601450723c */ /* 0x042fec0000001850 */
[----:B------:R-:W-:Y:S01]  /*10f70*/  MUFU.TANH R93, R93 ;  /* 0x0000005d005d7308 */ /* 0x000fe20000002400 */
[----:B------:R-:W-:Y:S01]  /*10f80*/  FMUL.FTZ R96, R11, c[0x0][0x2ec] ;  /* 0x0000bb000b607a20 */ /* 0x000fe20000410000 */
[C---:B---3--:R-:W-:Y:S01]  /*10f90*/  HMMA.16816.F32 R88, R20.reuse, R104, R88 ;  /* 0x000000681458723c */ /* 0x048fe20000001858 */
[C---:B------:R-:W-:Y:S01]  /*10fa0*/  IADD3 R97, R3.reuse, 0x31, RZ ;  /* 0x0000003103617810 */ /* 0x040fe20007ffe0ff */
[----:B-----5:R-:W1:Y:S04]  /*10fb0*/  LDSM.16.M88.4 R8, [R140+0x7c00] ;  /* 0x007c00008c08783b */ /* 0x020e680000000200 */
[----:B------:R-:W-:Y:S02]  /*10fc0*/  MUFU.TANH R96, R96 ;  /* 0x0000006000607308 */ /* 0x000fe40000002400 */
[----:B------:R-:W-:Y:S01]  /*10fd0*/  HMMA.16816.F32 R84, R20, R106, R84 ;  /* 0x0000006a1454723c */ /* 0x000fe20000001854 */
[----:B------:R-:W-:Y:S05]  /*10fe0*/  LDSM.16.M88.4 R104, [R137+0x7800] ;  /* 0x007800008968783b */ /* 0x000fea0000000200 */
[----:B------:R-:W3:Y:S02]  /*10ff0*/  MUFU.TANH R12, R12 ;  /* 0x0000000c000c7308 */ /* 0x000ee40000002400 */
[C---:B----4-:R-:W-:Y:S07]  /*11000*/  HMMA.16816.F32 R72, R24.reuse, R108, R72 ;  /* 0x0000006c1848723c */ /* 0x050fee0000001848 */
[C---:B------:R-:W-:Y:S01]  /*11010*/  IADD3 R108, R3.reuse, 0x8, RZ ;  /* 0x00000008036c7810 */ /* 0x040fe20007ffe0ff */
[----:B------:R-:W-:Y:S01]  /*11020*/  HMMA.16816.F32 R68, R24, R110, R68 ;  /* 0x0000006e1844723c */ /* 0x000fe20000001844 */
[----:B------:R-:W4:Y:S06]  /*11030*/  I2F R109, R58 ;  /* 0x0000003a006d7306 */ /* 0x000f2c0000201400 */
[----:B------:R-:W-:Y:S01]  /*11040*/  IADD3 R110, R3, 0x9, RZ ;  /* 0x00000009036e7810 */ /* 0x000fe20007ffe0ff */
[----:B--2---:R-:W-:Y:S01]  /*11050*/  HMMA.16816.F32 R88, R48, R16, R88 ;  /* 0x000000103058723c */ /* 0x004fe20000001858 */
[----:B------:R-:W2:Y:S01]  /*11060*/  I2F R111, R108 ;  /* 0x0000006c006f7306 */ /* 0x000ea20000201400 */
[----:B---3--:R-:W-:-:S06]  /*11070*/  FFMA.FTZ R12, R0, R57, R12 ;  /* 0x00000039000c7223 */ /* 0x008fcc000001000c */
[----:B------:R-:W-:Y:S01]  /*11080*/  HMMA.16816.F32 R84, R48, R18, R84 ;  /* 0x000000123054723c */ /* 0x000fe20000001854 */
[----:B------:R-:W3:Y:S01]  /*11090*/  LDSM.16.M88.4 R16, [R140+0x8000] ;  /* 0x008000008c10783b */ /* 0x000ee20000000200 */
[----:B------:R-:W5:Y:S01]  /*110a0*/  I2F R113, R110 ;  /* 0x0000006e00717306 */ /* 0x000f620000201400 */
[----:B----4-:R-:W-:-:S05]  /*110b0*/  FFMA.FTZ R15, R0, R109, R15 ;  /* 0x0000006d000f7223 */ /* 0x010fca000001000f */
[----:B-1----:R-:W-:Y:S01]  /*110c0*/  HMMA.16816.F32 R72, R20, R8, R72 ;  /* 0x000000081448723c */ /* 0x002fe20000001848 */
[----:B--2---:R-:W-:-:S07]  /*110d0*/  FFMA.FTZ R93, R0, R111, R93 ;  /* 0x0000006f005d7223 */ /* 0x004fce000001005d */
[----:B------:R-:W-:Y:S01]  /*110e0*/  HMMA.16816.F32 R68, R20, R10, R68 ;  /* 0x0000000a1444723c */ /* 0x000fe20000001844 */
[----:B------:R-:W1:Y:S01]  /*110f0*/  LDSM.16.M88.4 R8, [R140+0x8400] ;  /* 0x008400008c08783b */ /* 0x000e620000000200 */
[----:B------:R-:W-:Y:S02]  /*11100*/  FMUL.FTZ R88, R88, c[0x0][0x2ec] ;  /* 0x0000bb0058587a20 */ /* 0x000fe40000410000 */
[----:B------:R-:W-:Y:S02]  /*11110*/  FMUL.FTZ R89, R89, c[0x0][0x2ec] ;  /* 0x0000bb0059597a20 */ /* 0x000fe40000410000 */
[----:B-----5:R-:W-:Y:S02]  /*11120*/  FFMA.FTZ R6, R0, R113, R92 ;  /* 0x0000007100067223 */ /* 0x020fe4000001005c */
[----:B------:R-:W-:Y:S01]  /*11130*/  HMMA.16816.F32 R44, R24, R122, R44 ;  /* 0x0000007a182c723c */ /* 0x000fe2000000182c */
[----:B------:R-:W-:Y:S01]  /*11140*/  FMUL.FTZ R84, R84, c[0x0][0x2ec] ;  /* 0x0000bb0054547a20 */ /* 0x000fe20000410000 */
[----:B------:R-:W-:Y:S01]  /*11150*/  MUFU.TANH R88, R88 ;  /* 0x0000005800587308 */ /* 0x000fe20000002400 */
[----:B------:R-:W-:-:S02]  /*11160*/  FMUL.FTZ R87, R87, c[0x0][0x2ec] ;  /* 0x0000bb0057577a20 */ /* 0x000fc40000410000 */
[----:B------:R-:W-:Y:S02]  /*11170*/  FMUL.FTZ R91, R91, c[0x0][0x2ec] ;  /* 0x0000bb005b5b7a20 */ /* 0x000fe40000410000 */
[----:B------:R-:W-:Y:S01]  /*11180*/  FMUL.FTZ R90, R90, c[0x0][0x2ec] ;  /* 0x0000bb005a5a7a20 */ /* 0x000fe20000410000 */
[C---:B------:R-:W-:Y:S01]  /*11190*/  HMMA.16816.F32 R76, R24.reuse, R114, R76 ;  /* 0x00000072184c723c */ /* 0x040fe2000000184c */
[C---:B------:R-:W-:Y:S01]  /*111a0*/  IADD3 R122, R3.reuse, 0x20, RZ ;  /* 0x00000020037a7810 */ /* 0x040fe20007ffe0ff */
[----:B------:R-:W-:Y:S05]  /*111b0*/  I2F R115, R112 ;  /* 0x0000007000737306 */ /* 0x000fea0000201400 */
[----:B------:R-:W-:Y:S01]  /*111c0*/  IADD3 R114, R3, 0x11, RZ ;  /* 0x0000001103727810 */ /* 0x000fe20007ffe0ff */
[----:B------:R-:W-:Y:S01]  /*111d0*/  HMMA.16816.F32 R28, R24, R94, R28 ;  /* 0x0000005e181c723c */ /* 0x000fe2000000181c */
[----:B------:R-:W2:Y:S01]  /*111e0*/  LDSM.16.M88.4 R24, [R137+0x7c00] ;  /* 0x007c00008918783b */ /* 0x000ea20000000200 */
[----:B------:R-:W-:Y:S05]  /*111f0*/  MUFU.TANH R89, R89 ;  /* 0x0000005900597308 */ /* 0x000fea0000002400 */
[----:B------:R-:W-:Y:S01]  /*11200*/  FMUL.FTZ R94, R85, c[0x0][0x2ec] ;  /* 0x0000bb00555e7a20 */ /* 0x000fe20000410000 */
[----:B---3--:R-:W-:Y:S01]  /*11210*/  HMMA.16816.F32 R64, R20, R16, R64 ;  /* 0x000000101440723c */ /* 0x008fe20000001840 */
[----:B------:R-:W-:Y:S01]  /*11220*/  FMUL.FTZ R95, R86, c[0x0][0x2ec] ;  /* 0x0000bb00565f7a20 */ /* 0x000fe20000410000 */
[----:B------:R-:W-:Y:S01]  /*11230*/  I2F R121, R114 ;  /* 0x0000007200797306 */ /* 0x000fe20000201400 */
[----:B------:R-:W-:-:S05]  /*11240*/  IADD3 R86, R3, 0x30, RZ ;  /* 0x0000003003567810 */ /* 0x000fca0007ffe0ff */
[C---:B------:R-:W-:Y:S01]  /*11250*/  HMMA.16816.F32 R60, R20.reuse, R18, R60 ;  /* 0x00000012143c723c */ /* 0x040fe2000000183c */
[----:B------:R-:W3:Y:S01]  /*11260*/  LDSM.16.M88.4 R16, [R137+0x8000] ;  /* 0x008000008910783b */ /* 0x000ee20000000200 */
[----:B------:R-:W-:Y:S06]  /*11270*/  I2F R123, R120 ;  /* 0x00000078007b7306 */ /* 0x000fec0000201400 */
[C---:B-1----:R-:W-:Y:S02]  /*11280*/  HMMA.16816.F32 R100, R20.reuse, R8, R100 ;  /* 0x000000081464723c */ /* 0x042fe40000001864 */
[----:B------:R-:W-:Y:S06]  /*11290*/  MUFU.TANH R84, R84 ;  /* 0x0000005400547308 */ /* 0x000fec0000002400 */
[C---:B------:R-:W-:Y:S01]  /*112a0*/  HMMA.16816.F32 R44, R20.reuse, R10, R44 ;  /* 0x0000000a142c723c */ /* 0x040fe2000000182c */
[----:B------:R-:W1:Y:S01]  /*112b0*/  LDSM.16.M88.4 R8, [R140+0x8800] ;  /* 0x008800008c08783b */ /* 0x000e620000000200 */
[----:B------:R-:W-:Y:S06]  /*112c0*/  MUFU.TANH R87, R87 ;  /* 0x0000005700577308 */ /* 0x000fec0000002400 */
[----:B------:R-:W-:Y:S02]  /*112d0*/  HMMA.16816.F32 R76, R20, R98, R76 ;  /* 0x00000062144c723c */ /* 0x000fe4000000184c */
[----:B------:R-:W-:Y:S06]  /*112e0*/  MUFU.TANH R91, R91 ;  /* 0x0000005b005b7308 */ /* 0x000fec0000002400 */
[C---:B--2---:R-:W-:Y:S02]  /*112f0*/  HMMA.16816.F32 R68, R48.reuse, R26, R68 ;  /* 0x0000001a3044723c */ /* 0x044fe40000001844 */
[----:B------:R-:W2:Y:S06]  /*11300*/  MUFU.TANH R90, R90 ;  /* 0x0000005a005a7308 */ /* 0x000eac0000002400 */
[C---:B------:R-:W-:Y:S02]  /*11310*/  HMMA.16816.F32 R72, R48.reuse, R24, R72 ;  /* 0x000000183048723c */ /* 0x040fe40000001848 */
[----:B------:R-:W-:Y:S06]  /*11320*/  MUFU.TANH R94, R94 ;  /* 0x0000005e005e7308 */ /* 0x000fec0000002400 */
[C---:B---3--:R-:W-:Y:S02]  /*11330*/  HMMA.16816.F32 R64, R48.reuse, R16, R64 ;  /* 0x000000103040723c */ /* 0x048fe40000001840 */
[----:B------:R-:W-:Y:S06]  /*11340*/  MUFU.TANH R95, R95 ;  /* 0x0000005f005f7308 */ /* 0x000fec0000002400 */
[----:B------:R-:W-:Y:S01]  /*11350*/  HMMA.16816.F32 R60, R48, R18, R60 ;  /* 0x00000012303c723c */ /* 0x000fe2000000183c */
[----:B------:R-:W3:Y:S01]  /*11360*/  LDSM.16.M88.4 R16, [R137+0x8400] ;  /* 0x008400008910783b */ /* 0x000ee20000000200 */
[----:B------:R-:W-:Y:S01]  /*11370*/  FMUL.FTZ R70, R70, c[0x0][0x2ec] ;  /* 0x0000bb0046467a20 */ /* 0x000fe20000410000 */
[----:B------:R-:W-:Y:S01]  /*11380*/  I2F R129, R122 ;  /* 0x0000007a00817306 */ /* 0x000fe20000201400 */
[----:B------:R-:W-:-:S02]  /*11390*/  FMUL.FTZ R68, R68, c[0x0][0x2ec] ;  /* 0x0000bb0044447a20 */ /* 0x000fc40000410000 */
[----:B------:R-:W-:Y:S02]  /*113a0*/  FMUL.FTZ R69, R69, c[0x0][0x2ec] ;  /* 0x0000bb0045457a20 */ /* 0x000fe40000410000 */
[C---:B-1----:R-:W-:Y:S01]  /*113b0*/  HMMA.16816.F32 R40, R20.reuse, R8, R40 ;  /* 0x000000081428723c */ /* 0x042fe20000001828 */
[----:B------:R-:W-:Y:S02]  /*113c0*/  FMUL.FTZ R72, R72, c[0x0][0x2ec] ;  /* 0x0000bb0048487a20 */ /* 0x000fe40000410000 */
[----:B------:R-:W-:Y:S01]  /*113d0*/  FMUL.FTZ R26, R73, c[0x0][0x2ec] ;  /* 0x0000bb00491a7a20 */ /* 0x000fe20000410000 */
[----:B------:R-:W-:Y:S01]  /*113e0*/  I2F R85, R86 ;  /* 0x0000005600557306 */ /* 0x000fe20000201400 */
[----:B------:R-:W-:Y:S02]  /*113f0*/  FMUL.FTZ R73, R75, c[0x0][0x2ec] ;  /* 0x0000bb004b497a20 */ /* 0x000fe40000410000 */
[----:B------:R-:W-:Y:S01]  /*11400*/  FMUL.FTZ R27, R74, c[0x0][0x2ec] ;  /* 0x0000bb004a1b7a20 */ /* 0x000fe20000410000 */
[----:B------:R-:W-:Y:S01]  /*11410*/  HMMA.16816.F32 R36, R20, R10, R36 ;  /* 0x0000000a1424723c */ /* 0x000fe20000001824 */
[----:B------:R-:W1:Y:S01]  /*11420*/  LDSM.16.M88.4 R8, [R140+0x8c00] ;  /* 0x008c00008c08783b */ /* 0x000e620000000200 */
[----:B------:R-:W-:-:S02]  /*11430*/  FMUL.FTZ R65, R65, c[0x0][0x2ec] ;  /* 0x0000bb0041417a20 */ /* 0x000fc40000410000 */
[----:B------:R-:W-:Y:S01]  /*11440*/  FMUL.FTZ R75, R71, c[0x0][0x2ec] ;  /* 0x0000bb00474b7a20 */ /* 0x000fe20000410000 */
[----:B------:R-:W-:Y:S01]  /*11450*/  MUFU.TANH R73, R73 ;  /* 0x0000004900497308 */ /* 0x000fe20000002400 */
[----:B--2---:R-:W-:Y:S01]  /*11460*/  FFMA.FTZ R74, R0, R115, R90 ;  /* 0x00000073004a7223 */ /* 0x004fe2000001005a */
[----:B------:R-:W-:Y:S01]  /*11470*/  IADD3 R90, R3, 0x59, RZ ;  /* 0x00000059035a7810 */ /* 0x000fe20007ffe0ff */
[----:B------:R-:W-:Y:S01]  /*11480*/  HMMA.16816.F32 R76, R48, R106, R76 ;  /* 0x0000006a304c723c */ /* 0x000fe2000000184c */
[----:B------:R-:W-:Y:S02]  /*11490*/  FMUL.FTZ R161, R67, c[0x0][0x2ec] ;  /* 0x0000bb0043a17a20 */ /* 0x000fe40000410000 */
[----:B------:R-:W-:Y:S02]  /*114a0*/  FMUL.FTZ R171, R61, c[0x0][0x2ec] ;  /* 0x0000bb003dab7a20 */ /* 0x000fe40000410000 */
[----:B------:R-:W-:Y:S01]  /*114b0*/  MUFU.TANH R106, R70 ;  /* 0x00000046006a7308 */ /* 0x000fe20000002400 */
[----:B------:R-:W-:-:S02]  /*114c0*/  FMUL.FTZ R62, R62, c[0x0][0x2ec] ;  /* 0x0000bb003e3e7a20 */ /* 0x000fc40000410000 */
[----:B------:R-:W-:Y:S01]  /*114d0*/  FFMA.FTZ R107, R0, R111, R135 ;  /* 0x0000006f006b7223 */ /* 0x000fe20000010087 */
[C---:B------:R-:W-:Y:S01]  /*114e0*/  HMMA.16816.F32 R80, R48.reuse, R104, R80 ;  /* 0x000000683050723c */ /* 0x040fe20000001850 */
[----:B------:R-:W-:Y:S02]  /*114f0*/  FMUL.FTZ R64, R64, c[0x0][0x2ec] ;  /* 0x0000bb0040407a20 */ /* 0x000fe40000410000 */
[----:B------:R-:W-:Y:S01]  /*11500*/  FMUL.FTZ R66, R66, c[0x0][0x2ec] ;  /* 0x0000bb0042427a20 */ /* 0x000fe20000410000 */
[----:B------:R2:W-:Y:S01]  /*11510*/  MUFU.TANH R104, R68 ;  /* 0x0000004400687308 */ /* 0x0005e20000002400 */
[----:B------:R-:W-:Y:S02]  /*11520*/  FMUL.FTZ R63, R63, c[0x0][0x2ec] ;  /* 0x0000bb003f3f7a20 */ /* 0x000fe40000410000 */
[----:B------:R-:W-:Y:S01]  /*11530*/  FMUL.FTZ R60, R60, c[0x0][0x2ec] ;  /* 0x0000bb003c3c7a20 */ /* 0x000fe20000410000 */
[C---:B---3--:R-:W-:Y:S04]  /*11540*/  HMMA.16816.F32 R100, R48.reuse, R16, R100 ;  /* 0x000000103064723c */ /* 0x048fe80000001864 */
[----:B------:R3:W-:Y:S03]  /*11550*/  MUFU.TANH R105, R65 ;  /* 0x0000004100697308 */ /* 0x0007e60000002400 */
[----:B------:R-:W-:Y:S01]  /*11560*/  FMUL.FTZ R24, R76, c[0x0][0x2ec] ;  /* 0x0000bb004c187a20 */ /* 0x000fe20000410000 */
[----:B------:R-:W-:Y:S01]  /*11570*/  HMMA.16816.F32 R44, R48, R18, R44 ;  /* 0x00000012302c723c */ /* 0x000fe2000000182c */
[----:B------:R-:W4:Y:S01]  /*11580*/  LDSM.16.M88.4 R16, [R137+0x8800] ;  /* 0x008800008910783b */ /* 0x000f220000000200 */
[----:B------:R-:W-:Y:S01]  /*11590*/  FMUL.FTZ R99, R79, c[0x0][0x2ec] ;  /* 0x0000bb004f637a20 */ /* 0x000fe20000410000 */
[----:B------:R-:W-:Y:S01]  /*115a0*/  IADD3 R76, R3, 0x38, RZ ;  /* 0x00000038034c7810 */ /* 0x000fe20007ffe0ff */
[----:B------:R-:W-:Y:S01]  /*115b0*/  FMUL.FTZ R77, R77, c[0x0][0x2ec] ;  /* 0x0000bb004d4d7a20 */ /* 0x000fe20000410000 */
[----:B------:R-:W5:Y:S01]  /*115c0*/  MUFU.TANH R24, R24 ;  /* 0x0000001800187308 */ /* 0x000f620000002400 */
[----:B--2---:R-:W-:-:S02]  /*115d0*/  FFMA.FTZ R68, R0, R113, R96 ;  /* 0x0000007100447223 */ /* 0x004fc40000010060 */
[C---:B-1----:R-:W-:Y:S01]  /*115e0*/  HMMA.16816.F32 R32, R20.reuse, R8, R32 ;  /* 0x000000081420723c */ /* 0x042fe20000001820 */
[----:B------:R-:W-:Y:S02]  /*115f0*/  FMUL.FTZ R83, R83, c[0x0][0x2ec] ;  /* 0x0000bb0053537a20 */ /* 0x000fe40000410000 */
[----:B------:R-:W-:Y:S01]  /*11600*/  FMUL.FTZ R98, R81, c[0x0][0x2ec] ;  /* 0x0000bb0051627a20 */ /* 0x000fe20000410000 */
[C---:B---3--:R-:W-:Y:S01]  /*11610*/  IADD3 R65, R3.reuse, 0x39, RZ ;  /* 0x0000003903417810 */ /* 0x048fe20007ffe0ff */
[----:B------:R-:W-:Y:S01]  /*11620*/  FMUL.FTZ R80, R80, c[0x0][0x2ec] ;  /* 0x0000bb0050507a20 */ /* 0x000fe20000410000 */
[----:B------:R-:W-:Y:S01]  /*11630*/  MUFU.TANH R99, R99 ;  /* 0x0000006300637308 */ /* 0x000fe20000002400 */
[----:B------:R-:W-:Y:S01]  /*11640*/  IMAD R9, R54, 0x10, R56 ;  /* 0x0000001036097824 */ /* 0x000fe200078e0238 */
[----:B------:R-:W-:Y:S01]  /*11650*/  IADD3 R56, R3, 0x40, RZ ;  /* 0x0000004003387810 */ /* 0x000fe20007ffe0ff */
[----:B------:R-:W-:Y:S01]  /*11660*/  FMUL.FTZ R82, R82, c[0x0][0x2ec] ;  /* 0x0000bb0052527a20 */ /* 0x000fe20000410000 */
[----:B------:R-:W-:Y:S01]  /*11670*/  HMMA.16816.F32 R28, R20, R10, R28 ;  /* 0x0000000a141c723c */ /* 0x000fe2000000181c */
[----:B------:R-:W-:Y:S01]  /*11680*/  FMUL.FTZ R101, R101, c[0x0][0x2ec] ;  /* 0x0000bb0065657a20 */ /* 0x000fe20000410000 */
[----:B------:R-:W-:Y:S01]  /*11690*/  IADD3 R118, R9, 0x1, R156 ;  /* 0x0000000109767810 */ /* 0x000fe20007ffe09c */
[----:B-----5:R-:W-:Y:S01]  /*116a0*/  FFMA.FTZ R175, R0, R133, R24 ;  /* 0x0000008500af7223 */ /* 0x020fe20000010018 */
[----:B------:R-:W1:Y:S01]  /*116b0*/  MUFU.TANH R83, R83 ;  /* 0x0000005300537308 */ /* 0x000e620000002400 */
[----:B------:R-:W-:Y:S01]  /*116c0*/  FMUL.FTZ R78, R78, c[0x0][0x2ec] ;  /* 0x0000bb004e4e7a20 */ /* 0x000fe20000410000 */
[----:B------:R-:W-:Y:S01]  /*116d0*/  IADD3 R118, R55, R118, -R147 ;  /* 0x0000007637767210 */ /* 0x000fe20007ffe893 */
[----:B------:R-:W-:-:S02]  /*116e0*/  FFMA.FTZ R9, R0, R127, R94 ;  /* 0x0000007f00097223 */ /* 0x000fc4000001005e */
[----:B------:R-:W-:Y:S01]  /*116f0*/  FMUL.FTZ R185, R100, c[0x0][0x2ec] ;  /* 0x0000bb0064b97a20 */ /* 0x000fe20000410000 */
[----:B------:R-:W-:Y:S01]  /*11700*/  IADD3 R118, R118, c[0x0][0x2e8], RZ ;  /* 0x0000ba0076767a10 */ /* 0x000fe20007ffe0ff */
[----:B------:R-:W-:Y:S01]  /*11710*/  FMUL.FTZ R94, R45, c[0x0][0x2ec] ;  /* 0x0000bb002d5e7a20 */ /* 0x000fe20000410000 */
[----:B------:R-:W2:Y:S01]  /*11720*/  MUFU.TANH R98, R98 ;  /* 0x0000006200627308 */ /* 0x000ea20000002400 */
[----:B------:R-:W-:Y:S01]  /*11730*/  FFMA.FTZ R105, R0, R136, R105 ;  /* 0x0000008800697223 */ /* 0x000fe20000010069 */
[C---:B------:R-:W-:Y:S01]  /*11740*/  IADD3 R8, R118.reuse, 0x8, RZ ;  /* 0x0000000876087810 */ /* 0x040fe20007ffe0ff */
[----:B------:R-:W-:Y:S01]  /*11750*/  FMUL.FTZ R47, R47, c[0x0][0x2ec] ;  /* 0x0000bb002f2f7a20 */ /* 0x000fe20000410000 */
[-C--:B------:R-:W-:Y:S02]  /*11760*/  IMNMX R118, R118, R55.reuse, PT ;  /* 0x0000003776767217 */ /* 0x080fe40003800200 */
[----:B------:R-:W-:Y:S01]  /*11770*/  IMNMX R119, R8, R55, PT ;  /* 0x0000003708777217 */ /* 0x000fe20003800200 */
[----:B------:R-:W-:Y:S01]  /*11780*/  FMUL.FTZ R8, R103, c[0x0][0x2ec] ;  /* 0x0000bb0067087a20 */ /* 0x000fe20000410000 */
[-C--:B------:R-:W-:Y:S01]  /*11790*/  ISETP.GE.AND P4, PT, R110, R118.reuse, PT ;  /* 0x000000766e00720c */ /* 0x080fe20003f86270 */
[----:B------:R-:W3:Y:S01]  /*117a0*/  MUFU.TANH R80, R80 ;  /* 0x0000005000507308 */ /* 0x000ee20000002400 */
[C---:B------:R-:W-:Y:S01]  /*117b0*/  ISETP.GE.AND P3, PT, R108.reuse, R119, PT ;  /* 0x000000776c00720c */ /* 0x040fe20003f66270 */
[----:B----4-:R-:W-:Y:S01]  /*117c0*/  HMMA.16816.F32 R40, R48, R16, R40 ;  /* 0x000000103028723c */ /* 0x010fe20000001828 */
[----:B------:R-:W-:Y:S01]  /*117d0*/  ISETP.GE.AND P2, PT, R108, R118, PT ;  /* 0x000000766c00720c */ /* 0x000fe20003f46270 */
[----:B-1----:R-:W-:Y:S01]  /*117e0*/  FFMA.FTZ R83, R0, R131, R83 ;  /* 0x0000008300537223 */ /* 0x002fe20000010053 */
[----:B------:R-:W-:-:S02]  /*117f0*/  FSEL R92, R93, -INF , !P3 ;  /* 0xff8000005d5c7808 */ /* 0x000fc40005800000 */
[----:B------:R-:W-:Y:S01]  /*11800*/  ISETP.GE.AND P0, PT, R58, R119, PT ;  /* 0x000000773a00720c */ /* 0x000fe20003f06270 */
[----:B------:R-:W1:Y:S01]  /*11810*/  MUFU.TANH R82, R82 ;  /* 0x0000005200527308 */ /* 0x000e620000002400 */
[----:B------:R-:W-:Y:S01]  /*11820*/  FSEL R93, R6, -INF , !P4 ;  /* 0xff800000065d7808 */ /* 0x000fe20006000000 */
[C---:B------:R-:W-:Y:S01]  /*11830*/  FFMA.FTZ R6, R0.reuse, R115, R88 ;  /* 0x0000007300067223 */ /* 0x040fe20000010058 */
[----:B------:R-:W-:Y:S01]  /*11840*/  FSEL R107, R107, -INF , !P2 ;  /* 0xff8000006b6b7808 */ /* 0x000fe20005000000 */
[----:B------:R-:W-:Y:S01]  /*11850*/  FFMA.FTZ R16, R0, R123, R84 ;  /* 0x0000007b00107223 */ /* 0x000fe20000010054 */
[-C--:B------:R-:W-:Y:S01]  /*11860*/  ISETP.GE.AND P2, PT, R112, R118.reuse, PT ;  /* 0x000000767000720c */ /* 0x080fe20003f46270 */
[----:B------:R-:W-:Y:S01]  /*11870*/  HMMA.16816.F32 R36, R48, R18, R36 ;  /* 0x000000123024723c */ /* 0x000fe20000001824 */
[----:B------:R-:W-:Y:S01]  /*11880*/  FSEL R70, R15, -INF , !P0 ;  /* 0xff8000000f467808 */ /* 0x000fe20004000000 */
[----:B------:R-:W-:Y:S01]  /*11890*/  FFMA.FTZ R15, R0, R121, R89 ;  /* 0x00000079000f7223 */ /* 0x000fe20000010059 */
[----:B------:R-:W-:Y:S01]  /*118a0*/  FSEL R89, R6, -INF , !P2 ;  /* 0xff80000006597808 */ /* 0x000fe20005000000 */
[----:B------:R-:W-:Y:S01]  /*118b0*/  FFMA.FTZ R6, R0, R127, R87 ;  /* 0x0000007f00067223 */ /* 0x000fe20000010057 */
[-C--:B------:R-:W-:Y:S01]  /*118c0*/  ISETP.GE.AND P2, PT, R120, R118.reuse, PT ;  /* 0x000000767800720c */ /* 0x080fe20003f46270 */
[----:B------:R4:W-:Y:S01]  /*118d0*/  MUFU.TANH R183, R101 ;  /* 0x0000006500b77308 */ /* 0x0009e20000002400 */
[----:B------:R-:W-:Y:S01]  /*118e0*/  ISETP.GE.AND P0, PT, R110, R119, PT ;  /* 0x000000776e00720c */ /* 0x000fe20003f06270 */
[----:B--2---:R-:W-:Y:S01]  /*118f0*/  FFMA.FTZ R98, R0, R131, R98 ;  /* 0x0000008300627223 */ /* 0x004fe20000010062 */
[----:B------:R-:W-:Y:S01]  /*11900*/  FSEL R87, R16, -INF , !P2 ;  /* 0xff80000010577808 */ /* 0x000fe20005000000 */
[----:B------:R-:W-:Y:S01]  /*11910*/  FMUL.FTZ R16, R46, c[0x0][0x2ec] ;  /* 0x0000bb002e107a20 */ /* 0x000fe20000410000 */
[-C--:B------:R-:W-:Y:S01]  /*11920*/  ISETP.GE.AND P1, PT, R58, R118.reuse, PT ;  /* 0x000000763a00720c */ /* 0x080fe20003f26270 */
[----:B---3--:R-:W-:Y:S01]  /*11930*/  FFMA.FTZ R80, R0, R129, R80 ;  /* 0x0000008100507223 */ /* 0x008fe20000010050 */
[----:B------:R-:W-:Y:S01]  /*11940*/  FSEL R68, R68, -INF , !P0 ;  /* 0xff80000044447808 */ /* 0x000fe20004000000 */
[----:B------:R2:W-:Y:S01]  /*11950*/  MUFU.TANH R24, R16 ;  /* 0x0000001000187308 */ /* 0x0005e20000002400 */
[----:B------:R-:W-:Y:S01]  /*11960*/  ISETP.GE.AND P0, PT, R114, R119, PT ;  /* 0x000000777200720c */ /* 0x000fe20003f06270 */
[----:B-1----:R-:W-:Y:S01]  /*11970*/  FFMA.FTZ R180, R0, R129, R82 ;  /* 0x0000008100b47223 */ /* 0x002fe20000010052 */
[-C--:B------:R-:W-:Y:S01]  /*11980*/  ISETP.GE.AND P3, PT, R114, R118.reuse, PT ;  /* 0x000000767200720c */ /* 0x080fe20003f66270 */
[----:B------:R-:W-:Y:S01]  /*11990*/  FMUL.FTZ R114, R44, c[0x0][0x2ec] ;  /* 0x0000bb002c727a20 */ /* 0x000fe20000410000 */
[-C--:B------:R-:W-:Y:S01]  /*119a0*/  ISETP.GE.AND P2, PT, R122, R118.reuse, PT ;  /* 0x000000767a00720c */ /* 0x080fe20003f46270 */
[----:B------:R-:W-:Y:S01]  /*119b0*/  FMUL.FTZ R40, R40, c[0x0][0x2ec] ;  /* 0x0000bb0028287a20 */ /* 0x000fe20000410000 */
[----:B------:R-:W-:Y:S01]  /*119c0*/  FSEL R15, R15, -INF , !P3 ;  /* 0xff8000000f0f7808 */ /* 0x000fe20005800000 */
[----:B----4-:R-:W-:Y:S01]  /*119d0*/  FFMA.FTZ R101, R0, R109, R134 ;  /* 0x0000006d00657223 */ /* 0x010fe20000010086 */
[----:B------:R1:W3:Y:S01]  /*119e0*/  MUFU.TANH R79, R72 ;  /* 0x00000048004f7308 */ /* 0x0002e20000002400 */
[----:B------:R-:W-:Y:S01]  /*119f0*/  ISETP.GE.AND P3, PT, R126, R118, PT ;  /* 0x000000767e00720c */ /* 0x000fe20003f66270 */
[----:B------:R-:W-:Y:S01]  /*11a00*/  FMUL.FTZ R109, R102, c[0x0][0x2ec] ;  /* 0x0000bb00666d7a20 */ /* 0x000fe20000410000 */
[----:B------:R-:W-:Y:S01]  /*11a10*/  IADD3 R108, R3, 0x49, RZ ;  /* 0x00000049036c7810 */ /* 0x000fe20007ffe0ff */
[----:B------:R-:W-:Y:S01]  /*11a20*/  FMUL.FTZ R37, R37, c[0x0][0x2ec] ;  /* 0x0000bb0025257a20 */ /* 0x000fe20000410000 */
[----:B------:R-:W-:Y:S01]  /*11a30*/  FSEL R101, R101, -INF , !P1 ;  /* 0xff80000065657808 */ /* 0x000fe20004800000 */
[----:B------:R-:W-:Y:S01]  /*11a40*/  FMUL.FTZ R11, R38, c[0x0][0x2ec] ;  /* 0x0000bb00260b7a20 */ /* 0x000fe20000410000 */
[----:B--2---:R-:W2:Y:S01]  /*11a50*/  LDSM.16.M88.4 R16, [R137+0x8c00] ;  /* 0x008c00008910783b */ /* 0x004ea20000000200 */
[----:B------:R-:W4:Y:S01]  /*11a60*/  MUFU.TANH R77, R77 ;  /* 0x0000004d004d7308 */ /* 0x000f220000002400 */
[----:B------:R-:W-:Y:S01]  /*11a70*/  ISETP.GE.AND P1, PT, R112, R119, PT ;  /* 0x000000777000720c */ /* 0x000fe20003f26270 */
[----:B------:R-:W-:Y:S01]  /*11a80*/  FMUL.FTZ R36, R36, c[0x0][0x2ec] ;  /* 0x0000bb0024247a20 */ /* 0x000fe20000410000 */
[----:B------:R-:W-:Y:S01]  /*11a90*/  FSEL R9, R9, -INF , !P3 ;  /* 0xff80000009097808 */ /* 0x000fe20005800000 */
[----:B------:R-:W-:Y:S01]  /*11aa0*/  FMUL.FTZ R20, R39, c[0x0][0x2ec] ;  /* 0x0000bb0027147a20 */ /* 0x000fe20000410000 */
[----:B------:R-:W-:Y:S01]  /*11ab0*/  FSEL R74, R74, -INF , !P1 ;  /* 0xff8000004a4a7808 */ /* 0x000fe20004800000 */
[----:B------:R-:W-:-:S04]  /*11ac0*/  DEPBAR.LE SB0, 0x0 ;  /* 0x000080000000791a */ /* 0x000fc80000000000 */
[----:B-1----:R-:W-:Y:S01]  /*11ad0*/  FFMA.FTZ R72, R0, R121, R91 ;  /* 0x0000007900487223 */ /* 0x002fe2000001005b */
[----:B------:R-:W-:Y:S01]  /*11ae0*/  MUFU.TANH R78, R78 ;  /* 0x0000004e004e7308 */ /* 0x000fe20000002400 */
[----:B------:R-:W-:Y:S01]  /*11af0*/  ISETP.GE.AND P1, PT, R120, R119, PT ;  /* 0x000000777800720c */ /* 0x000fe20003f26270 */
[----:B---3--:R-:W-:Y:S01]  /*11b00*/  FFMA.FTZ R59, R0, R85, R79 ;  /* 0x00000055003b7223 */ /* 0x008fe2000001004f */
[----:B------:R-:W-:Y:S02]  /*11b10*/  ISETP.GE.AND P3, PT, R128, R118, PT ;  /* 0x000000768000720c */ /* 0x000fe40003f66270 */
[----:B------:R-:W-:Y:S01]  /*11b20*/  FSEL R72, R72, -INF , !P0 ;  /* 0xff80000048487808 */ /* 0x000fe20004000000 */
[----:B----4-:R-:W-:Y:S01]  /*11b30*/  FFMA.FTZ R77, R0, R13, R77 ;  /* 0x0000000d004d7223 */ /* 0x010fe2000001004d */
[----:B------:R-:W-:Y:S01]  /*11b40*/  ISETP.GE.AND P0, PT, R126, R119, PT ;  /* 0x000000777e00720c */ /* 0x000fe20003f06270 */
[----:B------:R-:W1:Y:S01]  /*11b50*/  I2F R81, R97 ;  /* 0x0000006100517306 */ /* 0x000e620000201400 */
[----:B------:R-:W-:-:S02]  /*11b60*/  FSEL R177, R98, -INF , !P3 ;  /* 0xff80000062b17808 */ /* 0x000fc40005800000 */
[----:B------:R-:W-:Y:S02]  /*11b70*/  FSEL R6, R6, -INF , !P0 ;  /* 0xff80000006067808 */ /* 0x000fe40004000000 */
[-C--:B------:R-:W-:Y:S02]  /*11b80*/  ISETP.GE.AND P0, PT, R128, R119.reuse, PT ;  /* 0x000000778000720c */ /* 0x080fe40003f06270 */
[C---:B------:R-:W-:Y:S01]  /*11b90*/  ISETP.GE.AND P3, PT, R132.reuse, R118, PT ;  /* 0x000000768400720c */ /* 0x040fe20003f66270 */
[----:B------:R-:W3:Y:S01]  /*11ba0*/  MUFU.TANH R26, R26 ;  /* 0x0000001a001a7308 */ /* 0x000ee20000002400 */
[----:B------:R-:W-:Y:S02]  /*11bb0*/  FSEL R178, R83, -INF , !P0 ;  /* 0xff80000053b27808 */ /* 0x000fe40004000000 */
[----:B------:R-:W-:Y:S02]  /*11bc0*/  ISETP.GE.AND P0, PT, R132, R119, PT ;  /* 0x000000778400720c */ /* 0x000fe40003f06270 */
[----:B------:R-:W-:-:S02]  /*11bd0*/  FSEL R179, R80, -INF , !P2 ;  /* 0xff80000050b37808 */ /* 0x000fc40005000000 */
[-C--:B------:R-:W-:Y:S01]  /*11be0*/  ISETP.GE.AND P2, PT, R130, R118.reuse, PT ;  /* 0x000000768200720c */ /* 0x080fe20003f46270 */
[----:B------:R-:W-:Y:S01]  /*11bf0*/  MUFU.TANH R27, R27 ;  /* 0x0000001b001b7308 */ /* 0x000fe20000002400 */
[CC--:B-1----:R-:W-:Y:S01]  /*11c00*/  FFMA.FTZ R73, R0.reuse, R81.reuse, R73 ;  /* 0x0000005100497223 */ /* 0x0c2fe20000010049 */
[----:B------:R-:W-:Y:S01]  /*11c10*/  IADD3 R102, R3, 0x51, RZ ;  /* 0x0000005103667810 */ /* 0x000fe20007ffe0ff */
[----:B--2---:R-:W-:Y:S01]  /*11c20*/  HMMA.16816.F32 R32, R48, R16, R32 ;  /* 0x000000103020723c */ /* 0x004fe20000001820 */
[----:B------:R-:W-:Y:S02]  /*11c30*/  FSEL R173, R77, -INF , !P3 ;  /* 0xff8000004dad7808 */ /* 0x000fe40005800000 */
[----:B------:R-:W-:Y:S02]  /*11c40*/  ISETP.GE.AND P3, PT, R97, R118, PT ;  /* 0x000000766100720c */ /* 0x000fe40003f66270 */
[----:B------:R1:W-:Y:S01]  /*11c50*/  MUFU.TANH R88, R8 ;  /* 0x0000000800587308 */ /* 0x0003e20000002400 */
[----:B---3--:R-:W-:Y:S01]  /*11c60*/  FFMA.FTZ R26, R0, R81, R26 ;  /* 0x00000051001a7223 */ /* 0x008fe2000001001a */
[----:B------:R-:W-:-:S02]  /*11c70*/  IADD3 R110, R3, 0x50, RZ ;  /* 0x00000050036e7810 */ /* 0x000fc40007ffe0ff */
[----:B------:R-:W-:Y:S01]  /*11c80*/  FSEL R175, R175, -INF , !P2 ;  /* 0xff800000afaf7808 */ /* 0x000fe20005000000 */
[----:B------:R-:W-:Y:S01]  /*11c90*/  HMMA.16816.F32 R16, R48, R18, R28 ;  /* 0x000000123010723c */ /* 0x000fe2000000181c */
[-C--:B------:R-:W-:Y:S02]  /*11ca0*/  ISETP.GE.AND P2, PT, R86, R118.reuse, PT ;  /* 0x000000765600720c */ /* 0x080fe40003f46270 */
[----:B------:R-:W-:Y:S01]  /*11cb0*/  MUFU.TANH R75, R75 ;  /* 0x0000004b004b7308 */ /* 0x000fe20000002400 */
[----:B------:R-:W-:Y:S02]  /*11cc0*/  IADD3 R112, R3, 0x58, RZ ;  /* 0x0000005803707810 */ /* 0x000fe40007ffe0ff */
[----:B------:R-:W-:Y:S02]  /*11cd0*/  FSEL R59, R59, -INF , !P2 ;  /* 0xff8000003b3b7808 */ /* 0x000fe40005000000 */
[----:B------:R-:W-:Y:S02]  /*11ce0*/  ISETP.GE.AND P2, PT, R76, R118, PT ;  /* 0x000000764c00720c */ /* 0x000fe40003f46270 */
[C---:B------:R-:W-:Y:S01]  /*11cf0*/  IADD3 R44, R3.reuse, 0x61, RZ ;  /* 0x00000061032c7810 */ /* 0x040fe20007ffe0ff */
[----:B-1----:R-:W-:Y:S01]  /*11d00*/  FFMA.FTZ R8, R0, R123, R95 ;  /* 0x0000007b00087223 */ /* 0x002fe2000001005f */
[----:B------:R-:W1:Y:S01]  /*11d10*/  I2F R61, R65 ;  /* 0x00000041003d7306 */ /* 0x000e620000201400 */
[----:B------:R-:W-:-:S02]  /*11d20*/  IADD3 R80, R3, 0x69, RZ ;  /* 0x0000006903507810 */ /* 0x000fc40007ffe0ff */
[----:B------:R-:W-:Y:S01]  /*11d30*/  IADD3 R84, R3, 0x60, RZ ;  /* 0x0000006003547810 */ /* 0x000fe20007ffe0ff */
[----:B------:R-:W-:Y:S01]  /*11d40*/  FMUL.FTZ R21, R33, c[0x0][0x2ec] ;  /* 0x0000bb0021157a20 */ /* 0x000fe20000410000 */
[----:B------:R-:W-:Y:S01]  /*11d50*/  FSEL R8, R8, -INF , !P1 ;  /* 0xff80000008087808 */ /* 0x000fe20004800000 */
[----:B------:R-:W-:Y:S01]  /*11d60*/  FMUL.FTZ R23, R35, c[0x0][0x2ec] ;  /* 0x0000bb0023177a20 */ /* 0x000fe20000410000 */
[-C--:B------:R-:W-:Y:S01]  /*11d70*/  ISETP.GE.AND P1, PT, R122, R119.reuse, PT ;  /* 0x000000777a00720c */ /* 0x080fe20003f26270 */
[----:B------:R-:W2:Y:S01]  /*11d80*/  MUFU.TANH R69, R69 ;  /* 0x0000004500457308 */ /* 0x000ea20000002400 */
[C---:B------:R-:W-:Y:S01]  /*11d90*/  IADD3 R82, R3.reuse, 0x68, RZ ;  /* 0x0000006803527810 */ /* 0x040fe20007ffe0ff */
[----:B------:R-:W-:Y:S01]  /*11da0*/  FMUL.FTZ R32, R32, c[0x0][0x2ec] ;  /* 0x0000bb0020207a20 */ /* 0x000fe20000410000 */
[----:B------:R-:W-:Y:S01]  /*11db0*/  FSEL R180, R180, -INF , !P1 ;  /* 0xff800000b4b47808 */ /* 0x000fe20004800000 */
[----:B------:R-:W-:Y:S01]  /*11dc0*/  FMUL.FTZ R22, R34, c[0x0][0x2ec] ;  /* 0x0000bb0022167a20 */ /* 0x000fe20000410000 */
[----:B------:R-:W-:Y:S01]  /*11dd0*/  ISETP.GE.AND P1, PT, R130, R119, PT ;  /* 0x000000778200720c */ /* 0x000fe20003f26270 */
[----:B------:R-:W-:Y:S01]  /*11de0*/  FMUL.FTZ R16, R16, c[0x0][0x2ec] ;  /* 0x0000bb0010107a20 */ /* 0x000fe20000410000 */
[----:B------:R-:W-:Y:S01]  /*11df0*/  IADD3 R46, R3, 0x71, RZ ;  /* 0x00000071032e7810 */ /* 0x000fe20007ffe0ff */
[----:B------:R-:W3:Y:S01]  /*11e00*/  I2F R25, R76 ;  /* 0x0000004c00197306 */ /* 0x000ee20000201400 */
[----:B-1----:R-:W-:Y:S01]  /*11e10*/  FFMA.FTZ R58, R0, R61, R75 ;  /* 0x0000003d003a7223 */ /* 0x002fe2000001004b */
[----:B------:R-:W-:Y:S01]  /*11e20*/  ISETP.GE.AND P4, PT, R80, R118, PT ;  /* 0x000000765000720c */ /* 0x000fe20003f86270 */
[----:B------:R-:W-:-:S05]  /*11e30*/  FMUL.FTZ R18, R18, c[0x0][0x2ec] ;  /* 0x0000bb0012127a20 */ /* 0x000fca0000410000 */
[----:B------:R-:W1:Y:S01]  /*11e40*/  MUFU.TANH R161, R161 ;  /* 0x000000a100a17308 */ /* 0x000e620000002400 */
[----:B--2---:R-:W-:-:S07]  /*11e50*/  FFMA.FTZ R69, R0, R61, R69 ;  /* 0x0000003d00457223 */ /* 0x004fce0000010045 */
[----:B------:R2:W-:Y:S01]  /*11e60*/  MUFU.TANH R181, R62 ;  /* 0x0000003e00b57308 */ /* 0x0005e20000002400 */
[CC--:B---3--:R-:W-:Y:S02]  /*11e70*/  FFMA.FTZ R104, R0.reuse, R25.reuse, R104 ;  /* 0x0000001900687223 */ /* 0x0c8fe40000010068 */
[C---:B------:R-:W-:Y:S02]  /*11e80*/  FFMA.FTZ R106, R0.reuse, R25, R106 ;  /* 0x00000019006a7223 */ /* 0x040fe4000001006a */
[----:B------:R-:W-:Y:S02]  /*11e90*/  FMUL.FTZ R25, R41, c[0x0][0x2ec] ;  /* 0x0000bb0029197a20 */ /* 0x000fe40000410000 */
[----:B------:R-:W-:Y:S01]  /*11ea0*/  FMUL.FTZ R41, R43, c[0x0][0x2ec] ;  /* 0x0000bb002b297a20 */ /* 0x000fe20000410000 */
[----:B------:R3:W-:Y:S01]  /*11eb0*/  MUFU.TANH R71, R64 ;  /* 0x0000004000477308 */ /* 0x0007e20000002400 */
[C---:B-1----:R-:W-:Y:S02]  /*11ec0*/  FFMA.FTZ R172, R0.reuse, R136, R161 ;  /* 0x0000008800ac7223 */ /* 0x042fe400000100a1 */
[----:B--2---:R-:W-:-:S05]  /*11ed0*/  FFMA.FTZ R62, R0, R13, R99 ;  /* 0x0000000d003e7223 */ /* 0x004fca0000010063 */
[----:B------:R-:W-:Y:S01]  /*11ee0*/  MUFU.TANH R159, R66 ;  /* 0x00000042009f7308 */ /* 0x000fe20000002400 */
[----:B------:R-:W-:Y:S02]  /*11ef0*/  FSEL R62, R62, -INF , !P0 ;  /* 0xff8000003e3e7808 */ /* 0x000fe40004000000 */
[----:B------:R-:W-:Y:S01]  /*11f00*/  ISETP.GE.AND P0, PT, R97, R119, PT ;  /* 0x000000776100720c */ /* 0x000fe20003f06270 */
[----:B---3--:R-:W-:-:S04]  /*11f10*/  FFMA.FTZ R64, R0, R133, R78 ;  /* 0x0000008500407223 */ /* 0x008fc8000001004e */
[----:B------:R-:W1:Y:S01]  /*11f20*/  I2F R100, R56 ;  /* 0x0000003800647306 */ /* 0x000e620000201400 */
[----:B------:R-:W-:Y:S02]  /*11f30*/  IADD3 R78, R3, 0x70, RZ ;  /* 0x00000070034e7810 */ /* 0x000fe40007ffe0ff */
[----:B------:R-:W-:Y:S02]  /*11f40*/  FSEL R176, R73, -INF , !P0 ;  /* 0xff80000049b07808 */ /* 0x000fe40004000000 */
[----:B------:R-:W-:Y:S02]  /*11f50*/  FSEL R64, R64, -INF , !P1 ;  /* 0xff80000040407808 */ /* 0x000fe40004800000 */
[-C--:B------:R-:W-:Y:S01]  /*11f60*/  ISETP.GE.AND P1, PT, R86, R119.reuse, PT ;  /* 0x000000775600720c */ /* 0x080fe20003f26270 */
[----:B------:R2:W-:Y:S01]  /*11f70*/  MUFU.TANH R67, R63 ;  /* 0x0000003f00437308 */ /* 0x0005e20000002400 */
[----:B------:R-:W-:-:S04]  /*11f80*/  ISETP.GE.AND P0, PT, R65, R119, PT ;  /* 0x000000774100720c */ /* 0x000fc80003f06270 */
[----:B------:R-:W-:Y:S02]  /*11f90*/  FSEL R58, R58, -INF , !P0 ;  /* 0xff8000003a3a7808 */ /* 0x000fe40004000000 */
[-C--:B------:R-:W-:Y:S01]  /*11fa0*/  ISETP.GE.AND P0, PT, R162, R119.reuse, PT ;  /* 0x00000077a200720c */ /* 0x080fe20003f06270 */
[----:B------:R-:W3:Y:S01]  /*11fb0*/  I2F R55, R108 ;  /* 0x0000006c00377306 */ /* 0x000ee20000201400 */
[CC--:B-1----:R-:W-:Y:S02]  /*11fc0*/  FFMA.FTZ R71, R0.reuse, R100.reuse, R71 ;  /* 0x0000006400477223 */ /* 0x0c2fe40000010047 */
[----:B------:R-:W-:Y:S01]  /*11fd0*/  FFMA.FTZ R159, R0, R100, R159 ;  /* 0x00000064009f7223 */ /* 0x000fe2000001009f */
[----:B------:R-:W-:Y:S02]  /*11fe0*/  FSEL R172, R172, -INF , !P0 ;  /* 0xff800000acac7808 */ /* 0x000fe40004000000 */
[----:B------:R-:W-:Y:S02]  /*11ff0*/  ISETP.GE.AND P0, PT, R108, R119, PT ;  /* 0x000000776c00720c */ /* 0x000fe40003f06270 */
[----:B------:R-:W1:Y:S01]  /*12000*/  MUFU.TANH R171, R171 ;  /* 0x000000ab00ab7308 */ /* 0x000e620000002400 */
[----:B--2---:R-:W-:Y:S01]  /*12010*/  FSEL R63, R26, -INF , !P3 ;  /* 0xff8000001a3f7808 */ /* 0x004fe20005800000 */
[----:B------:R-:W-:Y:S01]  /*12020*/  FMUL.FTZ R26, R42, c[0x0][0x2ec] ;  /* 0x0000bb002a1a7a20 */ /* 0x000fe20000410000 */
[----:B------:R-:W-:-:S02]  /*12030*/  ISETP.GE.AND P3, PT, R65, R118, PT ;  /* 0x000000764100720c */ /* 0x000fc40003f66270 */
[----:B------:R-:W-:Y:S02]  /*12040*/  FSEL R65, R104, -INF , !P2 ;  /* 0xff80000068417808 */ /* 0x000fe40005000000 */
[----:B------:R-:W-:Y:S01]  /*12050*/  FSEL R61, R69, -INF , !P3 ;  /* 0xff800000453d7808 */ /* 0x000fe20005800000 */
[----:B------:R2:W-:Y:S01]  /*12060*/  MUFU.TANH R187, R60 ;  /* 0x0000003c00bb7308 */ /* 0x0005e20000002400 */
[-C--:B------:R-:W-:Y:S01]  /*12070*/  ISETP.GE.AND P3, PT, R162, R118.reuse, PT ;  /* 0x00000076a200720c */ /* 0x080fe20003f66270 */
[-C--:B---3--:R-:W-:Y:S01]  /*12080*/  FFMA.FTZ R67, R0, R55.reuse, R67 ;  /* 0x0000003700437223 */ /* 0x088fe20000010043 */
[-C--:B------:R-:W-:Y:S02]  /*12090*/  ISETP.GE.AND P2, PT, R56, R118.reuse, PT ;  /* 0x000000763800720c */ /* 0x080fe40003f46270 */
[----:B------:R-:W-:Y:S02]  /*120a0*/  FSEL R161, R105, -INF , !P3 ;  /* 0xff80000069a17808 */ /* 0x000fe40005800000 */
[----:B------:R-:W-:Y:S01]  /*120b0*/  ISETP.GE.AND P3, PT, R108, R118, PT ;  /* 0x000000766c00720c */ /* 0x000fe20003f66270 */
[----:B------:R-:W3:Y:S01]  /*120c0*/  I2F R66, R170 ;  /* 0x000000aa00427306 */ /* 0x000ee20000201400 */
[----:B-1----:R-:W-:Y:S01]  /*120d0*/  FFMA.FTZ R171, R0, R55, R171 ;  /* 0x0000003700ab7223 */ /* 0x002fe200000100ab */
[----:B------:R-:W-:-:S02]  /*120e0*/  FSEL R163, R71, -INF , !P2 ;  /* 0xff80000047a37808 */ /* 0x000fc40005000000 */
[-C--:B------:R-:W-:Y:S02]  /*120f0*/  ISETP.GE.AND P2, PT, R170, R118.reuse, PT ;  /* 0x00000076aa00720c */ /* 0x080fe40003f46270 */
[----:B------:R-:W-:Y:S01]  /*12100*/  FSEL R171, R171, -INF , !P3 ;  /* 0xff800000abab7808 */ /* 0x000fe20005800000 */
[----:B--2---:R-:W-:Y:S01]  /*12110*/  FFMA.FTZ R60, R0, R85, R27 ;  /* 0x00000055003c7223 */ /* 0x004fe2000001001b */
[----:B------:R-:W1:Y:S01]  /*12120*/  I2F R111, R102 ;  /* 0x00000066006f7306 */ /* 0x000e620000201400 */
[----:B------:R-:W-:-:S03]  /*12130*/  ISETP.GE.AND P3, PT, R102, R118, PT ;  /* 0x000000766600720c */ /* 0x000fc60003f66270 */
[----:B------:R-:W-:Y:S02]  /*12140*/  FSEL R60, R60, -INF , !P1 ;  /* 0xff8000003c3c7808 */ /* 0x000fe40004800000 */
[-C--:B------:R-:W-:Y:S01]  /*12150*/  ISETP.GE.AND P1, PT, R76, R119.reuse, PT ;  /* 0x000000774c00720c */ /* 0x080fe20003f26270 */
[CC--:B---3--:R-:W-:Y:S01]  /*12160*/  FFMA.FTZ R162, R0.reuse, R66.reuse, R181 ;  /* 0x0000004200a27223 */ /* 0x0c8fe200000100b5 */
[----:B------:R-:W-:Y:S01]  /*12170*/  MUFU.TANH R109, R109 ;  /* 0x0000006d006d7308 */ /* 0x000fe20000002400 */
[----:B------:R-:W-:Y:S01]  /*12180*/  FFMA.FTZ R135, R0, R66, R187 ;  /* 0x0000004200877223 */ /* 0x000fe200000100bb */
[----:B------:R-:W-:Y:S02]  /*12190*/  FSEL R160, R106, -INF , !P1 ;  /* 0xff8000006aa07808 */ /* 0x000fe40004800000 */
[----:B------:R-:W-:Y:S02]  /*121a0*/  ISETP.GE.AND P1, PT, R56, R119, PT ;  /* 0x000000773800720c */ /* 0x000fe40003f26270 */
[----:B------:R-:W-:-:S02]  /*121b0*/  IADD3 R76, R3, 0x78, RZ ;  /* 0x00000078034c7810 */ /* 0x000fc40007ffe0ff */
[----:B------:R-:W2:Y:S01]  /*121c0*/  I2F R96, R110 ;  /* 0x0000006e00607306 */ /* 0x000ea20000201400 */
[----:B------:R-:W-:Y:S01]  /*121d0*/  FSEL R174, R159, -INF , !P1 ;  /* 0xff8000009fae7808 */ /* 0x000fe20004800000 */
[----:B-1----:R-:W-:Y:S01]  /*121e0*/  FFMA.FTZ R88, R0, R111, R88 ;  /* 0x0000006f00587223 */ /* 0x002fe20000010058 */
[----:B------:R-:W-:Y:S02]  /*121f0*/  ISETP.GE.AND P1, PT, R170, R119, PT ;  /* 0x00000077aa00720c */ /* 0x000fe40003f26270 */
[----:B------:R-:W-:Y:S01]  /*12200*/  FSEL R170, R67, -INF , !P0 ;  /* 0xff80000043aa7808 */ /* 0x000fe20004000000 */
[----:B------:R-:W-:Y:S01]  /*12210*/  FFMA.FTZ R67, R0, R111, R183 ;  /* 0x0000006f00437223 */ /* 0x000fe200000100b7 */
[----:B------:R-:W-:Y:S01]  /*12220*/  FSEL R162, R162, -INF , !P1 ;  /* 0xff800000a2a27808 */ /* 0x000fe20004800000 */
[----:B------:R-:W-:Y:S01]  /*12230*/  I2F R91, R90 ;  /* 0x0000005a005b7306 */ /* 0x000fe20000201400 */
[----:B------:R-:W-:Y:S02]  /*12240*/  ISETP.GE.AND P1, PT, R110, R119, PT ;  /* 0x000000776e00720c */ /* 0x000fe40003f26270 */
[----:B------:R-:W-:-:S02]  /*12250*/  FSEL R67, R67, -INF , !P3 ;  /* 0xff80000043437808 */ /* 0x000fc40005800000 */
[----:B------:R-:W-:Y:S02]  /*12260*/  ISETP.GE.AND P3, PT, R90, R118, PT ;  /* 0x000000765a00720c */ /* 0x000fe40003f66270 */
[----:B------:R-:W-:Y:S01]  /*12270*/  FSEL R135, R135, -INF , !P2 ;  /* 0xff80000087877808 */ /* 0x000fe20005000000 */
[----:B------:R-:W1:Y:S01]  /*12280*/  MUFU.TANH R94, R94 ;  /* 0x0000005e005e7308 */ /* 0x000e620000002400 */
[----:B--2---:R-:W-:Y:S01]  /*12290*/  FFMA.FTZ R109, R0, R96, R109 ;  /* 0x00000060006d7223 */ /* 0x004fe2000001006d */
[----:B------:R-:W-:Y:S02]  /*122a0*/  ISETP.GE.AND P2, PT, R110, R118, PT ;  /* 0x000000766e00720c */ /* 0x000fe40003f46270 */
[-C--:B------:R-:W-:Y:S02]  /*122b0*/  ISETP.GE.AND P0, PT, R102, R119.reuse, PT ;  /* 0x000000776600720c */ /* 0x080fe40003f06270 */
[----:B------:R-:W-:Y:S02]  /*122c0*/  FSEL R122, R109, -INF , !P1 ;  /* 0xff8000006d7a7808 */ /* 0x000fe40004800000 */
[----:B------:R-:W2:Y:S01]  /*122d0*/  I2F R103, R112 ;  /* 0x0000007000677306 */ /* 0x000ea20000201400 */
[----:B------:R-:W-:-:S02]  /*122e0*/  ISETP.GE.AND P1, PT, R112, R119, PT ;  /* 0x000000777000720c */ /* 0x000fc40003f26270 */
[----:B------:R-:W-:Y:S02]  /*122f0*/  FSEL R120, R88, -INF , !P0 ;  /* 0xff80000058787808 */ /* 0x000fe40004000000 */
[----:B------:R-:W-:-:S03]  /*12300*/  ISETP.GE.AND P0, PT, R90, R119, PT ;  /* 0x000000775a00720c */ /* 0x000fc60003f06270 */
[----:B------:R-:W-:Y:S01]  /*12310*/  I2F R95, R44 ;  /* 0x0000002c005f7306 */ /* 0x000fe20000201400 */
[----:B-1----:R-:W-:-:S05]  /*12320*/  FFMA.FTZ R94, R0, R91, R94 ;  /* 0x0000005b005e7223 */ /* 0x002fca000001005e */
[----:B------:R-:W-:Y:S02]  /*12330*/  FSEL R129, R94, -INF , !P3 ;  /* 0xff8000005e817808 */ /* 0x000fe40005800000 */
[----:B------:R-:W1:Y:S01]  /*12340*/  MUFU.TANH R25, R25 ;  /* 0x0000001900197308 */ /* 0x000e620000002400 */
[----:B--2---:R-:W-:Y:S01]  /*12350*/  FFMA.FTZ R24, R0, R103, R24 ;  /* 0x0000006700187223 */ /* 0x004fe20000010018 */
[----:B------:R-:W-:-:S04]  /*12360*/  ISETP.GE.AND P3, PT, R44, R118, PT ;  /* 0x000000762c00720c */ /* 0x000fc80003f66270 */
[----:B------:R-:W-:Y:S02]  /*12370*/  FSEL R132, R24, -INF , !P1 ;  /* 0xff80000018847808 */ /* 0x000fe40004800000 */
[----:B------:R-:W-:Y:S01]  /*12380*/  I2F R83, R80 ;  /* 0x0000005000537306 */ /* 0x000fe20000201400 */
[----:B------:R-:W-:-:S07]  /*12390*/  ISETP.GE.AND P1, PT, R84, R119, PT ;  /* 0x000000775400720c */ /* 0x000fce0003f26270 */
[----:B------:R-:W2:Y:S01]  /*123a0*/  MUFU.TANH R10, R37 ;  /* 0x00000025000a7308 */ /* 0x000ea20000002400 */
[----:B-1----:R-:W-:-:S05]  /*123b0*/  FFMA.FTZ R25, R0, R95, R25 ;  /* 0x0000005f00197223 */ /* 0x002fca0000010019 */
[----:B------:R-:W-:Y:S02]  /*123c0*/  FSEL R51, R25, -INF , !P3 ;  /* 0xff80000019337808 */ /* 0x000fe40005800000 */
[----:B------:R-:W-:Y:S01]  /*123d0*/  I2F R113, R84 ;  /* 0x0000005400717306 */ /* 0x000fe20000201400 */
[----:B------:R-:W-:-:S07]  /*123e0*/  ISETP.GE.AND P3, PT, R78, R118, PT ;  /* 0x000000764e00720c */ /* 0x000fce0003f66270 */
[----:B------:R-:W1:Y:S01]  /*123f0*/  MUFU.TANH R26, R26 ;  /* 0x0000001a001a7308 */ /* 0x000e620000002400 */
[----:B--2---:R-:W-:-:S05]  /*12400*/  FFMA.FTZ R10, R0, R83, R10 ;  /* 0x00000053000a7223 */ /* 0x004fca000001000a */
[----:B------:R-:W-:Y:S01]  /*12410*/  FSEL R25, R10, -INF , !P4 ;  /* 0xff8000000a197808 */ /* 0x000fe20006000000 */
[----:B------:R-:W-:Y:S01]  /*12420*/  FMUL.FTZ R10, R14, c[0x0][0x2ec] ;  /* 0x0000bb000e0a7a20 */ /* 0x000fe20000410000 */
        /* <DEDUP_REMOVED lines=13> */
[----:B-1----:R-:W-:-:S07]  /*12500*/  FFMA.FTZ R21, R0, R77, R21 ;  /* 0x0000004d00157223 */ /* 0x002fce0000010015 */
[----:B------:R-:W1:Y:S01]  /*12510*/  MUFU.TANH R41, R41 ;  /* 0x0000002900297308 */ /* 0x000e620000002400 */
[----:B--2---:R-:W-:-:S05]  /*12520*/  FFMA.FTZ R23, R0, R77, R23 ;  /* 0x0000004d00177223 */ /* 0x004fca0000010017 */
[----:B------:R-:W-:Y:S02]  /*12530*/  FSEL R38, R23, -INF , !P1 ;  /* 0xff80000017267808 */ /* 0x000fe40004800000 */
[----:B------:R-:W-:Y:S01]  /*12540*/  I2F R13, R78 ;  /* 0x0000004e000d7306 */ /* 0x000fe20000201400 */
[----:B---3--:R-:W-:Y:S01]  /*12550*/  FFMA.FTZ R121, R0, R96, R185 ;  /* 0x0000006000797223 */ /* 0x008fe200000100b9 */
[----:B------:R-:W-:-:S04]  /*12560*/  ISETP.GE.AND P1, PT, R3, R119, PT ;  /* 0x000000770300720c */ /* 0x000fc80003f26270 */
[----:B------:R-:W-:Y:S02]  /*12570*/  FSEL R121, R121, -INF , !P2 ;  /* 0xff80000079797808 */ /* 0x000fe40005000000 */
[----:B------:R-:W2:Y:S01]  /*12580*/  MUFU.TANH R32, R32 ;  /* 0x0000002000207308 */ /* 0x000ea20000002400 */
[----:B-1----:R-:W-:Y:S01]  /*12590*/  FFMA.FTZ R26, R0, R95, R41 ;  /* 0x0000005f001a7223 */ /* 0x002fe20000010029 */
[----:B------:R-:W-:Y:S02]  /*125a0*/  FSEL R41, R21, -INF , !P4 ;  /* 0xff80000015297808 */ /* 0x000fe40006000000 */
[-C--:B------:R-:W-:Y:S02]  /*125b0*/  ISETP.GE.AND P4, PT, R3, R118.reuse, PT ;  /* 0x000000760300720c */ /* 0x080fe40003f86270 */
[----:B------:R-:W-:Y:S02]  /*125c0*/  ISETP.GE.AND P2, PT, R112, R118, PT ;  /* 0x000000767000720c */ /* 0x000fe40003f46270 */
[----:B------:R-:W1:Y:S08]  /*125d0*/  MUFU.TANH R22, R22 ;  /* 0x0000001600167308 */ /* 0x000e700000002400 */
[----:B------:R-:W3:Y:S01]  /*125e0*/  MUFU.TANH R114, R114 ;  /* 0x0000007200727308 */ /* 0x000ee20000002400 */
[----:B--2---:R-:W-:-:S05]  /*125f0*/  FFMA.FTZ R32, R0, R13, R32 ;  /* 0x0000000d00207223 */ /* 0x004fca0000010020 */
[----:B------:R-:W-:Y:S02]  /*12600*/  FSEL R43, R32, -INF , !P3 ;  /* 0xff800000202b7808 */ /* 0x000fe40005800000 */
[----:B------:R2:W4:Y:S01]  /*12610*/  MUFU.TANH R27, R47 ;  /* 0x0000002f001b7308 */ /* 0x0005220000002400 */
[----:B-1----:R-:W-:Y:S01]  /*12620*/  FFMA.FTZ R22, R0, R13, R22 ;  /* 0x0000000d00167223 */ /* 0x002fe20000010016 */
[----:B------:R-:W-:Y:S01]  /*12630*/  ISETP.GE.AND P3, PT, R76, R118, PT ;  /* 0x000000764c00720c */ /* 0x000fe20003f66270 */
[----:B------:R-:W-:-:S05]  /*12640*/  FMUL.FTZ R13, R17, c[0x0][0x2ec] ;  /* 0x0000bb00110d7a20 */ /* 0x000fca0000410000 */
[----:B------:R-:W1:Y:S01]  /*12650*/  MUFU.TANH R40, R40 ;  /* 0x0000002800287308 */ /* 0x000e620000002400 */
[----:B---3--:R-:W-:-:S05]  /*12660*/  FFMA.FTZ R114, R0, R103, R114 ;  /* 0x0000006700727223 */ /* 0x008fca0000010072 */
[----:B------:R-:W-:Y:S02]  /*12670*/  FSEL R131, R114, -INF , !P2 ;  /* 0xff80000072837808 */ /* 0x000fe40005000000 */
[----:B------:R-:W3:Y:S01]  /*12680*/  MUFU.TANH R10, R10 ;  /* 0x0000000a000a7308 */ /* 0x000ee20000002400 */
[----:B--2---:R-:W-:Y:S01]  /*12690*/  IADD3 R47, R3, 0x79, RZ ;  /* 0x00000079032f7810 */ /* 0x004fe20007ffe0ff */
[----:B------:R-:W-:Y:S01]  /*126a0*/  FMUL.FTZ R3, R19, c[0x0][0x2ec] ;  /* 0x0000bb0013037a20 */ /* 0x000fe20000410000 */
[----:B------:R-:W-:Y:S01]  /*126b0*/  ISETP.GE.AND P2, PT, R84, R118, PT ;  /* 0x000000765400720c */ /* 0x000fe20003f46270 */
[----:B----4-:R-:W-:-:S04]  /*126c0*/  FFMA.FTZ R27, R0, R91, R27 ;  /* 0x0000005b001b7223 */ /* 0x010fc8000001001b */
[----:B------:R-:W2:Y:S01]  /*126d0*/  MUFU.TANH R36, R36 ;  /* 0x0000002400247308 */ /* 0x000ea20000002400 */
[----:B-1----:R-:W-:Y:S01]  /*126e0*/  FFMA.FTZ R40, R0, R113, R40 ;  /* 0x0000007100287223 */ /* 0x002fe20000010028 */
[----:B------:R-:W-:Y:S02]  /*126f0*/  FSEL R66, R27, -INF , !P0 ;  /* 0xff8000001b427808 */ /* 0x000fe40004000000 */
[----:B------:R-:W-:Y:S02]  /*12700*/  ISETP.GE.AND P0, PT, R44, R119, PT ;  /* 0x000000772c00720c */ /* 0x000fe40003f06270 */
[----:B------:R-:W-:Y:S02]  /*12710*/  FSEL R55, R40, -INF , !P2 ;  /* 0xff80000028377808 */ /* 0x000fe40005000000 */
[----:B------:R-:W1:Y:S01]  /*12720*/  MUFU.TANH R20, R20 ;  /* 0x0000001400147308 */ /* 0x000e620000002400 */
[----:B---3--:R-:W-:Y:S01]  /*12730*/  FFMA.FTZ R57, R0, R57, R10 ;  /* 0x0000003900397223 */ /* 0x008fe2000001000a */
[----:B------:R-:W-:-:S02]  /*12740*/  FSEL R10, R12, -INF , !P4 ;  /* 0xff8000000c0a7808 */ /* 0x000fc40006000000 */
[----:B------:R-:W-:Y:S02]  /*12750*/  FSEL R26, R26, -INF , !P0 ;  /* 0xff8000001a1a7808 */ /* 0x000fe40004000000 */
[----:B------:R-:W-:Y:S02]  /*12760*/  ISETP.GT.AND P4, PT, R155, R142, PT ;  /* 0x0000008e9b00720c */ /* 0x000fe40003f84270 */
[----:B------:R-:W-:Y:S01]  /*12770*/  I2F R79, R76 ;  /* 0x0000004c004f7306 */ /* 0x000fe20000201400 */
[----:B--2---:R-:W-:Y:S01]  /*12780*/  FFMA.FTZ R27, R0, R45, R36 ;  /* 0x0000002d001b7223 */ /* 0x004fe20000010024 */
[----:B------:R-:W-:Y:S02]  /*12790*/  ISETP.GE.AND P2, PT, R82, R118, PT ;  /* 0x000000765200720c */ /* 0x000fe40003f46270 */
[----:B------:R-:W-:Y:S02]  /*127a0*/  ISETP.GE.AND P0, PT, R80, R119, PT ;  /* 0x000000775000720c */ /* 0x000fe40003f06270 */
[----:B------:R-:W-:-:S02]  /*127b0*/  FSEL R27, R27, -INF , !P2 ;  /* 0xff8000001b1b7808 */ /* 0x000fc40005000000 */
[----:B------:R-:W2:Y:S01]  /*127c0*/  MUFU.TANH R11, R16 ;  /* 0x00000010000b7308 */ /* 0x000ea20000002400 */
[----:B-1----:R-:W-:Y:S01]  /*127d0*/  FFMA.FTZ R20, R0, R83, R20 ;  /* 0x0000005300147223 */ /* 0x002fe20000010014 */
[-C--:B------:R-:W-:Y:S02]  /*127e0*/  ISETP.GE.AND P2, PT, R78, R119.reuse, PT ;  /* 0x000000774e00720c */ /* 0x080fe40003f46270 */
[----:B------:R-:W-:Y:S02]  /*127f0*/  FSEL R7, R57, -INF , !P1 ;  /* 0xff80000039077808 */ /* 0x000fe40004800000 */
[----:B------:R-:W-:Y:S02]  /*12800*/  FSEL R42, R20, -INF , !P0 ;  /* 0xff800000142a7808 */ /* 0x000fe40004000000 */
[----:B------:R-:W1:Y:S01]  /*12810*/  MUFU.TANH R18, R18 ;  /* 0x0000001200127308 */ /* 0x000e620000002400 */
[----:B------:R-:W-:Y:S01]  /*12820*/  BAR.SYNC.DEFER_BLOCKING 0x0 ;  /* 0x0000000000007b1d */ /* 0x000fe20000010000 */
[----:B------:R-:W-:-:S02]  /*12830*/  ISETP.GE.AND P0, PT, R76, R119, PT ;  /* 0x000000774c00720c */ /* 0x000fc40003f06270 */
[----:B------:R-:W-:Y:S02]  /*12840*/  FSEL R40, R22, -INF , !P2 ;  /* 0xff80000016287808 */ /* 0x000fe40005000000 */
[----:B------:R-:W-:Y:S02]  /*12850*/  ISETP.GE.AND P2, PT, R47, R118, PT ;  /* 0x000000762f00720c */ /* 0x000fe40003f46270 */
[----:B------:R-:W-:Y:S01]  /*12860*/  I2F R73, R47 ;  /* 0x0000002f00497306 */ /* 0x000fe20000201400 */
[----:B--2---:R-:W-:Y:S01]  /*12870*/  FFMA.FTZ R39, R0, R79, R11 ;  /* 0x0000004f00277223 */ /* 0x004fe2000001000b */
[----:B------:R-:W-:-:S04]  /*12880*/  SHF.R.S32.HI R11, RZ, 0x1f, R54 ;  /* 0x0000001fff0b7819 */ /* 0x000fc80000011436 */
[----:B------:R-:W-:Y:S02]  /*12890*/  LEA.HI R11, R11, R54, RZ, 0x2 ;  /* 0x000000360b0b7211 */ /* 0x000fe400078f10ff */
[----:B------:R-:W2:Y:S01]  /*128a0*/  MUFU.TANH R13, R13 ;  /* 0x0000000d000d7308 */ /* 0x000ea20000002400 */
[----:B-1----:R-:W-:Y:S01]  /*128b0*/  FFMA.FTZ R18, R0, R79, R18 ;  /* 0x0000004f00127223 */ /* 0x002fe20000010012 */
[----:B------:R-:W-:Y:S02]  /*128c0*/  LOP3.LUT R11, R11, 0xfffffffc, RZ, 0xc0, !PT ;  /* 0xfffffffc0b0b7812 */ /* 0x000fe400078ec0ff */
[----:B------:R-:W-:Y:S02]  /*128d0*/  FSEL R39, R39, -INF , !P3 ;  /* 0xff80000027277808 */ /* 0x000fe40005800000 */
[----:B------:R-:W-:Y:S01]  /*128e0*/  FSEL R34, R18, -INF , !P0 ;  /* 0xff80000012227808 */ /* 0x000fe20004000000 */
[----:B------:R-:W-:Y:S01]  /*128f0*/  IMAD.IADD R159, R54, 0x1, -R11 ;  /* 0x00000001369f7824 */ /* 0x000fe200078e0a0b */
[----:B------:R-:W1:Y:S01]  /*12900*/  MUFU.TANH R3, R3 ;  /* 0x0000000300037308 */ /* 0x000e620000002400 */
[----:B------:R-:W-:Y:S01]  /*12910*/  ISETP.GE.AND P0, PT, R47, R119, PT ;  /* 0x000000772f00720c */ /* 0x000fe20003f06270 */
[----:B--2---:R-:W-:-:S05]  /*12920*/  FFMA.FTZ R13, R0, R73, R13 ;  /* 0x00000049000d7223 */ /* 0x004fca000001000d */
[----:B------:R-:W-:Y:S01]  /*12930*/  FSEL R44, R13, -INF , !P2 ;  /* 0xff8000000d2c7808 */ /* 0x000fe20005000000 */
[----:B-1----:R-:W-:-:S05]  /*12940*/  FFMA.FTZ R3, R0, R73, R3 ;  /* 0x0000004900037223 */ /* 0x002fca0000010003 */
        /* <DEDUP_REMOVED lines=62> */
.L_x_3304:
[----:B------:R-:W-:-:S05]  /*12d30*/  IMAD.MOV.U32 R11, RZ, RZ, c[0x0][0x198] ;  /* 0x00006600ff0b7624 */ /* 0x000fca00078e00ff */
[----:B------:R-:W-:-:S04]  /*12d40*/  LEA R11, -R11, RZ, 0x7 ;  /* 0x000000ff0b0b7211 */ /* 0x000fc800078e39ff */
[----:B------:R-:W-:Y:S02]  /*12d50*/  SHF.R.S32.HI R2, RZ, 0x1f, R11 ;  /* 0x0000001fff027819 */ /* 0x000fe4000001140b */
.L_x_3305:
        /* <DEDUP_REMOVED lines=114> */
.L_x_3303:
        /* <DEDUP_REMOVED lines=70> */
[----:B-1----:R-:W-:-:S02]  /*138e0*/  FMNMX.FTZ R12, R13, R12, !PT ;  /* 0x0000000c0d0c7209 */ /* 0x002fc40007810000 */
[----:B--2---:R-:W-:-:S03]  /*138f0*/  FMNMX.FTZ R11, R14, R11, !PT ;  /* 0x0000000b0e0b7209 */ /* 0x004fc60007810000 */
[----:B------:R-:W1:Y:S04]  /*13900*/  SHFL.BFLY PT, R3, R12, 0x1, 0x1f ;  /* 0x0c201f000c037f89 */ /* 0x000e6800000e0000 */
[----:B------:R-:W2:Y:S01]  /*13910*/  SHFL.BFLY PT, R2, R11, 0x1, 0x1f ;  /* 0x0c201f000b027f89 */ /* 0x000ea200000e0000 */
        /* <DEDUP_REMOVED lines=15> */
[--C-:B------:R-:W-:Y:S01]  /*13a10*/  FFMA.FTZ R128, R7, c[0x0][0x23c], -R35.reuse ;  /* 0x00008f0007807a23 */ /* 0x100fe20000010823 */
[----:B------:R-:W2:Y:S01]  /*13a20*/  LDSM.16.MT88.4 R100, [R136+0x9000] ;  /* 0x009000008864783b */ /* 0x000ea20000004200 */
[----:B------:R-:W-:-:S02]  /*13a30*/  FFMA.FTZ R127, R70, c[0x0][0x23c], -R35 ;  /* 0x00008f00467f7a23 */ /* 0x000fc40000010823 */
[--C-:B------:R-:W-:Y:S01]  /*13a40*/  FFMA.FTZ R57, R68, c[0x0][0x23c], -R35.reuse ;  /* 0x00008f0044397a23 */ /* 0x100fe20000010823 */
[----:B------:R-:W-:Y:S01]  /*13a50*/  MUFU.EX2 R134, R134 ;  /* 0x0000008600867308 */ /* 0x000fe20000000800 */
[--C-:B------:R-:W-:Y:S02]  /*13a60*/  FFMA.FTZ R49, R15, c[0x0][0x23c], -R48.reuse ;  /* 0x00008f000f317a23 */ /* 0x100fe40000010830 */
[----:B------:R-:W-:Y:S01]  /*13a70*/  LDSM.16.MT88.4 R12, [R138+0xb400] ;  /* 0x00b400008a0c783b */ /* 0x000fe20000004200 */
[--C-:B------:R-:W-:Y:S02]  /*13a80*/  FFMA.FTZ R46, R89, c[0x0][0x23c], -R48.reuse ;  /* 0x00008f00592e7a23 */ /* 0x100fe40000010830 */
[--C-:B------:R-:W-:Y:S02]  /*13a90*/  FFMA.FTZ R54, R87, c[0x0][0x23c], -R48.reuse ;  /* 0x00008f0057367a23 */ /* 0x100fe40000010830 */
[----:B------:R-:W3:Y:S01]  /*13aa0*/  MUFU.EX2 R133, R133 ;  /* 0x0000008500857308 */ /* 0x000ee20000000800 */
[----:B------:R-:W-:Y:S01]  /*13ab0*/  FFMA.FTZ R37, R9, c[0x0][0x23c], -R48 ;  /* 0x00008f0009257a23 */ /* 0x000fe20000010830 */
[----:B------:R-:W4:Y:S01]  /*13ac0*/  LDSM.16.MT88.4 R84, [R136+0xb000] ;  /* 0x00b000008854783b */ /* 0x000f220000004200 */
[----:B------:R-:W-:-:S02]  /*13ad0*/  FFMA.FTZ R50, R74, c[0x0][0x23c], -R35 ;  /* 0x00008f004a327a23 */ /* 0x000fc40000010823 */
[--C-:B------:R-:W-:Y:S02]  /*13ae0*/  FFMA.FTZ R47, R72, c[0x0][0x23c], -R35.reuse ;  /* 0x00008f00482f7a23 */ /* 0x100fe40000010823 */
[--C-:B------:R-:W-:Y:S01]  /*13af0*/  FFMA.FTZ R45, R8, c[0x0][0x23c], -R35.reuse ;  /* 0x00008f00082d7a23 */ /* 0x100fe20000010823 */
[----:B------:R-:W5:Y:S01]  /*13b00*/  MUFU.EX2 R126, R126 ;  /* 0x0000007e007e7308 */ /* 0x000f620000000800 */
[----:B------:R-:W-:Y:S02]  /*13b10*/  FFMA.FTZ R36, R6, c[0x0][0x23c], -R35 ;  /* 0x00008f0006247a23 */ /* 0x000fe40000010823 */
[--C-:B------:R-:W-:Y:S02]  /*13b20*/  FFMA.FTZ R33, R179, c[0x0][0x23c], -R48.reuse ;  /* 0x00008f00b3217a23 */ /* 0x100fe40000010830 */
[--C-:B------:R-:W-:Y:S02]  /*13b30*/  FFMA.FTZ R30, R177, c[0x0][0x23c], -R48.reuse ;  /* 0x00008f00b11e7a23 */ /* 0x100fe40000010830 */
[--C-:B------:R-:W-:Y:S01]  /*13b40*/  FFMA.FTZ R29, R175, c[0x0][0x23c], -R48.reuse ;  /* 0x00008f00af1d7a23 */ /* 0x100fe20000010830 */
[----:B------:R-:W-:Y:S01]  /*13b50*/  MUFU.EX2 R128, R128 ;  /* 0x0000008000807308 */ /* 0x000fe20000000800 */
[----:B---3--:R-:W-:Y:S01]  /*13b60*/  F2FP.PACK_AB R68, R133, R134 ;  /* 0x000000868544723e */ /* 0x008fe200000000ff */
[----:B------:R-:W-:-:S02]  /*13b70*/  FFMA.FTZ R6, R173, c[0x0][0x23c], -R48 ;  /* 0x00008f00ad067a23 */ /* 0x000fc40000010830 */
[--C-:B------:R-:W-:Y:S02]  /*13b80*/  FFMA.FTZ R31, R180, c[0x0][0x23c], -R35.reuse ;  /* 0x00008f00b41f7a23 */ /* 0x100fe40000010823 */
[--C-:B------:R-:W-:Y:S02]  /*13b90*/  FFMA.FTZ R28, R178, c[0x0][0x23c], -R35.reuse ;  /* 0x00008f00b21c7a23 */ /* 0x100fe40000010823 */
[----:B------:R-:W3:Y:S01]  /*13ba0*/  MUFU.EX2 R127, R127 ;  /* 0x0000007f007f7308 */ /* 0x000ee20000000800 */
[----:B-----5:R-:W-:Y:S01]  /*13bb0*/  F2FP.PACK_AB R70, R123, R126 ;  /* 0x0000007e7b46723e */ /* 0x020fe200000000ff */
        /* <DEDUP_REMOVED lines=8> */
[----:B------:R-:W5:Y:S01]  /*13c40*/  MUFU.EX2 R57, R57 ;  /* 0x0000003900397308 */ /* 0x000f620000000800 */
        /* <DEDUP_REMOVED lines=9> */
[----:B-----5:R-:W-:Y:S01]  /*13ce0*/  F2FP.PACK_AB R71, R57, R130 ;  /* 0x000000823947723e */ /* 0x020fe200000000ff */
        /* <DEDUP_REMOVED lines=13> */
[----:B---3--:R-:W-:Y:S01]  /*13dc0*/  F2FP.PACK_AB R8, R49, R46 ;  /* 0x0000002e3108723e */ /* 0x008fe200000000ff */
[----:B------:R-:W-:-:S02]  /*13dd0*/  FFMA.FTZ R131, R122, c[0x0][0x23c], -R35 ;  /* 0x00008f007a837a23 */ /* 0x000fc40000010823 */
[--C-:B------:R-:W-:Y:S02]  /*13de0*/  FFMA.FTZ R120, R120, c[0x0][0x23c], -R35.reuse ;  /* 0x00008f0078787a23 */ /* 0x100fe40000010823 */
[C---:B--2---:R-:W-:Y:S01]  /*13df0*/  HMMA.16816.F32 R104, R68.reuse, R100, RZ ;  /* 0x000000644468723c */ /* 0x044fe200000018ff */
[--C-:B------:R-:W-:Y:S01]  /*13e00*/  FFMA.FTZ R129, R132, c[0x0][0x23c], -R35.reuse ;  /* 0x00008f0084817a23 */ /* 0x100fe20000010823 */
[----:B------:R-:W-:Y:S01]  /*13e10*/  MUFU.EX2 R50, R50 ;  /* 0x0000003200327308 */ /* 0x000fe20000000800 */
[----:B------:R-:W-:Y:S02]  /*13e20*/  FFMA.FTZ R66, R66, c[0x0][0x23c], -R35 ;  /* 0x00008f0042427a23 */ /* 0x000fe40000010823 */
[----:B------:R-:W-:Y:S02]  /*13e30*/  FADD.FTZ R133, R134, R133 ;  /* 0x0000008586857221 */ /* 0x000fe40000010000 */
[----:B------:R-:W-:Y:S01]  /*13e40*/  FADD.FTZ R127, R128, R127 ;  /* 0x0000007f807f7221 */ /* 0x000fe20000010000 */
[----:B------:R-:W-:Y:S01]  /*13e50*/  HMMA.16816.F32 R100, R68, R102, RZ ;  /* 0x000000664464723c */ /* 0x000fe200000018ff */
[----:B------:R-:W-:Y:S01]  /*13e60*/  FADD.FTZ R126, R126, R133 ;  /* 0x000000857e7e7221 */ /* 0x000fe20000010000 */
[----:B------:R-:W2:Y:S01]  /*13e70*/  MUFU.EX2 R47, R47 ;  /* 0x0000002f002f7308 */ /* 0x000ea20000000800 */
[----:B-1----:R-:W-:Y:S01]  /*13e80*/  F2FP.PACK_AB R10, R37, R54 ;  /* 0x00000036250a723e */ /* 0x002fe200000000ff */
[----:B------:R-:W-:-:S02]  /*13e90*/  FADD.FTZ R130, R130, R127 ;  /* 0x0000007f82827221 */ /* 0x000fc40000010000 */
[----:B------:R-:W-:Y:S02]  /*13ea0*/  FADD.FTZ R127, R123, R126 ;  /* 0x0000007e7b7f7221 */ /* 0x000fe40000010000 */
[C---:B------:R-:W-:Y:S01]  /*13eb0*/  HMMA.16816.F32 R112, R68.reuse, R108, RZ ;  /* 0x0000006c4470723c */ /* 0x040fe200000018ff */
[--C-:B------:R-:W-:Y:S01]  /*13ec0*/  FFMA.FTZ R126, R55, c[0x0][0x23c], -R48.reuse ;  /* 0x00008f00377e7a23 */ /* 0x100fe20000010830 */
[----:B------:R-:W-:Y:S01]  /*13ed0*/  MUFU.EX2 R45, R45 ;  /* 0x0000002d002d7308 */ /* 0x000fe20000000800 */
[--C-:B------:R-:W-:Y:S02]  /*13ee0*/  FFMA.FTZ R55, R51, c[0x0][0x23c], -R48.reuse ;  /* 0x00008f0033377a23 */ /* 0x100fe40000010830 */
[--C-:B------:R-:W-:Y:S02]  /*13ef0*/  FFMA.FTZ R122, R27, c[0x0][0x23c], -R48.reuse ;  /* 0x00008f001b7a7a23 */ /* 0x100fe40000010830 */
[----:B------:R-:W-:Y:S01]  /*13f00*/  FFMA.FTZ R51, R25, c[0x0][0x23c], -R48 ;  /* 0x00008f0019337a23 */ /* 0x000fe20000010830 */
[----:B----4-:R-:W-:Y:S01]  /*13f10*/  HMMA.16816.F32 R88, R68, R84, RZ ;  /* 0x000000544458723c */ /* 0x010fe200000018ff */
[--C-:B------:R-:W-:Y:S01]  /*13f20*/  FFMA.FTZ R56, R56, c[0x0][0x23c], -R35.reuse ;  /* 0x00008f0038387a23 */ /* 0x100fe20000010823 */
[----:B------:R-:W1:Y:S01]  /*13f30*/  MUFU.EX2 R36, R36 ;  /* 0x0000002400247308 */ /* 0x000e620000000800 */
[----:B--2---:R-:W-:Y:S01]  /*13f40*/  F2FP.PACK_AB R9, R47, R50 ;  /* 0x000000322f09723e */ /* 0x004fe200000000ff */
[----:B------:R-:W-:-:S02]  /*13f50*/  FFMA.FTZ R123, R26, c[0x0][0x23c], -R35 ;  /* 0x00008f001a7b7a23 */ /* 0x000fc40000010823 */
[----:B------:R-:W-:Y:S02]  /*13f60*/  FFMA.FTZ R42, R42, c[0x0][0x23c], -R35 ;  /* 0x00008f002a2a7a23 */ /* 0x000fe40000010823 */
[C---:B------:R-:W-:Y:S01]  /*13f70*/  HMMA.16816.F32 R80, R68.reuse, R76, RZ ;  /* 0x0000004c4450723c */ /* 0x040fe200000018ff */
[----:B------:R-:W-:Y:S01]  /*13f80*/  FADD.FTZ R46, R46, R127 ;  /* 0x0000007f2e2e7221 */ /* 0x000fe20000010000 */
[----:B------:R-:W-:Y:S01]  /*13f90*/  MUFU.EX2 R33, R33 ;  /* 0x0000002100217308 */ /* 0x000fe20000000800 */
[--C-:B------:R-:W-:Y:S02]  /*13fa0*/  FFMA.FTZ R40, R40, c[0x0][0x23c], -R35.reuse ;  /* 0x00008f0028287a23 */ /* 0x100fe40000010823 */
[--C-:B------:R-:W-:Y:S02]  /*13fb0*/  FFMA.FTZ R38, R38, c[0x0][0x23c], -R35.reuse ;  /* 0x00008f0026267a23 */ /* 0x100fe40000010823 */
[----:B------:R-:W-:Y:S01]  /*13fc0*/  FFMA.FTZ R34, R34, c[0x0][0x23c], -R35 ;  /* 0x00008f0022227a23 */ /* 0x000fe20000010823 */
        /* <DEDUP_REMOVED lines=81> */
[----:B------:R-:W2:Y:S01]  /*144e0*/  MUFU.EX2 R51, R51 ;  /* 0x0000003300337308 */ /* 0x000ea20000000800 */
        /* <DEDUP_REMOVED lines=70> */
[--C-:B------:R-:W-:Y:S01]  /*14950*/  FFMA.FTZ R8, R24, c[0x0][0x23c], -R35.reuse ;  /* 0x00008f0018087a23 */ /* 0x100fe20000010823 */
[----:B------:R-:W-:Y:S01]  /*14960*/  F2FP.PACK_AB R10, R51, R122 ;  /* 0x0000007a330a723e */ /* 0x000fe200000000ff */
[----:B------:R-:W-:Y:S01]  /*14970*/  FADD.FTZ R9, R57, R130 ;  /* 0x0000008239097221 */ /* 0x000fe20000010000 */
[----:B------:R-:W4:Y:S01]  /*14980*/  LDSM.16.MT88.4 R24, [R136+0xa800] ;  /* 0x00a800008818783b */ /* 0x000f220000004200 */
[----:B------:R5:W2:Y:S01]  /*14990*/  MUFU.EX2 R57, R8 ;  /* 0x0000000800397308 */ /* 0x000aa20000000800 */
[----:B------:R-:W-:-:S02]  /*149a0*/  FFMA.FTZ R35, R32, c[0x0][0x23c], -R35 ;  /* 0x00008f0020237a23 */ /* 0x000fc40000010823 */
[----:B------:R-:W-:Y:S02]  /*149b0*/  FADD.FTZ R50, R50, R9 ;  /* 0x0000000932327221 */ /* 0x000fe40000010000 */
[----:B------:R-:W-:Y:S02]  /*149c0*/  FADD.FTZ R9, R49, R46 ;  /* 0x0000002e31097221 */ /* 0x000fe40000010000 */
[----:B------:R-:W-:Y:S01]  /*149d0*/  FADD.FTZ R50, R47, R50 ;  /* 0x000000322f327221 */ /* 0x000fe20000010000 */
[----:B------:R-:W-:Y:S01]  /*149e0*/  MUFU.EX2 R32, R34 ;  /* 0x0000002200207308 */ /* 0x000fe20000000800 */
[----:B------:R-:W-:Y:S01]  /*149f0*/  FADD.FTZ R54, R54, R9 ;  /* 0x0000000936367221 */ /* 0x000fe20000010000 */
[----:B-1----:R-:W-:Y:S01]  /*14a00*/  F2FP.PACK_AB R9, R123, R56 ;  /* 0x000000387b09723e */ /* 0x002fe200000000ff */
[----:B------:R-:W-:Y:S02]  /*14a10*/  FADD.FTZ R45, R45, R50 ;  /* 0x000000322d2d7221 */ /* 0x000fe40000010000 */
        /* <DEDUP_REMOVED lines=21> */
[--C-:B------:R-:W-:Y:S02]  /*14b70*/  FFMA.FTZ R46, R39, c[0x0][0x23c], -R48.reuse ;  /* 0x00008f00272e7a23 */ /* 0x100fe40000010830 */
[----:B------:R-:W-:Y:S01]  /*14b80*/  FFMA.FTZ R41, R44, c[0x0][0x23c], -R48 ;  /* 0x00008f002c297a23 */ /* 0x000fe20000010830 */
[----:B------:R-:W-:Y:S01]  /*14b90*/  MUFU.EX2 R39, R43 ;  /* 0x0000002b00277308 */ /* 0x000fe20000000800 */
[----:B------:R-:W-:Y:S01]  /*14ba0*/  FADD.FTZ R63, R63, R64 ;  /* 0x000000403f3f7221 */ /* 0x000fe20000010000 */
[----:B------:R-:W-:Y:S01]  /*14bb0*/  HMMA.16816.F32 R92, R8, R18, R92 ;  /* 0x00000012085c723c */ /* 0x000fe2000000185c */
[----:B------:R-:W2:Y:S01]  /*14bc0*/  LDSM.16.MT88.4 R16, [R136+0xe800] ;  /* 0x00e800008810783b */ /* 0x000ea20000004200 */
[----:B------:R-:W-:-:S02]  /*14bd0*/  FADD.FTZ R60, R60, R65 ;  /* 0x000000413c3c7221 */ /* 0x000fc40000010000 */
[----:B------:R-:W-:Y:S02]  /*14be0*/  FADD.FTZ R62, R62, R63 ;  /* 0x0000003f3e3e7221 */ /* 0x000fe40000010000 */
[----:B------:R-:W-:Y:S01]  /*14bf0*/  FADD.FTZ R61, R61, R60 ;  /* 0x0000003c3d3d7221 */ /* 0x000fe20000010000 */
[----:B------:R-:W3:Y:S01]  /*14c00*/  MUFU.EX2 R44, R49 ;  /* 0x00000031002c7308 */ /* 0x000ee20000000800 */
[C---:B------:R-:W-:Y:S01]  /*14c10*/  HMMA.16816.F32 R88, R8.reuse, R20, R88 ;  /* 0x000000140858723c */ /* 0x040fe20000001858 */
[----:B------:R-:W-:Y:S02]  /*14c20*/  FADD.FTZ R62, R59, R62 ;  /* 0x0000003e3b3e7221 */ /* 0x000fe40000010000 */
[----:B------:R-:W-:Y:S02]  /*14c30*/  FADD.FTZ R61, R58, R61 ;  /* 0x0000003d3a3d7221 */ /* 0x000fe40000010000 */
[----:B------:R-:W-:Y:S02]  /*14c40*/  FADD.FTZ R167, R167, R62 ;  /* 0x0000003ea7a77221 */ /* 0x000fe40000010000 */
[----:B------:R-:W-:Y:S01]  /*14c50*/  MUFU.EX2 R46, R46 ;  /* 0x0000002e002e7308 */ /* 0x000fe20000000800 */
[----:B------:R-:W-:Y:S01]  /*14c60*/  HMMA.16816.F32 R84, R8, R22, R84 ;  /* 0x000000160854723c */ /* 0x000fe20000001854 */
[----:B------:R-:W-:Y:S01]  /*14c70*/  LDSM.16.MT88.4 R20, [R138+0xcc00] ;  /* 0x00cc00008a14783b */ /* 0x000fe20000004200 */
[----:B------:R-:W-:-:S02]  /*14c80*/  FADD.FTZ R168, R168, R61 ;  /* 0x0000003da8a87221 */ /* 0x000fc40000010000 */
[----:B------:R-:W-:Y:S02]  /*14c90*/  FADD.FTZ R166, R166, R167 ;  /* 0x000000a7a6a67221 */ /* 0x000fe40000010000 */
[----:B------:R-:W-:Y:S01]  /*14ca0*/  FADD.FTZ R161, R161, R168 ;  /* 0x000000a8a1a17221 */ /* 0x000fe20000010000 */
[----:B------:R-:W-:Y:S01]  /*14cb0*/  MUFU.EX2 R41, R41 ;  /* 0x0000002900297308 */ /* 0x000fe20000000800 */
[C---:B----4-:R-:W-:Y:S01]  /*14cc0*/  HMMA.16816.F32 R104, R8.reuse, R24, R104 ;  /* 0x000000180868723c */ /* 0x050fe20000001868 */
[----:B------:R-:W-:Y:S02]  /*14cd0*/  FADD.FTZ R163, R163, R166 ;  /* 0x000000a6a3a37221 */ /* 0x000fe40000010000 */
[----:B------:R-:W-:Y:S02]  /*14ce0*/  FADD.FTZ R162, R162, R161 ;  /* 0x000000a1a2a27221 */ /* 0x000fe40000010000 */
[----:B------:R-:W-:Y:S02]  /*14cf0*/  FADD.FTZ R163, R160, R163 ;  /* 0x000000a3a0a37221 */ /* 0x000fe40000010000 */
[----:B------:R-:W4:Y:S01]  /*14d00*/  MUFU.EX2 R43, R38 ;  /* 0x00000026002b7308 */ /* 0x000f220000000800 */
        /* <DEDUP_REMOVED lines=118> */
.L_x_3307:
[----:B------:R-:W-:-:S05]  /*15470*/  IMAD.MOV.U32 R7, RZ, RZ, c[0x0][0x1a0] ;  /* 0x00006800ff077624 */ /* 0x000fca00078e00ff */
[----:B------:R-:W-:-:S04]  /*15480*/  LEA R7, -R7, RZ, 0x7 ;  /* 0x000000ff07077211 */ /* 0x000fc800078e39ff */
[----:B------:R-:W-:Y:S02]  /*15490*/  SHF.R.S32.HI R6, RZ, 0x1f, R7 ;  /* 0x0000001fff067819 */ /* 0x000fe40000011407 */
.L_x_3308:
[----:B------:R-:W-:Y:S01]  /*154a0*/  LOP3.LUT P1, RZ, R5, 0x2, RZ, 0xc0, !PT ;  /* 0x0000000205ff7812 */ /* 0x000fe2000782c0ff */
[----:B------:R-:W-:Y:S01]  /*154b0*/  IMAD.SHL.U32 R173, R155, 0x80, RZ ;  /* 0x000000809bad7824 */ /* 0x000fe200078e00ff */
        /* <DEDUP_REMOVED lines=248> */
[----:B------:R-:W-:Y:S01]  /*16440*/  MUFU.TANH R167, R67 ;  /* 0x0000004300a77308 */ /* 0x000fe20000002400 */
[----:B------:R-:W-:Y:S01]  /*16450*/  FMUL.FTZ R66, R66, c[0x0][0x2ec] ;  /* 0x0000bb0042427a20 */ /* 0x000fe20000410000 */
[C---:B---3--:R-:W-:Y:S01]  /*16460*/  HMMA.16816.F32 R16, R132.reuse, R124, R16 ;  /* 0x0000007c8410723c */ /* 0x048fe20000001810 */
[----:B------:R-:W-:Y:S02]  /*16470*/  FMUL.FTZ R65, R65, c[0x0][0x2ec] ;  /* 0x0000bb0041417a20 */ /* 0x000fe40000410000 */
[----:B------:R-:W-:Y:S02]  /*16480*/  FMUL.FTZ R61, R61, c[0x0][0x2ec] ;  /* 0x0000bb003d3d7a20 */ /* 0x000fe40000410000 */
[----:B------:R-:W-:Y:S01]  /*16490*/  FMUL.FTZ R63, R63, c[0x0][0x2ec] ;  /* 0x0000bb003f3f7a20 */ /* 0x000fe20000410000 */
[----:B------:R-:W-:Y:S01]  /*164a0*/  MUFU.TANH R185, R64 ;  /* 0x0000004000b97308 */ /* 0x000fe20000002400 */
[----:B------:R-:W-:Y:S01]  /*164b0*/  FMUL.FTZ R60, R60, c[0x0][0x2ec] ;  /* 0x0000bb003c3c7a20 */ /* 0x000fe20000410000 */
[----:B------:R-:W-:Y:S01]  /*164c0*/  HMMA.16816.F32 R12, R132, R126, R12 ;  /* 0x0000007e840c723c */ /* 0x000fe2000000180c */
[----:B------:R-:W3:Y:S01]  /*164d0*/  LDSM.16.M88.4 R124, [R137+0x7c00] ;  /* 0x007c0000897c783b */ /* 0x000ee20000000200 */
[----:B------:R-:W-:-:S02]  /*164e0*/  FMUL.FTZ R10, R10, c[0x0][0x2ec] ;  /* 0x0000bb000a0a7a20 */ /* 0x000fc40000410000 */
[----:B------:R-:W-:Y:S02]  /*164f0*/  FMUL.FTZ R9, R9, c[0x0][0x2ec] ;  /* 0x0000bb0009097a20 */ /* 0x000fe40000410000 */
[----:B------:R4:W-:Y:S01]  /*16500*/  MUFU.TANH R207, R10 ;  /* 0x0000000a00cf7308 */ /* 0x0009e20000002400 */
[----:B------:R-:W-:Y:S02]  /*16510*/  FMUL.FTZ R8, R8, c[0x0][0x2ec] ;  /* 0x0000bb0008087a20 */ /* 0x000fe40000410000 */
[----:B------:R-:W-:Y:S01]  /*16520*/  FMUL.FTZ R5, R5, c[0x0][0x2ec] ;  /* 0x0000bb0005057a20 */ /* 0x000fe20000410000 */
[----:B-1----:R-:W-:Y:S01]  /*16530*/  HMMA.16816.F32 R40, R132, R128, R40 ;  /* 0x000000808428723c */ /* 0x002fe20000001828 */
[----:B------:R-:W-:Y:S02]  /*16540*/  FMUL.FTZ R6, R6, c[0x0][0x2ec] ;  /* 0x0000bb0006067a20 */ /* 0x000fe40000410000 */
[----:B------:R-:W-:Y:S01]  /*16550*/  FMUL.FTZ R4, R4, c[0x0][0x2ec] ;  /* 0x0000bb0004047a20 */ /* 0x000fe20000410000 */
[----:B------:R-:W-:Y:S01]  /*16560*/  MUFU.TANH R129, R9 ;  /* 0x0000000900817308 */ /* 0x000fe20000002400 */
[----:B------:R-:W-:-:S02]  /*16570*/  FMUL.FTZ R11, R11, c[0x0][0x2ec] ;  /* 0x0000bb000b0b7a20 */ /* 0x000fc40000410000 */
[----:B------:R-:W-:Y:S01]  /*16580*/  FMUL.FTZ R19, R19, c[0x0][0x2ec] ;  /* 0x0000bb0013137a20 */ /* 0x000fe20000410000 */
[C---:B------:R-:W-:Y:S01]  /*16590*/  HMMA.16816.F32 R36, R132.reuse, R130, R36 ;  /* 0x000000828424723c */ /* 0x040fe20000001824 */
[----:B------:R-:W-:Y:S02]  /*165a0*/  FMUL.FTZ R16, R16, c[0x0][0x2ec] ;  /* 0x0000bb0010107a20 */ /* 0x000fe40000410000 */
[----:B------:R-:W-:Y:S01]  /*165b0*/  FMUL.FTZ R7, R7, c[0x0][0x2ec] ;  /* 0x0000bb0007077a20 */ /* 0x000fe20000410000 */
[----:B----4-:R-:W-:Y:S01]  /*165c0*/  LOP3.LUT R10, R173, R158, RZ, 0xfc, !PT ;  /* 0x0000009ead0a7212 */ /* 0x010fe200078efcff */
[----:B------:R1:W-:Y:S01]  /*165d0*/  MUFU.TANH R171, R19 ;  /* 0x0000001300ab7308 */ /* 0x0003e20000002400 */
[----:B------:R-:W-:Y:S02]  /*165e0*/  FMUL.FTZ R12, R12, c[0x0][0x2ec] ;  /* 0x0000bb000c0c7a20 */ /* 0x000fe40000410000 */
[----:B--2---:R-:W-:Y:S01]  /*165f0*/  HMMA.16816.F32 R48, R132, R120, R48 ;  /* 0x000000788430723c */ /* 0x004fe20000001830 */
        /* <DEDUP_REMOVED lines=10> */
[C---:B---3--:R-:W-:Y:S01]  /*166a0*/  HMMA.16816.F32 R56, R132.reuse, R124, R56 ;  /* 0x0000007c8438723c */ /* 0x048fe20000001838 */
[----:B------:R-:W-:Y:S02]  /*166b0*/  FMUL.FTZ R36, R36, c[0x0][0x2ec] ;  /* 0x0000bb0024247a20 */ /* 0x000fe40000410000 */
[----:B------:R-:W-:Y:S02]  /*166c0*/  FMUL.FTZ R38, R38, c[0x0][0x2ec] ;  /* 0x0000bb0026267a20 */ /* 0x000fe40000410000 */
[----:B------:R3:W-:Y:S03]  /*166d0*/  MUFU.TANH R165, R15 ;  /* 0x0000000f00a57308 */ /* 0x0007e60000002400 */
[----:B------:R-:W-:Y:S01]  /*166e0*/  HMMA.16816.F32 R52, R132, R126, R52 ;  /* 0x0000007e8434723c */ /* 0x000fe20000001834 */
[----:B------:R-:W4:Y:S01]  /*166f0*/  LDSM.16.M88.4 R124, [R137+0x8800] ;  /* 0x00880000897c783b */ /* 0x000f220000000200 */
[----:B------:R-:W-:Y:S01]  /*16700*/  FMUL.FTZ R49, R49, c[0x0][0x2ec] ;  /* 0x0000bb0031317a20 */ /* 0x000fe20000410000 */
[----:B------:R-:W-:-:S04]  /*16710*/  DEPBAR.LE SB0, 0x0 ;  /* 0x000080000000791a */ /* 0x000fc80000000000 */
[----:B------:R-:W-:Y:S01]  /*16720*/  MUFU.TANH R189, R8 ;  /* 0x0000000800bd7308 */ /* 0x000fe20000002400 */
[----:B------:R-:W-:Y:S02]  /*16730*/  FMUL.FTZ R51, R51, c[0x0][0x2ec] ;  /* 0x0000bb0033337a20 */ /* 0x000fe40000410000 */
[----:B-1----:R-:W-:Y:S02]  /*16740*/  FMUL.FTZ R19, R45, c[0x0][0x2ec] ;  /* 0x0000bb002d137a20 */ /* 0x002fe40000410000 */
[----:B------:R-:W-:Y:S02]  /*16750*/  FMUL.FTZ R45, R47, c[0x0][0x2ec] ;  /* 0x0000bb002f2d7a20 */ /* 0x000fe40000410000 */
[----:B---3--:R-:W-:Y:S01]  /*16760*/  FMUL.FTZ R15, R41, c[0x0][0x2ec] ;  /* 0x0000bb00290f7a20 */ /* 0x008fe20000410000 */
[----:B------:R1:W-:Y:S01]  /*16770*/  MUFU.TANH R205, R6 ;  /* 0x0000000600cd7308 */ /* 0x0003e20000002400 */
[----:B------:R-:W-:Y:S02]  /*16780*/  FMUL.FTZ R58, R58, c[0x0][0x2ec] ;  /* 0x0000bb003a3a7a20 */ /* 0x000fe40000410000 */
        /* <DEDUP_REMOVED lines=9> */
[C-C-:B-1----:R-:W-:Y:S01]  /*16820*/  LOP3.LUT R6, R173.reuse, 0x10, R158.reuse, 0xfe, !PT ;  /* 0x00000010ad067812 */ /* 0x142fe200078efe9e */
[----:B------:R-:W-:Y:S01]  /*16830*/  MUFU.TANH R169, R11 ;  /* 0x0000000b00a97308 */ /* 0x000fe20000002400 */
[----:B------:R-:W-:Y:S01]  /*16840*/  LOP3.LUT R120, R173, 0x8, R158, 0xfe, !PT ;  /* 0x00000008ad787812 */ /* 0x000fe200078efe9e */
[C---:B------:R-:W-:Y:S01]  /*16850*/  HMMA.16816.F32 R20, R132.reuse, R122, R20 ;  /* 0x0000007a8414723c */ /* 0x040fe20000001814 */
[-C--:B------:R-:W-:Y:S01]  /*16860*/  ISETP.GE.AND P6, PT, R6, R118.reuse, PT ;  /* 0x000000760600720c */ /* 0x080fe20003fc6270 */
[----:B------:R-:W-:Y:S01]  /*16870*/  FMUL.FTZ R41, R43, c[0x0][0x2ec] ;  /* 0x0000bb002b297a20 */ /* 0x000fe20000410000 */
[----:B------:R-:W-:Y:S01]  /*16880*/  ISETP.GE.AND P1, PT, R120, R118, PT ;  /* 0x000000767800720c */ /* 0x000fe20003f26270 */
[----:B------:R-:W-:Y:S01]  /*16890*/  FMUL.FTZ R48, R48, c[0x0][0x2ec] ;  /* 0x0000bb0030307a20 */ /* 0x000fe20000410000 */
[-C--:B------:R-:W-:Y:S01]  /*168a0*/  ISETP.GE.AND P4, PT, R6, R119.reuse, PT ;  /* 0x000000770600720c */ /* 0x080fe20003f86270 */
[----:B------:R-:W1:Y:S01]  /*168b0*/  I2F R121, R120 ;  /* 0x0000007800797306 */ /* 0x000e620000201400 */
[----:B------:R-:W-:Y:S01]  /*168c0*/  ISETP.GE.AND P3, PT, R120, R119, PT ;  /* 0x000000777800720c */ /* 0x000fe20003f66270 */
[----:B----4-:R-:W-:Y:S01]  /*168d0*/  HMMA.16816.F32 R32, R132, R124, R32 ;  /* 0x0000007c8420723c */ /* 0x010fe20000001820 */
[----:B------:R-:W-:-:S02]  /*168e0*/  FMUL.FTZ R50, R50, c[0x0][0x2ec] ;  /* 0x0000bb0032327a20 */ /* 0x000fc40000410000 */
[----:B------:R-:W-:Y:S02]  /*168f0*/  FMUL.FTZ R44, R44, c[0x0][0x2ec] ;  /* 0x0000bb002c2c7a20 */ /* 0x000fe40000410000 */
[----:B------:R-:W-:Y:S01]  /*16900*/  FMUL.FTZ R46, R46, c[0x0][0x2ec] ;  /* 0x0000bb002e2e7a20 */ /* 0x000fe20000410000 */
[----:B------:R1:W-:Y:S01]  /*16910*/  MUFU.TANH R125, R16 ;  /* 0x00000010007d7308 */ /* 0x0003e20000002400 */
[----:B------:R-:W-:Y:S01]  /*16920*/  FMUL.FTZ R24, R24, c[0x0][0x2ec] ;  /* 0x0000bb0018187a20 */ /* 0x000fe20000410000 */
[----:B------:R-:W-:Y:S01]  /*16930*/  HMMA.16816.F32 R28, R132, R126, R28 ;  /* 0x0000007e841c723c */ /* 0x000fe2000000181c */
[----:B------:R-:W-:Y:S02]  /*16940*/  FMUL.FTZ R13, R37, c[0x0][0x2ec] ;  /* 0x0000bb00250d7a20 */ /* 0x000fe40000410000 */
[----:B------:R-:W-:Y:S02]  /*16950*/  FMUL.FTZ R37, R39, c[0x0][0x2ec] ;  /* 0x0000bb0027257a20 */ /* 0x000fe40000410000 */
[----:B------:R-:W-:Y:S01]  /*16960*/  FMUL.FTZ R26, R26, c[0x0][0x2ec] ;  /* 0x0000bb001a1a7a20 */ /* 0x000fe20000410000 */
[----:B------:R2:W-:Y:S01]  /*16970*/  MUFU.TANH R127, R5 ;  /* 0x00000005007f7308 */ /* 0x0005e20000002400 */
[----:B------:R-:W-:-:S02]  /*16980*/  FMUL.FTZ R133, R17, c[0x0][0x2ec] ;  /* 0x0000bb0011857a20 */ /* 0x000fc40000410000 */
[----:B------:R-:W-:Y:S01]  /*16990*/  FMUL.FTZ R17, R18, c[0x0][0x2ec] ;  /* 0x0000bb0012117a20 */ /* 0x000fe20000410000 */
[----:B------:R-:W-:Y:S01]  /*169a0*/  IADD3 R18, R10, 0x19, RZ ;  /* 0x000000190a127810 */ /* 0x000fe20007ffe0ff */
[----:B------:R-:W-:Y:S02]  /*169b0*/  FMUL.FTZ R20, R20, c[0x0][0x2ec] ;  /* 0x0000bb0014147a20 */ /* 0x000fe40000410000 */
[----:B------:R-:W-:Y:S01]  /*169c0*/  FMUL.FTZ R21, R21, c[0x0][0x2ec] ;  /* 0x0000bb0015157a20 */ /* 0x000fe20000410000 */
[----:B------:R-:W-:Y:S01]  /*169d0*/  MUFU.TANH R133, R133 ;  /* 0x0000008500857308 */ /* 0x000fe20000002400 */
[----:B-1----:R-:W-:Y:S02]  /*169e0*/  FFMA.FTZ R16, R0, R121, R12 ;  /* 0x0000007900107223 */ /* 0x002fe4000001000c */
[----:B------:R-:W-:Y:S02]  /*169f0*/  FMUL.FTZ R11, R33, c[0x0][0x2ec] ;  /* 0x0000bb00210b7a20 */ /* 0x000fe40000410000 */
[----:B------:R-:W-:-:S02]  /*16a00*/  FMUL.FTZ R33, R34, c[0x0][0x2ec] ;  /* 0x0000bb0022217a20 */ /* 0x000fc40000410000 */
[----:B------:R-:W-:Y:S01]  /*16a10*/  FMUL.FTZ R32, R32, c[0x0][0x2ec] ;  /* 0x0000bb0020207a20 */ /* 0x000fe20000410000 */
[----:B--2---:R-:W-:Y:S01]  /*16a20*/  IADD3 R5, R10, 0x1, RZ ;  /* 0x000000010a057810 */ /* 0x004fe20007ffe0ff */
[----:B------:R1:W-:Y:S01]  /*16a30*/  I2F R4, R6 ;  /* 0x0000000600047306 */ /* 0x0003e20000201400 */
[----:B------:R-:W-:Y:S02]  /*16a40*/  FMUL.FTZ R28, R28, c[0x0][0x2ec] ;  /* 0x0000bb001c1c7a20 */ /* 0x000fe40000410000 */
[----:B------:R-:W-:Y:S01]  /*16a50*/  ISETP.GE.AND P2, PT, R5, R118, PT ;  /* 0x000000760500720c */ /* 0x000fe20003f46270 */
[----:B------:R-:W-:Y:S01]  /*16a60*/  FMUL.FTZ R35, R35, c[0x0][0x2ec] ;  /* 0x0000bb0023237a20 */ /* 0x000fe20000410000 */
[----:B------:R-:W-:Y:S01]  /*16a70*/  ISETP.GE.AND P0, PT, R5, R119, PT ;  /* 0x000000770500720c */ /* 0x000fe20003f06270 */
[----:B------:R-:W-:Y:S02]  /*16a80*/  FMUL.FTZ R29, R29, c[0x0][0x2ec] ;  /* 0x0000bb001d1d7a20 */ /* 0x000fe40000410000 */
[----:B------:R2:W3:Y:S01]  /*16a90*/  I2F R9, R5 ;  /* 0x0000000500097306 */ /* 0x0004e20000201400 */
[----:B------:R-:W-:-:S02]  /*16aa0*/  FMUL.FTZ R31, R31, c[0x0][0x2ec] ;  /* 0x0000bb001f1f7a20 */ /* 0x000fc40000410000 */
[----:B------:R-:W-:Y:S02]  /*16ab0*/  FMUL.FTZ R30, R30, c[0x0][0x2ec] ;  /* 0x0000bb001e1e7a20 */ /* 0x000fe40000410000 */
[----:B------:R-:W-:Y:S02]  /*16ac0*/  FMUL.FTZ R25, R25, c[0x0][0x2ec] ;  /* 0x0000bb0019197a20 */ /* 0x000fe40000410000 */
[----:B------:R-:W-:Y:S01]  /*16ad0*/  FMUL.FTZ R27, R27, c[0x0][0x2ec] ;  /* 0x0000bb001b1b7a20 */ /* 0x000fe20000410000 */
[----:B-1----:R-:W-:Y:S01]  /*16ae0*/  FSEL R6, R16, -INF , !P1 ;  /* 0xff80000010067808 */ /* 0x002fe20004800000 */
[----:B------:R-:W-:Y:S01]  /*16af0*/  MUFU.TANH R14, R14 ;  /* 0x0000000e000e7308 */ /* 0x000fe20000002400 */
[----:B------:R-:W-:Y:S01]  /*16b00*/  LOP3.LUT R16, R173, 0x18, R158, 0xfe, !PT ;  /* 0x00000018ad107812 */ /* 0x000fe200078efe9e */
[----:B------:R-:W-:Y:S01]  /*16b10*/  IMAD.MOV.U32 R124, RZ, RZ, R160 ;  /* 0x000000ffff7c7224 */ /* 0x000fe200078e00a0 */
[----:B--2---:R-:W-:Y:S01]  /*16b20*/  IADD3 R5, R10, 0x9, RZ ;  /* 0x000000090a057810 */ /* 0x004fe20007ffe0ff */
[----:B---3--:R-:W-:-:S04]  /*16b30*/  FFMA.FTZ R8, R0, R9, R133 ;  /* 0x0000000900087223 */ /* 0x008fc80000010085 */
[----:B------:R1:W-:Y:S01]  /*16b40*/  MUFU.TANH R203, R66 ;  /* 0x0000004200cb7308 */ /* 0x0003e20000002400 */
[----:B------:R-:W-:Y:S01]  /*16b50*/  FFMA.FTZ R9, R0, R9, R171 ;  /* 0x0000000900097223 */ /* 0x000fe200000100ab */
[----:B------:R-:W-:Y:S02]  /*16b60*/  ISETP.GE.AND P1, PT, R5, R118, PT ;  /* 0x000000760500720c */ /* 0x000fe40003f26270 */
[----:B------:R-:W-:Y:S02]  /*16b70*/  FSEL R8, R8, -INF , !P2 ;  /* 0xff80000008087808 */ /* 0x000fe40005000000 */
[----:B------:R-:W-:Y:S02]  /*16b80*/  FSEL R9, R9, -INF , !P0 ;  /* 0xff80000009097808 */ /* 0x000fe40004000000 */
[----:B------:R-:W2:Y:S01]  /*16b90*/  I2F R12, R5 ;  /* 0x00000005000c7306 */ /* 0x000ea20000201400 */
[-C--:B------:R-:W-:Y:S02]  /*16ba0*/  ISETP.GE.AND P0, PT, R5, R119.reuse, PT ;  /* 0x000000770500720c */ /* 0x080fe40003f06270 */
[----:B------:R-:W-:Y:S01]  /*16bb0*/  ISETP.GE.AND P2, PT, R16, R119, PT ;  /* 0x000000771000720c */ /* 0x000fe20003f46270 */
[----:B-1----:R-:W-:-:S04]  /*16bc0*/  FFMA.FTZ R66, R0, R4, R189 ;  /* 0x0000000400427223 */ /* 0x002fc800000100bd */
[----:B------:R1:W-:Y:S01]  /*16bd0*/  MUFU.TANH R135, R7 ;  /* 0x0000000700877308 */ /* 0x0003e20000002400 */
[----:B------:R-:W-:Y:S01]  /*16be0*/  FSEL R66, R66, -INF , !P6 ;  /* 0xff80000042427808 */ /* 0x000fe20007000000 */
[----:B--2---:R-:W-:-:S06]  /*16bf0*/  FFMA.FTZ R131, R0, R12, R131 ;  /* 0x0000000c00837223 */ /* 0x004fcc0000010083 */
[----:B------:R-:W-:Y:S01]  /*16c00*/  MUFU.TANH R123, R65 ;  /* 0x00000041007b7308 */ /* 0x000fe20000002400 */
[----:B------:R-:W-:Y:S01]  /*16c10*/  FFMA.FTZ R5, R0, R12, R165 ;  /* 0x0000000c00057223 */ /* 0x000fe200000100a5 */
[----:B------:R-:W-:Y:S01]  /*16c20*/  IADD3 R12, R10, 0x11, RZ ;  /* 0x000000110a0c7810 */ /* 0x000fe20007ffe0ff */
[----:B------:R-:W-:Y:S01]  /*16c30*/  FFMA.FTZ R165, R0, R4, R207 ;  /* 0x0000000400a57223 */ /* 0x000fe200000100cf */
[----:B------:R-:W-:Y:S02]  /*16c40*/  FSEL R4, R131, -INF , !P1 ;  /* 0xff80000083047808 */ /* 0x000fe40004800000 */
[----:B------:R-:W-:Y:S02]  /*16c50*/  FSEL R5, R5, -INF , !P0 ;  /* 0xff80000005057808 */ /* 0x000fe40004000000 */
[----:B------:R-:W2:Y:S01]  /*16c60*/  I2F R67, R12 ;  /* 0x0000000c00437306 */ /* 0x000ea20000201400 */
[----:B------:R-:W-:Y:S01]  /*16c70*/  ISETP.GE.AND P1, PT, R12, R118, PT ;  /* 0x000000760c00720c */ /* 0x000fe20003f26270 */
[----:B-1----:R-:W-:Y:S01]  /*16c80*/  FFMA.FTZ R7, R0, R121, R14 ;  /* 0x0000007900077223 */ /* 0x002fe2000001000e */
[----:B------:R-:W-:-:S02]  /*16c90*/  ISETP.GE.AND P0, PT, R12, R119, PT ;  /* 0x000000770c00720c */ /* 0x000fc40003f06270 */
[----:B------:R-:W-:Y:S02]  /*16ca0*/  FSEL R165, R165, -INF , !P4 ;  /* 0xff800000a5a57808 */ /* 0x000fe40006000000 */
[----:B------:R-:W-:Y:S01]  /*16cb0*/  FSEL R7, R7, -INF , !P3 ;  /* 0xff80000007077808 */ /* 0x000fe20005800000 */
[----:B------:R-:W-:Y:S01]  /*16cc0*/  MUFU.TANH R121, R28 ;  /* 0x0000001c00797308 */ /* 0x000fe20000002400 */
[----:B------:R-:W-:Y:S01]  /*16cd0*/  ISETP.GE.AND P3, PT, R16, R118, PT ;  /* 0x000000761000720c */ /* 0x000fe20003f66270 */
[----:B--2---:R-:W-:-:S06]  /*16ce0*/  FFMA.FTZ R64, R0, R67, R129 ;  /* 0x0000004300407223 */ /* 0x004fcc0000010081 */
[----:B------:R1:W2:Y:S01]  /*16cf0*/  I2F R14, R16 ;  /* 0x00000010000e7306 */ /* 0x0002a20000201400 */
[----:B------:R-:W-:Y:S01]  /*16d00*/  FFMA.FTZ R67, R0, R67, R169 ;  /* 0x0000004300437223 */ /* 0x000fe200000100a9 */
[----:B------:R-:W-:-:S04]  /*16d10*/  FSEL R64, R64, -INF , !P1 ;  /* 0xff80000040407808 */ /* 0x000fc80004800000 */
[----:B------:R-:W-:Y:S02]  /*16d20*/  FSEL R67, R67, -INF , !P0 ;  /* 0xff80000043437808 */ /* 0x000fe40004000000 */
[----:B------:R3:W4:Y:S01]  /*16d30*/  I2F R129, R18 ;  /* 0x0000001200817306 */ /* 0x0007220000201400 */
[C---:B------:R-:W-:Y:S02]  /*16d40*/  ISETP.GE.AND P1, PT, R18.reuse, R118, PT ;  /* 0x000000761200720c */ /* 0x040fe40003f26270 */
[----:B------:R-:W-:-:S05]  /*16d50*/  ISETP.GE.AND P0, PT, R18, R119, PT ;  /* 0x000000771200720c */ /* 0x000fca0003f06270 */
[----:B------:R4:W-:Y:S01]  /*16d60*/  MUFU.TANH R199, R58 ;  /* 0x0000003a00c77308 */ /* 0x0009e20000002400 */
[----:B-1----:R-:W-:Y:S01]  /*16d70*/  LOP3.LUT R16, R173, 0x20, R158, 0xfe, !PT ;  /* 0x00000020ad107812 */ /* 0x002fe200078efe9e */
[----:B--2---:R-:W-:-:S03]  /*16d80*/  FFMA.FTZ R65, R0, R14, R205 ;  /* 0x0000000e00417223 */ /* 0x004fc600000100cd */
[C---:B------:R-:W-:Y:S02]  /*16d90*/  ISETP.GE.AND P6, PT, R16.reuse, R118, PT ;  /* 0x000000761000720c */ /* 0x040fe40003fc6270 */
[----:B------:R-:W-:Y:S01]  /*16da0*/  ISETP.GE.AND P4, PT, R16, R119, PT ;  /* 0x000000771000720c */ /* 0x000fe20003f86270 */
[----:B------:R-:W1:Y:S01]  /*16db0*/  I2F R12, R16 ;  /* 0x00000010000c7306 */ /* 0x000e620000201400 */
[----:B---3--:R-:W-:Y:S02]  /*16dc0*/  IADD3 R18, R10, 0x21, RZ ;  /* 0x000000210a127810 */ /* 0x008fe40007ffe0ff */
[----:B------:R-:W-:-:S05]  /*16dd0*/  FSEL R65, R65, -INF , !P2 ;  /* 0xff80000041417808 */ /* 0x000fca0005000000 */
[----:B------:R2:W3:Y:S01]  /*16de0*/  I2F R28, R18 ;  /* 0x00000012001c7306 */ /* 0x0004e20000201400 */
[CC--:B----4-:R-:W-:Y:S02]  /*16df0*/  FFMA.FTZ R58, R0.reuse, R129.reuse, R127 ;  /* 0x00000081003a7223 */ /* 0x0d0fe4000001007f */
[----:B------:R-:W-:-:S03]  /*16e00*/  FFMA.FTZ R129, R0, R129, R135 ;  /* 0x0000008100817223 */ /* 0x000fc60000010087 */
[----:B------:R-:W-:Y:S02]  /*16e10*/  FSEL R58, R58, -INF , !P1 ;  /* 0xff8000003a3a7808 */ /* 0x000fe40004800000 */
[----:B------:R-:W-:Y:S01]  /*16e20*/  FSEL R129, R129, -INF , !P0 ;  /* 0xff80000081817808 */ /* 0x000fe20004000000 */
[----:B------:R4:W-:Y:S01]  /*16e30*/  MUFU.TANH R183, R60 ;  /* 0x0000003c00b77308 */ /* 0x0009e20000002400 */
[----:B------:R-:W-:Y:S01]  /*16e40*/  ISETP.GE.AND P1, PT, R18, R118, PT ;  /* 0x000000761200720c */ /* 0x000fe20003f26270 */
[-C--:B-1----:R-:W-:Y:S01]  /*16e50*/  FFMA.FTZ R132, R0, R12.reuse, R185 ;  /* 0x0000000c00847223 */ /* 0x082fe200000100b9 */
[-C--:B------:R-:W-:Y:S01]  /*16e60*/  ISETP.GE.AND P0, PT, R18, R119.reuse, PT ;  /* 0x000000771200720c */ /* 0x080fe20003f06270 */
[----:B------:R-:W-:Y:S01]  /*16e70*/  FFMA.FTZ R135, R0, R12, R203 ;  /* 0x0000000c00877223 */ /* 0x000fe200000100cb */
[----:B------:R-:W-:Y:S02]  /*16e80*/  LOP3.LUT R16, R173, 0x28, R158, 0xfe, !PT ;  /* 0x00000028ad107812 */ /* 0x000fe400078efe9e */
[----:B--2---:R-:W-:Y:S01]  /*16e90*/  IADD3 R18, R10, 0x29, RZ ;  /* 0x000000290a127810 */ /* 0x004fe20007ffe0ff */
[CC--:B---3--:R-:W-:Y:S01]  /*16ea0*/  FFMA.FTZ R123, R0.reuse, R28.reuse, R123 ;  /* 0x0000001c007b7223 */ /* 0x0c8fe2000001007b */
[----:B------:R-:W-:Y:S01]  /*16eb0*/  MUFU.TANH R61, R61 ;  /* 0x0000003d003d7308 */ /* 0x000fe20000002400 */
[----:B------:R-:W-:Y:S01]  /*16ec0*/  FFMA.FTZ R167, R0, R28, R167 ;  /* 0x0000001c00a77223 */ /* 0x000fe200000100a7 */
[----:B------:R-:W-:-:S02]  /*16ed0*/  ISETP.GE.AND P2, PT, R16, R119, PT ;  /* 0x000000771000720c */ /* 0x000fc40003f46270 */
[----:B------:R-:W-:Y:S02]  /*16ee0*/  FSEL R130, R123, -INF , !P1 ;  /* 0xff8000007b827808 */ /* 0x000fe40004800000 */
[----:B------:R-:W-:Y:S01]  /*16ef0*/  FSEL R203, R167, -INF , !P0 ;  /* 0xff800000a7cb7808 */ /* 0x000fe20004000000 */
[----:B----4-:R-:W-:Y:S01]  /*16f00*/  FFMA.FTZ R60, R0, R14, R187 ;  /* 0x0000000e003c7223 */ /* 0x010fe200000100bb */
[----:B------:R-:W-:Y:S01]  /*16f10*/  MUFU.TANH R63, R63 ;  /* 0x0000003f003f7308 */ /* 0x000fe20000002400 */
[CC--:B------:R-:W-:Y:S02]  /*16f20*/  ISETP.GE.AND P1, PT, R18.reuse, R118.reuse, PT ;  /* 0x000000761200720c */ /* 0x0c0fe40003f26270 */
[----:B------:R-:W-:Y:S02]  /*16f30*/  ISETP.GE.AND P0, PT, R18, R119, PT ;  /* 0x000000771200720c */ /* 0x000fe40003f06270 */
[----:B------:R-:W-:Y:S02]  /*16f40*/  FSEL R60, R60, -INF , !P3 ;  /* 0xff8000003c3c7808 */ /* 0x000fe40005800000 */
[----:B------:R-:W-:Y:S01]  /*16f50*/  ISETP.GE.AND P3, PT, R16, R118, PT ;  /* 0x000000761000720c */ /* 0x000fe20003f66270 */
[----:B------:R1:W2:Y:S01]  /*16f60*/  I2F R28, R18 ;  /* 0x00000012001c7306 */ /* 0x0002a20000201400 */
[----:B------:R-:W-:-:S02]  /*16f70*/  FSEL R132, R132, -INF , !P6 ;  /* 0xff80000084847808 */ /* 0x000fc40007000000 */
[----:B------:R-:W-:-:S05]  /*16f80*/  FSEL R135, R135, -INF , !P4 ;  /* 0xff80000087877808 */ /* 0x000fca0006000000 */
[----:B------:R3:W4:Y:S08]  /*16f90*/  I2F R14, R16 ;  /* 0x00000010000e7306 */ /* 0x0007300000201400 */
[----:B------:R-:W5:Y:S01]  /*16fa0*/  MUFU.TANH R201, R62 ;  /* 0x0000003e00c97308 */ /* 0x000f620000002400 */
[----:B-1----:R-:W-:Y:S01]  /*16fb0*/  IADD3 R18, R10, 0x31, RZ ;  /* 0x000000310a127810 */ /* 0x002fe20007ffe0ff */
[----:B--2---:R-:W-:-:S02]  /*16fc0*/  FFMA.FTZ R61, R0, R28, R61 ;  /* 0x0000001c003d7223 */ /* 0x004fc4000001003d */
[----:B------:R-:W-:-:S03]  /*16fd0*/  FFMA.FTZ R63, R0, R28, R63 ;  /* 0x0000001c003f7223 */ /* 0x000fc6000001003f */
[----:B------:R-:W-:Y:S01]  /*16fe0*/  FSEL R122, R61, -INF , !P1 ;  /* 0xff8000003d7a7808 */ /* 0x000fe20004800000 */
[----:B------:R-:W-:Y:S01]  /*16ff0*/  MUFU.TANH R57, R57 ;  /* 0x0000003900397308 */ /* 0x000fe20000002400 */
[----:B---3--:R-:W-:Y:S01]  /*17000*/  LOP3.LUT R16, R173, 0x30, R158, 0xfe, !PT ;  /* 0x00000030ad107812 */ /* 0x008fe200078efe9e */
[----:B----4-:R-:W-:Y:S01]  /*17010*/  FFMA.FTZ R128, R0, R14, R183 ;  /* 0x0000000e00807223 */ /* 0x010fe200000100b7 */
[-C--:B------:R-:W-:Y:S02]  /*17020*/  ISETP.GE.AND P1, PT, R18, R118.reuse, PT ;  /* 0x000000761200720c */ /* 0x080fe40003f26270 */
[C---:B------:R-:W-:Y:S02]  /*17030*/  ISETP.GE.AND P6, PT, R16.reuse, R118, PT ;  /* 0x000000761000720c */ /* 0x040fe40003fc6270 */
[----:B------:R-:W-:Y:S01]  /*17040*/  ISETP.GE.AND P4, PT, R16, R119, PT ;  /* 0x000000771000720c */ /* 0x000fe20003f86270 */
[----:B------:R-:W1:Y:S01]  /*17050*/  I2F R12, R16 ;  /* 0x00000010000c7306 */ /* 0x000e620000201400 */
[----:B-----5:R-:W-:Y:S01]  /*17060*/  FFMA.FTZ R127, R0, R14, R201 ;  /* 0x0000000e007f7223 */ /* 0x020fe200000100c9 */
[----:B------:R-:W-:-:S04]  /*17070*/  FSEL R128, R128, -INF , !P3 ;  /* 0xff80000080807808 */ /* 0x000fc80005800000 */
[----:B------:R-:W-:Y:S02]  /*17080*/  FSEL R127, R127, -INF , !P2 ;  /* 0xff8000007f7f7808 */ /* 0x000fe40005000000 */
[----:B------:R-:W-:Y:S08]  /*17090*/  MUFU.TANH R59, R59 ;  /* 0x0000003b003b7308 */ /* 0x000ff00000002400 */
[----:B------:R2:W3:Y:S01]  /*170a0*/  I2F R28, R18 ;  /* 0x00000012001c7306 */ /* 0x0004e20000201400 */
[----:B-1----:R-:W-:Y:S01]  /*170b0*/  FFMA.FTZ R201, R0, R12, R199 ;  /* 0x0000000c00c97223 */ /* 0x002fe200000100c7 */
[----:B------:R-:W-:-:S02]  /*170c0*/  FSEL R199, R63, -INF , !P0 ;  /* 0xff8000003fc77808 */ /* 0x000fc40004000000 */
[-C--:B------:R-:W-:Y:S02]  /*170d0*/  ISETP.GE.AND P0, PT, R18, R119.reuse, PT ;  /* 0x000000771200720c */ /* 0x080fe40003f06270 */
[----:B------:R-:W-:Y:S02]  /*170e0*/  LOP3.LUT R16, R173, 0x38, R158, 0xfe, !PT ;  /* 0x00000038ad107812 */ /* 0x000fe400078efe9e */
[----:B------:R-:W-:Y:S01]  /*170f0*/  MUFU.TANH R53, R53 ;  /* 0x0000003500357308 */ /* 0x000fe20000002400 */
[----:B------:R-:W-:Y:S02]  /*17100*/  FSEL R201, R201, -INF , !P4 ;  /* 0xff800000c9c97808 */ /* 0x000fe40006000000 */
[C---:B------:R-:W-:Y:S02]  /*17110*/  ISETP.GE.AND P3, PT, R16.reuse, R118, PT ;  /* 0x000000761000720c */ /* 0x040fe40003f66270 */
[----:B------:R-:W-:Y:S02]  /*17120*/  ISETP.GE.AND P2, PT, R16, R119, PT ;  /* 0x000000771000720c */ /* 0x000fe40003f46270 */
[----:B--2---:R-:W-:Y:S01]  /*17130*/  IADD3 R18, R10, 0x39, RZ ;  /* 0x000000390a127810 */ /* 0x004fe20007ffe0ff */
[CC--:B---3--:R-:W-:Y:S01]  /*17140*/  FFMA.FTZ R57, R0.reuse, R28.reuse, R57 ;  /* 0x0000001c00397223 */ /* 0x0c8fe20000010039 */
[----:B------:R-:W-:Y:S01]  /*17150*/  MUFU.TANH R55, R55 ;  /* 0x0000003700377308 */ /* 0x000fe20000002400 */
[----:B------:R-:W-:-:S03]  /*17160*/  FFMA.FTZ R59, R0, R28, R59 ;  /* 0x0000001c003b7223 */ /* 0x000fc6000001003b */
[----:B------:R-:W-:Y:S02]  /*17170*/  FSEL R200, R57, -INF , !P1 ;  /* 0xff80000039c87808 */ /* 0x000fe40004800000 */
[----:B------:R-:W-:Y:S02]  /*17180*/  FSEL R207, R59, -INF , !P0 ;  /* 0xff8000003bcf7808 */ /* 0x000fe40004000000 */
[----:B------:R1:W2:Y:S01]  /*17190*/  I2F R28, R18 ;  /* 0x00000012001c7306 */ /* 0x0002a20000201400 */
[C---:B------:R-:W-:Y:S02]  /*171a0*/  ISETP.GE.AND P1, PT, R18.reuse, R118, PT ;  /* 0x000000761200720c */ /* 0x040fe40003f26270 */
[----:B------:R-:W-:-:S05]  /*171b0*/  ISETP.GE.AND P0, PT, R18, R119, PT ;  /* 0x000000771200720c */ /* 0x000fca0003f06270 */
[----:B------:R-:W-:Y:S01]  /*171c0*/  MUFU.TANH R57, R24 ;  /* 0x0000001800397308 */ /* 0x000fe20000002400 */
[----:B-1----:R-:W-:-:S07]  /*171d0*/  IADD3 R18, R10, 0x41, RZ ;  /* 0x000000410a127810 */ /* 0x002fce0007ffe0ff */
[----:B------:R-:W-:Y:S01]  /*171e0*/  MUFU.TANH R49, R49 ;  /* 0x0000003100317308 */ /* 0x000fe20000002400 */
[CC--:B--2---:R-:W-:Y:S02]  /*171f0*/  FFMA.FTZ R53, R0.reuse, R28.reuse, R53 ;  /* 0x0000001c00357223 */ /* 0x0c4fe40000010035 */
[----:B------:R-:W-:-:S03]  /*17200*/  FFMA.FTZ R55, R0, R28, R55 ;  /* 0x0000001c00377223 */ /* 0x000fc60000010037 */
[----:B------:R-:W-:Y:S02]  /*17210*/  FSEL R196, R53, -INF , !P1 ;  /* 0xff80000035c47808 */ /* 0x000fe40004800000 */
[----:B------:R-:W-:Y:S01]  /*17220*/  MUFU.TANH R51, R51 ;  /* 0x0000003300337308 */ /* 0x000fe20000002400 */
[----:B------:R-:W-:Y:S02]  /*17230*/  FSEL R205, R55, -INF , !P0 ;  /* 0xff80000037cd7808 */ /* 0x000fe40004000000 */
[C---:B------:R-:W-:Y:S02]  /*17240*/  ISETP.GE.AND P1, PT, R18.reuse, R118, PT ;  /* 0x000000761200720c */ /* 0x040fe40003f26270 */
[----:B------:R-:W-:-:S03]  /*17250*/  ISETP.GE.AND P0, PT, R18, R119, PT ;  /* 0x000000771200720c */ /* 0x000fc60003f06270 */
[----:B------:R1:W2:Y:S08]  /*17260*/  I2F R24, R18 ;  /* 0x0000001200187306 */ /* 0x0002b00000201400 */
[----:B------:R-:W3:Y:S01]  /*17270*/  MUFU.TANH R181, R56 ;  /* 0x0000003800b57308 */ /* 0x000ee20000002400 */
[----:B-1----:R-:W-:Y:S01]  /*17280*/  IADD3 R18, R10, 0x49, RZ ;  /* 0x000000490a127810 */ /* 0x002fe20007ffe0ff */
[----:B--2---:R-:W-:-:S06]  /*17290*/  FFMA.FTZ R49, R0, R24, R49 ;  /* 0x0000001800317223 */ /* 0x004fcc0000010031 */
[----:B------:R-:W-:Y:S01]  /*172a0*/  MUFU.TANH R19, R19 ;  /* 0x0000001300137308 */ /* 0x000fe20000002400 */
[C---:B------:R-:W-:Y:S01]  /*172b0*/  FFMA.FTZ R51, R0.reuse, R24, R51 ;  /* 0x0000001800337223 */ /* 0x040fe20000010033 */
[----:B------:R-:W-:Y:S01]  /*172c0*/  FSEL R192, R49, -INF , !P1 ;  /* 0xff80000031c07808 */ /* 0x000fe20004800000 */
[----:B---3--:R-:W-:Y:S01]  /*172d0*/  FFMA.FTZ R181, R0, R12, R181 ;  /* 0x0000000c00b57223 */ /* 0x008fe200000100b5 */
[----:B------:R-:W-:-:S04]  /*172e0*/  ISETP.GE.AND P1, PT, R18, R118, PT ;  /* 0x000000761200720c */ /* 0x000fc80003f26270 */
[----:B------:R-:W-:Y:S01]  /*172f0*/  MUFU.TANH R45, R45 ;  /* 0x0000002d002d7308 */ /* 0x000fe20000002400 */
[----:B------:R-:W-:Y:S02]  /*17300*/  FSEL R202, R181, -INF , !P6 ;  /* 0xff800000b5ca7808 */ /* 0x000fe40007000000 */
[----:B------:R-:W-:Y:S02]  /*17310*/  FSEL R181, R51, -INF , !P0 ;  /* 0xff80000033b57808 */ /* 0x000fe40004000000 */
[----:B------:R-:W-:-:S03]  /*17320*/  ISETP.GE.AND P0, PT, R18, R119, PT ;  /* 0x000000771200720c */ /* 0x000fc60003f06270 */
[----:B------:R1:W2:Y:S08]  /*17330*/  I2F R24, R18 ;  /* 0x0000001200187306 */ /* 0x0002b00000201400 */
[----:B------:R-:W-:Y:S08]  /*17340*/  MUFU.TANH R179, R52 ;  /* 0x0000003400b37308 */ /* 0x000ff00000002400 */
[----:B------:R-:W-:Y:S01]  /*17350*/  MUFU.TANH R197, R54 ;  /* 0x0000003600c57308 */ /* 0x000fe20000002400 */
[----:B-1----:R-:W-:Y:S01]  /*17360*/  IADD3 R18, R10, 0x51, RZ ;  /* 0x000000510a127810 */ /* 0x002fe20007ffe0ff */
[----:B--2---:R-:W-:-:S02]  /*17370*/  FFMA.FTZ R19, R0, R24, R19 ;  /* 0x0000001800137223 */ /* 0x004fc40000010013 */
[----:B------:R-:W-:-:S03]  /*17380*/  FFMA.FTZ R45, R0, R24, R45 ;  /* 0x00000018002d7223 */ /* 0x000fc6000001002d */
[----:B------:R-:W-:Y:S01]  /*17390*/  FSEL R194, R19, -INF , !P1 ;  /* 0xff80000013c27808 */ /* 0x000fe20004800000 */
[----:B------:R1:W2:Y:S01]  /*173a0*/  I2F R14, R16 ;  /* 0x00000010000e7306 */ /* 0x0002a20000201400 */
[----:B------:R-:W-:Y:S02]  /*173b0*/  FSEL R183, R45, -INF , !P0 ;  /* 0xff8000002db77808 */ /* 0x000fe40004000000 */
[C---:B------:R-:W-:Y:S02]  /*173c0*/  ISETP.GE.AND P1, PT, R18.reuse, R118, PT ;  /* 0x000000761200720c */ /* 0x040fe40003f26270 */
[----:B------:R-:W-:-:S03]  /*173d0*/  ISETP.GE.AND P0, PT, R18, R119, PT ;  /* 0x000000771200720c */ /* 0x000fc60003f06270 */
[----:B------:R-:W-:Y:S08]  /*173e0*/  MUFU.TANH R15, R15 ;  /* 0x0000000f000f7308 */ /* 0x000ff00000002400 */
[----:B------:R-:W-:Y:S01]  /*173f0*/  MUFU.TANH R41, R41 ;  /* 0x0000002900297308 */ /* 0x000fe20000002400 */
[----:B-1----:R-:W-:Y:S01]  /*17400*/  LOP3.LUT R16, R173, 0x40, R158, 0xfe, !PT ;  /* 0x00000040ad107812 */ /* 0x002fe200078efe9e */
[----:B--2---:R-:W-:-:S02]  /*17410*/  FFMA.FTZ R179, R0, R14, R179 ;  /* 0x0000000e00b37223 */ /* 0x004fc400000100b3 */
[----:B------:R-:W-:Y:S01]  /*17420*/  FFMA.FTZ R197, R0, R14, R197 ;  /* 0x0000000e00c57223 */ /* 0x000fe200000100c5 */
[C---:B------:R-:W-:Y:S02]  /*17430*/  ISETP.GE.AND P6, PT, R16.reuse, R118, PT ;  /* 0x000000761000720c */ /* 0x040fe40003fc6270 */
[----:B------:R-:W-:Y:S01]  /*17440*/  ISETP.GE.AND P4, PT, R16, R119, PT ;  /* 0x000000771000720c */ /* 0x000fe20003f86270 */
[----:B------:R-:W1:Y:S01]  /*17450*/  I2F R24, R18 ;  /* 0x0000001200187306 */ /* 0x000e620000201400 */
[----:B------:R-:W-:Y:S02]  /*17460*/  FSEL R198, R179, -INF , !P3 ;  /* 0xff800000b3c67808 */ /* 0x000fe40005800000 */
[----:B------:R-:W-:-:S05]  /*17470*/  FSEL R197, R197, -INF , !P2 ;  /* 0xff800000c5c57808 */ /* 0x000fca0005000000 */
[----:B------:R-:W-:Y:S08]  /*17480*/  MUFU.TANH R177, R48 ;  /* 0x0000003000b17308 */ /* 0x000ff00000002400 */
[----:B------:R-:W-:Y:S01]  /*17490*/  MUFU.TANH R191, R50 ;  /* 0x0000003200bf7308 */ /* 0x000fe20000002400 */
[-C--:B-1----:R-:W-:Y:S01]  /*174a0*/  FFMA.FTZ R15, R0, R24.reuse, R15 ;  /* 0x00000018000f7223 */ /* 0x082fe2000001000f */
[----:B------:R-:W-:Y:S01]  /*174b0*/  IADD3 R18, R10, 0x59, RZ ;  /* 0x000000590a127810 */ /* 0x000fe20007ffe0ff */
[----:B------:R-:W-:-:S03]  /*174c0*/  FFMA.FTZ R41, R0, R24, R41 ;  /* 0x0000001800297223 */ /* 0x000fc60000010029 */
[----:B------:R-:W-:Y:S02]  /*174d0*/  FSEL R170, R15, -INF , !P1 ;  /* 0xff8000000faa7808 */ /* 0x000fe40004800000 */
[----:B------:R1:W2:Y:S01]  /*174e0*/  I2F R12, R16 ;  /* 0x00000010000c7306 */ /* 0x0002a20000201400 */
[----:B------:R-:W-:Y:S02]  /*174f0*/  FSEL R169, R41, -INF , !P0 ;  /* 0xff80000029a97808 */ /* 0x000fe40004000000 */
[C---:B------:R-:W-:Y:S02]  /*17500*/  ISETP.GE.AND P1, PT, R18.reuse, R118, PT ;  /* 0x000000761200720c */ /* 0x040fe40003f26270 */
[----:B------:R-:W-:-:S03]  /*17510*/  ISETP.GE.AND P0, PT, R18, R119, PT ;  /* 0x000000771200720c */ /* 0x000fc60003f06270 */
[----:B------:R-:W-:Y:S01]  /*17520*/  MUFU.TANH R175, R44 ;  /* 0x0000002c00af7308 */ /* 0x000fe20000002400 */
[----:B-1----:R-:W-:-:S07]  /*17530*/  LOP3.LUT R16, R173, 0x48, R158, 0xfe, !PT ;  /* 0x00000048ad107812 */ /* 0x002fce00078efe9e */
[----:B------:R-:W-:Y:S01]  /*17540*/  MUFU.TANH R209, R46 ;  /* 0x0000002e00d17308 */ /* 0x000fe20000002400 */
[----:B--2---:R-:W-:Y:S01]  /*17550*/  FFMA.FTZ R177, R0, R12, R177 ;  /* 0x0000000c00b17223 */ /* 0x004fe200000100b1 */
[----:B------:R-:W-:Y:S01]  /*17560*/  ISETP.GE.AND P3, PT, R16, R118, PT ;  /* 0x000000761000720c */ /* 0x000fe20003f66270 */
[----:B------:R-:W-:Y:S01]  /*17570*/  FFMA.FTZ R191, R0, R12, R191 ;  /* 0x0000000c00bf7223 */ /* 0x000fe200000100bf */
[----:B------:R-:W-:Y:S02]  /*17580*/  ISETP.GE.AND P2, PT, R16, R119, PT ;  /* 0x000000771000720c */ /* 0x000fe40003f46270 */
[----:B------:R-:W-:Y:S02]  /*17590*/  FSEL R188, R177, -INF , !P6 ;  /* 0xff800000b1bc7808 */ /* 0x000fe40007000000 */
[----:B------:R1:W2:Y:S01]  /*175a0*/  I2F R14, R16 ;  /* 0x00000010000e7306 */ /* 0x0002a20000201400 */
[----:B------:R-:W-:-:S07]  /*175b0*/  FSEL R191, R191, -INF , !P4 ;  /* 0xff800000bfbf7808 */ /* 0x000fce0006000000 */
        /* <DEDUP_REMOVED lines=10> */
[----:B------:R3:W-:Y:S08]  /*17660*/  I2F R24, R18 ;  /* 0x0000001200187306 */ /* 0x0007f00000201400 */
[----:B------:R-:W4:Y:S01]  /*17670*/  MUFU.TANH R13, R13 ;  /* 0x0000000d000d7308 */ /* 0x000f220000002400 */
[----:B-1----:R-:W-:Y:S01]  /*17680*/  LOP3.LUT R16, R173, 0x58, R158, 0xfe, !PT ;  /* 0x00000058ad107812 */ /* 0x002fe200078efe9e */
[----:B--2---:R-:W-:-:S02]  /*17690*/  FFMA.FTZ R47, R0, R12, R47 ;  /* 0x0000000c002f7223 */ /* 0x004fc4000001002f */
[----:B------:R-:W-:Y:S01]  /*176a0*/  FFMA.FTZ R177, R0, R12, R195 ;  /* 0x0000000c00b17223 */ /* 0x000fe200000100c3 */
[C---:B------:R-:W-:Y:S02]  /*176b0*/  ISETP.GE.AND P3, PT, R16.reuse, R118, PT ;  /* 0x000000761000720c */ /* 0x040fe40003f66270 */
[----:B------:R-:W-:Y:S01]  /*176c0*/  ISETP.GE.AND P2, PT, R16, R119, PT ;  /* 0x000000771000720c */ /* 0x000fe20003f46270 */
[----:B------:R-:W1:Y:S01]  /*176d0*/  MUFU.TANH R37, R37 ;  /* 0x0000002500257308 */ /* 0x000e620000002400 */
[----:B---3--:R-:W-:Y:S02]  /*176e0*/  IADD3 R18, R10, 0x61, RZ ;  /* 0x000000610a127810 */ /* 0x008fe40007ffe0ff */
[----:B------:R-:W-:Y:S02]  /*176f0*/  FSEL R166, R47, -INF , !P6 ;  /* 0xff8000002fa67808 */ /* 0x000fe40007000000 */
[----:B------:R-:W-:-:S03]  /*17700*/  FSEL R177, R177, -INF , !P4 ;  /* 0xff800000b1b17808 */ /* 0x000fc60006000000 */
[----:B------:R-:W-:Y:S01]  /*17710*/  MUFU.TANH R15, R20 ;  /* 0x00000014000f7308 */ /* 0x000fe20000002400 */
[----:B----4-:R-:W-:-:S05]  /*17720*/  FFMA.FTZ R13, R0, R24, R13 ;  /* 0x00000018000d7223 */ /* 0x010fca000001000d */
[----:B------:R-:W-:Y:S02]  /*17730*/  FSEL R174, R13, -INF , !P1 ;  /* 0xff8000000dae7808 */ /* 0x000fe40004800000 */
[----:B------:R-:W-:Y:S01]  /*17740*/  MUFU.TANH R11, R11 ;  /* 0x0000000b000b7308 */ /* 0x000fe20000002400 */
[----:B-1----:R-:W-:Y:S01]  /*17750*/  FFMA.FTZ R37, R0, R24, R37 ;  /* 0x0000001800257223 */ /* 0x002fe20000010025 */
[----:B------:R-:W-:-:S04]  /*17760*/  ISETP.GE.AND P1, PT, R18, R118, PT ;  /* 0x000000761200720c */ /* 0x000fc80003f26270 */
[----:B------:R-:W-:Y:S02]  /*17770*/  FSEL R171, R37, -INF , !P0 ;  /* 0xff80000025ab7808 */ /* 0x000fe40004000000 */
[----:B------:R-:W1:Y:S01]  /*17780*/  I2F R20, R18 ;  /* 0x0000001200147306 */ /* 0x000e620000201400 */
[----:B------:R-:W-:-:S07]  /*17790*/  ISETP.GE.AND P0, PT, R18, R119, PT ;  /* 0x000000771200720c */ /* 0x000fce0003f06270 */
[----:B------:R-:W-:Y:S08]  /*177a0*/  MUFU.TANH R43, R36 ;  /* 0x00000024002b7308 */ /* 0x000ff00000002400 */
[----:B------:R-:W-:Y:S01]  /*177b0*/  MUFU.TANH R193, R38 ;  /* 0x0000002600c17308 */ /* 0x000fe20000002400 */
[----:B-1----:R-:W-:Y:S01]  /*177c0*/  FFMA.FTZ R182, R0, R20, R11 ;  /* 0x0000001400b67223 */ /* 0x002fe2000001000b */
[----:B------:R-:W-:-:S04]  /*177d0*/  IADD3 R11, R10, 0x69, RZ ;  /* 0x000000690a0b7810 */ /* 0x000fc80007ffe0ff */
[----:B------:R-:W-:Y:S02]  /*177e0*/  FSEL R182, R182, -INF , !P1 ;  /* 0xff800000b6b67808 */ /* 0x000fe40004800000 */
[----:B------:R1:W2:Y:S01]  /*177f0*/  I2F R14, R16 ;  /* 0x00000010000e7306 */ /* 0x0002a20000201400 */
[----:B------:R-:W-:-:S07]  /*17800*/  ISETP.GE.AND P1, PT, R11, R118, PT ;  /* 0x000000760b00720c */ /* 0x000fce0003f26270 */
        /* <DEDUP_REMOVED lines=10> */
[----:B------:R-:W3:Y:S01]  /*178b0*/  MUFU.TANH R35, R35 ;  /* 0x0000002300237308 */ /* 0x000ee20000002400 */
[----:B-1----:R-:W-:-:S07]  /*178c0*/  LOP3.LUT R16, R173, 0x68, R158, 0xfe, !PT ;  /* 0x00000068ad107812 */ /* 0x002fce00078efe9e */
[----:B------:R-:W-:Y:S01]  /*178d0*/  MUFU.TANH R29, R29 ;  /* 0x0000001d001d7308 */ /* 0x000fe20000002400 */
[----:B--2---:R-:W-:Y:S01]  /*178e0*/  FFMA.FTZ R39, R0, R12, R39 ;  /* 0x0000000c00277223 */ /* 0x004fe20000010027 */
[----:B------:R-:W-:Y:S01]  /*178f0*/  ISETP.GE.AND P3, PT, R16, R118, PT ;  /* 0x000000761000720c */ /* 0x000fe20003f66270 */
[----:B------:R-:W-:Y:S01]  /*17900*/  FFMA.FTZ R33, R0, R12, R33 ;  /* 0x0000000c00217223 */ /* 0x000fe20000010021 */
[----:B------:R-:W-:Y:S01]  /*17910*/  ISETP.GE.AND P2, PT, R16, R119, PT ;  /* 0x000000771000720c */ /* 0x000fe20003f46270 */
[----:B---3--:R-:W-:-:S03]  /*17920*/  FFMA.FTZ R35, R0, R20, R35 ;  /* 0x0000001400237223 */ /* 0x008fc60000010023 */
[----:B------:R-:W-:Y:S01]  /*17930*/  MUFU.TANH R123, R30 ;  /* 0x0000001e007b7308 */ /* 0x000fe20000002400 */
[----:B------:R-:W-:Y:S02]  /*17940*/  FSEL R172, R39, -INF , !P6 ;  /* 0xff80000027ac7808 */ /* 0x000fe40007000000 */
[----:B------:R-:W-:Y:S02]  /*17950*/  FSEL R133, R33, -INF , !P4 ;  /* 0xff80000021857808 */ /* 0x000fe40006000000 */
[----:B------:R-:W-:Y:S02]  /*17960*/  FSEL R131, R35, -INF , !P0 ;  /* 0xff80000023837808 */ /* 0x000fe40004000000 */
[----:B------:R-:W-:Y:S01]  /*17970*/  ISETP.GE.AND P0, PT, R11, R119, PT ;  /* 0x000000770b00720c */ /* 0x000fe20003f06270 */
[----:B------:R-:W-:Y:S08]  /*17980*/  MUFU.TANH R31, R31 ;  /* 0x0000001f001f7308 */ /* 0x000ff00000002400 */
[----:B------:R1:W2:Y:S08]  /*17990*/  I2F R14, R16 ;  /* 0x00000010000e7306 */ /* 0x0002b00000201400 */
[----:B------:R-:W3:Y:S01]  /*179a0*/  I2F R18, R11 ;  /* 0x0000000b00127306 */ /* 0x000ee20000201400 */
[----:B-1----:R-:W-:-:S07]  /*179b0*/  LOP3.LUT R16, R173, 0x70, R158, 0xfe, !PT ;  /* 0x00000070ad107812 */ /* 0x002fce00078efe9e */
[----:B------:R-:W-:Y:S01]  /*179c0*/  MUFU.TANH R49, R26 ;  /* 0x0000001a00317308 */ /* 0x000fe20000002400 */
[CC--:B--2---:R-:W-:Y:S02]  /*179d0*/  FFMA.FTZ R121, R0.reuse, R14.reuse, R121 ;  /* 0x0000000e00797223 */ /* 0x0c4fe40000010079 */
[----:B------:R-:W-:Y:S01]  /*179e0*/  FFMA.FTZ R123, R0, R14, R123 ;  /* 0x0000000e007b7223 */ /* 0x000fe2000001007b */
[----:B------:R-:W-:Y:S02]  /*179f0*/  IADD3 R14, R10, 0x71, RZ ;  /* 0x000000710a0e7810 */ /* 0x000fe40007ffe0ff */
[----:B------:R-:W-:Y:S01]  /*17a00*/  ISETP.GE.AND P6, PT, R16, R118, PT ;  /* 0x000000761000720c */ /* 0x000fe20003fc6270 */
[CC--:B---3--:R-:W-:Y:S01]  /*17a10*/  FFMA.FTZ R29, R0.reuse, R18.reuse, R29 ;  /* 0x00000012001d7223 */ /* 0x0c8fe2000001001d */
[----:B------:R-:W1:Y:S01]  /*17a20*/  I2F R12, R16 ;  /* 0x00000010000c7306 */ /* 0x000e620000201400 */
[----:B------:R-:W-:Y:S01]  /*17a30*/  FFMA.FTZ R31, R0, R18, R31 ;  /* 0x00000012001f7223 */ /* 0x000fe2000001001f */
[----:B------:R-:W-:-:S02]  /*17a40*/  LOP3.LUT R18, R173, 0x78, R158, 0xfe, !PT ;  /* 0x00000078ad127812 */ /* 0x000fc400078efe9e */
[-C--:B------:R-:W-:Y:S02]  /*17a50*/  ISETP.GE.AND P4, PT, R16, R119.reuse, PT ;  /* 0x000000771000720c */ /* 0x080fe40003f86270 */
[----:B------:R-:W-:Y:S02]  /*17a60*/  FSEL R180, R121, -INF , !P3 ;  /* 0xff80000079b47808 */ /* 0x000fe40005800000 */
[----:B------:R2:W-:Y:S01]  /*17a70*/  MUFU.TANH R13, R21 ;  /* 0x00000015000d7308 */ /* 0x0005e20000002400 */
[----:B------:R-:W-:Y:S02]  /*17a80*/  FSEL R178, R29, -INF , !P1 ;  /* 0xff8000001db27808 */ /* 0x000fe40004800000 */
[----:B------:R-:W-:Y:S02]  /*17a90*/  FSEL R121, R31, -INF , !P0 ;  /* 0xff8000001f797808 */ /* 0x000fe40004000000 */
[C---:B------:R-:W-:Y:S02]  /*17aa0*/  ISETP.GE.AND P1, PT, R14.reuse, R118, PT ;  /* 0x000000760e00720c */ /* 0x040fe40003f26270 */
[----:B------:R-:W-:Y:S01]  /*17ab0*/  ISETP.GE.AND P0, PT, R14, R119, PT ;  /* 0x000000770e00720c */ /* 0x000fe20003f06270 */
[----:B------:R-:W-:Y:S01]  /*17ac0*/  MUFU.TANH R25, R25 ;  /* 0x0000001900197308 */ /* 0x000fe20000002400 */
[CC--:B-1----:R-:W-:Y:S01]  /*17ad0*/  FFMA.FTZ R57, R0.reuse, R12.reuse, R57 ;  /* 0x0000000c00397223 */ /* 0x0c2fe20000010039 */
[----:B------:R-:W-:Y:S01]  /*17ae0*/  FSEL R123, R123, -INF , !P2 ;  /* 0xff8000007b7b7808 */ /* 0x000fe20005000000 */
[----:B------:R-:W-:Y:S01]  /*17af0*/  FFMA.FTZ R49, R0, R12, R49 ;  /* 0x0000000c00317223 */ /* 0x000fe20000010031 */
[----:B------:R-:W-:-:S02]  /*17b00*/  ISETP.GE.AND P2, PT, R18, R118, PT ;  /* 0x000000761200720c */ /* 0x000fc40003f46270 */
[----:B------:R-:W-:Y:S01]  /*17b10*/  ISETP.GE.AND P3, PT, R18, R119, PT ;  /* 0x000000771200720c */ /* 0x000fe20003f66270 */
[----:B--2---:R-:W-:Y:S01]  /*17b20*/  FMUL.FTZ R21, R22, c[0x0][0x2ec] ;  /* 0x0000bb0016157a20 */ /* 0x004fe20000410000 */
[----:B------:R-:W1:Y:S01]  /*17b30*/  I2F R11, R14 ;  /* 0x0000000e000b7306 */ /* 0x000e620000201400 */
[----:B------:R-:W-:Y:S02]  /*17b40*/  FSEL R62, R49, -INF , !P4 ;  /* 0xff800000313e7808 */ /* 0x000fe40006000000 */
[----:B------:R-:W-:Y:S02]  /*17b50*/  ISETP.GE.AND P4, PT, R10, R118, PT ;  /* 0x000000760a00720c */ /* 0x000fe40003f86270 */
[----:B------:R-:W-:-:S03]  /*17b60*/  FSEL R176, R57, -INF , !P6 ;  /* 0xff80000039b07808 */ /* 0x000fc60007000000 */
[----:B------:R-:W-:Y:S08]  /*17b70*/  MUFU.TANH R21, R21 ;  /* 0x0000001500157308 */ /* 0x000ff00000002400 */
[----:B------:R-:W2:Y:S01]  /*17b80*/  I2F R16, R18 ;  /* 0x0000001200107306 */ /* 0x000ea20000201400 */
[----:B-1----:R-:W-:Y:S01]  /*17b90*/  FFMA.FTZ R25, R0, R11, R25 ;  /* 0x0000000b00197223 */ /* 0x002fe20000010019 */
[----:B------:R-:W-:-:S04]  /*17ba0*/  IADD3 R14, R10, 0x79, RZ ;  /* 0x000000790a0e7810 */ /* 0x000fc80007ffe0ff */
[----:B------:R-:W-:Y:S02]  /*17bb0*/  FSEL R185, R25, -INF , !P1 ;  /* 0xff80000019b97808 */ /* 0x000fe40004800000 */
[----:B------:R-:W1:Y:S01]  /*17bc0*/  MUFU.TANH R19, R27 ;  /* 0x0000001b00137308 */ /* 0x000e620000002400 */
[----:B------:R-:W-:Y:S01]  /*17bd0*/  BAR.SYNC.DEFER_BLOCKING 0x0 ;  /* 0x0000000000007b1d */ /* 0x000fe20000010000 */
[----:B------:R-:W-:-:S06]  /*17be0*/  ISETP.GE.AND P1, PT, R10, R119, PT ;  /* 0x000000770a00720c */ /* 0x000fcc0003f26270 */
[----:B------:R-:W3:Y:S01]  /*17bf0*/  I2F R12, R10 ;  /* 0x0000000a000c7306 */ /* 0x000ee20000201400 */
[CC--:B--2---:R-:W-:Y:S02]  /*17c00*/  FFMA.FTZ R15, R0.reuse, R16.reuse, R15 ;  /* 0x00000010000f7223 */ /* 0x0c4fe4000001000f */
[C---:B------:R-:W-:Y:S02]  /*17c10*/  FFMA.FTZ R21, R0.reuse, R16, R21 ;  /* 0x0000001000157223 */ /* 0x040fe40000010015 */
[----:B------:R-:W-:Y:S01]  /*17c20*/  FMUL.FTZ R16, R23, c[0x0][0x2ec] ;  /* 0x0000bb0017107a20 */ /* 0x000fe20000410000 */
[----:B------:R-:W-:Y:S01]  /*17c30*/  FSEL R184, R15, -INF , !P2 ;  /* 0xff8000000fb87808 */ /* 0x000fe20005000000 */
[----:B-1----:R-:W-:Y:S01]  /*17c40*/  FFMA.FTZ R19, R0, R11, R19 ;  /* 0x0000000b00137223 */ /* 0x002fe20000010013 */
[----:B------:R-:W1:Y:S01]  /*17c50*/  MUFU.TANH R17, R17 ;  /* 0x0000001100117308 */ /* 0x000e620000002400 */
[----:B------:R-:W-:Y:S02]  /*17c60*/  ISETP.GE.AND P2, PT, R14, R118, PT ;  /* 0x000000760e00720c */ /* 0x000fe40003f46270 */
[----:B------:R-:W-:-:S02]  /*17c70*/  FSEL R118, R21, -INF , !P3 ;  /* 0xff80000015767808 */ /* 0x000fc40005800000 */
[----:B------:R-:W-:Y:S01]  /*17c80*/  FSEL R63, R19, -INF , !P0 ;  /* 0xff800000133f7808 */ /* 0x000fe20004000000 */
[----:B---3--:R-:W-:Y:S02]  /*17c90*/  FFMA.FTZ R10, R0, R12, R125 ;  /* 0x0000000c000a7223 */ /* 0x008fe4000001007d */
[----:B------:R-:W2:Y:S01]  /*17ca0*/  I2F R11, R14 ;  /* 0x0000000e000b7306 */ /* 0x000ea20000201400 */
[----:B------:R-:W-:Y:S01]  /*17cb0*/  ISETP.GE.AND P0, PT, R14, R119, PT ;  /* 0x000000770e00720c */ /* 0x000fe20003f06270 */
[----:B------:R-:W-:Y:S01]  /*17cc0*/  IMAD.MOV.U32 R125, RZ, RZ, R161 ;  /* 0x000000ffff7d7224 */ /* 0x000fe200078e00a1 */
[----:B------:R-:W-:Y:S02]  /*17cd0*/  FSEL R10, R10, -INF , !P4 ;  /* 0xff8000000a0a7808 */ /* 0x000fe40006000000 */
[----:B------:R-:W-:-:S03]  /*17ce0*/  ISETP.GT.AND P4, PT, R155, R142, PT ;  /* 0x0000008e9b00720c */ /* 0x000fc60003f84270 */
[----:B------:R-:W3:Y:S01]  /*17cf0*/  MUFU.TANH R16, R16 ;  /* 0x0000001000107308 */ /* 0x000ee20000002400 */
[C---:B-1----:R-:W-:Y:S02]  /*17d00*/  FFMA.FTZ R17, R0.reuse, R12, R17 ;  /* 0x0000000c00117223 */ /* 0x042fe40000010011 */
[----:B--2---:R-:W-:-:S05]  /*17d10*/  FFMA.FTZ R13, R0, R11, R13 ;  /* 0x0000000b000d7223 */ /* 0x004fca000001000d */
[----:B------:R-:W-:Y:S01]  /*17d20*/  FSEL R186, R13, -INF , !P2 ;  /* 0xff8000000dba7808 */ /* 0x000fe20005000000 */
[----:B---3--:R-:W-:Y:S01]  /*17d30*/  FFMA.FTZ R16, R0, R11, R16 ;  /* 0x0000000b00107223 */ /* 0x008fe20000010010 */
[----:B------:R-:W-:-:S04]  /*17d40*/  FSEL R11, R17, -INF , !P1 ;  /* 0xff800000110b7808 */ /* 0x000fc80004800000 */
        /* <DEDUP_REMOVED lines=63> */
.L_x_3310:
[----:B------:R-:W-:-:S05]  /*18140*/  IMAD.MOV.U32 R17, RZ, RZ, c[0x0][0x198] ;  /* 0x00006600ff117624 */ /* 0x000fca00078e00ff */
[----:B------:R-:W-:-:S04]  /*18150*/  LEA R17, -R17, RZ, 0x7 ;  /* 0x000000ff11117211 */ /* 0x000fc800078e39ff */
[----:B------:R-:W-:Y:S02]  /*18160*/  SHF.R.S32.HI R16, RZ, 0x1f, R17 ;  /* 0x0000001fff107819 */ /* 0x000fe40000011411 */
.L_x_3311:
        /* <DEDUP_REMOVED lines=55> */
[CC--:B---3--:R-:W-:Y:S01]  /*184e0*/  @!P5 LEA R22, P2, R15.reuse, R154.reuse, 0x1 ;  /* 0x0000009a0f16d211 */ /* 0x0c8fe200078408ff */
[----:B------:R1:W-:Y:S03]  /*184f0*/  @!P0 STS.128 [R151+0x7800], RZ ;  /* 0x007800ff97008388 */ /* 0x0003e60000000c00 */
[C---:B------:R-:W-:Y:S01]  /*18500*/  @!P5 LEA.HI.X R23, R15.reuse, R157, R14, 0x1, P2 ;  /* 0x0000009d0f17d211 */ /* 0x040fe200010f0c0e */
[----:B------:R-:W-:Y:S01]  /*18510*/  @!PT LDS RZ, [RZ] ;  /* 0x00000000fffff984 */ /* 0x000fe20000000800 */
[----:B------:R-:W-:Y:S01]  /*18520*/  @!PT LDS RZ, [RZ] ;  /* 0x00000000fffff984 */ /* 0x000fe20000000800 */
[----:B------:R-:W-:Y:S01]  /*18530*/  @!PT LDS RZ, [RZ] ;  /* 0x00000000fffff984 */ /* 0x000fe20000000800 */
[----:B------:R1:W-:Y:S01]  /*18540*/  @!P1 LDGSTS.E.BYPASS.LTC128B.128 [R151+0x4000], [R24.64] ;  /* 0x0400000018979fae */ /* 0x0003e2000b901d46 */
[----:B------:R-:W-:-:S03]  /*18550*/  @P0 LEA R16, P2, R15, R154, 0x1 ;  /* 0x0000009a0f100211 */ /* 0x000fc600078408ff */
        /* <DEDUP_REMOVED lines=38> */
.L_x_3309:
        /* <DEDUP_REMOVED lines=86> */
[--C-:B------:R-:W-:Y:S02]  /*18d20*/  FFMA.FTZ R187, R8, c[0x0][0x23c], -R189.reuse ;  /* 0x00008f0008bb7a23 */ /* 0x100fe400000108bd */
[--C-:B------:R-:W-:Y:S01]  /*18d30*/  FFMA.FTZ R193, R11, c[0x0][0x23c], -R120.reuse ;  /* 0x00008f000bc17a23 */ /* 0x100fe20000010878 */
[----:B------:R-:W-:Y:S01]  /*18d40*/  MUFU.EX2 R160, R160 ;  /* 0x000000a000a07308 */ /* 0x000fe20000000800 */
[----:B------:R-:W-:Y:S02]  /*18d50*/  FFMA.FTZ R164, R9, c[0x0][0x23c], -R120 ;  /* 0x00008f0009a47a23 */ /* 0x000fe40000010878 */
[----:B------:R-:W1:Y:S01]  /*18d60*/  LDSM.16.MT88.4 R8, [R138+0x9000] ;  /* 0x009000008a08783b */ /* 0x000e620000004200 */
[----:B------:R-:W-:Y:S01]  /*18d70*/  FADD.FTZ R4, R3, -R4 ;  /* 0x8000000403047221 */ /* 0x000fe20000010000 */
[----:B------:R-:W-:Y:S01]  /*18d80*/  FSEL R3, R56, RZ, P0 ;  /* 0x000000ff38037208 */ /* 0x000fe20000000000 */
[----:B------:R-:W-:-:S02]  /*18d90*/  FFMA.FTZ R175, R6, c[0x0][0x23c], -R189 ;  /* 0x00008f0006af7a23 */ /* 0x000fc400000108bd */
[----:B------:R-:W-:Y:S01]  /*18da0*/  FMUL.FTZ R206, R4, c[0x0][0x23c] ;  /* 0x00008f0004ce7a20 */ /* 0x000fe20000410000 */
[----:B------:R-:W-:Y:S01]  /*18db0*/  MUFU.EX2 R204, R204 ;  /* 0x000000cc00cc7308 */ /* 0x000fe20000000800 */
[----:B------:R-:W-:Y:S02]  /*18dc0*/  FADD.FTZ R3, R2, -R3 ;  /* 0x8000000302037221 */ /* 0x000fe40000010000 */
[--C-:B------:R-:W-:Y:S02]  /*18dd0*/  FFMA.FTZ R173, R7, c[0x0][0x23c], -R120.reuse ;  /* 0x00008f0007ad7a23 */ /* 0x100fe40000010878 */
[----:B------:R-:W-:Y:S02]  /*18de0*/  FMUL.FTZ R195, R3, c[0x0][0x23c] ;  /* 0x00008f0003c37a20 */ /* 0x000fe40000410000 */
[----:B------:R-:W-:Y:S01]  /*18df0*/  FFMA.FTZ R126, R5, c[0x0][0x23c], -R120 ;  /* 0x00008f00057e7a23 */ /* 0x000fe20000010878 */
[----:B------:R-:W2:Y:S01]  /*18e00*/  MUFU.EX2 R187, R187 ;  /* 0x000000bb00bb7308 */ /* 0x000ea20000000800 */
[----:B------:R-:W-:-:S02]  /*18e10*/  FFMA.FTZ R59, R60, c[0x0][0x23c], -R189 ;  /* 0x00008f003c3b7a23 */ /* 0x000fc400000108bd */
[--C-:B------:R-:W-:Y:S02]  /*18e20*/  FFMA.FTZ R134, R66, c[0x0][0x23c], -R189.reuse ;  /* 0x00008f0042867a23 */ /* 0x100fe400000108bd */
[--C-:B------:R-:W-:Y:S02]  /*18e30*/  FFMA.FTZ R61, R64, c[0x0][0x23c], -R189.reuse ;  /* 0x00008f00403d7a23 */ /* 0x100fe400000108bd */
[--C-:B------:R-:W-:Y:S01]  /*18e40*/  FFMA.FTZ R60, R67, c[0x0][0x23c], -R120.reuse ;  /* 0x00008f00433c7a23 */ /* 0x100fe20000010878 */
[----:B------:R-:W3:Y:S01]  /*18e50*/  MUFU.EX2 R175, R175 ;  /* 0x000000af00af7308 */ /* 0x000ee20000000800 */
[--C-:B------:R-:W-:Y:S02]  /*18e60*/  FFMA.FTZ R3, R65, c[0x0][0x23c], -R120.reuse ;  /* 0x00008f0041037a23 */ /* 0x100fe40000010878 */
[----:B------:R-:W4:Y:S01]  /*18e70*/  LDSM.16.MT88.4 R64, [R136+0x9400] ;  /* 0x009400008840783b */ /* 0x000f220000004200 */
[----:B------:R-:W-:Y:S02]  /*18e80*/  FFMA.FTZ R58, R58, c[0x0][0x23c], -R189 ;  /* 0x00008f003a3a7a23 */ /* 0x000fe400000108bd */
[----:B------:R-:W-:-:S02]  /*18e90*/  FFMA.FTZ R165, R165, c[0x0][0x23c], -R120 ;  /* 0x00008f00a5a57a23 */ /* 0x000fc40000010878 */
[----:B------:R-:W-:Y:S01]  /*18ea0*/  MUFU.EX2 R193, R193 ;  /* 0x000000c100c17308 */ /* 0x000fe20000000800 */
[----:B--2---:R-:W-:Y:S01]  /*18eb0*/  F2FP.PACK_AB R48, R187, R204 ;  /* 0x000000ccbb30723e */ /* 0x004fe200000000ff */
[----:B------:R-:W-:Y:S02]  /*18ec0*/  FFMA.FTZ R2, R129, c[0x0][0x23c], -R120 ;  /* 0x00008f0081027a23 */ /* 0x000fe40000010878 */
[--C-:B------:R-:W-:Y:S02]  /*18ed0*/  FFMA.FTZ R161, R132, c[0x0][0x23c], -R189.reuse ;  /* 0x00008f0084a17a23 */ /* 0x100fe400000108bd */
[--C-:B------:R-:W-:Y:S02]  /*18ee0*/  FFMA.FTZ R129, R128, c[0x0][0x23c], -R189.reuse ;  /* 0x00008f0080817a23 */ /* 0x100fe400000108bd */
        /* <DEDUP_REMOVED lines=10> */
[----:B------:R-:W5:Y:S01]  /*18f90*/  MUFU.EX2 R195, R195 ;  /* 0x000000c300c37308 */ /* 0x000f620000000800 */
        /* <DEDUP_REMOVED lines=10> */
[----:B-----5:R-:W-:-:S02]  /*19040*/  FMUL.FTZ R6, R114, R195 ;  /* 0x000000c372067220 */ /* 0x020fc40000410000 */
[-C--:B------:R-:W-:Y:S02]  /*19050*/  FMUL.FTZ R7, R115, R195.reuse ;  /* 0x000000c373077220 */ /* 0x080fe40000410000 */
[-C--:B------:R-:W-:Y:S02]  /*19060*/  FMUL.FTZ R14, R106, R195.reuse ;  /* 0x000000c36a0e7220 */ /* 0x080fe40000410000 */
[-C--:B------:R-:W-:Y:S01]  /*19070*/  FMUL.FTZ R15, R107, R195.reuse ;  /* 0x000000c36b0f7220 */ /* 0x080fe20000410000 */
        /* <DEDUP_REMOVED lines=8> */
[-C--:B------:R-:W-:Y:S02]  /*19100*/  FMUL.FTZ R29, R89, R206.reuse ;  /* 0x000000ce591d7220 */ /* 0x080fe40000410000 */
[-C--:B------:R-:W-:Y:S02]  /*19110*/  FMUL.FTZ R30, R90, R195.reuse ;  /* 0x000000c35a1e7220 */ /* 0x080fe40000410000 */
[----:B------:R-:W-:Y:S01]  /*19120*/  FMUL.FTZ R31, R91, R195 ;  /* 0x000000c35b1f7220 */ /* 0x000fe20000410000 */
[----:B-1----:R-:W-:Y:S01]  /*19130*/  HMMA.16816.F32 R4, R48, R8, R4 ;  /* 0x000000083004723c */ /* 0x002fe20000001804 */
        /* <DEDUP_REMOVED lines=31> */
[----:B------:R-:W3:Y:S01]  /*19330*/  MUFU.EX2 R2, R2 ;  /* 0x0000000200027308 */ /* 0x000ee20000000800 */
        /* <DEDUP_REMOVED lines=40> */
[----:B------:R-:W2:Y:S01]  /*195c0*/  LDSM.16.MT88.4 R68, [R138+0x9400] ;  /* 0x009400008a44783b */ /* 0x000ea20000004200 */
[----:B-1----:R-:W-:Y:S01]  /*195d0*/  F2FP.PACK_AB R53, R60, R165 ;  /* 0x000000a53c35723e */ /* 0x002fe200000000ff */
[--C-:B------:R-:W-:Y:S01]  /*195e0*/  FFMA.FTZ R190, R191, c[0x0][0x23c], -R120.reuse ;  /* 0x00008f00bfbe7a23 */ /* 0x100fe20000010878 */
[----:B------:R-:W1:Y:S01]  /*195f0*/  MUFU.EX2 R130, R130 ;  /* 0x0000008200827308 */ /* 0x000e620000000800 */
[----:B------:R-:W-:-:S02]  /*19600*/  FFMA.FTZ R181, R181, c[0x0][0x23c], -R120 ;  /* 0x00008f00b5b57a23 */ /* 0x000fc40000010878 */
[----:B------:R-:W-:Y:S01]  /*19610*/  F2FP.PACK_AB R54, R58, R59 ;  /* 0x0000003b3a36723e */ /* 0x000fe200000000ff */
[----:B------:R-:W-:Y:S01]  /*19620*/  FFMA.FTZ R179, R183, c[0x0][0x23c], -R120 ;  /* 0x00008f00b7b37a23 */ /* 0x000fe20000010878 */
[----:B---3--:R-:W-:Y:S01]  /*19630*/  F2FP.PACK_AB R55, R2, R3 ;  /* 0x000000030237723e */ /* 0x008fe200000000ff */
[--C-:B------:R-:W-:Y:S02]  /*19640*/  FFMA.FTZ R166, R166, c[0x0][0x23c], -R189.reuse ;  /* 0x00008f00a6a67a23 */ /* 0x100fe400000108bd */
[----:B------:R-:W-:Y:S01]  /*19650*/  MUFU.EX2 R127, R127 ;  /* 0x0000007f007f7308 */ /* 0x000fe20000000800 */
[--C-:B------:R-:W-:Y:S02]  /*19660*/  FFMA.FTZ R170, R170, c[0x0][0x23c], -R189.reuse ;  /* 0x00008f00aaaa7a23 */ /* 0x100fe400000108bd */
[--C-:B------:R-:W-:Y:S01]  /*19670*/  FFMA.FTZ R168, R168, c[0x0][0x23c], -R189.reuse ;  /* 0x00008f00a8a87a23 */ /* 0x100fe200000108bd */
[----:B----4-:R-:W-:Y:S01]  /*19680*/  HMMA.16816.F32 R12, R52, R64, R12 ;  /* 0x00000040340c723c */ /* 0x010fe2000000180c */
[----:B------:R-:W-:-:S02]  /*19690*/  FFMA.FTZ R174, R174, c[0x0][0x23c], -R189 ;  /* 0x00008f00aeae7a23 */ /* 0x000fc400000108bd */
[----:B------:R-:W-:Y:S01]  /*196a0*/  FFMA.FTZ R177, R177, c[0x0][0x23c], -R120 ;  /* 0x00008f00b1b17a23 */ /* 0x000fe20000010878 */
        /* <DEDUP_REMOVED lines=8> */
[----:B------:R-:W-:Y:S01]  /*19730*/  FADD.FTZ R206, R187, R206 ;  /* 0x000000cebbce7221 */ /* 0x000fe20000010000 */
[C---:B-----5:R-:W-:Y:S01]  /*19740*/  HMMA.16816.F32 R20, R52.reuse, R72, R20 ;  /* 0x000000483414723c */ /* 0x060fe20000001814 */
[----:B------:R-:W-:Y:S02]  /*19750*/  FADD.FTZ R164, R164, R193 ;  /* 0x000000c1a4a47221 */ /* 0x000fe40000010000 */
[--C-:B------:R-:W-:Y:S01]  /*19760*/  FFMA.FTZ R176, R176, c[0x0][0x23c], -R189.reuse ;  /* 0x00008f00b0b07a23 */ /* 0x100fe200000108bd */
[----:B------:R-:W5:Y:S01]  /*19770*/  MUFU.EX2 R202, R202 ;  /* 0x000000ca00ca7308 */ /* 0x000f620000000800 */
[----:B------:R-:W-:Y:S02]  /*19780*/  FADD.FTZ R173, R173, R164 ;  /* 0x000000a4adad7221 */ /* 0x000fe40000010000 */
[----:B------:R-:W-:Y:S01]  /*19790*/  FFMA.FTZ R185, R185, c[0x0][0x23c], -R189 ;  /* 0x00008f00b9b97a23 */ /* 0x000fe200000108bd */
[----:B------:R-:W-:Y:S01]  /*197a0*/  HMMA.16816.F32 R24, R52, R74, R24 ;  /* 0x0000004a3418723c */ /* 0x000fe20000001818 */
[----:B------:R-:W1:Y:S01]  /*197b0*/  LDSM.16.MT88.4 R72, [R138+0xd400] ;  /* 0x00d400008a48783b */ /* 0x000e620000004200 */
[----:B------:R-:W-:-:S02]  /*197c0*/  FADD.FTZ R126, R126, R173 ;  /* 0x000000ad7e7e7221 */ /* 0x000fc40000010000 */
[----:B------:R-:W-:Y:S01]  /*197d0*/  MUFU.EX2 R199, R199 ;  /* 0x000000c700c77308 */ /* 0x000fe20000000800 */
[--C-:B------:R-:W-:Y:S02]  /*197e0*/  FFMA.FTZ R184, R184, c[0x0][0x23c], -R189.reuse ;  /* 0x00008f00b8b87a23 */ /* 0x100fe400000108bd */
[----:B------:R-:W-:Y:S01]  /*197f0*/  FADD.FTZ R165, R165, R126 ;  /* 0x0000007ea5a57221 */ /* 0x000fe20000010000 */
[C---:B--2---:R-:W-:Y:S01]  /*19800*/  HMMA.16816.F32 R4, R52.reuse, R68, R4 ;  /* 0x000000443404723c */ /* 0x044fe20000001804 */
[----:B------:R-:W-:Y:S02]  /*19810*/  FFMA.FTZ R186, R186, c[0x0][0x23c], -R189 ;  /* 0x00008f00baba7a23 */ /* 0x000fe400000108bd */
[----:B------:R-:W-:Y:S01]  /*19820*/  FADD.FTZ R60, R60, R165 ;  /* 0x000000a53c3c7221 */ /* 0x000fe20000010000 */
[----:B------:R-:W-:Y:S01]  /*19830*/  MUFU.EX2 R198, R198 ;  /* 0x000000c600c67308 */ /* 0x000fe20000000800 */
[----:B------:R-:W-:Y:S02]  /*19840*/  FFMA.FTZ R62, R62, c[0x0][0x23c], -R120 ;  /* 0x00008f003e3e7a23 */ /* 0x000fe40000010878 */
[----:B------:R-:W-:Y:S01]  /*19850*/  FADD.FTZ R3, R3, R60 ;  /* 0x0000003c03037221 */ /* 0x000fe20000010000 */
[----:B------:R-:W-:Y:S01]  /*19860*/  HMMA.16816.F32 R8, R52, R70, R8 ;  /* 0x000000463408723c */ /* 0x000fe20000001808 */
[----:B------:R-:W2:Y:S01]  /*19870*/  LDSM.16.MT88.4 R68, [R136+0xb400] ;  /* 0x00b400008844783b */ /* 0x000ea20000004200 */
[----:B------:R-:W-:-:S02]  /*19880*/  FFMA.FTZ R63, R63, c[0x0][0x23c], -R120 ;  /* 0x00008f003f3f7a23 */ /* 0x000fc40000010878 */
[----:B------:R-:W-:Y:S01]  /*19890*/  MUFU.EX2 R201, R201 ;  /* 0x000000c900c97308 */ /* 0x000fe20000000800 */
[----:B------:R-:W-:Y:S02]  /*198a0*/  FFMA.FTZ R118, R118, c[0x0][0x23c], -R120 ;  /* 0x00008f0076767a23 */ /* 0x000fe40000010878 */
[----:B------:R-:W-:Y:S01]  /*198b0*/  FADD.FTZ R2, R2, R3 ;  /* 0x0000000302027221 */ /* 0x000fe20000010000 */
[C---:B----4-:R-:W-:Y:S04]  /*198c0*/  HMMA.16816.F32 R44, R52.reuse, R64, R44 ;  /* 0x00000040342c723c */ /* 0x050fe8000000182c */
[----:B------:R-:W4:Y:S04]  /*198d0*/  MUFU.EX2 R200, R200 ;  /* 0x000000c800c87308 */ /* 0x000f280000000800 */
[C---:B------:R-:W-:Y:S01]  /*198e0*/  HMMA.16816.F32 R48, R52.reuse, R66, R48 ;  /* 0x000000423430723c */ /* 0x040fe20000001830 */
[----:B------:R-:W3:Y:S03]  /*198f0*/  LDSM.16.MT88.4 R64, [R136+0x9800] ;  /* 0x009800008840783b */ /* 0x000ee60000004200 */
[----:B------:R-:W-:Y:S04]  /*19900*/  MUFU.EX2 R197, R197 ;  /* 0x000000c500c57308 */ /* 0x000fe80000000800 */
        /* <DEDUP_REMOVED lines=37> */
[----:B------:R-:W3:Y:S07]  /*19b60*/  LDSM.16.MT88.4 R64, [R138+0xbc00] ;  /* 0x00bc00008a40783b */ /* 0x000eee0000004200 */
[C---:B--2---:R-:W-:Y:S08]  /*19b70*/  HMMA.16816.F32 R28, R52.reuse, R68, R28 ;  /* 0x00000044341c723c */ /* 0x044ff0000000181c */
[C---:B------:R-:W-:Y:S01]  /*19b80*/  HMMA.16816.F32 R32, R52.reuse, R70, R32 ;  /* 0x000000463420723c */ /* 0x040fe20000001820 */
[----:B------:R-:W2:Y:S07]  /*19b90*/  LDSM.16.MT88.4 R68, [R136+0x9c00] ;  /* 0x009c00008844783b */ /* 0x000eae0000004200 */
[C---:B-1----:R-:W-:Y:S08]  /*19ba0*/  HMMA.16816.F32 R36, R52.reuse, R72, R36 ;  /* 0x000000483424723c */ /* 0x042ff00000001824 */
[----:B------:R-:W-:Y:S01]  /*19bb0*/  HMMA.16816.F32 R40, R52, R74, R40 ;  /* 0x0000004a3428723c */ /* 0x000fe20000001828 */
[----:B------:R-:W1:Y:S06]  /*19bc0*/  LDSM.16.MT88.4 R72, [R138+0x9c00] ;  /* 0x009c00008a48783b */ /* 0x000e6c0000004200 */
[----:B-----5:R-:W-:-:S02]  /*19bd0*/  F2FP.PACK_AB R52, R202, R203 ;  /* 0x000000cbca34723e */ /* 0x020fc400000000ff */
[----:B----4-:R-:W-:Y:S01]  /*19be0*/  F2FP.PACK_AB R53, R200, R201 ;  /* 0x000000c9c835723e */ /* 0x010fe200000000ff */
[----:B------:R-:W-:Y:S01]  /*19bf0*/  FADD.FTZ R201, R201, R122 ;  /* 0x0000007ac9c97221 */ /* 0x000fe20000010000 */
[----:B------:R-:W-:Y:S02]  /*19c00*/  F2FP.PACK_AB R54, R198, R199 ;  /* 0x000000c7c636723e */ /* 0x000fe400000000ff */
[----:B------:R-:W-:Y:S01]  /*19c10*/  F2FP.PACK_AB R55, R196, R197 ;  /* 0x000000c5c437723e */ /* 0x000fe200000000ff */
[----:B------:R-:W-:-:S06]  /*19c20*/  FADD.FTZ R200, R200, R201 ;  /* 0x000000c9c8c87221 */ /* 0x000fcc0000010000 */
        /* <DEDUP_REMOVED lines=66> */
[----:B-1----:R-:W-:Y:S02]  /*1a050*/  F2FP.PACK_AB R5, R51, R50 ;  /* 0x000000323305723e */ /* 0x002fe400000000ff */
[----:B------:R-:W-:-:S04]  /*1a060*/  FADD.FTZ R3, R163, R2 ;  /* 0x00000002a3037221 */ /* 0x000fc80000010000 */
[----:B------:R-:W-:-:S04]  /*1a070*/  FADD.FTZ R3, R188, R3 ;  /* 0x00000003bc037221 */ /* 0x000fc80000010000 */
[----:B------:R-:W-:-:S04]  /*1a080*/  FADD.FTZ R2, R52, R3 ;  /* 0x0000000334027221 */ /* 0x000fc80000010000 */
[----:B------:R-:W-:Y:S01]  /*1a090*/  FADD.FTZ R2, R55, R2 ;  /* 0x0000000237027221 */ /* 0x000fe20000010000 */
[----:B--2---:R-:W-:-:S03]  /*1a0a0*/  F2FP.PACK_AB R7, R49, R48 ;  /* 0x000000303107723e */ /* 0x004fc600000000ff */
[----:B------:R-:W-:-:S04]  /*1a0b0*/  FADD.FTZ R3, R53, R2 ;  /* 0x0000000235037221 */ /* 0x000fc80000010000 */
[----:B------:R-:W-:Y:S01]  /*1a0c0*/  HMMA.16816.F32 R112, R4, R108, R112 ;  /* 0x0000006c0470723c */ /* 0x000fe20000001870 */
[----:B------:R-:W-:-:S07]  /*1a0d0*/  FADD.FTZ R3, R54, R3 ;  /* 0x0000000336037221 */ /* 0x000fce0000010000 */
        /* <DEDUP_REMOVED lines=15> */
[----:B------:R-:W5:Y:S01]  /*1a1d0*/  LDSM.16.MT88.4 R16, [R136+0xc800] ;  /* 0x00c800008810783b */ /* 0x000f620000004200 */
[----:B------:R-:W-:-:S03]  /*1a1e0*/  FFMA.FTZ R34, R121, c[0x0][0x23c], -R120 ;  /* 0x00008f0079227a23 */ /* 0x000fc60000010878 */
[C---:B-1----:R-:W-:Y:S02]  /*1a1f0*/  HMMA.16816.F32 R72, R4.reuse, R8, R44 ;  /* 0x000000080448723c */ /* 0x042fe4000000182c */
[----:B------:R-:W-:Y:S06]  /*1a200*/  MUFU.EX2 R31, R178 ;  /* 0x000000b2001f7308 */ /* 0x000fec0000000800 */
[C---:B------:R-:W-:Y:S01]  /*1a210*/  HMMA.16816.F32 R68, R4.reuse, R10, R68 ;  /* 0x0000000a0444723c */ /* 0x040fe20000001844 */
[----:B------:R-:W1:Y:S01]  /*1a220*/  LDSM.16.MT88.4 R8, [R138+0xe800] ;  /* 0x00e800008a08783b */ /* 0x000e620000004200 */
[----:B------:R-:W-:Y:S06]  /*1a230*/  MUFU.EX2 R32, R32 ;  /* 0x0000002000207308 */ /* 0x000fec0000000800 */
[C---:B------:R-:W-:Y:S01]  /*1a240*/  HMMA.16816.F32 R92, R4.reuse, R94, R24 ;  /* 0x0000005e045c723c */ /* 0x040fe20000001818 */
[----:B------:R-:W1:Y:S01]  /*1a250*/  LDSM.16.MT88.4 R24, [R136+0xa800] ;  /* 0x00a800008818783b */ /* 0x000e620000004200 */
[----:B------:R-:W2:Y:S06]  /*1a260*/  MUFU.EX2 R35, R35 ;  /* 0x0000002300237308 */ /* 0x000eac0000000800 */
[C---:B------:R-:W-:Y:S02]  /*1a270*/  HMMA.16816.F32 R80, R4.reuse, R76, R36 ;  /* 0x0000004c0450723c */ /* 0x040fe40000001824 */
[----:B------:R-:W-:Y:S05]  /*1a280*/  MUFU.EX2 R33, R33 ;  /* 0x0000002100217308 */ /* 0x000fea0000000800 */
[----:B------:R-:W-:Y:S01]  /*1a290*/  FFMA.FTZ R37, R119, c[0x0][0x23c], -R120 ;  /* 0x00008f0077257a23 */ /* 0x000fe20000010878 */
[----:B------:R-:W-:Y:S02]  /*1a2a0*/  HMMA.16816.F32 R76, R4, R78, R40 ;  /* 0x0000004e044c723c */ /* 0x000fe40000001828 */
[----:B------:R-:W3:Y:S05]  /*1a2b0*/  MUFU.EX2 R34, R34 ;  /* 0x0000002200227308 */ /* 0x000eea0000000800 */
[----:B----4-:R-:W-:Y:S01]  /*1a2c0*/  F2FP.PACK_AB R4, R29, R30 ;  /* 0x0000001e1d04723e */ /* 0x010fe200000000ff */
[----:B------:R-:W-:Y:S01]  /*1a2d0*/  FADD.FTZ R30, R30, R3 ;  /* 0x000000031e1e7221 */ /* 0x000fe20000010000 */
[----:B--2---:R-:W-:Y:S01]  /*1a2e0*/  F2FP.PACK_AB R5, R35, R32 ;  /* 0x000000202305723e */ /* 0x004fe200000000ff */
[----:B------:R-:W-:Y:S01]  /*1a2f0*/  MUFU.EX2 R37, R37 ;  /* 0x0000002500257308 */ /* 0x000fe20000000800 */
[----:B------:R-:W-:Y:S01]  /*1a300*/  F2FP.PACK_AB R6, R31, R28 ;  /* 0x0000001c1f06723e */ /* 0x000fe200000000ff */
[----:B------:R-:W-:Y:S01]  /*1a310*/  FADD.FTZ R29, R29, R30 ;  /* 0x0000001e1d1d7221 */ /* 0x000fe20000010000 */
[----:B------:R-:W-:-:S03]  /*1a320*/  MOV R3, R57 ;  /* 0x0000003900037202 */ /* 0x000fc60000000f00 */
[----:B------:R-:W-:Y:S01]  /*1a330*/  FADD.FTZ R28, R28, R29 ;  /* 0x0000001d1c1c7221 */ /* 0x000fe20000010000 */
[----:B---3--:R-:W-:-:S03]  /*1a340*/  F2FP.PACK_AB R7, R34, R33 ;  /* 0x000000212207723e */ /* 0x008fc600000000ff */
[----:B------:R-:W-:-:S04]  /*1a350*/  FADD.FTZ R31, R31, R28 ;  /* 0x0000001c1f1f7221 */ /* 0x000fc80000010000 */
[C---:B------:R-:W-:Y:S08]  /*1a360*/  HMMA.16816.F32 R112, R4.reuse, R12, R112 ;  /* 0x0000000c0470723c */ /* 0x040ff00000001870 */
[C---:B------:R-:W-:Y:S01]  /*1a370*/  HMMA.16816.F32 R108, R4.reuse, R14, R108 ;  /* 0x0000000e046c723c */ /* 0x040fe2000000186c */
[----:B------:R-:W2:Y:S07]  /*1a380*/  LDSM.16.MT88.4 R12, [R136+0xe800] ;  /* 0x00e80000880c783b */ /* 0x000eae0000004200 */
[C---:B------:R-:W-:Y:S08]  /*1a390*/  HMMA.16816.F32 R96, R4.reuse, R20, R96 ;  /* 0x000000140460723c */ /* 0x040ff00000001860 */
[C---:B------:R-:W-:Y:S01]  /*1a3a0*/  HMMA.16816.F32 R92, R4.reuse, R22, R92 ;  /* 0x00000016045c723c */ /* 0x040fe2000000185c */
[----:B------:R-:W3:Y:S07]  /*1a3b0*/  LDSM.16.MT88.4 R20, [R138+0xac00] ;  /* 0x00ac00008a14783b */ /* 0x000eee0000004200 */
[C---:B-----5:R-:W-:Y:S08]  /*1a3c0*/  HMMA.16816.F32 R88, R4.reuse, R16, R88 ;  /* 0x000000100458723c */ /* 0x060ff00000001858 */
        /* <DEDUP_REMOVED lines=8> */
[----:B------:R-:W-:Y:S07]  /*1a450*/  MUFU.EX2 R27, R62 ;  /* 0x0000003e001b7308 */ /* 0x000fee0000000800 */
[C---:B--2---:R-:W-:Y:S01]  /*1a460*/  HMMA.16816.F32 R72, R4.reuse, R12, R72 ;  /* 0x0000000c0448723c */ /* 0x044fe20000001848 */
[----:B------:R-:W2:Y:S07]  /*1a470*/  MUFU.EX2 R24, R63 ;  /* 0x0000003f00187308 */ /* 0x000eae0000000800 */
[----:B------:R-:W-:Y:S01]  /*1a480*/  HMMA.16816.F32 R68, R4, R14, R68 ;  /* 0x0000000e0444723c */ /* 0x000fe20000001844 */
[----:B------:R-:W5:Y:S01]  /*1a490*/  MUFU.EX2 R26, R118 ;  /* 0x00000076001a7308 */ /* 0x000f620000000800 */
[----:B------:R-:W1:Y:S05]  /*1a4a0*/  LDSM.16.MT88.4 R12, [R136+0xcc00] ;  /* 0x00cc0000880c783b */ /* 0x000e6a0000004200 */
[----:B------:R-:W-:Y:S01]  /*1a4b0*/  F2FP.PACK_AB R4, R185, R176 ;  /* 0x000000b0b904723e */ /* 0x000fe200000000ff */
[----:B------:R-:W-:Y:S01]  /*1a4c0*/  FADD.FTZ R176, R176, R31 ;  /* 0x0000001fb0b07221 */ /* 0x000fe20000010000 */
[----:B--2---:R-:W-:-:S02]  /*1a4d0*/  F2FP.PACK_AB R5, R24, R27 ;  /* 0x0000001b1805723e */ /* 0x004fc400000000ff */
[----:B------:R-:W-:Y:S01]  /*1a4e0*/  F2FP.PACK_AB R6, R25, R184 ;  /* 0x000000b81906723e */ /* 0x000fe200000000ff */
[----:B------:R-:W-:-:S04]  /*1a4f0*/  FADD.FTZ R185, R185, R176 ;  /* 0x000000b0b9b97221 */ /* 0x000fc80000010000 */
[----:B------:R-:W-:Y:S01]  /*1a500*/  FADD.FTZ R184, R184, R185 ;  /* 0x000000b9b8b87221 */ /* 0x000fe20000010000 */
[----:B-----5:R-:W-:-:S03]  /*1a510*/  F2FP.PACK_AB R7, R37, R26 ;  /* 0x0000001a2507723e */ /* 0x020fc600000000ff */
        /* <DEDUP_REMOVED lines=35> */
.L_x_3306:
        /* <DEDUP_REMOVED lines=8> */
.L_x_3316:
        /* <DEDUP_REMOVED lines=67> */
.L_x_3313:
[----:B------:R-:W-:Y:S02]  /*1ac00*/  ISETP.NE.AND P1, PT, R148, RZ, PT ;  /* 0x000000ff9400720c */ /* 0x000fe40003f25270 */
[----:B------:R-:W-:Y:S02]  /*1ac10*/  ISETP.GE.AND P0, PT, R116, c[0x0][0x220], PT ;  /* 0x0000880074007a0c */ /* 0x000fe40003f06270 */
[----:B------:R-:W-:Y:S02]  /*1ac20*/  SEL R2, RZ, 0x3fffc, P1 ;  /* 0x0003fffcff027807 */ /* 0x000fe40000800000 */
[----:B------:R-:W-:Y:S02]  /*1ac30*/  IADD3 R7, P2, R146, R3, RZ ;  /* 0x0000000392077210 */ /* 0x000fe40007f5e0ff */
[----:B------:R-:W-:Y:S02]  /*1ac40*/  LOP3.LUT P1, RZ, R2, 0x4, RZ, 0xc0, !PT ;  /* 0x0000000402ff7812 */ /* 0x000fe4000782c0ff */
[----:B------:R-:W-:Y:S02]  /*1ac50*/  LEA R2, P3, R3, R124, 0x1 ;  /* 0x0000007c03027211 */ /* 0x000fe400078608ff */
[----:B------:R-:W-:Y:S02]  /*1ac60*/  IADD3.X R8, R145, R4, RZ, P2, !PT ;  /* 0x0000000491087210 */ /* 0x000fe400017fe4ff */
[----:B------:R-:W-:Y:S02]  /*1ac70*/  LEA.HI.X R3, R3, R125, R4, 0x1, P3 ;  /* 0x0000007d03037211 */ /* 0x000fe400018f0c04 */
[C---:B------:R-:W-:Y:S02]  /*1ac80*/  @!P0 LEA R14, P3, R7.reuse, R124, 0x1 ;  /* 0x0000007c070e8211 */ /* 0x040fe400078608ff */
[C---:B------:R-:W-:Y:S01]  /*1ac90*/  IADD3 R5, P2, R146.reuse, R7, RZ ;  /* 0x0000000792057210 */ /* 0x040fe20007f5e0ff */
[----:B------:R-:W-:Y:S01]  /*1aca0*/  @!PT LDS RZ, [RZ] ;  /* 0x00000000fffff984 */ /* 0x000fe20000000800 */
[----:B------:R-:W-:Y:S01]  /*1acb0*/  @!PT LDS RZ, [RZ] ;  /* 0x00000000fffff984 */ /* 0x000fe20000000800 */
[----:B------:R-:W-:Y:S01]  /*1acc0*/  @!PT LDS RZ, [RZ] ;  /* 0x00000000fffff984 */ /* 0x000fe20000000800 */
[----:B------:R1:W-:Y:S01]  /*1acd0*/  @!P0 LDGSTS.E.BYPASS.LTC128B.128 [R151+0x9000], [R2.64] ;  /* 0x0900000002978fae */ /* 0x0003e2000b901d46 */
[-CC-:B------:R-:W-:Y:S02]  /*1ace0*/  @!P0 LEA.HI.X R15, R7, R125.reuse, R8.reuse, 0x1, P3 ;  /* 0x0000007d070f8211 */ /* 0x180fe400018f0c08 */
[----:B------:R-:W-:Y:S02]  /*1acf0*/  IADD3.X R6, R145, R8, RZ, P2, !PT ;  /* 0x0000000891067210 */ /* 0x000fe400017fe4ff */
        /* <DEDUP_REMOVED lines=30> */
[----:B------:R-:W-:Y:S03]  /*1aee0*/  ISETP.GT.AND P2, PT, R155, R142, PT ;  /* 0x0000008e9b00720c */ /* 0x000fe60003f44270 */
        /* <DEDUP_REMOVED lines=396> */
.L_x_3315:
        /* <DEDUP_REMOVED lines=91> */
.L_x_3314:
[----:B--234-:R-:W-:Y:S01]  /*1cd60*/  LEA R2, R155, R158, 0x7 ;  /* 0x0000009e9b027211 */ /* 0x01cfe200078e38ff */
[----:B-1----:R-:W-:Y:S03]  /*1cd70*/  LDSM.16.MT88.4 R44, [R138+0xd000] ;  /* 0x00d000008a2c783b */ /* 0x002fe60000004200 */
[----:B------:R-:W-:Y:S01]  /*1cd80*/  I2F R11, R2 ;  /* 0x00000002000b7306 */ /* 0x000fe20000201400 */
[C---:B------:R-:W-:Y:S02]  /*1cd90*/  IADD3 R19, R2.reuse, 0x1, RZ ;  /* 0x0000000102137810 */ /* 0x040fe40007ffe0ff */
[C---:B------:R-:W-:Y:S02]  /*1cda0*/  IADD3 R51, R2.reuse, 0x11, RZ ;  /* 0x0000001102337810 */ /* 0x040fe40007ffe0ff */
[C---:B------:R-:W-:Y:S01]  /*1cdb0*/  IADD3 R7, R2.reuse, 0x8, RZ ;  /* 0x0000000802077810 */ /* 0x040fe20007ffe0ff */
[----:B------:R-:W-:Y:S01]  /*1cdc0*/  LDSM.16.MT88.4 R60, [R136+0xd000] ;  /* 0x00d00000883c783b */ /* 0x000fe20000004200 */
        /* <DEDUP_REMOVED lines=45> */
[CC--:B------:R-:W-:Y:S01]  /*1d0a0*/  FFMA.FTZ R48, R0.reuse, R51.reuse, R219 ;  /* 0x0000003300307223 */ /* 0x0c0fe200000100db */
[----:B------:R-:W-:Y:S01]  /*1d0b0*/  FMNMX.FTZ R10, R11, R118, !PT ;  /* 0x000000760b0a7209 */ /* 0x000fe20007810000 */
[C---:B------:R-:W-:Y:S01]  /*1d0c0*/  FFMA.FTZ R51, R0.reuse, R51, R13 ;  /* 0x0000003300337223 */ /* 0x040fe2000001000d */
[----:B------:R-:W-:Y:S01]  /*1d0d0*/  FMNMX.FTZ R13, R177, R119, !PT ;  /* 0x00000077b10d7209 */ /* 0x000fe20007810000 */
[C---:B------:R-:W-:Y:S02]  /*1d0e0*/  FFMA.FTZ R19, R0.reuse, R19, R175 ;  /* 0x0000001300137223 */ /* 0x040fe400000100af */
[----:B------:R-:W-:Y:S01]  /*1d0f0*/  FFMA.FTZ R213, R0, R7, R213 ;  /* 0x0000000700d57223 */ /* 0x000fe200000100d5 */
[----:B------:R-:W-:Y:S01]  /*1d100*/  FMNMX.FTZ R8, R6, R13, !PT ;  /* 0x0000000d06087209 */ /* 0x000fe20007810000 */
[C---:B------:R-:W-:Y:S01]  /*1d110*/  FFMA.FTZ R209, R0.reuse, R7, R209 ;  /* 0x0000000700d17223 */ /* 0x040fe200000100d1 */
[----:B------:R-:W-:Y:S01]  /*1d120*/  FMNMX.FTZ R10, R19, R10, !PT ;  /* 0x0000000a130a7209 */ /* 0x000fe20007810000 */
        /* <DEDUP_REMOVED lines=46> */
[----:B------:R-:W1:Y:S01]  /*1d410*/  I2F R7, R7 ;  /* 0x0000000700077306 */ /* 0x000e620000201400 */
[----:B------:R-:W-:Y:S01]  /*1d420*/  FMNMX.FTZ R17, R190, R17, !PT ;  /* 0x00000011be117209 */ /* 0x000fe20007810000 */
[-C--:B------:R-:W-:Y:S01]  /*1d430*/  FFMA.FTZ R186, R0, R25.reuse, R186 ;  /* 0x0000001900ba7223 */ /* 0x080fe200000100ba */
[----:B------:R-:W-:Y:S01]  /*1d440*/  IADD3 R3, R2, 0x58, RZ ;  /* 0x0000005802037810 */ /* 0x000fe20007ffe0ff */
[----:B------:R-:W-:Y:S01]  /*1d450*/  FFMA.FTZ R193, R0, R25, R193 ;  /* 0x0000001900c17223 */ /* 0x000fe200000100c1 */
[----:B------:R-:W-:Y:S01]  /*1d460*/  FMNMX.FTZ R25, R180, R17, !PT ;  /* 0x00000011b4197209 */ /* 0x000fe20007810000 */
[C---:B------:R-:W-:Y:S01]  /*1d470*/  FFMA.FTZ R191, R0.reuse, R29, R191 ;  /* 0x0000001d00bf7223 */ /* 0x040fe200000100bf */
[----:B------:R-:W-:Y:S01]  /*1d480*/  FMNMX.FTZ R10, R199, R10, !PT ;  /* 0x0000000ac70a7209 */ /* 0x000fe20007810000 */
[----:B------:R-:W-:Y:S01]  /*1d490*/  FFMA.FTZ R188, R0, R27, R188 ;  /* 0x0000001b00bc7223 */ /* 0x000fe200000100bc */
[----:B------:R-:W-:Y:S01]  /*1d4a0*/  IADD3 R15, R2, 0x59, RZ ;  /* 0x00000059020f7810 */ /* 0x000fe20007ffe0ff */
[----:B------:R-:W2:Y:S01]  /*1d4b0*/  I2F R3, R3 ;  /* 0x0000000300037306 */ /* 0x000ea20000201400 */
[----:B------:R-:W-:Y:S01]  /*1d4c0*/  FMNMX.FTZ R25, R178, R25, !PT ;  /* 0x00000019b2197209 */ /* 0x000fe20007810000 */
[C---:B------:R-:W-:Y:S01]  /*1d4d0*/  FFMA.FTZ R195, R0.reuse, R27, R195 ;  /* 0x0000001b00c37223 */ /* 0x040fe200000100c3 */
[----:B------:R-:W-:Y:S01]  /*1d4e0*/  FMNMX.FTZ R10, R197, R10, !PT ;  /* 0x0000000ac50a7209 */ /* 0x000fe20007810000 */
[-C--:B------:R-:W-:Y:S01]  /*1d4f0*/  FFMA.FTZ R182, R0, R21.reuse, R182 ;  /* 0x0000001500b67223 */ /* 0x080fe200000100b6 */
[----:B------:R-:W-:Y:S01]  /*1d500*/  IADD3 R4, R2, 0x60, RZ ;  /* 0x0000006002047810 */ /* 0x000fe20007ffe0ff */
[----:B------:R-:W-:Y:S01]  /*1d510*/  FFMA.FTZ R183, R0, R21, R183 ;  /* 0x0000001500b77223 */ /* 0x000fe200000100b7 */
[----:B------:R-:W-:Y:S01]  /*1d520*/  FMNMX.FTZ R21, R188, R25, !PT ;  /* 0x00000019bc157209 */ /* 0x000fe20007810000 */
[-C--:B------:R-:W-:Y:S01]  /*1d530*/  FFMA.FTZ R184, R0, R23.reuse, R184 ;  /* 0x0000001700b87223 */ /* 0x080fe200000100b8 */
[----:B------:R-:W-:Y:S01]  /*1d540*/  FMNMX.FTZ R10, R191, R10, !PT ;  /* 0x0000000abf0a7209 */ /* 0x000fe20007810000 */
[----:B------:R-:W3:Y:S01]  /*1d550*/  I2F R15, R15 ;  /* 0x0000000f000f7306 */ /* 0x000ee20000201400 */
[----:B------:R-:W-:Y:S01]  /*1d560*/  IADD3 R13, R2, 0x61, RZ ;  /* 0x00000061020d7810 */ /* 0x000fe20007ffe0ff */
[----:B------:R-:W-:Y:S01]  /*1d570*/  FFMA.FTZ R189, R0, R23, R189 ;  /* 0x0000001700bd7223 */ /* 0x000fe200000100bd */
[----:B------:R-:W-:Y:S01]  /*1d580*/  FMNMX.FTZ R21, R186, R21, !PT ;  /* 0x00000015ba157209 */ /* 0x000fe20007810000 */
[CC--:B------:R-:W-:Y:S01]  /*1d590*/  FFMA.FTZ R176, R0.reuse, R9.reuse, R176 ;  /* 0x0000000900b07223 */ /* 0x0c0fe200000100b0 */
[----:B------:R-:W-:Y:S01]  /*1d5a0*/  FMNMX.FTZ R10, R195, R10, !PT ;  /* 0x0000000ac30a7209 */ /* 0x000fe20007810000 */
[----:B------:R-:W-:Y:S01]  /*1d5b0*/  FFMA.FTZ R179, R0, R9, R179 ;  /* 0x0000000900b37223 */ /* 0x000fe200000100b3 */
[----:B------:R-:W-:Y:S01]  /*1d5c0*/  IADD3 R8, R2, 0x68, RZ ;  /* 0x0000006802087810 */ /* 0x000fe20007ffe0ff */
[----:B-1----:R-:W-:Y:S01]  /*1d5d0*/  FFMA.FTZ R174, R0, R7, R174 ;  /* 0x0000000700ae7223 */ /* 0x002fe200000100ae */
[----:B------:R-:W-:Y:S01]  /*1d5e0*/  FMNMX.FTZ R21, R184, R21, !PT ;  /* 0x00000015b8157209 */ /* 0x000fe20007810000 */
[----:B------:R-:W1:Y:S01]  /*1d5f0*/  I2F R4, R4 ;  /* 0x0000000400047306 */ /* 0x000e620000201400 */
[----:B------:R-:W-:Y:S01]  /*1d600*/  FMNMX.FTZ R10, R193, R10, !PT ;  /* 0x0000000ac10a7209 */ /* 0x000fe20007810000 */
[----:B------:R-:W-:Y:S01]  /*1d610*/  FFMA.FTZ R173, R0, R7, R173 ;  /* 0x0000000700ad7223 */ /* 0x000fe200000100ad */
[----:B------:R-:W-:Y:S01]  /*1d620*/  FMNMX.FTZ R21, R182, R21, !PT ;  /* 0x00000015b6157209 */ /* 0x000fe20007810000 */
[CC--:B--2---:R-:W-:Y:S01]  /*1d630*/  FFMA.FTZ R172, R0.reuse, R3.reuse, R172 ;  /* 0x0000000300ac7223 */ /* 0x0c4fe200000100ac */
[----:B------:R-:W-:Y:S01]  /*1d640*/  FMNMX.FTZ R10, R189, R10, !PT ;  /* 0x0000000abd0a7209 */ /* 0x000fe20007810000 */
[----:B------:R-:W-:Y:S01]  /*1d650*/  FFMA.FTZ R171, R0, R3, R171 ;  /* 0x0000000300ab7223 */ /* 0x000fe200000100ab */
[----:B------:R-:W-:Y:S01]  /*1d660*/  FMNMX.FTZ R21, R176, R21, !PT ;  /* 0x00000015b0157209 */ /* 0x000fe20007810000 */
[----:B------:R-:W-:Y:S01]  /*1d670*/  FFMA.FTZ R127, R0, R127, R5 ;  /* 0x0000007f007f7223 */ /* 0x000fe20000010005 */
[----:B------:R-:W-:Y:S01]  /*1d680*/  FMNMX.FTZ R10, R183, R10, !PT ;  /* 0x0000000ab70a7209 */ /* 0x000fe20007810000 */
[----:B------:R-:W2:Y:S01]  /*1d690*/  I2F R13, R13 ;  /* 0x0000000d000d7306 */ /* 0x000ea20000201400 */
[----:B------:R-:W-:Y:S01]  /*1d6a0*/  FMNMX.FTZ R21, R174, R21, !PT ;  /* 0x00000015ae157209 */ /* 0x000fe20007810000 */
[----:B------:R-:W-:Y:S01]  /*1d6b0*/  LDSM.16.MT88.4 R28, [R138+0xb000] ;  /* 0x00b000008a1c783b */ /* 0x000fe20000004200 */
[----:B------:R-:W-:Y:S01]  /*1d6c0*/  FMNMX.FTZ R10, R179, R10, !PT ;  /* 0x0000000ab30a7209 */ /* 0x000fe20007810000 */
[-C--:B---3--:R-:W-:Y:S01]  /*1d6d0*/  FFMA.FTZ R170, R0, R15.reuse, R170 ;  /* 0x0000000f00aa7223 */ /* 0x088fe200000100aa */
[----:B------:R-:W-:Y:S01]  /*1d6e0*/  IADD3 R7, R2, 0x78, RZ ;  /* 0x0000007802077810 */ /* 0x000fe20007ffe0ff */
[----:B------:R-:W-:Y:S01]  /*1d6f0*/  FFMA.FTZ R167, R0, R15, R167 ;  /* 0x0000000f00a77223 */ /* 0x000fe200000100a7 */
[----:B------:R-:W-:Y:S02]  /*1d700*/  FMNMX.FTZ R21, R172, R21, !PT ;  /* 0x00000015ac157209 */ /* 0x000fe40007810000 */
[----:B------:R-:W-:Y:S01]  /*1d710*/  FMNMX.FTZ R10, R173, R10, !PT ;  /* 0x0000000aad0a7209 */ /* 0x000fe20007810000 */
[----:B------:R-:W3:Y:S01]  /*1d720*/  I2F R8, R8 ;  /* 0x0000000800087306 */ /* 0x000ee20000201400 */
[----:B------:R-:W-:Y:S01]  /*1d730*/  IADD3 R3, R2, 0x79, RZ ;  /* 0x0000007902037810 */ /* 0x000fe20007ffe0ff */
[----:B------:R-:W-:Y:S01]  /*1d740*/  LDSM.16.MT88.4 R36, [R136+0xb000] ;  /* 0x00b000008824783b */ /* 0x000fe20000004200 */
[----:B------:R-:W-:Y:S01]  /*1d750*/  FMNMX.FTZ R2, R170, R21, !PT ;  /* 0x00000015aa027209 */ /* 0x000fe20007810000 */
[C---:B-1----:R-:W-:Y:S01]  /*1d760*/  FFMA.FTZ R165, R0.reuse, R4, R165 ;  /* 0x0000000400a57223 */ /* 0x042fe200000100a5 */
[----:B------:R-:W-:Y:S01]  /*1d770*/  FMNMX.FTZ R10, R171, R10, !PT ;  /* 0x0000000aab0a7209 */ /* 0x000fe20007810000 */
[C---:B------:R-:W-:Y:S03]  /*1d780*/  FFMA.FTZ R133, R0.reuse, R4, R133 ;  /* 0x0000000400857223 */ /* 0x040fe60000010085 */
[----:B------:R-:W-:Y:S01]  /*1d790*/  FMNMX.FTZ R15, R165, R2, !PT ;  /* 0x00000002a50f7209 */ /* 0x000fe20007810000 */
[----:B------:R-:W1:Y:S01]  /*1d7a0*/  I2F R17, R12 ;  /* 0x0000000c00117306 */ /* 0x000e620000201400 */
[----:B------:R-:W-:Y:S01]  /*1d7b0*/  FMNMX.FTZ R10, R167, R10, !PT ;  /* 0x0000000aa70a7209 */ /* 0x000fe20007810000 */
[----:B------:R-:W-:Y:S01]  /*1d7c0*/  LDSM.16.MT88.4 R20, [R136+0x9000] ;  /* 0x009000008814783b */ /* 0x000fe20000004200 */
[CC--:B--2---:R-:W-:Y:S02]  /*1d7d0*/  FFMA.FTZ R164, R0.reuse, R13.reuse, R164 ;  /* 0x0000000d00a47223 */ /* 0x0c4fe400000100a4 */
[----:B------:R-:W-:Y:S01]  /*1d7e0*/  FMNMX.FTZ R10, R133, R10, !PT ;  /* 0x0000000a850a7209 */ /* 0x000fe20007810000 */
[----:B------:R-:W-:Y:S02]  /*1d7f0*/  FFMA.FTZ R131, R0, R13, R131 ;  /* 0x0000000d00837223 */ /* 0x000fe40000010083 */
[----:B------:R-:W-:Y:S02]  /*1d800*/  FMNMX.FTZ R2, R164, R15, !PT ;  /* 0x0000000fa4027209 */ /* 0x000fe40007810000 */
[----:B------:R-:W2:Y:S01]  /*1d810*/  I2F R9, R14 ;  /* 0x0000000e00097306 */ /* 0x000ea20000201400 */
[----:B------:R-:W-:Y:S01]  /*1d820*/  FMNMX.FTZ R10, R131, R10, !PT ;  /* 0x0000000a830a7209 */ /* 0x000fe20007810000 */
[CC--:B---3--:R-:W-:Y:S02]  /*1d830*/  FFMA.FTZ R135, R0.reuse, R8.reuse, R135 ;  /* 0x0000000800877223 */ /* 0x0c8fe40000010087 */
[----:B------:R-:W-:Y:S03]  /*1d840*/  FFMA.FTZ R129, R0, R8, R129 ;  /* 0x0000000800817223 */ /* 0x000fe60000010081 */
        /* <DEDUP_REMOVED lines=15> */
[----:B------:R-:W-:Y:S03]  /*1d940*/  FFMA.FTZ R122, R0, R7, R122 ;  /* 0x00000007007a7223 */ /* 0x000fe6000001007a */
[----:B------:R-:W-:Y:S02]  /*1d950*/  FMNMX.FTZ R9, R53, R2, !PT ;  /* 0x0000000235097209 */ /* 0x000fe40007810000 */
[----:B------:R-:W-:Y:S02]  /*1d960*/  FMNMX.FTZ R4, R122, R13, !PT ;  /* 0x0000000d7a047209 */ /* 0x000fe40007810000 */
[----:B------:R-:W-:Y:S01]  /*1d970*/  LDSM.16.MT88.4 R12, [R138+0x9000] ;  /* 0x009000008a0c783b */ /* 0x000fe20000004200 */
[CC--:B-1----:R-:W-:Y:S02]  /*1d980*/  FFMA.FTZ R52, R0.reuse, R3.reuse, R52 ;  /* 0x0000000300347223 */ /* 0x0c2fe40000010034 */
        /* <DEDUP_REMOVED lines=63> */
[----:B------:R-:W-:Y:S02]  /*1dd80*/  FMUL.FTZ R43, R55, R79 ;  /* 0x0000004f372b7220 */ /* 0x000fe40000410000 */
[----:B------:R-:W-:Y:S02]  /*1dd90*/  FMUL.FTZ R41, R54, R77 ;  /* 0x0000004d36297220 */ /* 0x000fe40000410000 */
[--C-:B------:R-:W-:Y:S02]  /*1dda0*/  FFMA.FTZ R85, R48, c[0x0][0x23c], -R175.reuse ;  /* 0x00008f0030557a23 */ /* 0x100fe400000108af */
[--C-:B------:R-:W-:Y:S01]  /*1ddb0*/  FFMA.FTZ R77, R51, c[0x0][0x23c], -R118.reuse ;  /* 0x00008f00334d7a23 */ /* 0x100fe20000010876 */
[----:B------:R-:W1:Y:S01]  /*1ddc0*/  MUFU.EX2 R126, R126 ;  /* 0x0000007e007e7308 */ /* 0x000e620000000800 */
[C---:B------:R-:W-:Y:S02]  /*1ddd0*/  FMUL.FTZ R50, R55.reuse, R70 ;  /* 0x0000004637327220 */ /* 0x040fe40000410000 */
[----:B------:R-:W-:Y:S01]  /*1dde0*/  FMUL.FTZ R51, R55, R71 ;  /* 0x0000004737337220 */ /* 0x000fe20000410000 */
[----:B--2---:R-:W-:Y:S01]  /*1ddf0*/  F2FP.PACK_AB R57, R168, R187 ;  /* 0x000000bba839723e */ /* 0x004fe200000000ff */
[----:B------:R-:W-:Y:S02]  /*1de00*/  FMUL.FTZ R48, R54, R68 ;  /* 0x0000004436307220 */ /* 0x000fe40000410000 */
[--C-:B------:R-:W-:Y:S02]  /*1de10*/  FFMA.FTZ R95, R132, c[0x0][0x23c], -R175.reuse ;  /* 0x00008f00845f7a23 */ /* 0x100fe400000108af */
[--C-:B------:R-:W-:Y:S01]  /*1de20*/  FFMA.FTZ R79, R135, c[0x0][0x23c], -R175.reuse ;  /* 0x00008f00874f7a23 */ /* 0x100fe200000108af */
[----:B------:R-:W-:Y:S01]  /*1de30*/  MUFU.EX2 R177, R177 ;  /* 0x000000b100b17308 */ /* 0x000fe20000000800 */
[--C-:B------:R-:W-:Y:S02]  /*1de40*/  FFMA.FTZ R94, R130, c[0x0][0x23c], -R175.reuse ;  /* 0x00008f00825e7a23 */ /* 0x100fe400000108af */
[--C-:B------:R-:W-:Y:S02]  /*1de50*/  FFMA.FTZ R93, R53, c[0x0][0x23c], -R175.reuse ;  /* 0x00008f00355d7a23 */ /* 0x100fe400000108af */
[--C-:B------:R-:W-:Y:S02]  /*1de60*/  FFMA.FTZ R86, R198, c[0x0][0x23c], -R175.reuse ;  /* 0x00008f00c6567a23 */ /* 0x100fe400000108af */
[--C-:B------:R-:W-:Y:S02]  /*1de70*/  FFMA.FTZ R92, R205, c[0x0][0x23c], -R118.reuse ;  /* 0x00008f00cd5c7a23 */ /* 0x100fe40000010876 */
        /* <DEDUP_REMOVED lines=16> */
[--C-:B------:R-:W-:Y:S01]  /*1df80*/  FFMA.FTZ R133, R133, c[0x0][0x23c], -R118.reuse ;  /* 0x00008f0085857a23 */ /* 0x100fe20000010876 */
[----:B--2---:R-:W-:Y:S01]  /*1df90*/  F2FP.PACK_AB R56, R166, R177 ;  /* 0x000000b1a638723e */ /* 0x004fe200000000ff */
[----:B------:R-:W-:Y:S02]  /*1dfa0*/  FFMA.FTZ R177, R54, R163, R177 ;  /* 0x000000a336b17223 */ /* 0x000fe400000100b1 */
[--C-:B------:R-:W-:Y:S02]  /*1dfb0*/  FFMA.FTZ R129, R129, c[0x0][0x23c], -R118.reuse ;  /* 0x00008f0081817a23 */ /* 0x100fe40000010876 */
[----:B------:R-:W-:Y:S01]  /*1dfc0*/  FADD.FTZ R177, R166, R177 ;  /* 0x000000b1a6b17221 */ /* 0x000fe20000010000 */
        /* <DEDUP_REMOVED lines=12> */
[----:B------:R-:W-:Y:S02]  /*1e090*/  FADD.FTZ R168, R168, R187 ;  /* 0x000000bba8a87221 */ /* 0x000fe40000010000 */
[----:B------:R-:W-:Y:S01]  /*1e0a0*/  FFMA.FTZ R121, R121, c[0x0][0x23c], -R118 ;  /* 0x00008f0079797a23 */ /* 0x000fe20000010876 */
[C---:B------:R-:W-:Y:S02]  /*1e0b0*/  HMMA.16816.F32 R12, R56.reuse, R20, R12 ;  /* 0x00000014380c723c */ /* 0x040fe4000000180c */
[----:B------:R-:W-:Y:S01]  /*1e0c0*/  MUFU.EX2 R120, R93 ;  /* 0x0000005d00787308 */ /* 0x000fe20000000800 */
[----:B------:R-:W-:Y:S04]  /*1e0d0*/  FADD.FTZ R169, R169, R168 ;  /* 0x000000a8a9a97221 */ /* 0x000fe80000010000 */
        /* <DEDUP_REMOVED lines=22> */
[----:B------:R-:W-:Y:S02]  /*1e240*/  FMUL.FTZ R32, R54, R84 ;  /* 0x0000005436207220 */ /* 0x000fe40000410000 */
[--C-:B------:R-:W-:Y:S02]  /*1e250*/  FFMA.FTZ R84, R42, c[0x0][0x23c], -R175.reuse ;  /* 0x00008f002a547a23 */ /* 0x100fe400000108af */
[C---:B------:R-:W-:Y:S01]  /*1e260*/  FMUL.FTZ R42, R55.reuse, R78 ;  /* 0x0000004e372a7220 */ /* 0x040fe20000410000 */
        /* <DEDUP_REMOVED lines=12> */
[C---:B------:R-:W-:Y:S02]  /*1e330*/  FMUL.FTZ R40, R54.reuse, R76 ;  /* 0x0000004c36287220 */ /* 0x040fe40000410000 */
[--C-:B------:R-:W-:Y:S02]  /*1e340*/  FFMA.FTZ R76, R65, c[0x0][0x23c], -R118.reuse ;  /* 0x00008f00414c7a23 */ /* 0x100fe40000010876 */
[----:B------:R-:W2:Y:S01]  /*1e350*/  LDSM.16.MT88.4 R64, [R138+0x9400] ;  /* 0x009400008a40783b */ /* 0x000ea20000004200 */
[C---:B------:R-:W-:Y:S03]  /*1e360*/  HMMA.16816.F32 R36, R56.reuse, R44, R36 ;  /* 0x0000002c3824723c */ /* 0x040fe60000001824 */
[--C-:B------:R-:W-:Y:S01]  /*1e370*/  FFMA.FTZ R80, R49, c[0x0][0x23c], -R118.reuse ;  /* 0x00008f0031507a23 */ /* 0x100fe20000010876 */
[----:B------:R-:W3:Y:S01]  /*1e380*/  MUFU.EX2 R76, R76 ;  /* 0x0000004c004c7308 */ /* 0x000ee20000000800 */
[C---:B------:R-:W-:Y:S02]  /*1e390*/  FMUL.FTZ R49, R54.reuse, R69 ;  /* 0x0000004536317220 */ /* 0x040fe40000410000 */
[----:B------:R-:W-:Y:S01]  /*1e3a0*/  LDSM.16.MT88.4 R68, [R138+0xc000] ;  /* 0x00c000008a44783b */ /* 0x000fe20000004200 */
[C---:B------:R-:W-:Y:S04]  /*1e3b0*/  HMMA.16816.F32 R40, R56.reuse, R46, R40 ;  /* 0x0000002e3828723c */ /* 0x040fe80000001828 */
[C---:B------:R-:W-:Y:S02]  /*1e3c0*/  FMUL.FTZ R44, R54.reuse, R72 ;  /* 0x00000048362c7220 */ /* 0x040fe40000410000 */
[----:B------:R-:W-:Y:S01]  /*1e3d0*/  FMUL.FTZ R45, R54, R73 ;  /* 0x00000049362d7220 */ /* 0x000fe20000410000 */
[----:B------:R-:W-:Y:S01]  /*1e3e0*/  MUFU.EX2 R80, R80 ;  /* 0x0000005000507308 */ /* 0x000fe20000000800 */
[C---:B------:R-:W-:Y:S04]  /*1e3f0*/  FMUL.FTZ R46, R55.reuse, R74 ;  /* 0x0000004a372e7220 */ /* 0x040fe80000410000 */
[----:B------:R-:W-:Y:S02]  /*1e400*/  FMUL.FTZ R47, R55, R75 ;  /* 0x0000004b372f7220 */ /* 0x000fe40000410000 */
[--C-:B------:R-:W-:Y:S01]  /*1e410*/  FFMA.FTZ R83, R207, c[0x0][0x23c], -R118.reuse ;  /* 0x00008f00cf537a23 */ /* 0x100fe20000010876 */
[----:B------:R-:W-:Y:S01]  /*1e420*/  LDSM.16.MT88.4 R72, [R138+0xc400] ;  /* 0x00c400008a48783b */ /* 0x000fe20000004200 */
[--C-:B------:R-:W-:Y:S01]  /*1e430*/  FFMA.FTZ R82, R194, c[0x0][0x23c], -R175.reuse ;  /* 0x00008f00c2527a23 */ /* 0x100fe200000108af */
[----:B------:R-:W-:Y:S01]  /*1e440*/  MUFU.EX2 R98, R98 ;  /* 0x0000006200627308 */ /* 0x000fe20000000800 */
[--C-:B------:R-:W-:Y:S01]  /*1e450*/  FFMA.FTZ R90, R201, c[0x0][0x23c], -R118.reuse ;  /* 0x00008f00c95a7a23 */ /* 0x100fe20000010876 */
[C---:B------:R-:W-:Y:S03]  /*1e460*/  HMMA.16816.F32 R44, R56.reuse, R60, R44 ;  /* 0x0000003c382c723c */ /* 0x040fe6000000182c */
[--C-:B------:R-:W-:Y:S02]  /*1e470*/  FFMA.FTZ R91, R181, c[0x0][0x23c], -R118.reuse ;  /* 0x00008f00b55b7a23 */ /* 0x100fe40000010876 */
[--C-:B------:R-:W-:Y:S02]  /*1e480*/  FFMA.FTZ R181, R180, c[0x0][0x23c], -R175.reuse ;  /* 0x00008f00b4b57a23 */ /* 0x100fe400000108af */
[--C-:B------:R-:W-:Y:S01]  /*1e490*/  FFMA.FTZ R180, R197, c[0x0][0x23c], -R118.reuse ;  /* 0x00008f00c5b47a23 */ /* 0x100fe20000010876 */
[----:B------:R-:W-:Y:S01]  /*1e4a0*/  HMMA.16816.F32 R48, R56, R62, R48 ;  /* 0x0000003e3830723c */ /* 0x000fe20000001830 */
[----:B------:R-:W4:Y:S01]  /*1e4b0*/  MUFU.EX2 R83, R83 ;  /* 0x0000005300537308 */ /* 0x000f220000000800 */
[----:B------:R-:W5:Y:S02]  /*1e4c0*/  LDSM.16.MT88.4 R60, [R136+0x9400] ;  /* 0x00940000883c783b */ /* 0x000f640000004200 */
[--C-:B------:R-:W-:Y:S02]  /*1e4d0*/  FFMA.FTZ R197, R182, c[0x0][0x23c], -R175.reuse ;  /* 0x00008f00b6c57a23 */ /* 0x100fe400000108af */
[--C-:B------:R-:W-:Y:S01]  /*1e4e0*/  FFMA.FTZ R182, R195, c[0x0][0x23c], -R118.reuse ;  /* 0x00008f00c3b67a23 */ /* 0x100fe20000010876 */
[----:B-1----:R-:W-:Y:S01]  /*1e4f0*/  F2FP.PACK_AB R59, R81, R84 ;  /* 0x00000054513b723e */ /* 0x002fe200000000ff */
[--C-:B------:R-:W-:Y:S01]  /*1e500*/  FFMA.FTZ R96, R192, c[0x0][0x23c], -R175.reuse ;  /* 0x00008f00c0607a23 */ /* 0x100fe200000108af */
[----:B---3--:R-:W-:Y:S02]  /*1e510*/  F2FP.PACK_AB R56, R77, R76 ;  /* 0x0000004c4d38723e */ /* 0x008fe400000000ff */
[----:B------:R-:W-:Y:S01]  /*1e520*/  MUFU.EX2 R89, R89 ;  /* 0x0000005900597308 */ /* 0x000fe20000000800 */
[----:B------:R-:W-:Y:S01]  /*1e530*/  F2FP.PACK_AB R57, R85, R88 ;  /* 0x000000585539723e */ /* 0x000fe200000000ff */
[--C-:B------:R-:W-:Y:S02]  /*1e540*/  FFMA.FTZ R189, R174, c[0x0][0x23c], -R175.reuse ;  /* 0x00008f00aebd7a23 */ /* 0x100fe400000108af */
[--C-:B------:R-:W-:Y:S02]  /*1e550*/  FFMA.FTZ R195, R170, c[0x0][0x23c], -R175.reuse ;  /* 0x00008f00aac37a23 */ /* 0x100fe400000108af */
[----:B------:R-:W-:Y:S02]  /*1e560*/  FFMA.FTZ R175, R52, c[0x0][0x23c], -R175 ;  /* 0x00008f0034af7a23 */ /* 0x000fe400000108af */
[--C-:B------:R-:W-:Y:S02]  /*1e570*/  FFMA.FTZ R170, R179, c[0x0][0x23c], -R118.reuse ;  /* 0x00008f00b3aa7a23 */ /* 0x100fe40000010876 */
[----:B------:R-:W1:Y:S01]  /*1e580*/  MUFU.EX2 R82, R82 ;  /* 0x0000005200527308 */ /* 0x000e620000000800 */
[----:B----4-:R-:W-:Y:S09]  /*1e590*/  F2FP.PACK_AB R58, R83, R80 ;  /* 0x00000050533a723e */ /* 0x010ff200000000ff */
[----:B------:R-:W-:Y:S01]  /*1e5a0*/  MUFU.EX2 R181, R181 ;  /* 0x000000b500b57308 */ /* 0x000fe20000000800 */
[C---:B--2---:R-:W-:Y:S08]  /*1e5b0*/  HMMA.16816.F32 R4, R56.reuse, R64, R4 ;  /* 0x000000403804723c */ /* 0x044ff00000001804 */
[C---:B------:R-:W-:Y:S01]  /*1e5c0*/  HMMA.16816.F32 R8, R56.reuse, R66, R8 ;  /* 0x000000423808723c */ /* 0x040fe20000001808 */
[----:B------:R-:W2:Y:S01]  /*1e5d0*/  LDSM.16.MT88.4 R64, [R138+0xb400] ;  /* 0x00b400008a40783b */ /* 0x000ea20000004200 */
[----:B------:R-:W-:Y:S06]  /*1e5e0*/  MUFU.EX2 R180, R180 ;  /* 0x000000b400b47308 */ /* 0x000fec0000000800 */
[C---:B-----5:R-:W-:Y:S04]  /*1e5f0*/  HMMA.16816.F32 R12, R56.reuse, R60, R12 ;  /* 0x0000003c380c723c */ /* 0x060fe8000000180c */
[----:B------:R-:W-:Y:S04]  /*1e600*/  MUFU.EX2 R199, R199 ;  /* 0x000000c700c77308 */ /* 0x000fe80000000800 */
[C---:B------:R-:W-:Y:S01]  /*1e610*/  HMMA.16816.F32 R16, R56.reuse, R62, R16 ;  /* 0x0000003e3810723c */ /* 0x040fe20000001810 */
[----:B------:R-:W3:Y:S05]  /*1e620*/  LDSM.16.MT88.4 R60, [R136+0xb400] ;  /* 0x00b40000883c783b */ /* 0x000eea0000004200 */
        /* <DEDUP_REMOVED lines=12> */
[----:B------:R4:W-:Y:S01]  /*1e6f0*/  MUFU.EX2 R163, R78 ;  /* 0x0000004e00a37308 */ /* 0x0009e20000000800 */
[C---:B--2---:R-:W-:Y:S09]  /*1e700*/  HMMA.16816.F32 R36, R56.reuse, R64, R36 ;  /* 0x000000403824723c */ /* 0x044ff20000001824 */
[----:B------:R-:W-:Y:S01]  /*1e710*/  MUFU.EX2 R90, R90 ;  /* 0x0000005a005a7308 */ /* 0x000fe20000000800 */
[C---:B------:R-:W-:Y:S01]  /*1e720*/  HMMA.16816.F32 R40, R56.reuse, R66, R40 ;  /* 0x000000423828723c */ /* 0x040fe20000001828 */
[----:B------:R-:W2:Y:S08]  /*1e730*/  LDSM.16.MT88.4 R64, [R138+0x9800] ;  /* 0x009800008a40783b */ /* 0x000eb00000004200 */
[----:B------:R-:W5:Y:S01]  /*1e740*/  MUFU.EX2 R91, R91 ;  /* 0x0000005b005b7308 */ /* 0x000f620000000800 */
[C---:B---3--:R-:W-:Y:S03]  /*1e750*/  HMMA.16816.F32 R44, R56.reuse, R60, R44 ;  /* 0x0000003c382c723c */ /* 0x048fe6000000182c */
[----:B----4-:R-:W-:Y:S02]  /*1e760*/  FADD.FTZ R78, R88, R169 ;  /* 0x000000a9584e7221 */ /* 0x010fe40000010000 */
[----:B------:R-:W-:Y:S04]  /*1e770*/  FFMA.FTZ R88, R122, c[0x0][0x23c], -R118 ;  /* 0x00008f007a587a23 */ /* 0x000fe80000010876 */
[----:B------:R-:W-:Y:S01]  /*1e780*/  MUFU.EX2 R96, R96 ;  /* 0x0000006000607308 */ /* 0x000fe20000000800 */
[----:B------:R-:W-:Y:S01]  /*1e790*/  HMMA.16816.F32 R48, R56, R62, R48 ;  /* 0x0000003e3830723c */ /* 0x000fe20000001830 */
[----:B------:R-:W3:Y:S02]  /*1e7a0*/  LDSM.16.MT88.4 R60, [R136+0x9800] ;  /* 0x00980000883c783b */ /* 0x000ee40000004200 */
[----:B------:R-:W-:Y:S02]  /*1e7b0*/  FADD.FTZ R85, R85, R78 ;  /* 0x0000004e55557221 */ /* 0x000fe40000010000 */
[----:B------:R-:W-:Y:S02]  /*1e7c0*/  FFMA.FTZ R118, R123, c[0x0][0x23c], -R118 ;  /* 0x00008f007b767a23 */ /* 0x000fe40000010876 */
[----:B------:R-:W-:Y:S02]  /*1e7d0*/  F2FP.PACK_AB R57, R86, R87 ;  /* 0x000000575639723e */ /* 0x000fe400000000ff */
[----:B------:R-:W-:Y:S01]  /*1e7e0*/  F2FP.PACK_AB R56, R97, R92 ;  /* 0x0000005c6138723e */ /* 0x000fe200000000ff */
[----:B------:R-:W-:Y:S02]  /*1e7f0*/  MUFU.EX2 R178, R178 ;  /* 0x000000b200b27308 */ /* 0x000fe40000000800 */
[----:B-1----:R-:W-:Y:S02]  /*1e800*/  F2FP.PACK_AB R59, R82, R89 ;  /* 0x00000059523b723e */ /* 0x002fe400000000ff */
[----:B-----5:R-:W-:Y:S06]  /*1e810*/  F2FP.PACK_AB R58, R91, R90 ;  /* 0x0000005a5b3a723e */ /* 0x020fec00000000ff */
[----:B------:R-:W-:Y:S01]  /*1e820*/  MUFU.EX2 R122, R94 ;  /* 0x0000005e007a7308 */ /* 0x000fe20000000800 */
[C---:B--2---:R-:W-:Y:S09]  /*1e830*/  HMMA.16816.F32 R4, R56.reuse, R64, R4 ;  /* 0x000000403804723c */ /* 0x044ff20000001804 */
[----:B------:R-:W-:Y:S01]  /*1e840*/  MUFU.EX2 R185, R185 ;  /* 0x000000b900b97308 */ /* 0x000fe20000000800 */
[C---:B------:R-:W-:Y:S01]  /*1e850*/  HMMA.16816.F32 R8, R56.reuse, R66, R8 ;  /* 0x000000423808723c */ /* 0x040fe20000001808 */
[----:B------:R-:W1:Y:S08]  /*1e860*/  LDSM.16.MT88.4 R64, [R138+0xb800] ;  /* 0x00b800008a40783b */ /* 0x000e700000004200 */
[----:B------:R-:W-:Y:S01]  /*1e870*/  MUFU.EX2 R191, R191 ;  /* 0x000000bf00bf7308 */ /* 0x000fe20000000800 */
[C---:B---3--:R-:W-:Y:S08]  /*1e880*/  HMMA.16816.F32 R12, R56.reuse, R60, R12 ;  /* 0x0000003c380c723c */ /* 0x048ff0000000180c */
[C---:B------:R-:W-:Y:S01]  /*1e890*/  HMMA.16816.F32 R16, R56.reuse, R62, R16 ;  /* 0x0000003e3810723c */ /* 0x040fe20000001810 */
[----:B------:R-:W2:Y:S01]  /*1e8a0*/  LDSM.16.MT88.4 R60, [R136+0xb800] ;  /* 0x00b80000883c783b */ /* 0x000ea20000004200 */
[----:B------:R-:W-:Y:S10]  /*1e8b0*/  MUFU.EX2 R162, R162 ;  /* 0x000000a200a27308 */ /* 0x000ff40000000800 */
[----:B------:R-:W3:Y:S10]  /*1e8c0*/  MUFU.EX2 R189, R189 ;  /* 0x000000bd00bd7308 */ /* 0x000ef40000000800 */
[----:B------:R-:W-:Y:S01]  /*1e8d0*/  MUFU.EX2 R172, R172 ;  /* 0x000000ac00ac7308 */ /* 0x000fe20000000800 */
[C---:B-1----:R-:W-:Y:S09]  /*1e8e0*/  HMMA.16816.F32 R20, R56.reuse, R64, R20 ;  /* 0x000000403814723c */ /* 0x042ff20000001814 */
[----:B------:R-:W1:Y:S01]  /*1e8f0*/  MUFU.EX2 R195, R195 ;  /* 0x000000c300c37308 */ /* 0x000e620000000800 */
[C---:B------:R-:W-:Y:S01]  /*1e900*/  HMMA.16816.F32 R24, R56.reuse, R66, R24 ;  /* 0x000000423818723c */ /* 0x040fe20000001818 */
[----:B------:R-:W4:Y:S02]  /*1e910*/  LDSM.16.MT88.4 R64, [R138+0xd800] ;  /* 0x00d800008a40783b */ /* 0x000f240000004200 */
[----:B---3--:R-:W-:Y:S05]  /*1e920*/  F2FP.PACK_AB R53, R189, R162 ;  /* 0x000000a2bd35723e */ /* 0x008fea00000000ff */
[C---:B--2---:R-:W-:Y:S01]  /*1e930*/  HMMA.16816.F32 R28, R56.reuse, R60, R28 ;  /* 0x0000003c381c723c */ /* 0x044fe2000000181c */
[----:B------:R-:W-:Y:S07]  /*1e940*/  MUFU.EX2 R170, R170 ;  /* 0x000000aa00aa7308 */ /* 0x000fee0000000800 */
[C---:B------:R-:W-:Y:S01]  /*1e950*/  HMMA.16816.F32 R32, R56.reuse, R62, R32 ;  /* 0x0000003e3820723c */ /* 0x040fe20000001820 */
[----:B------:R-:W2:Y:S02]  /*1e960*/  LDSM.16.MT88.4 R60, [R136+0xd800] ;  /* 0x00d80000883c783b */ /* 0x000ea40000004200 */
[----:B------:R-:W3:Y:S01]  /*1e970*/  MUFU.EX2 R173, R173 ;  /* 0x000000ad00ad7308 */ /* 0x000ee20000000800 */
[----:B-1----:R-:W-:Y:S09]  /*1e980*/  F2FP.PACK_AB R55, R195, R172 ;  /* 0x000000acc337723e */ /* 0x002ff200000000ff */
[----:B------:R-:W-:Y:S10]  /*1e990*/  MUFU.EX2 R171, R171 ;  /* 0x000000ab00ab7308 */ /* 0x000ff40000000800 */
[----:B------:R-:W1:Y:S01]  /*1e9a0*/  MUFU.EX2 R132, R167 ;  /* 0x000000a700847308 */ /* 0x000e620000000800 */
[C---:B----4-:R-:W-:Y:S03]  /*1e9b0*/  HMMA.16816.F32 R36, R56.reuse, R64, R36 ;  /* 0x000000403824723c */ /* 0x050fe60000001824 */
[----:B---3--:R-:W-:Y:S05]  /*1e9c0*/  F2FP.PACK_AB R52, R173, R170 ;  /* 0x000000aaad34723e */ /* 0x008fea00000000ff */
[C---:B------:R-:W-:Y:S01]  /*1e9d0*/  HMMA.16816.F32 R40, R56.reuse, R66, R40 ;  /* 0x000000423828723c */ /* 0x040fe20000001828 */
[----:B------:R-:W3:Y:S01]  /*1e9e0*/  LDSM.16.MT88.4 R64, [R138+0x9c00] ;  /* 0x009c00008a40783b */ /* 0x000ee20000004200 */
[----:B------:R-:W-:Y:S06]  /*1e9f0*/  MUFU.EX2 R135, R165 ;  /* 0x000000a500877308 */ /* 0x000fec0000000800 */
[C---:B--2---:R-:W-:Y:S04]  /*1ea00*/  HMMA.16816.F32 R44, R56.reuse, R60, R44 ;  /* 0x0000003c382c723c */ /* 0x044fe8000000182c */
[----:B------:R-:W2:Y:S01]  /*1ea10*/  MUFU.EX2 R134, R164 ;  /* 0x000000a400867308 */ /* 0x000ea20000000800 */
[----:B-1----:R-:W-:Y:S03]  /*1ea20*/  F2FP.PACK_AB R54, R132, R171 ;  /* 0x000000ab8436723e */ /* 0x002fe600000000ff */
[----:B------:R-:W-:Y:S01]  /*1ea30*/  HMMA.16816.F32 R48, R56, R62, R48 ;  /* 0x0000003e3830723c */ /* 0x000fe20000001830 */
[----:B------:R-:W1:Y:S05]  /*1ea40*/  LDSM.16.MT88.4 R60, [R136+0x9c00] ;  /* 0x009c0000883c783b */ /* 0x000e6a0000004200 */
[----:B------:R-:W-:Y:S01]  /*1ea50*/  MUFU.EX2 R133, R133 ;  /* 0x0000008500857308 */ /* 0x000fe20000000800 */
[----:B------:R-:W-:Y:S02]  /*1ea60*/  F2FP.PACK_AB R57, R99, R96 ;  /* 0x000000606339723e */ /* 0x000fe400000000ff */
[----:B------:R-:W-:Y:S03]  /*1ea70*/  F2FP.PACK_AB R59, R178, R181 ;  /* 0x000000b5b23b723e */ /* 0x000fe600000000ff */
[----:B------:R-:W-:Y:S02]  /*1ea80*/  F2FP.PACK_AB R56, R98, R185 ;  /* 0x000000b96238723e */ /* 0x000fe400000000ff */
[----:B------:R-:W-:Y:S02]  /*1ea90*/  F2FP.PACK_AB R58, R191, R180 ;  /* 0x000000b4bf3a723e */ /* 0x000fe400000000ff */
[----:B------:R-:W4:Y:S05]  /*1eaa0*/  MUFU.EX2 R164, R131 ;  /* 0x0000008300a47308 */ /* 0x000f2a0000000800 */
[C---:B---3--:R-:W-:Y:S05]  /*1eab0*/  HMMA.16816.F32 R4, R56.reuse, R64, R4 ;  /* 0x000000403804723c */ /* 0x048fea0000001804 */
[----:B------:R-:W-:Y:S03]  /*1eac0*/  MUFU.EX2 R129, R129 ;  /* 0x0000008100817308 */ /* 0x000fe60000000800 */
[C---:B------:R-:W-:Y:S01]  /*1ead0*/  HMMA.16816.F32 R8, R56.reuse, R66, R8 ;  /* 0x000000423808723c */ /* 0x040fe20000001808 */
[----:B------:R-:W3:Y:S06]  /*1eae0*/  LDSM.16.MT88.4 R64, [R138+0xbc00] ;  /* 0x00bc00008a40783b */ /* 0x000eec0000004200 */
        /* <DEDUP_REMOVED lines=37> */
[----:B------:R-:W5:Y:S07]  /*1ed40*/  LDSM.16.MT88.4 R56, [R136+0xc400] ;  /* 0x00c400008838783b */ /* 0x000f6e0000004200 */
[C---:B---3--:R-:W-:Y:S01]  /*1ed50*/  HMMA.16816.F32 R4, R52.reuse, R64, R4 ;  /* 0x000000403404723c */ /* 0x048fe20000001804 */
[----:B------:R-:W-:Y:S07]  /*1ed60*/  LDSM.16.MT88.4 R68, [R136+0xa800] ;  /* 0x00a800008844783b */ /* 0x000fee0000004200 */
[C---:B------:R-:W-:Y:S01]  /*1ed70*/  HMMA.16816.F32 R8, R52.reuse, R66, R8 ;  /* 0x000000423408723c */ /* 0x040fe20000001808 */
[----:B------:R-:W3:Y:S07]  /*1ed80*/  LDSM.16.MT88.4 R64, [R138+0xe400] ;  /* 0x00e400008a40783b */ /* 0x000eee0000004200 */
[C---:B-1----:R-:W-:Y:S08]  /*1ed90*/  HMMA.16816.F32 R12, R52.reuse, R60, R12 ;  /* 0x0000003c340c723c */ /* 0x042ff0000000180c */
[C---:B------:R-:W-:Y:S01]  /*1eda0*/  HMMA.16816.F32 R16, R52.reuse, R62, R16 ;  /* 0x0000003e3410723c */ /* 0x040fe20000001810 */
[----:B------:R-:W1:Y:S07]  /*1edb0*/  LDSM.16.MT88.4 R60, [R136+0xe400] ;  /* 0x00e40000883c783b */ /* 0x000e6e0000004200 */
[C---:B------:R-:W-:Y:S07]  /*1edc0*/  HMMA.16816.F32 R20, R52.reuse, R72, R20 ;  /* 0x000000483414723c */ /* 0x040fee0000001814 */
[----:B------:R-:W-:Y:S01]  /*1edd0*/  FADD.FTZ R72, R128, R177 ;  /* 0x000000b180487221 */ /* 0x000fe20000010000 */
[C---:B------:R-:W-:Y:S01]  /*1ede0*/  HMMA.16816.F32 R24, R52.reuse, R74, R24 ;  /* 0x0000004a3418723c */ /* 0x040fe20000001818 */
[----:B------:R-:W1:Y:S03]  /*1edf0*/  MUFU.EX2 R128, R127 ;  /* 0x0000007f00807308 */ /* 0x000e660000000800 */
[----:B------:R-:W-:Y:S02]  /*1ee00*/  FADD.FTZ R119, R119, R72 ;  /* 0x0000004877777221 */ /* 0x000fe40000010000 */
[----:B------:R-:W-:Y:S02]  /*1ee10*/  LDSM.16.MT88.4 R72, [R136+0xc800] ;  /* 0x00c800008848783b */ /* 0x000fe40000004200 */
[C---:B-----5:R-:W-:Y:S04]  /*1ee20*/  HMMA.16816.F32 R28, R52.reuse, R56, R28 ;  /* 0x00000038341c723c */ /* 0x060fe8000000181c */
[----:B------:R-:W-:Y:S02]  /*1ee30*/  FADD.FTZ R76, R76, R119 ;  /* 0x000000774c4c7221 */ /* 0x000fe40000010000 */
[----:B------:R-:W5:Y:S02]  /*1ee40*/  MUFU.EX2 R119, R95 ;  /* 0x0000005f00777308 */ /* 0x000f640000000800 */
[C---:B------:R-:W-:Y:S01]  /*1ee50*/  HMMA.16816.F32 R32, R52.reuse, R58, R32 ;  /* 0x0000003a3420723c */ /* 0x040fe20000001820 */
[----:B------:R-:W4:Y:S03]  /*1ee60*/  LDSM.16.MT88.4 R56, [R138+0xa800] ;  /* 0x00a800008a38783b */ /* 0x000f260000004200 */
[----:B------:R-:W-:Y:S04]  /*1ee70*/  FADD.FTZ R105, R77, R76 ;  /* 0x0000004c4d697221 */ /* 0x000fe80000010000 */
[C---:B---3--:R-:W-:Y:S01]  /*1ee80*/  HMMA.16816.F32 R36, R52.reuse, R64, R36 ;  /* 0x000000403424723c */ /* 0x048fe20000001824 */
[----:B------:R-:W-:Y:S03]  /*1ee90*/  LDSM.16.MT88.4 R76, [R138+0xe800] ;  /* 0x00e800008a4c783b */ /* 0x000fe60000004200 */
[----:B------:R-:W-:Y:S04]  /*1eea0*/  FADD.FTZ R80, R80, R105 ;  /* 0x0000006950507221 */ /* 0x000fe80000010000 */
[C---:B------:R-:W-:Y:S01]  /*1eeb0*/  HMMA.16816.F32 R40, R52.reuse, R66, R40 ;  /* 0x000000423428723c */ /* 0x040fe20000001828 */
[----:B------:R-:W3:Y:S03]  /*1eec0*/  LDSM.16.MT88.4 R64, [R138+0xc800] ;  /* 0x00c800008a40783b */ /* 0x000ee60000004200 */
[----:B------:R-:W-:Y:S04]  /*1eed0*/  FADD.FTZ R83, R83, R80 ;  /* 0x0000005053537221 */ /* 0x000fe80000010000 */
[C---:B-1----:R-:W-:Y:S08]  /*1eee0*/  HMMA.16816.F32 R44, R52.reuse, R60, R44 ;  /* 0x0000003c342c723c */ /* 0x042ff0000000182c */
[----:B------:R-:W-:Y:S01]  /*1eef0*/  HMMA.16816.F32 R48, R52, R62, R48 ;  /* 0x0000003e3430723c */ /* 0x000fe20000001830 */
[----:B------:R-:W1:Y:S06]  /*1ef00*/  LDSM.16.MT88.4 R60, [R136+0xe800] ;  /* 0x00e80000883c783b */ /* 0x000e6c0000004200 */
[----:B--2---:R-:W-:Y:S02]  /*1ef10*/  F2FP.PACK_AB R53, R134, R135 ;  /* 0x000000878635723e */ /* 0x004fe400000000ff */
[----:B------:R-:W-:Y:S03]  /*1ef20*/  F2FP.PACK_AB R55, R163, R130 ;  /* 0x00000082a337723e */ /* 0x000fe600000000ff */
[----:B----4-:R-:W-:Y:S02]  /*1ef30*/  F2FP.PACK_AB R52, R164, R133 ;  /* 0x00000085a434723e */ /* 0x010fe400000000ff */
[----:B------:R-:W-:Y:S07]  /*1ef40*/  F2FP.PACK_AB R54, R128, R129 ;  /* 0x000000818036723e */ /* 0x000fee00000000ff */
[C---:B------:R-:W-:Y:S01]  /*1ef50*/  HMMA.16816.F32 R4, R52.reuse, R56, R4 ;  /* 0x000000383404723c */ /* 0x040fe20000001804 */
[----:B------:R-:W-:Y:S07]  /*1ef60*/  MUFU.EX2 R56, R121 ;  /* 0x0000007900387308 */ /* 0x000fee0000000800 */
[C---:B------:R-:W-:Y:S03]  /*1ef70*/  HMMA.16816.F32 R8, R52.reuse, R58, R8 ;  /* 0x0000003a3408723c */ /* 0x040fe60000001808 */
[----:B------:R-:W2:Y:S05]  /*1ef80*/  MUFU.EX2 R57, R104 ;  /* 0x0000006800397308 */ /* 0x000eaa0000000800 */
[C---:B------:R-:W-:Y:S05]  /*1ef90*/  HMMA.16816.F32 R12, R52.reuse, R68, R12 ;  /* 0x00000044340c723c */ /* 0x040fea000000180c */
[----:B------:R-:W-:Y:S02]  /*1efa0*/  MUFU.EX2 R58, R88 ;  /* 0x00000058003a7308 */ /* 0x000fe40000000800 */
[----:B-----5:R-:W-:Y:S01]  /*1efb0*/  F2FP.PACK_AB R69, R122, R119 ;  /* 0x000000777a45723e */ /* 0x020fe200000000ff */
[C---:B------:R-:W-:Y:S07]  /*1efc0*/  HMMA.16816.F32 R16, R52.reuse, R70, R16 ;  /* 0x000000463410723c */ /* 0x040fee0000001810 */
[----:B------:R-:W-:Y:S01]  /*1efd0*/  F2FP.PACK_AB R71, R175, R120 ;  /* 0x00000078af47723e */ /* 0x000fe200000000ff */
[C---:B---3--:R-:W-:Y:S01]  /*1efe0*/  HMMA.16816.F32 R20, R52.reuse, R64, R20 ;  /* 0x000000403414723c */ /* 0x048fe20000001814 */
[----:B------:R-:W3:Y:S03]  /*1eff0*/  MUFU.EX2 R59, R118 ;  /* 0x00000076003b7308 */ /* 0x000ee60000000800 */
[----:B--2---:R-:W-:Y:S03]  /*1f000*/  F2FP.PACK_AB R68, R57, R56 ;  /* 0x000000383944723e */ /* 0x004fe600000000ff */
[----:B------:R-:W-:Y:S01]  /*1f010*/  FADD.FTZ R64, R84, R85 ;  /* 0x0000005554407221 */ /* 0x000fe20000010000 */
[C---:B------:R-:W-:Y:S04]  /*1f020*/  HMMA.16816.F32 R24, R52.reuse, R66, R24 ;  /* 0x000000423418723c */ /* 0x040fe80000001818 */
[----:B------:R-:W-:Y:S04]  /*1f030*/  FADD.FTZ R64, R81, R64 ;  /* 0x0000004051407221 */ /* 0x000fe80000010000 */
[C---:B------:R-:W-:Y:S04]  /*1f040*/  HMMA.16816.F32 R28, R52.reuse, R72, R28 ;  /* 0x00000048341c723c */ /* 0x040fe8000000181c */
[----:B------:R-:W-:Y:S02]  /*1f050*/  FADD.FTZ R87, R87, R64 ;  /* 0x0000004057577221 */ /* 0x000fe40000010000 */
[----:B------:R-:W-:Y:S02]  /*1f060*/  FADD.FTZ R64, R92, R83 ;  /* 0x000000535c407221 */ /* 0x000fe40000010000 */
[C---:B------:R-:W-:Y:S01]  /*1f070*/  HMMA.16816.F32 R32, R52.reuse, R74, R32 ;  /* 0x0000004a3420723c */ /* 0x040fe20000001820 */
[----:B------:R-:W2:Y:S03]  /*1f080*/  LDSM.16.MT88.4 R92, [R138+0xcc00] ;  /* 0x00cc00008a5c783b */ /* 0x000ea60000004200 */
[----:B---3--:R-:W-:Y:S01]  /*1f090*/  F2FP.PACK_AB R70, R59, R58 ;  /* 0x0000003a3b46723e */ /* 0x008fe200000000ff */
[----:B------:R-:W-:Y:S01]  /*1f0a0*/  FADD.FTZ R97, R97, R64 ;  /* 0x0000004061617221 */ /* 0x000fe20000010000 */
[----:B------:R-:W-:Y:S02]  /*1f0b0*/  MOV R118, R3 ;  /* 0x0000000300767202 */ /* 0x000fe40000000f00 */
[C---:B------:R-:W-:Y:S08]  /*1f0c0*/  HMMA.16816.F32 R36, R52.reuse, R76, R36 ;  /* 0x0000004c3424723c */ /* 0x040ff00000001824 */
[C---:B------:R-:W-:Y:S01]  /*1f0d0*/  HMMA.16816.F32 R40, R52.reuse, R78, R40 ;  /* 0x0000004e3428723c */ /* 0x040fe20000001828 */
[----:B------:R-:W-:Y:S07]  /*1f0e0*/  LDSM.16.MT88.4 R76, [R138+0xec00] ;  /* 0x00ec00008a4c783b */ /* 0x000fee0000004200 */
[C---:B-1----:R-:W-:Y:S07]  /*1f0f0*/  HMMA.16816.F32 R44, R52.reuse, R60, R44 ;  /* 0x0000003c342c723c */ /* 0x042fee000000182c */
[----:B------:R-:W-:Y:S01]  /*1f100*/  FADD.FTZ R60, R86, R87 ;  /* 0x00000057563c7221 */ /* 0x000fe20000010000 */
[----:B------:R-:W-:Y:S01]  /*1f110*/  HMMA.16816.F32 R48, R52, R62, R48 ;  /* 0x0000003e3430723c */ /* 0x000fe20000001830 */
[----:B------:R-:W1:Y:S07]  /*1f120*/  LDSM.16.MT88.4 R84, [R136+0xcc00] ;  /* 0x00cc00008854783b */ /* 0x000e6e0000004200 */
        /* <DEDUP_REMOVED lines=14> */
[C---:B--2---:R-:W-:Y:S01]  /*1f210*/  HMMA.16816.F32 R96, R68.reuse, R92, R20 ;  /* 0x0000005c4460723c */ /* 0x044fe20000001814 */
[----:B------:R-:W2:Y:S02]  /*1f220*/  LDSM.16.MT88.4 R4, [R136+0xec00] ;  /* 0x00ec00008804783b */ /* 0x000ea40000004200 */
        /* <DEDUP_REMOVED lines=43> */
.L_x_3312:
        /* <DEDUP_REMOVED lines=193> */
.L_x_3318:
[----:B---34-:R-:W-:Y:S05]  /*200f0*/  BSYNC B0 ;  /* 0x0000000000007941 */ /* 0x018fea0003800000 */
.L_x_3317:
        /* <DEDUP_REMOVED lines=19> */
.L_x_3320:
[----:B------:R-:W-:Y:S05]  /*20230*/  BSYNC B0 ;  /* 0x0000000000007941 */ /* 0x000fea0003800000 */
.L_x_3319:
        /* <DEDUP_REMOVED lines=10> */
.L_x_3322:
[----:B------:R-:W-:Y:S05]  /*202e0*/  BSYNC B0 ;  /* 0x0000000000007941 */ /* 0x000fea0003800000 */
.L_x_3321:
        /* <DEDUP_REMOVED lines=10> */
.L_x_3324:
[----:B------:R-:W-:Y:S05]  /*20390*/  BSYNC B0 ;  /* 0x0000000000007941 */ /* 0x000fea0003800000 */
.L_x_3323:
        /* <DEDUP_REMOVED lines=11> */
.L_x_3325:
        /* <DEDUP_REMOVED lines=11> */
.L_x_6133:


//--------------------- .text._ZN5flash32flash_fwd_splitkv_combine_kernelI23Flash_fwd_kernel_traitsILi96ELi64ELi64ELi4ELb0ELb0EN7cutlass6half_tE19Flash_kernel_traitsILi96ELi64ELi64ELi4ES3_EELi16ELi7ELb0EEEvNS_16Flash_fwd_paramsE --------------------------
	.section	.text._ZN5flash32flash_fwd_splitkv_combine_kernelI23Flash_fwd_kernel_traitsILi96ELi64ELi64ELi4ELb0ELb0EN7cutlass6half_tE19Flash_kernel_traitsILi96ELi64ELi64ELi4ES3_EELi16ELi7ELb0EEEvNS_16Flash_fwd_paramsE,"ax",@progbits
	.sectioninfo	@"SHI_REGISTERS=70"
	.align	128
        .global         _ZN5flash32flash_fwd_splitkv_combine_kernelI23Flash_fwd_kernel_traitsILi96ELi64ELi64ELi4ELb0ELb0EN7cutlass6half_tE19Flash_kernel_traitsILi96ELi64ELi64ELi4ES3_EELi16ELi7ELb0EEEvNS_16Flash_fwd_paramsE
        .type           _ZN5flash32flash_fwd_splitkv_combine_kernelI23Flash_fwd_kernel_traitsILi96ELi64ELi64ELi4ELb0ELb0EN7cutlass6half_tE19Flash_kernel_traitsILi96ELi64ELi64ELi4ES3_EELi16ELi7ELb0EEEvNS_16Flash_fwd_paramsE,@function
        .size           _ZN5flash32flash_fwd_splitkv_combine_kernelI23Flash_fwd_kernel_traitsILi96ELi64ELi64ELi4ELb0ELb0EN7cutlass6half_tE19Flash_kernel_traitsILi96ELi64ELi64ELi4ES3_EELi16ELi7ELb0EEEvNS_16Flash_fwd_paramsE,(.L_x_6078 - _ZN5flash32flash_fwd_splitkv_combine_kernelI23Flash_fwd_kernel_traitsILi96ELi64ELi64ELi4ELb0ELb0EN7cutlass6half_tE19Flash_kernel_traitsILi96ELi64ELi64ELi4ES3_EELi16ELi7ELb0EEEvNS_16Flash_fwd_paramsE)
        .other          _ZN5flash32flash_fwd_splitkv_combine_kernelI23Flash_fwd_kernel_traitsILi96ELi64ELi64ELi4ELb0ELb0EN7cutlass6half_tE19Flash_kernel_traitsILi96ELi64ELi64ELi4ES3_EELi16ELi7ELb0EEEvNS_16Flash_fwd_paramsE,@"STO_CUDA_ENTRY STV_DEFAULT"
_ZN5flash32flash_fwd_splitkv_combine_kernelI23Flash_fwd_kernel_traitsILi96ELi64ELi64ELi4ELb0ELb0EN7cutlass6half_tE19Flash_kernel_traitsILi96ELi64ELi64ELi4ES3_EELi16ELi7ELb0EEEvNS_16Flash_fwd_paramsE:
.text._ZN5flash32flash_fwd_splitkv_combine_kernelI23Flash_fwd_kernel_traitsILi96ELi64ELi64ELi4ELb0ELb0EN7cutlass6half_tE19Flash_kernel_traitsILi96ELi64ELi64ELi4ES3_EELi16ELi7ELb0EEEvNS_16Flash_fwd_paramsE:
        /* <DEDUP_REMOVED lines=23> */
[----:B------:R-:W-:Y:S05]  /*0170*/  CALL.REL.NOINC `($__internal_14_$__cuda_sm20_div_s64) ;  /* 0x00005e8000007944 */ /* 0x000fea0003c00000 */
[----:B------:R-:W-:Y:S02]  /*0180*/  MOV R8, R0 ;  /* 0x0000000000087202 */ /* 0x000fe40000000f00 */
[----:B------:R-:W-:Y:S01]  /*0190*/  MOV R9, R21 ;  /* 0x0000001500097202 */ /* 0x000fe20000000f00 */
[----:B------:R-:W-:Y:S05]  /*01a0*/  BRA `(.L_x_3327) ;  /* 0x0000013000007947 */ /* 0x000fea0003800000 */
.L_x_3326:
        /* <DEDUP_REMOVED lines=19> */
.L_x_3327:
        /* <DEDUP_REMOVED lines=17> */
.L_x_3329:
        /* <DEDUP_REMOVED lines=20> */
.L_x_3330:
[----:B------:R-:W-:Y:S05]  /*0530*/  BSYNC B0 ;  /* 0x0000000000007941 */ /* 0x000fea0003800000 */
.L_x_3328:
        /* <DEDUP_REMOVED lines=57> */
.L_x_3332:
        /* <DEDUP_REMOVED lines=19> */
.L_x_3333:
[----:B------:R-:W-:Y:S05]  /*0a00*/  BSYNC B0 ;  /* 0x0000000000007941 */ /* 0x000fea0003800000 */
.L_x_3331:
        /* <DEDUP_REMOVED lines=107> */
.L_x_3335:
        /* <DEDUP_REMOVED lines=19> */
.L_x_3336:
[----:B------:R-:W-:Y:S05]  /*11f0*/  BSYNC B0 ;  /* 0x0000000000007941 */ /* 0x000fea0003800000 */
.L_x_3334:
        /* <DEDUP_REMOVED lines=281> */
[----:B-1----:R-:W-:Y:S05]  /*2390*/  CALL.REL.NOINC `($__internal_14_$__cuda_sm20_div_s64) ;  /* 0x00003c6000007944 */ /* 0x002fea0003c00000 */
[----:B------:R-:W-:Y:S02]  /*23a0*/  MOV R50, R0 ;  /* 0x0000000000327202 */ /* 0x000fe40000000f00 */
[----:B------:R-:W-:Y:S01]  /*23b0*/  MOV R51, R21 ;  /* 0x0000001500337202 */ /* 0x000fe20000000f00 */
[----:B------:R-:W-:Y:S05]  /*23c0*/  BRA `(.L_x_3339) ;  /* 0x0000013000007947 */ /* 0x000fea0003800000 */
.L_x_3338:
        /* <DEDUP_REMOVED lines=19> */
.L_x_3339:
[----:B------:R-:W-:Y:S05]  /*2500*/  BSYNC B0 ;  /* 0x0000000000007941 */ /* 0x000fea0003800000 */
.L_x_3337:
        /* <DEDUP_REMOVED lines=257> */
.L_x_3344:
        /* <DEDUP_REMOVED lines=21> */
.L_x_3345:
[----:B------:R-:W-:Y:S05]  /*3670*/  BSYNC B0 ;  /* 0x0000000000007941 */ /* 0x000fea0003800000 */
.L_x_3343:
        /* <DEDUP_REMOVED lines=8> */
[----:B------:R-:W-:Y:S05]  /*3700*/  CALL.REL.NOINC `($__internal_14_$__cuda_sm20_div_s64) ;  /* 0x000028f000007944 */ /* 0x000fea0003c00000 */
        /* <DEDUP_REMOVED lines=12> */
.L_x_3347:
        /* <DEDUP_REMOVED lines=22> */
.L_x_3348:
[----:B------:R-:W-:Y:S05]  /*3930*/  BSYNC B0 ;  /* 0x0000000000007941 */ /* 0x000fea0003800000 */
.L_x_3346:
        /* <DEDUP_REMOVED lines=11> */
[----:B------:R-:W-:Y:S05]  /*39f0*/  CALL.REL.NOINC `($__internal_14_$__cuda_sm20_div_s64) ;  /* 0x0000260000007944 */ /* 0x000fea0003c00000 */
        /* <DEDUP_REMOVED lines=11> */
.L_x_3350:
        /* <DEDUP_REMOVED lines=22> */
.L_x_3351:
[----:B------:R-:W-:Y:S05]  /*3c10*/  BSYNC B0 ;  /* 0x0000000000007941 */ /* 0x000fea0003800000 */
.L_x_3349:
        /* <DEDUP_REMOVED lines=52> */
.L_x_3353:
        /* <DEDUP_REMOVED lines=22> */
.L_x_3354:
[----:B------:R-:W-:Y:S05]  /*40c0*/  BSYNC B0 ;  /* 0x0000000000007941 */ /* 0x000fea0003800000 */
.L_x_3352:
        /* <DEDUP_REMOVED lines=22> */
.L_x_3356:
        /* <DEDUP_REMOVED lines=22> */
.L_x_3357:
[----:B------:R-:W-:Y:S05]  /*4390*/  BSYNC B0 ;  /* 0x0000000000007941 */ /* 0x000fea0003800000 */
.L_x_3355:
        /* <DEDUP_REMOVED lines=21> */
.L_x_3359:
        /* <DEDUP_REMOVED lines=23> */
.L_x_3360:
[----:B------:R-:W-:Y:S05]  /*4660*/  BSYNC B0 ;  /* 0x0000000000007941 */ /* 0x000fea0003800000 */
.L_x_3358:
        /* <DEDUP_REMOVED lines=38> */
.L_x_3362:
        /* <DEDUP_REMOVED lines=23> */
.L_x_3363:
[----:B------:R-:W-:Y:S05]  /*4a40*/  BSYNC B0 ;  /* 0x0000000000007941 */ /* 0x000fea0003800000 */
.L_x_3361:
        /* <DEDUP_REMOVED lines=31> */
.L_x_3365:
        /* <DEDUP_REMOVED lines=23> */
.L_x_3366:
[----:B------:R-:W-:Y:S05]  /*4db0*/  BSYNC B0 ;  /* 0x0000000000007941 */ /* 0x000fea0003800000 */
.L_x_3364:
        /* <DEDUP_REMOVED lines=20> */
.L_x_3342:
[----:B------:R-:W-:-:S04]  /*4f00*/  LEA R2, P0, R52, c[0x0][0x200], 0x2 ;  /* 0x0000800034027a11 */ /* 0x000fc800078010ff */
[----:B------:R-:W-:-:S05]  /*4f10*/  LEA.HI.X R3, R52, c[0x0][0x204], R53, 0x2, P0 ;  /* 0x0000810034037a11 */ /* 0x000fca00000f1435 */
[----:B------:R0:W-:Y:S04]  /*4f20*/  STG.E [R2.64], R30 ;  /* 0x0000001e02007986 */ /* 0x0001e8000c101908 */
.L_x_3341:
[----:B------:R-:W-:Y:S05]  /*4f30*/  BSYNC B1 ;  /* 0x0000000000017941 */ /* 0x000fea0003800000 */
.L_x_3340:
        /* <DEDUP_REMOVED lines=132> */
.L_x_3370:
        /* <DEDUP_REMOVED lines=15> */
.L_x_3369:
[----:B------:R-:W-:Y:S05]  /*5870*/  BSYNC B0 ;  /* 0x0000000000007941 */ /* 0x000fea0003800000 */
.L_x_3368:
        /* <DEDUP_REMOVED lines=19> */
.L_x_3367:
        /* <DEDUP_REMOVED lines=101> */
        .weak           $__internal_14_$__cuda_sm20_div_s64
        .type           $__internal_14_$__cuda_sm20_div_s64,@function
        .size           $__internal_14_$__cuda_sm20_div_s64,(.L_x_6078 - $__internal_14_$__cuda_sm20_div_s64)
$__internal_14_$__cuda_sm20_div_s64:
        /* <DEDUP_REMOVED lines=82> */
[----:B------:R-:W-:Y:S06]  /*6520*/  RET.REL.NODEC R22 `(_ZN5flash32flash_fwd_splitkv_combine_kernelI23Flash_fwd_kernel_traitsILi96ELi64ELi64ELi4ELb0ELb0EN7cutlass6half_tE19Flash_kernel_traitsILi96ELi64ELi64ELi4ES3_EELi16ELi7ELb0EEEvNS_16Flash_fwd_paramsE) ;  /* 0xffff9ad016007950 */ /* 0x000fec0003c3ffff */
.L_x_3371:
        /* <DEDUP_REMOVED lines=13> */
.L_x_6078:


//--------------------- .text._ZN5flash32flash_fwd_splitkv_combine_kernelI23Flash_fwd_kernel_traitsILi96ELi64ELi64ELi4ELb0ELb0EN7cutlass6half_tE19Flash_kernel_traitsILi96ELi64ELi64ELi4ES3_EELi16ELi6ELb0EEEvNS_16Flash_fwd_paramsE --------------------------
	.section	.text._ZN5flash32flash_fwd_splitkv_combine_kernelI23Flash_fwd_kernel_traitsILi96ELi64ELi64ELi4ELb0ELb0EN7cutlass6half_tE19Flash_kernel_traitsILi96ELi64ELi64ELi4ES3_EELi16ELi6ELb0EEEvNS_16Flash_fwd_paramsE,"ax",@progbits
	.sectioninfo	@"SHI_REGISTERS=62"
	.align	128
        .global         _ZN5flash32flash_fwd_splitkv_combine_kernelI23Flash_fwd_kernel_traitsILi96ELi64ELi64ELi4ELb0ELb0EN7cutlass6half_tE19Flash_kernel_traitsILi96ELi64ELi64ELi4ES3_EELi16ELi6ELb0EEEvNS_16Flash_fwd_paramsE
        .type           _ZN5flash32flash_fwd_splitkv_combine_kernelI23Flash_fwd_kernel_traitsILi96ELi64ELi64ELi4ELb0ELb0EN7cutlass6half_tE19Flash_kernel_traitsILi96ELi64ELi64ELi4ES3_EELi16ELi6ELb0EEEvNS_16Flash_fwd_paramsE,@function
        .size           _ZN5flash32flash_fwd_splitkv_combine_kernelI23Flash_fwd_kernel_traitsILi96ELi64ELi64ELi4ELb0ELb0EN7cutlass6half_tE19Flash_kernel_traitsILi96ELi64ELi64ELi4ES3_EELi16ELi6ELb0EEEvNS_16Flash_fwd_paramsE,(.L_x_6079 - _ZN5flash32flash_fwd_splitkv_combine_kernelI23Flash_fwd_kernel_traitsILi96ELi64ELi64ELi4ELb0ELb0EN7cutlass6half_tE19Flash_kernel_traitsILi96ELi64ELi64ELi4ES3_EELi16ELi6ELb0EEEvNS_16Flash_fwd_paramsE)
        .other          _ZN5flash32flash_fwd_splitkv_combine_kernelI23Flash_fwd_kernel_traitsILi96ELi64ELi64ELi4ELb0ELb0EN7cutlass6half_tE19Flash_kernel_traitsILi96ELi64ELi64ELi4ES3_EELi16ELi6ELb0EEEvNS_16Flash_fwd_paramsE,@"STO_CUDA_ENTRY STV_DEFAULT"
_ZN5flash32flash_fwd_splitkv_combine_kernelI23Flash_fwd_kernel_traitsILi96ELi64ELi64ELi4ELb0ELb0EN7cutlass6half_tE19Flash_kernel_traitsILi96ELi64ELi64ELi4ES3_EELi16ELi6ELb0EEEvNS_16Flash_fwd_paramsE:
.text._ZN5flash32flash_fwd_splitkv_combine_kernelI23Flash_fwd_kernel_traitsILi96ELi64ELi64ELi4ELb0ELb0EN7cutlass6half_tE19Flash_kernel_traitsILi96ELi64ELi64ELi4ES3_EELi16ELi6ELb0EEEvNS_16Flash_fwd_paramsE:
        /* <DEDUP_REMOVED lines=23> */
[----:B------:R-:W-:Y:S05]  /*0170*/  CALL.REL.NOINC `($__internal_15_$__cuda_sm20_div_s64) ;  /* 0x000050a000007944 */ /* 0x000fea0003c00000 */
[----:B------:R-:W-:Y:S02]  /*0180*/  MOV R8, R0 ;  /* 0x0000000000087202 */ /* 0x000fe40000000f00 */
[----:B------:R-:W-:Y:S01]  /*0190*/  MOV R9, R21 ;  /* 0x0000001500097202 */ /* 0x000fe20000000f00 */
[----:B------:R-:W-:Y:S05]  /*01a0*/  BRA `(.L_x_3373) ;  /* 0x0000013000007947 */ /* 0x000fea0003800000 */
.L_x_3372:
        /* <DEDUP_REMOVED lines=19> */
.L_x_3373:
        /* <DEDUP_REMOVED lines=17> */
.L_x_3375:
        /* <DEDUP_REMOVED lines=20> */
.L_x_3376:
[----:B------:R-:W-:Y:S05]  /*0530*/  BSYNC B0 ;  /* 0x0000000000007941 */ /* 0x000fea0003800000 */
.L_x_3374:
        /* <DEDUP_REMOVED lines=57> */
.L_x_3378:
        /* <DEDUP_REMOVED lines=19> */
.L_x_3379:
[----:B------:R-:W-:Y:S05]  /*0a00*/  BSYNC B0 ;  /* 0x0000000000007941 */ /* 0x000fea0003800000 */
.L_x_3377:
        /* <DEDUP_REMOVED lines=107> */
.L_x_3381:
        /* <DEDUP_REMOVED lines=19> */
.L_x_3382:
[----:B------:R-:W-:Y:S05]  /*11f0*/  BSYNC B0 ;  /* 0x0000000000007941 */ /* 0x000fea0003800000 */
.L_x_3380:
        /* <DEDUP_REMOVED lines=163> */
[----:B------:R-:W-:Y:S05]  /*1c30*/  CALL.REL.NOINC `($__internal_15_$__cuda_sm20_div_s64) ;  /* 0x000035e000007944 */ /* 0x000fea0003c00000 */
[----:B------:R-:W-:Y:S02]  /*1c40*/  MOV R42, R0 ;  /* 0x00000000002a7202 */ /* 0x000fe40000000f00 */
[----:B------:R-:W-:Y:S01]  /*1c50*/  MOV R43, R21 ;  /* 0x00000015002b7202 */ /* 0x000fe20000000f00 */
[----:B------:R-:W-:Y:S05]  /*1c60*/  BRA `(.L_x_3385) ;  /* 0x0000013000007947 */ /* 0x000fea0003800000 */
.L_x_3384:
        /* <DEDUP_REMOVED lines=19> */
.L_x_3385:
[----:B------:R-:W-:Y:S05]  /*1da0*/  BSYNC B0 ;  /* 0x0000000000007941 */ /* 0x000fea0003800000 */
.L_x_3383:
        /* <DEDUP_REMOVED lines=201> */
.L_x_3390:
        /* <DEDUP_REMOVED lines=21> */
.L_x_3391:
[----:B------:R-:W-:Y:S05]  /*2b90*/  BSYNC B0 ;  /* 0x0000000000007941 */ /* 0x000fea0003800000 */
.L_x_3389:
        /* <DEDUP_REMOVED lines=8> */
[----:B------:R-:W-:Y:S05]  /*2c20*/  CALL.REL.NOINC `($__internal_15_$__cuda_sm20_div_s64) ;  /* 0x000025f000007944 */ /* 0x000fea0003c00000 */
        /* <DEDUP_REMOVED lines=12> */
.L_x_3393:
        /* <DEDUP_REMOVED lines=22> */
.L_x_3394:
[----:B------:R-:W-:Y:S05]  /*2e50*/  BSYNC B0 ;  /* 0x0000000000007941 */ /* 0x000fea0003800000 */
.L_x_3392:
        /* <DEDUP_REMOVED lines=11> */
[----:B------:R-:W-:Y:S05]  /*2f10*/  CALL.REL.NOINC `($__internal_15_$__cuda_sm20_div_s64) ;  /* 0x0000230000007944 */ /* 0x000fea0003c00000 */
        /* <DEDUP_REMOVED lines=11> */
.L_x_3396:
        /* <DEDUP_REMOVED lines=22> */
.L_x_3397:
[----:B------:R-:W-:Y:S05]  /*3130*/  BSYNC B0 ;  /* 0x0000000000007941 */ /* 0x000fea0003800000 */
.L_x_3395:
        /* <DEDUP_REMOVED lines=52> */
.L_x_3399:
        /* <DEDUP_REMOVED lines=22> */
.L_x_3400:
[----:B------:R-:W-:Y:S05]  /*35e0*/  BSYNC B0 ;  /* 0x0000000000007941 */ /* 0x000fea0003800000 */
.L_x_3398:
        /* <DEDUP_REMOVED lines=22> */
.L_x_3402:
        /* <DEDUP_REMOVED lines=22> */
.L_x_3403:
[----:B------:R-:W-:Y:S05]  /*38b0*/  BSYNC B0 ;  /* 0x0000000000007941 */ /* 0x000fea0003800000 */
.L_x_3401:
        /* <DEDUP_REMOVED lines=21> */
.L_x_3405:
        /* <DEDUP_REMOVED lines=23> */
.L_x_3406:
[----:B------:R-:W-:Y:S05]  /*3b80*/  BSYNC B0 ;  /* 0x0000000000007941 */ /* 0x000fea0003800000 */
.L_x_3404:
        /* <DEDUP_REMOVED lines=38> */
.L_x_3408:
        /* <DEDUP_REMOVED lines=23> */
.L_x_3409:
[----:B------:R-:W-:Y:S05]  /*3f60*/  BSYNC B0 ;  /* 0x0000000000007941 */ /* 0x000fea0003800000 */
.L_x_3407:
        /* <DEDUP_REMOVED lines=31> */
.L_x_3411:
        /* <DEDUP_REMOVED lines=23> */
.L_x_3412:
[----:B------:R-:W-:Y:S05]  /*42d0*/  BSYNC B0 ;  /* 0x0000000000007941 */ /* 0x000fea0003800000 */
.L_x_3410:
        /* <DEDUP_REMOVED lines=20> */
.L_x_3388:
[----:B------:R-:W-:-:S04]  /*4420*/  LEA R2, P0, R44, c[0x0][0x200], 0x2 ;  /* 0x000080002c027a11 */ /* 0x000fc800078010ff */
[----:B------:R-:W-:-:S05]  /*4430*/  LEA.HI.X R3, R44, c[0x0][0x204], R45, 0x2, P0 ;  /* 0x000081002c037a11 */ /* 0x000fca00000f142d */
[----:B------:R0:W-:Y:S04]  /*4440*/  STG.E [R2.64], R30 ;  /* 0x0000001e02007986 */ /* 0x0001e8000c101908 */
.L_x_3387:
[----:B------:R-:W-:Y:S05]  /*4450*/  BSYNC B1 ;  /* 0x0000000000017941 */ /* 0x000fea0003800000 */
.L_x_3386:
        /* <DEDUP_REMOVED lines=84> */
.L_x_3416:
        /* <DEDUP_REMOVED lines=15> */
.L_x_3415:
[----:B------:R-:W-:Y:S05]  /*4a90*/  BSYNC B0 ;  /* 0x0000000000007941 */ /* 0x000fea0003800000 */
.L_x_3414:
        /* <DEDUP_REMOVED lines=19> */
.L_x_3413:
        /* <DEDUP_REMOVED lines=101> */
        .weak           $__internal_15_$__cuda_sm20_div_s64
        .type           $__internal_15_$__cuda_sm20_div_s64,@function
        .size           $__internal_15_$__cuda_sm20_div_s64,(.L_x_6079 - $__internal_15_$__cuda_sm20_div_s64)
$__internal_15_$__cuda_sm20_div_s64:
        /* <DEDUP_REMOVED lines=82> */
[----:B------:R-:W-:Y:S06]  /*5740*/  RET.REL.NODEC R22 `(_ZN5flash32flash_fwd_splitkv_combine_kernelI23Flash_fwd_kernel_traitsILi96ELi64ELi64ELi4ELb0ELb0EN7cutlass6half_tE19Flash_kernel_traitsILi96ELi64ELi64ELi4ES3_EELi16ELi6ELb0EEEvNS_16Flash_fwd_paramsE) ;  /* 0xffffa8b016007950 */ /* 0x000fec0003c3ffff */
.L_x_3417:
        /* <DEDUP_REMOVED lines=11> */
.L_x_6079:


//--------------------- .text._ZN5flash32flash_fwd_splitkv_combine_kernelI23Flash_fwd_kernel_traitsILi96ELi64ELi64ELi4ELb0ELb0EN7cutlass6half_tE19Flash_kernel_traitsILi96ELi64ELi64ELi4ES3_EELi16ELi5ELb0EEEvNS_16Flash_fwd_paramsE --------------------------
	.section	.text._ZN5flash32flash_fwd_splitkv_combine_kernelI23Flash_fwd_kernel_traitsILi96ELi64ELi64ELi4ELb0ELb0EN7cutlass6half_tE19Flash_kernel_traitsILi96ELi64ELi64ELi4ES3_EELi16ELi5ELb0EEEvNS_16Flash_fwd_paramsE,"ax",@progbits
	.sectioninfo	@"SHI_REGISTERS=64"
	.align	128
        .global         _ZN5flash32flash_fwd_splitkv_combine_kernelI23Flash_fwd_kernel_traitsILi96ELi64ELi64ELi4ELb0ELb0EN7cutlass6half_tE19Flash_kernel_traitsILi96ELi64ELi64ELi4ES3_EELi16ELi5ELb0EEEvNS_16Flash_fwd_paramsE
        .type           _ZN5flash32flash_fwd_splitkv_combine_kernelI23Flash_fwd_kernel_traitsILi96ELi64ELi64ELi4ELb0ELb0EN7cutlass6half_tE19Flash_kernel_traitsILi96ELi64ELi64ELi4ES3_EELi16ELi5ELb0EEEvNS_16Flash_fwd_paramsE,@function
        .size           _ZN5flash32flash_fwd_splitkv_combine_kernelI23Flash_fwd_kernel_traitsILi96ELi64ELi64ELi4ELb0ELb0EN7cutlass6half_tE19Flash_kernel_traitsILi96ELi64ELi64ELi4ES3_EELi16ELi5ELb0EEEvNS_16Flash_fwd_paramsE,(.L_x_6080 - _ZN5flash32flash_fwd_splitkv_combine_kernelI23Flash_fwd_kernel_traitsILi96ELi64ELi64ELi4ELb0ELb0EN7cutlass6half_tE19Flash_kernel_traitsILi96ELi64ELi64ELi4ES3_EELi16ELi5ELb0EEEvNS_16Flash_fwd_paramsE)
        .other          _ZN5flash32flash_fwd_splitkv_combine_kernelI23Flash_fwd_kernel_traitsILi96ELi64ELi64ELi4ELb0ELb0EN7cutlass6half_tE19Flash_kernel_traitsILi96ELi64ELi64ELi4ES3_EELi16ELi5ELb0EEEvNS_16Flash_fwd_paramsE,@"STO_CUDA_ENTRY STV_DEFAULT"
_ZN5flash32flash_fwd_splitkv_combine_kernelI23Flash_fwd_kernel_traitsILi96ELi64ELi64ELi4ELb0ELb0EN7cutlass6half_tE19Flash_kernel_traitsILi96ELi64ELi64ELi4ES3_EELi16ELi5ELb0EEEvNS_16Flash_fwd_paramsE:
.text._ZN5flash32flash_fwd_splitkv_combine_kernelI23Flash_fwd_kernel_traitsILi96ELi64ELi64ELi4ELb0ELb0EN7cutlass6half_tE19Flash_kernel_traitsILi96ELi64ELi64ELi4ES3_EELi16ELi5ELb0EEEvNS_16Flash_fwd_paramsE:
        /* <DEDUP_REMOVED lines=23> */
[----:B------:R-:W-:Y:S05]  /*0170*/  CALL.REL.NOINC `($__internal_16_$__cuda_sm20_div_s64) ;  /* 0x0000484000007944 */ /* 0x000fea0003c00000 */
[----:B------:R-:W-:Y:S05]  /*0180*/  BRA `(.L_x_3419) ;  /* 0x0000013000007947 */ /* 0x000fea0003800000 */
.L_x_3418:
        /* <DEDUP_REMOVED lines=19> */
.L_x_3419:
        /* <DEDUP_REMOVED lines=11> */
[----:B------:R-:W-:Y:S05]  /*0370*/  CALL.REL.NOINC `($__internal_16_$__cuda_sm20_div_s64) ;  /* 0x0000464000007944 */ /* 0x000fea0003c00000 */
[----:B------:R-:W-:Y:S02]  /*0380*/  MOV R32, R20 ;  /* 0x0000001400207202 */ /* 0x000fe40000000f00 */
[----:B------:R-:W-:Y:S01]  /*0390*/  MOV R33, R21 ;  /* 0x0000001500217202 */ /* 0x000fe20000000f00 */
[----:B------:R-:W-:Y:S05]  /*03a0*/  BRA `(.L_x_3422) ;  /* 0x0000013000007947 */ /* 0x000fea0003800000 */
.L_x_3421:
        /* <DEDUP_REMOVED lines=19> */
.L_x_3422:
[----:B------:R-:W-:Y:S05]  /*04e0*/  BSYNC B0 ;  /* 0x0000000000007941 */ /* 0x000fea0003800000 */
.L_x_3420:
        /* <DEDUP_REMOVED lines=54> */
[----:B------:R-:W-:Y:S02]  /*0850*/  MOV R8, R20 ;  /* 0x0000001400087202 */ /* 0x000fe40000000f00 */
[----:B------:R-:W-:Y:S01]  /*0860*/  MOV R9, R21 ;  /* 0x0000001500097202 */ /* 0x000fe20000000f00 */
[----:B------:R-:W-:Y:S05]  /*0870*/  BRA `(.L_x_3425) ;  /* 0x0000013000007947 */ /* 0x000fea0003800000 */
.L_x_3424:
        /* <DEDUP_REMOVED lines=19> */
.L_x_3425:
[----:B------:R-:W-:Y:S05]  /*09b0*/  BSYNC B0 ;  /* 0x0000000000007941 */ /* 0x000fea0003800000 */
.L_x_3423:
        /* <DEDUP_REMOVED lines=104> */
.L_x_3427:
        /* <DEDUP_REMOVED lines=19> */
.L_x_3428:
[----:B------:R-:W-:Y:S05]  /*1170*/  BSYNC B0 ;  /* 0x0000000000007941 */ /* 0x000fea0003800000 */
.L_x_3426:
        /* <DEDUP_REMOVED lines=107> */
.L_x_3430:
        /* <DEDUP_REMOVED lines=19> */
.L_x_3431:
[----:B------:R-:W-:Y:S05]  /*1960*/  BSYNC B0 ;  /* 0x0000000000007941 */ /* 0x000fea0003800000 */
.L_x_3429:
        /* <DEDUP_REMOVED lines=161> */
[----:B------:R-:W-:Y:S05]  /*2380*/  CALL.REL.NOINC `($__internal_16_$__cuda_sm20_div_s64) ;  /* 0x0000263000007944 */ /* 0x000fea0003c00000 */
        /* <DEDUP_REMOVED lines=10> */
.L_x_3436:
        /* <DEDUP_REMOVED lines=22> */
.L_x_3437:
[----:B------:R-:W-:Y:S05]  /*2590*/  BSYNC B0 ;  /* 0x0000000000007941 */ /* 0x000fea0003800000 */
.L_x_3435:
[----:B------:R-:W-:Y:S01]  /*25a0*/  LOP3.LUT R19, R17, R0, RZ, 0xfc, !PT ;  /* 0x0000000011137212 */ /* 0x000fe200078efcff */
[----:B------:R-:W-:Y:S03]  /*25b0*/  BSSY B0, `(.L_x_3438) ;  /* 0x0000028000007945 */ /* 0x000fe60003800000 */
[----:B------:R-:W-:-:S13]  /*25c0*/  ISETP.NE.U32.AND P0, PT, R19, RZ, PT ;  /* 0x000000ff1300720c */ /* 0x000fda0003f05070 */
[----:B------:R-:W-:Y:S05]  /*25d0*/  @!P0 BRA `(.L_x_3439) ;  /* 0x000000f000008947 */ /* 0x000fea0003800000 */
[----:B------:R-:W-:Y:S01]  /*25e0*/  IMAD.MOV.U32 R26, RZ, RZ, R27 ;  /* 0x000000ffff1a7224 */ /* 0x000fe200078e001b */
[----:B------:R-:W-:Y:S02]  /*25f0*/  MOV R23, R0 ;  /* 0x0000000000177202 */ /* 0x000fe40000000f00 */
[----:B------:R-:W-:Y:S02]  /*2600*/  MOV R24, 0x2620 ;  /* 0x0000262000187802 */ /* 0x000fe40000000f00 */
[----:B------:R-:W-:Y:S05]  /*2610*/  CALL.REL.NOINC `($__internal_16_$__cuda_sm20_div_s64) ;  /* 0x000023a000007944 */ /* 0x000fea0003c00000 */
        /* <DEDUP_REMOVED lines=11> */
.L_x_3439:
        /* <DEDUP_REMOVED lines=22> */
.L_x_3440:
[----:B------:R-:W-:Y:S05]  /*2830*/  BSYNC B0 ;  /* 0x0000000000007941 */ /* 0x000fea0003800000 */
.L_x_3438:
        /* <DEDUP_REMOVED lines=11> */
[----:B------:R-:W-:Y:S05]  /*28f0*/  CALL.REL.NOINC `($__internal_16_$__cuda_sm20_div_s64) ;  /* 0x000020c000007944 */ /* 0x000fea0003c00000 */
[----:B------:R-:W-:-:S04]  /*2900*/  IADD3 R17, P0, RZ, -R20, RZ ;  /* 0x80000014ff117210 */ /* 0x000fc80007f1e0ff */
[----:B------:R-:W-:Y:S01]  /*2910*/  IADD3.X R18, RZ, ~R21, RZ, P0, !PT ;  /* 0x80000015ff127210 */ /* 0x000fe200007fe4ff */
[----:B------:R-:W-:-:S04]  /*2920*/  IMAD.WIDE.U32 R42, R5, R17, R42 ;  /* 0x00000011052a7225 */ /* 0x000fc800078e002a */
[----:B------:R-:W-:-:S04]  /*2930*/  IMAD R18, R18, R5, RZ ;  /* 0x0000000512127224 */ /* 0x000fc800078e02ff */
[----:B------:R-:W-:-:S05]  /*2940*/  IMAD R4, R4, R17, R18 ;  /* 0x0000001104047224 */ /* 0x000fca00078e0212 */
[----:B------:R-:W-:Y:S01]  /*2950*/  IADD3 R4, R43, R4, RZ ;  /* 0x000000042b047210 */ /* 0x000fe20007ffe0ff */
[----:B------:R-:W-:Y:S05]  /*2960*/  BRA `(.L_x_3443) ;  /* 0x0000016000007947 */ /* 0x000fea0003800000 */
.L_x_3442:
        /* <DEDUP_REMOVED lines=22> */
.L_x_3443:
[----:B------:R-:W-:Y:S05]  /*2ad0*/  BSYNC B0 ;  /* 0x0000000000007941 */ /* 0x000fea0003800000 */
.L_x_3441:
        /* <DEDUP_REMOVED lines=38> */
[----:B------:R-:W-:Y:S05]  /*2d40*/  CALL.REL.NOINC `($__internal_16_$__cuda_sm20_div_s64) ;  /* 0x00001c7000007944 */ /* 0x000fea0003c00000 */
        /* <DEDUP_REMOVED lines=12> */
.L_x_3445:
        /* <DEDUP_REMOVED lines=23> */
.L_x_3446:
[----:B------:R-:W-:Y:S05]  /*2f80*/  BSYNC B0 ;  /* 0x0000000000007941 */ /* 0x000fea0003800000 */
.L_x_3444:
        /* <DEDUP_REMOVED lines=19> */
.L_x_3448:
        /* <DEDUP_REMOVED lines=22> */
.L_x_3449:
[----:B------:R-:W-:Y:S05]  /*3220*/  BSYNC B0 ;  /* 0x0000000000007941 */ /* 0x000fea0003800000 */
.L_x_3447:
        /* <DEDUP_REMOVED lines=19> */
.L_x_3451:
        /* <DEDUP_REMOVED lines=23> */
.L_x_3452:
[----:B------:R-:W-:Y:S05]  /*34d0*/  BSYNC B0 ;  /* 0x0000000000007941 */ /* 0x000fea0003800000 */
.L_x_3450:
        /* <DEDUP_REMOVED lines=25> */
[----:B------:R-:W-:Y:S05]  /*3670*/  CALL.REL.NOINC `($__internal_16_$__cuda_sm20_div_s64) ;  /* 0x0000134000007944 */ /* 0x000fea0003c00000 */
        /* <DEDUP_REMOVED lines=12> */
.L_x_3454:
        /* <DEDUP_REMOVED lines=23> */
.L_x_3455:
[----:B------:R-:W-:Y:S05]  /*38b0*/  BSYNC B0 ;  /* 0x0000000000007941 */ /* 0x000fea0003800000 */
.L_x_3453:
        /* <DEDUP_REMOVED lines=29> */
.L_x_3457:
        /* <DEDUP_REMOVED lines=23> */
.L_x_3458:
[----:B------:R-:W-:Y:S05]  /*3c00*/  BSYNC B0 ;  /* 0x0000000000007941 */ /* 0x000fea0003800000 */
.L_x_3456:
        /* <DEDUP_REMOVED lines=20> */
.L_x_3434:
[----:B------:R-:W-:-:S04]  /*3d50*/  LEA R2, P0, R38, c[0x0][0x200], 0x2 ;  /* 0x0000800026027a11 */ /* 0x000fc800078010ff */
[----:B------:R-:W-:-:S05]  /*3d60*/  LEA.HI.X R3, R38, c[0x0][0x204], R39, 0x2, P0 ;  /* 0x0000810026037a11 */ /* 0x000fca00000f1427 */
[----:B------:R0:W-:Y:S04]  /*3d70*/  STG.E [R2.64], R30 ;  /* 0x0000001e02007986 */ /* 0x0001e8000c101908 */
.L_x_3433:
[----:B------:R-:W-:Y:S05]  /*3d80*/  BSYNC B1 ;  /* 0x0000000000017941 */ /* 0x000fea0003800000 */
.L_x_3432:
        /* <DEDUP_REMOVED lines=60> */
.L_x_3462:
        /* <DEDUP_REMOVED lines=15> */
.L_x_3461:
[----:B------:R-:W-:Y:S05]  /*4240*/  BSYNC B0 ;  /* 0x0000000000007941 */ /* 0x000fea0003800000 */
.L_x_3460:
        /* <DEDUP_REMOVED lines=19> */
.L_x_3459:
        /* <DEDUP_REMOVED lines=100> */
        .weak           $__internal_16_$__cuda_sm20_div_s64
        .type           $__internal_16_$__cuda_sm20_div_s64,@function
        .size           $__internal_16_$__cuda_sm20_div_s64,(.L_x_6080 - $__internal_16_$__cuda_sm20_div_s64)
$__internal_16_$__cuda_sm20_div_s64:
        /* <DEDUP_REMOVED lines=83> */
[----:B------:R-:W-:Y:S06]  /*4ef0*/  RET.REL.NODEC R44 `(_ZN5flash32flash_fwd_splitkv_combine_kernelI23Flash_fwd_kernel_traitsILi96ELi64ELi64ELi4ELb0ELb0EN7cutlass6half_tE19Flash_kernel_traitsILi96ELi64ELi64ELi4ES3_EELi16ELi5ELb0EEEvNS_16Flash_fwd_paramsE) ;  /* 0xffffb1002c007950 */ /* 0x000fec0003c3ffff */
.L_x_3463:
        /* <DEDUP_REMOVED lines=16> */
.L_x_6080:


//--------------------- .text._ZN5flash32flash_fwd_splitkv_combine_kernelI23Flash_fwd_kernel_traitsILi96ELi64ELi64ELi4ELb0ELb0EN7cutlass6half_tE19Flash_kernel_traitsILi96ELi64ELi64ELi4ES3_EELi16ELi4ELb0EEEvNS_16Flash_fwd_paramsE --------------------------
	.section	.text._ZN5flash32flash_fwd_splitkv_combine_kernelI23Flash_fwd_kernel_traitsILi96ELi64ELi64ELi4ELb0ELb0EN7cutlass6half_tE19Flash_kernel_traitsILi96ELi64ELi64ELi4ES3_EELi16ELi4ELb0EEEvNS_16Flash_fwd_paramsE,"ax",@progbits
	.sectioninfo	@"SHI_REGISTERS=62"
	.align	128
        .global         _ZN5flash32flash_fwd_splitkv_combine_kernelI23Flash_fwd_kernel_traitsILi96ELi64ELi64ELi4ELb0ELb0EN7cutlass6half_tE19Flash_kernel_traitsILi96ELi64ELi64ELi4ES3_EELi16ELi4ELb0EEEvNS_16Flash_fwd_paramsE
        .type           _ZN5flash32flash_fwd_splitkv_combine_kernelI23Flash_fwd_kernel_traitsILi96ELi64ELi64ELi4ELb0ELb0EN7cutlass6half_tE19Flash_kernel_traitsILi96ELi64ELi64ELi4ES3_EELi16ELi4ELb0EEEvNS_16Flash_fwd_paramsE,@function
        .size           _ZN5flash32flash_fwd_splitkv_combine_kernelI23Flash_fwd_kernel_traitsILi96ELi64ELi64ELi4ELb0ELb0EN7cutlass6half_tE19Flash_kernel_traitsILi96ELi64ELi64ELi4ES3_EELi16ELi4ELb0EEEvNS_16Flash_fwd_paramsE,(.L_x_6081 - _ZN5flash32flash_fwd_splitkv_combine_kernelI23Flash_fwd_kernel_traitsILi96ELi64ELi64ELi4ELb0ELb0EN7cutlass6half_tE19Flash_kernel_traitsILi96ELi64ELi64ELi4ES3_EELi16ELi4ELb0EEEvNS_16Flash_fwd_paramsE)
        .other          _ZN5flash32flash_fwd_splitkv_combine_kernelI23Flash_fwd_kernel_traitsILi96ELi64ELi64ELi4ELb0ELb0EN7cutlass6half_tE19Flash_kernel_traitsILi96ELi64ELi64ELi4ES3_EELi16ELi4ELb0EEEvNS_16Flash_fwd_paramsE,@"STO_CUDA_ENTRY STV_DEFAULT"
_ZN5flash32flash_fwd_splitkv_combine_kernelI23Flash_fwd_kernel_traitsILi96ELi64ELi64ELi4ELb0ELb0EN7cutlass6half_tE19Flash_kernel_traitsILi96ELi64ELi64ELi4ES3_EELi16ELi4ELb0EEEvNS_16Flash_fwd_paramsE:
.text._ZN5flash32flash_fwd_splitkv_combine_kernelI23Flash_fwd_kernel_traitsILi96ELi64ELi64ELi4ELb0ELb0EN7cutlass6half_tE19Flash_kernel_traitsILi96ELi64ELi64ELi4ES3_EELi16ELi4ELb0EEEvNS_16Flash_fwd_paramsE:
        /* <DEDUP_REMOVED lines=23> */
[----:B------:R-:W-:Y:S05]  /*0170*/  CALL.REL.NOINC `($__internal_17_$__cuda_sm20_div_s64) ;  /* 0x000044d000007944 */ /* 0x000fea0003c00000 */
[----:B------:R-:W-:Y:S05]  /*0180*/  BRA `(.L_x_3465) ;  /* 0x0000013000007947 */ /* 0x000fea0003800000 */
.L_x_3464:
        /* <DEDUP_REMOVED lines=19> */
.L_x_3465:
        /* <DEDUP_REMOVED lines=11> */
[----:B------:R-:W-:Y:S05]  /*0370*/  CALL.REL.NOINC `($__internal_17_$__cuda_sm20_div_s64) ;  /* 0x000042d000007944 */ /* 0x000fea0003c00000 */
[----:B------:R-:W-:Y:S02]  /*0380*/  MOV R8, R20 ;  /* 0x0000001400087202 */ /* 0x000fe40000000f00 */
[----:B------:R-:W-:Y:S01]  /*0390*/  MOV R9, R21 ;  /* 0x0000001500097202 */ /* 0x000fe20000000f00 */
[----:B------:R-:W-:Y:S05]  /*03a0*/  BRA `(.L_x_3468) ;  /* 0x0000013000007947 */ /* 0x000fea0003800000 */
.L_x_3467:
        /* <DEDUP_REMOVED lines=19> */
.L_x_3468:
[----:B------:R-:W-:Y:S05]  /*04e0*/  BSYNC B0 ;  /* 0x0000000000007941 */ /* 0x000fea0003800000 */
.L_x_3466:
        /* <DEDUP_REMOVED lines=42> */
.L_x_3470:
        /* <DEDUP_REMOVED lines=19> */
.L_x_3471:
[----:B------:R-:W-:Y:S05]  /*08c0*/  BSYNC B0 ;  /* 0x0000000000007941 */ /* 0x000fea0003800000 */
.L_x_3469:
        /* <DEDUP_REMOVED lines=74> */
[----:B------:R-:W-:Y:S02]  /*0d70*/  MOV R40, R20 ;  /* 0x0000001400287202 */ /* 0x000fe40000000f00 */
[----:B------:R-:W-:Y:S01]  /*0d80*/  MOV R41, R21 ;  /* 0x0000001500297202 */ /* 0x000fe20000000f00 */
[----:B------:R-:W-:Y:S05]  /*0d90*/  BRA `(.L_x_3474) ;  /* 0x0000013000007947 */ /* 0x000fea0003800000 */
.L_x_3473:
        /* <DEDUP_REMOVED lines=19> */
.L_x_3474:
[----:B------:R-:W-:Y:S05]  /*0ed0*/  BSYNC B0 ;  /* 0x0000000000007941 */ /* 0x000fea0003800000 */
.L_x_3472:
        /* <DEDUP_REMOVED lines=41> */
.L_x_3476:
        /* <DEDUP_REMOVED lines=19> */
.L_x_3477:
[----:B------:R-:W-:Y:S05]  /*12a0*/  BSYNC B0 ;  /* 0x0000000000007941 */ /* 0x000fea0003800000 */
.L_x_3475:
        /* <DEDUP_REMOVED lines=226> */
[----:B------:R-:W-:Y:S05]  /*20d0*/  CALL.REL.NOINC `($__internal_17_$__cuda_sm20_div_s64) ;  /* 0x0000257000007944 */ /* 0x000fea0003c00000 */
        /* <DEDUP_REMOVED lines=10> */
.L_x_3482:
        /* <DEDUP_REMOVED lines=22> */
.L_x_3483:
[----:B------:R-:W-:Y:S05]  /*22e0*/  BSYNC B0 ;  /* 0x0000000000007941 */ /* 0x000fea0003800000 */
.L_x_3481:
[----:B------:R-:W-:Y:S01]  /*22f0*/  LOP3.LUT R19, R17, R0, RZ, 0xfc, !PT ;  /* 0x0000000011137212 */ /* 0x000fe200078efcff */
[----:B------:R-:W-:Y:S03]  /*2300*/  BSSY B0, `(.L_x_3484) ;  /* 0x0000028000007945 */ /* 0x000fe60003800000 */
[----:B------:R-:W-:-:S13]  /*2310*/  ISETP.NE.U32.AND P0, PT, R19, RZ, PT ;  /* 0x000000ff1300720c */ /* 0x000fda0003f05070 */
[----:B------:R-:W-:Y:S05]  /*2320*/  @!P0 BRA `(.L_x_3485) ;  /* 0x000000f000008947 */ /* 0x000fea0003800000 */
[----:B------:R-:W-:Y:S01]  /*2330*/  IMAD.MOV.U32 R26, RZ, RZ, R29 ;  /* 0x000000ffff1a7224 */ /* 0x000fe200078e001d */
[----:B------:R-:W-:Y:S02]  /*2340*/  MOV R25, R0 ;  /* 0x0000000000197202 */ /* 0x000fe40000000f00 */
[----:B------:R-:W-:Y:S02]  /*2350*/  MOV R24, 0x2370 ;  /* 0x0000237000187802 */ /* 0x000fe40000000f00 */
[----:B------:R-:W-:Y:S05]  /*2360*/  CALL.REL.NOINC `($__internal_17_$__cuda_sm20_div_s64) ;  /* 0x000022e000007944 */ /* 0x000fea0003c00000 */
        /* <DEDUP_REMOVED lines=11> */
.L_x_3485:
        /* <DEDUP_REMOVED lines=22> */
.L_x_3486:
[----:B------:R-:W-:Y:S05]  /*2580*/  BSYNC B0 ;  /* 0x0000000000007941 */ /* 0x000fea0003800000 */
.L_x_3484:
        /* <DEDUP_REMOVED lines=11> */
[----:B------:R-:W-:Y:S05]  /*2640*/  CALL.REL.NOINC `($__internal_17_$__cuda_sm20_div_s64) ;  /* 0x0000200000007944 */ /* 0x000fea0003c00000 */
[----:B------:R-:W-:-:S04]  /*2650*/  IADD3 R17, P0, RZ, -R20, RZ ;  /* 0x80000014ff117210 */ /* 0x000fc80007f1e0ff */
[----:B------:R-:W-:Y:S01]  /*2660*/  IADD3.X R18, RZ, ~R21, RZ, P0, !PT ;  /* 0x80000015ff127210 */ /* 0x000fe200007fe4ff */
[----:B------:R-:W-:-:S04]  /*2670*/  IMAD.WIDE.U32 R42, R5, R17, R42 ;  /* 0x00000011052a7225 */ /* 0x000fc800078e002a */
[----:B------:R-:W-:-:S04]  /*2680*/  IMAD R18, R18, R5, RZ ;  /* 0x0000000512127224 */ /* 0x000fc800078e02ff */
[----:B------:R-:W-:-:S05]  /*2690*/  IMAD R4, R4, R17, R18 ;  /* 0x0000001104047224 */ /* 0x000fca00078e0212 */
[----:B------:R-:W-:Y:S01]  /*26a0*/  IADD3 R4, R43, R4, RZ ;  /* 0x000000042b047210 */ /* 0x000fe20007ffe0ff */
[----:B------:R-:W-:Y:S05]  /*26b0*/  BRA `(.L_x_3489) ;  /* 0x0000016000007947 */ /* 0x000fea0003800000 */
.L_x_3488:
        /* <DEDUP_REMOVED lines=22> */
.L_x_3489:
[----:B------:R-:W-:Y:S05]  /*2820*/  BSYNC B0 ;  /* 0x0000000000007941 */ /* 0x000fea0003800000 */
.L_x_3487:
        /* <DEDUP_REMOVED lines=38> */
[----:B------:R-:W-:Y:S05]  /*2a90*/  CALL.REL.NOINC `($__internal_17_$__cuda_sm20_div_s64) ;  /* 0x00001bb000007944 */ /* 0x000fea0003c00000 */
        /* <DEDUP_REMOVED lines=12> */
.L_x_3491:
        /* <DEDUP_REMOVED lines=23> */
.L_x_3492:
[----:B------:R-:W-:Y:S05]  /*2cd0*/  BSYNC B0 ;  /* 0x0000000000007941 */ /* 0x000fea0003800000 */
.L_x_3490:
        /* <DEDUP_REMOVED lines=19> */
.L_x_3494:
        /* <DEDUP_REMOVED lines=22> */
.L_x_3495:
[----:B------:R-:W-:Y:S05]  /*2f70*/  BSYNC B0 ;  /* 0x0000000000007941 */ /* 0x000fea0003800000 */
.L_x_3493:
        /* <DEDUP_REMOVED lines=19> */
.L_x_3497:
        /* <DEDUP_REMOVED lines=23> */
.L_x_3498:
[----:B------:R-:W-:Y:S05]  /*3220*/  BSYNC B0 ;  /* 0x0000000000007941 */ /* 0x000fea0003800000 */
.L_x_3496:
        /* <DEDUP_REMOVED lines=25> */
[----:B------:R-:W-:Y:S05]  /*33c0*/  CALL.REL.NOINC `($__internal_17_$__cuda_sm20_div_s64) ;  /* 0x0000128000007944 */ /* 0x000fea0003c00000 */
        /* <DEDUP_REMOVED lines=12> */
.L_x_3500:
        /* <DEDUP_REMOVED lines=23> */
.L_x_3501:
[----:B------:R-:W-:Y:S05]  /*3600*/  BSYNC B0 ;  /* 0x0000000000007941 */ /* 0x000fea0003800000 */
.L_x_3499:
        /* <DEDUP_REMOVED lines=29> */
.L_x_3503:
        /* <DEDUP_REMOVED lines=23> */
.L_x_3504:
[----:B------:R-:W-:Y:S05]  /*3950*/  BSYNC B0 ;  /* 0x0000000000007941 */ /* 0x000fea0003800000 */
.L_x_3502:
        /* <DEDUP_REMOVED lines=20> */
.L_x_3480:
[----:B------:R-:W-:-:S04]  /*3aa0*/  LEA R2, P0, R38, c[0x0][0x200], 0x2 ;  /* 0x0000800026027a11 */ /* 0x000fc800078010ff */
[----:B------:R-:W-:-:S05]  /*3ab0*/  LEA.HI.X R3, R38, c[0x0][0x204], R39, 0x2, P0 ;  /* 0x0000810026037a11 */ /* 0x000fca00000f1427 */
[----:B------:R0:W-:Y:S04]  /*3ac0*/  STG.E [R2.64], R31 ;  /* 0x0000001f02007986 */ /* 0x0001e8000c10190a */
.L_x_3479:
[----:B------:R-:W-:Y:S05]  /*3ad0*/  BSYNC B1 ;  /* 0x0000000000017941 */ /* 0x000fea0003800000 */
.L_x_3478:
        /* <DEDUP_REMOVED lines=48> */
.L_x_3508:
        /* <DEDUP_REMOVED lines=15> */
.L_x_3507:
[----:B------:R-:W-:Y:S05]  /*3ed0*/  BSYNC B0 ;  /* 0x0000000000007941 */ /* 0x000fea0003800000 */
.L_x_3506:
        /* <DEDUP_REMOVED lines=19> */
.L_x_3505:
        /* <DEDUP_REMOVED lines=100> */
        .weak           $__internal_17_$__cuda_sm20_div_s64
        .type           $__internal_17_$__cuda_sm20_div_s64,@function
        .size           $__internal_17_$__cuda_sm20_div_s64,(.L_x_6081 - $__internal_17_$__cuda_sm20_div_s64)
$__internal_17_$__cuda_sm20_div_s64:
        /* <DEDUP_REMOVED lines=83> */
[----:B------:R-:W-:Y:S06]  /*4b80*/  RET.REL.NODEC R22 `(_ZN5flash32flash_fwd_splitkv_combine_kernelI23Flash_fwd_kernel_traitsILi96ELi64ELi64ELi4ELb0ELb0EN7cutlass6half_tE19Flash_kernel_traitsILi96ELi64ELi64ELi4ES3_EELi16ELi4ELb0EEEvNS_16Flash_fwd_paramsE) ;  /* 0xffffb47016007950 */ /* 0x000fec0003c3ffff */
.L_x_3509:
        /* <DEDUP_REMOVED lines=15> */
.L_x_6081:


//--------------------- .text._ZN5flash32flash_fwd_splitkv_combine_kernelI23Flash_fwd_kernel_traitsILi96ELi64ELi64ELi4ELb0ELb0EN7cutlass6half_tE19Flash_kernel_traitsILi96ELi64ELi64ELi4ES3_EELi16ELi3ELb0EEEvNS_16Flash_fwd_paramsE --------------------------
	.section	.text._ZN5flash32flash_fwd_splitkv_combine_kernelI23Flash_fwd_kernel_traitsILi96ELi64ELi64ELi4ELb0ELb0EN7cutlass6half_tE19Flash_kernel_traitsILi96ELi64ELi64ELi4ES3_EELi16ELi3ELb0EEEvNS_16Flash_fwd_paramsE,"ax",@progbits
	.sectioninfo	@"SHI_REGISTERS=54"
	.align	128
        .global         _ZN5flash32flash_fwd_splitkv_combine_kernelI23Flash_fwd_kernel_traitsILi96ELi64ELi64ELi4ELb0ELb0EN7cutlass6half_tE19Flash_kernel_traitsILi96ELi64ELi64ELi4ES3_EELi16ELi3ELb0EEEvNS_16Flash_fwd_paramsE
        .type           _ZN5flash32flash_fwd_splitkv_combine_kernelI23Flash_fwd_kernel_traitsILi96ELi64ELi64ELi4ELb0ELb0EN7cutlass6half_tE19Flash_kernel_traitsILi96ELi64ELi64ELi4ES3_EELi16ELi3ELb0EEEvNS_16Flash_fwd_paramsE,@function
        .size           _ZN5flash32flash_fwd_splitkv_combine_kernelI23Flash_fwd_kernel_traitsILi96ELi64ELi64ELi4ELb0ELb0EN7cutlass6half_tE19Flash_kernel_traitsILi96ELi64ELi64ELi4ES3_EELi16ELi3ELb0EEEvNS_16Flash_fwd_paramsE,(.L_x_6082 - _ZN5flash32flash_fwd_splitkv_combine_kernelI23Flash_fwd_kernel_traitsILi96ELi64ELi64ELi4ELb0ELb0EN7cutlass6half_tE19Flash_kernel_traitsILi96ELi64ELi64ELi4ES3_EELi16ELi3ELb0EEEvNS_16Flash_fwd_paramsE)
        .other          _ZN5flash32flash_fwd_splitkv_combine_kernelI23Flash_fwd_kernel_traitsILi96ELi64ELi64ELi4ELb0ELb0EN7cutlass6half_tE19Flash_kernel_traitsILi96ELi64ELi64ELi4ES3_EELi16ELi3ELb0EEEvNS_16Flash_fwd_paramsE,@"STO_CUDA_ENTRY STV_DEFAULT"
_ZN5flash32flash_fwd_splitkv_combine_kernelI23Flash_fwd_kernel_traitsILi96ELi64ELi64ELi4ELb0ELb0EN7cutlass6half_tE19Flash_kernel_traitsILi96ELi64ELi64ELi4ES3_EELi16ELi3ELb0EEEvNS_16Flash_fwd_paramsE:
.text._ZN5flash32flash_fwd_splitkv_combine_kernelI23Flash_fwd_kernel_traitsILi96ELi64ELi64ELi4ELb0ELb0EN7cutlass6half_tE19Flash_kernel_traitsILi96ELi64ELi64ELi4ES3_EELi16ELi3ELb0EEEvNS_16Flash_fwd_paramsE:
        /* <DEDUP_REMOVED lines=23> */
[----:B------:R-:W-:Y:S05]  /*0170*/  CALL.REL.NOINC `($__internal_18_$__cuda_sm20_div_s64) ;  /* 0x0000444000007944 */ /* 0x000fea0003c00000 */
[----:B------:R-:W-:Y:S05]  /*0180*/  BRA `(.L_x_3511) ;  /* 0x0000013000007947 */ /* 0x000fea0003800000 */
.L_x_3510:
        /* <DEDUP_REMOVED lines=19> */
.L_x_3511:
        /* <DEDUP_REMOVED lines=12> */
[----:B------:R-:W-:Y:S05]  /*0380*/  CALL.REL.NOINC `($__internal_18_$__cuda_sm20_div_s64) ;  /* 0x0000423000007944 */ /* 0x000fea0003c00000 */
[----:B------:R-:W-:Y:S02]  /*0390*/  MOV R8, R20 ;  /* 0x0000001400087202 */ /* 0x000fe40000000f00 */
[----:B------:R-:W-:Y:S01]  /*03a0*/  MOV R9, R21 ;  /* 0x0000001500097202 */ /* 0x000fe20000000f00 */
[----:B------:R-:W-:Y:S05]  /*03b0*/  BRA `(.L_x_3514) ;  /* 0x0000013000007947 */ /* 0x000fea0003800000 */
.L_x_3513:
        /* <DEDUP_REMOVED lines=19> */
.L_x_3514:
[----:B------:R-:W-:Y:S05]  /*04f0*/  BSYNC B0 ;  /* 0x0000000000007941 */ /* 0x000fea0003800000 */
.L_x_3512:
        /* <DEDUP_REMOVED lines=43> */
.L_x_3516:
        /* <DEDUP_REMOVED lines=19> */
.L_x_3517:
[----:B------:R-:W-:Y:S05]  /*08e0*/  BSYNC B0 ;  /* 0x0000000000007941 */ /* 0x000fea0003800000 */
.L_x_3515:
        /* <DEDUP_REMOVED lines=74> */
[----:B------:R-:W-:Y:S02]  /*0d90*/  MOV R32, R20 ;  /* 0x0000001400207202 */ /* 0x000fe40000000f00 */
[----:B------:R-:W-:Y:S01]  /*0da0*/  MOV R33, R21 ;  /* 0x0000001500217202 */ /* 0x000fe20000000f00 */
[----:B------:R-:W-:Y:S05]  /*0db0*/  BRA `(.L_x_3520) ;  /* 0x0000013000007947 */ /* 0x000fea0003800000 */
.L_x_3519:
        /* <DEDUP_REMOVED lines=19> */
.L_x_3520:
[----:B------:R-:W-:Y:S05]  /*0ef0*/  BSYNC B0 ;  /* 0x0000000000007941 */ /* 0x000fea0003800000 */
.L_x_3518:
        /* <DEDUP_REMOVED lines=41> */
.L_x_3522:
        /* <DEDUP_REMOVED lines=19> */
.L_x_3523:
[----:B------:R-:W-:Y:S05]  /*12c0*/  BSYNC B0 ;  /* 0x0000000000007941 */ /* 0x000fea0003800000 */
.L_x_3521:
        /* <DEDUP_REMOVED lines=131> */
.L_x_3525:
[----:B------:R-:W-:Y:S05]  /*1b00*/  BSYNC B0 ;  /* 0x0000000000007941 */ /* 0x000fea0003800000 */
.L_x_3524:
        /* <DEDUP_REMOVED lines=91> */
.L_x_3530:
        /* <DEDUP_REMOVED lines=22> */
.L_x_3531:
[----:B------:R-:W-:Y:S05]  /*2220*/  BSYNC B0 ;  /* 0x0000000000007941 */ /* 0x000fea0003800000 */
.L_x_3529:
[----:B------:R-:W-:Y:S01]  /*2230*/  LOP3.LUT R19, R17, R0, RZ, 0xfc, !PT ;  /* 0x0000000011137212 */ /* 0x000fe200078efcff */
[----:B------:R-:W-:Y:S03]  /*2240*/  BSSY B0, `(.L_x_3532) ;  /* 0x0000028000007945 */ /* 0x000fe60003800000 */
[----:B------:R-:W-:-:S13]  /*2250*/  ISETP.NE.U32.AND P0, PT, R19, RZ, PT ;  /* 0x000000ff1300720c */ /* 0x000fda0003f05070 */
[----:B------:R-:W-:Y:S05]  /*2260*/  @!P0 BRA `(.L_x_3533) ;  /* 0x000000f000008947 */ /* 0x000fea0003800000 */
[----:B------:R-:W-:Y:S01]  /*2270*/  IMAD.MOV.U32 R24, RZ, RZ, R30 ;  /* 0x000000ffff187224 */ /* 0x000fe200078e001e */
[----:B------:R-:W-:Y:S02]  /*2280*/  MOV R23, R0 ;  /* 0x0000000000177202 */ /* 0x000fe40000000f00 */
[----:B------:R-:W-:Y:S02]  /*2290*/  MOV R22, 0x22b0 ;  /* 0x000022b000167802 */ /* 0x000fe40000000f00 */
[----:B------:R-:W-:Y:S05]  /*22a0*/  CALL.REL.NOINC `($__internal_18_$__cuda_sm20_div_s64) ;  /* 0x0000231000007944 */ /* 0x000fea0003c00000 */
        /* <DEDUP_REMOVED lines=11> */
.L_x_3533:
        /* <DEDUP_REMOVED lines=22> */
.L_x_3534:
[----:B------:R-:W-:Y:S05]  /*24c0*/  BSYNC B0 ;  /* 0x0000000000007941 */ /* 0x000fea0003800000 */
.L_x_3532:
        /* <DEDUP_REMOVED lines=11> */
[----:B------:R-:W-:Y:S05]  /*2580*/  CALL.REL.NOINC `($__internal_18_$__cuda_sm20_div_s64) ;  /* 0x0000203000007944 */ /* 0x000fea0003c00000 */
[----:B------:R-:W-:-:S04]  /*2590*/  IADD3 R17, P0, RZ, -R20, RZ ;  /* 0x80000014ff117210 */ /* 0x000fc80007f1e0ff */
[----:B------:R-:W-:Y:S01]  /*25a0*/  IADD3.X R18, RZ, ~R21, RZ, P0, !PT ;  /* 0x80000015ff127210 */ /* 0x000fe200007fe4ff */
[----:B------:R-:W-:-:S04]  /*25b0*/  IMAD.WIDE.U32 R36, R5, R17, R36 ;  /* 0x0000001105247225 */ /* 0x000fc800078e0024 */
[----:B------:R-:W-:-:S04]  /*25c0*/  IMAD R18, R18, R5, RZ ;  /* 0x0000000512127224 */ /* 0x000fc800078e02ff */
[----:B------:R-:W-:-:S05]  /*25d0*/  IMAD R4, R4, R17, R18 ;  /* 0x0000001104047224 */ /* 0x000fca00078e0212 */
[----:B------:R-:W-:Y:S01]  /*25e0*/  IADD3 R4, R37, R4, RZ ;  /* 0x0000000425047210 */ /* 0x000fe20007ffe0ff */
[----:B------:R-:W-:Y:S05]  /*25f0*/  BRA `(.L_x_3537) ;  /* 0x0000016000007947 */ /* 0x000fea0003800000 */
.L_x_3536:
        /* <DEDUP_REMOVED lines=22> */
.L_x_3537:
[----:B------:R-:W-:Y:S05]  /*2760*/  BSYNC B0 ;  /* 0x0000000000007941 */ /* 0x000fea0003800000 */
.L_x_3535:
        /* <DEDUP_REMOVED lines=38> */
[----:B------:R-:W-:Y:S05]  /*29d0*/  CALL.REL.NOINC `($__internal_18_$__cuda_sm20_div_s64) ;  /* 0x00001be000007944 */ /* 0x000fea0003c00000 */
        /* <DEDUP_REMOVED lines=12> */
.L_x_3539:
        /* <DEDUP_REMOVED lines=23> */
.L_x_3540:
[----:B------:R-:W-:Y:S05]  /*2c10*/  BSYNC B0 ;  /* 0x0000000000007941 */ /* 0x000fea0003800000 */
.L_x_3538:
        /* <DEDUP_REMOVED lines=19> */
.L_x_3542:
        /* <DEDUP_REMOVED lines=22> */
.L_x_3543:
[----:B------:R-:W-:Y:S05]  /*2eb0*/  BSYNC B0 ;  /* 0x0000000000007941 */ /* 0x000fea0003800000 */
.L_x_3541:
        /* <DEDUP_REMOVED lines=20> */
.L_x_3545:
        /* <DEDUP_REMOVED lines=23> */
.L_x_3546:
[----:B------:R-:W-:Y:S05]  /*3170*/  BSYNC B0 ;  /* 0x0000000000007941 */ /* 0x000fea0003800000 */
.L_x_3544:
        /* <DEDUP_REMOVED lines=25> */
[----:B------:R-:W-:Y:S05]  /*3310*/  CALL.REL.NOINC `($__internal_18_$__cuda_sm20_div_s64) ;  /* 0x000012a000007944 */ /* 0x000fea0003c00000 */
        /* <DEDUP_REMOVED lines=12> */
.L_x_3548:
        /* <DEDUP_REMOVED lines=23> */
.L_x_3549:
[----:B------:R-:W-:Y:S05]  /*3550*/  BSYNC B0 ;  /* 0x0000000000007941 */ /* 0x000fea0003800000 */
.L_x_3547:
        /* <DEDUP_REMOVED lines=29> */
.L_x_3551:
        /* <DEDUP_REMOVED lines=23> */
.L_x_3552:
[----:B------:R-:W-:Y:S05]  /*38a0*/  BSYNC B0 ;  /* 0x0000000000007941 */ /* 0x000fea0003800000 */
.L_x_3550:
        /* <DEDUP_REMOVED lines=20> */
.L_x_3528:
[----:B------:R-:W-:-:S04]  /*39f0*/  LEA R2, P0, R36, c[0x0][0x200], 0x2 ;  /* 0x0000800024027a11 */ /* 0x000fc800078010ff */
[----:B------:R-:W-:-:S05]  /*3a00*/  LEA.HI.X R3, R36, c[0x0][0x204], R37, 0x2, P0 ;  /* 0x0000810024037a11 */ /* 0x000fca00000f1425 */
[----:B------:R0:W-:Y:S04]  /*3a10*/  STG.E [R2.64], R28 ;  /* 0x0000001c02007986 */ /* 0x0001e8000c10190a */
.L_x_3527:
[----:B------:R-:W-:Y:S05]  /*3a20*/  BSYNC B1 ;  /* 0x0000000000017941 */ /* 0x000fea0003800000 */
.L_x_3526:
        /* <DEDUP_REMOVED lines=50> */
.L_x_3556:
        /* <DEDUP_REMOVED lines=15> */
.L_x_3555:
[----:B------:R-:W-:Y:S05]  /*3e40*/  BSYNC B0 ;  /* 0x0000000000007941 */ /* 0x000fea0003800000 */
.L_x_3554:
        /* <DEDUP_REMOVED lines=19> */
.L_x_3553:
        /* <DEDUP_REMOVED lines=100> */
        .weak           $__internal_18_$__cuda_sm20_div_s64
        .type           $__internal_18_$__cuda_sm20_div_s64,@function
        .size           $__internal_18_$__cuda_sm20_div_s64,(.L_x_6082 - $__internal_18_$__cuda_sm20_div_s64)
$__internal_18_$__cuda_sm20_div_s64:
        /* <DEDUP_REMOVED lines=83> */
[----:B------:R-:W-:Y:S06]  /*4af0*/  RET.REL.NODEC R26 `(_ZN5flash32flash_fwd_splitkv_combine_kernelI23Flash_fwd_kernel_traitsILi96ELi64ELi64ELi4ELb0ELb0EN7cutlass6half_tE19Flash_kernel_traitsILi96ELi64ELi64ELi4ES3_EELi16ELi3ELb0EEEvNS_16Flash_fwd_paramsE) ;  /* 0xffffb5001a007950 */ /* 0x000fec0003c3ffff */
.L_x_3557:
        /* <DEDUP_REMOVED lines=16> */
.L_x_6082:


//--------------------- .text._ZN5flash32flash_fwd_splitkv_combine_kernelI23Flash_fwd_kernel_traitsILi96ELi64ELi64ELi4ELb0ELb0EN7cutlass6half_tE19Flash_kernel_traitsILi96ELi64ELi64ELi4ES3_EELi16ELi2ELb0EEEvNS_16Flash_fwd_paramsE --------------------------
	.section	.text._ZN5flash32flash_fwd_splitkv_combine_kernelI23Flash_fwd_kernel_traitsILi96ELi64ELi64ELi4ELb0ELb0EN7cutlass6half_tE19Flash_kernel_traitsILi96ELi64ELi64ELi4ES3_EELi16ELi2ELb0EEEvNS_16Flash_fwd_paramsE,"ax",@progbits
	.sectioninfo	@"SHI_REGISTERS=54"
	.align	128
        .global         _ZN5flash32flash_fwd_splitkv_combine_kernelI23Flash_fwd_kernel_traitsILi96ELi64ELi64ELi4ELb0ELb0EN7cutlass6half_tE19Flash_kernel_traitsILi96ELi64ELi64ELi4ES3_EELi16ELi2ELb0EEEvNS_16Flash_fwd_paramsE
        .type           _ZN5flash32flash_fwd_splitkv_combine_kernelI23Flash_fwd_kernel_traitsILi96ELi64ELi64ELi4ELb0ELb0EN7cutlass6half_tE19Flash_kernel_traitsILi96ELi64ELi64ELi4ES3_EELi16ELi2ELb0EEEvNS_16Flash_fwd_paramsE,@function
        .size           _ZN5flash32flash_fwd_splitkv_combine_kernelI23Flash_fwd_kernel_traitsILi96ELi64ELi64ELi4ELb0ELb0EN7cutlass6half_tE19Flash_kernel_traitsILi96ELi64ELi64ELi4ES3_EELi16ELi2ELb0EEEvNS_16Flash_fwd_paramsE,(.L_x_6083 - _ZN5flash32flash_fwd_splitkv_combine_kernelI23Flash_fwd_kernel_traitsILi96ELi64ELi64ELi4ELb0ELb0EN7cutlass6half_tE19Flash_kernel_traitsILi96ELi64ELi64ELi4ES3_EELi16ELi2ELb0EEEvNS_16Flash_fwd_paramsE)
        .other          _ZN5flash32flash_fwd_splitkv_combine_kernelI23Flash_fwd_kernel_traitsILi96ELi64ELi64ELi4ELb0ELb0EN7cutlass6half_tE19Flash_kernel_traitsILi96ELi64ELi64ELi4ES3_EELi16ELi2ELb0EEEvNS_16Flash_fwd_paramsE,@"STO_CUDA_ENTRY STV_DEFAULT"
_ZN5flash32flash_fwd_splitkv_combine_kernelI23Flash_fwd_kernel_traitsILi96ELi64ELi64ELi4ELb0ELb0EN7cutlass6half_tE19Flash_kernel_traitsILi96ELi64ELi64ELi4ES3_EELi16ELi2ELb0EEEvNS_16Flash_fwd_paramsE:
.text._ZN5flash32flash_fwd_splitkv_combine_kernelI23Flash_fwd_kernel_traitsILi96ELi64ELi64ELi4ELb0ELb0EN7cutlass6half_tE19Flash_kernel_traitsILi96ELi64ELi64ELi4ES3_EELi16ELi2ELb0EEEvNS_16Flash_fwd_paramsE:
        /* <DEDUP_REMOVED lines=23> */
[----:B------:R-:W-:Y:S05]  /*0170*/  CALL.REL.NOINC `($__internal_19_$__cuda_sm20_div_s64) ;  /* 0x0000441000007944 */ /* 0x000fea0003c00000 */
[----:B------:R-:W-:Y:S05]  /*0180*/  BRA `(.L_x_3559) ;  /* 0x0000013000007947 */ /* 0x000fea0003800000 */
.L_x_3558:
        /* <DEDUP_REMOVED lines=19> */
.L_x_3559:
        /* <DEDUP_REMOVED lines=12> */
[----:B------:R-:W-:Y:S05]  /*0380*/  CALL.REL.NOINC `($__internal_19_$__cuda_sm20_div_s64) ;  /* 0x0000420000007944 */ /* 0x000fea0003c00000 */
[----:B------:R-:W-:Y:S02]  /*0390*/  MOV R8, R20 ;  /* 0x0000001400087202 */ /* 0x000fe40000000f00 */
[----:B------:R-:W-:Y:S01]  /*03a0*/  MOV R9, R21 ;  /* 0x0000001500097202 */ /* 0x000fe20000000f00 */
[----:B------:R-:W-:Y:S05]  /*03b0*/  BRA `(.L_x_3562) ;  /* 0x0000013000007947 */ /* 0x000fea0003800000 */
.L_x_3561:
        /* <DEDUP_REMOVED lines=19> */
.L_x_3562:
[----:B------:R-:W-:Y:S05]  /*04f0*/  BSYNC B0 ;  /* 0x0000000000007941 */ /* 0x000fea0003800000 */
.L_x_3560:
        /* <DEDUP_REMOVED lines=42> */
.L_x_3564:
        /* <DEDUP_REMOVED lines=19> */
.L_x_3565:
[----:B------:R-:W-:Y:S05]  /*08d0*/  BSYNC B0 ;  /* 0x0000000000007941 */ /* 0x000fea0003800000 */
.L_x_3563:
        /* <DEDUP_REMOVED lines=74> */
[----:B------:R-:W-:Y:S02]  /*0d80*/  MOV R32, R20 ;  /* 0x0000001400207202 */ /* 0x000fe40000000f00 */
[----:B------:R-:W-:Y:S01]  /*0d90*/  MOV R33, R21 ;  /* 0x0000001500217202 */ /* 0x000fe20000000f00 */
[----:B------:R-:W-:Y:S05]  /*0da0*/  BRA `(.L_x_3568) ;  /* 0x0000013000007947 */ /* 0x000fea0003800000 */
.L_x_3567:
        /* <DEDUP_REMOVED lines=19> */
.L_x_3568:
[----:B------:R-:W-:Y:S05]  /*0ee0*/  BSYNC B0 ;  /* 0x0000000000007941 */ /* 0x000fea0003800000 */
.L_x_3566:
        /* <DEDUP_REMOVED lines=42> */
.L_x_3570:
        /* <DEDUP_REMOVED lines=19> */
.L_x_3571:
[----:B------:R-:W-:Y:S05]  /*12c0*/  BSYNC B0 ;  /* 0x0000000000007941 */ /* 0x000fea0003800000 */
.L_x_3569:
        /* <DEDUP_REMOVED lines=131> */
.L_x_3573:
[----:B------:R-:W-:Y:S05]  /*1b00*/  BSYNC B0 ;  /* 0x0000000000007941 */ /* 0x000fea0003800000 */
.L_x_3572:
        /* <DEDUP_REMOVED lines=75> */
[----:B0-----:R-:W-:Y:S05]  /*1fc0*/  CALL.REL.NOINC `($__internal_19_$__cuda_sm20_div_s64) ;  /* 0x000025c000007944 */ /* 0x001fea0003c00000 */
        /* <DEDUP_REMOVED lines=10> */
.L_x_3578:
        /* <DEDUP_REMOVED lines=22> */
.L_x_3579:
[----:B------:R-:W-:Y:S05]  /*21d0*/  BSYNC B0 ;  /* 0x0000000000007941 */ /* 0x000fea0003800000 */
.L_x_3577:
[----:B------:R-:W-:Y:S01]  /*21e0*/  LOP3.LUT R19, R17, R0, RZ, 0xfc, !PT ;  /* 0x0000000011137212 */ /* 0x000fe200078efcff */
[----:B------:R-:W-:Y:S03]  /*21f0*/  BSSY B0, `(.L_x_3580) ;  /* 0x0000028000007945 */ /* 0x000fe60003800000 */
[----:B------:R-:W-:-:S13]  /*2200*/  ISETP.NE.U32.AND P0, PT, R19, RZ, PT ;  /* 0x000000ff1300720c */ /* 0x000fda0003f05070 */
[----:B------:R-:W-:Y:S05]  /*2210*/  @!P0 BRA `(.L_x_3581) ;  /* 0x000000f000008947 */ /* 0x000fea0003800000 */
[----:B------:R-:W-:Y:S01]  /*2220*/  IMAD.MOV.U32 R24, RZ, RZ, R30 ;  /* 0x000000ffff187224 */ /* 0x000fe200078e001e */
[----:B------:R-:W-:Y:S02]  /*2230*/  MOV R23, R0 ;  /* 0x0000000000177202 */ /* 0x000fe40000000f00 */
[----:B------:R-:W-:Y:S02]  /*2240*/  MOV R22, 0x2260 ;  /* 0x0000226000167802 */ /* 0x000fe40000000f00 */
[----:B0-----:R-:W-:Y:S05]  /*2250*/  CALL.REL.NOINC `($__internal_19_$__cuda_sm20_div_s64) ;  /* 0x0000233000007944 */ /* 0x001fea0003c00000 */
        /* <DEDUP_REMOVED lines=11> */
.L_x_3581:
        /* <DEDUP_REMOVED lines=22> */
.L_x_3582:
[----:B------:R-:W-:Y:S05]  /*2470*/  BSYNC B0 ;  /* 0x0000000000007941 */ /* 0x000fea0003800000 */
.L_x_3580:
        /* <DEDUP_REMOVED lines=11> */
[----:B0-----:R-:W-:Y:S05]  /*2530*/  CALL.REL.NOINC `($__internal_19_$__cuda_sm20_div_s64) ;  /* 0x0000205000007944 */ /* 0x001fea0003c00000 */
[----:B------:R-:W-:-:S04]  /*2540*/  IADD3 R17, P0, RZ, -R20, RZ ;  /* 0x80000014ff117210 */ /* 0x000fc80007f1e0ff */
[----:B------:R-:W-:Y:S01]  /*2550*/  IADD3.X R18, RZ, ~R21, RZ, P0, !PT ;  /* 0x80000015ff127210 */ /* 0x000fe200007fe4ff */
[----:B------:R-:W-:-:S04]  /*2560*/  IMAD.WIDE.U32 R36, R5, R17, R36 ;  /* 0x0000001105247225 */ /* 0x000fc800078e0024 */
[----:B------:R-:W-:-:S04]  /*2570*/  IMAD R18, R18, R5, RZ ;  /* 0x0000000512127224 */ /* 0x000fc800078e02ff */
[----:B------:R-:W-:-:S05]  /*2580*/  IMAD R4, R4, R17, R18 ;  /* 0x0000001104047224 */ /* 0x000fca00078e0212 */
[----:B------:R-:W-:Y:S01]  /*2590*/  IADD3 R4, R37, R4, RZ ;  /* 0x0000000425047210 */ /* 0x000fe20007ffe0ff */
[----:B------:R-:W-:Y:S05]  /*25a0*/  BRA `(.L_x_3585) ;  /* 0x0000016000007947 */ /* 0x000fea0003800000 */
.L_x_3584:
        /* <DEDUP_REMOVED lines=22> */
.L_x_3585:
[----:B------:R-:W-:Y:S05]  /*2710*/  BSYNC B0 ;  /* 0x0000000000007941 */ /* 0x000fea0003800000 */
.L_x_3583:
        /* <DEDUP_REMOVED lines=38> */
[----:B0-----:R-:W-:Y:S05]  /*2980*/  CALL.REL.NOINC `($__internal_19_$__cuda_sm20_div_s64) ;  /* 0x00001c0000007944 */ /* 0x001fea0003c00000 */
        /* <DEDUP_REMOVED lines=12> */
.L_x_3587:
        /* <DEDUP_REMOVED lines=23> */
.L_x_3588:
[----:B------:R-:W-:Y:S05]  /*2bc0*/  BSYNC B0 ;  /* 0x0000000000007941 */ /* 0x000fea0003800000 */
.L_x_3586:
        /* <DEDUP_REMOVED lines=19> */
.L_x_3590:
        /* <DEDUP_REMOVED lines=22> */
.L_x_3591:
[----:B------:R-:W-:Y:S05]  /*2e60*/  BSYNC B0 ;  /* 0x0000000000007941 */ /* 0x000fea0003800000 */
.L_x_3589:
        /* <DEDUP_REMOVED lines=9> */
[----:B0-----:R-:W-:Y:S05]  /*2f00*/  CALL.REL.NOINC `($__internal_19_$__cuda_sm20_div_s64) ;  /* 0x0000168000007944 */ /* 0x001fea0003c00000 */
        /* <DEDUP_REMOVED lines=10> */
.L_x_3593:
        /* <DEDUP_REMOVED lines=23> */
.L_x_3594:
[----:B------:R-:W-:Y:S05]  /*3120*/  BSYNC B0 ;  /* 0x0000000000007941 */ /* 0x000fea0003800000 */
.L_x_3592:
        /* <DEDUP_REMOVED lines=25> */
[----:B0-----:R-:W-:Y:S05]  /*32c0*/  CALL.REL.NOINC `($__internal_19_$__cuda_sm20_div_s64) ;  /* 0x000012c000007944 */ /* 0x001fea0003c00000 */
        /* <DEDUP_REMOVED lines=12> */
.L_x_3596:
        /* <DEDUP_REMOVED lines=23> */
.L_x_3597:
[----:B------:R-:W-:Y:S05]  /*3500*/  BSYNC B0 ;  /* 0x0000000000007941 */ /* 0x000fea0003800000 */
.L_x_3595:
        /* <DEDUP_REMOVED lines=29> */
.L_x_3599:
        /* <DEDUP_REMOVED lines=23> */
.L_x_3600:
[----:B------:R-:W-:Y:S05]  /*3850*/  BSYNC B0 ;  /* 0x0000000000007941 */ /* 0x000fea0003800000 */
.L_x_3598:
        /* <DEDUP_REMOVED lines=20> */
.L_x_3576:
[----:B------:R-:W-:-:S04]  /*39a0*/  LEA R2, P0, R36, c[0x0][0x200], 0x2 ;  /* 0x0000800024027a11 */ /* 0x000fc800078010ff */
[----:B------:R-:W-:-:S05]  /*39b0*/  LEA.HI.X R3, R36, c[0x0][0x204], R37, 0x2, P0 ;  /* 0x0000810024037a11 */ /* 0x000fca00000f1425 */
[----:B------:R1:W-:Y:S04]  /*39c0*/  STG.E [R2.64], R28 ;  /* 0x0000001c02007986 */ /* 0x0003e8000c10190a */
.L_x_3575:
[----:B------:R-:W-:Y:S05]  /*39d0*/  BSYNC B1 ;  /* 0x0000000000017941 */ /* 0x000fea0003800000 */
.L_x_3574:
        /* <DEDUP_REMOVED lines=53> */
.L_x_3604:
        /* <DEDUP_REMOVED lines=14> */
.L_x_3603:
[----:B------:R-:W-:Y:S05]  /*3e10*/  BSYNC B0 ;  /* 0x0000000000007941 */ /* 0x000fea0003800000 */
.L_x_3602:
        /* <DEDUP_REMOVED lines=19> */
.L_x_3601:
        /* <DEDUP_REMOVED lines=100> */
        .weak           $__internal_19_$__cuda_sm20_div_s64
        .type           $__internal_19_$__cuda_sm20_div_s64,@function
        .size           $__internal_19_$__cuda_sm20_div_s64,(.L_x_6083 - $__internal_19_$__cuda_sm20_div_s64)
$__internal_19_$__cuda_sm20_div_s64:
        /* <DEDUP_REMOVED lines=83> */
[----:B------:R-:W-:Y:S06]  /*4ac0*/  RET.REL.NODEC R26 `(_ZN5flash32flash_fwd_splitkv_combine_kernelI23Flash_fwd_kernel_traitsILi96ELi64ELi64ELi4ELb0ELb0EN7cutlass6half_tE19Flash_kernel_traitsILi96ELi64ELi64ELi4ES3_EELi16ELi2ELb0EEEvNS_16Flash_fwd_paramsE) ;  /* 0xffffb5301a007950 */ /* 0x000fec0003c3ffff */
.L_x_3605:
        /* <DEDUP_REMOVED lines=11> */
.L_x_6083:


//--------------------- .text._ZN5flash32flash_fwd_splitkv_combine_kernelI23Flash_fwd_kernel_traitsILi96ELi64ELi64ELi4ELb0ELb0EN7cutlass6half_tE19Flash_kernel_traitsILi96ELi64ELi64ELi4ES3_EELi16ELi1ELb0EEEvNS_16Flash_fwd_paramsE --------------------------
	.section	.text._ZN5flash32flash_fwd_splitkv_combine_kernelI23Flash_fwd_kernel_traitsILi96ELi64ELi64ELi4ELb0ELb0EN7cutlass6half_tE19Flash_kernel_traitsILi96ELi64ELi64ELi4ES3_EELi16ELi1ELb0EEEvNS_16Flash_fwd_paramsE,"ax",@progbits
	.sectioninfo	@"SHI_REGISTERS=54"
	.align	128
        .global         _ZN5flash32flash_fwd_splitkv_combine_kernelI23Flash_fwd_kernel_traitsILi96ELi64ELi64ELi4ELb0ELb0EN7cutlass6half_tE19Flash_kernel_traitsILi96ELi64ELi64ELi4ES3_EELi16ELi1ELb0EEEvNS_16Flash_fwd_paramsE
        .type           _ZN5flash32flash_fwd_splitkv_combine_kernelI23Flash_fwd_kernel_traitsILi96ELi64ELi64ELi4ELb0ELb0EN7cutlass6half_tE19Flash_kernel_traitsILi96ELi64ELi64ELi4ES3_EELi16ELi1ELb0EEEvNS_16Flash_fwd_paramsE,@function
        .size           _ZN5flash32flash_fwd_splitkv_combine_kernelI23Flash_fwd_kernel_traitsILi96ELi64ELi64ELi4ELb0ELb0EN7cutlass6half_tE19Flash_kernel_traitsILi96ELi64ELi64ELi4ES3_EELi16ELi1ELb0EEEvNS_16Flash_fwd_paramsE,(.L_x_6084 - _ZN5flash32flash_fwd_splitkv_combine_kernelI23Flash_fwd_kernel_traitsILi96ELi64ELi64ELi4ELb0ELb0EN7cutlass6half_tE19Flash_kernel_traitsILi96ELi64ELi64ELi4ES3_EELi16ELi1ELb0EEEvNS_16Flash_fwd_paramsE)
        .other          _ZN5flash32flash_fwd_splitkv_combine_kernelI23Flash_fwd_kernel_traitsILi96ELi64ELi64ELi4ELb0ELb0EN7cutlass6half_tE19Flash_kernel_traitsILi96ELi64ELi64ELi4ES3_EELi16ELi1ELb0EEEvNS_16Flash_fwd_paramsE,@"STO_CUDA_ENTRY STV_DEFAULT"
_ZN5flash32flash_fwd_splitkv_combine_kernelI23Flash_fwd_kernel_traitsILi96ELi64ELi64ELi4ELb0ELb0EN7cutlass6half_tE19Flash_kernel_traitsILi96ELi64ELi64ELi4ES3_EELi16ELi1ELb0EEEvNS_16Flash_fwd_paramsE:
.text._ZN5flash32flash_fwd_splitkv_combine_kernelI23Flash_fwd_kernel_traitsILi96ELi64ELi64ELi4ELb0ELb0EN7cutlass6half_tE19Flash_kernel_traitsILi96ELi64ELi64ELi4ES3_EELi16ELi1ELb0EEEvNS_16Flash_fwd_paramsE:
        /* <DEDUP_REMOVED lines=23> */
[----:B------:R-:W-:Y:S05]  /*0170*/  CALL.REL.NOINC `($__internal_20_$__cuda_sm20_div_s64) ;  /* 0x0000443000007944 */ /* 0x000fea0003c00000 */
[----:B------:R-:W-:Y:S05]  /*0180*/  BRA `(.L_x_3607) ;  /* 0x0000013000007947 */ /* 0x000fea0003800000 */
.L_x_3606:
        /* <DEDUP_REMOVED lines=19> */
.L_x_3607:
        /* <DEDUP_REMOVED lines=12> */
[----:B------:R-:W-:Y:S05]  /*0380*/  CALL.REL.NOINC `($__internal_20_$__cuda_sm20_div_s64) ;  /* 0x0000422000007944 */ /* 0x000fea0003c00000 */
[----:B------:R-:W-:Y:S02]  /*0390*/  MOV R8, R20 ;  /* 0x0000001400087202 */ /* 0x000fe40000000f00 */
[----:B------:R-:W-:Y:S01]  /*03a0*/  MOV R9, R21 ;  /* 0x0000001500097202 */ /* 0x000fe20000000f00 */
[----:B------:R-:W-:Y:S05]  /*03b0*/  BRA `(.L_x_3610) ;  /* 0x0000013000007947 */ /* 0x000fea0003800000 */
.L_x_3609:
        /* <DEDUP_REMOVED lines=19> */
.L_x_3610:
[----:B------:R-:W-:Y:S05]  /*04f0*/  BSYNC B0 ;  /* 0x0000000000007941 */ /* 0x000fea0003800000 */
.L_x_3608:
        /* <DEDUP_REMOVED lines=42> */
.L_x_3612:
        /* <DEDUP_REMOVED lines=19> */
.L_x_3613:
[----:B------:R-:W-:Y:S05]  /*08d0*/  BSYNC B0 ;  /* 0x0000000000007941 */ /* 0x000fea0003800000 */
.L_x_3611:
        /* <DEDUP_REMOVED lines=74> */
[----:B------:R-:W-:Y:S02]  /*0d80*/  MOV R32, R20 ;  /* 0x0000001400207202 */ /* 0x000fe40000000f00 */
[----:B------:R-:W-:Y:S01]  /*0d90*/  MOV R33, R21 ;  /* 0x0000001500217202 */ /* 0x000fe20000000f00 */
[----:B------:R-:W-:Y:S05]  /*0da0*/  BRA `(.L_x_3616) ;  /* 0x0000013000007947 */ /* 0x000fea0003800000 */
.L_x_3615:
        /* <DEDUP_REMOVED lines=19> */
.L_x_3616:
[----:B------:R-:W-:Y:S05]  /*0ee0*/  BSYNC B0 ;  /* 0x0000000000007941 */ /* 0x000fea0003800000 */
.L_x_3614:
        /* <DEDUP_REMOVED lines=42> */
.L_x_3618:
        /* <DEDUP_REMOVED lines=19> */
.L_x_3619:
[----:B------:R-:W-:Y:S05]  /*12c0*/  BSYNC B0 ;  /* 0x0000000000007941 */ /* 0x000fea0003800000 */
.L_x_3617:
        /* <DEDUP_REMOVED lines=132> */
.L_x_3621:
[----:B------:R-:W-:Y:S05]  /*1b10*/  BSYNC B0 ;  /* 0x0000000000007941 */ /* 0x000fea0003800000 */
.L_x_3620:
        /* <DEDUP_REMOVED lines=85> */
.L_x_3626:
        /* <DEDUP_REMOVED lines=22> */
.L_x_3627:
[----:B------:R-:W-:Y:S05]  /*21d0*/  BSYNC B0 ;  /* 0x0000000000007941 */ /* 0x000fea0003800000 */
.L_x_3625:
[----:B------:R-:W-:Y:S01]  /*21e0*/  LOP3.LUT R19, R17, R0, RZ, 0xfc, !PT ;  /* 0x0000000011137212 */ /* 0x000fe200078efcff */
[----:B------:R-:W-:Y:S03]  /*21f0*/  BSSY B0, `(.L_x_3628) ;  /* 0x0000028000007945 */ /* 0x000fe60003800000 */
[----:B------:R-:W-:-:S13]  /*2200*/  ISETP.NE.U32.AND P0, PT, R19, RZ, PT ;  /* 0x000000ff1300720c */ /* 0x000fda0003f05070 */
[----:B------:R-:W-:Y:S05]  /*2210*/  @!P0 BRA `(.L_x_3629) ;  /* 0x000000f000008947 */ /* 0x000fea0003800000 */
[----:B------:R-:W-:Y:S01]  /*2220*/  IMAD.MOV.U32 R24, RZ, RZ, R30 ;  /* 0x000000ffff187224 */ /* 0x000fe200078e001e */
[----:B------:R-:W-:Y:S02]  /*2230*/  MOV R23, R0 ;  /* 0x0000000000177202 */ /* 0x000fe40000000f00 */
[----:B------:R-:W-:Y:S02]  /*2240*/  MOV R22, 0x2260 ;  /* 0x0000226000167802 */ /* 0x000fe40000000f00 */
[----:B------:R-:W-:Y:S05]  /*2250*/  CALL.REL.NOINC `($__internal_20_$__cuda_sm20_div_s64) ;  /* 0x0000235000007944 */ /* 0x000fea0003c00000 */
        /* <DEDUP_REMOVED lines=11> */
.L_x_3629:
        /* <DEDUP_REMOVED lines=22> */
.L_x_3630:
[----:B------:R-:W-:Y:S05]  /*2470*/  BSYNC B0 ;  /* 0x0000000000007941 */ /* 0x000fea0003800000 */
.L_x_3628:
        /* <DEDUP_REMOVED lines=11> */
[----:B------:R-:W-:Y:S05]  /*2530*/  CALL.REL.NOINC `($__internal_20_$__cuda_sm20_div_s64) ;  /* 0x0000207000007944 */ /* 0x000fea0003c00000 */
[----:B------:R-:W-:-:S04]  /*2540*/  IADD3 R17, P0, RZ, -R20, RZ ;  /* 0x80000014ff117210 */ /* 0x000fc80007f1e0ff */
[----:B------:R-:W-:Y:S01]  /*2550*/  IADD3.X R18, RZ, ~R21, RZ, P0, !PT ;  /* 0x80000015ff127210 */ /* 0x000fe200007fe4ff */
[----:B------:R-:W-:-:S04]  /*2560*/  IMAD.WIDE.U32 R36, R5, R17, R36 ;  /* 0x0000001105247225 */ /* 0x000fc800078e0024 */
[----:B------:R-:W-:-:S04]  /*2570*/  IMAD R18, R18, R5, RZ ;  /* 0x0000000512127224 */ /* 0x000fc800078e02ff */
[----:B------:R-:W-:-:S05]  /*2580*/  IMAD R4, R4, R17, R18 ;  /* 0x0000001104047224 */ /* 0x000fca00078e0212 */
[----:B------:R-:W-:Y:S01]  /*2590*/  IADD3 R4, R37, R4, RZ ;  /* 0x0000000425047210 */ /* 0x000fe20007ffe0ff */
[----:B------:R-:W-:Y:S05]  /*25a0*/  BRA `(.L_x_3633) ;  /* 0x0000016000007947 */ /* 0x000fea0003800000 */
.L_x_3632:
        /* <DEDUP_REMOVED lines=22> */
.L_x_3633:
[----:B------:R-:W-:Y:S05]  /*2710*/  BSYNC B0 ;  /* 0x0000000000007941 */ /* 0x000fea0003800000 */
.L_x_3631:
        /* <DEDUP_REMOVED lines=38> */
[----:B------:R-:W-:Y:S05]  /*2980*/  CALL.REL.NOINC `($__internal_20_$__cuda_sm20_div_s64) ;  /* 0x00001c2000007944 */ /* 0x000fea0003c00000 */
        /* <DEDUP_REMOVED lines=12> */
.L_x_3635:
        /* <DEDUP_REMOVED lines=23> */
.L_x_3636:
[----:B------:R-:W-:Y:S05]  /*2bc0*/  BSYNC B0 ;  /* 0x0000000000007941 */ /* 0x000fea0003800000 */
.L_x_3634:
        /* <DEDUP_REMOVED lines=19> */
.L_x_3638:
        /* <DEDUP_REMOVED lines=22> */
.L_x_3639:
[----:B------:R-:W-:Y:S05]  /*2e60*/  BSYNC B0 ;  /* 0x0000000000007941 */ /* 0x000fea0003800000 */
.L_x_3637:
        /* <DEDUP_REMOVED lines=20> */
.L_x_3641:
        /* <DEDUP_REMOVED lines=23> */
.L_x_3642:
[----:B------:R-:W-:Y:S05]  /*3120*/  BSYNC B0 ;  /* 0x0000000000007941 */ /* 0x000fea0003800000 */
.L_x_3640:
        /* <DEDUP_REMOVED lines=25> */
[----:B------:R-:W-:Y:S05]  /*32c0*/  CALL.REL.NOINC `($__internal_20_$__cuda_sm20_div_s64) ;  /* 0x000012e000007944 */ /* 0x000fea0003c00000 */
        /* <DEDUP_REMOVED lines=12> */
.L_x_3644:
        /* <DEDUP_REMOVED lines=23> */
.L_x_3645:
[----:B------:R-:W-:Y:S05]  /*3500*/  BSYNC B0 ;  /* 0x0000000000007941 */ /* 0x000fea0003800000 */
.L_x_3643:
        /* <DEDUP_REMOVED lines=29> */
.L_x_3647:
        /* <DEDUP_REMOVED lines=23> */
.L_x_3648:
[----:B------:R-:W-:Y:S05]  /*3850*/  BSYNC B0 ;  /* 0x0000000000007941 */ /* 0x000fea0003800000 */
.L_x_3646:
        /* <DEDUP_REMOVED lines=20> */
.L_x_3624:
[----:B------:R-:W-:-:S04]  /*39a0*/  LEA R2, P0, R36, c[0x0][0x200], 0x2 ;  /* 0x0000800024027a11 */ /* 0x000fc800078010ff */
[----:B------:R-:W-:-:S05]  /*39b0*/  LEA.HI.X R3, R36, c[0x0][0x204], R37, 0x2, P0 ;  /* 0x0000810024037a11 */ /* 0x000fca00000f1425 */
[----:B------:R0:W-:Y:S04]  /*39c0*/  STG.E [R2.64], R28 ;  /* 0x0000001c02007986 */ /* 0x0001e8000c10190a */
.L_x_3623:
[----:B------:R-:W-:Y:S05]  /*39d0*/  BSYNC B1 ;  /* 0x0000000000017941 */ /* 0x000fea0003800000 */
.L_x_3622:
        /* <DEDUP_REMOVED lines=55> */
.L_x_3652:
        /* <DEDUP_REMOVED lines=14> */
.L_x_3651:
[----:B------:R-:W-:Y:S05]  /*3e30*/  BSYNC B0 ;  /* 0x0000000000007941 */ /* 0x000fea0003800000 */
.L_x_3650:
        /* <DEDUP_REMOVED lines=19> */
.L_x_3649:
        /* <DEDUP_REMOVED lines=100> */
        .weak           $__internal_20_$__cuda_sm20_div_s64
        .type           $__internal_20_$__cuda_sm20_div_s64,@function
        .size           $__internal_20_$__cuda_sm20_div_s64,(.L_x_6084 - $__internal_20_$__cuda_sm20_div_s64)
$__internal_20_$__cuda_sm20_div_s64:
        /* <DEDUP_REMOVED lines=83> */
[----:B------:R-:W-:Y:S06]  /*4ae0*/  RET.REL.NODEC R26 `(_ZN5flash32flash_fwd_splitkv_combine_kernelI23Flash_fwd_kernel_traitsILi96ELi64ELi64ELi4ELb0ELb0EN7cutlass6half_tE19Flash_kernel_traitsILi96ELi64ELi64ELi4ES3_EELi16ELi1ELb0EEEvNS_16Flash_fwd_paramsE) ;  /* 0xffffb5101a007950 */ /* 0x000fec0003c3ffff */
.L_x_3653:
        /* <DEDUP_REMOVED lines=9> */
.L_x_6084:


//--------------------- .text._ZN5flash32flash_fwd_splitkv_combine_kernelI23Flash_fwd_kernel_traitsILi96ELi64ELi64ELi4ELb0ELb0EN7cutlass6half_tE19Flash_kernel_traitsILi96ELi64ELi64ELi4ES3_EELi16ELi7ELb1EEEvNS_16Flash_fwd_paramsE --------------------------
	.section	.text._ZN5flash32flash_fwd_splitkv_combine_kernelI23Flash_fwd_kernel_traitsILi96ELi64ELi64ELi4ELb0ELb0EN7cutlass6half_tE19Flash_kernel_traitsILi96ELi64ELi64ELi4ES3_EELi16ELi7ELb1EEEvNS_16Flash_fwd_paramsE,"ax",@progbits
	.sectioninfo	@"SHI_REGISTERS=70"
	.align	128
        .global         _ZN5flash32flash_fwd_splitkv_combine_kernelI23Flash_fwd_kernel_traitsILi96ELi64ELi64ELi4ELb0ELb0EN7cutlass6half_tE19Flash_kernel_traitsILi96ELi64ELi64ELi4ES3_EELi16ELi7ELb1EEEvNS_16Flash_fwd_paramsE
        .type           _ZN5flash32flash_fwd_splitkv_combine_kernelI23Flash_fwd_kernel_traitsILi96ELi64ELi64ELi4ELb0ELb0EN7cutlass6half_tE19Flash_kernel_traitsILi96ELi64ELi64ELi4ES3_EELi16ELi7ELb1EEEvNS_16Flash_fwd_paramsE,@function
        .size           _ZN5flash32flash_fwd_splitkv_combine_kernelI23Flash_fwd_kernel_traitsILi96ELi64ELi64ELi4ELb0ELb0EN7cutlass6half_tE19Flash_kernel_traitsILi96ELi64ELi64ELi4ES3_EELi16ELi7ELb1EEEvNS_16Flash_fwd_paramsE,(.L_x_6085 - _ZN5flash32flash_fwd_splitkv_combine_kernelI23Flash_fwd_kernel_traitsILi96ELi64ELi64ELi4ELb0ELb0EN7cutlass6half_tE19Flash_kernel_traitsILi96ELi64ELi64ELi4ES3_EELi16ELi7ELb1EEEvNS_16Flash_fwd_paramsE)
        .other          _ZN5flash32flash_fwd_splitkv_combine_kernelI23Flash_fwd_kernel_traitsILi96ELi64ELi64ELi4ELb0ELb0EN7cutlass6half_tE19Flash_kernel_traitsILi96ELi64ELi64ELi4ES3_EELi16ELi7ELb1EEEvNS_16Flash_fwd_paramsE,@"STO_CUDA_ENTRY STV_DEFAULT"
_ZN5flash32flash_fwd_splitkv_combine_kernelI23Flash_fwd_kernel_traitsILi96ELi64ELi64ELi4ELb0ELb0EN7cutlass6half_tE19Flash_kernel_traitsILi96ELi64ELi64ELi4ES3_EELi16ELi7ELb1EEEvNS_16Flash_fwd_paramsE:
.text._ZN5flash32flash_fwd_splitkv_combine_kernelI23Flash_fwd_kernel_traitsILi96ELi64ELi64ELi4ELb0ELb0EN7cutlass6half_tE19Flash_kernel_traitsILi96ELi64ELi64ELi4ES3_EELi16ELi7ELb1EEEvNS_16Flash_fwd_paramsE:
        /* <DEDUP_REMOVED lines=23> */
[----:B------:R-:W-:Y:S05]  /*0170*/  CALL.REL.NOINC `($__internal_21_$__cuda_sm20_div_s64) ;  /* 0x0000653000007944 */ /* 0x000fea0003c00000 */
[----:B------:R-:W-:Y:S02]  /*0180*/  MOV R8, R0 ;  /* 0x0000000000087202 */ /* 0x000fe40000000f00 */
[----:B------:R-:W-:Y:S01]  /*0190*/  MOV R9, R21 ;  /* 0x0000001500097202 */ /* 0x000fe20000000f00 */
[----:B------:R-:W-:Y:S05]  /*01a0*/  BRA `(.L_x_3655) ;  /* 0x0000013000007947 */ /* 0x000fea0003800000 */
.L_x_3654:
        /* <DEDUP_REMOVED lines=19> */
.L_x_3655:
        /* <DEDUP_REMOVED lines=17> */
.L_x_3657:
        /* <DEDUP_REMOVED lines=20> */
.L_x_3658:
[----:B------:R-:W-:Y:S05]  /*0530*/  BSYNC B0 ;  /* 0x0000000000007941 */ /* 0x000fea0003800000 */
.L_x_3656:
        /* <DEDUP_REMOVED lines=57> */
.L_x_3660:
        /* <DEDUP_REMOVED lines=19> */
.L_x_3661:
[----:B------:R-:W-:Y:S05]  /*0a00*/  BSYNC B0 ;  /* 0x0000000000007941 */ /* 0x000fea0003800000 */
.L_x_3659:
        /* <DEDUP_REMOVED lines=107> */
.L_x_3663:
        /* <DEDUP_REMOVED lines=19> */
.L_x_3664:
[----:B------:R-:W-:Y:S05]  /*11f0*/  BSYNC B0 ;  /* 0x0000000000007941 */ /* 0x000fea0003800000 */
.L_x_3662:
        /* <DEDUP_REMOVED lines=281> */
[----:B-1----:R-:W-:Y:S05]  /*2390*/  CALL.REL.NOINC `($__internal_21_$__cuda_sm20_div_s64) ;  /* 0x0000431000007944 */ /* 0x002fea0003c00000 */
[----:B------:R-:W-:Y:S02]  /*23a0*/  MOV R50, R0 ;  /* 0x0000000000327202 */ /* 0x000fe40000000f00 */
[----:B------:R-:W-:Y:S01]  /*23b0*/  MOV R51, R21 ;  /* 0x0000001500337202 */ /* 0x000fe20000000f00 */
[----:B------:R-:W-:Y:S05]  /*23c0*/  BRA `(.L_x_3667) ;  /* 0x0000013000007947 */ /* 0x000fea0003800000 */
.L_x_3666:
        /* <DEDUP_REMOVED lines=19> */
.L_x_3667:
[----:B------:R-:W-:Y:S05]  /*2500*/  BSYNC B0 ;  /* 0x0000000000007941 */ /* 0x000fea0003800000 */
.L_x_3665:
        /* <DEDUP_REMOVED lines=257> */
.L_x_3672:
        /* <DEDUP_REMOVED lines=21> */
.L_x_3673:
[----:B------:R-:W-:Y:S05]  /*3670*/  BSYNC B0 ;  /* 0x0000000000007941 */ /* 0x000fea0003800000 */
.L_x_3671:
        /* <DEDUP_REMOVED lines=8> */
[----:B------:R-:W-:Y:S05]  /*3700*/  CALL.REL.NOINC `($__internal_21_$__cuda_sm20_div_s64) ;  /* 0x00002fa000007944 */ /* 0x000fea0003c00000 */
        /* <DEDUP_REMOVED lines=12> */
.L_x_3675:
        /* <DEDUP_REMOVED lines=22> */
.L_x_3676:
[----:B------:R-:W-:Y:S05]  /*3930*/  BSYNC B0 ;  /* 0x0000000000007941 */ /* 0x000fea0003800000 */
.L_x_3674:
        /* <DEDUP_REMOVED lines=11> */
[----:B------:R-:W-:Y:S05]  /*39f0*/  CALL.REL.NOINC `($__internal_21_$__cuda_sm20_div_s64) ;  /* 0x00002cb000007944 */ /* 0x000fea0003c00000 */
        /* <DEDUP_REMOVED lines=11> */
.L_x_3678:
        /* <DEDUP_REMOVED lines=22> */
.L_x_3679:
[----:B------:R-:W-:Y:S05]  /*3c10*/  BSYNC B0 ;  /* 0x0000000000007941 */ /* 0x000fea0003800000 */
.L_x_3677:
        /* <DEDUP_REMOVED lines=52> */
.L_x_3681:
        /* <DEDUP_REMOVED lines=22> */
.L_x_3682:
[----:B------:R-:W-:Y:S05]  /*40c0*/  BSYNC B0 ;  /* 0x0000000000007941 */ /* 0x000fea0003800000 */
.L_x_3680:
        /* <DEDUP_REMOVED lines=22> */
.L_x_3684:
        /* <DEDUP_REMOVED lines=22> */
.L_x_3685:
[----:B------:R-:W-:Y:S05]  /*4390*/  BSYNC B0 ;  /* 0x0000000000007941 */ /* 0x000fea0003800000 */
.L_x_3683:
        /* <DEDUP_REMOVED lines=21> */
.L_x_3687:
        /* <DEDUP_REMOVED lines=23> */
.L_x_3688:
[----:B------:R-:W-:Y:S05]  /*4660*/  BSYNC B0 ;  /* 0x0000000000007941 */ /* 0x000fea0003800000 */
.L_x_3686:
        /* <DEDUP_REMOVED lines=38> */
.L_x_3690:
        /* <DEDUP_REMOVED lines=23> */
.L_x_3691:
[----:B------:R-:W-:Y:S05]  /*4a40*/  BSYNC B0 ;  /* 0x0000000000007941 */ /* 0x000fea0003800000 */
.L_x_3689:
        /* <DEDUP_REMOVED lines=31> */
.L_x_3693:
        /* <DEDUP_REMOVED lines=23> */
.L_x_3694:
[----:B------:R-:W-:Y:S05]  /*4db0*/  BSYNC B0 ;  /* 0x0000000000007941 */ /* 0x000fea0003800000 */
.L_x_3692:
        /* <DEDUP_REMOVED lines=20> */
.L_x_3670:
[----:B------:R-:W-:-:S04]  /*4f00*/  LEA R2, P0, R52, c[0x0][0x200], 0x2 ;  /* 0x0000800034027a11 */ /* 0x000fc800078010ff */
[----:B------:R-:W-:-:S05]  /*4f10*/  LEA.HI.X R3, R52, c[0x0][0x204], R53, 0x2, P0 ;  /* 0x0000810034037a11 */ /* 0x000fca00000f1435 */
[----:B------:R0:W-:Y:S04]  /*4f20*/  STG.E [R2.64], R30 ;  /* 0x0000001e02007986 */ /* 0x0001e8000c101908 */
.L_x_3669:
[----:B------:R-:W-:Y:S05]  /*4f30*/  BSYNC B1 ;  /* 0x0000000000017941 */ /* 0x000fea0003800000 */
.L_x_3668:
        /* <DEDUP_REMOVED lines=136> */
.L_x_3697:
        /* <DEDUP_REMOVED lines=77> */
.L_x_3696:
        /* <DEDUP_REMOVED lines=45> */
.L_x_3698:
        /* <DEDUP_REMOVED lines=8> */
.L_x_3700:
[----:B------:R-:W-:Y:S05]  /*5fe0*/  BSYNC B0 ;  /* 0x0000000000007941 */ /* 0x000fea0003800000 */
.L_x_3699:
        /* <DEDUP_REMOVED lines=13> */
.L_x_3695:
        /* <DEDUP_REMOVED lines=95> */
        .weak           $__internal_21_$__cuda_sm20_div_s64
        .type           $__internal_21_$__cuda_sm20_div_s64,@function
        .size           $__internal_21_$__cuda_sm20_div_s64,(.L_x_6085 - $__internal_21_$__cuda_sm20_div_s64)
$__internal_21_$__cuda_sm20_div_s64:
        /* <DEDUP_REMOVED lines=82> */
[----:B------:R-:W-:Y:S06]  /*6bd0*/  RET.REL.NODEC R22 `(_ZN5flash32flash_fwd_splitkv_combine_kernelI23Flash_fwd_kernel_traitsILi96ELi64ELi64ELi4ELb0ELb0EN7cutlass6half_tE19Flash_kernel_traitsILi96ELi64ELi64ELi4ES3_EELi16ELi7ELb1EEEvNS_16Flash_fwd_paramsE) ;  /* 0xffff942016007950 */ /* 0x000fec0003c3ffff */
.L_x_3701:
        /* <DEDUP_REMOVED lines=10> */
.L_x_6085:


//--------------------- .text._ZN5flash32flash_fwd_splitkv_combine_kernelI23Flash_fwd_kernel_traitsILi96ELi64ELi64ELi4ELb0ELb0EN7cutlass6half_tE19Flash_kernel_traitsILi96ELi64ELi64ELi4ES3_EELi16ELi6ELb1EEEvNS_16Flash_fwd_paramsE --------------------------
	.section	.text._ZN5flash32flash_fwd_splitkv_combine_kernelI23Flash_fwd_kernel_traitsILi96ELi64ELi64ELi4ELb0ELb0EN7cutlass6half_tE19Flash_kernel_traitsILi96ELi64ELi64ELi4ES3_EELi16ELi6ELb1EEEvNS_16Flash_fwd_paramsE,"ax",@progbits
	.sectioninfo	@"SHI_REGISTERS=62"
	.align	128
        .global         _ZN5flash32flash_fwd_splitkv_combine_kernelI23Flash_fwd_kernel_traitsILi96ELi64ELi64ELi4ELb0ELb0EN7cutlass6half_tE19Flash_kernel_traitsILi96ELi64ELi64ELi4ES3_EELi16ELi6ELb1EEEvNS_16Flash_fwd_paramsE
        .type           _ZN5flash32flash_fwd_splitkv_combine_kernelI23Flash_fwd_kernel_traitsILi96ELi64ELi64ELi4ELb0ELb0EN7cutlass6half_tE19Flash_kernel_traitsILi96ELi64ELi64ELi4ES3_EELi16ELi6ELb1EEEvNS_16Flash_fwd_paramsE,@function
        .size           _ZN5flash32flash_fwd_splitkv_combine_kernelI23Flash_fwd_kernel_traitsILi96ELi64ELi64ELi4ELb0ELb0EN7cutlass6half_tE19Flash_kernel_traitsILi96ELi64ELi64ELi4ES3_EELi16ELi6ELb1EEEvNS_16Flash_fwd_paramsE,(.L_x_6086 - _ZN5flash32flash_fwd_splitkv_combine_kernelI23Flash_fwd_kernel_traitsILi96ELi64ELi64ELi4ELb0ELb0EN7cutlass6half_tE19Flash_kernel_traitsILi96ELi64ELi64ELi4ES3_EELi16ELi6ELb1EEEvNS_16Flash_fwd_paramsE)
        .other          _ZN5flash32flash_fwd_splitkv_combine_kernelI23Flash_fwd_kernel_traitsILi96ELi64ELi64ELi4ELb0ELb0EN7cutlass6half_tE19Flash_kernel_traitsILi96ELi64ELi64ELi4ES3_EELi16ELi6ELb1EEEvNS_16Flash_fwd_paramsE,@"STO_CUDA_ENTRY STV_DEFAULT"
_ZN5flash32flash_fwd_splitkv_combine_kernelI23Flash_fwd_kernel_traitsILi96ELi64ELi64ELi4ELb0ELb0EN7cutlass6half_tE19Flash_kernel_traitsILi96ELi64ELi64ELi4ES3_EELi16ELi6ELb1EEEvNS_16Flash_fwd_paramsE:
.text._ZN5flash32flash_fwd_splitkv_combine_kernelI23Flash_fwd_kernel_traitsILi96ELi64ELi64ELi4ELb0ELb0EN7cutlass6half_tE19Flash_kernel_traitsILi96ELi64ELi64ELi4ES3_EELi16ELi6ELb1EEEvNS_16Flash_fwd_paramsE:
        /* <DEDUP_REMOVED lines=23> */
[----:B------:R-:W-:Y:S05]  /*0170*/  CALL.REL.NOINC `($__internal_22_$__cuda_sm20_div_s64) ;  /* 0x0000575000007944 */ /* 0x000fea0003c00000 */
[----:B------:R-:W-:Y:S02]  /*0180*/  MOV R8, R0 ;  /* 0x0000000000087202 */ /* 0x000fe40000000f00 */
[----:B------:R-:W-:Y:S01]  /*0190*/  MOV R9, R21 ;  /* 0x0000001500097202 */ /* 0x000fe20000000f00 */
[----:B------:R-:W-:Y:S05]  /*01a0*/  BRA `(.L_x_3703) ;  /* 0x0000013000007947 */ /* 0x000fea0003800000 */
.L_x_3702:
        /* <DEDUP_REMOVED lines=19> */
.L_x_3703:
        /* <DEDUP_REMOVED lines=17> */
.L_x_3705:
        /* <DEDUP_REMOVED lines=20> */
.L_x_3706:
[----:B------:R-:W-:Y:S05]  /*0530*/  BSYNC B0 ;  /* 0x0000000000007941 */ /* 0x000fea0003800000 */
.L_x_3704:
        /* <DEDUP_REMOVED lines=57> */
.L_x_3708:
        /* <DEDUP_REMOVED lines=19> */
.L_x_3709:
[----:B------:R-:W-:Y:S05]  /*0a00*/  BSYNC B0 ;  /* 0x0000000000007941 */ /* 0x000fea0003800000 */
.L_x_3707:
        /* <DEDUP_REMOVED lines=107> */
.L_x_3711:
        /* <DEDUP_REMOVED lines=19> */
.L_x_3712:
[----:B------:R-:W-:Y:S05]  /*11f0*/  BSYNC B0 ;  /* 0x0000000000007941 */ /* 0x000fea0003800000 */
.L_x_3710:
        /* <DEDUP_REMOVED lines=163> */
[----:B------:R-:W-:Y:S05]  /*1c30*/  CALL.REL.NOINC `($__internal_22_$__cuda_sm20_div_s64) ;  /* 0x00003c9000007944 */ /* 0x000fea0003c00000 */
[----:B------:R-:W-:Y:S02]  /*1c40*/  MOV R42, R0 ;  /* 0x00000000002a7202 */ /* 0x000fe40000000f00 */
[----:B------:R-:W-:Y:S01]  /*1c50*/  MOV R43, R21 ;  /* 0x00000015002b7202 */ /* 0x000fe20000000f00 */
[----:B------:R-:W-:Y:S05]  /*1c60*/  BRA `(.L_x_3715) ;  /* 0x0000013000007947 */ /* 0x000fea0003800000 */
.L_x_3714:
        /* <DEDUP_REMOVED lines=19> */
.L_x_3715:
[----:B------:R-:W-:Y:S05]  /*1da0*/  BSYNC B0 ;  /* 0x0000000000007941 */ /* 0x000fea0003800000 */
.L_x_3713:
        /* <DEDUP_REMOVED lines=201> */
.L_x_3720:
        /* <DEDUP_REMOVED lines=21> */
.L_x_3721:
[----:B------:R-:W-:Y:S05]  /*2b90*/  BSYNC B0 ;  /* 0x0000000000007941 */ /* 0x000fea0003800000 */
.L_x_3719:
        /* <DEDUP_REMOVED lines=8> */
[----:B------:R-:W-:Y:S05]  /*2c20*/  CALL.REL.NOINC `($__internal_22_$__cuda_sm20_div_s64) ;  /* 0x00002ca000007944 */ /* 0x000fea0003c00000 */
        /* <DEDUP_REMOVED lines=12> */
.L_x_3723:
        /* <DEDUP_REMOVED lines=22> */
.L_x_3724:
[----:B------:R-:W-:Y:S05]  /*2e50*/  BSYNC B0 ;  /* 0x0000000000007941 */ /* 0x000fea0003800000 */
.L_x_3722:
        /* <DEDUP_REMOVED lines=11> */
[----:B------:R-:W-:Y:S05]  /*2f10*/  CALL.REL.NOINC `($__internal_22_$__cuda_sm20_div_s64) ;  /* 0x000029b000007944 */ /* 0x000fea0003c00000 */
        /* <DEDUP_REMOVED lines=11> */
.L_x_3726:
        /* <DEDUP_REMOVED lines=22> */
.L_x_3727:
[----:B------:R-:W-:Y:S05]  /*3130*/  BSYNC B0 ;  /* 0x0000000000007941 */ /* 0x000fea0003800000 */
.L_x_3725:
        /* <DEDUP_REMOVED lines=52> */
.L_x_3729:
        /* <DEDUP_REMOVED lines=22> */
.L_x_3730:
[----:B------:R-:W-:Y:S05]  /*35e0*/  BSYNC B0 ;  /* 0x0000000000007941 */ /* 0x000fea0003800000 */
.L_x_3728:
        /* <DEDUP_REMOVED lines=22> */
.L_x_3732:
        /* <DEDUP_REMOVED lines=22> */
.L_x_3733:
[----:B------:R-:W-:Y:S05]  /*38b0*/  BSYNC B0 ;  /* 0x0000000000007941 */ /* 0x000fea0003800000 */
.L_x_3731:
        /* <DEDUP_REMOVED lines=21> */
.L_x_3735:
        /* <DEDUP_REMOVED lines=23> */
.L_x_3736:
[----:B------:R-:W-:Y:S05]  /*3b80*/  BSYNC B0 ;  /* 0x0000000000007941 */ /* 0x000fea0003800000 */
.L_x_3734:
        /* <DEDUP_REMOVED lines=38> */
.L_x_3738:
        /* <DEDUP_REMOVED lines=23> */
.L_x_3739:
[----:B------:R-:W-:Y:S05]  /*3f60*/  BSYNC B0 ;  /* 0x0000000000007941 */ /* 0x000fea0003800000 */
.L_x_3737:
        /* <DEDUP_REMOVED lines=31> */
.L_x_3741:
        /* <DEDUP_REMOVED lines=23> */
.L_x_3742:
[----:B------:R-:W-:Y:S05]  /*42d0*/  BSYNC B0 ;  /* 0x0000000000007941 */ /* 0x000fea0003800000 */
.L_x_3740:
        /* <DEDUP_REMOVED lines=20> */
.L_x_3718:
[----:B------:R-:W-:-:S04]  /*4420*/  LEA R2, P0, R44, c[0x0][0x200], 0x2 ;  /* 0x000080002c027a11 */ /* 0x000fc800078010ff */
[----:B------:R-:W-:-:S05]  /*4430*/  LEA.HI.X R3, R44, c[0x0][0x204], R45, 0x2, P0 ;  /* 0x000081002c037a11 */ /* 0x000fca00000f142d */
[----:B------:R0:W-:Y:S04]  /*4440*/  STG.E [R2.64], R30 ;  /* 0x0000001e02007986 */ /* 0x0001e8000c101908 */
.L_x_3717:
[----:B------:R-:W-:Y:S05]  /*4450*/  BSYNC B1 ;  /* 0x0000000000017941 */ /* 0x000fea0003800000 */
.L_x_3716:
        /* <DEDUP_REMOVED lines=88> */
.L_x_3745:
        /* <DEDUP_REMOVED lines=77> */
.L_x_3744:
        /* <DEDUP_REMOVED lines=45> */
.L_x_3746:
        /* <DEDUP_REMOVED lines=8> */
.L_x_3748:
[----:B------:R-:W-:Y:S05]  /*5200*/  BSYNC B0 ;  /* 0x0000000000007941 */ /* 0x000fea0003800000 */
.L_x_3747:
        /* <DEDUP_REMOVED lines=13> */
.L_x_3743:
        /* <DEDUP_REMOVED lines=95> */
        .weak           $__internal_22_$__cuda_sm20_div_s64
        .type           $__internal_22_$__cuda_sm20_div_s64,@function
        .size           $__internal_22_$__cuda_sm20_div_s64,(.L_x_6086 - $__internal_22_$__cuda_sm20_div_s64)
$__internal_22_$__cuda_sm20_div_s64:
        /* <DEDUP_REMOVED lines=82> */
[----:B------:R-:W-:Y:S06]  /*5df0*/  RET.REL.NODEC R22 `(_ZN5flash32flash_fwd_splitkv_combine_kernelI23Flash_fwd_kernel_traitsILi96ELi64ELi64ELi4ELb0ELb0EN7cutlass6half_tE19Flash_kernel_traitsILi96ELi64ELi64ELi4ES3_EELi16ELi6ELb1EEEvNS_16Flash_fwd_paramsE) ;  /* 0xffffa20016007950 */ /* 0x000fec0003c3ffff */
.L_x_3749:
        /* <DEDUP_REMOVED lines=16> */
.L_x_6086:


//--------------------- .text._ZN5flash32flash_fwd_splitkv_combine_kernelI23Flash_fwd_kernel_traitsILi96ELi64ELi64ELi4ELb0ELb0EN7cutlass6half_tE19Flash_kernel_traitsILi96ELi64ELi64ELi4ES3_EELi16ELi5ELb1EEEvNS_16Flash_fwd_paramsE --------------------------
	.section	.text._ZN5flash32flash_fwd_splitkv_combine_kernelI23Flash_fwd_kernel_traitsILi96ELi64ELi64ELi4ELb0ELb0EN7cutlass6half_tE19Flash_kernel_traitsILi96ELi64ELi64ELi4ES3_EELi16ELi5ELb1EEEvNS_16Flash_fwd_paramsE,"ax",@progbits
	.sectioninfo	@"SHI_REGISTERS=64"
	.align	128
        .global         _ZN5flash32flash_fwd_splitkv_combine_kernelI23Flash_fwd_kernel_traitsILi96ELi64ELi64ELi4ELb0ELb0EN7cutlass6half_tE19Flash_kernel_traitsILi96ELi64ELi64ELi4ES3_EELi16ELi5ELb1EEEvNS_16Flash_fwd_paramsE
        .type           _ZN5flash32flash_fwd_splitkv_combine_kernelI23Flash_fwd_kernel_traitsILi96ELi64ELi64ELi4ELb0ELb0EN7cutlass6half_tE19Flash_kernel_traitsILi96ELi64ELi64ELi4ES3_EELi16ELi5ELb1EEEvNS_16Flash_fwd_paramsE,@function
        .size           _ZN5flash32flash_fwd_splitkv_combine_kernelI23Flash_fwd_kernel_traitsILi96ELi64ELi64ELi4ELb0ELb0EN7cutlass6half_tE19Flash_kernel_traitsILi96ELi64ELi64ELi4ES3_EELi16ELi5ELb1EEEvNS_16Flash_fwd_paramsE,(.L_x_6087 - _ZN5flash32flash_fwd_splitkv_combine_kernelI23Flash_fwd_kernel_traitsILi96ELi64ELi64ELi4ELb0ELb0EN7cutlass6half_tE19Flash_kernel_traitsILi96ELi64ELi64ELi4ES3_EELi16ELi5ELb1EEEvNS_16Flash_fwd_paramsE)
        .other          _ZN5flash32flash_fwd_splitkv_combine_kernelI23Flash_fwd_kernel_traitsILi96ELi64ELi64ELi4ELb0ELb0EN7cutlass6half_tE19Flash_kernel_traitsILi96ELi64ELi64ELi4ES3_EELi16ELi5ELb1EEEvNS_16Flash_fwd_paramsE,@"STO_CUDA_ENTRY STV_DEFAULT"
_ZN5flash32flash_fwd_splitkv_combine_kernelI23Flash_fwd_kernel_traitsILi96ELi64ELi64ELi4ELb0ELb0EN7cutlass6half_tE19Flash_kernel_traitsILi96ELi64ELi64ELi4ES3_EELi16ELi5ELb1EEEvNS_16Flash_fwd_paramsE:
.text._ZN5flash32flash_fwd_splitkv_combine_kernelI23Flash_fwd_kernel_traitsILi96ELi64ELi64ELi4ELb0ELb0EN7cutlass6half_tE19Flash_kernel_traitsILi96ELi64ELi64ELi4ES3_EELi16ELi5ELb1EEEvNS_16Flash_fwd_paramsE:
        /* <DEDUP_REMOVED lines=23> */
[----:B------:R-:W-:Y:S05]  /*0170*/  CALL.REL.NOINC `($__internal_23_$__cuda_sm20_div_s64) ;  /* 0x00004f0000007944 */ /* 0x000fea0003c00000 */
[----:B------:R-:W-:Y:S05]  /*0180*/  BRA `(.L_x_3751) ;  /* 0x0000013000007947 */ /* 0x000fea0003800000 */
.L_x_3750:
        /* <DEDUP_REMOVED lines=19> */
.L_x_3751:
        /* <DEDUP_REMOVED lines=11> */
[----:B------:R-:W-:Y:S05]  /*0370*/  CALL.REL.NOINC `($__internal_23_$__cuda_sm20_div_s64) ;  /* 0x00004d0000007944 */ /* 0x000fea0003c00000 */
[----:B------:R-:W-:Y:S02]  /*0380*/  MOV R32, R20 ;  /* 0x0000001400207202 */ /* 0x000fe40000000f00 */
[----:B------:R-:W-:Y:S01]  /*0390*/  MOV R33, R21 ;  /* 0x0000001500217202 */ /* 0x000fe20000000f00 */
[----:B------:R-:W-:Y:S05]  /*03a0*/  BRA `(.L_x_3754) ;  /* 0x0000013000007947 */ /* 0x000fea0003800000 */
.L_x_3753:
        /* <DEDUP_REMOVED lines=19> */
.L_x_3754:
[----:B------:R-:W-:Y:S05]  /*04e0*/  BSYNC B0 ;  /* 0x0000000000007941 */ /* 0x000fea0003800000 */
.L_x_3752:
        /* <DEDUP_REMOVED lines=54> */
[----:B------:R-:W-:Y:S02]  /*0850*/  MOV R8, R20 ;  /* 0x0000001400087202 */ /* 0x000fe40000000f00 */
[----:B------:R-:W-:Y:S01]  /*0860*/  MOV R9, R21 ;  /* 0x0000001500097202 */ /* 0x000fe20000000f00 */
[----:B------:R-:W-:Y:S05]  /*0870*/  BRA `(.L_x_3757) ;  /* 0x0000013000007947 */ /* 0x000fea0003800000 */
.L_x_3756:
        /* <DEDUP_REMOVED lines=19> */
.L_x_3757:
[----:B------:R-:W-:Y:S05]  /*09b0*/  BSYNC B0 ;  /* 0x0000000000007941 */ /* 0x000fea0003800000 */
.L_x_3755:
        /* <DEDUP_REMOVED lines=104> */
.L_x_3759:
        /* <DEDUP_REMOVED lines=19> */
.L_x_3760:
[----:B------:R-:W-:Y:S05]  /*1170*/  BSYNC B0 ;  /* 0x0000000000007941 */ /* 0x000fea0003800000 */
.L_x_3758:
        /* <DEDUP_REMOVED lines=107> */
.L_x_3762:
        /* <DEDUP_REMOVED lines=19> */
.L_x_3763:
[----:B------:R-:W-:Y:S05]  /*1960*/  BSYNC B0 ;  /* 0x0000000000007941 */ /* 0x000fea0003800000 */
.L_x_3761:
        /* <DEDUP_REMOVED lines=161> */
[----:B------:R-:W-:Y:S05]  /*2380*/  CALL.REL.NOINC `($__internal_23_$__cuda_sm20_div_s64) ;  /* 0x00002cf000007944 */ /* 0x000fea0003c00000 */
        /* <DEDUP_REMOVED lines=10> */
.L_x_3768:
        /* <DEDUP_REMOVED lines=22> */
.L_x_3769:
[----:B------:R-:W-:Y:S05]  /*2590*/  BSYNC B0 ;  /* 0x0000000000007941 */ /* 0x000fea0003800000 */
.L_x_3767:
[----:B------:R-:W-:Y:S01]  /*25a0*/  LOP3.LUT R19, R17, R0, RZ, 0xfc, !PT ;  /* 0x0000000011137212 */ /* 0x000fe200078efcff */
[----:B------:R-:W-:Y:S03]  /*25b0*/  BSSY B0, `(.L_x_3770) ;  /* 0x0000028000007945 */ /* 0x000fe60003800000 */
[----:B------:R-:W-:-:S13]  /*25c0*/  ISETP.NE.U32.AND P0, PT, R19, RZ, PT ;  /* 0x000000ff1300720c */ /* 0x000fda0003f05070 */
[----:B------:R-:W-:Y:S05]  /*25d0*/  @!P0 BRA `(.L_x_3771) ;  /* 0x000000f000008947 */ /* 0x000fea0003800000 */
[----:B------:R-:W-:Y:S01]  /*25e0*/  IMAD.MOV.U32 R26, RZ, RZ, R27 ;  /* 0x000000ffff1a7224 */ /* 0x000fe200078e001b */
[----:B------:R-:W-:Y:S02]  /*25f0*/  MOV R23, R0 ;  /* 0x0000000000177202 */ /* 0x000fe40000000f00 */
[----:B------:R-:W-:Y:S02]  /*2600*/  MOV R24, 0x2620 ;  /* 0x0000262000187802 */ /* 0x000fe40000000f00 */
[----:B------:R-:W-:Y:S05]  /*2610*/  CALL.REL.NOINC `($__internal_23_$__cuda_sm20_div_s64) ;  /* 0x00002a6000007944 */ /* 0x000fea0003c00000 */
        /* <DEDUP_REMOVED lines=11> */
.L_x_3771:
        /* <DEDUP_REMOVED lines=22> */
.L_x_3772:
[----:B------:R-:W-:Y:S05]  /*2830*/  BSYNC B0 ;  /* 0x0000000000007941 */ /* 0x000fea0003800000 */
.L_x_3770:
        /* <DEDUP_REMOVED lines=11> */
[----:B------:R-:W-:Y:S05]  /*28f0*/  CALL.REL.NOINC `($__internal_23_$__cuda_sm20_div_s64) ;  /* 0x0000278000007944 */ /* 0x000fea0003c00000 */
[----:B------:R-:W-:-:S04]  /*2900*/  IADD3 R17, P0, RZ, -R20, RZ ;  /* 0x80000014ff117210 */ /* 0x000fc80007f1e0ff */
[----:B------:R-:W-:Y:S01]  /*2910*/  IADD3.X R18, RZ, ~R21, RZ, P0, !PT ;  /* 0x80000015ff127210 */ /* 0x000fe200007fe4ff */
[----:B------:R-:W-:-:S04]  /*2920*/  IMAD.WIDE.U32 R42, R5, R17, R42 ;  /* 0x00000011052a7225 */ /* 0x000fc800078e002a */
[----:B------:R-:W-:-:S04]  /*2930*/  IMAD R18, R18, R5, RZ ;  /* 0x0000000512127224 */ /* 0x000fc800078e02ff */
[----:B------:R-:W-:-:S05]  /*2940*/  IMAD R4, R4, R17, R18 ;  /* 0x0000001104047224 */ /* 0x000fca00078e0212 */
[----:B------:R-:W-:Y:S01]  /*2950*/  IADD3 R4, R43, R4, RZ ;  /* 0x000000042b047210 */ /* 0x000fe20007ffe0ff */
[----:B------:R-:W-:Y:S05]  /*2960*/  BRA `(.L_x_3775) ;  /* 0x0000016000007947 */ /* 0x000fea0003800000 */
.L_x_3774:
        /* <DEDUP_REMOVED lines=22> */
.L_x_3775:
[----:B------:R-:W-:Y:S05]  /*2ad0*/  BSYNC B0 ;  /* 0x0000000000007941 */ /* 0x000fea0003800000 */
.L_x_3773:
        /* <DEDUP_REMOVED lines=38> */
[----:B------:R-:W-:Y:S05]  /*2d40*/  CALL.REL.NOINC `($__internal_23_$__cuda_sm20_div_s64) ;  /* 0x0000233000007944 */ /* 0x000fea0003c00000 */
        /* <DEDUP_REMOVED lines=12> */
.L_x_3777:
        /* <DEDUP_REMOVED lines=23> */
.L_x_3778:
[----:B------:R-:W-:Y:S05]  /*2f80*/  BSYNC B0 ;  /* 0x0000000000007941 */ /* 0x000fea0003800000 */
.L_x_3776:
        /* <DEDUP_REMOVED lines=19> */
.L_x_3780:
        /* <DEDUP_REMOVED lines=22> */
.L_x_3781:
[----:B------:R-:W-:Y:S05]  /*3220*/  BSYNC B0 ;  /* 0x0000000000007941 */ /* 0x000fea0003800000 */
.L_x_3779:
        /* <DEDUP_REMOVED lines=19> */
.L_x_3783:
        /* <DEDUP_REMOVED lines=23> */
.L_x_3784:
[----:B------:R-:W-:Y:S05]  /*34d0*/  BSYNC B0 ;  /* 0x0000000000007941 */ /* 0x000fea0003800000 */
.L_x_3782:
        /* <DEDUP_REMOVED lines=25> */
[----:B------:R-:W-:Y:S05]  /*3670*/  CALL.REL.NOINC `($__internal_23_$__cuda_sm20_div_s64) ;  /* 0x00001a0000007944 */ /* 0x000fea0003c00000 */
        /* <DEDUP_REMOVED lines=12> */
.L_x_3786:
        /* <DEDUP_REMOVED lines=23> */
.L_x_3787:
[----:B------:R-:W-:Y:S05]  /*38b0*/  BSYNC B0 ;  /* 0x0000000000007941 */ /* 0x000fea0003800000 */
.L_x_3785:
        /* <DEDUP_REMOVED lines=29> */
.L_x_3789:
        /* <DEDUP_REMOVED lines=23> */
.L_x_3790:
[----:B------:R-:W-:Y:S05]  /*3c00*/  BSYNC B0 ;  /* 0x0000000000007941 */ /* 0x000fea0003800000 */
.L_x_3788:
        /* <DEDUP_REMOVED lines=20> */
.L_x_3766:
[----:B------:R-:W-:-:S04]  /*3d50*/  LEA R2, P0, R38, c[0x0][0x200], 0x2 ;  /* 0x0000800026027a11 */ /* 0x000fc800078010ff */
[----:B------:R-:W-:-:S05]  /*3d60*/  LEA.HI.X R3, R38, c[0x0][0x204], R39, 0x2, P0 ;  /* 0x0000810026037a11 */ /* 0x000fca00000f1427 */
[----:B------:R0:W-:Y:S04]  /*3d70*/  STG.E [R2.64], R30 ;  /* 0x0000001e02007986 */ /* 0x0001e8000c101908 */
.L_x_3765:
[----:B------:R-:W-:Y:S05]  /*3d80*/  BSYNC B1 ;  /* 0x0000000000017941 */ /* 0x000fea0003800000 */
.L_x_3764:
        /* <DEDUP_REMOVED lines=64> */
.L_x_3793:
        /* <DEDUP_REMOVED lines=77> */
.L_x_3792:
        /* <DEDUP_REMOVED lines=45> */
.L_x_3794:
        /* <DEDUP_REMOVED lines=8> */
.L_x_3796:
[----:B------:R-:W-:Y:S05]  /*49b0*/  BSYNC B0 ;  /* 0x0000000000007941 */ /* 0x000fea0003800000 */
.L_x_3795:
        /* <DEDUP_REMOVED lines=13> */
.L_x_3791:
        /* <DEDUP_REMOVED lines=95> */
        .weak           $__internal_23_$__cuda_sm20_div_s64
        .type           $__internal_23_$__cuda_sm20_div_s64,@function
        .size           $__internal_23_$__cuda_sm20_div_s64,(.L_x_6087 - $__internal_23_$__cuda_sm20_div_s64)
$__internal_23_$__cuda_sm20_div_s64:
        /* <DEDUP_REMOVED lines=83> */
[----:B------:R-:W-:Y:S06]  /*55b0*/  RET.REL.NODEC R44 `(_ZN5flash32flash_fwd_splitkv_combine_kernelI23Flash_fwd_kernel_traitsILi96ELi64ELi64ELi4ELb0ELb0EN7cutlass6half_tE19Flash_kernel_traitsILi96ELi64ELi64ELi4ES3_EELi16ELi5ELb1EEEvNS_16Flash_fwd_paramsE) ;  /* 0xffffaa402c007950 */ /* 0x000fec0003c3ffff */
.L_x_3797:
        /* <DEDUP_REMOVED lines=12> */
.L_x_6087:


//--------------------- .text._ZN5flash32flash_fwd_splitkv_combine_kernelI23Flash_fwd_kernel_traitsILi96ELi64ELi64ELi4ELb0ELb0EN7cutlass6half_tE19Flash_kernel_traitsILi96ELi64ELi64ELi4ES3_EELi16ELi4ELb1EEEvNS_16Flash_fwd_paramsE --------------------------
	.section	.text._ZN5flash32flash_fwd_splitkv_combine_kernelI23Flash_fwd_kernel_traitsILi96ELi64ELi64ELi4ELb0ELb0EN7cutlass6half_tE19Flash_kernel_traitsILi96ELi64ELi64ELi4ES3_EELi16ELi4ELb1EEEvNS_16Flash_fwd_paramsE,"ax",@progbits
	.sectioninfo	@"SHI_REGISTERS=62"
	.align	128
        .global         _ZN5flash32flash_fwd_splitkv_combine_kernelI23Flash_fwd_kernel_traitsILi96ELi64ELi64ELi4ELb0ELb0EN7cutlass6half_tE19Flash_kernel_traitsILi96ELi64ELi64ELi4ES3_EELi16ELi4ELb1EEEvNS_16Flash_fwd_paramsE
        .type           _ZN5flash32flash_fwd_splitkv_combine_kernelI23Flash_fwd_kernel_traitsILi96ELi64ELi64ELi4ELb0ELb0EN7cutlass6half_tE19Flash_kernel_traitsILi96ELi64ELi64ELi4ES3_EELi16ELi4ELb1EEEvNS_16Flash_fwd_paramsE,@function
        .size           _ZN5flash32flash_fwd_splitkv_combine_kernelI23Flash_fwd_kernel_traitsILi96ELi64ELi64ELi4ELb0ELb0EN7cutlass6half_tE19Flash_kernel_traitsILi96ELi64ELi64ELi4ES3_EELi16ELi4ELb1EEEvNS_16Flash_fwd_paramsE,(.L_x_6088 - _ZN5flash32flash_fwd_splitkv_combine_kernelI23Flash_fwd_kernel_traitsILi96ELi64ELi64ELi4ELb0ELb0EN7cutlass6half_tE19Flash_kernel_traitsILi96ELi64ELi64ELi4ES3_EELi16ELi4ELb1EEEvNS_16Flash_fwd_paramsE)
        .other          _ZN5flash32flash_fwd_splitkv_combine_kernelI23Flash_fwd_kernel_traitsILi96ELi64ELi64ELi4ELb0ELb0EN7cutlass6half_tE19Flash_kernel_traitsILi96ELi64ELi64ELi4ES3_EELi16ELi4ELb1EEEvNS_16Flash_fwd_paramsE,@"STO_CUDA_ENTRY STV_DEFAULT"
_ZN5flash32flash_fwd_splitkv_combine_kernelI23Flash_fwd_kernel_traitsILi96ELi64ELi64ELi4ELb0ELb0EN7cutlass6half_tE19Flash_kernel_traitsILi96ELi64ELi64ELi4ES3_EELi16ELi4ELb1EEEvNS_16Flash_fwd_paramsE:
.text._ZN5flash32flash_fwd_splitkv_combine_kernelI23Flash_fwd_kernel_traitsILi96ELi64ELi64ELi4ELb0ELb0EN7cutlass6half_tE19Flash_kernel_traitsILi96ELi64ELi64ELi4ES3_EELi16ELi4ELb1EEEvNS_16Flash_fwd_paramsE:
        /* <DEDUP_REMOVED lines=23> */
[----:B------:R-:W-:Y:S05]  /*0170*/  CALL.REL.NOINC `($__internal_24_$__cuda_sm20_div_s64) ;  /* 0x00004b9000007944 */ /* 0x000fea0003c00000 */
[----:B------:R-:W-:Y:S05]  /*0180*/  BRA `(.L_x_3799) ;  /* 0x0000013000007947 */ /* 0x000fea0003800000 */
.L_x_3798:
        /* <DEDUP_REMOVED lines=19> */
.L_x_3799:
        /* <DEDUP_REMOVED lines=11> */
[----:B------:R-:W-:Y:S05]  /*0370*/  CALL.REL.NOINC `($__internal_24_$__cuda_sm20_div_s64) ;  /* 0x0000499000007944 */ /* 0x000fea0003c00000 */
[----:B------:R-:W-:Y:S02]  /*0380*/  MOV R8, R20 ;  /* 0x0000001400087202 */ /* 0x000fe40000000f00 */
[----:B------:R-:W-:Y:S01]  /*0390*/  MOV R9, R21 ;  /* 0x0000001500097202 */ /* 0x000fe20000000f00 */
[----:B------:R-:W-:Y:S05]  /*03a0*/  BRA `(.L_x_3802) ;  /* 0x0000013000007947 */ /* 0x000fea0003800000 */
.L_x_3801:
        /* <DEDUP_REMOVED lines=19> */
.L_x_3802:
[----:B------:R-:W-:Y:S05]  /*04e0*/  BSYNC B0 ;  /* 0x0000000000007941 */ /* 0x000fea0003800000 */
.L_x_3800:
        /* <DEDUP_REMOVED lines=42> */
.L_x_3804:
        /* <DEDUP_REMOVED lines=19> */
.L_x_3805:
[----:B------:R-:W-:Y:S05]  /*08c0*/  BSYNC B0 ;  /* 0x0000000000007941 */ /* 0x000fea0003800000 */
.L_x_3803:
        /* <DEDUP_REMOVED lines=74> */
[----:B------:R-:W-:Y:S02]  /*0d70*/  MOV R40, R20 ;  /* 0x0000001400287202 */ /* 0x000fe40000000f00 */
[----:B------:R-:W-:Y:S01]  /*0d80*/  MOV R41, R21 ;  /* 0x0000001500297202 */ /* 0x000fe20000000f00 */
[----:B------:R-:W-:Y:S05]  /*0d90*/  BRA `(.L_x_3808) ;  /* 0x0000013000007947 */ /* 0x000fea0003800000 */
.L_x_3807:
        /* <DEDUP_REMOVED lines=19> */
.L_x_3808:
[----:B------:R-:W-:Y:S05]  /*0ed0*/  BSYNC B0 ;  /* 0x0000000000007941 */ /* 0x000fea0003800000 */
.L_x_3806:
        /* <DEDUP_REMOVED lines=41> */
.L_x_3810:
        /* <DEDUP_REMOVED lines=19> */
.L_x_3811:
[----:B------:R-:W-:Y:S05]  /*12a0*/  BSYNC B0 ;  /* 0x0000000000007941 */ /* 0x000fea0003800000 */
.L_x_3809:
        /* <DEDUP_REMOVED lines=226> */
[----:B------:R-:W-:Y:S05]  /*20d0*/  CALL.REL.NOINC `($__internal_24_$__cuda_sm20_div_s64) ;  /* 0x00002c3000007944 */ /* 0x000fea0003c00000 */
        /* <DEDUP_REMOVED lines=10> */
.L_x_3816:
        /* <DEDUP_REMOVED lines=22> */
.L_x_3817:
[----:B------:R-:W-:Y:S05]  /*22e0*/  BSYNC B0 ;  /* 0x0000000000007941 */ /* 0x000fea0003800000 */
.L_x_3815:
[----:B------:R-:W-:Y:S01]  /*22f0*/  LOP3.LUT R19, R17, R0, RZ, 0xfc, !PT ;  /* 0x0000000011137212 */ /* 0x000fe200078efcff */
[----:B------:R-:W-:Y:S03]  /*2300*/  BSSY B0, `(.L_x_3818) ;  /* 0x0000028000007945 */ /* 0x000fe60003800000 */
[----:B------:R-:W-:-:S13]  /*2310*/  ISETP.NE.U32.AND P0, PT, R19, RZ, PT ;  /* 0x000000ff1300720c */ /* 0x000fda0003f05070 */
[----:B------:R-:W-:Y:S05]  /*2320*/  @!P0 BRA `(.L_x_3819) ;  /* 0x000000f000008947 */ /* 0x000fea0003800000 */
[----:B------:R-:W-:Y:S01]  /*2330*/  IMAD.MOV.U32 R26, RZ, RZ, R29 ;  /* 0x000000ffff1a7224 */ /* 0x000fe200078e001d */
[----:B------:R-:W-:Y:S02]  /*2340*/  MOV R25, R0 ;  /* 0x0000000000197202 */ /* 0x000fe40000000f00 */
[----:B------:R-:W-:Y:S02]  /*2350*/  MOV R24, 0x2370 ;  /* 0x0000237000187802 */ /* 0x000fe40000000f00 */
[----:B------:R-:W-:Y:S05]  /*2360*/  CALL.REL.NOINC `($__internal_24_$__cuda_sm20_div_s64) ;  /* 0x000029a000007944 */ /* 0x000fea0003c00000 */
        /* <DEDUP_REMOVED lines=11> */
.L_x_3819:
        /* <DEDUP_REMOVED lines=22> */
.L_x_3820:
[----:B------:R-:W-:Y:S05]  /*2580*/  BSYNC B0 ;  /* 0x0000000000007941 */ /* 0x000fea0003800000 */
.L_x_3818:
        /* <DEDUP_REMOVED lines=11> */
[----:B------:R-:W-:Y:S05]  /*2640*/  CALL.REL.NOINC `($__internal_24_$__cuda_sm20_div_s64) ;  /* 0x000026c000007944 */ /* 0x000fea0003c00000 */
[----:B------:R-:W-:-:S04]  /*2650*/  IADD3 R17, P0, RZ, -R20, RZ ;  /* 0x80000014ff117210 */ /* 0x000fc80007f1e0ff */
[----:B------:R-:W-:Y:S01]  /*2660*/  IADD3.X R18, RZ, ~R21, RZ, P0, !PT ;  /* 0x80000015ff127210 */ /* 0x000fe200007fe4ff */
[----:B------:R-:W-:-:S04]  /*2670*/  IMAD.WIDE.U32 R42, R5, R17, R42 ;  /* 0x00000011052a7225 */ /* 0x000fc800078e002a */
[----:B------:R-:W-:-:S04]  /*2680*/  IMAD R18, R18, R5, RZ ;  /* 0x0000000512127224 */ /* 0x000fc800078e02ff */
[----:B------:R-:W-:-:S05]  /*2690*/  IMAD R4, R4, R17, R18 ;  /* 0x0000001104047224 */ /* 0x000fca00078e0212 */
[----:B------:R-:W-:Y:S01]  /*26a0*/  IADD3 R4, R43, R4, RZ ;  /* 0x000000042b047210 */ /* 0x000fe20007ffe0ff */
[----:B------:R-:W-:Y:S05]  /*26b0*/  BRA `(.L_x_3823) ;  /* 0x0000016000007947 */ /* 0x000fea0003800000 */
.L_x_3822:
        /* <DEDUP_REMOVED lines=22> */
.L_x_3823:
[----:B------:R-:W-:Y:S05]  /*2820*/  BSYNC B0 ;  /* 0x0000000000007941 */ /* 0x000fea0003800000 */
.L_x_3821:
        /* <DEDUP_REMOVED lines=38> */
[----:B------:R-:W-:Y:S05]  /*2a90*/  CALL.REL.NOINC `($__internal_24_$__cuda_sm20_div_s64) ;  /* 0x0000227000007944 */ /* 0x000fea0003c00000 */
        /* <DEDUP_REMOVED lines=12> */
.L_x_3825:
        /* <DEDUP_REMOVED lines=23> */
.L_x_3826:
[----:B------:R-:W-:Y:S05]  /*2cd0*/  BSYNC B0 ;  /* 0x0000000000007941 */ /* 0x000fea0003800000 */
.L_x_3824:
        /* <DEDUP_REMOVED lines=19> */
.L_x_3828:
        /* <DEDUP_REMOVED lines=22> */
.L_x_3829:
[----:B------:R-:W-:Y:S05]  /*2f70*/  BSYNC B0 ;  /* 0x0000000000007941 */ /* 0x000fea0003800000 */
.L_x_3827:
        /* <DEDUP_REMOVED lines=19> */
.L_x_3831:
        /* <DEDUP_REMOVED lines=23> */
.L_x_3832:
[----:B------:R-:W-:Y:S05]  /*3220*/  BSYNC B0 ;  /* 0x0000000000007941 */ /* 0x000fea0003800000 */
.L_x_3830:
        /* <DEDUP_REMOVED lines=25> */
[----:B------:R-:W-:Y:S05]  /*33c0*/  CALL.REL.NOINC `($__internal_24_$__cuda_sm20_div_s64) ;  /* 0x0000194000007944 */ /* 0x000fea0003c00000 */
        /* <DEDUP_REMOVED lines=12> */
.L_x_3834:
        /* <DEDUP_REMOVED lines=23> */
.L_x_3835:
[----:B------:R-:W-:Y:S05]  /*3600*/  BSYNC B0 ;  /* 0x0000000000007941 */ /* 0x000fea0003800000 */
.L_x_3833:
        /* <DEDUP_REMOVED lines=29> */
.L_x_3837:
        /* <DEDUP_REMOVED lines=23> */
.L_x_3838:
[----:B------:R-:W-:Y:S05]  /*3950*/  BSYNC B0 ;  /* 0x0000000000007941 */ /* 0x000fea0003800000 */
.L_x_3836:
        /* <DEDUP_REMOVED lines=20> */
.L_x_3814:
[----:B------:R-:W-:-:S04]  /*3aa0*/  LEA R2, P0, R38, c[0x0][0x200], 0x2 ;  /* 0x0000800026027a11 */ /* 0x000fc800078010ff */
[----:B------:R-:W-:-:S05]  /*3ab0*/  LEA.HI.X R3, R38, c[0x0][0x204], R39, 0x2, P0 ;  /* 0x0000810026037a11 */ /* 0x000fca00000f1427 */
[----:B------:R0:W-:Y:S04]  /*3ac0*/  STG.E [R2.64], R31 ;  /* 0x0000001f02007986 */ /* 0x0001e8000c10190a */
.L_x_3813:
[----:B------:R-:W-:Y:S05]  /*3ad0*/  BSYNC B1 ;  /* 0x0000000000017941 */ /* 0x000fea0003800000 */
.L_x_3812:
        /* <DEDUP_REMOVED lines=52> */
.L_x_3841:
        /* <DEDUP_REMOVED lines=77> */
.L_x_3840:
        /* <DEDUP_REMOVED lines=45> */
.L_x_3842:
        /* <DEDUP_REMOVED lines=8> */
.L_x_3844:
[----:B------:R-:W-:Y:S05]  /*4640*/  BSYNC B0 ;  /* 0x0000000000007941 */ /* 0x000fea0003800000 */
.L_x_3843:
        /* <DEDUP_REMOVED lines=13> */
.L_x_3839:
        /* <DEDUP_REMOVED lines=95> */
        .weak           $__internal_24_$__cuda_sm20_div_s64
        .type           $__internal_24_$__cuda_sm20_div_s64,@function
        .size           $__internal_24_$__cuda_sm20_div_s64,(.L_x_6088 - $__internal_24_$__cuda_sm20_div_s64)
$__internal_24_$__cuda_sm20_div_s64:
        /* <DEDUP_REMOVED lines=83> */
[----:B------:R-:W-:Y:S06]  /*5240*/  RET.REL.NODEC R22 `(_ZN5flash32flash_fwd_splitkv_combine_kernelI23Flash_fwd_kernel_traitsILi96ELi64ELi64ELi4ELb0ELb0EN7cutlass6half_tE19Flash_kernel_traitsILi96ELi64ELi64ELi4ES3_EELi16ELi4ELb1EEEvNS_16Flash_fwd_paramsE) ;  /* 0xffffadb016007950 */ /* 0x000fec0003c3ffff */
.L_x_3845:
        /* <DEDUP_REMOVED lines=11> */
.L_x_6088:


//--------------------- .text._ZN5flash32flash_fwd_splitkv_combine_kernelI23Flash_fwd_kernel_traitsILi96ELi64ELi64ELi4ELb0ELb0EN7cutlass6half_tE19Flash_kernel_traitsILi96ELi64ELi64ELi4ES3_EELi16ELi3ELb1EEEvNS_16Flash_fwd_paramsE --------------------------
	.section	.text._ZN5flash32flash_fwd_splitkv_combine_kernelI23Flash_fwd_kernel_traitsILi96ELi64ELi64ELi4ELb0ELb0EN7cutlass6half_tE19Flash_kernel_traitsILi96ELi64ELi64ELi4ES3_EELi16ELi3ELb1EEEvNS_16Flash_fwd_paramsE,"ax",@progbits
	.sectioninfo	@"SHI_REGISTERS=54"
	.align	128
        .global         _ZN5flash32flash_fwd_splitkv_combine_kernelI23Flash_fwd_kernel_traitsILi96ELi64ELi64ELi4ELb0ELb0EN7cutlass6half_tE19Flash_kernel_traitsILi96ELi64ELi64ELi4ES3_EELi16ELi3ELb1EEEvNS_16Flash_fwd_paramsE
        .type           _ZN5flash32flash_fwd_splitkv_combine_kernelI23Flash_fwd_kernel_traitsILi96ELi64ELi64ELi4ELb0ELb0EN7cutlass6half_tE19Flash_kernel_traitsILi96ELi64ELi64ELi4ES3_EELi16ELi3ELb1EEEvNS_16Flash_fwd_paramsE,@function
        .size           _ZN5flash32flash_fwd_splitkv_combine_kernelI23Flash_fwd_kernel_traitsILi96ELi64ELi64ELi4ELb0ELb0EN7cutlass6half_tE19Flash_kernel_traitsILi96ELi64ELi64ELi4ES3_EELi16ELi3ELb1EEEvNS_16Flash_fwd_paramsE,(.L_x_6089 - _ZN5flash32flash_fwd_splitkv_combine_kernelI23Flash_fwd_kernel_traitsILi96ELi64ELi64ELi4ELb0ELb0EN7cutlass6half_tE19Flash_kernel_traitsILi96ELi64ELi64ELi4ES3_EELi16ELi3ELb1EEEvNS_16Flash_fwd_paramsE)
        .other          _ZN5flash32flash_fwd_splitkv_combine_kernelI23Flash_fwd_kernel_traitsILi96ELi64ELi64ELi4ELb0ELb0EN7cutlass6half_tE19Flash_kernel_traitsILi96ELi64ELi64ELi4ES3_EELi16ELi3ELb1EEEvNS_16Flash_fwd_paramsE,@"STO_CUDA_ENTRY STV_DEFAULT"
_ZN5flash32flash_fwd_splitkv_combine_kernelI23Flash_fwd_kernel_traitsILi96ELi64ELi64ELi4ELb0ELb0EN7cutlass6half_tE19Flash_kernel_traitsILi96ELi64ELi64ELi4ES3_EELi16ELi3ELb1EEEvNS_16Flash_fwd_paramsE:
.text._ZN5flash32flash_fwd_splitkv_combine_kernelI23Flash_fwd_kernel_traitsILi96ELi64ELi64ELi4ELb0ELb0EN7cutlass6half_tE19Flash_kernel_traitsILi96ELi64ELi64ELi4ES3_EELi16ELi3ELb1EEEvNS_16Flash_fwd_paramsE:
        /* <DEDUP_REMOVED lines=23> */
[----:B------:R-:W-:Y:S05]  /*0170*/  CALL.REL.NOINC `($__internal_25_$__cuda_sm20_div_s64) ;  /* 0x00004b7000007944 */ /* 0x000fea0003c00000 */
[----:B------:R-:W-:Y:S05]  /*0180*/  BRA `(.L_x_3847) ;  /* 0x0000018000007947 */ /* 0x000fea0003800000 */
.L_x_3846:
        /* <DEDUP_REMOVED lines=24> */
.L_x_3847:
        /* <DEDUP_REMOVED lines=11> */
[----:B------:R-:W-:Y:S05]  /*03c0*/  CALL.REL.NOINC `($__internal_25_$__cuda_sm20_div_s64) ;  /* 0x0000492000007944 */ /* 0x000fea0003c00000 */
[----:B------:R-:W-:Y:S02]  /*03d0*/  MOV R6, R18 ;  /* 0x0000001200067202 */ /* 0x000fe40000000f00 */
[----:B------:R-:W-:Y:S01]  /*03e0*/  MOV R7, R19 ;  /* 0x0000001300077202 */ /* 0x000fe20000000f00 */
[----:B------:R-:W-:Y:S05]  /*03f0*/  BRA `(.L_x_3850) ;  /* 0x0000013000007947 */ /* 0x000fea0003800000 */
.L_x_3849:
        /* <DEDUP_REMOVED lines=19> */
.L_x_3850:
[----:B------:R-:W-:Y:S05]  /*0530*/  BSYNC B0 ;  /* 0x0000000000007941 */ /* 0x000fea0003800000 */
.L_x_3848:
        /* <DEDUP_REMOVED lines=41> */
[----:B------:R-:W-:Y:S05]  /*07d0*/  CALL.REL.NOINC `($__internal_25_$__cuda_sm20_div_s64) ;  /* 0x0000451000007944 */ /* 0x000fea0003c00000 */
[----:B------:R-:W-:Y:S05]  /*07e0*/  BRA `(.L_x_3853) ;  /* 0x0000013000007947 */ /* 0x000fea0003800000 */
.L_x_3852:
        /* <DEDUP_REMOVED lines=19> */
.L_x_3853:
[----:B------:R-:W-:Y:S05]  /*0920*/  BSYNC B0 ;  /* 0x0000000000007941 */ /* 0x000fea0003800000 */
.L_x_3851:
        /* <DEDUP_REMOVED lines=73> */
[----:B------:R-:W-:Y:S02]  /*0dc0*/  MOV R34, R18 ;  /* 0x0000001200227202 */ /* 0x000fe40000000f00 */
[----:B------:R-:W-:Y:S01]  /*0dd0*/  MOV R35, R19 ;  /* 0x0000001300237202 */ /* 0x000fe20000000f00 */
[----:B------:R-:W-:Y:S05]  /*0de0*/  BRA `(.L_x_3856) ;  /* 0x0000013000007947 */ /* 0x000fea0003800000 */
.L_x_3855:
        /* <DEDUP_REMOVED lines=19> */
.L_x_3856:
[----:B------:R-:W-:Y:S05]  /*0f20*/  BSYNC B0 ;  /* 0x0000000000007941 */ /* 0x000fea0003800000 */
.L_x_3854:
        /* <DEDUP_REMOVED lines=42> */
.L_x_3858:
        /* <DEDUP_REMOVED lines=19> */
.L_x_3859:
[----:B------:R-:W-:Y:S05]  /*1300*/  BSYNC B0 ;  /* 0x0000000000007941 */ /* 0x000fea0003800000 */
.L_x_3857:
        /* <DEDUP_REMOVED lines=132> */
.L_x_3861:
[----:B------:R-:W-:Y:S05]  /*1b50*/  BSYNC B0 ;  /* 0x0000000000007941 */ /* 0x000fea0003800000 */
.L_x_3860:
        /* <DEDUP_REMOVED lines=80> */
[----:B------:R-:W-:Y:S05]  /*2060*/  CALL.REL.NOINC `($__internal_25_$__cuda_sm20_div_s64) ;  /* 0x00002c8000007944 */ /* 0x000fea0003c00000 */
        /* <DEDUP_REMOVED lines=9> */
.L_x_3866:
        /* <DEDUP_REMOVED lines=22> */
.L_x_3867:
[----:B------:R-:W-:Y:S05]  /*2260*/  BSYNC B0 ;  /* 0x0000000000007941 */ /* 0x000fea0003800000 */
.L_x_3865:
        /* <DEDUP_REMOVED lines=8> */
[----:B------:R-:W-:Y:S05]  /*22f0*/  CALL.REL.NOINC `($__internal_25_$__cuda_sm20_div_s64) ;  /* 0x000029f000007944 */ /* 0x000fea0003c00000 */
        /* <DEDUP_REMOVED lines=10> */
.L_x_3869:
        /* <DEDUP_REMOVED lines=22> */
.L_x_3870:
[----:B------:R-:W-:Y:S05]  /*2500*/  BSYNC B0 ;  /* 0x0000000000007941 */ /* 0x000fea0003800000 */
.L_x_3868:
        /* <DEDUP_REMOVED lines=11> */
[----:B------:R-:W-:Y:S05]  /*25c0*/  CALL.REL.NOINC `($__internal_25_$__cuda_sm20_div_s64) ;  /* 0x0000272000007944 */ /* 0x000fea0003c00000 */
[----:B------:R-:W-:-:S04]  /*25d0*/  IADD3 R17, P0, RZ, -R18, RZ ;  /* 0x80000012ff117210 */ /* 0x000fc80007f1e0ff */
[----:B------:R-:W-:Y:S01]  /*25e0*/  IADD3.X R16, RZ, ~R19, RZ, P0, !PT ;  /* 0x80000013ff107210 */ /* 0x000fe200007fe4ff */
[----:B------:R-:W-:-:S04]  /*25f0*/  IMAD.WIDE.U32 R36, R5, R17, R36 ;  /* 0x0000001105247225 */ /* 0x000fc800078e0024 */
[----:B------:R-:W-:-:S04]  /*2600*/  IMAD R16, R16, R5, RZ ;  /* 0x0000000510107224 */ /* 0x000fc800078e02ff */
[----:B------:R-:W-:-:S05]  /*2610*/  IMAD R4, R4, R17, R16 ;  /* 0x0000001104047224 */ /* 0x000fca00078e0210 */
[----:B------:R-:W-:Y:S01]  /*2620*/  IADD3 R4, R37, R4, RZ ;  /* 0x0000000425047210 */ /* 0x000fe20007ffe0ff */
[----:B------:R-:W-:Y:S05]  /*2630*/  BRA `(.L_x_3873) ;  /* 0x0000016000007947 */ /* 0x000fea0003800000 */
.L_x_3872:
        /* <DEDUP_REMOVED lines=22> */
.L_x_3873:
[----:B------:R-:W-:Y:S05]  /*27a0*/  BSYNC B0 ;  /* 0x0000000000007941 */ /* 0x000fea0003800000 */
.L_x_3871:
        /* <DEDUP_REMOVED lines=38> */
[----:B------:R-:W-:Y:S05]  /*2a10*/  CALL.REL.NOINC `($__internal_25_$__cuda_sm20_div_s64) ;  /* 0x000022d000007944 */ /* 0x000fea0003c00000 */
        /* <DEDUP_REMOVED lines=12> */
.L_x_3875:
        /* <DEDUP_REMOVED lines=23> */
.L_x_3876:
[----:B------:R-:W-:Y:S05]  /*2c50*/  BSYNC B0 ;  /* 0x0000000000007941 */ /* 0x000fea0003800000 */
.L_x_3874:
        /* <DEDUP_REMOVED lines=18> */
.L_x_3878:
        /* <DEDUP_REMOVED lines=22> */
.L_x_3879:
[----:B------:R-:W-:Y:S05]  /*2ee0*/  BSYNC B0 ;  /* 0x0000000000007941 */ /* 0x000fea0003800000 */
.L_x_3877:
        /* <DEDUP_REMOVED lines=20> */
.L_x_3881:
        /* <DEDUP_REMOVED lines=23> */
.L_x_3882:
[----:B------:R-:W-:Y:S05]  /*31a0*/  BSYNC B0 ;  /* 0x0000000000007941 */ /* 0x000fea0003800000 */
.L_x_3880:
        /* <DEDUP_REMOVED lines=25> */
[----:B------:R-:W-:Y:S05]  /*3340*/  CALL.REL.NOINC `($__internal_25_$__cuda_sm20_div_s64) ;  /* 0x000019a000007944 */ /* 0x000fea0003c00000 */
        /* <DEDUP_REMOVED lines=12> */
.L_x_3884:
        /* <DEDUP_REMOVED lines=23> */
.L_x_3885:
[----:B------:R-:W-:Y:S05]  /*3580*/  BSYNC B0 ;  /* 0x0000000000007941 */ /* 0x000fea0003800000 */
.L_x_3883:
        /* <DEDUP_REMOVED lines=29> */
.L_x_3887:
        /* <DEDUP_REMOVED lines=23> */
.L_x_3888:
[----:B------:R-:W-:Y:S05]  /*38d0*/  BSYNC B0 ;  /* 0x0000000000007941 */ /* 0x000fea0003800000 */
.L_x_3886:
        /* <DEDUP_REMOVED lines=20> */
.L_x_3864:
[----:B------:R-:W-:-:S04]  /*3a20*/  LEA R2, P0, R32, c[0x0][0x200], 0x2 ;  /* 0x0000800020027a11 */ /* 0x000fc800078010ff */
[----:B------:R-:W-:-:S05]  /*3a30*/  LEA.HI.X R3, R32, c[0x0][0x204], R33, 0x2, P0 ;  /* 0x0000810020037a11 */ /* 0x000fca00000f1421 */
[----:B------:R0:W-:Y:S04]  /*3a40*/  STG.E [R2.64], R27 ;  /* 0x0000001b02007986 */ /* 0x0001e8000c10190e */
.L_x_3863:
[----:B------:R-:W-:Y:S05]  /*3a50*/  BSYNC B1 ;  /* 0x0000000000017941 */ /* 0x000fea0003800000 */
.L_x_3862:
        /* <DEDUP_REMOVED lines=54> */
.L_x_3891:
        /* <DEDUP_REMOVED lines=77> */
.L_x_3890:
        /* <DEDUP_REMOVED lines=47> */
.L_x_3892:
        /* <DEDUP_REMOVED lines=10> */
.L_x_3894:
[----:B------:R-:W-:Y:S05]  /*4620*/  BSYNC B0 ;  /* 0x0000000000007941 */ /* 0x000fea0003800000 */
.L_x_3893:
        /* <DEDUP_REMOVED lines=13> */
.L_x_3889:
        /* <DEDUP_REMOVED lines=95> */
        .weak           $__internal_25_$__cuda_sm20_div_s64
        .type           $__internal_25_$__cuda_sm20_div_s64,@function
        .size           $__internal_25_$__cuda_sm20_div_s64,(.L_x_6089 - $__internal_25_$__cuda_sm20_div_s64)
$__internal_25_$__cuda_sm20_div_s64:
        /* <DEDUP_REMOVED lines=83> */
[----:B------:R-:W-:Y:S05]  /*5220*/  RET.REL.NODEC R20 `(_ZN5flash32flash_fwd_splitkv_combine_kernelI23Flash_fwd_kernel_traitsILi96ELi64ELi64ELi4ELb0ELb0EN7cutlass6half_tE19Flash_kernel_traitsILi96ELi64ELi64ELi4ES3_EELi16ELi3ELb1EEEvNS_16Flash_fwd_paramsE) ;  /* 0xffffadd014007950 */ /* 0x000fea0003c3ffff */
.L_x_3895:
        /* <DEDUP_REMOVED lines=13> */
.L_x_6089:


//--------------------- .text._ZN5flash32flash_fwd_splitkv_combine_kernelI23Flash_fwd_kernel_traitsILi96ELi64ELi64ELi4ELb0ELb0EN7cutlass6half_tE19Flash_kernel_traitsILi96ELi64ELi64ELi4ES3_EELi16ELi2ELb1EEEvNS_16Flash_fwd_paramsE --------------------------
	.section	.text._ZN5flash32flash_fwd_splitkv_combine_kernelI23Flash_fwd_kernel_traitsILi96ELi64ELi64ELi4ELb0ELb0EN7cutlass6half_tE19Flash_kernel_traitsILi96ELi64ELi64ELi4ES3_EELi16ELi2ELb1EEEvNS_16Flash_fwd_paramsE,"ax",@progbits
	.sectioninfo	@"SHI_REGISTERS=54"
	.align	128
        .global         _ZN5flash32flash_fwd_splitkv_combine_kernelI23Flash_fwd_kernel_traitsILi96ELi64ELi64ELi4ELb0ELb0EN7cutlass6half_tE19Flash_kernel_traitsILi96ELi64ELi64ELi4ES3_EELi16ELi2ELb1EEEvNS_16Flash_fwd_paramsE
        .type           _ZN5flash32flash_fwd_splitkv_combine_kernelI23Flash_fwd_kernel_traitsILi96ELi64ELi64ELi4ELb0ELb0EN7cutlass6half_tE19Flash_kernel_traitsILi96ELi64ELi64ELi4ES3_EELi16ELi2ELb1EEEvNS_16Flash_fwd_paramsE,@function
        .size           _ZN5flash32flash_fwd_splitkv_combine_kernelI23Flash_fwd_kernel_traitsILi96ELi64ELi64ELi4ELb0ELb0EN7cutlass6half_tE19Flash_kernel_traitsILi96ELi64ELi64ELi4ES3_EELi16ELi2ELb1EEEvNS_16Flash_fwd_paramsE,(.L_x_6090 - _ZN5flash32flash_fwd_splitkv_combine_kernelI23Flash_fwd_kernel_traitsILi96ELi64ELi64ELi4ELb0ELb0EN7cutlass6half_tE19Flash_kernel_traitsILi96ELi64ELi64ELi4ES3_EELi16ELi2ELb1EEEvNS_16Flash_fwd_paramsE)
        .other          _ZN5flash32flash_fwd_splitkv_combine_kernelI23Flash_fwd_kernel_traitsILi96ELi64ELi64ELi4ELb0ELb0EN7cutlass6half_tE19Flash_kernel_traitsILi96ELi64ELi64ELi4ES3_EELi16ELi2ELb1EEEvNS_16Flash_fwd_paramsE,@"STO_CUDA_ENTRY STV_DEFAULT"
_ZN5flash32flash_fwd_splitkv_combine_kernelI23Flash_fwd_kernel_traitsILi96ELi64ELi64ELi4ELb0ELb0EN7cutlass6half_tE19Flash_kernel_traitsILi96ELi64ELi64ELi4ES3_EELi16ELi2ELb1EEEvNS_16Flash_fwd_paramsE:
.text._ZN5flash32flash_fwd_splitkv_combine_kernelI23Flash_fwd_kernel_traitsILi96ELi64ELi64ELi4ELb0ELb0EN7cutlass6half_tE19Flash_kernel_traitsILi96ELi64ELi64ELi4ES3_EELi16ELi2ELb1EEEvNS_16Flash_fwd_paramsE:
        /* <DEDUP_REMOVED lines=23> */
[----:B------:R-:W-:Y:S05]  /*0170*/  CALL.REL.NOINC `($__internal_26_$__cuda_sm20_div_s64) ;  /* 0x00004b5000007944 */ /* 0x000fea0003c00000 */
[----:B------:R-:W-:Y:S05]  /*0180*/  BRA `(.L_x_3897) ;  /* 0x0000018000007947 */ /* 0x000fea0003800000 */
.L_x_3896:
        /* <DEDUP_REMOVED lines=24> */
.L_x_3897:
        /* <DEDUP_REMOVED lines=11> */
[----:B------:R-:W-:Y:S05]  /*03c0*/  CALL.REL.NOINC `($__internal_26_$__cuda_sm20_div_s64) ;  /* 0x0000490000007944 */ /* 0x000fea0003c00000 */
[----:B------:R-:W-:Y:S02]  /*03d0*/  MOV R6, R18 ;  /* 0x0000001200067202 */ /* 0x000fe40000000f00 */
[----:B------:R-:W-:Y:S01]  /*03e0*/  MOV R7, R19 ;  /* 0x0000001300077202 */ /* 0x000fe20000000f00 */
[----:B------:R-:W-:Y:S05]  /*03f0*/  BRA `(.L_x_3900) ;  /* 0x0000013000007947 */ /* 0x000fea0003800000 */
.L_x_3899:
        /* <DEDUP_REMOVED lines=19> */
.L_x_3900:
[----:B------:R-:W-:Y:S05]  /*0530*/  BSYNC B0 ;  /* 0x0000000000007941 */ /* 0x000fea0003800000 */
.L_x_3898:
        /* <DEDUP_REMOVED lines=40> */
[----:B------:R-:W-:Y:S05]  /*07c0*/  CALL.REL.NOINC `($__internal_26_$__cuda_sm20_div_s64) ;  /* 0x0000450000007944 */ /* 0x000fea0003c00000 */
[----:B------:R-:W-:Y:S05]  /*07d0*/  BRA `(.L_x_3903) ;  /* 0x0000013000007947 */ /* 0x000fea0003800000 */
.L_x_3902:
        /* <DEDUP_REMOVED lines=19> */
.L_x_3903:
[----:B------:R-:W-:Y:S05]  /*0910*/  BSYNC B0 ;  /* 0x0000000000007941 */ /* 0x000fea0003800000 */
.L_x_3901:
        /* <DEDUP_REMOVED lines=73> */
[----:B------:R-:W-:Y:S02]  /*0db0*/  MOV R34, R18 ;  /* 0x0000001200227202 */ /* 0x000fe40000000f00 */
[----:B------:R-:W-:Y:S01]  /*0dc0*/  MOV R35, R19 ;  /* 0x0000001300237202 */ /* 0x000fe20000000f00 */
[----:B------:R-:W-:Y:S05]  /*0dd0*/  BRA `(.L_x_3906) ;  /* 0x0000013000007947 */ /* 0x000fea0003800000 */
.L_x_3905:
        /* <DEDUP_REMOVED lines=19> */
.L_x_3906:
[----:B------:R-:W-:Y:S05]  /*0f10*/  BSYNC B0 ;  /* 0x0000000000007941 */ /* 0x000fea0003800000 */
.L_x_3904:
        /* <DEDUP_REMOVED lines=43> */
.L_x_3908:
        /* <DEDUP_REMOVED lines=19> */
.L_x_3909:
[----:B------:R-:W-:Y:S05]  /*1300*/  BSYNC B0 ;  /* 0x0000000000007941 */ /* 0x000fea0003800000 */
.L_x_3907:
        /* <DEDUP_REMOVED lines=132> */
.L_x_3911:
[----:B------:R-:W-:Y:S05]  /*1b50*/  BSYNC B0 ;  /* 0x0000000000007941 */ /* 0x000fea0003800000 */
.L_x_3910:
        /* <DEDUP_REMOVED lines=75> */
[----:B------:R-:W-:Y:S05]  /*2010*/  CALL.REL.NOINC `($__internal_26_$__cuda_sm20_div_s64) ;  /* 0x00002cb000007944 */ /* 0x000fea0003c00000 */
        /* <DEDUP_REMOVED lines=9> */
.L_x_3916:
        /* <DEDUP_REMOVED lines=22> */
.L_x_3917:
[----:B------:R-:W-:Y:S05]  /*2210*/  BSYNC B0 ;  /* 0x0000000000007941 */ /* 0x000fea0003800000 */
.L_x_3915:
        /* <DEDUP_REMOVED lines=8> */
[----:B------:R-:W-:Y:S05]  /*22a0*/  CALL.REL.NOINC `($__internal_26_$__cuda_sm20_div_s64) ;  /* 0x00002a2000007944 */ /* 0x000fea0003c00000 */
        /* <DEDUP_REMOVED lines=10> */
.L_x_3919:
        /* <DEDUP_REMOVED lines=22> */
.L_x_3920:
[----:B------:R-:W-:Y:S05]  /*24b0*/  BSYNC B0 ;  /* 0x0000000000007941 */ /* 0x000fea0003800000 */
.L_x_3918:
        /* <DEDUP_REMOVED lines=11> */
[----:B------:R-:W-:Y:S05]  /*2570*/  CALL.REL.NOINC `($__internal_26_$__cuda_sm20_div_s64) ;  /* 0x0000275000007944 */ /* 0x000fea0003c00000 */
[----:B------:R-:W-:-:S04]  /*2580*/  IADD3 R17, P0, RZ, -R18, RZ ;  /* 0x80000012ff117210 */ /* 0x000fc80007f1e0ff */
[----:B------:R-:W-:Y:S01]  /*2590*/  IADD3.X R16, RZ, ~R19, RZ, P0, !PT ;  /* 0x80000013ff107210 */ /* 0x000fe200007fe4ff */
[----:B------:R-:W-:-:S04]  /*25a0*/  IMAD.WIDE.U32 R36, R5, R17, R36 ;  /* 0x0000001105247225 */ /* 0x000fc800078e0024 */
[----:B------:R-:W-:-:S04]  /*25b0*/  IMAD R16, R16, R5, RZ ;  /* 0x0000000510107224 */ /* 0x000fc800078e02ff */
[----:B------:R-:W-:-:S05]  /*25c0*/  IMAD R4, R4, R17, R16 ;  /* 0x0000001104047224 */ /* 0x000fca00078e0210 */
[----:B------:R-:W-:Y:S01]  /*25d0*/  IADD3 R4, R37, R4, RZ ;  /* 0x0000000425047210 */ /* 0x000fe20007ffe0ff */
[----:B------:R-:W-:Y:S05]  /*25e0*/  BRA `(.L_x_3923) ;  /* 0x0000016000007947 */ /* 0x000fea0003800000 */
.L_x_3922:
        /* <DEDUP_REMOVED lines=22> */
.L_x_3923:
[----:B------:R-:W-:Y:S05]  /*2750*/  BSYNC B0 ;  /* 0x0000000000007941 */ /* 0x000fea0003800000 */
.L_x_3921:
        /* <DEDUP_REMOVED lines=38> */
[----:B------:R-:W-:Y:S05]  /*29c0*/  CALL.REL.NOINC `($__internal_26_$__cuda_sm20_div_s64) ;  /* 0x0000230000007944 */ /* 0x000fea0003c00000 */
        /* <DEDUP_REMOVED lines=12> */
.L_x_3925:
        /* <DEDUP_REMOVED lines=23> */
.L_x_3926:
[----:B------:R-:W-:Y:S05]  /*2c00*/  BSYNC B0 ;  /* 0x0000000000007941 */ /* 0x000fea0003800000 */
.L_x_3924:
        /* <DEDUP_REMOVED lines=18> */
.L_x_3928:
        /* <DEDUP_REMOVED lines=22> */
.L_x_3929:
[----:B------:R-:W-:Y:S05]  /*2e90*/  BSYNC B0 ;  /* 0x0000000000007941 */ /* 0x000fea0003800000 */
.L_x_3927:
        /* <DEDUP_REMOVED lines=20> */
.L_x_3931:
        /* <DEDUP_REMOVED lines=23> */
.L_x_3932:
[----:B------:R-:W-:Y:S05]  /*3150*/  BSYNC B0 ;  /* 0x0000000000007941 */ /* 0x000fea0003800000 */
.L_x_3930:
        /* <DEDUP_REMOVED lines=25> */
[----:B------:R-:W-:Y:S05]  /*32f0*/  CALL.REL.NOINC `($__internal_26_$__cuda_sm20_div_s64) ;  /* 0x000019d000007944 */ /* 0x000fea0003c00000 */
        /* <DEDUP_REMOVED lines=12> */
.L_x_3934:
        /* <DEDUP_REMOVED lines=23> */
.L_x_3935:
[----:B------:R-:W-:Y:S05]  /*3530*/  BSYNC B0 ;  /* 0x0000000000007941 */ /* 0x000fea0003800000 */
.L_x_3933:
        /* <DEDUP_REMOVED lines=29> */
.L_x_3937:
        /* <DEDUP_REMOVED lines=23> */
.L_x_3938:
[----:B------:R-:W-:Y:S05]  /*3880*/  BSYNC B0 ;  /* 0x0000000000007941 */ /* 0x000fea0003800000 */
.L_x_3936:
        /* <DEDUP_REMOVED lines=20> */
.L_x_3914:
[----:B------:R-:W-:-:S04]  /*39d0*/  LEA R2, P0, R32, c[0x0][0x200], 0x2 ;  /* 0x0000800020027a11 */ /* 0x000fc800078010ff */
[----:B------:R-:W-:-:S05]  /*39e0*/  LEA.HI.X R3, R32, c[0x0][0x204], R33, 0x2, P0 ;  /* 0x0000810020037a11 */ /* 0x000fca00000f1421 */
[----:B------:R0:W-:Y:S04]  /*39f0*/  STG.E [R2.64], R27 ;  /* 0x0000001b02007986 */ /* 0x0001e8000c10190e */
.L_x_3913:
[----:B------:R-:W-:Y:S05]  /*3a00*/  BSYNC B1 ;  /* 0x0000000000017941 */ /* 0x000fea0003800000 */
.L_x_3912:
        /* <DEDUP_REMOVED lines=57> */
.L_x_3941:
        /* <DEDUP_REMOVED lines=77> */
.L_x_3940:
        /* <DEDUP_REMOVED lines=47> */
.L_x_3942:
        /* <DEDUP_REMOVED lines=10> */
.L_x_3944:
[----:B------:R-:W-:Y:S05]  /*4600*/  BSYNC B0 ;  /* 0x0000000000007941 */ /* 0x000fea0003800000 */
.L_x_3943:
        /* <DEDUP_REMOVED lines=13> */
.L_x_3939:
        /* <DEDUP_REMOVED lines=95> */
        .weak           $__internal_26_$__cuda_sm20_div_s64
        .type           $__internal_26_$__cuda_sm20_div_s64,@function
        .size           $__internal_26_$__cuda_sm20_div_s64,(.L_x_6090 - $__internal_26_$__cuda_sm20_div_s64)
$__internal_26_$__cuda_sm20_div_s64:
        /* <DEDUP_REMOVED lines=83> */
[----:B------:R-:W-:Y:S05]  /*5200*/  RET.REL.NODEC R20 `(_ZN5flash32flash_fwd_splitkv_combine_kernelI23Flash_fwd_kernel_traitsILi96ELi64ELi64ELi4ELb0ELb0EN7cutlass6half_tE19Flash_kernel_traitsILi96ELi64ELi64ELi4ES3_EELi16ELi2ELb1EEEvNS_16Flash_fwd_paramsE) ;  /* 0xffffadf014007950 */ /* 0x000fea0003c3ffff */
.L_x_3945:
        /* <DEDUP_REMOVED lines=15> */
.L_x_6090:


//--------------------- .text._ZN5flash32flash_fwd_splitkv_combine_kernelI23Flash_fwd_kernel_traitsILi96ELi64ELi64ELi4ELb0ELb0EN7cutlass6half_tE19Flash_kernel_traitsILi96ELi64ELi64ELi4ES3_EELi16ELi1ELb1EEEvNS_16Flash_fwd_paramsE --------------------------
	.section	.text._ZN5flash32flash_fwd_splitkv_combine_kernelI23Flash_fwd_kernel_traitsILi96ELi64ELi64ELi4ELb0ELb0EN7cutlass6half_tE19Flash_kernel_traitsILi96ELi64ELi64ELi4ES3_EELi16ELi1ELb1EEEvNS_16Flash_fwd_paramsE,"ax",@progbits
	.sectioninfo	@"SHI_REGISTERS=54"
	.align	128
        .global         _ZN5flash32flash_fwd_splitkv_combine_kernelI23Flash_fwd_kernel_traitsILi96ELi64ELi64ELi4ELb0ELb0EN7cutlass6half_tE19Flash_kernel_traitsILi96ELi64ELi64ELi4ES3_EELi16ELi1ELb1EEEvNS_16Flash_fwd_paramsE
        .type           _ZN5flash32flash_fwd_splitkv_combine_kernelI23Flash_fwd_kernel_traitsILi96ELi64ELi64ELi4ELb0ELb0EN7cutlass6half_tE19Flash_kernel_traitsILi96ELi64ELi64ELi4ES3_EELi16ELi1ELb1EEEvNS_16Flash_fwd_paramsE,@function
        .size           _ZN5flash32flash_fwd_splitkv_combine_kernelI23Flash_fwd_kernel_traitsILi96ELi64ELi64ELi4ELb0ELb0EN7cutlass6half_tE19Flash_kernel_traitsILi96ELi64ELi64ELi4ES3_EELi16ELi1ELb1EEEvNS_16Flash_fwd_paramsE,(.L_x_6091 - _ZN5flash32flash_fwd_splitkv_combine_kernelI23Flash_fwd_kernel_traitsILi96ELi64ELi64ELi4ELb0ELb0EN7cutlass6half_tE19Flash_kernel_traitsILi96ELi64ELi64ELi4ES3_EELi16ELi1ELb1EEEvNS_16Flash_fwd_paramsE)
        .other          _ZN5flash32flash_fwd_splitkv_combine_kernelI23Flash_fwd_kernel_traitsILi96ELi64ELi64ELi4ELb0ELb0EN7cutlass6half_tE19Flash_kernel_traitsILi96ELi64ELi64ELi4ES3_EELi16ELi1ELb1EEEvNS_16Flash_fwd_paramsE,@"STO_CUDA_ENTRY STV_DEFAULT"
_ZN5flash32flash_fwd_splitkv_combine_kernelI23Flash_fwd_kernel_traitsILi96ELi64ELi64ELi4ELb0ELb0EN7cutlass6half_tE19Flash_kernel_traitsILi96ELi64ELi64ELi4ES3_EELi16ELi1ELb1EEEvNS_16Flash_fwd_paramsE:
.text._ZN5flash32flash_fwd_splitkv_combine_kernelI23Flash_fwd_kernel_traitsILi96ELi64ELi64ELi4ELb0ELb0EN7cutlass6half_tE19Flash_kernel_traitsILi96ELi64ELi64ELi4ES3_EELi16ELi1ELb1EEEvNS_16Flash_fwd_paramsE:
        /* <DEDUP_REMOVED lines=23> */
[----:B------:R-:W-:Y:S05]  /*0170*/  CALL.REL.NOINC `($__internal_27_$__cuda_sm20_div_s64) ;  /* 0x00004bb000007944 */ /* 0x000fea0003c00000 */
[----:B------:R-:W-:Y:S05]  /*0180*/  BRA `(.L_x_3947) ;  /* 0x0000017000007947 */ /* 0x000fea0003800000 */
.L_x_3946:
        /* <DEDUP_REMOVED lines=23> */
.L_x_3947:
        /* <DEDUP_REMOVED lines=11> */
[----:B------:R-:W-:Y:S05]  /*03b0*/  CALL.REL.NOINC `($__internal_27_$__cuda_sm20_div_s64) ;  /* 0x0000497000007944 */ /* 0x000fea0003c00000 */
[----:B------:R-:W-:Y:S02]  /*03c0*/  MOV R8, R18 ;  /* 0x0000001200087202 */ /* 0x000fe40000000f00 */
[----:B------:R-:W-:Y:S01]  /*03d0*/  MOV R9, R19 ;  /* 0x0000001300097202 */ /* 0x000fe20000000f00 */
[----:B------:R-:W-:Y:S05]  /*03e0*/  BRA `(.L_x_3950) ;  /* 0x0000013000007947 */ /* 0x000fea0003800000 */
.L_x_3949:
        /* <DEDUP_REMOVED lines=19> */
.L_x_3950:
[----:B------:R-:W-:Y:S05]  /*0520*/  BSYNC B0 ;  /* 0x0000000000007941 */ /* 0x000fea0003800000 */
.L_x_3948:
        /* <DEDUP_REMOVED lines=40> */
[----:B------:R-:W-:Y:S05]  /*07b0*/  CALL.REL.NOINC `($__internal_27_$__cuda_sm20_div_s64) ;  /* 0x0000457000007944 */ /* 0x000fea0003c00000 */
[----:B------:R-:W-:Y:S05]  /*07c0*/  BRA `(.L_x_3953) ;  /* 0x0000013000007947 */ /* 0x000fea0003800000 */
.L_x_3952:
        /* <DEDUP_REMOVED lines=19> */
.L_x_3953:
[----:B------:R-:W-:Y:S05]  /*0900*/  BSYNC B0 ;  /* 0x0000000000007941 */ /* 0x000fea0003800000 */
.L_x_3951:
        /* <DEDUP_REMOVED lines=73> */
[----:B------:R-:W-:Y:S02]  /*0da0*/  MOV R34, R18 ;  /* 0x0000001200227202 */ /* 0x000fe40000000f00 */
[----:B------:R-:W-:Y:S01]  /*0db0*/  MOV R35, R19 ;  /* 0x0000001300237202 */ /* 0x000fe20000000f00 */
[----:B------:R-:W-:Y:S05]  /*0dc0*/  BRA `(.L_x_3956) ;  /* 0x0000013000007947 */ /* 0x000fea0003800000 */
.L_x_3955:
        /* <DEDUP_REMOVED lines=19> */
.L_x_3956:
[----:B------:R-:W-:Y:S05]  /*0f00*/  BSYNC B0 ;  /* 0x0000000000007941 */ /* 0x000fea0003800000 */
.L_x_3954:
        /* <DEDUP_REMOVED lines=42> */
.L_x_3958:
        /* <DEDUP_REMOVED lines=19> */
.L_x_3959:
[----:B------:R-:W-:Y:S05]  /*12e0*/  BSYNC B0 ;  /* 0x0000000000007941 */ /* 0x000fea0003800000 */
.L_x_3957:
        /* <DEDUP_REMOVED lines=133> */
.L_x_3961:
[----:B------:R-:W-:Y:S05]  /*1b40*/  BSYNC B0 ;  /* 0x0000000000007941 */ /* 0x000fea0003800000 */
.L_x_3960:
        /* <DEDUP_REMOVED lines=74> */
[----:B------:R-:W-:Y:S05]  /*1ff0*/  CALL.REL.NOINC `($__internal_27_$__cuda_sm20_div_s64) ;  /* 0x00002d3000007944 */ /* 0x000fea0003c00000 */
        /* <DEDUP_REMOVED lines=10> */
.L_x_3966:
        /* <DEDUP_REMOVED lines=22> */
.L_x_3967:
[----:B------:R-:W-:Y:S05]  /*2200*/  BSYNC B0 ;  /* 0x0000000000007941 */ /* 0x000fea0003800000 */
.L_x_3965:
        /* <DEDUP_REMOVED lines=8> */
[----:B------:R-:W-:Y:S05]  /*2290*/  CALL.REL.NOINC `($__internal_27_$__cuda_sm20_div_s64) ;  /* 0x00002a9000007944 */ /* 0x000fea0003c00000 */
        /* <DEDUP_REMOVED lines=11> */
.L_x_3969:
        /* <DEDUP_REMOVED lines=22> */
.L_x_3970:
[----:B------:R-:W-:Y:S05]  /*24b0*/  BSYNC B0 ;  /* 0x0000000000007941 */ /* 0x000fea0003800000 */
.L_x_3968:
        /* <DEDUP_REMOVED lines=12> */
[----:B------:R-:W-:Y:S05]  /*2580*/  CALL.REL.NOINC `($__internal_27_$__cuda_sm20_div_s64) ;  /* 0x000027a000007944 */ /* 0x000fea0003c00000 */
        /* <DEDUP_REMOVED lines=9> */
.L_x_3972:
        /* <DEDUP_REMOVED lines=22> */
.L_x_3973:
[----:B------:R-:W-:Y:S05]  /*2780*/  BSYNC B0 ;  /* 0x0000000000007941 */ /* 0x000fea0003800000 */
.L_x_3971:
        /* <DEDUP_REMOVED lines=37> */
[----:B------:R-:W-:Y:S05]  /*29e0*/  CALL.REL.NOINC `($__internal_27_$__cuda_sm20_div_s64) ;  /* 0x0000234000007944 */ /* 0x000fea0003c00000 */
        /* <DEDUP_REMOVED lines=11> */
.L_x_3975:
        /* <DEDUP_REMOVED lines=23> */
.L_x_3976:
[----:B------:R-:W-:Y:S05]  /*2c10*/  BSYNC B0 ;  /* 0x0000000000007941 */ /* 0x000fea0003800000 */
.L_x_3974:
        /* <DEDUP_REMOVED lines=8> */
[----:B------:R-:W-:Y:S05]  /*2ca0*/  CALL.REL.NOINC `($__internal_27_$__cuda_sm20_div_s64) ;  /* 0x0000208000007944 */ /* 0x000fea0003c00000 */
        /* <DEDUP_REMOVED lines=11> */
.L_x_3978:
        /* <DEDUP_REMOVED lines=23> */
.L_x_3979:
[----:B------:R-:W-:Y:S05]  /*2ed0*/  BSYNC B0 ;  /* 0x0000000000007941 */ /* 0x000fea0003800000 */
.L_x_3977:
        /* <DEDUP_REMOVED lines=20> */
.L_x_3981:
        /* <DEDUP_REMOVED lines=23> */
.L_x_3982:
[----:B------:R-:W-:Y:S05]  /*3190*/  BSYNC B0 ;  /* 0x0000000000007941 */ /* 0x000fea0003800000 */
.L_x_3980:
        /* <DEDUP_REMOVED lines=25> */
[----:B------:R-:W-:Y:S05]  /*3330*/  CALL.REL.NOINC `($__internal_27_$__cuda_sm20_div_s64) ;  /* 0x000019f000007944 */ /* 0x000fea0003c00000 */
        /* <DEDUP_REMOVED lines=12> */
.L_x_3984:
        /* <DEDUP_REMOVED lines=23> */
.L_x_3985:
[----:B------:R-:W-:Y:S05]  /*3570*/  BSYNC B0 ;  /* 0x0000000000007941 */ /* 0x000fea0003800000 */
.L_x_3983:
        /* <DEDUP_REMOVED lines=29> */
.L_x_3987:
        /* <DEDUP_REMOVED lines=23> */
.L_x_3988:
[----:B------:R-:W-:Y:S05]  /*38c0*/  BSYNC B0 ;  /* 0x0000000000007941 */ /* 0x000fea0003800000 */
.L_x_3986:
        /* <DEDUP_REMOVED lines=20> */
.L_x_3964:
[----:B------:R-:W-:-:S04]  /*3a10*/  LEA R2, P0, R32, c[0x0][0x200], 0x2 ;  /* 0x0000800020027a11 */ /* 0x000fc800078010ff */
[----:B------:R-:W-:-:S05]  /*3a20*/  LEA.HI.X R3, R32, c[0x0][0x204], R33, 0x2, P0 ;  /* 0x0000810020037a11 */ /* 0x000fca00000f1421 */
[----:B------:R0:W-:Y:S04]  /*3a30*/  STG.E [R2.64], R26 ;  /* 0x0000001a02007986 */ /* 0x0001e8000c10190c */
.L_x_3963:
[----:B------:R-:W-:Y:S05]  /*3a40*/  BSYNC B1 ;  /* 0x0000000000017941 */ /* 0x000fea0003800000 */
.L_x_3962:
        /* <DEDUP_REMOVED lines=59> */
.L_x_3991:
        /* <DEDUP_REMOVED lines=77> */
.L_x_3990:
        /* <DEDUP_REMOVED lines=47> */
.L_x_3992:
        /* <DEDUP_REMOVED lines=10> */
.L_x_3994:
[----:B------:R-:W-:Y:S05]  /*4660*/  BSYNC B0 ;  /* 0x0000000000007941 */ /* 0x000fea0003800000 */
.L_x_3993:
        /* <DEDUP_REMOVED lines=13> */
.L_x_3989:
        /* <DEDUP_REMOVED lines=95> */
        .weak           $__internal_27_$__cuda_sm20_div_s64
        .type           $__internal_27_$__cuda_sm20_div_s64,@function
        .size           $__internal_27_$__cuda_sm20_div_s64,(.L_x_6091 - $__internal_27_$__cuda_sm20_div_s64)
$__internal_27_$__cuda_sm20_div_s64:
        /* <DEDUP_REMOVED lines=83> */
[----:B------:R-:W-:Y:S06]  /*5260*/  RET.REL.NODEC R38 `(_ZN5flash32flash_fwd_splitkv_combine_kernelI23Flash_fwd_kernel_traitsILi96ELi64ELi64ELi4ELb0ELb0EN7cutlass6half_tE19Flash_kernel_traitsILi96ELi64ELi64ELi4ES3_EELi16ELi1ELb1EEEvNS_16Flash_fwd_paramsE) ;  /* 0xffffad9026007950 */ /* 0x000fec0003c3ffff */
.L_x_3995:
        /* <DEDUP_REMOVED lines=9> */
.L_x_6091:


//--------------------- .text._ZN5flash24flash_fwd_splitkv_kernelI23Flash_fwd_kernel_traitsILi96ELi64ELi64ELi4ELb0ELb0EN7cutlass6half_tE19Flash_kernel_traitsILi96ELi64ELi64ELi4ES3_EELb1ELb0ELb0ELb0ELb0ELb0ELb0ELb0EEEvNS_16Flash_fwd_paramsE --------------------------
	.section	.text._ZN5flash24flash_fwd_splitkv_kernelI23Flash_fwd_kernel_traitsILi96ELi64ELi64ELi4ELb0ELb0EN7cutlass6half_tE19Flash_kernel_traitsILi96ELi64ELi64ELi4ES3_EELb1ELb0ELb0ELb0ELb0ELb0ELb0ELb0EEEvNS_16Flash_fwd_paramsE,"ax",@progbits
	.sectioninfo	@"SHI_REGISTERS=162"
	.align	128
        .global         _ZN5flash24flash_fwd_splitkv_kernelI23Flash_fwd_kernel_traitsILi96ELi64ELi64ELi4ELb0ELb0EN7cutlass6half_tE19Flash_kernel_traitsILi96ELi64ELi64ELi4ES3_EELb1ELb0ELb0ELb0ELb0ELb0ELb0ELb0EEEvNS_16Flash_fwd_paramsE
        .type           _ZN5flash24flash_fwd_splitkv_kernelI23Flash_fwd_kernel_traitsILi96ELi64ELi64ELi4ELb0ELb0EN7cutlass6half_tE19Flash_kernel_traitsILi96ELi64ELi64ELi4ES3_EELb1ELb0ELb0ELb0ELb0ELb0ELb0ELb0EEEvNS_16Flash_fwd_paramsE,@function
        .size           _ZN5flash24flash_fwd_splitkv_kernelI23Flash_fwd_kernel_traitsILi96ELi64ELi64ELi4ELb0ELb0EN7cutlass6half_tE19Flash_kernel_traitsILi96ELi64ELi64ELi4ES3_EELb1ELb0ELb0ELb0ELb0ELb0ELb0ELb0EEEvNS_16Flash_fwd_paramsE,(.L_x_6148 - _ZN5flash24flash_fwd_splitkv_kernelI23Flash_fwd_kernel_traitsILi96ELi64ELi64ELi4ELb0ELb0EN7cutlass6half_tE19Flash_kernel_traitsILi96ELi64ELi64ELi4ES3_EELb1ELb0ELb0ELb0ELb0ELb0ELb0ELb0EEEvNS_16Flash_fwd_paramsE)
        .other          _ZN5flash24flash_fwd_splitkv_kernelI23Flash_fwd_kernel_traitsILi96ELi64ELi64ELi4ELb0ELb0EN7cutlass6half_tE19Flash_kernel_traitsILi96ELi64ELi64ELi4ES3_EELb1ELb0ELb0ELb0ELb0ELb0ELb0ELb0EEEvNS_16Flash_fwd_paramsE,@"STO_CUDA_ENTRY STV_DEFAULT"
_ZN5flash24flash_fwd_splitkv_kernelI23Flash_fwd_kernel_traitsILi96ELi64ELi64ELi4ELb0ELb0EN7cutlass6half_tE19Flash_kernel_traitsILi96ELi64ELi64ELi4ES3_EELb1ELb0ELb0ELb0ELb0ELb0ELb0ELb0EEEvNS_16Flash_fwd_paramsE:
.text._ZN5flash24flash_fwd_splitkv_kernelI23Flash_fwd_kernel_traitsILi96ELi64ELi64ELi4ELb0ELb0EN7cutlass6half_tE19Flash_kernel_traitsILi96ELi64ELi64ELi4ES3_EELb1ELb0ELb0ELb0ELb0ELb0ELb0ELb0EEEvNS_16Flash_fwd_paramsE:
        /* <DEDUP_REMOVED lines=33> */
.L_x_3996:
[----:B-1-34-:R-:W-:Y:S02]  /*0210*/  MOV R0, c[0x0][0x218] ;  /* 0x0000860000007a02 */ /* 0x01afe40000000f00 */
.L_x_3997:
[----:B------:R-:W-:-:S04]  /*0220*/  ISETP.NE.U32.AND P2, PT, RZ, c[0x0][0x258], PT ;  /* 0x00009600ff007a0c */ /* 0x000fc80003f45070 */
[----:B------:R-:W-:-:S13]  /*0230*/  ISETP.NE.AND.EX P2, PT, RZ, c[0x0][0x25c], PT, P2 ;  /* 0x00009700ff007a0c */ /* 0x000fda0003f45320 */
[----:B------:R-:W-:-:S05]  /*0240*/  @P2 IMAD.WIDE R8, R21, R4, c[0x0][0x258] ;  /* 0x0000960015082625 */ /* 0x000fca00078e0204 */
[----:B-1----:R-:W2:Y:S01]  /*0250*/  @P2 LDG.E R7, [R8.64] ;  /* 0x0000000808072981 */ /* 0x002ea2000c1e1900 */
        /* <DEDUP_REMOVED lines=20> */
[----:B------:R-:W-:Y:S01]  /*03a0*/  SHF.R.S32.HI R5, RZ, 0x6, R5 ;  /* 0x00000006ff057819 */ /* 0x000fe20000011405 */
[----:B------:R-:W1:Y:S01]  /*03b0*/  S2R R6, SR_TID.X ;  /* 0x0000000000067919 */ /* 0x000e620000002100 */
        /* <DEDUP_REMOVED lines=16> */
[----:B------:R-:W-:Y:S02]  /*04c0*/  @P0 IMAD.WIDE.U32 R12, R122, c[0x0][0x1e8], RZ ;  /* 0x00007a007a0c0a25 */ /* 0x000fe400078e00ff */
[----:B------:R-:W-:Y:S02]  /*04d0*/  SHF.L.U32 R2, R6, 0x3, RZ ;  /* 0x0000000306027819 */ /* 0x000fe400000006ff */
[----:B------:R-:W-:Y:S02]  /*04e0*/  @P0 IMAD R7, R122, c[0x0][0x1ec], R13 ;  /* 0x00007b007a070a24 */ /* 0x000fe400078e020d */
[----:B------:R-:W-:Y:S01]  /*04f0*/  @!P0 IMAD R8, R8, c[0x0][0x1e0], RZ ;  /* 0x0000780008088a24 */ /* 0x000fe200078e02ff */
[----:B------:R-:W-:Y:S01]  /*0500*/  SHF.R.S32.HI R3, RZ, 0x1f, R2 ;  /* 0x0000001fff037819 */ /* 0x000fe20000011402 */
[----:B------:R-:W-:Y:S02]  /*0510*/  @P0 IMAD.MOV.U32 R4, RZ, RZ, R12 ;  /* 0x000000ffff040224 */ /* 0x000fe400078e000c */
[----:B------:R-:W-:-:S04]  /*0520*/  @!P0 IMAD.WIDE.U32 R12, R21, c[0x0][0x1e0], RZ ;  /* 0x00007800150c8a25 */ /* 0x000fc800078e00ff */
[----:B------:R-:W-:Y:S01]  /*0530*/  @!P0 IMAD R11, R21, c[0x0][0x1e4], R8 ;  /* 0x00007900150b8a24 */ /* 0x000fe200078e0208 */
[----:B------:R-:W-:Y:S01]  /*0540*/  @!P0 MOV R4, R12 ;  /* 0x0000000c00048202 */ /* 0x000fe20000000f00 */
[----:B------:R-:W-:-:S04]  /*0550*/  IMAD.WIDE.U32 R8, R15, c[0x0][0x1e8], R2 ;  /* 0x00007a000f087a25 */ /* 0x000fc800078e0002 */
        /* <DEDUP_REMOVED lines=8> */
[----:B------:R-:W-:-:S02]  /*05e0*/  IMAD R0, R21, c[0x0][0x1c0], R10 ;  /* 0x0000700015007a24 */ /* 0x000fc400078e020a */
[C---:B------:R-:W-:Y:S02]  /*05f0*/  IMAD R13, R10.reuse, c[0x0][0x1f4], R13 ;  /* 0x00007d000a0d7a24 */ /* 0x040fe400078e020d */
[----:B------:R-:W-:Y:S01]  /*0600*/  IMAD.WIDE.U32 R10, R10, c[0x0][0x1f0], R8 ;  /* 0x00007c000a0a7a25 */ /* 0x000fe200078e0008 */
[C---:B------:R-:W-:Y:S02]  /*0610*/  IADD3 R9, R2.reuse, 0x20, RZ ;  /* 0x0000002002097810 */ /* 0x040fe40007ffe0ff */
[----:B------:R-:W-:Y:S01]  /*0620*/  IADD3 R8, R2, 0x40, RZ ;  /* 0x0000004002087810 */ /* 0x000fe20007ffe0ff */
        /* <DEDUP_REMOVED lines=16> */
.L_x_4000:
[----:B------:R-:W-:Y:S05]  /*0730*/  BSYNC B0 ;  /* 0x0000000000007941 */ /* 0x000fea0003800000 */
.L_x_3999:
        /* <DEDUP_REMOVED lines=19> */
.L_x_4002:
[----:B------:R-:W-:Y:S05]  /*0870*/  BSYNC B0 ;  /* 0x0000000000007941 */ /* 0x000fea0003800000 */
.L_x_4001:
        /* <DEDUP_REMOVED lines=13> */
.L_x_3998:
        /* <DEDUP_REMOVED lines=47> */
[----:B------:R-:W-:Y:S01]  /*0c40*/  IABS R0, c[0x0][0x1c8] ;  /* 0x0000720000007a13 */ /* 0x000fe20000000000 */
[----:B------:R-:W-:-:S03]  /*0c50*/  IMAD.MOV.U32 R8, RZ, RZ, RZ ;  /* 0x000000ffff087224 */ /* 0x000fc600078e00ff */
        /* <DEDUP_REMOVED lines=32> */
[C---:B------:R-:W-:Y:S02]  /*0e60*/  IMAD R13, R30.reuse, c[0x0][0x18c], R13 ;  /* 0x000063001e0d7a24 */ /* 0x040fe400078e020d */
[----:B------:R-:W-:Y:S01]  /*0e70*/  IMAD.WIDE.U32 R30, R30, c[0x0][0x188], RZ ;  /* 0x000062001e1e7a25 */ /* 0x000fe200078e00ff */
[----:B------:R-:W-:-:S04]  /*0e80*/  IADD3 R17, R17, R2, RZ ;  /* 0x0000000211117210 */ /* 0x000fc80007ffe0ff */
[----:B------:R-:W-:Y:S01]  /*0e90*/  IADD3 R13, R31, R13, RZ ;  /* 0x0000000d1f0d7210 */ /* 0x000fe20007ffe0ff */
[----:B------:R-:W-:-:S04]  /*0ea0*/  IMAD.WIDE.U32 R28, R3, c[0x0][0x198], R16 ;  /* 0x00006600031c7a25 */ /* 0x000fc800078e0010 */
[----:B------:R-:W-:Y:S02]  /*0eb0*/  IMAD.IADD R29, R29, 0x1, R11 ;  /* 0x000000011d1d7824 */ /* 0x000fe400078e020b */
[----:B------:R-:W-:Y:S02]  /*0ec0*/  IMAD R11, R9, c[0x0][0x1b0], RZ ;  /* 0x00006c00090b7a24 */ /* 0x000fe400078e02ff */
[----:B------:R-:W-:-:S04]  /*0ed0*/  IMAD.WIDE.U32 R28, R8, c[0x0][0x1b0], R28 ;  /* 0x00006c00081c7a25 */ /* 0x000fc800078e001c */
[----:B------:R-:W-:-:S04]  /*0ee0*/  IMAD R11, R8, c[0x0][0x1b4], R11 ;  /* 0x00006d00080b7a24 */ /* 0x000fc800078e020b */
[----:B------:R-:W-:Y:S01]  /*0ef0*/  IMAD.IADD R11, R29, 0x1, R11 ;  /* 0x000000011d0b7824 */ /* 0x000fe200078e020b */
[----:B------:R-:W-:Y:S05]  /*0f00*/  BRA `(.L_x_4004) ;  /* 0x0000043000007947 */ /* 0x000fea0003800000 */
.L_x_4003:
        /* <DEDUP_REMOVED lines=17> */
.L_x_4005:
[----:B------:R-:W-:Y:S01]  /*1020*/  IABS R5, c[0x0][0x1c8] ;  /* 0x0000720000057a13 */ /* 0x000fe20000000000 */
[----:B------:R-:W-:-:S03]  /*1030*/  @P3 IMAD.IADD R13, R2, 0x1, R13 ;  /* 0x00000001020d3824 */ /* 0x000fc600078e020d */
        /* <DEDUP_REMOVED lines=11> */
[----:B------:R-:W-:-:S03]  /*10f0*/  MOV R17, R9 ;  /* 0x0000000900117202 */ /* 0x000fc60000000f00 */
[----:B------:R-:W-:Y:S02]  /*1100*/  IMAD.MOV.U32 R16, RZ, RZ, R12 ;  /* 0x000000ffff107224 */ /* 0x000fe400078e000c */
        /* <DEDUP_REMOVED lines=12> */
[----:B------:R-:W-:-:S05]  /*11d0*/  SHF.R.S32.HI R5, RZ, 0x1f, R3 ;  /* 0x0000001fff057819 */ /* 0x000fca0000011403 */
[----:B------:R-:W-:-:S04]  /*11e0*/  IMAD R4, R5, c[0x0][0x198], RZ ;  /* 0x0000660005047a24 */ /* 0x000fc800078e02ff */
[----:B------:R-:W-:Y:S02]  /*11f0*/  IMAD R11, R3, c[0x0][0x19c], R4 ;  /* 0x00006700030b7a24 */ /* 0x000fe400078e0204 */
[----:B------:R-:W-:-:S03]  /*1200*/  @P2 IADD3 R8, R8, 0x1, RZ ;  /* 0x0000000108082810 */ /* 0x000fc60007ffe0ff */
[----:B------:R-:W-:Y:S02]  /*1210*/  IADD3 R17, R17, R11, RZ ;  /* 0x0000000b11117210 */ /* 0x000fe40007ffe0ff */
[----:B------:R-:W-:Y:S02]  /*1220*/  @!P1 IADD3 R8, -R8, RZ, RZ ;  /* 0x000000ff08089210 */ /* 0x000fe40007ffe1ff */
[----:B------:R-:W-:-:S04]  /*1230*/  @!P0 LOP3.LUT R8, RZ, c[0x0][0x1c8], RZ, 0x33, !PT ;  /* 0x00007200ff088a12 */ /* 0x000fc800078e33ff */
        /* <DEDUP_REMOVED lines=16> */
.L_x_4004:
[----:B------:R-:W-:Y:S01]  /*1340*/  ISETP.NE.AND P0, PT, R122, -0x1, PT ;  /* 0xffffffff7a00780c */ /* 0x000fe20003f05270 */
[----:B------:R-:W-:Y:S01]  /*1350*/  IMAD R9, R9, c[0x0][0x1b8], RZ ;  /* 0x00006e0009097a24 */ /* 0x000fe200078e02ff */
[----:B------:R-:W-:Y:S01]  /*1360*/  SHF.R.S32.HI R17, RZ, 0x1f, R6 ;  /* 0x0000001fff117819 */ /* 0x000fe20000011406 */
[----:B------:R-:W-:Y:S03]  /*1370*/  BSSY B0, `(.L_x_4006) ;  /* 0x000006c000007945 */ /* 0x000fe60003800000 */
[----:B------:R-:W-:-:S04]  /*1380*/  LEA.HI R23, R17, R6, RZ, 0x2 ;  /* 0x0000000611177211 */ /* 0x000fc800078f10ff */
[----:B------:R-:W-:Y:S02]  /*1390*/  LOP3.LUT R29, R23, 0xfffffffc, RZ, 0xc0, !PT ;  /* 0xfffffffc171d7812 */ /* 0x000fe400078ec0ff */
[----:B------:R-:W-:Y:S01]  /*13a0*/  SHF.R.S32.HI R26, RZ, 0x2, R23 ;  /* 0x00000002ff1a7819 */ /* 0x000fe20000011417 */
[----:B------:R-:W-:Y:S01]  /*13b0*/  @!P0 IMAD.WIDE.U32 R32, R21, c[0x0][0x178], RZ ;  /* 0x00005e0015208a25 */ /* 0x000fe200078e00ff */
[----:B-----5:R-:W-:Y:S02]  /*13c0*/  @!P0 SHF.R.S32.HI R0, RZ, 0x1f, R21 ;  /* 0x0000001fff008819 */ /* 0x020fe40000011415 */
[----:B------:R-:W-:Y:S01]  /*13d0*/  LEA.HI R23, R23, R26, RZ, 0x1 ;  /* 0x0000001a17177211 */ /* 0x000fe200078f08ff */
[----:B------:R-:W-:Y:S01]  /*13e0*/  IMAD.IADD R128, R6, 0x1, -R29 ;  /* 0x0000000106807824 */ /* 0x000fe200078e0a1d */
[----:B------:R-:W-:Y:S01]  /*13f0*/  SHF.R.S32.HI R27, RZ, 0x1f, R26 ;  /* 0x0000001fff1b7819 */ /* 0x000fe2000001141a */
[----:B------:R-:W-:Y:S01]  /*1400*/  @!P0 IMAD R0, R0, c[0x0][0x178], RZ ;  /* 0x00005e0000008a24 */ /* 0x000fe200078e02ff */
[----:B------:R-:W-:Y:S01]  /*1410*/  LOP3.LUT R23, R23, 0x7fffffe, RZ, 0xc0, !PT ;  /* 0x07fffffe17177812 */ /* 0x000fe200078ec0ff */
[----:B------:R-:W-:-:S03]  /*1420*/  @P0 IMAD.WIDE.U32 R18, R122, c[0x0][0x190], RZ ;  /* 0x000064007a120a25 */ /* 0x000fc600078e00ff */
[----:B------:R-:W-:Y:S01]  /*1430*/  IADD3 R23, R26, -R23, RZ ;  /* 0x800000171a177210 */ /* 0x000fe20007ffe0ff */
[----:B------:R-:W-:Y:S01]  /*1440*/  @!P0 IMAD R0, R21, c[0x0][0x17c], R0 ;  /* 0x00005f0015008a24 */ /* 0x000fe200078e0200 */
[----:B------:R-:W-:Y:S01]  /*1450*/  LEA.HI R21, R17, R6, RZ, 0x3 ;  /* 0x0000000611157211 */ /* 0x000fe200078f18ff */
[----:B------:R-:W-:Y:S02]  /*1460*/  IMAD.SHL.U32 R128, R128, 0x8, RZ ;  /* 0x0000000880807824 */ /* 0x000fe400078e00ff */
[----:B------:R-:W-:Y:S01]  /*1470*/  @P0 IMAD R19, R122, c[0x0][0x194], R19 ;  /* 0x000065007a130a24 */ /* 0x000fe200078e0213 */
[----:B------:R-:W-:Y:S01]  /*1480*/  SHF.R.S32.HI R14, RZ, 0x3, R21 ;  /* 0x00000003ff0e7819 */ /* 0x000fe20000011415 */
[----:B------:R-:W-:Y:S01]  /*1490*/  @!P0 IMAD.IADD R19, R33, 0x1, R0 ;  /* 0x0000000121138824 */ /* 0x000fe200078e0200 */
[----:B------:R-:W-:Y:S01]  /*14a0*/  IADD3 R28, P2, R128, R28, RZ ;  /* 0x0000001c801c7210 */ /* 0x000fe20007f5e0ff */
[----:B------:R-:W-:Y:S01]  /*14b0*/  @!P0 IMAD.MOV.U32 R18, RZ, RZ, R32 ;  /* 0x000000ffff128224 */ /* 0x000fe200078e0020 */
[----:B------:R-:W-:Y:S01]  /*14c0*/  SHF.R.S32.HI R2, RZ, 0x1f, R128 ;  /* 0x0000001fff027819 */ /* 0x000fe20000011480 */
[----:B------:R-:W-:Y:S01]  /*14d0*/  IMAD.SHL.U32 R29, R14, 0x40, RZ ;  /* 0x000000400e1d7824 */ /* 0x000fe200078e00ff */
[-C--:B------:R-:W-:Y:S01]  /*14e0*/  LEA.HI R0, R17, R6.reuse, RZ, 0x5 ;  /* 0x0000000611007211 */ /* 0x080fe200078f28ff */
[----:B------:R-:W-:Y:S01]  /*14f0*/  IMAD R97, R27, c[0x0][0x198], RZ ;  /* 0x000066001b617a24 */ /* 0x000fe200078e02ff */
[----:B------:R-:W-:Y:S01]  /*1500*/  LEA.HI R17, R17, R6, RZ, 0x4 ;  /* 0x0000000611117211 */ /* 0x000fe200078f20ff */
[----:B------:R-:W-:Y:S01]  /*1510*/  IMAD.WIDE R24, R25, 0x40, R26 ;  /* 0x0000004019187825 */ /* 0x000fe200078e021a */
[----:B------:R-:W-:-:S02]  /*1520*/  LOP3.LUT R29, R29, 0xc0, RZ, 0xc0, !PT ;  /* 0x000000c01d1d7812 */ /* 0x000fc400078ec0ff */
[----:B------:R-:W-:Y:S01]  /*1530*/  IADD3 R30, P1, R128, R30, RZ ;  /* 0x0000001e801e7210 */ /* 0x000fe20007f3e0ff */
[----:B------:R-:W-:Y:S01]  /*1540*/  IMAD R97, R26, c[0x0][0x19c], R97 ;  /* 0x000067001a617a24 */ /* 0x000fe200078e0261 */
[----:B------:R-:W-:Y:S02]  /*1550*/  LOP3.LUT R33, R29, 0x18, R128, 0xf8, !PT ;  /* 0x000000181d217812 */ /* 0x000fe400078ef880 */
[----:B------:R-:W-:Y:S01]  /*1560*/  SHF.R.U32.HI R12, RZ, 0x3, R29 ;  /* 0x00000003ff0c7819 */ /* 0x000fe2000001161d */
[----:B------:R-:W-:Y:S01]  /*1570*/  IMAD.X R29, R2, 0x1, R11, P2 ;  /* 0x00000001021d7824 */ /* 0x000fe200010e060b */
[----:B------:R-:W-:Y:S01]  /*1580*/  IADD3 R18, P0, R128, R18, RZ ;  /* 0x0000001280127210 */ /* 0x000fe20007f1e0ff */
[----:B------:R-:W-:Y:S01]  /*1590*/  IMAD.X R31, R2, 0x1, R13, P1 ;  /* 0x00000001021f7824 */ /* 0x000fe200008e060d */
[----:B------:R-:W-:Y:S01]  /*15a0*/  LOP3.LUT R11, R17, 0xfffffff0, RZ, 0xc0, !PT ;  /* 0xfffffff0110b7812 */ /* 0x000fe200078ec0ff */
[----:B------:R-:W-:Y:S01]  /*15b0*/  IMAD.WIDE.U32 R98, R26, c[0x0][0x198], R28 ;  /* 0x000066001a627a25 */ /* 0x000fe200078e001c */
[----:B------:R-:W-:-:S02]  /*15c0*/  SHF.R.S32.HI R4, RZ, 0x5, R0 ;  /* 0x00000005ff047819 */ /* 0x000fc40000011400 */
[----:B------:R-:W-:Y:S01]  /*15d0*/  IADD3 R20, -R11, R6, RZ ;  /* 0x000000060b147210 */ /* 0x000fe20007ffe1ff */
[----:B------:R-:W-:Y:S01]  /*15e0*/  IMAD.X R19, R2, 0x1, R19, P0 ;  /* 0x0000000102137824 */ /* 0x000fe200000e0613 */
[----:B------:R-:W-:Y:S01]  /*15f0*/  LOP3.LUT R12, R33, R12, RZ, 0x3c, !PT ;  /* 0x0000000c210c7212 */ /* 0x000fe200078e3cff */
[----:B------:R-:W-:Y:S01]  /*1600*/  IMAD R125, R4, 0x8, R23 ;  /* 0x00000008047d7824 */ /* 0x000fe200078e0217 */
[----:B------:R-:W-:Y:S01]  /*1610*/  IADD3 R88, P0, R26, R3, RZ ;  /* 0x000000031a587210 */ /* 0x000fe20007f1e0ff */
[----:B------:R-:W-:Y:S01]  /*1620*/  IMAD R3, R8, c[0x0][0x1bc], R9 ;  /* 0x00006f0008037a24 */ /* 0x000fe200078e0209 */
[----:B------:R-:W-:Y:S01]  /*1630*/  LEA.HI R13, R20, R20, RZ, 0x1 ;  /* 0x00000014140d7211 */ /* 0x000fe200078f08ff */
[----:B------:R-:W-:Y:S01]  /*1640*/  IMAD.WIDE.U32 R8, R8, c[0x0][0x1b8], R30 ;  /* 0x00006e0008087a25 */ /* 0x000fe200078e001e */
[----:B------:R-:W-:Y:S02]  /*1650*/  SHF.R.S32.HI R23, RZ, 0x1f, R10 ;  /* 0x0000001fff177819 */ /* 0x000fe4000001140a */
[----:B------:R-:W-:Y:S01]  /*1660*/  IADD3 R97, R99, R97, RZ ;  /* 0x0000006163617210 */ /* 0x000fe20007ffe0ff */
[----:B------:R-:W-:Y:S01]  /*1670*/  IMAD.U32 R125, R125, 0x20, R12 ;  /* 0x000000207d7d7824 */ /* 0x000fe200078e000c */
[----:B------:R-:W-:Y:S01]  /*1680*/  SHF.R.S32.HI R12, RZ, 0x1f, R13 ;  /* 0x0000001fff0c7819 */ /* 0x000fe2000001140d */
[----:B------:R-:W-:Y:S01]  /*1690*/  IMAD.X R2, R27, 0x1, R5, P0 ;  /* 0x000000011b027824 */ /* 0x000fe200000e0605 */
[----:B------:R-:W-:Y:S01]  /*16a0*/  SHF.R.S32.HI R5, RZ, 0x1, R13 ;  /* 0x00000001ff057819 */ /* 0x000fe2000001140d */
[----:B------:R-:W-:Y:S01]  /*16b0*/  IMAD.IADD R29, R9, 0x1, R3 ;  /* 0x00000001091d7824 */ /* 0x000fe200078e0203 */
[----:B------:R-:W-:Y:S01]  /*16c0*/  LOP3.LUT R3, R0, 0xffffffe0, RZ, 0xc0, !PT ;  /* 0xffffffe000037812 */ /* 0x000fe200078ec0ff */
[----:B------:R-:W-:Y:S01]  /*16d0*/  IMAD.IADD R9, R126, 0x1, -R15 ;  /* 0x000000017e097824 */ /* 0x000fe200078e0a0f */
[----:B------:R-:W-:Y:S01]  /*16e0*/  LEA.HI R12, R12, R5, RZ, 0x2 ;  /* 0x000000050c0c7211 */ /* 0x000fe200078f10ff */
[----:B------:R-:W-:Y:S01]  /*16f0*/  IMAD R23, R23, c[0x0][0x1a8], RZ ;  /* 0x00006a0017177a24 */ /* 0x000fe200078e02ff */
[----:B------:R-:W-:Y:S01]  /*1700*/  IADD3 R119, R128, 0x20, RZ ;  /* 0x0000002080777810 */ /* 0x000fe20007ffe0ff */
[----:B------:R-:W-:Y:S01]  /*1710*/  IMAD.MOV.U32 R28, RZ, RZ, R8 ;  /* 0x000000ffff1c7224 */ /* 0x000fe200078e0008 */
[----:B------:R-:W-:Y:S01]  /*1720*/  ISETP.GE.AND P0, PT, R26, R9, PT ;  /* 0x000000091a00720c */ /* 0x000fe20003f06270 */
[----:B------:R-:W-:Y:S01]  /*1730*/  IMAD R23, R10, c[0x0][0x1ac], R23 ;  /* 0x00006b000a177a24 */ /* 0x000fe200078e0217 */
[----:B------:R-:W-:Y:S01]  /*1740*/  LOP3.LUT R12, R12, 0xfffffffc, RZ, 0xc0, !PT ;  /* 0xfffffffc0c0c7812 */ /* 0x000fe200078ec0ff */
[----:B------:R-:W-:Y:S01]  /*1750*/  IMAD.WIDE.U32 R10, R10, c[0x0][0x1a8], R18 ;  /* 0x00006a000a0a7a25 */ /* 0x000fe200078e0012 */
[----:B------:R-:W-:-:S02]  /*1760*/  IADD3 R118, R128, 0x40, RZ ;  /* 0x0000004080767810 */ /* 0x000fc40007ffe0ff */
[----:B------:R-:W-:Y:S01]  /*1770*/  SHF.L.U32 R125, R125, 0x1, RZ ;  /* 0x000000017d7d7819 */ /* 0x000fe200000006ff */
[----:B------:R-:W-:Y:S02]  /*1780*/  IMAD.IADD R12, R5, 0x1, -R12 ;  /* 0x00000001050c7824 */ /* 0x000fe400078e0a0c */
[----:B------:R-:W-:Y:S02]  /*1790*/  IMAD R19, R2, c[0x0][0x1a0], RZ ;  /* 0x0000680002137a24 */ /* 0x000fe400078e02ff */
[----:B------:R-:W-:Y:S01]  /*17a0*/  IMAD.MOV.U32 R5, RZ, RZ, 0x10 ;  /* 0x00000010ff057424 */ /* 0x000fe200078e00ff */
[----:B------:R-:W-:Y:S01]  /*17b0*/  LOP3.LUT P1, RZ, R12, 0x2, RZ, 0xc0, !PT ;  /* 0x000000020cff7812 */ /* 0x000fe2000782c0ff */
[C---:B------:R-:W-:Y:S02]  /*17c0*/  IMAD R19, R88.reuse, c[0x0][0x1a4], R19 ;  /* 0x0000690058137a24 */ /* 0x040fe400078e0213 */
[----:B------:R-:W-:-:S04]  /*17d0*/  IMAD.WIDE.U32 R88, R88, c[0x0][0x1a0], R28 ;  /* 0x0000680058587a25 */ /* 0x000fc800078e001c */
[----:B------:R-:W-:Y:S01]  /*17e0*/  IMAD.IADD R18, R6, 0x1, -R3 ;  /* 0x0000000106127824 */ /* 0x000fe200078e0a03 */
[----:B------:R-:W-:Y:S01]  /*17f0*/  SEL R3, R5, 0xfffffff0, !P1 ;  /* 0xfffffff005037807 */ /* 0x000fe20004800000 */
        /* <DEDUP_REMOVED lines=35> */
.L_x_4007:
[----:B------:R-:W-:Y:S05]  /*1a30*/  BSYNC B0 ;  /* 0x0000000000007941 */ /* 0x000fea0003800000 */
.L_x_4006:
        /* <DEDUP_REMOVED lines=36> */
.L_x_4009:
[----:B------:R-:W-:Y:S05]  /*1c80*/  BSYNC B0 ;  /* 0x0000000000007941 */ /* 0x000fea0003800000 */
.L_x_4008:
        /* <DEDUP_REMOVED lines=33> */
.L_x_4011:
[----:B------:R-:W-:Y:S05]  /*1ea0*/  BSYNC B0 ;  /* 0x0000000000007941 */ /* 0x000fea0003800000 */
.L_x_4010:
        /* <DEDUP_REMOVED lines=34> */
.L_x_4013:
[----:B------:R-:W-:Y:S05]  /*20d0*/  BSYNC B0 ;  /* 0x0000000000007941 */ /* 0x000fea0003800000 */
.L_x_4012:
[----:B------:R-:W0:Y:S01]  /*20e0*/  LDGDEPBAR ;  /* 0x00000000000079af */ /* 0x000e220000000000 */
[----:B--2---:R-:W-:Y:S01]  /*20f0*/  SHF.R.S32.HI R10, RZ, 0x4, R17 ;  /* 0x00000004ff0a7819 */ /* 0x004fe20000011411 */
[----:B------:R-:W-:Y:S01]  /*2100*/  IMAD.SHL.U32 R12, R12, 0x40, RZ ;  /* 0x000000400c0c7824 */ /* 0x000fe200078e00ff */
[----:B------:R-:W-:Y:S01]  /*2110*/  LOP3.LUT R21, R21, 0xfffffff8, RZ, 0xc0, !PT ;  /* 0xfffffff815157812 */ /* 0x000fe200078ec0ff */
[C---:B------:R-:W-:Y:S01]  /*2120*/  IMAD.SHL.U32 R87, R6.reuse, 0x2, RZ ;  /* 0x0000000206577824 */ /* 0x040fe200078e00ff */
[----:B------:R-:W-:Y:S01]  /*2130*/  LEA.HI R17, R17, R10, RZ, 0x1 ;  /* 0x0000000a11117211 */ /* 0x000fe200078f08ff */
[----:B------:R-:W-:Y:S01]  /*2140*/  BSSY B0, `(.L_x_4014) ;  /* 0x0000051000007945 */ /* 0x000fe20003800000 */
[----:B------:R-:W-:Y:S01]  /*2150*/  LOP3.LUT R11, R13, 0x7fffffe, RZ, 0xc0, !PT ;  /* 0x07fffffe0d0b7812 */ /* 0x000fe200078ec0ff */
[----:B------:R-:W-:Y:S01]  /*2160*/  IMAD.IADD R21, R6, 0x1, -R21 ;  /* 0x0000000106157824 */ /* 0x000fe200078e0a15 */
[----:B------:R-:W-:Y:S02]  /*2170*/  LOP3.LUT R17, R17, 0xfffffffe, RZ, 0xc0, !PT ;  /* 0xfffffffe11117812 */ /* 0x000fe400078ec0ff */
[----:B------:R-:W-:Y:S01]  /*2180*/  ISETP.GE.AND P1, PT, R26, R9, PT ;  /* 0x000000091a00720c */ /* 0x000fe20003f26270 */
[----:B------:R-:W-:Y:S01]  /*2190*/  IMAD.IADD R16, R20, 0x1, -R11 ;  /* 0x0000000114107824 */ /* 0x000fe200078e0a0b */
[----:B------:R-:W-:Y:S01]  /*21a0*/  SHF.R.S32.HI R19, RZ, 0x1f, R20 ;  /* 0x0000001fff137819 */ /* 0x000fe20000011414 */
[----:B------:R-:W-:Y:S01]  /*21b0*/  IMAD.IADD R17, R10, 0x1, -R17 ;  /* 0x000000010a117824 */ /* 0x000fe200078e0a11 */
[----:B------:R-:W-:Y:S01]  /*21c0*/  LEA.HI R11, R21, R21, RZ, 0x1 ;  /* 0x00000015150b7211 */ /* 0x000fe200078f08ff */
[----:B------:R-:W-:Y:S01]  /*21d0*/  IMAD R10, R4, 0x10, R15 ;  /* 0x00000010040a7824 */ /* 0x000fe200078e020f */
[----:B------:R-:W-:Y:S01]  /*21e0*/  LEA.HI R19, R19, R20, RZ, 0x3 ;  /* 0x0000001413137211 */ /* 0x000fe200078f18ff */
[----:B------:R-:W-:Y:S01]  /*21f0*/  IMAD.SHL.U32 R13, R17, 0x8, RZ ;  /* 0x00000008110d7824 */ /* 0x000fe200078e00ff */
[----:B------:R-:W-:-:S02]  /*2200*/  LOP3.LUT R116, R11, 0x7fffffe, RZ, 0xc0, !PT ;  /* 0x07fffffe0b747812 */ /* 0x000fc400078ec0ff */
[----:B------:R-:W-:Y:S01]  /*2210*/  LOP3.LUT R12, R12, 0xc0, RZ, 0xc0, !PT ;  /* 0x000000c00c0c7812 */ /* 0x000fe200078ec0ff */
[----:B------:R-:W-:Y:S01]  /*2220*/  IMAD.SHL.U32 R19, R19, 0x20, RZ ;  /* 0x0000002013137824 */ /* 0x000fe200078e00ff */
[----:B------:R-:W-:Y:S01]  /*2230*/  SHF.R.S32.HI R11, RZ, 0x1, R11 ;  /* 0x00000001ff0b7819 */ /* 0x000fe2000001140b */
[----:B------:R-:W-:-:S04]  /*2240*/  DEPBAR.LE SB0, 0x0 ;  /* 0x000080000000791a */ /* 0x000fc80000000000 */
[----:B------:R-:W-:Y:S01]  /*2250*/  BAR.SYNC.DEFER_BLOCKING 0x0 ;  /* 0x0000000000007b1d */ /* 0x000fe20000010000 */
[----:B------:R-:W-:Y:S01]  /*2260*/  LOP3.LUT R13, R12, 0x8, R13, 0xf8, !PT ;  /* 0x000000080c0d7812 */ /* 0x000fe200078ef80d */
[----:B------:R-:W-:Y:S01]  /*2270*/  IMAD.IADD R116, R21, 0x1, -R116 ;  /* 0x0000000115747824 */ /* 0x000fe200078e0a74 */
[----:B------:R-:W-:Y:S02]  /*2280*/  SHF.R.S32.HI R123, RZ, 0x1f, R18 ;  /* 0x0000001fff7b7819 */ /* 0x000fe40000011412 */
[----:B------:R-:W-:Y:S01]  /*2290*/  SHF.R.U32.HI R12, RZ, 0x3, R12 ;  /* 0x00000003ff0c7819 */ /* 0x000fe2000001160c */
[----:B------:R-:W-:Y:S01]  /*22a0*/  IMAD R116, R17, 0x8, R116 ;  /* 0x0000000811747824 */ /* 0x000fe200078e0274 */
[C---:B------:R-:W-:Y:S01]  /*22b0*/  LOP3.LUT P2, RZ, R11.reuse, 0x2, RZ, 0xc0, !PT ;  /* 0x000000020bff7812 */ /* 0x040fe2000784c0ff */
[----:B------:R-:W-:Y:S01]  /*22c0*/  IMAD.SHL.U32 R11, R11, 0x40, RZ ;  /* 0x000000400b0b7824 */ /* 0x000fe200078e00ff */
[----:B------:R-:W-:Y:S02]  /*22d0*/  LOP3.LUT R19, R19, 0xffffff00, RZ, 0xc0, !PT ;  /* 0xffffff0013137812 */ /* 0x000fe400078ec0ff */
[----:B------:R-:W-:-:S02]  /*22e0*/  LEA.HI R123, R123, R18, RZ, 0x2 ;  /* 0x000000127b7b7211 */ /* 0x000fc400078f10ff */
[----:B------:R-:W-:Y:S01]  /*22f0*/  LOP3.LUT R13, R13, R12, RZ, 0x3c, !PT ;  /* 0x0000000c0d0d7212 */ /* 0x000fe200078e3cff */
[----:B------:R-:W-:Y:S01]  /*2300*/  IMAD.SHL.U32 R12, R14, 0x8, RZ ;  /* 0x000000080e0c7824 */ /* 0x000fe200078e00ff */
[----:B------:R-:W-:Y:S01]  /*2310*/  LOP3.LUT R11, R11, 0xc0, RZ, 0xc0, !PT ;  /* 0x000000c00b0b7812 */ /* 0x000fe200078ec0ff */
[----:B------:R-:W-:Y:S01]  /*2320*/  IMAD R15, R4, 0x200, R19 ;  /* 0x00000200040f7824 */ /* 0x000fe200078e0213 */
[----:B------:R-:W-:Y:S01]  /*2330*/  SHF.R.S32.HI R123, RZ, 0x2, R123 ;  /* 0x00000002ff7b7819 */ /* 0x000fe2000001147b */
[C---:B------:R-:W-:Y:S01]  /*2340*/  IMAD R4, R16.reuse, 0x20, R19 ;  /* 0x0000002010047824 */ /* 0x040fe200078e0213 */
[----:B------:R-:W-:Y:S01]  /*2350*/  LOP3.LUT R12, R11, 0x8, R12, 0xf8, !PT ;  /* 0x000000080b0c7812 */ /* 0x000fe200078ef80c */
[----:B------:R-:W-:Y:S01]  /*2360*/  IMAD R15, R16, 0x20, R15 ;  /* 0x00000020100f7824 */ /* 0x000fe200078e020f */
[----:B------:R-:W-:Y:S01]  /*2370*/  SHF.R.U32.HI R11, RZ, 0x3, R11 ;  /* 0x00000003ff0b7819 */ /* 0x000fe2000001160b */
[C---:B------:R-:W-:Y:S01]  /*2380*/  IMAD.IADD R4, R13.reuse, 0x1, R4 ;  /* 0x000000010d047824 */ /* 0x040fe200078e0204 */
[----:B------:R-:W-:Y:S01]  /*2390*/  IADD3 R6, R10, 0x1, R123 ;  /* 0x000000010a067810 */ /* 0x000fe20007ffe07b */
[----:B------:R2:W-:Y:S01]  /*23a0*/  @P1 STS [R125+0x6000], RZ ;  /* 0x006000ff7d001388 */ /* 0x0005e20000000800 */
[----:B------:R-:W-:Y:S01]  /*23b0*/  LOP3.LUT R11, R12, R11, RZ, 0x3c, !PT ;  /* 0x0000000b0c0b7212 */ /* 0x000fe200078e3cff */
[----:B------:R-:W-:Y:S01]  /*23c0*/  IMAD.IADD R117, R13, 0x1, R15 ;  /* 0x000000010d757824 */ /* 0x000fe200078e020f */
[----:B------:R-:W-:Y:S01]  /*23d0*/  LEA R110, P0, R88, c[0x0][0x170], 0x1 ;  /* 0x00005c00586e7a11 */ /* 0x000fe200078008ff */
[----:B------:R2:W-:Y:S01]  /*23e0*/  @P1 STS [R125+0x6004], RZ ;  /* 0x006004ff7d001388 */ /* 0x0005e20000000800 */
[----:B------:R-:W-:Y:S01]  /*23f0*/  IADD3 R6, R7, R6, -R126 ;  /* 0x0000000607067210 */ /* 0x000fe20007ffe87e */
[----:B------:R-:W-:Y:S01]  /*2400*/  IMAD.U32 R116, R116, 0x20, R11 ;  /* 0x0000002074747824 */ /* 0x000fe200078e000b */
[----:B------:R-:W-:Y:S01]  /*2410*/  LEA.HI.X R111, R88, c[0x0][0x174], R84, 0x1, P0 ;  /* 0x00005d00586f7a11 */ /* 0x000fe200000f0c54 */
[----:B------:R2:W-:Y:S01]  /*2420*/  @P1 STS.64 [R125+0x6008], RZ ;  /* 0x006008ff7d001388 */ /* 0x0005e20000000a00 */
[----:B------:R-:W-:Y:S01]  /*2430*/  LOP3.LUT R87, R87, 0x6, RZ, 0xc0, !PT ;  /* 0x0000000657577812 */ /* 0x000fe200078ec0ff */
[----:B------:R-:W-:Y:S01]  /*2440*/  IMAD.SHL.U32 R117, R117, 0x2, RZ ;  /* 0x0000000275757824 */ /* 0x000fe200078e00ff */
[----:B------:R-:W-:Y:S01]  /*2450*/  SEL R5, R5, 0xfffffff0, !P2 ;  /* 0xfffffff005057807 */ /* 0x000fe20005000000 */
[----:B------:R2:W-:Y:S01]  /*2460*/  @P1 STS.128 [R125+0x7000], RZ ;  /* 0x007000ff7d001388 */ /* 0x0005e20000000c00 */
[----:B------:R-:W-:-:S03]  /*2470*/  IADD3 R6, R6, c[0x0][0x2e8], RZ ;  /* 0x0000ba0006067a10 */ /* 0x000fc60007ffe0ff */
[----:B------:R2:W-:Y:S01]  /*2480*/  @P1 STS.128 [R125+0x8000], RZ ;  /* 0x008000ff7d001388 */ /* 0x0005e20000000c00 */
[----:B------:R-:W-:Y:S05]  /*2490*/  @P1 BRA `(.L_x_4015) ;  /* 0x000001b000001947 */ /* 0x000fea0003800000 */
[----:B------:R-:W-:Y:S02]  /*24a0*/  ISETP.GE.AND P2, PT, R128, c[0x0][0x220], PT ;  /* 0x0000880080007a0c */ /* 0x000fe40003f46270 */
[----:B------:R-:W-:Y:S02]  /*24b0*/  ISETP.GE.AND P1, PT, R119, c[0x0][0x220], PT ;  /* 0x0000880077007a0c */ /* 0x000fe40003f26270 */
[----:B------:R-:W-:-:S09]  /*24c0*/  ISETP.GE.AND P0, PT, R118, c[0x0][0x220], PT ;  /* 0x0000880076007a0c */ /* 0x000fd20003f06270 */
[----:B------:R-:W-:Y:S01]  /*24d0*/  @!P2 IMAD.MOV.U32 R12, RZ, RZ, R110 ;  /* 0x000000ffff0ca224 */ /* 0x000fe200078e006e */
[----:B------:R3:W-:Y:S01]  /*24e0*/  @P2 STS [R125+0x6000], RZ ;  /* 0x006000ff7d002388 */ /* 0x0007e20000000800 */
[--C-:B------:R-:W-:Y:S01]  /*24f0*/  @!P2 IMAD.MOV.U32 R13, RZ, RZ, R111.reuse ;  /* 0x000000ffff0da224 */ /* 0x100fe200078e006f */
[----:B------:R-:W-:Y:S01]  /*2500*/  @!P1 MOV R10, R110 ;  /* 0x0000006e000a9202 */ /* 0x000fe20000000f00 */
[----:B------:R-:W-:Y:S01]  /*2510*/  @!P1 IMAD.MOV.U32 R11, RZ, RZ, R111 ;  /* 0x000000ffff0b9224 */ /* 0x000fe200078e006f */
        /* <DEDUP_REMOVED lines=13> */
[----:B---3--:R-:W-:Y:S02]  /*25f0*/  MOV R10, R110 ;  /* 0x0000006e000a7202 */ /* 0x008fe40000000f00 */
[----:B------:R-:W-:-:S05]  /*2600*/  MOV R11, R111 ;  /* 0x0000006f000b7202 */ /* 0x000fca0000000f00 */
[----:B------:R-:W-:Y:S01]  /*2610*/  @!PT LDS RZ, [RZ] ;  /* 0x00000000fffff984 */ /* 0x000fe20000000800 */
[----:B------:R-:W-:Y:S01]  /*2620*/  @!PT LDS RZ, [RZ] ;  /* 0x00000000fffff984 */ /* 0x000fe20000000800 */
[----:B------:R-:W-:Y:S01]  /*2630*/  @!PT LDS RZ, [RZ] ;  /* 0x00000000fffff984 */ /* 0x000fe20000000800 */
[----:B------:R3:W-:Y:S02]  /*2640*/  LDGSTS.E.BYPASS.LTC128B.128 [R125+0x8000], [R10.64+0x80] ;  /* 0x080000800a7d7fae */ /* 0x0007e4000b901d48 */
.L_x_4015:
[----:B------:R-:W-:Y:S05]  /*2650*/  BSYNC B0 ;  /* 0x0000000000007941 */ /* 0x000fea0003800000 */
.L_x_4014:
        /* <DEDUP_REMOVED lines=34> */
.L_x_4017:
[----:B------:R-:W-:Y:S05]  /*2880*/  BSYNC B0 ;  /* 0x0000000000007941 */ /* 0x000fea0003800000 */
.L_x_4016:
[----:B------:R-:W-:Y:S01]  /*2890*/  IMAD.SHL.U32 R116, R116, 0x2, RZ ;  /* 0x0000000274747824 */ /* 0x000fe200078e00ff */
[----:B------:R-:W-:Y:S01]  /*28a0*/  LDSM.16.M88.4 R68, [R117] ;  /* 0x000000007544783b */ /* 0x000fe20000000200 */
[----:B------:R-:W-:Y:S01]  /*28b0*/  IMAD R115, R3, 0x2, R117 ;  /* 0x0000000203737824 */ /* 0x000fe200078e0275 */
[----:B------:R-:W-:Y:S01]  /*28c0*/  IMNMX R100, R6, R7, PT ;  /* 0x0000000706647217 */ /* 0x000fe20003800200 */
[----:B------:R-:W-:Y:S01]  /*28d0*/  IMAD R113, R5, 0x2, R116 ;  /* 0x0000000205717824 */ /* 0x000fe200078e0274 */
[----:B-1----:R-:W1:Y:S04]  /*28e0*/  LDSM.16.M88.4 R32, [R116+0x3400] ;  /* 0x003400007420783b */ /* 0x002e680000000200 */
[----:B------:R-:W5:Y:S04]  /*28f0*/  LDSM.16.M88.4 R40, [R116+0x3000] ;  /* 0x003000007428783b */ /* 0x000f680000000200 */
[----:B------:R-:W2:Y:S04]  /*2900*/  LDSM.16.M88.4 R24, [R116+0x3800] ;  /* 0x003800007418783b */ /* 0x000ea80000000200 */
[----:B------:R-:W3:Y:S04]  /*2910*/  LDSM.16.M88.4 R20, [R116+0x3c00] ;  /* 0x003c00007414783b */ /* 0x000ee80000000200 */
[----:B------:R-:W-:Y:S04]  /*2920*/  LDSM.16.M88.4 R80, [R115] ;  /* 0x000000007350783b */ /* 0x000fe80000000200 */
[----:B---3--:R-:W3:Y:S04]  /*2930*/  LDSM.16.M88.4 R12, [R113+0x3400] ;  /* 0x00340000710c783b */ /* 0x008ee80000000200 */
[----:B------:R-:W4:Y:S04]  /*2940*/  LDSM.16.M88.4 R16, [R113+0x3000] ;  /* 0x003000007110783b */ /* 0x000f280000000200 */
[----:B------:R-:W2:Y:S04]  /*2950*/  LDSM.16.M88.4 R8, [R113+0x3800] ;  /* 0x003800007108783b */ /* 0x000ea80000000200 */
[----:B------:R-:W2:Y:S04]  /*2960*/  LDSM.16.M88.4 R76, [R113+0x3c00] ;  /* 0x003c0000714c783b */ /* 0x000ea80000000200 */
[----:B------:R-:W-:Y:S01]  /*2970*/  LDSM.16.M88.4 R64, [R117+0x1000] ;  /* 0x001000007540783b */ /* 0x000fe20000000200 */
[C---:B-1----:R-:W-:Y:S03]  /*2980*/  HMMA.16816.F32 R36, R68.reuse, R32, RZ ;  /* 0x000000204424723c */ /* 0x042fe600000018ff */
[----:B------:R-:W1:Y:S04]  /*2990*/  LDSM.16.M88.4 R56, [R116+0x4400] ;  /* 0x004400007438783b */ /* 0x000e680000000200 */
[----:B------:R-:W1:Y:S01]  /*29a0*/  LDSM.16.M88.4 R60, [R116+0x4000] ;  /* 0x00400000743c783b */ /* 0x000e620000000200 */
[C---:B------:R-:W-:Y:S03]  /*29b0*/  HMMA.16816.F32 R32, R68.reuse, R34, RZ ;  /* 0x000000224420723c */ /* 0x040fe600000018ff */
[----:B------:R-:W1:Y:S04]  /*29c0*/  LDSM.16.M88.4 R52, [R116+0x4800] ;  /* 0x004800007434783b */ /* 0x000e680000000200 */
[----:B------:R-:W1:Y:S01]  /*29d0*/  LDSM.16.M88.4 R48, [R116+0x4c00] ;  /* 0x004c00007430783b */ /* 0x000e620000000200 */
[C---:B-----5:R-:W-:Y:S03]  /*29e0*/  HMMA.16816.F32 R44, R68.reuse, R40, RZ ;  /* 0x00000028442c723c */ /* 0x060fe600000018ff */
[----:B------:R-:W0:Y:S05]  /*29f0*/  LDGDEPBAR ;  /* 0x00000000000079af */ /* 0x000e2a0000000000 */
[C---:B------:R-:W-:Y:S08]  /*2a00*/  HMMA.16816.F32 R40, R68.reuse, R42, RZ ;  /* 0x0000002a4428723c */ /* 0x040ff000000018ff */
[C---:B--2---:R-:W-:Y:S08]  /*2a10*/  HMMA.16816.F32 R28, R68.reuse, R24, RZ ;  /* 0x00000018441c723c */ /* 0x044ff000000018ff */
[C---:B------:R-:W-:Y:S08]  /*2a20*/  HMMA.16816.F32 R72, R68.reuse, R20, RZ ;  /* 0x000000144448723c */ /* 0x040ff000000018ff */
[----:B------:R-:W-:Y:S08]  /*2a30*/  HMMA.16816.F32 R24, R68, R26, RZ ;  /* 0x0000001a4418723c */ /* 0x000ff000000018ff */
[C---:B---3--:R-:W-:Y:S08]  /*2a40*/  HMMA.16816.F32 R36, R80.reuse, R12, R36 ;  /* 0x0000000c5024723c */ /* 0x048ff00000001824 */
[----:B------:R-:W-:Y:S01]  /*2a50*/  HMMA.16816.F32 R32, R80, R14, R32 ;  /* 0x0000000e5020723c */ /* 0x000fe20000001820 */
[----:B------:R-:W-:Y:S07]  /*2a60*/  LDSM.16.M88.4 R12, [R113+0x4400] ;  /* 0x00440000710c783b */ /* 0x000fee0000000200 */
[----:B------:R-:W-:Y:S01]  /*2a70*/  HMMA.16816.F32 R68, R68, R22, RZ ;  /* 0x000000164444723c */ /* 0x000fe200000018ff */
[----:B------:R-:W2:Y:S07]  /*2a80*/  LDSM.16.M88.4 R20, [R115+0x1000] ;  /* 0x001000007314783b */ /* 0x000eae0000000200 */
[C---:B----4-:R-:W-:Y:S08]  /*2a90*/  HMMA.16816.F32 R44, R80.reuse, R16, R44 ;  /* 0x00000010502c723c */ /* 0x050ff0000000182c */
[C---:B------:R-:W-:Y:S01]  /*2aa0*/  HMMA.16816.F32 R40, R80.reuse, R18, R40 ;  /* 0x000000125028723c */ /* 0x040fe20000001828 */
[----:B------:R-:W3:Y:S07]  /*2ab0*/  LDSM.16.M88.4 R16, [R113+0x4000] ;  /* 0x004000007110783b */ /* 0x000eee0000000200 */
[C---:B------:R-:W-:Y:S08]  /*2ac0*/  HMMA.16816.F32 R28, R80.reuse, R8, R28 ;  /* 0x00000008501c723c */ /* 0x040ff0000000181c */
[C---:B------:R-:W-:Y:S08]  /*2ad0*/  HMMA.16816.F32 R72, R80.reuse, R76, R72 ;  /* 0x0000004c5048723c */ /* 0x040ff00000001848 */
[----:B------:R-:W-:Y:S01]  /*2ae0*/  HMMA.16816.F32 R24, R80, R10, R24 ;  /* 0x0000000a5018723c */ /* 0x000fe20000001818 */
[----:B------:R-:W-:Y:S07]  /*2af0*/  LDSM.16.M88.4 R8, [R113+0x4800] ;  /* 0x004800007108783b */ /* 0x000fee0000000200 */
[C---:B-1----:R-:W-:Y:S08]  /*2b00*/  HMMA.16816.F32 R36, R64.reuse, R56, R36 ;  /* 0x000000384024723c */ /* 0x042ff00000001824 */
[----:B------:R-:W-:Y:S01]  /*2b10*/  HMMA.16816.F32 R32, R64, R58, R32 ;  /* 0x0000003a4020723c */ /* 0x000fe20000001820 */
[----:B------:R-:W-:Y:S07]  /*2b20*/  LDSM.16.M88.4 R56, [R117+0x2000] ;  /* 0x002000007538783b */ /* 0x000fee0000000200 */
[----:B------:R-:W-:Y:S01]  /*2b30*/  HMMA.16816.F32 R68, R80, R78, R68 ;  /* 0x0000004e5044723c */ /* 0x000fe20000001844 */
[----:B------:R-:W1:Y:S07]  /*2b40*/  LDSM.16.M88.4 R76, [R113+0x4c00] ;  /* 0x004c0000714c783b */ /* 0x000e6e0000000200 */
[C---:B------:R-:W-:Y:S08]  /*2b50*/  HMMA.16816.F32 R44, R64.reuse, R60, R44 ;  /* 0x0000003c402c723c */ /* 0x040ff0000000182c */
[C---:B------:R-:W-:Y:S08]  /*2b60*/  HMMA.16816.F32 R40, R64.reuse, R62, R40 ;  /* 0x0000003e4028723c */ /* 0x040ff00000001828 */
[C---:B------:R-:W-:Y:S01]  /*2b70*/  HMMA.16816.F32 R60, R64.reuse, R52, R28 ;  /* 0x00000034403c723c */ /* 0x040fe2000000181c */
[----:B------:R-:W4:Y:S07]  /*2b80*/  LDSM.16.M88.4 R28, [R116+0x5000] ;  /* 0x00500000741c783b */ /* 0x000f2e0000000200 */
[C---:B------:R-:W-:Y:S08]  /*2b90*/  HMMA.16816.F32 R72, R64.reuse, R48, R72 ;  /* 0x000000304048723c */ /* 0x040ff00000001848 */
[----:B------:R-:W-:Y:S08]  /*2ba0*/  HMMA.16816.F32 R24, R64, R54, R24 ;  /* 0x000000364018723c */ /* 0x000ff00000001818 */
[C---:B--2---:R-:W-:Y:S08]  /*2bb0*/  HMMA.16816.F32 R36, R20.reuse, R12, R36 ;  /* 0x0000000c1424723c */ /* 0x044ff00000001824 */
[----:B------:R-:W-:Y:S01]  /*2bc0*/  HMMA.16816.F32 R32, R20, R14, R32 ;  /* 0x0000000e1420723c */ /* 0x000fe20000001820 */
[----:B------:R-:W2:Y:S07]  /*2bd0*/  LDSM.16.M88.4 R12, [R116+0x5400] ;  /* 0x00540000740c783b */ /* 0x000eae0000000200 */
[----:B------:R-:W-:Y:S01]  /*2be0*/  HMMA.16816.F32 R68, R64, R50, R68 ;  /* 0x000000324044723c */ /* 0x000fe20000001844 */
[----:B------:R-:W-:Y:S07]  /*2bf0*/  LDSM.16.M88.4 R48, [R116+0x5800] ;  /* 0x005800007430783b */ /* 0x000fee0000000200 */
[C---:B---3--:R-:W-:Y:S08]  /*2c00*/  HMMA.16816.F32 R44, R20.reuse, R16, R44 ;  /* 0x00000010142c723c */ /* 0x048ff0000000182c */
[C---:B------:R-:W-:Y:S01]  /*2c10*/  HMMA.16816.F32 R40, R20.reuse, R18, R40 ;  /* 0x000000121428723c */ /* 0x040fe20000001828 */
[----:B------:R-:W3:Y:S07]  /*2c20*/  LDSM.16.M88.4 R16, [R116+0x5c00] ;  /* 0x005c00007410783b */ /* 0x000eee0000000200 */
[C---:B-1----:R-:W-:Y:S08]  /*2c30*/  HMMA.16816.F32 R72, R20.reuse, R76, R72 ;  /* 0x0000004c1448723c */ /* 0x042ff00000001848 */
[C---:B------:R-:W-:Y:S08]  /*2c40*/  HMMA.16816.F32 R60, R20.reuse, R8, R60 ;  /* 0x00000008143c723c */ /* 0x040ff0000000183c */
[C---:B------:R-:W-:Y:S01]  /*2c50*/  HMMA.16816.F32 R52, R20.reuse, R10, R24 ;  /* 0x0000000a1434723c */ /* 0x040fe20000001818 */
[----:B------:R-:W-:Y:S04]  /*2c60*/  LDSM.16.M88.4 R8, [R115+0x2000] ;  /* 0x002000007308783b */ /* 0x000fe80000000200 */
[----:B------:R-:W1:Y:S03]  /*2c70*/  LDSM.16.M88.4 R24, [R113+0x5000] ;  /* 0x005000007118783b */ /* 0x000e660000000200 */
[----:B------:R-:W-:Y:S07]  /*2c80*/  HMMA.16816.F32 R68, R20, R78, R68 ;  /* 0x0000004e1444723c */ /* 0x000fee0000001844 */
[----:B------:R-:W-:Y:S01]  /*2c90*/  IMAD.IADD R20, R0, 0x1, R87 ;  /* 0x0000000100147824 */ /* 0x000fe200078e0257 */
[----:B----4-:R-:W-:Y:S01]  /*2ca0*/  HMMA.16816.F32 R64, R56, R28, R44 ;  /* 0x0000001c3840723c */ /* 0x010fe2000000182c */
[----:B------:R-:W4:Y:S03]  /*2cb0*/  LDSM.16.M88.4 R44, [R113+0x5400] ;  /* 0x00540000712c783b */ /* 0x000f260000000200 */
[----:B------:R-:W-:-:S02]  /*2cc0*/  IADD3 R5, R20, 0x1, RZ ;  /* 0x0000000114057810 */ /* 0x000fc40007ffe0ff */
[----:B------:R-:W-:Y:S02]  /*2cd0*/  IADD3 R21, R20, 0x21, RZ ;  /* 0x0000002114157810 */ /* 0x000fe40007ffe0ff */
[----:B------:R-:W-:Y:S01]  /*2ce0*/  HMMA.16816.F32 R40, R56, R30, R40 ;  /* 0x0000001e3828723c */ /* 0x000fe20000001828 */
[----:B------:R-:W-:-:S07]  /*2cf0*/  ISETP.GE.AND P4, PT, R5, R100, PT ;  /* 0x000000640500720c */ /* 0x000fce0003f86270 */
[C---:B--2---:R-:W-:Y:S08]  /*2d00*/  HMMA.16816.F32 R36, R56.reuse, R12, R36 ;  /* 0x0000000c3824723c */ /* 0x044ff00000001824 */
[C---:B------:R-:W-:Y:S01]  /*2d10*/  HMMA.16816.F32 R32, R56.reuse, R14, R32 ;  /* 0x0000000e3820723c */ /* 0x040fe20000001820 */
[----:B------:R-:W2:Y:S07]  /*2d20*/  LDSM.16.M88.4 R12, [R113+0x5800] ;  /* 0x00580000710c783b */ /* 0x000eae0000000200 */
[C---:B---3--:R-:W-:Y:S07]  /*2d30*/  HMMA.16816.F32 R72, R56.reuse, R16, R72 ;  /* 0x000000103848723c */ /* 0x048fee0000001848 */
[----:B------:R-:W-:Y:S01]  /*2d40*/  IADD3 R16, R6, 0x8, RZ ;  /* 0x0000000806107810 */ /* 0x000fe20007ffe0ff */
[----:B------:R-:W-:Y:S01]  /*2d50*/  HMMA.16816.F32 R68, R56, R18, R68 ;  /* 0x000000123844723c */ /* 0x000fe20000001844 */
[----:B------:R-:W-:-:S02]  /*2d60*/  IADD3 R6, R20, 0x9, RZ ;  /* 0x0000000914067810 */ /* 0x000fc40007ffe0ff */
[----:B------:R-:W-:Y:S02]  /*2d70*/  IMNMX R99, R16, R7, PT ;  /* 0x0000000710637217 */ /* 0x000fe40003800200 */
[----:B------:R-:W3:Y:S01]  /*2d80*/  LDSM.16.M88.4 R16, [R113+0x5c00] ;  /* 0x005c00007110783b */ /* 0x000ee20000000200 */
[----:B------:R-:W-:Y:S01]  /*2d90*/  IADD3 R7, R20, 0x8, RZ ;  /* 0x0000000814077810 */ /* 0x000fe20007ffe0ff */
[----:B------:R-:W-:-:S04]  /*2da0*/  DEPBAR.LE SB0, 0x0 ;  /* 0x000080000000791a */ /* 0x000fc80000000000 */
[C---:B------:R-:W-:Y:S01]  /*2db0*/  HMMA.16816.F32 R60, R56.reuse, R48, R60 ;  /* 0x00000030383c723c */ /* 0x040fe2000000183c */
[-C--:B------:R-:W-:Y:S02]  /*2dc0*/  ISETP.GE.AND P3, PT, R5, R99.reuse, PT ;  /* 0x000000630500720c */ /* 0x080fe40003f66270 */
[CC--:B------:R-:W-:Y:S02]  /*2dd0*/  ISETP.GE.AND P1, PT, R7.reuse, R100.reuse, PT ;  /* 0x000000640700720c */ /* 0x0c0fe40003f26270 */
[----:B------:R-:W-:Y:S02]  /*2de0*/  IADD3 R5, R20, 0x10, RZ ;  /* 0x0000001014057810 */ /* 0x000fe40007ffe0ff */
[-C--:B------:R-:W-:Y:S01]  /*2df0*/  ISETP.GE.AND P5, PT, R7, R99.reuse, PT ;  /* 0x000000630700720c */ /* 0x080fe20003fa6270 */
[----:B------:R-:W-:Y:S01]  /*2e00*/  HMMA.16816.F32 R52, R56, R50, R52 ;  /* 0x000000323834723c */ /* 0x000fe20000001834 */
[C---:B------:R-:W-:Y:S02]  /*2e10*/  ISETP.GE.AND P2, PT, R6.reuse, R100, PT ;  /* 0x000000640600720c */ /* 0x040fe40003f46270 */
[----:B------:R-:W-:-:S02]  /*2e20*/  ISETP.GE.AND P0, PT, R6, R99, PT ;  /* 0x000000630600720c */ /* 0x000fc40003f06270 */
[----:B------:R-:W-:-:S03]  /*2e30*/  IADD3 R7, R20, 0x11, RZ ;  /* 0x0000001114077810 */ /* 0x000fc60007ffe0ff */
[C---:B-1----:R-:W-:Y:S08]  /*2e40*/  HMMA.16816.F32 R64, R8.reuse, R24, R64 ;  /* 0x000000180840723c */ /* 0x042ff00000001840 */
[C---:B------:R-:W-:Y:S08]  /*2e50*/  HMMA.16816.F32 R40, R8.reuse, R26, R40 ;  /* 0x0000001a0828723c */ /* 0x040ff00000001828 */
[C---:B----4-:R-:W-:Y:S08]  /*2e60*/  HMMA.16816.F32 R36, R8.reuse, R44, R36 ;  /* 0x0000002c0824723c */ /* 0x050ff00000001824 */
[----:B------:R-:W-:Y:S01]  /*2e70*/  HMMA.16816.F32 R32, R8, R46, R32 ;  /* 0x0000002e0820723c */ /* 0x000fe20000001820 */
[----:B------:R-:W-:-:S02]  /*2e80*/  FSEL R6, R65, -INF , !P4 ;  /* 0xff80000041067808 */ /* 0x000fc40006000000 */
[----:B------:R-:W-:Y:S02]  /*2e90*/  ISETP.GE.AND P4, PT, R5, R100, PT ;  /* 0x000000640500720c */ /* 0x000fe40003f86270 */
[----:B------:R-:W-:-:S03]  /*2ea0*/  FSEL R67, R67, -INF , !P3 ;  /* 0xff80000043437808 */ /* 0x000fc60005800000 */
[C---:B--2---:R-:W-:Y:S01]  /*2eb0*/  HMMA.16816.F32 R60, R8.reuse, R12, R60 ;  /* 0x0000000c083c723c */ /* 0x044fe2000000183c */
[----:B------:R-:W-:Y:S02]  /*2ec0*/  FSEL R40, R40, -INF , !P1 ;  /* 0xff80000028287808 */ /* 0x000fe40004800000 */
[-C--:B------:R-:W-:Y:S02]  /*2ed0*/  ISETP.GE.AND P1, PT, R5, R99.reuse, PT ;  /* 0x000000630500720c */ /* 0x080fe40003f26270 */
[----:B------:R-:W-:Y:S02]  /*2ee0*/  FSEL R5, R42, -INF , !P5 ;  /* 0xff8000002a057808 */ /* 0x000fe40006800000 */
[----:B------:R-:W-:Y:S01]  /*2ef0*/  FSEL R22, R41, -INF , !P2 ;  /* 0xff80000029167808 */ /* 0x000fe20005000000 */
[----:B------:R-:W-:Y:S01]  /*2f00*/  HMMA.16816.F32 R52, R8, R14, R52 ;  /* 0x0000000e0834723c */ /* 0x000fe20000001834 */
[C---:B------:R-:W-:Y:S02]  /*2f10*/  ISETP.GE.AND P5, PT, R7.reuse, R100, PT ;  /* 0x000000640700720c */ /* 0x040fe40003fa6270 */
[----:B------:R-:W-:-:S02]  /*2f20*/  ISETP.GE.AND P2, PT, R7, R99, PT ;  /* 0x000000630700720c */ /* 0x000fc40003f46270 */
[----:B------:R-:W-:Y:S02]  /*2f30*/  IADD3 R7, R20, 0x18, RZ ;  /* 0x0000001814077810 */ /* 0x000fe40007ffe0ff */
[----:B------:R-:W-:Y:S01]  /*2f40*/  FSEL R25, R43, -INF , !P0 ;  /* 0xff8000002b197808 */ /* 0x000fe20004000000 */
[C---:B---3--:R-:W-:Y:S01]  /*2f50*/  HMMA.16816.F32 R72, R8.reuse, R16, R72 ;  /* 0x000000100848723c */ /* 0x048fe20000001848 */
[----:B------:R-:W-:Y:S02]  /*2f60*/  FSEL R36, R36, -INF , !P4 ;  /* 0xff80000024247808 */ /* 0x000fe40006000000 */
[C---:B------:R-:W-:Y:S02]  /*2f70*/  ISETP.GE.AND P0, PT, R7.reuse, R100, PT ;  /* 0x000000640700720c */ /* 0x040fe40003f06270 */
[----:B------:R-:W-:Y:S02]  /*2f80*/  ISETP.GE.AND P4, PT, R7, R99, PT ;  /* 0x000000630700720c */ /* 0x000fe40003f86270 */
[C---:B------:R-:W-:Y:S01]  /*2f90*/  IADD3 R13, R20.reuse, 0x19, RZ ;  /* 0x00000019140d7810 */ /* 0x040fe20007ffe0ff */
[----:B------:R-:W-:Y:S01]  /*2fa0*/  HMMA.16816.F32 R68, R8, R18, R68 ;  /* 0x000000120844723c */ /* 0x000fe20000001844 */
[----:B------:R-:W-:-:S02]  /*2fb0*/  IADD3 R7, R20, 0x20, RZ ;  /* 0x0000002014077810 */ /* 0x000fc40007ffe0ff */
[----:B------:R-:W-:Y:S02]  /*2fc0*/  FSEL R12, R37, -INF , !P5 ;  /* 0xff800000250c7808 */ /* 0x000fe40006800000 */
[----:B------:R-:W-:Y:S01]  /*2fd0*/  FSEL R39, R39, -INF , !P2 ;  /* 0xff80000027277808 */ /* 0x000fe20005000000 */
[----:B------:R-:W-:Y:S01]  /*2fe0*/  BAR.SYNC.DEFER_BLOCKING 0x0 ;  /* 0x0000000000007b1d */ /* 0x000fe20000010000 */
[----:B------:R-:W-:Y:S02]  /*2ff0*/  ISETP.GE.AND P5, PT, R13, R99, PT ;  /* 0x000000630d00720c */ /* 0x000fe40003fa6270 */
[----:B------:R-:W-:Y:S02]  /*3000*/  ISETP.GE.AND P2, PT, R7, R100, PT ;  /* 0x000000640700720c */ /* 0x000fe40003f46270 */
[----:B------:R-:W-:Y:S02]  /*3010*/  FSEL R45, R38, -INF , !P1 ;  /* 0xff800000262d7808 */ /* 0x000fe40004800000 */
[----:B------:R-:W-:-:S02]  /*3020*/  IADD3 R15, R20, 0x28, RZ ;  /* 0x00000028140f7810 */ /* 0x000fc40007ffe0ff */
[----:B------:R-:W-:Y:S02]  /*3030*/  ISETP.GE.AND P1, PT, R13, R100, PT ;  /* 0x000000640d00720c */ /* 0x000fe40003f26270 */
[----:B------:R-:W-:Y:S02]  /*3040*/  FSEL R24, R32, -INF , !P0 ;  /* 0xff80000020187808 */ /* 0x000fe40004000000 */
[----:B------:R-:W-:Y:S02]  /*3050*/  ISETP.GE.AND P0, PT, R7, R99, PT ;  /* 0x000000630700720c */ /* 0x000fe40003f06270 */
[----:B------:R-:W-:Y:S02]  /*3060*/  FSEL R13, R34, -INF , !P4 ;  /* 0xff800000220d7808 */ /* 0x000fe40006000000 */
[----:B------:R-:W-:Y:S02]  /*3070*/  FSEL R7, R35, -INF , !P5 ;  /* 0xff80000023077808 */ /* 0x000fe40006800000 */
[----:B------:R-:W-:-:S02]  /*3080*/  FSEL R34, R60, -INF , !P2 ;  /* 0xff8000003c227808 */ /* 0x000fc40005000000 */
[C---:B------:R-:W-:Y:S02]  /*3090*/  ISETP.GE.AND P5, PT, R15.reuse, R100, PT ;  /* 0x000000640f00720c */ /* 0x040fe40003fa6270 */
[-C--:B------:R-:W-:Y:S02]  /*30a0*/  ISETP.GE.AND P2, PT, R15, R99.reuse, PT ;  /* 0x000000630f00720c */ /* 0x080fe40003f46270 */
[----:B------:R-:W-:Y:S02]  /*30b0*/  IADD3 R15, R20, 0x30, RZ ;  /* 0x00000030140f7810 */ /* 0x000fe40007ffe0ff */
[----:B------:R-:W-:Y:S02]  /*30c0*/  FSEL R91, R52, -INF , !P5 ;  /* 0xff800000345b7808 */ /* 0x000fe40006800000 */
[----:B------:R-:W-:Y:S02]  /*30d0*/  ISETP.GE.AND P5, PT, R15, R99, PT ;  /* 0x000000630f00720c */ /* 0x000fe40003fa6270 */
[----:B------:R-:W-:-:S02]  /*30e0*/  FSEL R14, R33, -INF , !P1 ;  /* 0xff800000210e7808 */ /* 0x000fc40004800000 */
[----:B------:R-:W-:Y:S02]  /*30f0*/  FSEL R27, R74, -INF , !P5 ;  /* 0xff8000004a1b7808 */ /* 0x000fe40006800000 */
[CC--:B------:R-:W-:Y:S02]  /*3100*/  ISETP.GE.AND P5, PT, R20.reuse, R100.reuse, PT ;  /* 0x000000641400720c */ /* 0x0c0fe40003fa6270 */
[C---:B------:R-:W-:Y:S02]  /*3110*/  ISETP.GE.AND P4, PT, R21.reuse, R100, PT ;  /* 0x000000641500720c */ /* 0x040fe40003f86270 */
[----:B------:R-:W-:Y:S02]  /*3120*/  ISETP.GE.AND P1, PT, R21, R99, PT ;  /* 0x000000631500720c */ /* 0x000fe40003f26270 */
[----:B------:R-:W-:Y:S02]  /*3130*/  IADD3 R16, R20, 0x29, RZ ;  /* 0x0000002914107810 */ /* 0x000fe40007ffe0ff */
[----:B------:R-:W-:-:S02]  /*3140*/  FSEL R64, R64, -INF , !P5 ;  /* 0xff80000040407808 */ /* 0x000fc40006800000 */
[----:B------:R-:W-:Y:S02]  /*3150*/  FSEL R35, R62, -INF , !P0 ;  /* 0xff8000003e237808 */ /* 0x000fe40004000000 */
[----:B------:R-:W-:Y:S02]  /*3160*/  FSEL R90, R61, -INF , !P4 ;  /* 0xff8000003d5a7808 */ /* 0x000fe40006000000 */
[----:B------:R-:W-:Y:S02]  /*3170*/  FSEL R87, R63, -INF , !P1 ;  /* 0xff8000003f577808 */ /* 0x000fe40004800000 */
[----:B------:R-:W-:Y:S02]  /*3180*/  ISETP.GE.AND P5, PT, R96, 0x2, PT ;  /* 0x000000026000780c */ /* 0x000fe40003fa6270 */
[C---:B------:R-:W-:Y:S02]  /*3190*/  ISETP.GE.AND P0, PT, R16.reuse, R100, PT ;  /* 0x000000641000720c */ /* 0x040fe40003f06270 */
        /* <DEDUP_REMOVED lines=13> */
[----:B------:R-:W-:Y:S02]  /*3270*/  FSEL R103, R73, -INF , !P2 ;  /* 0xff80000049677808 */ /* 0x000fe40005000000 */
[----:B------:R-:W-:Y:S02]  /*3280*/  FSEL R26, R75, -INF , !P0 ;  /* 0xff8000004b1a7808 */ /* 0x000fe40004000000 */
        /* <DEDUP_REMOVED lines=67> */
.L_x_4019:
[----:B------:R-:W-:-:S04]  /*36c0*/  LEA R0, -R2, RZ, 0x6 ;  /* 0x000000ff02007211 */ /* 0x000fc800078e31ff */
[----:B------:R-:W-:Y:S02]  /*36d0*/  SHF.R.S32.HI R2, RZ, 0x1f, R0 ;  /* 0x0000001fff027819 */ /* 0x000fe40000011400 */
.L_x_4020:
[----:B------:R-:W-:Y:S01]  /*36e0*/  ISETP.GE.AND P4, PT, R128, c[0x0][0x220], PT ;  /* 0x0000880080007a0c */ /* 0x000fe20003f86270 */
[----:B------:R-:W-:Y:S01]  /*36f0*/  BSSY B0, `(.L_x_4021) ;  /* 0x000003a000007945 */ /* 0x000fe20003800000 */
[----:B------:R-:W-:Y:S02]  /*3700*/  ISETP.GE.AND P3, PT, R119, c[0x0][0x220], PT ;  /* 0x0000880077007a0c */ /* 0x000fe40003f66270 */
[----:B------:R-:W-:Y:S02]  /*3710*/  IADD3 R11, P1, R0, R98, RZ ;  /* 0x00000062000b7210 */ /* 0x000fe40007f3e0ff */
[----:B------:R-:W-:-:S03]  /*3720*/  IADD3 R9, P0, R121, R0, RZ ;  /* 0x0000000079097210 */ /* 0x000fc60007f1e0ff */
[--C-:B------:R-:W-:Y:S02]  /*3730*/  IMAD.X R8, R2, 0x1, R97.reuse, P1 ;  /* 0x0000000102087824 */ /* 0x100fe400008e0661 */
[----:B------:R-:W-:Y:S02]  /*3740*/  IMAD.X R2, R120, 0x1, R2, P0 ;  /* 0x0000000178027824 */ /* 0x000fe400000e0602 */
[----:B------:R-:W-:Y:S01]  /*3750*/  @!P4 LEA R18, P1, R11, c[0x0][0x168], 0x1 ;  /* 0x00005a000b12ca11 */ /* 0x000fe200078208ff */
[----:B------:R1:W-:Y:S01]  /*3760*/  @P4 STS [R125+0x3000], RZ ;  /* 0x003000ff7d004388 */ /* 0x0003e20000000800 */
[-C--:B------:R-:W-:Y:S02]  /*3770*/  @!P4 IADD3 R15, P0, R9, R98.reuse, RZ ;  /* 0x00000062090fc210 */ /* 0x080fe40007f1e0ff */
[----:B------:R-:W-:Y:S01]  /*3780*/  @!P4 LEA.HI.X R19, R11, c[0x0][0x16c], R8, 0x1, P1 ;  /* 0x00005b000b13ca11 */ /* 0x000fe200008f0c08 */
[----:B------:R1:W-:Y:S01]  /*3790*/  @P4 STS [R125+0x3004], RZ ;  /* 0x003004ff7d004388 */ /* 0x0003e20000000800 */
[----:B------:R-:W-:Y:S01]  /*37a0*/  ISETP.GE.AND P1, PT, R118, c[0x0][0x220], PT ;  /* 0x0000880076007a0c */ /* 0x000fe20003f26270 */
[----:B------:R-:W-:Y:S01]  /*37b0*/  @!P4 IMAD.X R10, R2, 0x1, R97, P0 ;  /* 0x00000001020ac824 */ /* 0x000fe200000e0661 */
[----:B------:R-:W-:Y:S01]  /*37c0*/  @!P4 LEA R16, P2, R15, c[0x0][0x168], 0x1 ;  /* 0x00005a000f10ca11 */ /* 0x000fe200078408ff */
[----:B------:R1:W-:Y:S01]  /*37d0*/  @P4 STS.64 [R125+0x3008], RZ ;  /* 0x003008ff7d004388 */ /* 0x0003e20000000a00 */
[----:B------:R-:W-:-:S02]  /*37e0*/  @!P3 IADD3 R0, P0, R9, R98, RZ ;  /* 0x000000620900b210 */ /* 0x000fc40007f1e0ff */
[----:B------:R-:W-:Y:S01]  /*37f0*/  @!P4 LEA.HI.X R17, R15, c[0x0][0x16c], R10, 0x1, P2 ;  /* 0x00005b000f11ca11 */ /* 0x000fe200010f0c0a */
[----:B------:R-:W-:Y:S01]  /*3800*/  @!PT LDS RZ, [RZ] ;  /* 0x00000000fffff984 */ /* 0x000fe20000000800 */
[----:B------:R-:W-:Y:S01]  /*3810*/  @!PT LDS RZ, [RZ] ;  /* 0x00000000fffff984 */ /* 0x000fe20000000800 */
[----:B------:R-:W-:Y:S01]  /*3820*/  @!PT LDS RZ, [RZ] ;  /* 0x00000000fffff984 */ /* 0x000fe20000000800 */
[----:B------:R1:W-:Y:S01]  /*3830*/  @!P4 LDGSTS.E.BYPASS.LTC128B.128 [R125+0x3000], [R18.64] ;  /* 0x03000000127dcfae */ /* 0x0003e2000b901d48 */
[C---:B------:R-:W-:Y:S01]  /*3840*/  @!P3 LEA R30, P2, R11.reuse, c[0x0][0x168], 0x1 ;  /* 0x00005a000b1eba11 */ /* 0x040fe200078408ff */
[----:B------:R-:W-:Y:S01]  /*3850*/  @!P3 IMAD.X R15, R2, 0x1, R97, P0 ;  /* 0x00000001020fb824 */ /* 0x000fe200000e0661 */
[C---:B------:R-:W-:Y:S01]  /*3860*/  @!P3 LEA R20, P0, R0.reuse, c[0x0][0x168], 0x1 ;  /* 0x00005a000014ba11 */ /* 0x040fe200078008ff */
[----:B------:R1:W-:Y:S01]  /*3870*/  @P3 STS.128 [R125+0x4000], RZ ;  /* 0x004000ff7d003388 */ /* 0x0003e20000000c00 */
[C-C-:B------:R-:W-:Y:S02]  /*3880*/  @!P3 LEA.HI.X R31, R11.reuse, c[0x0][0x16c], R8.reuse, 0x1, P2 ;  /* 0x00005b000b1fba11 */ /* 0x140fe400010f0c08 */
[----:B------:R-:W-:Y:S02]  /*3890*/  @!P3 LEA.HI.X R21, R0, c[0x0][0x16c], R15, 0x1, P0 ;  /* 0x00005b000015ba11 */ /* 0x000fe400000f0c0f */
        /* <DEDUP_REMOVED lines=31> */
.L_x_4022:
[----:B------:R-:W-:Y:S05]  /*3a90*/  BSYNC B0 ;  /* 0x0000000000007941 */ /* 0x000fea0003800000 */
.L_x_4021:
[----:B------:R-:W0:Y:S01]  /*3aa0*/  LDGDEPBAR ;  /* 0x00000000000079af */ /* 0x000e220000000000 */
[----:B------:R-:W-:Y:S02]  /*3ab0*/  MOV R98, R11 ;  /* 0x0000000b00627202 */ /* 0x000fe40000000f00 */
[----:B------:R-:W-:Y:S02]  /*3ac0*/  MOV R97, R8 ;  /* 0x0000000800617202 */ /* 0x000fe40000000f00 */
.L_x_4018:
        /* <DEDUP_REMOVED lines=35> */
[----:B------:R-:W-:-:S03]  /*3d00*/  FMNMX.FTZ R0, R26, R9, !PT ;  /* 0x000000091a007209 */ /* 0x000fc60007810000 */
[----:B------:R-:W1:Y:S01]  /*3d10*/  SHFL.BFLY PT, R2, R15, 0x1, 0x1f ;  /* 0x0c201f000f027f89 */ /* 0x000e6200000e0000 */
[----:B------:R-:W-:-:S04]  /*3d20*/  FMNMX.FTZ R11, R29, R0, !PT ;  /* 0x000000001d0b7209 */ /* 0x000fc80007810000 */
        /* <DEDUP_REMOVED lines=22> */
[----:B-1----:R-:W-:Y:S01]  /*3e90*/  FMNMX.FTZ R0, R8, R9, !PT ;  /* 0x0000000908007209 */ /* 0x002fe20007810000 */
[----:B------:R-:W1:Y:S01]  /*3ea0*/  MUFU.EX2 R131, R131 ;  /* 0x0000008300837308 */ /* 0x000e620000000800 */
[----:B------:R-:W-:Y:S01]  /*3eb0*/  LDSM.16.MT88.4 R8, [R114+0x6400] ;  /* 0x006400007208783b */ /* 0x000fe20000004200 */
[--C-:B------:R-:W-:Y:S01]  /*3ec0*/  FFMA.FTZ R91, R91, c[0x0][0x23c], -R107.reuse ;  /* 0x00008f005b5b7a23 */ /* 0x100fe2000001086b */
[C---:B------:R-:W-:Y:S01]  /*3ed0*/  FSETP.NEU.FTZ.AND P0, PT, R0.reuse, -INF , PT ;  /* 0xff8000000000780b */ /* 0x040fe20003f1d000 */
[----:B------:R-:W-:Y:S02]  /*3ee0*/  FMUL.FTZ R30, R0, c[0x0][0x23c] ;  /* 0x00008f00001e7a20 */ /* 0x000fe40000410000 */
[--C-:B------:R-:W-:Y:S02]  /*3ef0*/  FFMA.FTZ R102, R102, c[0x0][0x23c], -R107.reuse ;  /* 0x00008f0066667a23 */ /* 0x100fe4000001086b */
[----:B------:R-:W3:Y:S01]  /*3f00*/  MUFU.EX2 R31, R31 ;  /* 0x0000001f001f7308 */ /* 0x000ee20000000800 */
[----:B------:R-:W-:Y:S01]  /*3f10*/  FSEL R30, R30, RZ, P0 ;  /* 0x000000ff1e1e7208 */ /* 0x000fe20000000000 */
[----:B------:R-:W-:-:S02]  /*3f20*/  FFMA.FTZ R103, R103, c[0x0][0x23c], -R107 ;  /* 0x00008f0067677a23 */ /* 0x000fc4000001086b */
[----:B------:R-:W-:Y:S02]  /*3f30*/  FFMA.FTZ R104, R104, c[0x0][0x23c], -R107 ;  /* 0x00008f0068687a23 */ /* 0x000fe4000001086b */
[--C-:B------:R-:W-:Y:S02]  /*3f40*/  FFMA.FTZ R106, R66, c[0x0][0x23c], -R30.reuse ;  /* 0x00008f00426a7a23 */ /* 0x100fe4000001081e */
[--C-:B------:R-:W-:Y:S01]  /*3f50*/  FFMA.FTZ R109, R67, c[0x0][0x23c], -R30.reuse ;  /* 0x00008f00436d7a23 */ /* 0x100fe2000001081e */
[----:B-1----:R-:W-:Y:S01]  /*3f60*/  F2FP.PACK_AB R80, R131, R136 ;  /* 0x000000888350723e */ /* 0x002fe200000000ff */
[--C-:B------:R-:W-:Y:S01]  /*3f70*/  FFMA.FTZ R134, R5, c[0x0][0x23c], -R30.reuse ;  /* 0x00008f0005867a23 */ /* 0x100fe2000001081e */
[----:B------:R-:W1:Y:S01]  /*3f80*/  LDSM.16.MT88.4 R64, [R112+0x7000] ;  /* 0x007000007040783b */ /* 0x000e620000004200 */
[--C-:B------:R-:W-:Y:S01]  /*3f90*/  FFMA.FTZ R33, R25, c[0x0][0x23c], -R30.reuse ;  /* 0x00008f0019217a23 */ /* 0x100fe2000001081e */
[----:B------:R-:W-:Y:S01]  /*3fa0*/  MUFU.EX2 R106, R106 ;  /* 0x0000006a006a7308 */ /* 0x000fe20000000800 */
[--C-:B------:R-:W-:Y:S01]  /*3fb0*/  FFMA.FTZ R24, R45, c[0x0][0x23c], -R30.reuse ;  /* 0x00008f002d187a23 */ /* 0x100fe2000001081e */
[----:B---3--:R-:W-:Y:S01]  /*3fc0*/  F2FP.PACK_AB R82, R31, R108 ;  /* 0x0000006c1f52723e */ /* 0x008fe200000000ff */
[----:B------:R-:W-:-:S02]  /*3fd0*/  FFMA.FTZ R25, R39, c[0x0][0x23c], -R30 ;  /* 0x00008f0027197a23 */ /* 0x000fc4000001081e */
[----:B------:R-:W-:-:S03]  /*3fe0*/  FFMA.FTZ R22, R13, c[0x0][0x23c], -R30 ;  /* 0x00008f000d167a23 */ /* 0x000fc6000001081e */
[----:B------:R-:W3:Y:S01]  /*3ff0*/  MUFU.EX2 R109, R109 ;  /* 0x0000006d006d7308 */ /* 0x000ee20000000800 */
[--C-:B------:R-:W-:Y:S01]  /*4000*/  FFMA.FTZ R3, R7, c[0x0][0x23c], -R30.reuse ;  /* 0x00008f0007037a23 */ /* 0x100fe2000001081e */
[----:B------:R-:W4:Y:S01]  /*4010*/  LDSM.16.MT88.4 R12, [R114+0x7400] ;  /* 0x00740000720c783b */ /* 0x000f220000004200 */
[--C-:B------:R-:W-:Y:S02]  /*4020*/  FFMA.FTZ R92, R35, c[0x0][0x23c], -R30.reuse ;  /* 0x00008f00235c7a23 */ /* 0x100fe4000001081e */
[--C-:B------:R-:W-:Y:S02]  /*4030*/  FFMA.FTZ R87, R87, c[0x0][0x23c], -R30.reuse ;  /* 0x00008f0057577a23 */ /* 0x100fe4000001081e */
[--C-:B------:R-:W-:Y:S01]  /*4040*/  FFMA.FTZ R35, R95, c[0x0][0x23c], -R30.reuse ;  /* 0x00008f005f237a23 */ /* 0x100fe2000001081e */
[----:B------:R-:W-:Y:S01]  /*4050*/  MUFU.EX2 R134, R134 ;  /* 0x0000008600867308 */ /* 0x000fe20000000800 */
[----:B------:R-:W-:Y:S02]  /*4060*/  FFMA.FTZ R34, R101, c[0x0][0x23c], -R30 ;  /* 0x00008f0065227a23 */ /* 0x000fe4000001081e */
[----:B------:R-:W-:Y:S01]  /*4070*/  FADD.FTZ R131, R136, R131 ;  /* 0x0000008388837221 */ /* 0x000fe20000010000 */
[----:B------:R-:W-:Y:S01]  /*4080*/  LEA R136, P0, R98, c[0x0][0x168], 0x1 ;  /* 0x00005a0062887a11 */ /* 0x000fe200078008ff */
[----:B------:R-:W-:-:S02]  /*4090*/  FFMA.FTZ R105, R105, c[0x0][0x23c], -R107 ;  /* 0x00008f0069697a23 */ /* 0x000fc4000001086b */
[----:B------:R-:W-:Y:S01]  /*40a0*/  FADD.FTZ R108, R108, R131 ;  /* 0x000000836c6c7221 */ /* 0x000fe20000010000 */
[----:B------:R-:W5:Y:S01]  /*40b0*/  MUFU.EX2 R33, R33 ;  /* 0x0000002100217308 */ /* 0x000f620000000800 */
[----:B---3--:R-:W-:Y:S01]  /*40c0*/  F2FP.PACK_AB R81, R109, R106 ;  /* 0x0000006a6d51723e */ /* 0x008fe200000000ff */
[----:B------:R-:W-:Y:S01]  /*40d0*/  FFMA.FTZ R27, R27, c[0x0][0x23c], -R30 ;  /* 0x00008f001b1b7a23 */ /* 0x000fe2000001081e */
[----:B------:R-:W-:Y:S01]  /*40e0*/  LEA.HI.X R135, R98, c[0x0][0x16c], R97, 0x1, P0 ;  /* 0x00005b0062877a11 */ /* 0x000fe200000f0c61 */
[----:B------:R-:W-:Y:S02]  /*40f0*/  FADD.FTZ R31, R31, R108 ;  /* 0x0000006c1f1f7221 */ /* 0x000fe40000010000 */
[--C-:B------:R-:W-:Y:S02]  /*4100*/  FFMA.FTZ R26, R26, c[0x0][0x23c], -R30.reuse ;  /* 0x00008f001a1a7a23 */ /* 0x100fe4000001081e */
[----:B------:R-:W-:Y:S01]  /*4110*/  MUFU.EX2 R32, R32 ;  /* 0x0000002000207308 */ /* 0x000fe20000000800 */
[----:B------:R-:W-:-:S02]  /*4120*/  FFMA.FTZ R29, R29, c[0x0][0x23c], -R30 ;  /* 0x00008f001d1d7a23 */ /* 0x000fc4000001081e */
[----:B------:R-:W-:Y:S02]  /*4130*/  FFMA.FTZ R108, R28, c[0x0][0x23c], -R30 ;  /* 0x00008f001c6c7a23 */ /* 0x000fe4000001081e */
[----:B------:R-:W-:Y:S01]  /*4140*/  FADD.FTZ R109, R106, R109 ;  /* 0x0000006d6a6d7221 */ /* 0x000fe20000010000 */
[----:B-----5:R-:W-:Y:S02]  /*4150*/  F2FP.PACK_AB R83, R33, R134 ;  /* 0x000000862153723e */ /* 0x020fe400000000ff */
[----:B------:R-:W3:Y:S01]  /*4160*/  MUFU.EX2 R23, R23 ;  /* 0x0000001700177308 */ /* 0x000ee20000000800 */
[----:B------:R-:W-:-:S04]  /*4170*/  FADD.FTZ R134, R134, R109 ;  /* 0x0000006d86867221 */ /* 0x000fc80000010000 */
[----:B------:R-:W-:Y:S01]  /*4180*/  FADD.FTZ R33, R33, R134 ;  /* 0x0000008621217221 */ /* 0x000fe20000010000 */
[C---:B--2---:R-:W-:Y:S02]  /*4190*/  HMMA.16816.F32 R36, R80.reuse, R40, RZ ;  /* 0x000000285024723c */ /* 0x044fe400000018ff */
[----:B------:R-:W-:Y:S06]  /*41a0*/  MUFU.EX2 R21, R21 ;  /* 0x0000001500157308 */ /* 0x000fec0000000800 */
[----:B------:R-:W-:Y:S02]  /*41b0*/  HMMA.16816.F32 R40, R80, R42, RZ ;  /* 0x0000002a5028723c */ /* 0x000fe400000018ff */
[----:B------:R-:W2:Y:S01]  /*41c0*/  MUFU.EX2 R20, R20 ;  /* 0x0000001400147308 */ /* 0x000ea20000000800 */
[----:B---3--:R-:W-:Y:S01]  /*41d0*/  F2FP.PACK_AB R4, R23, R32 ;  /* 0x000000201704723e */ /* 0x008fe200000000ff */
[----:B------:R-:W-:-:S04]  /*41e0*/  FADD.FTZ R32, R32, R31 ;  /* 0x0000001f20207221 */ /* 0x000fc80000010000 */
[C---:B-1----:R-:W-:Y:S01]  /*41f0*/  HMMA.16816.F32 R60, R80.reuse, R64, RZ ;  /* 0x00000040503c723c */ /* 0x042fe200000018ff */
[----:B------:R-:W-:Y:S01]  /*4200*/  FADD.FTZ R32, R23, R32 ;  /* 0x0000002017207221 */ /* 0x000fe20000010000 */
[----:B------:R-:W-:Y:S06]  /*4210*/  MUFU.EX2 R24, R24 ;  /* 0x0000001800187308 */ /* 0x000fec0000000800 */
[----:B------:R-:W-:Y:S02]  /*4220*/  HMMA.16816.F32 R64, R80, R66, RZ ;  /* 0x000000425040723c */ /* 0x000fe400000018ff */
[----:B------:R-:W1:Y:S01]  /*4230*/  MUFU.EX2 R25, R25 ;  /* 0x0000001900197308 */ /* 0x000e620000000800 */
[----:B--2---:R-:W-:Y:S01]  /*4240*/  F2FP.PACK_AB R6, R20, R21 ;  /* 0x000000151406723e */ /* 0x004fe200000000ff */
[----:B------:R-:W-:-:S04]  /*4250*/  FADD.FTZ R21, R21, R32 ;  /* 0x0000002015157221 */ /* 0x000fc80000010000 */
[C---:B------:R-:W-:Y:S01]  /*4260*/  HMMA.16816.F32 R68, R80.reuse, R72, RZ ;  /* 0x000000485044723c */ /* 0x040fe200000018ff */
[----:B------:R-:W-:Y:S01]  /*4270*/  FADD.FTZ R21, R20, R21 ;  /* 0x0000001514157221 */ /* 0x000fe20000010000 */
[----:B------:R-:W-:Y:S06]  /*4280*/  MUFU.EX2 R22, R22 ;  /* 0x0000001600167308 */ /* 0x000fec0000000800 */
[----:B------:R-:W-:Y:S02]  /*4290*/  HMMA.16816.F32 R72, R80, R74, RZ ;  /* 0x0000004a5048723c */ /* 0x000fe400000018ff */
[----:B------:R-:W2:Y:S01]  /*42a0*/  MUFU.EX2 R3, R3 ;  /* 0x0000000300037308 */ /* 0x000ea20000000800 */
[----:B-1----:R-:W-:Y:S01]  /*42b0*/  F2FP.PACK_AB R5, R25, R24 ;  /* 0x000000181905723e */ /* 0x002fe200000000ff */
[----:B------:R-:W-:-:S04]  /*42c0*/  FADD.FTZ R24, R24, R33 ;  /* 0x0000002118187221 */ /* 0x000fc80000010000 */
[C---:B------:R-:W-:Y:S01]  /*42d0*/  HMMA.16816.F32 R44, R80.reuse, R48, RZ ;  /* 0x00000030502c723c */ /* 0x040fe200000018ff */
[----:B------:R-:W-:Y:S01]  /*42e0*/  FADD.FTZ R25, R25, R24 ;  /* 0x0000001819197221 */ /* 0x000fe20000010000 */
[----:B------:R-:W-:Y:S06]  /*42f0*/  MUFU.EX2 R94, R94 ;  /* 0x0000005e005e7308 */ /* 0x000fec0000000800 */
[----:B------:R-:W-:Y:S01]  /*4300*/  HMMA.16816.F32 R52, R80, R56, RZ ;  /* 0x000000385034723c */ /* 0x000fe200000018ff */
[----:B--2---:R-:W-:Y:S01]  /*4310*/  F2FP.PACK_AB R7, R3, R22 ;  /* 0x000000160307723e */ /* 0x004fe200000000ff */
[----:B------:R-:W1:Y:S01]  /*4320*/  MUFU.EX2 R93, R93 ;  /* 0x0000005d005d7308 */ /* 0x000e620000000800 */
[----:B------:R-:W-:-:S05]  /*4330*/  FADD.FTZ R22, R22, R25 ;  /* 0x0000001916167221 */ /* 0x000fca0000010000 */
[----:B------:R-:W-:Y:S01]  /*4340*/  HMMA.16816.F32 R48, R80, R50, RZ ;  /* 0x000000325030723c */ /* 0x000fe200000018ff */
[----:B------:R-:W-:Y:S01]  /*4350*/  FADD.FTZ R3, R3, R22 ;  /* 0x0000001603037221 */ /* 0x000fe20000010000 */
        /* <DEDUP_REMOVED lines=11> */
[----:B------:R-:W-:Y:S01]  /*4410*/  LDSM.16.MT88.4 R16, [R114+0x6c00] ;  /* 0x006c00007210783b */ /* 0x000fe20000004200 */
[----:B------:R-:W5:Y:S06]  /*4420*/  MUFU.EX2 R34, R34 ;  /* 0x0000002200227308 */ /* 0x000f6c0000000800 */
[C---:B----4-:R-:W-:Y:S02]  /*4430*/  HMMA.16816.F32 R52, R4.reuse, R12, R52 ;  /* 0x0000000c0434723c */ /* 0x050fe40000001834 */
[----:B------:R-:W-:Y:S06]  /*4440*/  MUFU.EX2 R102, R102 ;  /* 0x0000006600667308 */ /* 0x000fec0000000800 */
[C---:B------:R-:W-:Y:S01]  /*4450*/  HMMA.16816.F32 R56, R4.reuse, R14, R56 ;  /* 0x0000000e0438723c */ /* 0x040fe20000001838 */
[----:B------:R-:W-:Y:S01]  /*4460*/  LDSM.16.MT88.4 R12, [R112+0x6c00] ;  /* 0x006c0000700c783b */ /* 0x000fe20000004200 */
[----:B------:R-:W4:Y:S06]  /*4470*/  MUFU.EX2 R103, R103 ;  /* 0x0000006700677308 */ /* 0x000f2c0000000800 */
[C---:B--2---:R-:W-:Y:S02]  /*4480*/  HMMA.16816.F32 R60, R4.reuse, R8, R60 ;  /* 0x00000008043c723c */ /* 0x044fe4000000183c */
[----:B------:R-:W-:Y:S06]  /*4490*/  MUFU.EX2 R104, R104 ;  /* 0x0000006800687308 */ /* 0x000fec0000000800 */
[C---:B------:R-:W-:Y:S01]  /*44a0*/  HMMA.16816.F32 R64, R4.reuse, R10, R64 ;  /* 0x0000000a0440723c */ /* 0x040fe20000001840 */
[----:B------:R-:W2:Y:S01]  /*44b0*/  LDSM.16.MT88.4 R8, [R114+0x8400] ;  /* 0x008400007208783b */ /* 0x000ea20000004200 */
[----:B------:R-:W-:Y:S08]  /*44c0*/  MUFU.EX2 R105, R105 ;  /* 0x0000006900697308 */ /* 0x000ff00000000800 */
[----:B------:R-:W-:Y:S08]  /*44d0*/  MUFU.EX2 R27, R27 ;  /* 0x0000001b001b7308 */ /* 0x000ff00000000800 */
[----:B------:R-:W1:Y:S08]  /*44e0*/  MUFU.EX2 R26, R26 ;  /* 0x0000001a001a7308 */ /* 0x000e700000000800 */
[----:B------:R-:W-:Y:S08]  /*44f0*/  MUFU.EX2 R29, R29 ;  /* 0x0000001d001d7308 */ /* 0x000ff00000000800 */
[----:B------:R-:W1:Y:S01]  /*4500*/  MUFU.EX2 R108, R108 ;  /* 0x0000006c006c7308 */ /* 0x000e620000000800 */
[C---:B--2---:R-:W-:Y:S08]  /*4510*/  HMMA.16816.F32 R68, R4.reuse, R8, R68 ;  /* 0x000000080444723c */ /* 0x044ff00000001844 */
[----:B------:R-:W-:Y:S01]  /*4520*/  HMMA.16816.F32 R72, R4, R10, R72 ;  /* 0x0000000a0448723c */ /* 0x000fe20000001848 */
[----:B------:R-:W2:Y:S07]  /*4530*/  LDSM.16.MT88.4 R8, [R112+0x8000] ;  /* 0x008000007008783b */ /* 0x000eae0000004200 */
[C---:B--2---:R-:W-:Y:S08]  /*4540*/  HMMA.16816.F32 R76, R80.reuse, R8, RZ ;  /* 0x00000008504c723c */ /* 0x044ff000000018ff */
[----:B------:R-:W-:Y:S01]  /*4550*/  HMMA.16816.F32 R80, R80, R10, RZ ;  /* 0x0000000a5050723c */ /* 0x000fe200000018ff */
[----:B------:R-:W2:Y:S11]  /*4560*/  LDSM.16.MT88.4 R8, [R112+0x8400] ;  /* 0x008400007008783b */ /* 0x000eb60000004200 */
[----:B------:R-:W-:Y:S04]  /*4570*/  @!UPT UIADD3 URZ, URZ, URZ, URZ ;  /* 0x0000003f3f3ff290 */ /* 0x000fe8000fffe03f */
[C---:B--2---:R-:W-:Y:S08]  /*4580*/  HMMA.16816.F32 R76, R4.reuse, R8, R76 ;  /* 0x00000008044c723c */ /* 0x044ff0000000184c */
[----:B------:R-:W-:Y:S01]  /*4590*/  HMMA.16816.F32 R80, R4, R10, R80 ;  /* 0x0000000a0450723c */ /* 0x000fe20000001850 */
[----:B------:R-:W2:Y:S06]  /*45a0*/  LDSM.16.MT88.4 R8, [R114+0x6800] ;  /* 0x006800007208783b */ /* 0x000eac0000004200 */
[----:B-1----:R-:W-:-:S02]  /*45b0*/  F2FP.PACK_AB R4, R93, R94 ;  /* 0x0000005e5d04723e */ /* 0x002fc400000000ff */
[C---:B---3--:R-:W-:Y:S01]  /*45c0*/  F2FP.PACK_AB R5, R87.reuse, R92 ;  /* 0x0000005c5705723e */ /* 0x048fe200000000ff */
[----:B------:R-:W-:Y:S01]  /*45d0*/  FADD.FTZ R92, R92, R3 ;  /* 0x000000035c5c7221 */ /* 0x000fe20000010000 */
[----:B------:R-:W-:Y:S02]  /*45e0*/  F2FP.PACK_AB R6, R90, R91 ;  /* 0x0000005b5a06723e */ /* 0x000fe400000000ff */
[----:B-----5:R-:W-:Y:S01]  /*45f0*/  F2FP.PACK_AB R7, R34, R35 ;  /* 0x000000232207723e */ /* 0x020fe200000000ff */
[----:B------:R-:W-:-:S04]  /*4600*/  FADD.FTZ R92, R87, R92 ;  /* 0x0000005c575c7221 */ /* 0x000fc80000010000 */
[----:B------:R-:W-:-:S04]  /*4610*/  FADD.FTZ R35, R35, R92 ;  /* 0x0000005c23237221 */ /* 0x000fc80000010000 */
[----:B------:R-:W-:Y:S01]  /*4620*/  FADD.FTZ R34, R34, R35 ;  /* 0x0000002322227221 */ /* 0x000fe20000010000 */
[C---:B--2---:R-:W-:Y:S08]  /*4630*/  HMMA.16816.F32 R36, R4.reuse, R8, R36 ;  /* 0x000000080424723c */ /* 0x044ff00000001824 */
        /* <DEDUP_REMOVED lines=17> */
[----:B----4-:R-:W-:-:S02]  /*4750*/  F2FP.PACK_AB R4, R103, R102 ;  /* 0x000000666704723e */ /* 0x010fc400000000ff */
        /* <DEDUP_REMOVED lines=27> */
[----:B-1----:R-:W-:Y:S03]  /*4910*/  HMMA.16816.F32 R76, R4, R8, R76 ;  /* 0x00000008044c723c */ /* 0x002fe6000000184c */
[----:B------:R-:W-:-:S05]  /*4920*/  FADD.FTZ R109, R105, R104 ;  /* 0x00000068696d7221 */ /* 0x000fca0000010000 */
        /* <DEDUP_REMOVED lines=64> */
.L_x_4024:
[----:B------:R-:W-:-:S04]  /*4d30*/  LEA R7, -R86, RZ, 0x6 ;  /* 0x000000ff56077211 */ /* 0x000fc800078e31ff */
[----:B------:R-:W-:Y:S02]  /*4d40*/  SHF.R.S32.HI R3, RZ, 0x1f, R7 ;  /* 0x0000001fff037819 */ /* 0x000fe40000011407 */
.L_x_4025:
[----:B------:R-:W-:Y:S02]  /*4d50*/  ISETP.GE.AND P4, PT, R128, c[0x0][0x220], PT ;  /* 0x0000880080007a0c */ /* 0x000fe40003f86270 */
[----:B------:R-:W-:Y:S02]  /*4d60*/  ISETP.GE.AND P3, PT, R119, c[0x0][0x220], PT ;  /* 0x0000880077007a0c */ /* 0x000fe40003f66270 */
[----:B------:R-:W-:Y:S02]  /*4d70*/  ISETP.GE.AND P2, PT, R118, c[0x0][0x220], PT ;  /* 0x0000880076007a0c */ /* 0x000fe40003f46270 */
[C---:B------:R-:W-:Y:S02]  /*4d80*/  LEA R110, P0, R7.reuse, R110, 0x1 ;  /* 0x0000006e076e7211 */ /* 0x040fe400078008ff */
[----:B------:R-:W-:Y:S02]  /*4d90*/  IADD3 R5, P1, R130, R7, RZ ;  /* 0x0000000782057210 */ /* 0x000fe40007f3e0ff */
[----:B------:R-:W-:-:S03]  /*4da0*/  LEA.HI.X R111, R7, R111, R3, 0x1, P0 ;  /* 0x0000006f076f7211 */ /* 0x000fc600000f0c03 */
[----:B------:R-:W-:Y:S01]  /*4db0*/  @!P4 IMAD.MOV.U32 R6, RZ, RZ, c[0x0][0x1a4] ;  /* 0x00006900ff06c624 */ /* 0x000fe200078e00ff */
[C---:B------:R-:W-:Y:S01]  /*4dc0*/  @!P4 LEA R10, P0, R86.reuse, R110, 0x6 ;  /* 0x0000006e560ac211 */ /* 0x040fe200078030ff */
[----:B------:R-:W-:Y:S01]  /*4dd0*/  @P4 STS [R125+0x6000], RZ ;  /* 0x006000ff7d004388 */ /* 0x000fe20000000800 */
[CC--:B------:R-:W-:Y:S02]  /*4de0*/  @!P3 IADD3 R4, P5, R7.reuse, R88.reuse, RZ ;  /* 0x000000580704b210 */ /* 0x0c0fe40007fbe0ff */
[----:B------:R-:W-:Y:S01]  /*4df0*/  @!P4 LEA.HI.X R11, R86, R111, R6, 0x6, P0 ;  /* 0x0000006f560bc211 */ /* 0x000fe200000f3406 */
[----:B------:R-:W-:Y:S01]  /*4e00*/  @P4 STS [R125+0x6004], RZ ;  /* 0x006004ff7d004388 */ /* 0x000fe20000000800 */
[-C--:B------:R-:W-:Y:S01]  /*4e10*/  @!P2 IADD3 R6, P0, R7, R88.reuse, RZ ;  /* 0x000000580706a210 */ /* 0x080fe20007f1e0ff */
[----:B------:R-:W-:Y:S01]  /*4e20*/  IMAD.X R7, R127, 0x1, R3, P1 ;  /* 0x000000017f077824 */ /* 0x000fe200008e0603 */
[-C--:B------:R-:W-:Y:S01]  /*4e30*/  @!P3 IADD3 R8, P1, R5, R88.reuse, RZ ;  /* 0x000000580508b210 */ /* 0x080fe20007f3e0ff */
[C-C-:B------:R-:W-:Y:S01]  /*4e40*/  @!P3 IMAD.X R9, R3.reuse, 0x1, R84.reuse, P5 ;  /* 0x000000010309b824 */ /* 0x140fe200028e0654 */
[----:B------:R-:W-:Y:S01]  /*4e50*/  @!P3 LEA R16, P5, R4, c[0x0][0x170], 0x1 ;  /* 0x00005c000410ba11 */ /* 0x000fe200078a08ff */
[--C-:B------:R-:W-:Y:S01]  /*4e60*/  @!P2 IMAD.X R3, R3, 0x1, R84.reuse, P0 ;  /* 0x000000010303a824 */ /* 0x100fe200000e0654 */
[----:B------:R-:W-:Y:S01]  /*4e70*/  @!P2 IADD3 R5, P0, R5, R88, RZ ;  /* 0x000000580505a210 */ /* 0x000fe20007f1e0ff */
[C-C-:B------:R-:W-:Y:S01]  /*4e80*/  @!P3 IMAD.X R13, R7.reuse, 0x1, R84.reuse, P1 ;  /* 0x00000001070db824 */ /* 0x140fe200008e0654 */
[----:B------:R-:W-:Y:S01]  /*4e90*/  @!P2 LEA R14, P1, R6, c[0x0][0x170], 0x1 ;  /* 0x00005c00060eaa11 */ /* 0x000fe200078208ff */
[----:B------:R-:W-:Y:S01]  /*4ea0*/  @P4 STS.64 [R125+0x6008], RZ ;  /* 0x006008ff7d004388 */ /* 0x000fe20000000a00 */
[----:B------:R-:W-:Y:S01]  /*4eb0*/  @!P3 LEA.HI.X R17, R4, c[0x0][0x174], R9, 0x1, P5 ;  /* 0x00005d000411ba11 */ /* 0x000fe200028f0c09 */
[----:B------:R-:W-:Y:S01]  /*4ec0*/  @!P2 IMAD.X R84, R7, 0x1, R84, P0 ;  /* 0x000000010754a824 */ /* 0x000fe200000e0654 */
[----:B------:R-:W-:Y:S01]  /*4ed0*/  @!P2 LEA.HI.X R15, R6, c[0x0][0x174], R3, 0x1, P1 ;  /* 0x00005d00060faa11 */ /* 0x000fe200008f0c03 */
[----:B------:R-:W-:Y:S01]  /*4ee0*/  @!PT LDS RZ, [RZ] ;  /* 0x00000000fffff984 */ /* 0x000fe20000000800 */
[----:B------:R-:W-:Y:S01]  /*4ef0*/  @!PT LDS RZ, [RZ] ;  /* 0x00000000fffff984 */ /* 0x000fe20000000800 */
[----:B------:R-:W-:Y:S01]  /*4f00*/  @!PT LDS RZ, [RZ] ;  /* 0x00000000fffff984 */ /* 0x000fe20000000800 */
[----:B------:R1:W-:Y:S01]  /*4f10*/  @!P4 LDGSTS.E.BYPASS.LTC128B.128 [R125+0x6000], [R110.64] ;  /* 0x060000006e7dcfae */ /* 0x0003e2000b901d48 */
[----:B------:R-:W-:-:S02]  /*4f20*/  @!P3 LEA R26, P1, R8, c[0x0][0x170], 0x1 ;  /* 0x00005c00081aba11 */ /* 0x000fc400078208ff */
[C---:B------:R-:W-:Y:S01]  /*4f30*/  @!P2 LEA R24, P0, R5.reuse, c[0x0][0x170], 0x1 ;  /* 0x00005c000518aa11 */ /* 0x040fe200078008ff */
[----:B------:R-:W-:Y:S01]  /*4f40*/  @P3 STS.128 [R125+0x7000], RZ ;  /* 0x007000ff7d003388 */ /* 0x000fe20000000c00 */
[----:B------:R-:W-:Y:S02]  /*4f50*/  @!P3 LEA.HI.X R27, R8, c[0x0][0x174], R13, 0x1, P1 ;  /* 0x00005d00081bba11 */ /* 0x000fe400008f0c0d */
[----:B------:R-:W-:Y:S01]  /*4f60*/  @!P2 LEA.HI.X R25, R5, c[0x0][0x174], R84, 0x1, P0 ;  /* 0x00005d000519aa11 */ /* 0x000fe200000f0c54 */
        /* <DEDUP_REMOVED lines=26> */
[----:B------:R-:W5:Y:S04]  /*5110*/  LDSM.16.M88.4 R20, [R116+0x3400] ;  /* 0x003400007414783b */ /* 0x000f680000000200 */
[----:B------:R-:W-:Y:S04]  /*5120*/  LDSM.16.M88.4 R84, [R115] ;  /* 0x000000007354783b */ /* 0x000fe80000000200 */
[----:B--2---:R-:W2:Y:S04]  /*5130*/  LDSM.16.M88.4 R16, [R113+0x3000] ;  /* 0x003000007110783b */ /* 0x004ea80000000200 */
[----:B---3--:R-:W3:Y:S04]  /*5140*/  LDSM.16.M88.4 R12, [R116+0x3800] ;  /* 0x00380000740c783b */ /* 0x008ee80000000200 */
[----:B----4-:R-:W4:Y:S04]  /*5150*/  LDSM.16.M88.4 R8, [R113+0x3400] ;  /* 0x003400007108783b */ /* 0x010f280000000200 */
[----:B------:R-:W2:Y:S04]  /*5160*/  LDSM.16.M88.4 R88, [R116+0x3c00] ;  /* 0x003c00007458783b */ /* 0x000ea80000000200 */
[----:B------:R-:W2:Y:S04]  /*5170*/  LDSM.16.M88.4 R92, [R113+0x3800] ;  /* 0x00380000715c783b */ /* 0x000ea80000000200 */
[----:B------:R-:W3:Y:S04]  /*5180*/  S2R R3, SR_TID.X ;  /* 0x0000000000037919 */ /* 0x000ee80000002100 */
[----:B------:R-:W0:Y:S01]  /*5190*/  LDGDEPBAR ;  /* 0x00000000000079af */ /* 0x000e220000000000 */
[C---:B-1----:R-:W-:Y:S08]  /*51a0*/  HMMA.16816.F32 R32, R4.reuse, R28, RZ ;  /* 0x0000001c0420723c */ /* 0x042ff000000018ff */
[C---:B------:R-:W-:Y:S08]  /*51b0*/  HMMA.16816.F32 R28, R4.reuse, R30, RZ ;  /* 0x0000001e041c723c */ /* 0x040ff000000018ff */
[----:B-----5:R-:W-:Y:S01]  /*51c0*/  HMMA.16816.F32 R24, R4, R20, RZ ;  /* 0x000000140418723c */ /* 0x020fe200000018ff */
[----:B---3--:R-:W-:-:S05]  /*51d0*/  IMAD.SHL.U32 R3, R3, 0x2, RZ ;  /* 0x0000000203037824 */ /* 0x008fca00078e00ff */
[----:B------:R-:W-:Y:S02]  /*51e0*/  LOP3.LUT R3, R3, 0x6, RZ, 0xc0, !PT ;  /* 0x0000000603037812 */ /* 0x000fe400078ec0ff */
[----:B------:R-:W-:Y:S03]  /*51f0*/  HMMA.16816.F32 R20, R4, R22, RZ ;  /* 0x000000160414723c */ /* 0x000fe600000018ff */
[----:B------:R-:W-:-:S05]  /*5200*/  IMAD R3, R124, 0x40, R3 ;  /* 0x000000407c037824 */ /* 0x000fca00078e0203 */
[C---:B--2---:R-:W-:Y:S08]  /*5210*/  HMMA.16816.F32 R32, R84.reuse, R16, R32 ;  /* 0x000000105420723c */ /* 0x044ff00000001820 */
[----:B------:R-:W-:Y:S08]  /*5220*/  HMMA.16816.F32 R28, R84, R18, R28 ;  /* 0x00000012541c723c */ /* 0x000ff0000000181c */
[----:B------:R-:W-:Y:S08]  /*5230*/  HMMA.16816.F32 R16, R4, R12, RZ ;  /* 0x0000000c0410723c */ /* 0x000ff000000018ff */
        /* <DEDUP_REMOVED lines=62> */
[----:B------:R-:W-:Y:S01]  /*5620*/  IADD3 R85, R3, 0x8, RZ ;  /* 0x0000000803557810 */ /* 0x000fe20007ffe0ff */
[----:B------:R-:W-:Y:S01]  /*5630*/  BAR.SYNC.DEFER_BLOCKING 0x0 ;  /* 0x0000000000007b1d */ /* 0x000fe20000010000 */
[----:B------:R-:W-:-:S02]  /*5640*/  ISETP.GE.AND P5, PT, R84, R100, PT ;  /* 0x000000645400720c */ /* 0x000fc40003fa6270 */
[-C--:B------:R-:W-:Y:S02]  /*5650*/  ISETP.GE.AND P1, PT, R84, R99.reuse, PT ;  /* 0x000000635400720c */ /* 0x080fe40003f26270 */
[-C--:B------:R-:W-:Y:S01]  /*5660*/  ISETP.GE.AND P0, PT, R85, R100.reuse, PT ;  /* 0x000000645500720c */ /* 0x080fe20003f06270 */
[C---:B--2---:R-:W-:Y:S01]  /*5670*/  HMMA.16816.F32 R16, R92.reuse, R88, R16 ;  /* 0x000000585c10723c */ /* 0x044fe20000001810 */
[----:B------:R-:W-:Y:S02]  /*5680*/  IADD3 R87, R3, 0x9, RZ ;  /* 0x0000000903577810 */ /* 0x000fe40007ffe0ff */
[----:B------:R-:W-:Y:S02]  /*5690*/  FSEL R84, R33, -INF , !P5 ;  /* 0xff80000021547808 */ /* 0x000fe40006800000 */
[----:B------:R-:W-:Y:S02]  /*56a0*/  ISETP.GE.AND P5, PT, R85, R99, PT ;  /* 0x000000635500720c */ /* 0x000fe40003fa6270 */
[----:B------:R-:W-:Y:S01]  /*56b0*/  FSEL R35, R35, -INF , !P1 ;  /* 0xff80000023237808 */ /* 0x000fe20004800000 */
[----:B------:R-:W-:Y:S01]  /*56c0*/  HMMA.16816.F32 R12, R92, R90, R12 ;  /* 0x0000005a5c0c723c */ /* 0x000fe2000000180c */
[----:B------:R-:W-:-:S02]  /*56d0*/  ISETP.GE.AND P1, PT, R87, R100, PT ;  /* 0x000000645700720c */ /* 0x000fc40003f26270 */
[----:B------:R-:W-:Y:S02]  /*56e0*/  FSEL R86, R28, -INF , !P0 ;  /* 0xff8000001c567808 */ /* 0x000fe40004000000 */
[----:B------:R-:W-:Y:S02]  /*56f0*/  IADD3 R85, R3, 0x10, RZ ;  /* 0x0000001003557810 */ /* 0x000fe40007ffe0ff */
[----:B------:R-:W-:Y:S02]  /*5700*/  ISETP.GE.AND P0, PT, R87, R99, PT ;  /* 0x000000635700720c */ /* 0x000fe40003f06270 */
[----:B------:R-:W-:Y:S02]  /*5710*/  FSEL R33, R30, -INF , !P5 ;  /* 0xff8000001e217808 */ /* 0x000fe40006800000 */
[----:B------:R-:W-:Y:S02]  /*5720*/  IADD3 R30, R3, 0x11, RZ ;  /* 0x00000011031e7810 */ /* 0x000fe40007ffe0ff */
[----:B------:R-:W-:-:S02]  /*5730*/  FSEL R28, R29, -INF , !P1 ;  /* 0xff8000001d1c7808 */ /* 0x000fc40004800000 */
[----:B------:R-:W-:Y:S02]  /*5740*/  ISETP.GE.AND P1, PT, R85, R99, PT ;  /* 0x000000635500720c */ /* 0x000fe40003f26270 */
[----:B------:R-:W-:Y:S02]  /*5750*/  FSEL R31, R31, -INF , !P0 ;  /* 0xff8000001f1f7808 */ /* 0x000fe40004000000 */
[-C--:B------:R-:W-:Y:S02]  /*5760*/  ISETP.GE.AND P0, PT, R30, R100.reuse, PT ;  /* 0x000000641e00720c */ /* 0x080fe40003f06270 */
[----:B------:R-:W-:Y:S02]  /*5770*/  IADD3 R29, R3, 0x18, RZ ;  /* 0x00000018031d7810 */ /* 0x000fe40007ffe0ff */
[----:B------:R-:W-:Y:S02]  /*5780*/  FSEL R143, R26, -INF , !P1 ;  /* 0xff8000001a8f7808 */ /* 0x000fe40004800000 */
[----:B------:R-:W-:-:S02]  /*5790*/  ISETP.GE.AND P1, PT, R29, R100, PT ;  /* 0x000000641d00720c */ /* 0x000fc40003f26270 */
[----:B------:R-:W-:Y:S02]  /*57a0*/  FSEL R144, R25, -INF , !P0 ;  /* 0xff80000019907808 */ /* 0x000fe40004000000 */
[----:B------:R-:W-:Y:S02]  /*57b0*/  ISETP.GE.AND P5, PT, R85, R100, PT ;  /* 0x000000645500720c */ /* 0x000fe40003fa6270 */
[----:B------:R-:W-:Y:S02]  /*57c0*/  IADD3 R26, R3, 0x19, RZ ;  /* 0x00000019031a7810 */ /* 0x000fe40007ffe0ff */
[----:B------:R-:W-:Y:S02]  /*57d0*/  ISETP.GE.AND P0, PT, R29, R99, PT ;  /* 0x000000631d00720c */ /* 0x000fe40003f06270 */
[----:B------:R-:W-:Y:S02]  /*57e0*/  FSEL R150, R20, -INF , !P1 ;  /* 0xff80000014967808 */ /* 0x000fe40004800000 */
[----:B------:R-:W-:-:S02]  /*57f0*/  FSEL R140, R24, -INF , !P5 ;  /* 0xff800000188c7808 */ /* 0x000fc40006800000 */
[-C--:B------:R-:W-:Y:S02]  /*5800*/  ISETP.GE.AND P1, PT, R26, R99.reuse, PT ;  /* 0x000000631a00720c */ /* 0x080fe40003f26270 */
[----:B------:R-:W-:Y:S02]  /*5810*/  FSEL R139, R22, -INF , !P0 ;  /* 0xff800000168b7808 */ /* 0x000fe40004000000 */
[----:B------:R-:W-:Y:S02]  /*5820*/  ISETP.GE.AND P5, PT, R30, R99, PT ;  /* 0x000000631e00720c */ /* 0x000fe40003fa6270 */
[C---:B------:R-:W-:Y:S02]  /*5830*/  IADD3 R22, R3.reuse, 0x21, RZ ;  /* 0x0000002103167810 */ /* 0x040fe40007ffe0ff */
[----:B------:R-:W-:Y:S02]  /*5840*/  IADD3 R24, R3, 0x20, RZ ;  /* 0x0000002003187810 */ /* 0x000fe40007ffe0ff */
[----:B------:R-:W-:-:S02]  /*5850*/  FSEL R151, R23, -INF , !P1 ;  /* 0xff80000017977808 */ /* 0x000fc40004800000 */
[----:B------:R-:W-:Y:S02]  /*5860*/  FSEL R153, R27, -INF , !P5 ;  /* 0xff8000001b997808 */ /* 0x000fe40006800000 */
[-C--:B------:R-:W-:Y:S02]  /*5870*/  ISETP.GE.AND P1, PT, R22, R100.reuse, PT ;  /* 0x000000641600720c */ /* 0x080fe40003f26270 */
[-C--:B------:R-:W-:Y:S02]  /*5880*/  ISETP.GE.AND P5, PT, R26, R100.reuse, PT ;  /* 0x000000641a00720c */ /* 0x080fe40003fa6270 */
[----:B------:R-:W-:Y:S02]  /*5890*/  ISETP.GE.AND P0, PT, R24, R100, PT ;  /* 0x000000641800720c */ /* 0x000fe40003f06270 */
[----:B------:R-:W-:Y:S02]  /*58a0*/  IADD3 R20, R3, 0x28, RZ ;  /* 0x0000002803147810 */ /* 0x000fe40007ffe0ff */
[----:B------:R-:W-:-:S02]  /*58b0*/  FSEL R106, R17, -INF , !P1 ;  /* 0xff800000116a7808 */ /* 0x000fc40004800000 */
[----:B------:R-:W-:Y:S02]  /*58c0*/  FSEL R152, R21, -INF , !P5 ;  /* 0xff80000015987808 */ /* 0x000fe40006800000 */
[----:B------:R-:W-:Y:S02]  /*58d0*/  FSEL R103, R16, -INF , !P0 ;  /* 0xff80000010677808 */ /* 0x000fe40004000000 */
[-C--:B------:R-:W-:Y:S02]  /*58e0*/  ISETP.GE.AND P1, PT, R20, R99.reuse, PT ;  /* 0x000000631400720c */ /* 0x080fe40003f26270 */
[----:B------:R-:W-:Y:S02]  /*58f0*/  ISETP.GE.AND P5, PT, R24, R99, PT ;  /* 0x000000631800720c */ /* 0x000fe40003fa6270 */
[----:B------:R-:W-:Y:S02]  /*5900*/  IADD3 R16, R3, 0x30, RZ ;  /* 0x0000003003107810 */ /* 0x000fe40007ffe0ff */
[----:B------:R-:W-:-:S02]  /*5910*/  FSEL R137, R14, -INF , !P1 ;  /* 0xff8000000e897808 */ /* 0x000fc40004800000 */
[----:B------:R-:W-:Y:S02]  /*5920*/  ISETP.GE.AND P0, PT, R22, R99, PT ;  /* 0x000000631600720c */ /* 0x000fe40003f06270 */
[----:B------:R-:W-:Y:S02]  /*5930*/  FSEL R105, R18, -INF , !P5 ;  /* 0xff80000012697808 */ /* 0x000fe40006800000 */
[-C--:B------:R-:W-:Y:S02]  /*5940*/  ISETP.GE.AND P1, PT, R16, R100.reuse, PT ;  /* 0x000000641000720c */ /* 0x080fe40003f26270 */
[----:B------:R-:W-:Y:S02]  /*5950*/  ISETP.GE.AND P5, PT, R20, R100, PT ;  /* 0x000000641400720c */ /* 0x000fe40003fa6270 */
[C---:B------:R-:W-:Y:S02]  /*5960*/  IADD3 R17, R3.reuse, 0x29, RZ ;  /* 0x0000002903117810 */ /* 0x040fe40007ffe0ff */
[----:B------:R-:W-:-:S02]  /*5970*/  IADD3 R14, R3, 0x31, RZ ;  /* 0x00000031030e7810 */ /* 0x000fc40007ffe0ff */
[----:B------:R-:W-:Y:S02]  /*5980*/  FSEL R107, R19, -INF , !P0 ;  /* 0xff800000136b7808 */ /* 0x000fe40004000000 */
[----:B------:R-:W-:Y:S02]  /*5990*/  FSEL R102, R8, -INF , !P1 ;  /* 0xff80000008667808 */ /* 0x000fe40004800000 */
[C---:B------:R-:W-:Y:S02]  /*59a0*/  ISETP.GE.AND P0, PT, R17.reuse, R100, PT ;  /* 0x000000641100720c */ /* 0x040fe40003f06270 */
[----:B------:R-:W-:Y:S02]  /*59b0*/  FSEL R134, R12, -INF , !P5 ;  /* 0xff8000000c867808 */ /* 0x000fe40006800000 */
[-C--:B------:R-:W-:Y:S02]  /*59c0*/  ISETP.GE.AND P1, PT, R14, R99.reuse, PT ;  /* 0x000000630e00720c */ /* 0x080fe40003f26270 */
[----:B------:R-:W-:-:S02]  /*59d0*/  ISETP.GE.AND P5, PT, R17, R99, PT ;  /* 0x000000631100720c */ /* 0x000fc40003fa6270 */
[----:B------:R-:W-:Y:S02]  /*59e0*/  FSEL R138, R13, -INF , !P0 ;  /* 0xff8000000d8a7808 */ /* 0x000fe40004000000 */
[----:B------:R-:W-:Y:S02]  /*59f0*/  FSEL R89, R11, -INF , !P1 ;  /* 0xff8000000b597808 */ /* 0x000fe40004800000 */
[----:B------:R-:W-:Y:S02]  /*5a00*/  ISETP.GE.AND P0, PT, R16, R99, PT ;  /* 0x000000631000720c */ /* 0x000fe40003f06270 */
[----:B------:R-:W-:Y:S02]  /*5a10*/  FSEL R101, R15, -INF , !P5 ;  /* 0xff8000000f657808 */ /* 0x000fe40006800000 */
[-C--:B------:R-:W-:Y:S02]  /*5a20*/  ISETP.GE.AND P1, PT, R3, R100.reuse, PT ;  /* 0x000000640300720c */ /* 0x080fe40003f26270 */
[----:B------:R-:W-:-:S02]  /*5a30*/  ISETP.GE.AND P5, PT, R14, R100, PT ;  /* 0x000000640e00720c */ /* 0x000fc40003fa6270 */
[----:B------:R-:W-:Y:S02]  /*5a40*/  IADD3 R12, R3, 0x38, RZ ;  /* 0x00000038030c7810 */ /* 0x000fe40007ffe0ff */
[----:B------:R-:W-:Y:S02]  /*5a50*/  FSEL R90, R10, -INF , !P0 ;  /* 0xff8000000a5a7808 */ /* 0x000fe40004000000 */
[----:B------:R-:W-:Y:S02]  /*5a60*/  FSEL R32, R32, -INF , !P1 ;  /* 0xff80000020207808 */ /* 0x000fe40004800000 */
[----:B------:R-:W-:Y:S02]  /*5a70*/  ISETP.GE.AND P0, PT, R12, R100, PT ;  /* 0x000000640c00720c */ /* 0x000fe40003f06270 */
[----:B------:R-:W-:Y:S02]  /*5a80*/  FSEL R104, R9, -INF , !P5 ;  /* 0xff80000009687808 */ /* 0x000fe40006800000 */
[----:B------:R-:W-:-:S02]  /*5a90*/  ISETP.GE.AND P1, PT, R96, 0x3, PT ;  /* 0x000000036000780c */ /* 0x000fc40003f26270 */
[-C--:B------:R-:W-:Y:S02]  /*5aa0*/  ISETP.GE.AND P5, PT, R12, R99.reuse, PT ;  /* 0x000000630c00720c */ /* 0x080fe40003fa6270 */
[C---:B------:R-:W-:Y:S02]  /*5ab0*/  IADD3 R8, R3.reuse, 0x39, RZ ;  /* 0x0000003903087810 */ /* 0x040fe40007ffe0ff */
[----:B------:R-:W-:Y:S02]  /*5ac0*/  FSEL R131, R4, -INF , !P0 ;  /* 0xff80000004837808 */ /* 0x000fe40004000000 */
[----:B------:R-:W-:Y:S02]  /*5ad0*/  ISETP.GE.AND P0, PT, R8, R100, PT ;  /* 0x000000640800720c */ /* 0x000fe40003f06270 */
[----:B------:R-:W-:Y:S02]  /*5ae0*/  FSEL R91, R6, -INF , !P5 ;  /* 0xff800000065b7808 */ /* 0x000fe40006800000 */
[----:B------:R-:W-:-:S02]  /*5af0*/  ISETP.GE.AND P5, PT, R3, R99, PT ;  /* 0x000000630300720c */ /* 0x000fc40003fa6270 */
[----:B------:R-:W-:Y:S02]  /*5b00*/  FSEL R142, R5, -INF , !P0 ;  /* 0xff800000058e7808 */ /* 0x000fe40004000000 */
[----:B------:R-:W-:Y:S02]  /*5b10*/  FSEL R5, R34, -INF , !P5 ;  /* 0xff80000022057808 */ /* 0x000fe40006800000 */
[----:B------:R-:W-:Y:S02]  /*5b20*/  LEA R136, P0, R98, c[0x0][0x168], 0x1 ;  /* 0x00005a0062887a11 */ /* 0x000fe400078008ff */
[----:B------:R-:W-:Y:S02]  /*5b30*/  ISETP.GE.AND P5, PT, R8, R99, PT ;  /* 0x000000630800720c */ /* 0x000fe40003fa6270 */
[----:B------:R-:W-:Y:S02]  /*5b40*/  LEA.HI.X R135, R98, c[0x0][0x16c], R97, 0x1, P0 ;  /* 0x00005b0062877a11 */ /* 0x000fe400000f0c61 */
[----:B------:R-:W-:Y:S01]  /*5b50*/  FSEL R96, R7, -INF , !P5 ;  /* 0xff80000007607808 */ /* 0x000fe20006800000 */
[----:B------:R-:W-:Y:S05]  /*5b60*/  @!P1 BRA `(.L_x_4026) ;  /* 0x000007d000009947 */ /* 0x000fea0003800000 */
[----:B------:R-:W-:Y:S05]  /*5b70*/  @!P6 BRA `(.L_x_4027) ;  /* 0x000003b00000e947 */ /* 0x000fea0003800000 */
[----:B------:R-:W-:Y:S01]  /*5b80*/  IABS R3, c[0x0][0x2d0] ;  /* 0x0000b40000037a13 */ /* 0x000fe20000000000 */
[----:B------:R-:W-:-:S03]  /*5b90*/  IMAD.MOV.U32 R6, RZ, RZ, RZ ;  /* 0x000000ffff067224 */ /* 0x000fc600078e00ff */
[----:B------:R-:W1:Y:S08]  /*5ba0*/  I2F.RP R10, R3 ;  /* 0x00000003000a7306 */ /* 0x000e700000209400 */
[----:B-1----:R-:W1:Y:S02]  /*5bb0*/  MUFU.RCP R8, R10 ;  /* 0x0000000a00087308 */ /* 0x002e640000001000 */
[----:B-1----:R-:W-:-:S06]  /*5bc0*/  IADD3 R8, R8, 0xffffffe, RZ ;  /* 0x0ffffffe08087810 */ /* 0x002fcc0007ffe0ff */
[----:B------:R-:W1:Y:S02]  /*5bd0*/  F2I.FTZ.U32.TRUNC.NTZ R7, R8 ;  /* 0x0000000800077305 */ /* 0x000e64000021f000 */
[----:B-1----:R-:W-:-:S04]  /*5be0*/  IMAD.MOV R4, RZ, RZ, -R7 ;  /* 0x000000ffff047224 */ /* 0x002fc800078e0a07 */
[----:B------:R-:W-:-:S04]  /*5bf0*/  IMAD R4, R4, R3, RZ ;  /* 0x0000000304047224 */ /* 0x000fc800078e02ff */
[----:B------:R-:W-:-:S04]  /*5c00*/  IMAD.HI.U32 R4, R7, R4, R6 ;  /* 0x0000000407047227 */ /* 0x000fc800078e0006 */
[----:B------:R-:W-:-:S05]  /*5c10*/  IMAD.SHL.U32 R6, R124, 0x40, RZ ;  /* 0x000000407c067824 */ /* 0x000fca00078e00ff */
[----:B------:R-:W-:Y:S02]  /*5c20*/  IABS R9, R6 ;  /* 0x0000000600097213 */ /* 0x000fe40000000000 */
[C---:B------:R-:W-:Y:S02]  /*5c30*/  IADD3 R10, R6.reuse, -0x40, RZ ;  /* 0xffffffc0060a7810 */ /* 0x040fe40007ffe0ff */
[----:B------:R-:W-:Y:S01]  /*5c40*/  LOP3.LUT R6, R6, c[0x0][0x2d0], RZ, 0x3c, !PT ;  /* 0x0000b40006067a12 */ /* 0x000fe200078e3cff */
[----:B------:R-:W-:Y:S01]  /*5c50*/  IMAD.HI.U32 R11, R4, R9, RZ ;  /* 0x00000009040b7227 */ /* 0x000fe200078e00ff */
[----:B------:R-:W-:Y:S02]  /*5c60*/  IABS R7, R10 ;  /* 0x0000000a00077213 */ /* 0x000fe40000000000 */
[----:B------:R-:W-:Y:S02]  /*5c70*/  LOP3.LUT R10, R10, c[0x0][0x2d0], RZ, 0x3c, !PT ;  /* 0x0000b4000a0a7a12 */ /* 0x000fe400078e3cff */
        /* <DEDUP_REMOVED lines=15> */
[----:B------:R-:W-:-:S02]  /*5d70*/  ISETP.GE.AND P5, PT, R6, RZ, PT ;  /* 0x000000ff0600720c */ /* 0x000fc40003fa6270 */
[----:B------:R-:W-:-:S05]  /*5d80*/  LOP3.LUT R4, RZ, c[0x0][0x2d0], RZ, 0x33, !PT ;  /* 0x0000b400ff047a12 */ /* 0x000fca00078e33ff */
        /* <DEDUP_REMOVED lines=26> */
.L_x_4027:
[----:B------:R-:W-:-:S05]  /*5f30*/  IMAD.MOV.U32 R7, RZ, RZ, c[0x0][0x198] ;  /* 0x00006600ff077624 */ /* 0x000fca00078e00ff */
[----:B------:R-:W-:-:S04]  /*5f40*/  LEA R7, -R7, RZ, 0x6 ;  /* 0x000000ff07077211 */ /* 0x000fc800078e31ff */
[----:B------:R-:W-:Y:S02]  /*5f50*/  SHF.R.S32.HI R4, RZ, 0x1f, R7 ;  /* 0x0000001fff047819 */ /* 0x000fe40000011407 */
.L_x_4028:
[C---:B------:R-:W-:Y:S01]  /*5f60*/  LEA R136, P0, R7.reuse, R136, 0x1 ;  /* 0x0000008807887211 */ /* 0x040fe200078008ff */
[----:B------:R1:W-:Y:S01]  /*5f70*/  @P4 STS [R125+0x3000], RZ ;  /* 0x003000ff7d004388 */ /* 0x0003e20000000800 */
[----:B------:R-:W-:Y:S02]  /*5f80*/  BSSY B0, `(.L_x_4029) ;  /* 0x000003a000007945 */ /* 0x000fe40003800000 */
[----:B------:R-:W-:Y:S01]  /*5f90*/  LEA.HI.X R135, R7, R135, R4, 0x1, P0 ;  /* 0x0000008707877211 */ /* 0x000fe200000f0c04 */
[----:B------:R-:W-:Y:S01]  /*5fa0*/  @!P4 IMAD.MOV.U32 R8, RZ, RZ, R136 ;  /* 0x000000ffff08c224 */ /* 0x000fe200078e0088 */
[-C--:B------:R-:W-:Y:S01]  /*5fb0*/  @!P3 IADD3 R6, P0, R98, R7.reuse, RZ ;  /* 0x000000076206b210 */ /* 0x080fe20007f1e0ff */
[----:B------:R1:W-:Y:S02]  /*5fc0*/  @P4 STS [R125+0x3004], RZ ;  /* 0x003004ff7d004388 */ /* 0x0003e40000000800 */
[----:B------:R-:W-:Y:S02]  /*5fd0*/  @!P4 IMAD.MOV.U32 R9, RZ, RZ, R135 ;  /* 0x000000ffff09c224 */ /* 0x000fe400078e0087 */
[----:B------:R-:W-:Y:S01]  /*5fe0*/  @!P3 IMAD.X R3, R97, 0x1, R4, P0 ;  /* 0x000000016103b824 */ /* 0x000fe200000e0604 */
[C---:B------:R-:W-:Y:S01]  /*5ff0*/  @!P3 LEA R10, P0, R6.reuse, c[0x0][0x168], 0x1 ;  /* 0x00005a00060aba11 */ /* 0x040fe200078008ff */
[----:B------:R1:W-:Y:S03]  /*6000*/  @P4 STS.64 [R125+0x3008], RZ ;  /* 0x003008ff7d004388 */ /* 0x0003e60000000a00 */
[----:B------:R-:W-:Y:S01]  /*6010*/  @!P3 LEA.HI.X R11, R6, c[0x0][0x16c], R3, 0x1, P0 ;  /* 0x00005b00060bba11 */ /* 0x000fe200000f0c03 */
[----:B------:R-:W-:Y:S01]  /*6020*/  @!PT LDS RZ, [RZ] ;  /* 0x00000000fffff984 */ /* 0x000fe20000000800 */
[----:B------:R-:W-:Y:S01]  /*6030*/  @!PT LDS RZ, [RZ] ;  /* 0x00000000fffff984 */ /* 0x000fe20000000800 */
[----:B------:R-:W-:Y:S01]  /*6040*/  @!PT LDS RZ, [RZ] ;  /* 0x00000000fffff984 */ /* 0x000fe20000000800 */
[----:B------:R2:W-:Y:S01]  /*6050*/  @!P4 LDGSTS.E.BYPASS.LTC128B.128 [R125+0x3000], [R8.64] ;  /* 0x03000000087dcfae */ /* 0x0005e2000b901d48 */
[----:B------:R-:W-:-:S02]  /*6060*/  @!P2 IADD3 R6, P0, R98, R7, RZ ;  /* 0x000000076206a210 */ /* 0x000fc40007f1e0ff */
[----:B------:R-:W-:Y:S01]  /*6070*/  IADD3 R7, P1, R121, R7, RZ ;  /* 0x0000000779077210 */ /* 0x000fe20007f3e0ff */
[----:B------:R1:W-:Y:S02]  /*6080*/  @P3 STS.128 [R125+0x4000], RZ ;  /* 0x004000ff7d003388 */ /* 0x0003e40000000c00 */
[--C-:B------:R-:W-:Y:S01]  /*6090*/  @!P2 IMAD.X R3, R97, 0x1, R4.reuse, P0 ;  /* 0x000000016103a824 */ /* 0x100fe200000e0604 */
[----:B------:R-:W-:Y:S01]  /*60a0*/  @!P2 LEA R12, P0, R6, c[0x0][0x168], 0x1 ;  /* 0x00005a00060caa11 */ /* 0x000fe200078008ff */
[----:B------:R-:W-:Y:S01]  /*60b0*/  IMAD.X R4, R120, 0x1, R4, P1 ;  /* 0x0000000178047824 */ /* 0x000fe200008e0604 */
[----:B------:R-:W-:Y:S01]  /*60c0*/  @!PT LDS RZ, [RZ] ;  /* 0x00000000fffff984 */ /* 0x000fe20000000800 */
[----:B------:R-:W-:Y:S01]  /*60d0*/  @!PT LDS RZ, [RZ] ;  /* 0x00000000fffff984 */ /* 0x000fe20000000800 */
[----:B------:R-:W-:Y:S01]  /*60e0*/  @!PT LDS RZ, [RZ] ;  /* 0x00000000fffff984 */ /* 0x000fe20000000800 */
[----:B------:R3:W-:Y:S02]  /*60f0*/  @!P3 LDGSTS.E.BYPASS.LTC128B.128 [R125+0x4000], [R10.64+0x40] ;  /* 0x040000400a7dbfae */ /* 0x0007e4000b901d48 */
[----:B------:R-:W-:Y:S01]  /*6100*/  @!P2 LEA.HI.X R13, R6, c[0x0][0x16c], R3, 0x1, P0 ;  /* 0x00005b00060daa11 */ /* 0x000fe200000f0c03 */
[----:B------:R-:W-:Y:S01]  /*6110*/  IMAD.MOV.U32 R3, RZ, RZ, c[0x0][0x198] ;  /* 0x00006600ff037624 */ /* 0x000fe200078e00ff */
[----:B------:R1:W-:Y:S01]  /*6120*/  @P2 STS.128 [R125+0x5000], RZ ;  /* 0x005000ff7d002388 */ /* 0x0003e20000000c00 */
[----:B------:R-:W-:-:S03]  /*6130*/  @!P4 IMAD.MOV.U32 R6, RZ, RZ, c[0x0][0x19c] ;  /* 0x00006700ff06c624 */ /* 0x000fc600078e00ff */
[----:B------:R-:W-:Y:S01]  /*6140*/  @!PT LDS RZ, [RZ] ;  /* 0x00000000fffff984 */ /* 0x000fe20000000800 */
[----:B------:R-:W-:Y:S01]  /*6150*/  @!PT LDS RZ, [RZ] ;  /* 0x00000000fffff984 */ /* 0x000fe20000000800 */
[----:B------:R-:W-:Y:S01]  /*6160*/  @!PT LDS RZ, [RZ] ;  /* 0x00000000fffff984 */ /* 0x000fe20000000800 */
[----:B------:R1:W-:Y:S04]  /*6170*/  @!P2 LDGSTS.E.BYPASS.LTC128B.128 [R125+0x5000], [R12.64+0x80] ;  /* 0x050000800c7dafae */ /* 0x0003e8000b901d48 */
[----:B------:R1:W-:Y:S01]  /*6180*/  @P4 STS.128 [R125+0x3800], RZ ;  /* 0x003800ff7d004388 */ /* 0x0003e20000000c00 */
[----:B--2---:R-:W-:-:S04]  /*6190*/  @!P4 LEA R8, P0, R3, R136, 0x6 ;  /* 0x000000880308c211 */ /* 0x004fc800078030ff */
        /* <DEDUP_REMOVED lines=9> */
[----:B------:R-:W-:-:S05]  /*6230*/  @!P3 LEA.HI.X R11, R6, c[0x0][0x16c], R3, 0x1, P0 ;  /* 0x00005b00060bba11 */ /* 0x000fca00000f0c03 */
        /* <DEDUP_REMOVED lines=14> */
.L_x_4030:
[----:B------:R-:W-:Y:S05]  /*6320*/  BSYNC B0 ;  /* 0x0000000000007941 */ /* 0x000fea0003800000 */
.L_x_4029:
[----:B------:R-:W0:Y:S02]  /*6330*/  LDGDEPBAR ;  /* 0x00000000000079af */ /* 0x000e240000000000 */
.L_x_4026:
        /* <DEDUP_REMOVED lines=16> */
[----:B--2---:R-:W-:Y:S02]  /*6440*/  FMNMX.FTZ R6, R152, R3, !PT ;  /* 0x0000000398067209 */ /* 0x004fe40007810000 */
        /* <DEDUP_REMOVED lines=11> */
[----:B------:R-:W-:Y:S02]  /*6500*/  FMNMX.FTZ R6, R142, R3, !PT ;  /* 0x000000038e067209 */ /* 0x000fe40007810000 */
[----:B------:R-:W-:-:S03]  /*6510*/  FMNMX.FTZ R3, R101, R4, !PT ;  /* 0x0000000465037209 */ /* 0x000fc60007810000 */
[----:B------:R-:W2:Y:S01]  /*6520*/  SHFL.BFLY PT, R7, R6, 0x2, 0x1f ;  /* 0x0c401f0006077f89 */ /* 0x000ea200000e0000 */
[----:B------:R-:W-:-:S04]  /*6530*/  FMNMX.FTZ R4, R90, R3, !PT ;  /* 0x000000035a047209 */ /* 0x000fc80007810000 */
[----:B------:R-:W-:-:S04]  /*6540*/  FMNMX.FTZ R4, R89, R4, !PT ;  /* 0x0000000459047209 */ /* 0x000fc80007810000 */
[----:B-1----:R-:W-:-:S04]  /*6550*/  FMNMX.FTZ R9, R91, R4, !PT ;  /* 0x000000045b097209 */ /* 0x002fc80007810000 */
[----:B------:R-:W-:-:S05]  /*6560*/  FMNMX.FTZ R9, R96, R9, !PT ;  /* 0x0000000960097209 */ /* 0x000fca0007810000 */
[----:B------:R-:W1:Y:S01]  /*6570*/  SHFL.BFLY PT, R4, R9, 0x2, 0x1f ;  /* 0x0c401f0009047f89 */ /* 0x000e6200000e0000 */
[----:B--2---:R-:W-:-:S05]  /*6580*/  FMNMX.FTZ R7, R6, R7, !PT ;  /* 0x0000000706077209 */ /* 0x004fca0007810000 */
[----:B------:R-:W2:Y:S01]  /*6590*/  SHFL.BFLY PT, R88, R7, 0x1, 0x1f ;  /* 0x0c201f0007587f89 */ /* 0x000ea200000e0000 */
[----:B-1----:R-:W-:-:S03]  /*65a0*/  FMNMX.FTZ R4, R9, R4, !PT ;  /* 0x0000000409047209 */ /* 0x002fc60007810000 */
[----:B------:R-:W-:Y:S04]  /*65b0*/  LDSM.16.MT88.4 R8, [R114+0x6000] ;  /* 0x006000007208783b */ /* 0x000fe80000004200 */
[----:B------:R-:W1:Y:S01]  /*65c0*/  SHFL.BFLY PT, R3, R4, 0x1, 0x1f ;  /* 0x0c201f0004037f89 */ /* 0x000e6200000e0000 */
[----:B--2---:R-:W-:-:S04]  /*65d0*/  FMNMX.FTZ R88, R7, R88, !PT ;  /* 0x0000005807587209 */ /* 0x004fc80007810000 */
[C---:B------:R-:W-:Y:S01]  /*65e0*/  FSETP.NEU.FTZ.AND P1, PT, R88.reuse, -INF , PT ;  /* 0xff8000005800780b */ /* 0x040fe20003f3d000 */
[----:B------:R-:W-:-:S03]  /*65f0*/  FMUL.FTZ R147, R88, c[0x0][0x23c] ;  /* 0x00008f0058937a20 */ /* 0x000fc60000410000 */
[----:B------:R-:W-:Y:S02]  /*6600*/  FSEL R149, R88, RZ, P1 ;  /* 0x000000ff58957208 */ /* 0x000fe40000800000 */
[----:B------:R-:W-:-:S03]  /*6610*/  FSEL R147, R147, RZ, P1 ;  /* 0x000000ff93937208 */ /* 0x000fc60000800000 */
[----:B------:R-:W-:Y:S02]  /*6620*/  FADD.FTZ R149, R2, -R149 ;  /* 0x8000009502957221 */ /* 0x000fe40000010000 */
[--C-:B------:R-:W-:Y:S02]  /*6630*/  FFMA.FTZ R148, R32, c[0x0][0x23c], -R147.reuse ;  /* 0x00008f0020947a23 */ /* 0x100fe40000010893 */
[--C-:B------:R-:W-:Y:S01]  /*6640*/  FFMA.FTZ R95, R84, c[0x0][0x23c], -R147.reuse ;  /* 0x00008f00545f7a23 */ /* 0x100fe20000010893 */
[----:B-1----:R-:W-:Y:S01]  /*6650*/  FMNMX.FTZ R3, R4, R3, !PT ;  /* 0x0000000304037209 */ /* 0x002fe20007810000 */
[--C-:B------:R-:W-:Y:S02]  /*6660*/  FFMA.FTZ R94, R86, c[0x0][0x23c], -R147.reuse ;  /* 0x00008f00565e7a23 */ /* 0x100fe40000010893 */
[----:B------:R-:W-:Y:S01]  /*6670*/  MUFU.EX2 R148, R148 ;  /* 0x0000009400947308 */ /* 0x000fe20000000800 */
[----:B------:R-:W-:Y:S01]  /*6680*/  FFMA.FTZ R93, R28, c[0x0][0x23c], -R147 ;  /* 0x00008f001c5d7a23 */ /* 0x000fe20000010893 */
[C---:B------:R-:W-:Y:S01]  /*6690*/  FSETP.NEU.FTZ.AND P0, PT, R3.reuse, -INF , PT ;  /* 0xff8000000300780b */ /* 0x040fe20003f1d000 */
[----:B------:R-:W-:-:S02]  /*66a0*/  FMUL.FTZ R98, R3, c[0x0][0x23c] ;  /* 0x00008f0003627a20 */ /* 0x000fc40000410000 */
[----:B------:R-:W-:Y:S02]  /*66b0*/  FMUL.FTZ R149, R149, c[0x0][0x23c] ;  /* 0x00008f0095957a20 */ /* 0x000fe40000410000 */
[--C-:B------:R-:W-:Y:S01]  /*66c0*/  FFMA.FTZ R145, R144, c[0x0][0x23c], -R147.reuse ;  /* 0x00008f0090917a23 */ /* 0x100fe20000010893 */
[----:B------:R-:W-:Y:S01]  /*66d0*/  FSEL R98, R98, RZ, P0 ;  /* 0x000000ff62627208 */ /* 0x000fe20000000000 */
[----:B------:R-:W1:Y:S01]  /*66e0*/  MUFU.EX2 R95, R95 ;  /* 0x0000005f005f7308 */ /* 0x000e620000000800 */
[--C-:B------:R-:W-:Y:S02]  /*66f0*/  FFMA.FTZ R146, R140, c[0x0][0x23c], -R147.reuse ;  /* 0x00008f008c927a23 */ /* 0x100fe40000010893 */
[----:B------:R-:W-:Y:S02]  /*6700*/  FFMA.FTZ R141, R150, c[0x0][0x23c], -R147 ;  /* 0x00008f00968d7a23 */ /* 0x000fe40000010893 */
[--C-:B------:R-:W-:Y:S01]  /*6710*/  FFMA.FTZ R99, R5, c[0x0][0x23c], -R98.reuse ;  /* 0x00008f0005637a23 */ /* 0x100fe20000010862 */
[----:B------:R-:W-:Y:S01]  /*6720*/  FSEL R5, R3, RZ, P0 ;  /* 0x000000ff03057208 */ /* 0x000fe20000000000 */
[--C-:B------:R-:W-:Y:S01]  /*6730*/  FFMA.FTZ R92, R35, c[0x0][0x23c], -R98.reuse ;  /* 0x00008f00235c7a23 */ /* 0x100fe20000010862 */
[----:B------:R-:W-:Y:S01]  /*6740*/  MUFU.EX2 R94, R94 ;  /* 0x0000005e005e7308 */ /* 0x000fe20000000800 */
[----:B------:R-:W-:-:S02]  /*6750*/  FFMA.FTZ R97, R33, c[0x0][0x23c], -R98 ;  /* 0x00008f0021617a23 */ /* 0x000fc40000010862 */
[----:B------:R-:W-:Y:S01]  /*6760*/  FADD.FTZ R2, R0, -R5 ;  /* 0x8000000500027221 */ /* 0x000fe20000010000 */
[----:B------:R-:W2:Y:S01]  /*6770*/  LDSM.16.MT88.4 R32, [R112+0x7000] ;  /* 0x007000007020783b */ /* 0x000ea20000004200 */
[--C-:B------:R-:W-:Y:S02]  /*6780*/  FFMA.FTZ R0, R31, c[0x0][0x23c], -R98.reuse ;  /* 0x00008f001f007a23 */ /* 0x100fe40000010862 */
[----:B------:R-:W-:Y:S01]  /*6790*/  FMUL.FTZ R2, R2, c[0x0][0x23c] ;  /* 0x00008f0002027a20 */ /* 0x000fe20000410000 */
[----:B------:R-:W3:Y:S01]  /*67a0*/  MUFU.EX2 R93, R93 ;  /* 0x0000005d005d7308 */ /* 0x000ee20000000800 */
[----:B-1----:R-:W-:Y:S01]  /*67b0*/  F2FP.PACK_AB R84, R95, R148 ;  /* 0x000000945f54723e */ /* 0x002fe200000000ff */
[--C-:B------:R-:W-:Y:S02]  /*67c0*/  FFMA.FTZ R144, R143, c[0x0][0x23c], -R98.reuse ;  /* 0x00008f008f907a23 */ /* 0x100fe40000010862 */
[----:B------:R-:W-:Y:S02]  /*67d0*/  FFMA.FTZ R140, R152, c[0x0][0x23c], -R147 ;  /* 0x00008f00988c7a23 */ /* 0x000fe40000010893 */
        /* <DEDUP_REMOVED lines=21> */
[----:B------:R-:W1:Y:S01]  /*6930*/  MUFU.EX2 R2, R2 ;  /* 0x0000000200027308 */ /* 0x000e620000000800 */
[----:B------:R-:W-:-:S07]  /*6940*/  FFMA.FTZ R96, R96, c[0x0][0x23c], -R98 ;  /* 0x00008f0060607a23 */ /* 0x000fce0000010862 */
[----:B------:R-:W4:Y:S01]  /*6950*/  MUFU.EX2 R0, R0 ;  /* 0x0000000000007308 */ /* 0x000f220000000800 */
        /* <DEDUP_REMOVED lines=8> */
[-C--:B------:R-:W-:Y:S01]  /*69e0*/  FMUL.FTZ R59, R59, R2.reuse ;  /* 0x000000023b3b7220 */ /* 0x080fe20000410000 */
[----:B----4-:R-:W-:Y:S01]  /*69f0*/  F2FP.PACK_AB R87, R0, R97 ;  /* 0x000000610057723e */ /* 0x010fe200000000ff */
[-C--:B------:R-:W-:Y:S01]  /*6a00*/  FMUL.FTZ R4, R36, R149.reuse ;  /* 0x0000009524047220 */ /* 0x080fe20000410000 */
[----:B------:R-:W1:Y:S01]  /*6a10*/  MUFU.EX2 R145, R145 ;  /* 0x0000009100917308 */ /* 0x000e620000000800 */
[----:B------:R-:W-:Y:S02]  /*6a20*/  FMUL.FTZ R5, R37, R149 ;  /* 0x0000009525057220 */ /* 0x000fe40000410000 */
[-C--:B------:R-:W-:Y:S02]  /*6a30*/  FMUL.FTZ R6, R38, R2.reuse ;  /* 0x0000000226067220 */ /* 0x080fe40000410000 */
[----:B------:R-:W-:Y:S01]  /*6a40*/  HMMA.16816.F32 R20, R84, R24, R20 ;  /* 0x000000185414723c */ /* 0x000fe20000001814 */
[----:B------:R-:W-:-:S02]  /*6a50*/  FMUL.FTZ R7, R39, R2 ;  /* 0x0000000227077220 */ /* 0x000fc40000410000 */
[-C--:B------:R-:W-:Y:S01]  /*6a60*/  FMUL.FTZ R40, R40, R149.reuse ;  /* 0x0000009528287220 */ /* 0x080fe20000410000 */
[----:B------:R-:W-:Y:S01]  /*6a70*/  MUFU.EX2 R141, R141 ;  /* 0x0000008d008d7308 */ /* 0x000fe20000000800 */
[-C--:B------:R-:W-:Y:S02]  /*6a80*/  FMUL.FTZ R41, R41, R149.reuse ;  /* 0x0000009529297220 */ /* 0x080fe40000410000 */
[-C--:B------:R-:W-:Y:S01]  /*6a90*/  FMUL.FTZ R42, R42, R2.reuse ;  /* 0x000000022a2a7220 */ /* 0x080fe20000410000 */
[----:B------:R-:W-:Y:S01]  /*6aa0*/  HMMA.16816.F32 R24, R84, R26, R56 ;  /* 0x0000001a5418723c */ /* 0x000fe20000001838 */
[----:B------:R-:W-:Y:S01]  /*6ab0*/  LDSM.16.MT88.4 R56, [R114+0x6400] ;  /* 0x006400007238783b */ /* 0x000fe20000004200 */
[----:B------:R-:W-:Y:S01]  /*6ac0*/  FMUL.FTZ R43, R43, R2 ;  /* 0x000000022b2b7220 */ /* 0x000fe20000410000 */
[----:B-1----:R-:W-:Y:S01]  /*6ad0*/  F2FP.PACK_AB R52, R145, R146 ;  /* 0x000000929134723e */ /* 0x002fe200000000ff */
[----:B------:R-:W1:Y:S01]  /*6ae0*/  MUFU.EX2 R140, R140 ;  /* 0x0000008c008c7308 */ /* 0x000e620000000800 */
        /* <DEDUP_REMOVED lines=9> */
[-C--:B------:R-:W-:Y:S01]  /*6b80*/  FMUL.FTZ R50, R50, R2.reuse ;  /* 0x0000000232327220 */ /* 0x080fe20000410000 */
[----:B------:R-:W3:Y:S01]  /*6b90*/  LDSM.16.MT88.4 R40, [R114+0x8000] ;  /* 0x008000007228783b */ /* 0x000ee20000004200 */
[----:B------:R-:W-:Y:S01]  /*6ba0*/  FMUL.FTZ R51, R51, R2 ;  /* 0x0000000233337220 */ /* 0x000fe20000410000 */
[----:B------:R-:W4:Y:S01]  /*6bb0*/  MUFU.EX2 R143, R143 ;  /* 0x0000008f008f7308 */ /* 0x000f220000000800 */
[----:B-1----:R-:W-:Y:S01]  /*6bc0*/  F2FP.PACK_AB R54, R140, R141 ;  /* 0x0000008d8c36723e */ /* 0x002fe200000000ff */
[----:B------:R-:W-:-:S02]  /*6bd0*/  FMUL.FTZ R28, R60, R149 ;  /* 0x000000953c1c7220 */ /* 0x000fc40000410000 */
[C---:B------:R-:W-:Y:S01]  /*6be0*/  HMMA.16816.F32 R12, R84.reuse, R16, R12 ;  /* 0x00000010540c723c */ /* 0x040fe2000000180c */
[-C--:B------:R-:W-:Y:S02]  /*6bf0*/  FMUL.FTZ R29, R61, R149.reuse ;  /* 0x000000953d1d7220 */ /* 0x080fe40000410000 */
[-C--:B------:R-:W-:Y:S01]  /*6c00*/  FMUL.FTZ R30, R62, R2.reuse ;  /* 0x000000023e1e7220 */ /* 0x080fe20000410000 */
[----:B------:R-:W-:Y:S01]  /*6c10*/  MUFU.EX2 R139, R139 ;  /* 0x0000008b008b7308 */ /* 0x000fe20000000800 */
[-C--:B------:R-:W-:Y:S02]  /*6c20*/  FMUL.FTZ R31, R63, R2.reuse ;  /* 0x000000023f1f7220 */ /* 0x080fe40000410000 */
[-C--:B------:R-:W-:Y:S01]  /*6c30*/  FMUL.FTZ R64, R64, R149.reuse ;  /* 0x0000009540407220 */ /* 0x080fe20000410000 */
[C---:B------:R-:W-:Y:S01]  /*6c40*/  HMMA.16816.F32 R16, R84.reuse, R18, R48 ;  /* 0x000000125410723c */ /* 0x040fe20000001830 */
[-C--:B------:R-:W-:Y:S01]  /*6c50*/  FMUL.FTZ R65, R65, R149.reuse ;  /* 0x0000009541417220 */ /* 0x080fe20000410000 */
[----:B------:R-:W1:Y:S01]  /*6c60*/  LDSM.16.MT88.4 R48, [R112+0x8000] ;  /* 0x008000007030783b */ /* 0x000e620000004200 */
[----:B------:R-:W-:Y:S01]  /*6c70*/  FMUL.FTZ R66, R66, R2 ;  /* 0x0000000242427220 */ /* 0x000fe20000410000 */
[----:B------:R-:W5:Y:S01]  /*6c80*/  MUFU.EX2 R100, R100 ;  /* 0x0000006400647308 */ /* 0x000f620000000800 */
[----:B----4-:R-:W-:Y:S01]  /*6c90*/  F2FP.PACK_AB R53, R143, R144 ;  /* 0x000000908f35723e */ /* 0x010fe200000000ff */
[----:B------:R-:W-:Y:S01]  /*6ca0*/  FMUL.FTZ R67, R67, R2 ;  /* 0x0000000243437220 */ /* 0x000fe20000410000 */
[----:B------:R-:W-:Y:S01]  /*6cb0*/  LDSM.16.MT88.4 R60, [R114+0x6800] ;  /* 0x00680000723c783b */ /* 0x000fe20000004200 */
[----:B--2---:R-:W-:Y:S01]  /*6cc0*/  HMMA.16816.F32 R28, R84, R32, R28 ;  /* 0x00000020541c723c */ /* 0x004fe2000000181c */
        /* <DEDUP_REMOVED lines=9> */
[----:B-----5:R-:W-:Y:S01]  /*6d60*/  F2FP.PACK_AB R55, R100, R139 ;  /* 0x0000008b6437723e */ /* 0x020fe200000000ff */
[-C--:B------:R-:W-:Y:S01]  /*6d70*/  FMUL.FTZ R74, R74, R2.reuse ;  /* 0x000000024a4a7220 */ /* 0x080fe20000410000 */
[----:B------:R-:W-:Y:S01]  /*6d80*/  MUFU.EX2 R151, R151 ;  /* 0x0000009700977308 */ /* 0x000fe20000000800 */
[----:B------:R-:W-:-:S02]  /*6d90*/  FMUL.FTZ R75, R75, R2 ;  /* 0x000000024b4b7220 */ /* 0x000fc40000410000 */
[-C--:B------:R-:W-:Y:S01]  /*6da0*/  FMUL.FTZ R44, R76, R149.reuse ;  /* 0x000000954c2c7220 */ /* 0x080fe20000410000 */
[----:B---3--:R-:W-:Y:S01]  /*6db0*/  HMMA.16816.F32 R36, R84, R40, R36 ;  /* 0x000000285424723c */ /* 0x008fe20000001824 */
        /* <DEDUP_REMOVED lines=10> */
[----:B------:R-:W-:Y:S01]  /*6e60*/  FFMA.FTZ R148, R109, R149, R148 ;  /* 0x000000956d947223 */ /* 0x000fe20000010094 */
[----:B------:R-:W-:Y:S01]  /*6e70*/  HMMA.16816.F32 R8, R52, R58, R8 ;  /* 0x0000003a3408723c */ /* 0x000fe20000001808 */
[----:B------:R-:W2:Y:S01]  /*6e80*/  LDSM.16.MT88.4 R56, [R112+0x6400] ;  /* 0x006400007038783b */ /* 0x000ea20000004200 */
[--C-:B------:R-:W-:Y:S02]  /*6e90*/  FFMA.FTZ R109, R102, c[0x0][0x23c], -R147.reuse ;  /* 0x00008f00666d7a23 */ /* 0x100fe40000010893 */
[----:B------:R-:W-:Y:S01]  /*6ea0*/  MUFU.EX2 R138, R138 ;  /* 0x0000008a008a7308 */ /* 0x000fe20000000800 */
[----:B------:R-:W-:-:S02]  /*6eb0*/  FFMA.FTZ R102, R104, c[0x0][0x23c], -R147 ;  /* 0x00008f0068667a23 */ /* 0x000fc40000010893 */
[----:B------:R-:W-:Y:S01]  /*6ec0*/  FFMA.FTZ R104, R142, c[0x0][0x23c], -R147 ;  /* 0x00008f008e687a23 */ /* 0x000fe20000010893 */
[C---:B------:R-:W-:Y:S01]  /*6ed0*/  HMMA.16816.F32 R40, R84.reuse, R42, R72 ;  /* 0x0000002a5428723c */ /* 0x040fe20000001848 */
[----:B------:R-:W-:Y:S01]  /*6ee0*/  LDSM.16.MT88.4 R72, [R114+0x8800] ;  /* 0x008800007248783b */ /* 0x000fe20000004200 */
[----:B------:R-:W-:Y:S02]  /*6ef0*/  FFMA.FTZ R99, R108, R2, R99 ;  /* 0x000000026c637223 */ /* 0x000fe40000010063 */
[----:B------:R-:W-:Y:S01]  /*6f00*/  MUFU.EX2 R107, R107 ;  /* 0x0000006b006b7308 */ /* 0x000fe20000000800 */
        /* <DEDUP_REMOVED lines=9> */
[----:B------:R-:W-:Y:S01]  /*6fa0*/  LDSM.16.MT88.4 R80, [R112+0x8800] ;  /* 0x008800007050783b */ /* 0x000fe20000004200 */
[----:B------:R-:W-:Y:S02]  /*6fb0*/  FADD.FTZ R0, R146, R93 ;  /* 0x0000005d92007221 */ /* 0x000fe40000010000 */
[----:B------:R-:W-:Y:S01]  /*6fc0*/  MUFU.EX2 R134, R134 ;  /* 0x0000008600867308 */ /* 0x000fe20000000800 */
[----:B------:R-:W-:-:S02]  /*6fd0*/  FADD.FTZ R2, R144, R97 ;  /* 0x0000006190027221 */ /* 0x000fc40000010000 */
[----:B------:R-:W-:Y:S02]  /*6fe0*/  FADD.FTZ R0, R145, R0 ;  /* 0x0000000091007221 */ /* 0x000fe40000010000 */
[----:B------:R-:W-:-:S03]  /*6ff0*/  FADD.FTZ R2, R143, R2 ;  /* 0x000000028f027221 */ /* 0x000fc60000010000 */
[----:B------:R-:W-:Y:S01]  /*7000*/  MUFU.EX2 R109, R109 ;  /* 0x0000006d006d7308 */ /* 0x000fe20000000800 */
[C---:B--2---:R-:W-:Y:S07]  /*7010*/  HMMA.16816.F32 R12, R52.reuse, R56, R12 ;  /* 0x00000038340c723c */ /* 0x044fee000000180c */
[----:B------:R-:W1:Y:S01]  /*7020*/  MUFU.EX2 R102, R102 ;  /* 0x0000006600667308 */ /* 0x000e620000000800 */
[----:B------:R-:W-:Y:S01]  /*7030*/  HMMA.16816.F32 R16, R52, R58, R16 ;  /* 0x0000003a3410723c */ /* 0x000fe20000001810 */
[----:B------:R-:W2:Y:S06]  /*7040*/  LDSM.16.MT88.4 R56, [R114+0x7400] ;  /* 0x007400007238783b */ /* 0x000eac0000004200 */
[----:B------:R-:W-:Y:S08]  /*7050*/  MUFU.EX2 R101, R101 ;  /* 0x0000006500657308 */ /* 0x000ff00000000800 */
[----:B------:R-:W3:Y:S01]  /*7060*/  MUFU.EX2 R104, R104 ;  /* 0x0000006800687308 */ /* 0x000ee20000000800 */
[----:B-1----:R-:W-:-:S07]  /*7070*/  F2FP.PACK_AB R84, R102, R109 ;  /* 0x0000006d6654723e */ /* 0x002fce00000000ff */
[----:B------:R-:W-:Y:S08]  /*7080*/  MUFU.EX2 R90, R90 ;  /* 0x0000005a005a7308 */ /* 0x000ff00000000800 */
[----:B------:R-:W1:Y:S01]  /*7090*/  MUFU.EX2 R89, R89 ;  /* 0x0000005900597308 */ /* 0x000e620000000800 */
[----:B---3--:R-:W-:-:S07]  /*70a0*/  F2FP.PACK_AB R86, R104, R101 ;  /* 0x000000656856723e */ /* 0x008fce00000000ff */
[----:B------:R-:W-:Y:S01]  /*70b0*/  MUFU.EX2 R91, R91 ;  /* 0x0000005b005b7308 */ /* 0x000fe20000000800 */
[C---:B--2---:R-:W-:Y:S07]  /*70c0*/  HMMA.16816.F32 R20, R52.reuse, R56, R20 ;  /* 0x000000383414723c */ /* 0x044fee0000001814 */
[----:B------:R-:W2:Y:S01]  /*70d0*/  MUFU.EX2 R108, R96 ;  /* 0x00000060006c7308 */ /* 0x000ea20000000800 */
[----:B-1----:R-:W-:Y:S01]  /*70e0*/  F2FP.PACK_AB R85, R89, R90 ;  /* 0x0000005a5955723e */ /* 0x002fe200000000ff */
[----:B------:R-:W-:Y:S01]  /*70f0*/  HMMA.16816.F32 R24, R52, R58, R24 ;  /* 0x0000003a3418723c */ /* 0x000fe20000001818 */
[----:B------:R-:W1:Y:S01]  /*7100*/  LDSM.16.MT88.4 R56, [R112+0x7400] ;  /* 0x007400007038783b */ /* 0x000e620000004200 */
[----:B--2---:R-:W-:-:S06]  /*7110*/  F2FP.PACK_AB R87, R108, R91 ;  /* 0x0000005b6c57723e */ /* 0x004fcc00000000ff */
        /* <DEDUP_REMOVED lines=22> */
[----:B------:R-:W-:Y:S08]  /*7280*/  HMMA.16816.F32 R76, R52, R80, R44 ;  /* 0x00000050344c723c */ /* 0x000ff0000000182c */
[----:B--2---:R-:W-:Y:S01]  /*7290*/  HMMA.16816.F32 R36, R84, R40, R4 ;  /* 0x000000285424723c */ /* 0x004fe20000001804 */
[----:B------:R-:W-:Y:S07]  /*72a0*/  LDSM.16.MT88.4 R4, [R112+0x8c00] ;  /* 0x008c00007004783b */ /* 0x000fee0000004200 */
[----:B------:R-:W-:Y:S01]  /*72b0*/  HMMA.16816.F32 R80, R52, R82, R48 ;  /* 0x000000523450723c */ /* 0x000fe20000001830 */
[----:B------:R-:W2:Y:S07]  /*72c0*/  LDSM.16.MT88.4 R48, [R112+0x6c00] ;  /* 0x006c00007030783b */ /* 0x000eae0000004200 */
[----:B------:R-:W-:Y:S01]  /*72d0*/  HMMA.16816.F32 R40, R84, R42, R8 ;  /* 0x0000002a5428723c */ /* 0x000fe20000001808 */
[----:B------:R-:W4:Y:S07]  /*72e0*/  LDSM.16.MT88.4 R8, [R114+0x8c00] ;  /* 0x008c00007208783b */ /* 0x000f2e0000004200 */
[C---:B---3--:R-:W-:Y:S08]  /*72f0*/  HMMA.16816.F32 R20, R52.reuse, R60, R20 ;  /* 0x0000003c3414723c */ /* 0x048ff00000001814 */
[C---:B-1----:R-:W-:Y:S08]  /*7300*/  HMMA.16816.F32 R28, R52.reuse, R56, R28 ;  /* 0x00000038341c723c */ /* 0x042ff0000000181c */
[C---:B------:R-:W-:Y:S01]  /*7310*/  HMMA.16816.F32 R32, R52.reuse, R58, R32 ;  /* 0x0000003a3420723c */ /* 0x040fe20000001820 */
[----:B------:R-:W1:Y:S07]  /*7320*/  LDSM.16.MT88.4 R56, [R114+0x7c00] ;  /* 0x007c00007238783b */ /* 0x000e6e0000004200 */
[----:B------:R-:W-:Y:S08]  /*7330*/  HMMA.16816.F32 R24, R52, R62, R24 ;  /* 0x0000003e3418723c */ /* 0x000ff00000001818 */
[C---:B--2---:R-:W-:Y:S07]  /*7340*/  HMMA.16816.F32 R44, R84.reuse, R48, R12 ;  /* 0x00000030542c723c */ /* 0x044fee000000180c */
[----:B------:R-:W-:Y:S01]  /*7350*/  FADD.FTZ R13, R139, R2 ;  /* 0x000000028b0d7221 */ /* 0x000fe20000010000 */
[----:B----4-:R-:W-:Y:S03]  /*7360*/  HMMA.16816.F32 R68, R84, R8, R68 ;  /* 0x000000085444723c */ /* 0x010fe60000001844 */
        /* <DEDUP_REMOVED lines=12> */
[----:B------:R-:W-:Y:S01]  /*7430*/  FADD.FTZ R103, R103, R0 ;  /* 0x0000000067677221 */ /* 0x000fe20000010000 */
[C---:B-1----:R-:W-:Y:S01]  /*7440*/  HMMA.16816.F32 R52, R84.reuse, R56, R20 ;  /* 0x000000385434723c */ /* 0x042fe20000001814 */
[----:B------:R-:W-:Y:S01]  /*7450*/  FADD.FTZ R90, R90, R5 ;  /* 0x000000055a5a7221 */ /* 0x000fe20000010000 */
[----:B------:R-:W-:Y:S01]  /*7460*/  MOV R0, R3 ;  /* 0x0000000300007202 */ /* 0x000fe20000000f00 */
        /* <DEDUP_REMOVED lines=8> */
[----:B------:R-:W-:Y:S03]  /*74f0*/  HMMA.16816.F32 R56, R84, R58, R24 ;  /* 0x0000003a5438723c */ /* 0x000fe60000001818 */
[----:B------:R-:W-:-:S05]  /*7500*/  FADD.FTZ R109, R104, R101 ;  /* 0x00000065686d7221 */ /* 0x000fca0000010000 */
[C---:B------:R-:W-:Y:S08]  /*7510*/  HMMA.16816.F32 R64, R84.reuse, R66, R32 ;  /* 0x000000425440723c */ /* 0x040ff00000001820 */
[C---:B------:R-:W-:Y:S08]  /*7520*/  HMMA.16816.F32 R72, R84.reuse, R10, R72 ;  /* 0x0000000a5448723c */ /* 0x040ff00000001848 */
[----:B------:R-:W-:Y:S08]  /*7530*/  HMMA.16816.F32 R80, R84, R6, R80 ;  /* 0x000000065450723c */ /* 0x000ff00000001850 */
.L_x_4023:
[----:B------:R-:W-:-:S13]  /*7540*/  ISETP.GE.AND P0, PT, R124, 0x1, PT ;  /* 0x000000017c00780c */ /* 0x000fda0003f06270 */
[----:B------:R-:W-:Y:S05]  /*7550*/  @!P0 BRA `(.L_x_4031) ;  /* 0x000025f000008947 */ /* 0x000fea0003800000 */
[----:B------:R-:W-:Y:S01]  /*7560*/  ULDC UR7, c[0x0][0x1a0] ;  /* 0x0000680000077ab9 */ /* 0x000fe20000000800 */
[----:B------:R-:W-:Y:S01]  /*7570*/  IMAD.MOV.U32 R3, RZ, RZ, R0 ;  /* 0x000000ffff037224 */ /* 0x000fe200078e0000 */
[----:B------:R-:W-:Y:S01]  /*7580*/  ULEA UR7, -UR7, URZ, 0x6 ;  /* 0x0000003f07077291 */ /* 0x000fe2000f8e313f */
[----:B------:R-:W-:Y:S01]  /*7590*/  IMAD.MOV.U32 R85, RZ, RZ, R2 ;  /* 0x000000ffff557224 */ /* 0x000fe200078e0002 */
[----:B------:R-:W-:Y:S02]  /*75a0*/  ULDC UR5, c[0x0][0x198] ;  /* 0x0000660000057ab9 */ /* 0x000fe40000000800 */
[----:B------:R-:W-:Y:S02]  /*75b0*/  USHF.R.S32.HI UR6, URZ, 0x1f, UR7 ;  /* 0x0000001f3f067899 */ /* 0x000fe40008011407 */
[----:B------:R-:W-:Y:S01]  /*75c0*/  ULEA UR5, -UR5, URZ, 0x6 ;  /* 0x0000003f05057291 */ /* 0x000fe2000f8e313f */
[----:B------:R-:W-:-:S03]  /*75d0*/  MOV R134, UR7 ;  /* 0x0000000700867c02 */ /* 0x000fc60008000f00 */
[----:B------:R-:W-:Y:S01]  /*75e0*/  MOV R131, UR6 ;  /* 0x0000000600837c02 */ /* 0x000fe20008000f00 */
[----:B------:R-:W-:Y:S02]  /*75f0*/  USHF.R.S32.HI UR4, URZ, 0x1f, UR5 ;  /* 0x0000001f3f047899 */ /* 0x000fe40008011405 */
.L_x_4035:
        /* <DEDUP_REMOVED lines=65> */
.L_x_4032:
[----:B------:R-:W-:Y:S02]  /*7a10*/  ISETP.GE.AND P3, PT, R128, c[0x0][0x220], PT ;  /* 0x0000880080007a0c */ /* 0x000fe40003f66270 */
[----:B------:R-:W-:Y:S02]  /*7a20*/  ISETP.GE.AND P2, PT, R119, c[0x0][0x220], PT ;  /* 0x0000880077007a0c */ /* 0x000fe40003f46270 */
[CC--:B------:R-:W-:Y:S02]  /*7a30*/  LEA R138, P4, R87.reuse, R110.reuse, 0x1 ;  /* 0x0000006e578a7211 */ /* 0x0c0fe400078808ff */
[----:B------:R-:W-:Y:S02]  /*7a40*/  ISETP.GE.AND P1, PT, R118, c[0x0][0x220], PT ;  /* 0x0000880076007a0c */ /* 0x000fe40003f26270 */
[--C-:B------:R-:W-:Y:S02]  /*7a50*/  LEA.HI.X R139, R87, R111, R0.reuse, 0x1, P4 ;  /* 0x0000006f578b7211 */ /* 0x100fe400020f0c00 */
[----:B------:R-:W-:Y:S03]  /*7a60*/  IADD3 R137, P0, R130, R87, RZ ;  /* 0x0000005782897210 */ /* 0x000fe60007f1e0ff */
[----:B------:R-:W-:Y:S01]  /*7a70*/  @P3 STS [R125+0x6000], RZ ;  /* 0x006000ff7d003388 */ /* 0x000fe20000000800 */
[----:B------:R-:W-:Y:S01]  /*7a80*/  @!P3 IMAD.MOV.U32 R87, RZ, RZ, c[0x0][0x1a0] ;  /* 0x00006800ff57b624 */ /* 0x000fe200078e00ff */
[----:B------:R-:W-:Y:S01]  /*7a90*/  @!P2 LEA R140, P4, R137, R110, 0x1 ;  /* 0x0000006e898ca211 */ /* 0x000fe200078808ff */
[----:B------:R-:W-:Y:S01]  /*7aa0*/  @!P3 IMAD.MOV.U32 R2, RZ, RZ, c[0x0][0x1a4] ;  /* 0x00006900ff02b624 */ /* 0x000fe200078e00ff */
[----:B------:R-:W-:Y:S01]  /*7ab0*/  @P3 STS [R125+0x6004], RZ ;  /* 0x006004ff7d003388 */ /* 0x000fe20000000800 */
[----:B------:R-:W-:Y:S01]  /*7ac0*/  IMAD.X R0, R127, 0x1, R0, P0 ;  /* 0x000000017f007824 */ /* 0x000fe200000e0600 */
[----:B------:R-:W-:Y:S02]  /*7ad0*/  @!P3 LEA R86, P5, R87, R138, 0x6 ;  /* 0x0000008a5756b211 */ /* 0x000fe400078a30ff */
[----:B------:R-:W-:Y:S01]  /*7ae0*/  @P3 STS.64 [R125+0x6008], RZ ;  /* 0x006008ff7d003388 */ /* 0x000fe20000000a00 */
[----:B------:R-:W-:Y:S02]  /*7af0*/  @!P1 LEA R110, P0, R137, R110, 0x1 ;  /* 0x0000006e896e9211 */ /* 0x000fe400078008ff */
[----:B------:R-:W-:Y:S01]  /*7b00*/  @!P3 LEA.HI.X R87, R87, R139, R2, 0x6, P5 ;  /* 0x0000008b5757b211 */ /* 0x000fe200028f3402 */
[----:B------:R-:W-:Y:S01]  /*7b10*/  @!PT LDS RZ, [RZ] ;  /* 0x00000000fffff984 */ /* 0x000fe20000000800 */
[----:B------:R-:W-:Y:S01]  /*7b20*/  @!PT LDS RZ, [RZ] ;  /* 0x00000000fffff984 */ /* 0x000fe20000000800 */
[----:B------:R-:W-:Y:S01]  /*7b30*/  @!PT LDS RZ, [RZ] ;  /* 0x00000000fffff984 */ /* 0x000fe20000000800 */
[----:B------:R1:W-:Y:S01]  /*7b40*/  @!P3 LDGSTS.E.BYPASS.LTC128B.128 [R125+0x6000], [R138.64] ;  /* 0x060000008a7dbfae */ /* 0x0003e2000b901d48 */
[CCC-:B------:R-:W-:Y:S02]  /*7b50*/  @!P2 LEA.HI.X R141, R137.reuse, R111.reuse, R0.reuse, 0x1, P4 ;  /* 0x0000006f898da211 */ /* 0x1c0fe400020f0c00 */
[----:B------:R-:W-:Y:S01]  /*7b60*/  @!P1 LEA.HI.X R111, R137, R111, R0, 0x1, P0 ;  /* 0x0000006f896f9211 */ /* 0x000fe200000f0c00 */
[----:B------:R-:W-:Y:S01]  /*7b70*/  @P2 STS.128 [R125+0x7000], RZ ;  /* 0x007000ff7d002388 */ /* 0x000fe20000000c00 */
[----:B------:R-:W-:Y:S03]  /*7b80*/  ISETP.GE.AND P0, PT, R124, 0x2, PT ;  /* 0x000000027c00780c */ /* 0x000fe60003f06270 */
        /* <DEDUP_REMOVED lines=26> */
[----:B------:R-:W3:Y:S04]  /*7d30*/  LDSM.16.M88.4 R96, [R116+0x3400] ;  /* 0x003400007460783b */ /* 0x000ee80000000200 */
[----:B------:R-:W4:Y:S04]  /*7d40*/  LDSM.16.M88.4 R100, [R116+0x3800] ;  /* 0x003800007464783b */ /* 0x000f280000000200 */
[----:B------:R-:W0:Y:S04]  /*7d50*/  LDGDEPBAR ;  /* 0x00000000000079af */ /* 0x000e280000000000 */
[----:B------:R-:W5:Y:S01]  /*7d60*/  LDSM.16.M88.4 R104, [R116+0x3c00] ;  /* 0x003c00007468783b */ /* 0x000f620000000200 */
[C---:B--2---:R-:W-:Y:S08]  /*7d70*/  HMMA.16816.F32 R4, R88.reuse, R92, RZ ;  /* 0x0000005c5804723c */ /* 0x044ff000000018ff */
[C---:B------:R-:W-:Y:S01]  /*7d80*/  HMMA.16816.F32 R8, R88.reuse, R94, RZ ;  /* 0x0000005e5808723c */ /* 0x040fe200000018ff */
[----:B------:R-:W-:Y:S07]  /*7d90*/  LDSM.16.M88.4 R92, [R115] ;  /* 0x00000000735c783b */ /* 0x000fee0000000200 */
[C---:B---3--:R-:W-:Y:S08]  /*7da0*/  HMMA.16816.F32 R12, R88.reuse, R96, RZ ;  /* 0x00000060580c723c */ /* 0x048ff000000018ff */
[C---:B------:R-:W-:Y:S01]  /*7db0*/  HMMA.16816.F32 R16, R88.reuse, R98, RZ ;  /* 0x000000625810723c */ /* 0x040fe200000018ff */
[----:B------:R-:W2:Y:S07]  /*7dc0*/  LDSM.16.M88.4 R96, [R113+0x3000] ;  /* 0x003000007160783b */ /* 0x000eae0000000200 */
[C---:B----4-:R-:W-:Y:S08]  /*7dd0*/  HMMA.16816.F32 R20, R88.reuse, R100, RZ ;  /* 0x000000645814723c */ /* 0x050ff000000018ff */
[C---:B------:R-:W-:Y:S08]  /*7de0*/  HMMA.16816.F32 R24, R88.reuse, R102, RZ ;  /* 0x000000665818723c */ /* 0x040ff000000018ff */
[C---:B-----5:R-:W-:Y:S08]  /*7df0*/  HMMA.16816.F32 R28, R88.reuse, R104, RZ ;  /* 0x00000068581c723c */ /* 0x060ff000000018ff */
[----:B------:R-:W-:Y:S01]  /*7e00*/  HMMA.16816.F32 R32, R88, R106, RZ ;  /* 0x0000006a5820723c */ /* 0x000fe200000018ff */
[----:B------:R-:W3:Y:S07]  /*7e10*/  LDSM.16.M88.4 R88, [R113+0x3400] ;  /* 0x003400007158783b */ /* 0x000eee0000000200 */
[C---:B--2---:R-:W-:Y:S08]  /*7e20*/  HMMA.16816.F32 R4, R92.reuse, R96, R4 ;  /* 0x000000605c04723c */ /* 0x044ff00000001804 */
[C---:B------:R-:W-:Y:S01]  /*7e30*/  HMMA.16816.F32 R8, R92.reuse, R98, R8 ;  /* 0x000000625c08723c */ /* 0x040fe20000001808 */
[----:B------:R-:W2:Y:S07]  /*7e40*/  LDSM.16.M88.4 R96, [R113+0x3800] ;  /* 0x003800007160783b */ /* 0x000eae0000000200 */
[C---:B---3--:R-:W-:Y:S08]  /*7e50*/  HMMA.16816.F32 R12, R92.reuse, R88, R12 ;  /* 0x000000585c0c723c */ /* 0x048ff0000000180c */
[C---:B------:R-:W-:Y:S01]  /*7e60*/  HMMA.16816.F32 R16, R92.reuse, R90, R16 ;  /* 0x0000005a5c10723c */ /* 0x040fe20000001810 */
[----:B------:R-:W3:Y:S07]  /*7e70*/  LDSM.16.M88.4 R88, [R113+0x3c00] ;  /* 0x003c00007158783b */ /* 0x000eee0000000200 */
[C---:B--2---:R-:W-:Y:S08]  /*7e80*/  HMMA.16816.F32 R20, R92.reuse, R96, R20 ;  /* 0x000000605c14723c */ /* 0x044ff00000001814 */
[C---:B------:R-:W-:Y:S01]  /*7e90*/  HMMA.16816.F32 R24, R92.reuse, R98, R24 ;  /* 0x000000625c18723c */ /* 0x040fe20000001818 */
[----:B------:R-:W-:Y:S07]  /*7ea0*/  LDSM.16.M88.4 R96, [R117+0x1000] ;  /* 0x001000007560783b */ /* 0x000fee0000000200 */
[C---:B---3--:R-:W-:Y:S08]  /*7eb0*/  HMMA.16816.F32 R28, R92.reuse, R88, R28 ;  /* 0x000000585c1c723c */ /* 0x048ff0000000181c */
[----:B------:R-:W-:Y:S01]  /*7ec0*/  HMMA.16816.F32 R32, R92, R90, R32 ;  /* 0x0000005a5c20723c */ /* 0x000fe20000001820 */
[----:B------:R-:W2:Y:S04]  /*7ed0*/  LDSM.16.M88.4 R88, [R116+0x4000] ;  /* 0x004000007458783b */ /* 0x000ea80000000200 */
[----:B------:R-:W3:Y:S03]  /*7ee0*/  LDSM.16.M88.4 R92, [R116+0x4400] ;  /* 0x00440000745c783b */ /* 0x000ee60000000200 */
        /* <DEDUP_REMOVED lines=47> */
[C---:B--2---:R-:W-:Y:S08]  /*81e0*/  HMMA.16816.F32 R20, R88.reuse, R92, R20 ;  /* 0x0000005c5814723c */ /* 0x044ff00000001814 */
[C---:B------:R-:W-:Y:S08]  /*81f0*/  HMMA.16816.F32 R24, R88.reuse, R94, R24 ;  /* 0x0000005e5818723c */ /* 0x040ff00000001818 */
[C---:B---3--:R-:W-:Y:S08]  /*8200*/  HMMA.16816.F32 R28, R88.reuse, R96, R28 ;  /* 0x00000060581c723c */ /* 0x048ff0000000181c */
[----:B------:R-:W-:Y:S01]  /*8210*/  HMMA.16816.F32 R32, R88, R98, R32 ;  /* 0x000000625820723c */ /* 0x000fe20000001820 */
[----:B------:R-:W-:Y:S03]  /*8220*/  @!UPT UIADD3 URZ, URZ, URZ, URZ ;  /* 0x0000003f3f3ff290 */ /* 0x000fe6000fffe03f */
[----:B------:R-:W-:-:S11]  /*8230*/  @!P0 BRA `(.L_x_4033) ;  /* 0x000006e000008947 */ /* 0x000fd60003800000 */
[----:B-1----:R-:W-:Y:S02]  /*8240*/  MOV R86, UR5 ;  /* 0x0000000500567c02 */ /* 0x002fe40008000f00 */
[----:B------:R-:W-:Y:S01]  /*8250*/  MOV R84, UR4 ;  /* 0x0000000400547c02 */ /* 0x000fe20008000f00 */
[----:B------:R-:W-:-:S06]  /*8260*/  @!P6 BRA `(.L_x_4034) ;  /* 0x000003c00000e947 */ /* 0x000fcc0003800000 */
        /* <DEDUP_REMOVED lines=60> */
.L_x_4034:
[----:B------:R1:W-:Y:S01]  /*8630*/  @P3 STS [R125+0x3000], RZ ;  /* 0x003000ff7d003388 */ /* 0x0003e20000000800 */
[C---:B------:R-:W-:Y:S01]  /*8640*/  LEA R88, P4, R86.reuse, R136, 0x1 ;  /* 0x0000008856587211 */ /* 0x040fe200078808ff */
[----:B------:R-:W-:Y:S01]  /*8650*/  @!P3 IMAD.MOV.U32 R87, RZ, RZ, c[0x0][0x198] ;  /* 0x00006600ff57b624 */ /* 0x000fe200078e00ff */
[----:B------:R-:W-:Y:S01]  /*8660*/  IADD3 R2, P0, R121, R86, RZ ;  /* 0x0000005679027210 */ /* 0x000fe20007f1e0ff */
[----:B------:R1:W-:Y:S01]  /*8670*/  @P3 STS [R125+0x3004], RZ ;  /* 0x003004ff7d003388 */ /* 0x0003e20000000800 */
[--C-:B------:R-:W-:Y:S01]  /*8680*/  LEA.HI.X R89, R86, R135, R84.reuse, 0x1, P4 ;  /* 0x0000008756597211 */ /* 0x100fe200020f0c54 */
[----:B------:R-:W-:Y:S01]  /*8690*/  @!P3 IMAD.MOV.U32 R0, RZ, RZ, c[0x0][0x19c] ;  /* 0x00006700ff00b624 */ /* 0x000fe200078e00ff */
[C---:B------:R-:W-:Y:S01]  /*86a0*/  @!P3 LEA R86, P5, R87.reuse, R88, 0x6 ;  /* 0x000000585756b211 */ /* 0x040fe200078a30ff */
[----:B------:R1:W-:Y:S01]  /*86b0*/  @P3 STS.64 [R125+0x3008], RZ ;  /* 0x003008ff7d003388 */ /* 0x0003e20000000a00 */
[-C--:B------:R-:W-:Y:S01]  /*86c0*/  @!P2 LEA R90, P4, R2, R136.reuse, 0x1 ;  /* 0x00000088025aa211 */ /* 0x080fe200078808ff */
[----:B------:R-:W-:Y:S01]  /*86d0*/  IMAD.X R84, R120, 0x1, R84, P0 ;  /* 0x0000000178547824 */ /* 0x000fe200000e0654 */
[----:B------:R-:W-:Y:S01]  /*86e0*/  @!P3 LEA.HI.X R87, R87, R89, R0, 0x6, P5 ;  /* 0x000000595757b211 */ /* 0x000fe200028f3400 */
[----:B------:R-:W-:Y:S01]  /*86f0*/  @!PT LDS RZ, [RZ] ;  /* 0x00000000fffff984 */ /* 0x000fe20000000800 */
[----:B------:R-:W-:Y:S01]  /*8700*/  @!PT LDS RZ, [RZ] ;  /* 0x00000000fffff984 */ /* 0x000fe20000000800 */
[----:B------:R-:W-:Y:S01]  /*8710*/  @!PT LDS RZ, [RZ] ;  /* 0x00000000fffff984 */ /* 0x000fe20000000800 */
[----:B------:R1:W-:Y:S01]  /*8720*/  @!P3 LDGSTS.E.BYPASS.LTC128B.128 [R125+0x3000], [R88.64] ;  /* 0x03000000587dbfae */ /* 0x0003e2000b901d48 */
[C---:B------:R-:W-:Y:S01]  /*8730*/  @!P1 LEA R92, P0, R2.reuse, R136, 0x1 ;  /* 0x00000088025c9211 */ /* 0x040fe200078008ff */
[----:B------:R-:W-:Y:S01]  /*8740*/  IMAD.MOV.U32 R136, RZ, RZ, R88 ;  /* 0x000000ffff887224 */ /* 0x000fe200078e0058 */
[CCC-:B------:R-:W-:Y:S01]  /*8750*/  @!P2 LEA.HI.X R91, R2.reuse, R135.reuse, R84.reuse, 0x1, P4 ;  /* 0x00000087025ba211 */ /* 0x1c0fe200020f0c54 */
[----:B------:R1:W-:Y:S01]  /*8760*/  @P2 STS.128 [R125+0x4000], RZ ;  /* 0x004000ff7d002388 */ /* 0x0003e20000000c00 */
[----:B------:R-:W-:Y:S01]  /*8770*/  @!P1 LEA.HI.X R93, R2, R135, R84, 0x1, P0 ;  /* 0x00000087025d9211 */ /* 0x000fe200000f0c54 */
[----:B------:R-:W-:Y:S02]  /*8780*/  IMAD.MOV.U32 R135, RZ, RZ, R89 ;  /* 0x000000ffff877224 */ /* 0x000fe400078e0059 */
        /* <DEDUP_REMOVED lines=25> */
.L_x_4033:
[----:B-1----:R-:W-:Y:S01]  /*8920*/  FMNMX.FTZ R0, R4, R85, !PT ;  /* 0x0000005504007209 */ /* 0x002fe20007810000 */
        /* <DEDUP_REMOVED lines=42> */
[C---:B------:R-:W-:Y:S02]  /*8bd0*/  FADD.FTZ R84, -R2.reuse, R85 ;  /* 0x0000005502547221 */ /* 0x040fe40000010100 */
[----:B------:R-:W-:Y:S02]  /*8be0*/  FMUL.FTZ R100, R2, c[0x0][0x23c] ;  /* 0x00008f0002647a20 */ /* 0x000fe40000410000 */
[----:B------:R-:W-:Y:S02]  /*8bf0*/  FMUL.FTZ R86, R84, c[0x0][0x23c] ;  /* 0x00008f0054567a20 */ /* 0x000fe40000410000 */
[----:B------:R-:W-:Y:S01]  /*8c00*/  FADD.FTZ R85, -R0, R3 ;  /* 0x0000000300557221 */ /* 0x000fe20000010100 */
        /* <DEDUP_REMOVED lines=8> */
[----:B------:R-:W-:Y:S01]  /*8c90*/  ISETP.GT.AND P0, PT, R124, 0x1, PT ;  /* 0x000000017c00780c */ /* 0x000fe20003f04270 */
[----:B------:R-:W-:Y:S01]  /*8ca0*/  FFMA.FTZ R111, R8, c[0x0][0x23c], -R100 ;  /* 0x00008f00086f7a23 */ /* 0x000fe20000010864 */
[----:B------:R-:W-:Y:S01]  /*8cb0*/  IADD3 R124, R124, -0x1, RZ ;  /* 0xffffffff7c7c7810 */ /* 0x000fe20007ffe0ff */
[--C-:B------:R-:W-:Y:S01]  /*8cc0*/  FFMA.FTZ R106, R6, c[0x0][0x23c], -R90.reuse ;  /* 0x00008f00066a7a23 */ /* 0x100fe2000001085a */
[----:B------:R-:W3:Y:S01]  /*8cd0*/  MUFU.EX2 R3, R3 ;  /* 0x0000000300037308 */ /* 0x000ee20000000800 */
[--C-:B------:R-:W-:Y:S02]  /*8ce0*/  FFMA.FTZ R89, R7, c[0x0][0x23c], -R90.reuse ;  /* 0x00008f0007597a23 */ /* 0x100fe4000001085a */
[--C-:B------:R-:W-:Y:S02]  /*8cf0*/  FFMA.FTZ R87, R10, c[0x0][0x23c], -R90.reuse ;  /* 0x00008f000a577a23 */ /* 0x100fe4000001085a */
[----:B------:R-:W-:Y:S02]  /*8d00*/  FFMA.FTZ R88, R11, c[0x0][0x23c], -R90 ;  /* 0x00008f000b587a23 */ /* 0x000fe4000001085a */
[--C-:B------:R-:W-:Y:S02]  /*8d10*/  FFMA.FTZ R145, R12, c[0x0][0x23c], -R100.reuse ;  /* 0x00008f000c917a23 */ /* 0x100fe40000010864 */
[--C-:B------:R-:W-:Y:S01]  /*8d20*/  FFMA.FTZ R140, R13, c[0x0][0x23c], -R100.reuse ;  /* 0x00008f000d8c7a23 */ /* 0x100fe20000010864 */
[----:B------:R-:W-:Y:S01]  /*8d30*/  MUFU.EX2 R104, R104 ;  /* 0x0000006800687308 */ /* 0x000fe20000000800 */
[--C-:B------:R-:W-:Y:S02]  /*8d40*/  FFMA.FTZ R141, R16, c[0x0][0x23c], -R100.reuse ;  /* 0x00008f00108d7a23 */ /* 0x100fe40000010864 */
[--C-:B-1----:R-:W-:Y:S02]  /*8d50*/  FFMA.FTZ R86, R9, c[0x0][0x23c], -R100.reuse ;  /* 0x00008f0009567a23 */ /* 0x102fe40000010864 */
[C---:B--2---:R-:W-:Y:S02]  /*8d60*/  FMUL.FTZ R36, R84.reuse, R36 ;  /* 0x0000002454247220 */ /* 0x044fe40000410000 */
        /* <DEDUP_REMOVED lines=10> */
[C---:B------:R-:W-:Y:S02]  /*8e10*/  FMUL.FTZ R45, R84.reuse, R45 ;  /* 0x0000002d542d7220 */ /* 0x040fe40000410000 */
[C---:B------:R-:W-:Y:S02]  /*8e20*/  FMUL.FTZ R46, R3.reuse, R46 ;  /* 0x0000002e032e7220 */ /* 0x040fe40000410000 */
[C---:B------:R-:W-:Y:S02]  /*8e30*/  FMUL.FTZ R47, R3.reuse, R47 ;  /* 0x0000002f032f7220 */ /* 0x040fe40000410000 */
[C---:B------:R-:W-:Y:S01]  /*8e40*/  FMUL.FTZ R48, R84.reuse, R48 ;  /* 0x0000003054307220 */ /* 0x040fe20000410000 */
[----:B------:R-:W2:Y:S01]  /*8e50*/  MUFU.EX2 R89, R89 ;  /* 0x0000005900597308 */ /* 0x000ea20000000800 */
[C---:B------:R-:W-:Y:S02]  /*8e60*/  FMUL.FTZ R49, R84.reuse, R49 ;  /* 0x0000003154317220 */ /* 0x040fe40000410000 */
[C---:B------:R-:W-:Y:S02]  /*8e70*/  FMUL.FTZ R50, R3.reuse, R50 ;  /* 0x0000003203327220 */ /* 0x040fe40000410000 */
[C---:B------:R-:W-:Y:S02]  /*8e80*/  FMUL.FTZ R51, R3.reuse, R51 ;  /* 0x0000003303337220 */ /* 0x040fe40000410000 */
[C---:B------:R-:W-:Y:S02]  /*8e90*/  FMUL.FTZ R52, R84.reuse, R52 ;  /* 0x0000003454347220 */ /* 0x040fe40000410000 */
[----:B------:R-:W-:Y:S01]  /*8ea0*/  FMUL.FTZ R53, R84, R53 ;  /* 0x0000003554357220 */ /* 0x000fe20000410000 */
[----:B------:R-:W-:Y:S01]  /*8eb0*/  MUFU.EX2 R111, R111 ;  /* 0x0000006f006f7308 */ /* 0x000fe20000000800 */
[C---:B------:R-:W-:Y:S02]  /*8ec0*/  FMUL.FTZ R54, R3.reuse, R54 ;  /* 0x0000003603367220 */ /* 0x040fe40000410000 */
[C---:B------:R-:W-:Y:S01]  /*8ed0*/  FMUL.FTZ R55, R3.reuse, R55 ;  /* 0x0000003703377220 */ /* 0x040fe20000410000 */
[----:B-1----:R-:W-:Y:S01]  /*8ee0*/  F2FP.PACK_AB R92, R104, R105 ;  /* 0x00000069685c723e */ /* 0x002fe200000000ff */
[C---:B------:R-:W-:Y:S02]  /*8ef0*/  FMUL.FTZ R56, R84.reuse, R56 ;  /* 0x0000003854387220 */ /* 0x040fe40000410000 */
[C---:B------:R-:W-:Y:S02]  /*8f00*/  FMUL.FTZ R57, R84.reuse, R57 ;  /* 0x0000003954397220 */ /* 0x040fe40000410000 */
[C---:B------:R-:W-:Y:S01]  /*8f10*/  FMUL.FTZ R58, R3.reuse, R58 ;  /* 0x0000003a033a7220 */ /* 0x040fe20000410000 */
[----:B------:R-:W1:Y:S01]  /*8f20*/  MUFU.EX2 R86, R86 ;  /* 0x0000005600567308 */ /* 0x000e620000000800 */
        /* <DEDUP_REMOVED lines=27> */
[----:B------:R-:W-:Y:S01]  /*90e0*/  FMUL.FTZ R80, R84, R80 ;  /* 0x0000005054507220 */ /* 0x000fe20000410000 */
[----:B--2---:R-:W-:Y:S01]  /*90f0*/  F2FP.PACK_AB R95, R88, R87 ;  /* 0x00000057585f723e */ /* 0x004fe200000000ff */
[--C-:B------:R-:W-:Y:S02]  /*9100*/  FFMA.FTZ R144, R17, c[0x0][0x23c], -R100.reuse ;  /* 0x00008f0011907a23 */ /* 0x100fe40000010864 */
[--C-:B------:R-:W-:Y:S02]  /*9110*/  FFMA.FTZ R151, R20, c[0x0][0x23c], -R100.reuse ;  /* 0x00008f0014977a23 */ /* 0x100fe40000010864 */
[--C-:B------:R-:W-:Y:S01]  /*9120*/  FFMA.FTZ R150, R21, c[0x0][0x23c], -R100.reuse ;  /* 0x00008f0015967a23 */ /* 0x100fe20000010864 */
[----:B------:R-:W-:Y:S01]  /*9130*/  MUFU.EX2 R141, R141 ;  /* 0x0000008d008d7308 */ /* 0x000fe20000000800 */
[C---:B------:R-:W-:Y:S05]  /*9140*/  HMMA.16816.F32 R36, R92.reuse, R96, R36 ;  /* 0x000000605c24723c */ /* 0x040fea0000001824 */
[--C-:B------:R-:W-:Y:S02]  /*9150*/  FFMA.FTZ R149, R24, c[0x0][0x23c], -R100.reuse ;  /* 0x00008f0018957a23 */ /* 0x100fe40000010864 */
[--C-:B------:R-:W-:Y:S01]  /*9160*/  FFMA.FTZ R148, R25, c[0x0][0x23c], -R100.reuse ;  /* 0x00008f0019947a23 */ /* 0x100fe20000010864 */
[C---:B------:R-:W-:Y:S01]  /*9170*/  HMMA.16816.F32 R40, R92.reuse, R98, R40 ;  /* 0x000000625c28723c */ /* 0x040fe20000001828 */
[----:B------:R-:W2:Y:S01]  /*9180*/  LDSM.16.MT88.4 R96, [R112+0x6000] ;  /* 0x006000007060783b */ /* 0x000ea20000004200 */
[----:B------:R-:W-:Y:S02]  /*9190*/  MUFU.EX2 R144, R144 ;  /* 0x0000009000907308 */ /* 0x000fe40000000800 */
[--C-:B------:R-:W-:Y:S02]  /*91a0*/  FFMA.FTZ R156, R28, c[0x0][0x23c], -R100.reuse ;  /* 0x00008f001c9c7a23 */ /* 0x100fe40000010864 */
[--C-:B------:R-:W-:Y:S02]  /*91b0*/  FFMA.FTZ R107, R29, c[0x0][0x23c], -R100.reuse ;  /* 0x00008f001d6b7a23 */ /* 0x100fe40000010864 */
[--C-:B------:R-:W-:Y:S04]  /*91c0*/  FFMA.FTZ R110, R32, c[0x0][0x23c], -R100.reuse ;  /* 0x00008f00206e7a23 */ /* 0x100fe80000010864 */
[----:B------:R-:W-:Y:S01]  /*91d0*/  FFMA.FTZ R155, R33, c[0x0][0x23c], -R100 ;  /* 0x00008f00219b7a23 */ /* 0x000fe20000010864 */
[----:B------:R3:W-:Y:S01]  /*91e0*/  MUFU.EX2 R157, R107 ;  /* 0x0000006b009d7308 */ /* 0x0007e20000000800 */
[----:B------:R-:W-:Y:S01]  /*91f0*/  LDSM.16.MT88.4 R100, [R112+0x6800] ;  /* 0x006800007064783b */ /* 0x000fe20000004200 */
[----:B------:R-:W-:Y:S02]  /*9200*/  FFMA.FTZ R105, R84, R109, R105 ;  /* 0x0000006d54697223 */ /* 0x000fe40000010069 */
[----:B------:R-:W-:Y:S02]  /*9210*/  FFMA.FTZ R108, R3, R108, R106 ;  /* 0x0000006c036c7223 */ /* 0x000fe4000001006a */
[----:B------:R-:W-:Y:S02]  /*9220*/  FFMA.FTZ R109, R34, c[0x0][0x23c], -R90 ;  /* 0x00008f00226d7a23 */ /* 0x000fe4000001085a */
[----:B------:R-:W-:Y:S02]  /*9230*/  FADD.FTZ R34, R104, R105 ;  /* 0x0000006968227221 */ /* 0x000fe40000010000 */
[----:B------:R-:W-:Y:S01]  /*9240*/  MUFU.EX2 R158, R110 ;  /* 0x0000006e009e7308 */ /* 0x000fe20000000800 */
[----:B------:R-:W-:Y:S02]  /*9250*/  FADD.FTZ R108, R89, R108 ;  /* 0x0000006c596c7221 */ /* 0x000fe40000010000 */
[----:B------:R-:W-:Y:S02]  /*9260*/  FADD.FTZ R111, R111, R34 ;  /* 0x000000226f6f7221 */ /* 0x000fe40000010000 */
[----:B------:R-:W-:Y:S02]  /*9270*/  FADD.FTZ R87, R87, R108 ;  /* 0x0000006c57577221 */ /* 0x000fe40000010000 */
[----:B------:R-:W-:Y:S02]  /*9280*/  FADD.FTZ R86, R86, R111 ;  /* 0x0000006f56567221 */ /* 0x000fe40000010000 */
[----:B------:R-:W-:Y:S01]  /*9290*/  FMUL.FTZ R81, R84, R81 ;  /* 0x0000005154517220 */ /* 0x000fe20000410000 */
[----:B------:R-:W-:Y:S01]  /*92a0*/  MUFU.EX2 R151, R151 ;  /* 0x0000009700977308 */ /* 0x000fe20000000800 */
[C---:B------:R-:W-:Y:S02]  /*92b0*/  FMUL.FTZ R82, R3.reuse, R82 ;  /* 0x0000005203527220 */ /* 0x040fe40000410000 */
[----:B------:R-:W-:Y:S01]  /*92c0*/  FMUL.FTZ R83, R3, R83 ;  /* 0x0000005303537220 */ /* 0x000fe20000410000 */
[----:B---3--:R-:W-:Y:S01]  /*92d0*/  LDSM.16.MT88.4 R104, [R114+0x6c00] ;  /* 0x006c00007268783b */ /* 0x008fe20000004200 */
[--C-:B------:R-:W-:Y:S01]  /*92e0*/  FFMA.FTZ R142, R14, c[0x0][0x23c], -R90.reuse ;  /* 0x00008f000e8e7a23 */ /* 0x100fe2000001085a */
[----:B------:R-:W-:Y:S01]  /*92f0*/  MOV R3, R0 ;  /* 0x0000000000037202 */ /* 0x000fe20000000f00 */
[--C-:B------:R-:W-:Y:S01]  /*9300*/  FFMA.FTZ R137, R15, c[0x0][0x23c], -R90.reuse ;  /* 0x00008f000f897a23 */ /* 0x100fe2000001085a */
[C---:B--2---:R-:W-:Y:S02]  /*9310*/  HMMA.16816.F32 R44, R92.reuse, R96, R44 ;  /* 0x000000605c2c723c */ /* 0x044fe4000000182c */
        /* <DEDUP_REMOVED lines=8> */
[--C-:B------:R-:W-:Y:S02]  /*93a0*/  FFMA.FTZ R154, R26, c[0x0][0x23c], -R90.reuse ;  /* 0x00008f001a9a7a23 */ /* 0x100fe4000001085a */
[--C-:B------:R-:W-:Y:S03]  /*93b0*/  FFMA.FTZ R153, R27, c[0x0][0x23c], -R90.reuse ;  /* 0x00008f001b997a23 */ /* 0x100fe6000001085a */
[--C-:B------:R-:W-:Y:S02]  /*93c0*/  FFMA.FTZ R159, R30, c[0x0][0x23c], -R90.reuse ;  /* 0x00008f001e9f7a23 */ /* 0x100fe4000001085a */
[----:B------:R-:W3:Y:S01]  /*93d0*/  MUFU.EX2 R137, R137 ;  /* 0x0000008900897308 */ /* 0x000ee20000000800 */
[--C-:B------:R-:W-:Y:S02]  /*93e0*/  FFMA.FTZ R84, R31, c[0x0][0x23c], -R90.reuse ;  /* 0x00008f001f547a23 */ /* 0x100fe4000001085a */
[----:B------:R-:W-:Y:S02]  /*93f0*/  FFMA.FTZ R90, R35, c[0x0][0x23c], -R90 ;  /* 0x00008f00235a7a23 */ /* 0x000fe4000001085a */
[----:B------:R-:W-:Y:S05]  /*9400*/  FADD.FTZ R87, R88, R87 ;  /* 0x0000005758577221 */ /* 0x000fea0000010000 */
[----:B------:R4:W-:Y:S10]  /*9410*/  MUFU.EX2 R35, R109 ;  /* 0x0000006d00237308 */ /* 0x0009f40000000800 */
[----:B------:R-:W-:Y:S01]  /*9420*/  MUFU.EX2 R146, R146 ;  /* 0x0000009200927308 */ /* 0x000fe20000000800 */
[C---:B--2---:R-:W-:Y:S09]  /*9430*/  HMMA.16816.F32 R52, R92.reuse, R96, R52 ;  /* 0x000000605c34723c */ /* 0x044ff20000001834 */
[----:B------:R-:W2:Y:S01]  /*9440*/  MUFU.EX2 R143, R143 ;  /* 0x0000008f008f7308 */ /* 0x000ea20000000800 */
[----:B----4-:R-:W-:Y:S01]  /*9450*/  LDSM.16.MT88.4 R108, [R112+0x7c00] ;  /* 0x007c0000706c783b */ /* 0x010fe20000004200 */
[C---:B------:R-:W-:Y:S08]  /*9460*/  HMMA.16816.F32 R56, R92.reuse, R98, R56 ;  /* 0x000000625c38723c */ /* 0x040ff00000001838 */
[----:B------:R-:W-:Y:S01]  /*9470*/  MUFU.EX2 R152, R152 ;  /* 0x0000009800987308 */ /* 0x000fe20000000800 */
[----:B------:R-:W4:Y:S09]  /*9480*/  LDSM.16.MT88.4 R96, [R112+0x7000] ;  /* 0x007000007060783b */ /* 0x000f320000004200 */
[----:B------:R-:W5:Y:S10]  /*9490*/  MUFU.EX2 R147, R147 ;  /* 0x0000009300937308 */ /* 0x000f740000000800 */
[----:B------:R-:W-:Y:S10]  /*94a0*/  MUFU.EX2 R149, R149 ;  /* 0x0000009500957308 */ /* 0x000ff40000000800 */
[----:B------:R-:W1:Y:S10]  /*94b0*/  MUFU.EX2 R148, R148 ;  /* 0x0000009400947308 */ /* 0x000e740000000800 */
[----:B------:R-:W-:Y:S01]  /*94c0*/  MUFU.EX2 R154, R154 ;  /* 0x0000009a009a7308 */ /* 0x000fe20000000800 */
[C---:B----4-:R-:W-:Y:S08]  /*94d0*/  HMMA.16816.F32 R60, R92.reuse, R96, R60 ;  /* 0x000000605c3c723c */ /* 0x050ff0000000183c */
[C---:B------:R-:W-:Y:S01]  /*94e0*/  HMMA.16816.F32 R64, R92.reuse, R98, R64 ;  /* 0x000000625c40723c */ /* 0x040fe20000001840 */
[----:B------:R-:W4:Y:S01]  /*94f0*/  LDSM.16.MT88.4 R96, [R114+0x8000] ;  /* 0x008000007260783b */ /* 0x000f220000004200 */
[----:B------:R-:W1:Y:S10]  /*9500*/  MUFU.EX2 R153, R153 ;  /* 0x0000009900997308 */ /* 0x000e740000000800 */
[----:B------:R-:W1:Y:S10]  /*9510*/  MUFU.EX2 R156, R156 ;  /* 0x0000009c009c7308 */ /* 0x000e740000000800 */
[----:B------:R-:W-:Y:S10]  /*9520*/  MUFU.EX2 R159, R159 ;  /* 0x0000009f009f7308 */ /* 0x000ff40000000800 */
[----:B------:R-:W1:Y:S01]  /*9530*/  MUFU.EX2 R84, R84 ;  /* 0x0000005400547308 */ /* 0x000e620000000800 */
[C---:B----4-:R-:W-:Y:S09]  /*9540*/  HMMA.16816.F32 R68, R92.reuse, R96, R68 ;  /* 0x000000605c44723c */ /* 0x050ff20000001844 */
[----:B------:R-:W4:Y:S01]  /*9550*/  MUFU.EX2 R155, R155 ;  /* 0x0000009b009b7308 */ /* 0x000f220000000800 */
[C---:B------:R-:W-:Y:S01]  /*9560*/  HMMA.16816.F32 R72, R92.reuse, R98, R72 ;  /* 0x000000625c48723c */ /* 0x040fe20000001848 */
[----:B------:R-:W1:Y:S08]  /*9570*/  LDSM.16.MT88.4 R96, [R112+0x8000] ;  /* 0x008000007060783b */ /* 0x000e700000004200 */
[----:B------:R-:W1:Y:S02]  /*9580*/  MUFU.EX2 R90, R90 ;  /* 0x0000005a005a7308 */ /* 0x000e640000000800 */
[C---:B-1----:R-:W-:Y:S08]  /*9590*/  HMMA.16816.F32 R76, R92.reuse, R96, R76 ;  /* 0x000000605c4c723c */ /* 0x042ff0000000184c */
[----:B------:R-:W-:Y:S01]  /*95a0*/  HMMA.16816.F32 R80, R92, R98, R80 ;  /* 0x000000625c50723c */ /* 0x000fe20000001850 */
[----:B------:R-:W1:Y:S06]  /*95b0*/  LDSM.16.MT88.4 R96, [R114+0x6400] ;  /* 0x006400007260783b */ /* 0x000e6c0000004200 */
[----:B------:R-:W-:Y:S01]  /*95c0*/  F2FP.PACK_AB R92, R140, R145 ;  /* 0x000000918c5c723e */ /* 0x000fe200000000ff */
[----:B------:R-:W-:Y:S01]  /*95d0*/  FADD.FTZ R145, R145, R86 ;  /* 0x0000005691917221 */ /* 0x000fe20000010000 */
[----:B---3--:R-:W-:Y:S03]  /*95e0*/  F2FP.PACK_AB R93, R137, R142 ;  /* 0x0000008e895d723e */ /* 0x008fe600000000ff */
[----:B------:R-:W-:Y:S01]  /*95f0*/  F2FP.PACK_AB R94, R144, R141 ;  /* 0x0000008d905e723e */ /* 0x000fe200000000ff */
[----:B------:R-:W-:Y:S01]  /*9600*/  FADD.FTZ R142, R142, R87 ;  /* 0x000000578e8e7221 */ /* 0x000fe20000010000 */
[----:B--2---:R-:W-:Y:S01]  /*9610*/  F2FP.PACK_AB R95, R143, R146 ;  /* 0x000000928f5f723e */ /* 0x004fe200000000ff */
[----:B------:R-:W-:Y:S02]  /*9620*/  FADD.FTZ R140, R140, R145 ;  /* 0x000000918c8c7221 */ /* 0x000fe40000010000 */
[----:B------:R-:W-:Y:S02]  /*9630*/  FADD.FTZ R137, R137, R142 ;  /* 0x0000008e89897221 */ /* 0x000fe40000010000 */
[----:B------:R-:W-:Y:S02]  /*9640*/  FADD.FTZ R141, R141, R140 ;  /* 0x0000008c8d8d7221 */ /* 0x000fe40000010000 */
[----:B------:R-:W-:Y:S02]  /*9650*/  FADD.FTZ R146, R146, R137 ;  /* 0x0000008992927221 */ /* 0x000fe40000010000 */
[----:B------:R-:W-:Y:S02]  /*9660*/  FADD.FTZ R144, R144, R141 ;  /* 0x0000008d90907221 */ /* 0x000fe40000010000 */
        /* <DEDUP_REMOVED lines=21> */
[----:B-----5:R-:W-:Y:S03]  /*97c0*/  F2FP.PACK_AB R93, R147, R152 ;  /* 0x00000098935d723e */ /* 0x020fe600000000ff */
[----:B------:R-:W-:Y:S01]  /*97d0*/  F2FP.PACK_AB R94, R148, R149 ;  /* 0x00000095945e723e */ /* 0x000fe200000000ff */
[----:B------:R-:W-:Y:S01]  /*97e0*/  FADD.FTZ R152, R152, R143 ;  /* 0x0000008f98987221 */ /* 0x000fe20000010000 */
[----:B------:R-:W-:Y:S01]  /*97f0*/  F2FP.PACK_AB R95, R153, R154 ;  /* 0x0000009a995f723e */ /* 0x000fe200000000ff */
        /* <DEDUP_REMOVED lines=9> */
[C---:B------:R-:W-:Y:S08]  /*9890*/  HMMA.16816.F32 R44, R92.reuse, R100, R44 ;  /* 0x000000645c2c723c */ /* 0x040ff0000000182c */
        /* <DEDUP_REMOVED lines=17> */
[----:B----4-:R-:W-:Y:S01]  /*99b0*/  F2FP.PACK_AB R94, R155, R158 ;  /* 0x0000009e9b5e723e */ /* 0x010fe200000000ff */
[----:B------:R-:W-:Y:S01]  /*99c0*/  FADD.FTZ R159, R159, R154 ;  /* 0x0000009a9f9f7221 */ /* 0x000fe20000010000 */
[----:B------:R-:W-:Y:S01]  /*99d0*/  F2FP.PACK_AB R95, R90, R35 ;  /* 0x000000235a5f723e */ /* 0x000fe200000000ff */
[----:B------:R-:W-:Y:S02]  /*99e0*/  FADD.FTZ R157, R157, R156 ;  /* 0x0000009c9d9d7221 */ /* 0x000fe40000010000 */
[----:B------:R-:W-:Y:S02]  /*99f0*/  FADD.FTZ R84, R84, R159 ;  /* 0x0000009f54547221 */ /* 0x000fe40000010000 */
[----:B------:R-:W-:Y:S02]  /*9a00*/  FADD.FTZ R158, R158, R157 ;  /* 0x0000009d9e9e7221 */ /* 0x000fe40000010000 */
[C---:B------:R-:W-:Y:S03]  /*9a10*/  HMMA.16816.F32 R36, R92.reuse, R104, R36 ;  /* 0x000000685c24723c */ /* 0x040fe60000001824 */
[----:B------:R-:W-:Y:S05]  /*9a20*/  FADD.FTZ R35, R35, R84 ;  /* 0x0000005423237221 */ /* 0x000fea0000010000 */
[C---:B------:R-:W-:Y:S01]  /*9a30*/  HMMA.16816.F32 R40, R92.reuse, R106, R40 ;  /* 0x0000006a5c28723c */ /* 0x040fe20000001828 */
[----:B------:R-:W3:Y:S07]  /*9a40*/  LDSM.16.MT88.4 R104, [R114+0x8c00] ;  /* 0x008c00007268783b */ /* 0x000eee0000004200 */
[C---:B-1----:R-:W-:Y:S08]  /*9a50*/  HMMA.16816.F32 R44, R92.reuse, R96, R44 ;  /* 0x000000605c2c723c */ /* 0x042ff0000000182c */
[C---:B------:R-:W-:Y:S01]  /*9a60*/  HMMA.16816.F32 R48, R92.reuse, R98, R48 ;  /* 0x000000625c30723c */ /* 0x040fe20000001830 */
[----:B------:R-:W1:Y:S07]  /*9a70*/  LDSM.16.MT88.4 R96, [R112+0x8c00] ;  /* 0x008c00007060783b */ /* 0x000e6e0000004200 */
[C---:B--2---:R-:W-:Y:S08]  /*9a80*/  HMMA.16816.F32 R52, R92.reuse, R100, R52 ;  /* 0x000000645c34723c */ /* 0x044ff00000001834 */
[C---:B------:R-:W-:Y:S08]  /*9a90*/  HMMA.16816.F32 R56, R92.reuse, R102, R56 ;  /* 0x000000665c38723c */ /* 0x040ff00000001838 */
[C---:B------:R-:W-:Y:S07]  /*9aa0*/  HMMA.16816.F32 R60, R92.reuse, R108, R60 ;  /* 0x0000006c5c3c723c */ /* 0x040fee000000183c */
[----:B------:R-:W-:Y:S01]  /*9ab0*/  FADD.FTZ R109, R155, R158 ;  /* 0x0000009e9b6d7221 */ /* 0x000fe20000010000 */
[C---:B------:R-:W-:Y:S04]  /*9ac0*/  HMMA.16816.F32 R64, R92.reuse, R110, R64 ;  /* 0x0000006e5c40723c */ /* 0x040fe80000001840 */
[----:B------:R-:W-:Y:S03]  /*9ad0*/  FADD.FTZ R108, R90, R35 ;  /* 0x000000235a6c7221 */ /* 0x000fe60000010000 */
[----:B------:R-:W-:Y:S01]  /*9ae0*/  MOV R110, R138 ;  /* 0x0000008a006e7202 */ /* 0x000fe20000000f00 */
[C---:B---3--:R-:W-:Y:S04]  /*9af0*/  HMMA.16816.F32 R68, R92.reuse, R104, R68 ;  /* 0x000000685c44723c */ /* 0x048fe80000001844 */
[----:B------:R-:W-:Y:S04]  /*9b00*/  MOV R111, R139 ;  /* 0x0000008b006f7202 */ /* 0x000fe80000000f00 */
[C---:B------:R-:W-:Y:S08]  /*9b10*/  HMMA.16816.F32 R72, R92.reuse, R106, R72 ;  /* 0x0000006a5c48723c */ /* 0x040ff00000001848 */
[C---:B-1----:R-:W-:Y:S08]  /*9b20*/  HMMA.16816.F32 R76, R92.reuse, R96, R76 ;  /* 0x000000605c4c723c */ /* 0x042ff0000000184c */
[----:B------:R-:W-:Y:S01]  /*9b30*/  HMMA.16816.F32 R80, R92, R98, R80 ;  /* 0x000000625c50723c */ /* 0x000fe20000001850 */
[----:B------:R-:W-:-:S07]  /*9b40*/  @P0 BRA `(.L_x_4035) ;  /* 0xffffdab000000947 */ /* 0x000fce000383ffff */
.L_x_4031:
        /* <DEDUP_REMOVED lines=126> */
[----:B------:R2:W-:Y:S01]  /*a330*/  STS [R15+0x200], R38 ;  /* 0x000200260f007388 */ /* 0x0005e20000000800 */
[----:B------:R-:W-:Y:S02]  /*a340*/  IADD3 R33, R15, R10, RZ ;  /* 0x0000000a0f217210 */ /* 0x000fe40007ffe0ff */
[----:B------:R-:W-:Y:S01]  /*a350*/  ISETP.NE.AND P1, PT, R122, -0x1, PT ;  /* 0xffffffff7a00780c */ /* 0x000fe20003f25270 */
[----:B------:R-:W-:Y:S01]  /*a360*/  IMAD.IADD R37, R10, 0x1, R13 ;  /* 0x000000010a257824 */ /* 0x000fe200078e020d */
[----:B------:R-:W-:Y:S01]  /*a370*/  STS [R13], R40 ;  /* 0x000000280d007388 */ /* 0x000fe20000000800 */
[----:B-1----:R-:W-:-:S03]  /*a380*/  ISETP.NE.AND P2, PT, R12, RZ, PT ;  /* 0x000000ff0c00720c */ /* 0x002fc60003f45270 */
[----:B------:R-:W-:Y:S01]  /*a390*/  STS [R13+0x200], R42 ;  /* 0x0002002a0d007388 */ /* 0x000fe20000000800 */
[----:B------:R-:W-:-:S03]  /*a3a0*/  ISETP.NE.OR P0, PT, R122, -0x1, !P2 ;  /* 0xffffffff7a00780c */ /* 0x000fc60005705670 */
[----:B------:R-:W-:Y:S04]  /*a3b0*/  STS [R33], R44 ;  /* 0x0000002c21007388 */ /* 0x000fe80000000800 */
[----:B------:R-:W-:Y:S04]  /*a3c0*/  STS [R33+0x200], R46 ;  /* 0x0002002e21007388 */ /* 0x000fe80000000800 */
[----:B------:R-:W-:Y:S04]  /*a3d0*/  STS [R37], R48 ;  /* 0x0000003025007388 */ /* 0x000fe80000000800 */
[----:B------:R-:W-:Y:S01]  /*a3e0*/  STS [R37+0x200], R50 ;  /* 0x0002003225007388 */ /* 0x000fe20000000800 */
[----:B--2---:R-:W-:-:S03]  /*a3f0*/  @P1 IMAD.WIDE.U32 R38, R122, c[0x0][0x1e8], RZ ;  /* 0x00007a007a261a25 */ /* 0x004fc600078e00ff */
        /* <DEDUP_REMOVED lines=59> */
.L_x_4037:
[----:B------:R-:W-:Y:S05]  /*a7b0*/  BSYNC B0 ;  /* 0x0000000000007941 */ /* 0x000fea0003800000 */
.L_x_4036:
[----:B---3--:R-:W3:Y:S01]  /*a7c0*/  S2R R5, SR_CTAID.X ;  /* 0x0000000000057919 */ /* 0x008ee20000002500 */
[----:B------:R-:W-:Y:S01]  /*a7d0*/  SHF.R.S32.HI R129, RZ, 0x1f, R128 ;  /* 0x0000001fff817819 */ /* 0x000fe20000011480 */
[----:B------:R-:W-:Y:S01]  /*a7e0*/  BSSY B0, `(.L_x_4038) ;  /* 0x0000022000007945 */ /* 0x000fe20003800000 */
[----:B------:R-:W-:Y:S01]  /*a7f0*/  SHF.R.S32.HI R4, RZ, 0x1f, R10 ;  /* 0x0000001fff047819 */ /* 0x000fe2000001140a */
[----:B------:R-:W5:Y:S01]  /*a800*/  S2R R0, SR_TID.X ;  /* 0x0000000000007919 */ /* 0x000f620000002100 */
[----:B---3--:R-:W-:-:S04]  /*a810*/  IMAD.SHL.U32 R3, R5, 0x40, RZ ;  /* 0x0000004005037824 */ /* 0x008fc800078e00ff */
[----:B------:R-:W-:Y:S01]  /*a820*/  IMAD.WIDE.U32 R40, R3, c[0x0][0x1e8], R128 ;  /* 0x00007a0003287a25 */ /* 0x000fe200078e0080 */
[----:B------:R-:W-:Y:S02]  /*a830*/  SHF.R.S32.HI R2, RZ, 0x1f, R3 ;  /* 0x0000001fff027819 */ /* 0x000fe40000011403 */
[----:B-----5:R-:W-:Y:S02]  /*a840*/  SHF.R.S32.HI R7, RZ, 0x1f, R0 ;  /* 0x0000001fff077819 */ /* 0x020fe40000011400 */
[----:B------:R-:W-:Y:S01]  /*a850*/  IADD3 R38, P0, R38, R40, RZ ;  /* 0x0000002826267210 */ /* 0x000fe20007f1e0ff */
[----:B------:R-:W-:Y:S01]  /*a860*/  IMAD R2, R2, c[0x0][0x1e8], RZ ;  /* 0x00007a0002027a24 */ /* 0x000fe200078e02ff */
[----:B------:R-:W-:-:S03]  /*a870*/  LEA.HI R7, R7, R0, RZ, 0x2 ;  /* 0x0000000007077211 */ /* 0x000fc600078f10ff */
[----:B------:R-:W-:Y:S01]  /*a880*/  IMAD R2, R3, c[0x0][0x1ec], R2 ;  /* 0x00007b0003027a24 */ /* 0x000fe200078e0202 */
[----:B------:R-:W-:-:S04]  /*a890*/  SHF.R.S32.HI R0, RZ, 0x2, R7 ;  /* 0x00000002ff007819 */ /* 0x000fc80000011407 */
[----:B------:R-:W-:Y:S01]  /*a8a0*/  IADD3.X R39, R37, R41, R2, P0, !PT ;  /* 0x0000002925277210 */ /* 0x000fe200007fe402 */
[----:B------:R-:W-:Y:S01]  /*a8b0*/  IMAD.IADD R2, R126, 0x1, -R3 ;  /* 0x000000017e027824 */ /* 0x000fe200078e0a03 */
[----:B------:R-:W-:Y:S01]  /*a8c0*/  SHF.R.S32.HI R0, RZ, 0x1f, R0 ;  /* 0x0000001fff007819 */ /* 0x000fe20000011400 */
[----:B------:R-:W-:Y:S02]  /*a8d0*/  IMAD R3, R4, c[0x0][0x1f0], RZ ;  /* 0x00007c0004037a24 */ /* 0x000fe400078e02ff */
[----:B------:R-:W-:Y:S01]  /*a8e0*/  IMAD.WIDE.U32 R38, R10, c[0x0][0x1f0], R38 ;  /* 0x00007c000a267a25 */ /* 0x000fe200078e0026 */
[----:B------:R-:W-:-:S03]  /*a8f0*/  ISETP.GE.AND P0, PT, R9, R2, PT ;  /* 0x000000020900720c */ /* 0x000fc60003f06270 */
[----:B------:R-:W-:-:S04]  /*a900*/  IMAD R3, R10, c[0x0][0x1f4], R3 ;  /* 0x00007d000a037a24 */ /* 0x000fc800078e0203 */
        /* <DEDUP_REMOVED lines=15> */
.L_x_4039:
[----:B------:R-:W-:Y:S05]  /*aa00*/  BSYNC B0 ;  /* 0x0000000000007941 */ /* 0x000fea0003800000 */
.L_x_4038:
[----:B------:R-:W-:Y:S01]  /*aa10*/  IMAD R5, R5, -0x40, R126 ;  /* 0xffffffc005057824 */ /* 0x000fe200078e027e */
[----:B------:R-:W-:-:S04]  /*aa20*/  LEA.HI.SX32 R8, R8, 0x20, 0x1e ;  /* 0x0000002008087811 */ /* 0x000fc800078ff2ff */
        /* <DEDUP_REMOVED lines=20> */
.L_x_4040:
        /* <DEDUP_REMOVED lines=9> */
.L_x_6148:


//--------------------- .text._ZN5flash24flash_fwd_splitkv_kernelI23Flash_fwd_kernel_traitsILi96ELi64ELi64ELi4ELb0ELb0EN7cutlass6half_tE19Flash_kernel_traitsILi96ELi64ELi64ELi4ES3_EELb1ELb0ELb0ELb0ELb0ELb1ELb0ELb0EEEvNS_16Flash_fwd_paramsE --------------------------
	.section	.text._ZN5flash24flash_fwd_splitkv_kernelI23Flash_fwd_kernel_traitsILi96ELi64ELi64ELi4ELb0ELb0EN7cutlass6half_tE19Flash_kernel_traitsILi96ELi64ELi64ELi4ES3_EELb1ELb0ELb0ELb0ELb0ELb1ELb0ELb0EEEvNS_16Flash_fwd_paramsE,"ax",@progbits
	.sectioninfo	@"SHI_REGISTERS=168"
	.align	128
        .global         _ZN5flash24flash_fwd_splitkv_kernelI23Flash_fwd_kernel_traitsILi96ELi64ELi64ELi4ELb0ELb0EN7cutlass6half_tE19Flash_kernel_traitsILi96ELi64ELi64ELi4ES3_EELb1ELb0ELb0ELb0ELb0ELb1ELb0ELb0EEEvNS_16Flash_fwd_paramsE
        .type           _ZN5flash24flash_fwd_splitkv_kernelI23Flash_fwd_kernel_traitsILi96ELi64ELi64ELi4ELb0ELb0EN7cutlass6half_tE19Flash_kernel_traitsILi96ELi64ELi64ELi4ES3_EELb1ELb0ELb0ELb0ELb0ELb1ELb0ELb0EEEvNS_16Flash_fwd_paramsE,@function
        .size           _ZN5flash24flash_fwd_splitkv_kernelI23Flash_fwd_kernel_traitsILi96ELi64ELi64ELi4ELb0ELb0EN7cutlass6half_tE19Flash_kernel_traitsILi96ELi64ELi64ELi4ES3_EELb1ELb0ELb0ELb0ELb0ELb1ELb0ELb0EEEvNS_16Flash_fwd_paramsE,(.L_x_6149 - _ZN5flash24flash_fwd_splitkv_kernelI23Flash_fwd_kernel_traitsILi96ELi64ELi64ELi4ELb0ELb0EN7cutlass6half_tE19Flash_kernel_traitsILi96ELi64ELi64ELi4ES3_EELb1ELb0ELb0ELb0ELb0ELb1ELb0ELb0EEEvNS_16Flash_fwd_paramsE)
        .other          _ZN5flash24flash_fwd_splitkv_kernelI23Flash_fwd_kernel_traitsILi96ELi64ELi64ELi4ELb0ELb0EN7cutlass6half_tE19Flash_kernel_traitsILi96ELi64ELi64ELi4ES3_EELb1ELb0ELb0ELb0ELb0ELb1ELb0ELb0EEEvNS_16Flash_fwd_paramsE,@"STO_CUDA_ENTRY STV_DEFAULT"
_ZN5flash24flash_fwd_splitkv_kernelI23Flash_fwd_kernel_traitsILi96ELi64ELi64ELi4ELb0ELb0EN7cutlass6half_tE19Flash_kernel_traitsILi96ELi64ELi64ELi4ES3_EELb1ELb0ELb0ELb0ELb0ELb1ELb0ELb0EEEvNS_16Flash_fwd_paramsE:
.text._ZN5flash24flash_fwd_splitkv_kernelI23Flash_fwd_kernel_traitsILi96ELi64ELi64ELi4ELb0ELb0EN7cutlass6half_tE19Flash_kernel_traitsILi96ELi64ELi64ELi4ES3_EELb1ELb0ELb0ELb0ELb0ELb1ELb0ELb0EEEvNS_16Flash_fwd_paramsE:
        /* <DEDUP_REMOVED lines=33> */
.L_x_4041:
[----:B-1-34-:R-:W-:Y:S02]  /*0210*/  MOV R0, c[0x0][0x218] ;  /* 0x0000860000007a02 */ /* 0x01afe40000000f00 */
.L_x_4042:
        /* <DEDUP_REMOVED lines=81> */
.L_x_4045:
[----:B------:R-:W-:Y:S05]  /*0730*/  BSYNC B0 ;  /* 0x0000000000007941 */ /* 0x000fea0003800000 */
.L_x_4044:
        /* <DEDUP_REMOVED lines=19> */
.L_x_4047:
[----:B------:R-:W-:Y:S05]  /*0870*/  BSYNC B0 ;  /* 0x0000000000007941 */ /* 0x000fea0003800000 */
.L_x_4046:
        /* <DEDUP_REMOVED lines=13> */
.L_x_4043:
        /* <DEDUP_REMOVED lines=92> */
.L_x_4048:
        /* <DEDUP_REMOVED lines=17> */
.L_x_4050:
        /* <DEDUP_REMOVED lines=50> */
.L_x_4049:
        /* <DEDUP_REMOVED lines=111> */
.L_x_4052:
[----:B------:R-:W-:Y:S05]  /*1a30*/  BSYNC B0 ;  /* 0x0000000000007941 */ /* 0x000fea0003800000 */
.L_x_4051:
        /* <DEDUP_REMOVED lines=36> */
.L_x_4054:
[----:B------:R-:W-:Y:S05]  /*1c80*/  BSYNC B0 ;  /* 0x0000000000007941 */ /* 0x000fea0003800000 */
.L_x_4053:
        /* <DEDUP_REMOVED lines=33> */
.L_x_4056:
[----:B------:R-:W-:Y:S05]  /*1ea0*/  BSYNC B0 ;  /* 0x0000000000007941 */ /* 0x000fea0003800000 */
.L_x_4055:
        /* <DEDUP_REMOVED lines=34> */
.L_x_4058:
[----:B------:R-:W-:Y:S05]  /*20d0*/  BSYNC B0 ;  /* 0x0000000000007941 */ /* 0x000fea0003800000 */
.L_x_4057:
        /* <DEDUP_REMOVED lines=87> */
.L_x_4060:
[----:B------:R-:W-:Y:S05]  /*2650*/  BSYNC B0 ;  /* 0x0000000000007941 */ /* 0x000fea0003800000 */
.L_x_4059:
        /* <DEDUP_REMOVED lines=34> */
.L_x_4062:
[----:B------:R-:W-:Y:S05]  /*2880*/  BSYNC B0 ;  /* 0x0000000000007941 */ /* 0x000fea0003800000 */
.L_x_4061:
        /* <DEDUP_REMOVED lines=8> */
[----:B---3--:R-:W3:Y:S04]  /*2910*/  LDSM.16.M88.4 R12, [R109+0x3000] ;  /* 0x003000006d0c783b */ /* 0x008ee80000000200 */
[----:B------:R-:W2:Y:S04]  /*2920*/  LDSM.16.M88.4 R24, [R109+0x3400] ;  /* 0x003400006d18783b */ /* 0x000ea80000000200 */
[----:B------:R-:W-:Y:S04]  /*2930*/  LDSM.16.M88.4 R56, [R113+0x1000] ;  /* 0x001000007138783b */ /* 0x000fe80000000200 */
[----:B-1----:R-:W1:Y:S04]  /*2940*/  LDSM.16.M88.4 R32, [R112+0x4000] ;  /* 0x004000007020783b */ /* 0x002e680000000200 */
[----:B------:R-:W4:Y:S04]  /*2950*/  LDSM.16.M88.4 R52, [R112+0x3800] ;  /* 0x003800007034783b */ /* 0x000f280000000200 */
[----:B------:R-:W-:Y:S04]  /*2960*/  LDSM.16.M88.4 R48, [R111+0x1000] ;  /* 0x001000006f30783b */ /* 0x000fe80000000200 */
[----:B------:R-:W1:Y:S01]  /*2970*/  LDSM.16.M88.4 R8, [R109+0x4000] ;  /* 0x004000006d08783b */ /* 0x000e620000000200 */
[C---:B-----5:R-:W-:Y:S03]  /*2980*/  HMMA.16816.F32 R16, R60.reuse, R20, RZ ;  /* 0x000000143c10723c */ /* 0x060fe600000018ff */
[----:B------:R-:W5:Y:S04]  /*2990*/  LDSM.16.M88.4 R68, [R112+0x4400] ;  /* 0x004400007044783b */ /* 0x000f680000000200 */
[----:B------:R-:W-:Y:S01]  /*29a0*/  LDSM.16.M88.4 R44, [R112+0x5000] ;  /* 0x00500000702c783b */ /* 0x000fe20000000200 */
[C---:B------:R-:W-:Y:S03]  /*29b0*/  HMMA.16816.F32 R20, R60.reuse, R22, RZ ;  /* 0x000000163c14723c */ /* 0x040fe600000018ff */
[----:B------:R-:W-:Y:S04]  /*29c0*/  LDSM.16.M88.4 R84, [R109+0x4400] ;  /* 0x004400006d54783b */ /* 0x000fe80000000200 */
[----:B------:R-:W-:Y:S01]  /*29d0*/  LDSM.16.M88.4 R76, [R112+0x4800] ;  /* 0x00480000704c783b */ /* 0x000fe20000000200 */
[C---:B------:R-:W-:Y:S03]  /*29e0*/  HMMA.16816.F32 R28, R60.reuse, R40, RZ ;  /* 0x000000283c1c723c */ /* 0x040fe600000018ff */
[----:B------:R-:W-:Y:S04]  /*29f0*/  LDSM.16.M88.4 R80, [R109+0x5000] ;  /* 0x005000006d50783b */ /* 0x000fe80000000200 */
[----:B------:R-:W0:Y:S01]  /*2a00*/  LDGDEPBAR ;  /* 0x00000000000079af */ /* 0x000e220000000000 */
[----:B------:R-:W-:Y:S08]  /*2a10*/  HMMA.16816.F32 R40, R60, R42, RZ ;  /* 0x0000002a3c28723c */ /* 0x000ff000000018ff */
[C---:B---3--:R-:W-:Y:S08]  /*2a20*/  HMMA.16816.F32 R16, R72.reuse, R12, R16 ;  /* 0x0000000c4810723c */ /* 0x048ff00000001810 */
[C---:B------:R-:W-:Y:S01]  /*2a30*/  HMMA.16816.F32 R20, R72.reuse, R14, R20 ;  /* 0x0000000e4814723c */ /* 0x040fe20000001814 */
[----:B------:R-:W-:Y:S07]  /*2a40*/  LDSM.16.M88.4 R12, [R113+0x2000] ;  /* 0x00200000710c783b */ /* 0x000fee0000000200 */
[C---:B--2---:R-:W-:Y:S08]  /*2a50*/  HMMA.16816.F32 R28, R72.reuse, R24, R28 ;  /* 0x00000018481c723c */ /* 0x044ff0000000181c */
[----:B------:R-:W-:Y:S01]  /*2a60*/  HMMA.16816.F32 R40, R72, R26, R40 ;  /* 0x0000001a4828723c */ /* 0x000fe20000001828 */
[----:B------:R-:W2:Y:S07]  /*2a70*/  LDSM.16.M88.4 R24, [R109+0x3800] ;  /* 0x003800006d18783b */ /* 0x000eae0000000200 */
[C---:B-1----:R-:W-:Y:S08]  /*2a80*/  HMMA.16816.F32 R16, R56.reuse, R32, R16 ;  /* 0x000000203810723c */ /* 0x042ff00000001810 */
[----:B------:R-:W-:Y:S01]  /*2a90*/  HMMA.16816.F32 R20, R56, R34, R20 ;  /* 0x000000223814723c */ /* 0x000fe20000001814 */
[----:B------:R-:W1:Y:S07]  /*2aa0*/  LDSM.16.M88.4 R32, [R112+0x3c00] ;  /* 0x003c00007020783b */ /* 0x000e6e0000000200 */
[C---:B----4-:R-:W-:Y:S08]  /*2ab0*/  HMMA.16816.F32 R36, R60.reuse, R52, RZ ;  /* 0x000000343c24723c */ /* 0x050ff000000018ff */
[----:B------:R-:W-:Y:S08]  /*2ac0*/  HMMA.16816.F32 R52, R60, R54, RZ ;  /* 0x000000363c34723c */ /* 0x000ff000000018ff */
[----:B------:R-:W-:Y:S08]  /*2ad0*/  HMMA.16816.F32 R20, R48, R10, R20 ;  /* 0x0000000a3014723c */ /* 0x000ff00000001814 */
[----:B-----5:R-:W-:Y:S08]  /*2ae0*/  HMMA.16816.F32 R28, R56, R68, R28 ;  /* 0x00000044381c723c */ /* 0x020ff0000000181c */
[----:B--2---:R-:W-:Y:S08]  /*2af0*/  HMMA.16816.F32 R36, R72, R24, R36 ;  /* 0x000000184824723c */ /* 0x004ff00000001824 */
[----:B------:R-:W-:Y:S01]  /*2b00*/  HMMA.16816.F32 R40, R56, R70, R40 ;  /* 0x000000463828723c */ /* 0x000fe20000001828 */
[----:B------:R-:W2:Y:S07]  /*2b10*/  LDSM.16.M88.4 R68, [R109+0x3c00] ;  /* 0x003c00006d44783b */ /* 0x000eae0000000200 */
[----:B------:R-:W-:Y:S01]  /*2b20*/  HMMA.16816.F32 R52, R72, R26, R52 ;  /* 0x0000001a4834723c */ /* 0x000fe20000001834 */
[----:B------:R-:W-:Y:S07]  /*2b30*/  LDSM.16.M88.4 R24, [R109+0x5400] ;  /* 0x005400006d18783b */ /* 0x000fee0000000200 */
[----:B------:R-:W-:Y:S01]  /*2b40*/  HMMA.16816.F32 R16, R48, R8, R16 ;  /* 0x000000083010723c */ /* 0x000fe20000001810 */
[----:B------:R-:W3:Y:S07]  /*2b50*/  LDSM.16.M88.4 R8, [R111+0x2000] ;  /* 0x002000006f08783b */ /* 0x000eee0000000200 */
[C---:B-1----:R-:W-:Y:S08]  /*2b60*/  HMMA.16816.F32 R64, R60.reuse, R32, RZ ;  /* 0x000000203c40723c */ /* 0x042ff000000018ff */
[----:B------:R-:W-:Y:S01]  /*2b70*/  HMMA.16816.F32 R60, R60, R34, RZ ;  /* 0x000000223c3c723c */ /* 0x000fe200000018ff */
[----:B------:R-:W1:Y:S07]  /*2b80*/  LDSM.16.M88.4 R32, [R112+0x5400] ;  /* 0x005400007020783b */ /* 0x000e6e0000000200 */
[----:B------:R-:W-:Y:S08]  /*2b90*/  HMMA.16816.F32 R20, R12, R46, R20 ;  /* 0x0000002e0c14723c */ /* 0x000ff00000001814 */
[----:B------:R-:W-:Y:S08]  /*2ba0*/  HMMA.16816.F32 R28, R48, R84, R28 ;  /* 0x00000054301c723c */ /* 0x000ff0000000181c */
[----:B------:R-:W-:Y:S08]  /*2bb0*/  HMMA.16816.F32 R36, R56, R76, R36 ;  /* 0x0000004c3824723c */ /* 0x000ff00000001824 */
[----:B------:R-:W-:Y:S08]  /*2bc0*/  HMMA.16816.F32 R40, R48, R86, R40 ;  /* 0x000000563028723c */ /* 0x000ff00000001828 */
[----:B------:R-:W-:Y:S01]  /*2bd0*/  HMMA.16816.F32 R52, R56, R78, R52 ;  /* 0x0000004e3834723c */ /* 0x000fe20000001834 */
[----:B------:R-:W4:Y:S07]  /*2be0*/  LDSM.16.M88.4 R76, [R112+0x4c00] ;  /* 0x004c0000704c783b */ /* 0x000f2e0000000200 */
[----:B------:R-:W-:Y:S01]  /*2bf0*/  HMMA.16816.F32 R16, R12, R44, R16 ;  /* 0x0000002c0c10723c */ /* 0x000fe20000001810 */
[----:B------:R-:W5:Y:S07]  /*2c00*/  LDSM.16.M88.4 R44, [R109+0x4800] ;  /* 0x004800006d2c783b */ /* 0x000f6e0000000200 */
[----:B--2---:R-:W-:Y:S08]  /*2c10*/  HMMA.16816.F32 R60, R72, R70, R60 ;  /* 0x00000046483c723c */ /* 0x004ff0000000183c */
[----:B---3--:R-:W-:Y:S08]  /*2c20*/  HMMA.16816.F32 R20, R8, R82, R20 ;  /* 0x000000520814723c */ /* 0x008ff00000001814 */
[C---:B-1----:R-:W-:Y:S08]  /*2c30*/  HMMA.16816.F32 R28, R12.reuse, R32, R28 ;  /* 0x000000200c1c723c */ /* 0x042ff0000000181c */
[----:B------:R-:W-:Y:S01]  /*2c40*/  HMMA.16816.F32 R40, R12, R34, R40 ;  /* 0x000000220c28723c */ /* 0x000fe20000001828 */
[----:B------:R-:W1:Y:S07]  /*2c50*/  LDSM.16.M88.4 R32, [R109+0x4c00] ;  /* 0x004c00006d20783b */ /* 0x000e6e0000000200 */
[----:B------:R-:W-:Y:S01]  /*2c60*/  HMMA.16816.F32 R64, R72, R68, R64 ;  /* 0x000000444840723c */ /* 0x000fe20000001840 */
[----:B------:R-:W-:-:S02]  /*2c70*/  FMUL.FTZ R20, R20, c[0x0][0x2ec] ;  /* 0x0000bb0014147a20 */ /* 0x000fc40000410000 */
[----:B------:R-:W-:Y:S02]  /*2c80*/  FMUL.FTZ R21, R21, c[0x0][0x2ec] ;  /* 0x0000bb0015157a20 */ /* 0x000fe40000410000 */
[----:B------:R-:W-:Y:S01]  /*2c90*/  FMUL.FTZ R22, R22, c[0x0][0x2ec] ;  /* 0x0000bb0016167a20 */ /* 0x000fe20000410000 */
[----:B------:R-:W-:Y:S02]  /*2ca0*/  MUFU.TANH R85, R20 ;  /* 0x0000001400557308 */ /* 0x000fe40000002400 */
[----:B------:R-:W-:Y:S01]  /*2cb0*/  HMMA.16816.F32 R16, R8, R80, R16 ;  /* 0x000000500810723c */ /* 0x000fe20000001810 */
[----:B------:R-:W2:Y:S05]  /*2cc0*/  LDSM.16.M88.4 R80, [R112+0x5800] ;  /* 0x005800007050783b */ /* 0x000eaa0000000200 */
[----:B------:R-:W-:Y:S02]  /*2cd0*/  MUFU.TANH R68, R21 ;  /* 0x0000001500447308 */ /* 0x000fe40000002400 */
[----:B----4-:R-:W-:Y:S08]  /*2ce0*/  HMMA.16816.F32 R60, R56, R78, R60 ;  /* 0x0000004e383c723c */ /* 0x010ff0000000183c */
[C---:B-----5:R-:W-:Y:S01]  /*2cf0*/  HMMA.16816.F32 R52, R48.reuse, R46, R52 ;  /* 0x0000002e3034723c */ /* 0x060fe20000001834 */
[----:B------:R3:W-:Y:S06]  /*2d00*/  MUFU.TANH R46, R22 ;  /* 0x00000016002e7308 */ /* 0x0007ec0000002400 */
[----:B------:R-:W-:Y:S01]  /*2d10*/  FMUL.FTZ R47, R23, c[0x0][0x2ec] ;  /* 0x0000bb00172f7a20 */ /* 0x000fe20000410000 */
[----:B------:R-:W-:Y:S01]  /*2d20*/  HMMA.16816.F32 R36, R48, R44, R36 ;  /* 0x0000002c3024723c */ /* 0x000fe20000001824 */
[----:B------:R-:W-:-:S02]  /*2d30*/  FMUL.FTZ R17, R17, c[0x0][0x2ec] ;  /* 0x0000bb0011117a20 */ /* 0x000fc40000410000 */
[----:B------:R-:W-:Y:S02]  /*2d40*/  FMUL.FTZ R5, R16, c[0x0][0x2ec] ;  /* 0x0000bb0010057a20 */ /* 0x000fe40000410000 */
[----:B------:R4:W5:Y:S02]  /*2d50*/  MUFU.TANH R84, R17 ;  /* 0x0000001100547308 */ /* 0x0009640000002400 */
[----:B------:R-:W-:Y:S01]  /*2d60*/  FMUL.FTZ R44, R18, c[0x0][0x2ec] ;  /* 0x0000bb00122c7a20 */ /* 0x000fe20000410000 */
[----:B------:R-:W-:Y:S01]  /*2d70*/  HMMA.16816.F32 R64, R56, R76, R64 ;  /* 0x0000004c3840723c */ /* 0x000fe20000001840 */
[----:B---3--:R-:W3:Y:S01]  /*2d80*/  LDSM.16.M88.4 R20, [R112+0x5c00] ;  /* 0x005c00007014783b */ /* 0x008ee20000000200 */
[----:B------:R-:W-:-:S03]  /*2d90*/  FMUL.FTZ R45, R19, c[0x0][0x2ec] ;  /* 0x0000bb00132d7a20 */ /* 0x000fc60000410000 */
[----:B------:R-:W-:Y:S03]  /*2da0*/  MUFU.TANH R47, R47 ;  /* 0x0000002f002f7308 */ /* 0x000fe60000002400 */
[----:B-1----:R-:W-:Y:S01]  /*2db0*/  HMMA.16816.F32 R60, R48, R34, R60 ;  /* 0x00000022303c723c */ /* 0x002fe2000000183c */
[----:B----4-:R-:W1:Y:S04]  /*2dc0*/  LDSM.16.M88.4 R16, [R109+0x5800] ;  /* 0x005800006d10783b */ /* 0x010e680000000200 */
[----:B------:R-:W4:Y:S03]  /*2dd0*/  MUFU.TANH R45, R45 ;  /* 0x0000002d002d7308 */ /* 0x000f260000002400 */
[C---:B------:R-:W-:Y:S05]  /*2de0*/  HMMA.16816.F32 R28, R8.reuse, R24, R28 ;  /* 0x00000018081c723c */ /* 0x040fea000000181c */
[----:B------:R-:W-:Y:S03]  /*2df0*/  MUFU.TANH R5, R5 ;  /* 0x0000000500057308 */ /* 0x000fe60000002400 */
[----:B------:R-:W-:Y:S01]  /*2e00*/  HMMA.16816.F32 R40, R8, R26, R40 ;  /* 0x0000001a0828723c */ /* 0x000fe20000001828 */
[----:B------:R-:W4:Y:S01]  /*2e10*/  LDSM.16.M88.4 R24, [R109+0x5c00] ;  /* 0x005c00006d18783b */ /* 0x000f220000000200 */
[----:B------:R-:W-:-:S04]  /*2e20*/  DEPBAR.LE SB0, 0x0 ;  /* 0x000080000000791a */ /* 0x000fc80000000000 */
[----:B------:R-:W-:Y:S02]  /*2e30*/  MUFU.TANH R44, R44 ;  /* 0x0000002c002c7308 */ /* 0x000fe40000002400 */
[----:B--2---:R-:W-:Y:S08]  /*2e40*/  HMMA.16816.F32 R36, R12, R80, R36 ;  /* 0x000000500c24723c */ /* 0x004ff00000001824 */
[----:B------:R-:W-:Y:S01]  /*2e50*/  HMMA.16816.F32 R64, R48, R32, R64 ;  /* 0x000000203040723c */ /* 0x000fe20000001840 */
[----:B------:R-:W-:-:S02]  /*2e60*/  FMUL.FTZ R29, R29, c[0x0][0x2ec] ;  /* 0x0000bb001d1d7a20 */ /* 0x000fc40000410000 */
[----:B------:R-:W-:Y:S02]  /*2e70*/  FMUL.FTZ R31, R31, c[0x0][0x2ec] ;  /* 0x0000bb001f1f7a20 */ /* 0x000fe40000410000 */
[----:B------:R-:W-:Y:S02]  /*2e80*/  FMUL.FTZ R28, R28, c[0x0][0x2ec] ;  /* 0x0000bb001c1c7a20 */ /* 0x000fe40000410000 */
[----:B------:R-:W2:Y:S01]  /*2e90*/  MUFU.TANH R29, R29 ;  /* 0x0000001d001d7308 */ /* 0x000ea20000002400 */
[----:B------:R-:W-:Y:S01]  /*2ea0*/  HMMA.16816.F32 R52, R12, R82, R52 ;  /* 0x000000520c34723c */ /* 0x000fe20000001834 */
[----:B------:R-:W-:Y:S02]  /*2eb0*/  FMUL.FTZ R32, R42, c[0x0][0x2ec] ;  /* 0x0000bb002a207a20 */ /* 0x000fe40000410000 */
[----:B------:R-:W-:Y:S02]  /*2ec0*/  FMUL.FTZ R30, R30, c[0x0][0x2ec] ;  /* 0x0000bb001e1e7a20 */ /* 0x000fe40000410000 */
[----:B------:R-:W-:-:S02]  /*2ed0*/  FMUL.FTZ R33, R43, c[0x0][0x2ec] ;  /* 0x0000bb002b217a20 */ /* 0x000fc40000410000 */
[----:B------:R-:W2:Y:S01]  /*2ee0*/  MUFU.TANH R31, R31 ;  /* 0x0000001f001f7308 */ /* 0x000ea20000002400 */
[----:B---3--:R-:W-:Y:S07]  /*2ef0*/  HMMA.16816.F32 R60, R12, R22, R60 ;  /* 0x000000160c3c723c */ /* 0x008fee000000183c */
[----:B------:R-:W-:Y:S01]  /*2f00*/  MUFU.TANH R32, R32 ;  /* 0x0000002000207308 */ /* 0x000fe20000002400 */
[----:B-1----:R-:W-:Y:S07]  /*2f10*/  HMMA.16816.F32 R36, R8, R16, R36 ;  /* 0x000000100824723c */ /* 0x002fee0000001824 */
[----:B------:R-:W-:Y:S01]  /*2f20*/  FMUL.FTZ R16, R40, c[0x0][0x2ec] ;  /* 0x0000bb0028107a20 */ /* 0x000fe20000410000 */
[----:B------:R-:W-:Y:S01]  /*2f30*/  HMMA.16816.F32 R64, R12, R20, R64 ;  /* 0x000000140c40723c */ /* 0x000fe20000001840 */
[----:B------:R-:W-:Y:S01]  /*2f40*/  MUFU.TANH R28, R28 ;  /* 0x0000001c001c7308 */ /* 0x000fe20000002400 */
[----:B------:R-:W-:-:S05]  /*2f50*/  FMUL.FTZ R17, R41, c[0x0][0x2ec] ;  /* 0x0000bb0029117a20 */ /* 0x000fca0000410000 */
[----:B------:R-:W-:Y:S01]  /*2f60*/  IADD3 R20, R6, 0x8, RZ ;  /* 0x0000000806147810 */ /* 0x000fe20007ffe0ff */
[----:B------:R-:W-:Y:S01]  /*2f70*/  HMMA.16816.F32 R52, R8, R18, R52 ;  /* 0x000000120834723c */ /* 0x000fe20000001834 */
[----:B------:R-:W1:Y:S02]  /*2f80*/  MUFU.TANH R16, R16 ;  /* 0x0000001000107308 */ /* 0x000e640000002400 */
[----:B------:R-:W-:-:S04]  /*2f90*/  IMNMX R99, R20, R7, PT ;  /* 0x0000000714637217 */ /* 0x000fc80003800200 */
[----:B------:R-:W-:Y:S01]  /*2fa0*/  IMAD.IADD R19, R0, 0x1, R91 ;  /* 0x0000000100137824 */ /* 0x000fe200078e025b */
[C---:B----4-:R-:W-:Y:S01]  /*2fb0*/  HMMA.16816.F32 R60, R8.reuse, R26, R60 ;  /* 0x0000001a083c723c */ /* 0x050fe2000000183c */
[----:B------:R-:W-:Y:S01]  /*2fc0*/  FMUL.FTZ R36, R36, c[0x0][0x2ec] ;  /* 0x0000bb0024247a20 */ /* 0x000fe20000410000 */
[----:B------:R-:W-:Y:S01]  /*2fd0*/  MUFU.TANH R30, R30 ;  /* 0x0000001e001e7308 */ /* 0x000fe20000002400 */
[----:B------:R-:W-:Y:S01]  /*2fe0*/  FMUL.FTZ R38, R38, c[0x0][0x2ec] ;  /* 0x0000bb0026267a20 */ /* 0x000fe20000410000 */
[----:B------:R-:W-:Y:S01]  /*2ff0*/  IADD3 R6, R19, 0x1, RZ ;  /* 0x0000000113067810 */ /* 0x000fe20007ffe0ff */
[----:B------:R-:W-:Y:S01]  /*3000*/  FMUL.FTZ R18, R37, c[0x0][0x2ec] ;  /* 0x0000bb0025127a20 */ /* 0x000fe20000410000 */
[----:B------:R-:W-:Y:S01]  /*3010*/  IADD3 R7, R19, 0x9, RZ ;  /* 0x0000000913077810 */ /* 0x000fe20007ffe0ff */
[----:B------:R-:W-:Y:S01]  /*3020*/  FMUL.FTZ R39, R39, c[0x0][0x2ec] ;  /* 0x0000bb0027277a20 */ /* 0x000fe20000410000 */
[----:B------:R-:W-:Y:S01]  /*3030*/  HMMA.16816.F32 R64, R8, R24, R64 ;  /* 0x000000180840723c */ /* 0x000fe20000001840 */
[C---:B------:R-:W-:Y:S01]  /*3040*/  ISETP.GE.AND P3, PT, R6.reuse, R100, PT ;  /* 0x000000640600720c */ /* 0x040fe20003f66270 */
[----:B------:R-:W3:Y:S01]  /*3050*/  MUFU.TANH R135, R36 ;  /* 0x0000002400877308 */ /* 0x000ee20000002400 */
[----:B------:R-:W-:-:S02]  /*3060*/  ISETP.GE.AND P0, PT, R6, R99, PT ;  /* 0x000000630600720c */ /* 0x000fc40003f06270 */
[----:B------:R-:W-:Y:S02]  /*3070*/  IADD3 R6, R19, 0x8, RZ ;  /* 0x0000000813067810 */ /* 0x000fe40007ffe0ff */
[CC--:B------:R-:W-:Y:S01]  /*3080*/  ISETP.GE.AND P4, PT, R7.reuse, R100.reuse, PT ;  /* 0x000000640700720c */ /* 0x0c0fe20003f86270 */
[----:B------:R-:W-:Y:S01]  /*3090*/  FMUL.FTZ R35, R54, c[0x0][0x2ec] ;  /* 0x0000bb0036237a20 */ /* 0x000fe20000410000 */
[-C--:B------:R-:W-:Y:S01]  /*30a0*/  ISETP.GE.AND P2, PT, R7, R99.reuse, PT ;  /* 0x000000630700720c */ /* 0x080fe20003f46270 */
[----:B------:R-:W4:Y:S01]  /*30b0*/  MUFU.TANH R87, R38 ;  /* 0x0000002600577308 */ /* 0x000f220000002400 */
[----:B------:R-:W-:Y:S01]  /*30c0*/  IADD3 R7, R19, 0x10, RZ ;  /* 0x0000001013077810 */ /* 0x000fe20007ffe0ff */
[----:B------:R-:W-:Y:S01]  /*30d0*/  FMUL.FTZ R52, R52, c[0x0][0x2ec] ;  /* 0x0000bb0034347a20 */ /* 0x000fe20000410000 */
[CC--:B------:R-:W-:Y:S01]  /*30e0*/  ISETP.GE.AND P5, PT, R6.reuse, R100.reuse, PT ;  /* 0x000000640600720c */ /* 0x0c0fe20003fa6270 */
[----:B------:R-:W-:Y:S01]  /*30f0*/  FMUL.FTZ R55, R55, c[0x0][0x2ec] ;  /* 0x0000bb0037377a20 */ /* 0x000fe20000410000 */
[-C--:B------:R-:W-:Y:S01]  /*3100*/  ISETP.GE.AND P1, PT, R6, R99.reuse, PT ;  /* 0x000000630600720c */ /* 0x080fe20003f26270 */
[----:B------:R-:W-:Y:S01]  /*3110*/  FMUL.FTZ R6, R53, c[0x0][0x2ec] ;  /* 0x0000bb0035067a20 */ /* 0x000fe20000410000 */
[C---:B------:R-:W-:Y:S01]  /*3120*/  IADD3 R12, R19.reuse, 0x11, RZ ;  /* 0x00000011130c7810 */ /* 0x040fe20007ffe0ff */
[----:B------:R-:W1:Y:S01]  /*3130*/  MUFU.TANH R18, R18 ;  /* 0x0000001200127308 */ /* 0x000e620000002400 */
[----:B------:R-:W-:Y:S01]  /*3140*/  IADD3 R13, R19, 0x18, RZ ;  /* 0x00000018130d7810 */ /* 0x000fe20007ffe0ff */
[----:B------:R-:W-:Y:S01]  /*3150*/  FMUL.FTZ R60, R60, c[0x0][0x2ec] ;  /* 0x0000bb003c3c7a20 */ /* 0x000fe20000410000 */
[----:B-----5:R-:W-:Y:S01]  /*3160*/  FSEL R21, R84, -INF , !P3 ;  /* 0xff80000054157808 */ /* 0x020fe20005800000 */
[----:B------:R-:W-:Y:S01]  /*3170*/  FMUL.FTZ R27, R62, c[0x0][0x2ec] ;  /* 0x0000bb003e1b7a20 */ /* 0x000fe20000410000 */
[----:B------:R-:W-:Y:S01]  /*3180*/  FSEL R45, R45, -INF , !P0 ;  /* 0xff8000002d2d7808 */ /* 0x000fe20004000000 */
[----:B------:R-:W-:Y:S01]  /*3190*/  FMUL.FTZ R64, R64, c[0x0][0x2ec] ;  /* 0x0000bb0040407a20 */ /* 0x000fe20000410000 */
[C---:B------:R-:W-:Y:S01]  /*31a0*/  ISETP.GE.AND P3, PT, R7.reuse, R100, PT ;  /* 0x000000640700720c */ /* 0x040fe20003f66270 */
[----:B------:R5:W1:Y:S01]  /*31b0*/  MUFU.TANH R127, R39 ;  /* 0x00000027007f7308 */ /* 0x000a620000002400 */
[----:B------:R-:W-:Y:S01]  /*31c0*/  ISETP.GE.AND P0, PT, R7, R99, PT ;  /* 0x000000630700720c */ /* 0x000fe20003f06270 */
[----:B------:R-:W-:Y:S01]  /*31d0*/  FMUL.FTZ R65, R65, c[0x0][0x2ec] ;  /* 0x0000bb0041417a20 */ /* 0x000fe20000410000 */
[----:B------:R-:W-:Y:S01]  /*31e0*/  FSEL R23, R85, -INF , !P5 ;  /* 0xff80000055177808 */ /* 0x000fe20006800000 */
[----:B------:R-:W-:Y:S01]  /*31f0*/  FMUL.FTZ R26, R63, c[0x0][0x2ec] ;  /* 0x0000bb003f1a7a20 */ /* 0x000fe20000410000 */
[----:B------:R-:W-:Y:S01]  /*3200*/  FSEL R7, R46, -INF , !P1 ;  /* 0xff8000002e077808 */ /* 0x000fe20004800000 */
[----:B------:R-:W-:Y:S01]  /*3210*/  FMUL.FTZ R61, R61, c[0x0][0x2ec] ;  /* 0x0000bb003d3d7a20 */ /* 0x000fe20000410000 */
[----:B------:R-:W-:Y:S01]  /*3220*/  FSEL R25, R68, -INF , !P4 ;  /* 0xff80000044197808 */ /* 0x000fe20006000000 */
[----:B------:R-:W1:Y:S01]  /*3230*/  MUFU.TANH R6, R6 ;  /* 0x0000000600067308 */ /* 0x000e620000002400 */
[----:B------:R-:W-:-:S02]  /*3240*/  FSEL R47, R47, -INF , !P2 ;  /* 0xff8000002f2f7808 */ /* 0x000fc40005000000 */
[CC--:B------:R-:W-:Y:S02]  /*3250*/  ISETP.GE.AND P5, PT, R12.reuse, R100.reuse, PT ;  /* 0x000000640c00720c */ /* 0x0c0fe40003fa6270 */
[-C--:B------:R-:W-:Y:S02]  /*3260*/  ISETP.GE.AND P1, PT, R12, R99.reuse, PT ;  /* 0x000000630c00720c */ /* 0x080fe40003f26270 */
[C---:B------:R-:W-:Y:S01]  /*3270*/  ISETP.GE.AND P4, PT, R13.reuse, R100, PT ;  /* 0x000000640d00720c */ /* 0x040fe20003f86270 */
[----:B------:R-:W3:Y:S01]  /*3280*/  MUFU.TANH R101, R60 ;  /* 0x0000003c00657308 */ /* 0x000ee20000002400 */
[----:B------:R-:W-:Y:S02]  /*3290*/  ISETP.GE.AND P2, PT, R13, R99, PT ;  /* 0x000000630d00720c */ /* 0x000fe40003f46270 */
[C---:B------:R-:W-:Y:S02]  /*32a0*/  IADD3 R10, R19.reuse, 0x20, RZ ;  /* 0x00000020130a7810 */ /* 0x040fe40007ffe0ff */
[----:B------:R-:W-:-:S02]  /*32b0*/  IADD3 R8, R19, 0x21, RZ ;  /* 0x0000002113087810 */ /* 0x000fc40007ffe0ff */
[----:B--2---:R-:W-:Y:S01]  /*32c0*/  FSEL R11, R29, -INF , !P5 ;  /* 0xff8000001d0b7808 */ /* 0x004fe20006800000 */
[----:B------:R-:W2:Y:S01]  /*32d0*/  MUFU.TANH R17, R17 ;  /* 0x0000001100117308 */ /* 0x000ea20000002400 */
[----:B------:R-:W-:Y:S01]  /*32e0*/  FSEL R9, R31, -INF , !P1 ;  /* 0xff8000001f097808 */ /* 0x000fe20004800000 */
[----:B------:R-:W-:Y:S01]  /*32f0*/  FMUL.FTZ R29, R66, c[0x0][0x2ec] ;  /* 0x0000bb00421d7a20 */ /* 0x000fe20000410000 */
[----:B-1----:R-:W-:Y:S02]  /*3300*/  FSEL R41, R16, -INF , !P4 ;  /* 0xff80000010297808 */ /* 0x002fe40006000000 */
[----:B------:R-:W-:Y:S02]  /*3310*/  FSEL R37, R32, -INF , !P2 ;  /* 0xff80000020257808 */ /* 0x000fe40005000000 */
[C---:B------:R-:W-:Y:S01]  /*3320*/  ISETP.GE.AND P5, PT, R10.reuse, R100, PT ;  /* 0x000000640a00720c */ /* 0x040fe20003fa6270 */
[----:B------:R-:W1:Y:S01]  /*3330*/  MUFU.TANH R33, R33 ;  /* 0x0000002100217308 */ /* 0x000e620000002400 */
[----:B------:R-:W-:-:S02]  /*3340*/  ISETP.GE.AND P1, PT, R10, R99, PT ;  /* 0x000000630a00720c */ /* 0x000fc40003f26270 */
[CC--:B------:R-:W-:Y:S02]  /*3350*/  ISETP.GE.AND P4, PT, R8.reuse, R100.reuse, PT ;  /* 0x000000640800720c */ /* 0x0c0fe40003f86270 */
[----:B------:R-:W-:Y:S02]  /*3360*/  ISETP.GE.AND P2, PT, R8, R99, PT ;  /* 0x000000630800720c */ /* 0x000fe40003f46270 */
[----:B------:R-:W-:Y:S01]  /*3370*/  IADD3 R8, R19, 0x29, RZ ;  /* 0x0000002913087810 */ /* 0x000fe20007ffe0ff */
[----:B------:R-:W1:Y:S01]  /*3380*/  MUFU.TANH R133, R52 ;  /* 0x0000003400857308 */ /* 0x000e620000002400 */
[----:B---3--:R-:W-:Y:S02]  /*3390*/  FSEL R135, R135, -INF , !P5 ;  /* 0xff80000087877808 */ /* 0x008fe40006800000 */
[----:B----4-:R-:W-:Y:S02]  /*33a0*/  FSEL R87, R87, -INF , !P1 ;  /* 0xff80000057577808 */ /* 0x010fe40004800000 */
[----:B------:R-:W-:-:S02]  /*33b0*/  ISETP.GE.AND P5, PT, R8, R100, PT ;  /* 0x000000640800720c */ /* 0x000fc40003fa6270 */
[----:B------:R-:W-:Y:S01]  /*33c0*/  ISETP.GE.AND P1, PT, R8, R99, PT ;  /* 0x000000630800720c */ /* 0x000fe20003f26270 */
[----:B------:R-:W3:Y:S01]  /*33d0*/  MUFU.TANH R35, R35 ;  /* 0x0000002300237308 */ /* 0x000ee20000002400 */
[----:B------:R-:W-:Y:S02]  /*33e0*/  IADD3 R8, R19, 0x30, RZ ;  /* 0x0000003013087810 */ /* 0x000fe40007ffe0ff */
[----:B-----5:R-:W-:Y:S01]  /*33f0*/  FSEL R39, R28, -INF , !P3 ;  /* 0xff8000001c277808 */ /* 0x020fe20005800000 */
[----:B------:R-:W-:Y:S01]  /*3400*/  FMUL.FTZ R28, R67, c[0x0][0x2ec] ;  /* 0x0000bb00431c7a20 */ /* 0x000fe20000410000 */
[----:B------:R-:W-:Y:S02]  /*3410*/  FSEL R91, R18, -INF , !P4 ;  /* 0xff800000125b7808 */ /* 0x000fe40006000000 */
[----:B------:R-:W-:Y:S01]  /*3420*/  FSEL R127, R127, -INF , !P2 ;  /* 0xff8000007f7f7808 */ /* 0x000fe20005000000 */
[----:B------:R-:W4:Y:S01]  /*3430*/  MUFU.TANH R105, R55 ;  /* 0x0000003700697308 */ /* 0x000f220000002400 */
[----:B------:R-:W-:-:S02]  /*3440*/  ISETP.GE.AND P4, PT, R8, R100, PT ;  /* 0x000000640800720c */ /* 0x000fc40003f86270 */
[----:B------:R-:W-:Y:S02]  /*3450*/  ISETP.GE.AND P2, PT, R8, R99, PT ;  /* 0x000000630800720c */ /* 0x000fe40003f46270 */
[C---:B------:R-:W-:Y:S02]  /*3460*/  IADD3 R8, R19.reuse, 0x38, RZ ;  /* 0x0000003813087810 */ /* 0x040fe40007ffe0ff */
[----:B------:R-:W-:Y:S01]  /*3470*/  IADD3 R12, R19, 0x19, RZ ;  /* 0x00000019130c7810 */ /* 0x000fe20007ffe0ff */
[----:B------:R-:W5:Y:S01]  /*3480*/  MUFU.TANH R103, R64 ;  /* 0x0000004000677308 */ /* 0x000f620000002400 */
[----:B------:R-:W-:Y:S02]  /*3490*/  FSEL R85, R6, -INF , !P5 ;  /* 0xff80000006557808 */ /* 0x000fe40006800000 */
[----:B------:R-:W-:Y:S02]  /*34a0*/  FSEL R15, R30, -INF , !P0 ;  /* 0xff8000001e0f7808 */ /* 0x000fe40004000000 */
[----:B------:R-:W-:-:S02]  /*34b0*/  ISETP.GE.AND P5, PT, R8, R100, PT ;  /* 0x000000640800720c */ /* 0x000fc40003fa6270 */
[C---:B------:R-:W-:Y:S01]  /*34c0*/  ISETP.GE.AND P3, PT, R12.reuse, R100, PT ;  /* 0x000000640c00720c */ /* 0x040fe20003f66270 */
[----:B------:R-:W-:Y:S01]  /*34d0*/  MUFU.TANH R102, R65 ;  /* 0x0000004100667308 */ /* 0x000fe20000002400 */
[----:B------:R-:W-:Y:S02]  /*34e0*/  ISETP.GE.AND P0, PT, R12, R99, PT ;  /* 0x000000630c00720c */ /* 0x000fe40003f06270 */
[----:B------:R-:W-:Y:S02]  /*34f0*/  IADD3 R10, R19, 0x28, RZ ;  /* 0x00000028130a7810 */ /* 0x000fe40007ffe0ff */
[----:B------:R-:W-:Y:S02]  /*3500*/  FSEL R101, R101, -INF , !P5 ;  /* 0xff80000065657808 */ /* 0x000fe40006800000 */
[----:B--2---:R-:W-:Y:S01]  /*3510*/  FSEL R17, R17, -INF , !P3 ;  /* 0xff80000011117808 */ /* 0x004fe20005800000 */
[----:B------:R-:W2:Y:S01]  /*3520*/  MUFU.TANH R29, R29 ;  /* 0x0000001d001d7308 */ /* 0x000ea20000002400 */
[----:B-1----:R-:W-:-:S02]  /*3530*/  FSEL R13, R33, -INF , !P0 ;  /* 0xff800000210d7808 */ /* 0x002fc40004000000 */
[----:B------:R-:W-:Y:S02]  /*3540*/  ISETP.GE.AND P5, PT, R96, 0x2, PT ;  /* 0x000000026000780c */ /* 0x000fe40003fa6270 */
[C---:B------:R-:W-:Y:S02]  /*3550*/  ISETP.GE.AND P3, PT, R10.reuse, R100, PT ;  /* 0x000000640a00720c */ /* 0x040fe40003f66270 */
[----:B------:R-:W-:Y:S01]  /*3560*/  ISETP.GE.AND P0, PT, R10, R99, PT ;  /* 0x000000630a00720c */ /* 0x000fe20003f06270 */
[----:B------:R-:W1:Y:S01]  /*3570*/  MUFU.TANH R28, R28 ;  /* 0x0000001c001c7308 */ /* 0x000e620000002400 */
[----:B------:R-:W-:Y:S02]  /*3580*/  IADD3 R10, R19, 0x31, RZ ;  /* 0x00000031130a7810 */ /* 0x000fe40007ffe0ff */
[----:B------:R-:W-:Y:S02]  /*3590*/  FSEL R133, R133, -INF , !P3 ;  /* 0xff80000085857808 */ /* 0x000fe40005800000 */
[----:B---3--:R-:W-:-:S02]  /*35a0*/  FSEL R35, R35, -INF , !P0 ;  /* 0xff80000023237808 */ /* 0x008fc40004000000 */
[C---:B------:R-:W-:Y:S01]  /*35b0*/  ISETP.GE.AND P3, PT, R10.reuse, R100, PT ;  /* 0x000000640a00720c */ /* 0x040fe20003f66270 */
[----:B------:R-:W-:Y:S01]  /*35c0*/  MUFU.TANH R95, R61 ;  /* 0x0000003d005f7308 */ /* 0x000fe20000002400 */
[----:B------:R-:W-:Y:S02]  /*35d0*/  ISETP.GE.AND P0, PT, R10, R99, PT ;  /* 0x000000630a00720c */ /* 0x000fe40003f06270 */
[----:B------:R-:W-:Y:S02]  /*35e0*/  IADD3 R6, R19, 0x39, RZ ;  /* 0x0000003913067810 */ /* 0x000fe40007ffe0ff */
[----:B----4-:R-:W-:Y:S02]  /*35f0*/  FSEL R105, R105, -INF , !P1 ;  /* 0xff80000069697808 */ /* 0x010fe40004800000 */
[----:B-----5:R-:W-:Y:S01]  /*3600*/  FSEL R103, R103, -INF , !P4 ;  /* 0xff80000067677808 */ /* 0x020fe20006000000 */
[----:B------:R-:W3:Y:S01]  /*3610*/  MUFU.TANH R27, R27 ;  /* 0x0000001b001b7308 */ /* 0x000ee20000002400 */
[----:B--2---:R-:W-:-:S02]  /*3620*/  FSEL R29, R29, -INF , !P2 ;  /* 0xff8000001d1d7808 */ /* 0x004fc40005000000 */
[----:B------:R-:W-:Y:S02]  /*3630*/  FSEL R102, R102, -INF , !P3 ;  /* 0xff80000066667808 */ /* 0x000fe40005800000 */
[----:B-1----:R-:W-:Y:S01]  /*3640*/  FSEL R28, R28, -INF , !P0 ;  /* 0xff8000001c1c7808 */ /* 0x002fe20004000000 */
[----:B------:R-:W-:Y:S01]  /*3650*/  BAR.SYNC.DEFER_BLOCKING 0x0 ;  /* 0x0000000000007b1d */ /* 0x000fe20000010000 */
[-C--:B------:R-:W-:Y:S02]  /*3660*/  ISETP.GE.AND P1, PT, R8, R99.reuse, PT ;  /* 0x000000630800720c */ /* 0x080fe40003f26270 */
[CC--:B------:R-:W-:Y:S02]  /*3670*/  ISETP.GE.AND P4, PT, R19.reuse, R100.reuse, PT ;  /* 0x000000641300720c */ /* 0x0c0fe40003f86270 */
[----:B------:R-:W-:Y:S01]  /*3680*/  ISETP.GE.AND P2, PT, R19, R99, PT ;  /* 0x000000631300720c */ /* 0x000fe20003f46270 */
[----:B------:R-:W1:Y:S01]  /*3690*/  MUFU.TANH R26, R26 ;  /* 0x0000001a001a7308 */ /* 0x000e620000002400 */
[----:B------:R-:W-:-:S02]  /*36a0*/  ISETP.GE.AND P3, PT, R6, R100, PT ;  /* 0x000000640600720c */ /* 0x000fc40003f66270 */
[----:B------:R-:W-:Y:S02]  /*36b0*/  ISETP.GE.AND P0, PT, R6, R99, PT ;  /* 0x000000630600720c */ /* 0x000fe40003f06270 */
[----:B---3--:R-:W-:Y:S02]  /*36c0*/  FSEL R27, R27, -INF , !P1 ;  /* 0xff8000001b1b7808 */ /* 0x008fe40004800000 */
[----:B------:R-:W-:Y:S02]  /*36d0*/  FSEL R5, R5, -INF , !P4 ;  /* 0xff80000005057808 */ /* 0x000fe40006000000 */
[----:B------:R-:W-:Y:S02]  /*36e0*/  FSEL R44, R44, -INF , !P2 ;  /* 0xff8000002c2c7808 */ /* 0x000fe40005000000 */
[----:B------:R-:W-:Y:S02]  /*36f0*/  FSEL R95, R95, -INF , !P3 ;  /* 0xff8000005f5f7808 */ /* 0x000fe40005800000 */
[----:B-1----:R-:W-:Y:S01]  /*3700*/  FSEL R26, R26, -INF , !P0 ;  /* 0xff8000001a1a7808 */ /* 0x002fe20004000000 */
        /* <DEDUP_REMOVED lines=59> */
.L_x_4064:
[----:B------:R-:W-:-:S04]  /*3ac0*/  LEA R0, -R2, RZ, 0x6 ;  /* 0x000000ff02007211 */ /* 0x000fc800078e31ff */
[----:B------:R-:W-:Y:S02]  /*3ad0*/  SHF.R.S32.HI R2, RZ, 0x1f, R0 ;  /* 0x0000001fff027819 */ /* 0x000fe40000011400 */
.L_x_4065:
        /* <DEDUP_REMOVED lines=59> */
.L_x_4067:
[----:B------:R-:W-:Y:S05]  /*3e90*/  BSYNC B0 ;  /* 0x0000000000007941 */ /* 0x000fea0003800000 */
.L_x_4066:
[----:B------:R-:W0:Y:S01]  /*3ea0*/  LDGDEPBAR ;  /* 0x00000000000079af */ /* 0x000e220000000000 */
[----:B------:R-:W-:Y:S02]  /*3eb0*/  MOV R98, R31 ;  /* 0x0000001f00627202 */ /* 0x000fe40000000f00 */
[----:B------:R-:W-:Y:S02]  /*3ec0*/  MOV R97, R6 ;  /* 0x0000000600617202 */ /* 0x000fe40000000f00 */
.L_x_4063:
        /* <DEDUP_REMOVED lines=22> */
[----:B--2---:R-:W-:-:S02]  /*4030*/  FMNMX.FTZ R19, R103, R2, !PT ;  /* 0x0000000267137209 */ /* 0x004fc40007810000 */
[----:B------:R-:W-:Y:S02]  /*4040*/  SHF.L.U32 R110, R4, 0x1, RZ ;  /* 0x00000001046e7819 */ /* 0x000fe400000006ff */
        /* <DEDUP_REMOVED lines=8> */
[----:B------:R-:W-:Y:S01]  /*40d0*/  LEA R108, R3, R110, 0x1 ;  /* 0x0000006e036c7211 */ /* 0x000fe200078e08ff */
[----:B------:R-:W2:Y:S01]  /*40e0*/  SHFL.BFLY PT, R31, R6, 0x2, 0x1f ;  /* 0x0c401f00061f7f89 */ /* 0x000ea200000e0000 */
[----:B------:R-:W-:-:S03]  /*40f0*/  FMNMX.FTZ R19, R26, R19, !PT ;  /* 0x000000131a137209 */ /* 0x000fc60007810000 */
[----:B-1----:R-:W-:Y:S04]  /*4100*/  LDSM.16.MT88.4 R52, [R108+0x7000] ;  /* 0x007000006c34783b */ /* 0x002fe80000004200 */
[----:B------:R-:W-:Y:S01]  /*4110*/  LDSM.16.MT88.4 R68, [R108+0x6000] ;  /* 0x006000006c44783b */ /* 0x000fe20000004200 */
[----:B--2---:R-:W-:-:S03]  /*4120*/  FMNMX.FTZ R31, R6, R31, !PT ;  /* 0x0000001f061f7209 */ /* 0x004fc60007810000 */
[----:B------:R-:W1:Y:S04]  /*4130*/  SHFL.BFLY PT, R6, R19, 0x2, 0x1f ;  /* 0x0c401f0013067f89 */ /* 0x000e6800000e0000 */
[----:B------:R-:W2:Y:S01]  /*4140*/  SHFL.BFLY PT, R2, R31, 0x1, 0x1f ;  /* 0x0c201f001f027f89 */ /* 0x000ea200000e0000 */
[----:B-1----:R-:W-:Y:S02]  /*4150*/  FMNMX.FTZ R6, R19, R6, !PT ;  /* 0x0000000613067209 */ /* 0x002fe40007810000 */
[----:B--2---:R-:W-:-:S04]  /*4160*/  FMNMX.FTZ R2, R31, R2, !PT ;  /* 0x000000021f027209 */ /* 0x004fc80007810000 */
[C---:B------:R-:W-:Y:S01]  /*4170*/  FSETP.NEU.FTZ.AND P0, PT, R2.reuse, -INF , PT ;  /* 0xff8000000200780b */ /* 0x040fe20003f1d000 */
[----:B------:R-:W-:-:S05]  /*4180*/  FMUL.FTZ R130, R2, c[0x0][0x23c] ;  /* 0x00008f0002827a20 */ /* 0x000fca0000410000 */
[----:B------:R-:W-:-:S05]  /*4190*/  FSEL R130, R130, RZ, P0 ;  /* 0x000000ff82827208 */ /* 0x000fca0000000000 */
[--C-:B------:R-:W-:Y:S02]  /*41a0*/  FFMA.FTZ R131, R5, c[0x0][0x23c], -R130.reuse ;  /* 0x00008f0005837a23 */ /* 0x100fe40000010882 */
[----:B------:R-:W1:Y:S01]  /*41b0*/  SHFL.BFLY PT, R5, R6, 0x1, 0x1f ;  /* 0x0c201f0006057f89 */ /* 0x000e6200000e0000 */
[--C-:B------:R-:W-:Y:S02]  /*41c0*/  FFMA.FTZ R34, R21, c[0x0][0x23c], -R130.reuse ;  /* 0x00008f0015227a23 */ /* 0x100fe40000010882 */
[--C-:B------:R-:W-:Y:S01]  /*41d0*/  FFMA.FTZ R106, R23, c[0x0][0x23c], -R130.reuse ;  /* 0x00008f00176a7a23 */ /* 0x100fe20000010882 */
[----:B------:R-:W-:Y:S01]  /*41e0*/  MUFU.EX2 R131, R131 ;  /* 0x0000008300837308 */ /* 0x000fe20000000800 */
[--C-:B------:R-:W-:Y:S02]  /*41f0*/  FFMA.FTZ R31, R25, c[0x0][0x23c], -R130.reuse ;  /* 0x00008f00191f7a23 */ /* 0x100fe40000010882 */
[--C-:B------:R-:W-:Y:S02]  /*4200*/  FFMA.FTZ R23, R11, c[0x0][0x23c], -R130.reuse ;  /* 0x00008f000b177a23 */ /* 0x100fe40000010882 */
[----:B------:R-:W-:-:S02]  /*4210*/  FFMA.FTZ R32, R39, c[0x0][0x23c], -R130 ;  /* 0x00008f0027207a23 */ /* 0x000fc40000010882 */
[--C-:B------:R-:W-:Y:S01]  /*4220*/  FFMA.FTZ R21, R41, c[0x0][0x23c], -R130.reuse ;  /* 0x00008f0029157a23 */ /* 0x100fe20000010882 */
[----:B------:R-:W2:Y:S01]  /*4230*/  MUFU.EX2 R34, R34 ;  /* 0x0000002200227308 */ /* 0x000ea20000000800 */
[--C-:B------:R-:W-:Y:S01]  /*4240*/  FFMA.FTZ R20, R17, c[0x0][0x23c], -R130.reuse ;  /* 0x00008f0011147a23 */ /* 0x100fe20000010882 */
[----:B------:R-:W3:Y:S01]  /*4250*/  LDSM.16.MT88.4 R40, [R110+0x8000] ;  /* 0x008000006e28783b */ /* 0x000ee20000004200 */
[--C-:B------:R-:W-:Y:S02]  /*4260*/  FFMA.FTZ R94, R135, c[0x0][0x23c], -R130.reuse ;  /* 0x00008f00875e7a23 */ /* 0x100fe40000010882 */
[--C-:B------:R-:W-:Y:S01]  /*4270*/  FFMA.FTZ R91, R91, c[0x0][0x23c], -R130.reuse ;  /* 0x00008f005b5b7a23 */ /* 0x100fe20000010882 */
[----:B------:R-:W-:Y:S01]  /*4280*/  LDSM.16.MT88.4 R16, [R108+0x6400] ;  /* 0x006400006c10783b */ /* 0x000fe20000004200 */
[--C-:B------:R-:W-:Y:S01]  /*4290*/  FFMA.FTZ R86, R133, c[0x0][0x23c], -R130.reuse ;  /* 0x00008f0085567a23 */ /* 0x100fe20000010882 */
[----:B------:R-:W-:Y:S01]  /*42a0*/  MUFU.EX2 R106, R106 ;  /* 0x0000006a006a7308 */ /* 0x000fe20000000800 */
[----:B------:R-:W-:-:S02]  /*42b0*/  FFMA.FTZ R85, R85, c[0x0][0x23c], -R130 ;  /* 0x00008f0055557a23 */ /* 0x000fc40000010882 */
[--C-:B------:R-:W-:Y:S01]  /*42c0*/  FFMA.FTZ R103, R103, c[0x0][0x23c], -R130.reuse ;  /* 0x00008f0067677a23 */ /* 0x100fe20000010882 */
[----:B-1----:R-:W-:Y:S01]  /*42d0*/  FMNMX.FTZ R0, R6, R5, !PT ;  /* 0x0000000506007209 */ /* 0x002fe20007810000 */
[--C-:B------:R-:W-:Y:S02]  /*42e0*/  FFMA.FTZ R102, R102, c[0x0][0x23c], -R130.reuse ;  /* 0x00008f0066667a23 */ /* 0x100fe40000010882 */
[----:B------:R-:W-:Y:S01]  /*42f0*/  FFMA.FTZ R95, R95, c[0x0][0x23c], -R130 ;  /* 0x00008f005f5f7a23 */ /* 0x000fe20000010882 */
[C---:B------:R-:W-:Y:S01]  /*4300*/  FSETP.NEU.FTZ.AND P0, PT, R0.reuse, -INF , PT ;  /* 0xff8000000000780b */ /* 0x040fe20003f1d000 */
[----:B------:R-:W-:Y:S01]  /*4310*/  FMUL.FTZ R30, R0, c[0x0][0x23c] ;  /* 0x00008f00001e7a20 */ /* 0x000fe20000410000 */
[----:B------:R-:W1:Y:S01]  /*4320*/  MUFU.EX2 R31, R31 ;  /* 0x0000001f001f7308 */ /* 0x000e620000000800 */
[----:B--2---:R-:W-:Y:S01]  /*4330*/  F2FP.PACK_AB R48, R34, R131 ;  /* 0x000000832230723e */ /* 0x004fe200000000ff */
[----:B------:R-:W-:Y:S02]  /*4340*/  FADD.FTZ R131, R131, R34 ;  /* 0x0000002283837221 */ /* 0x000fe40000010000 */
[----:B------:R-:W-:Y:S01]  /*4350*/  FSEL R30, R30, RZ, P0 ;  /* 0x000000ff1e1e7208 */ /* 0x000fe20000000000 */
[----:B------:R-:W-:-:S03]  /*4360*/  FFMA.FTZ R101, R101, c[0x0][0x23c], -R130 ;  /* 0x00008f0065657a23 */ /* 0x000fc60000010882 */
[----:B------:R-:W-:Y:S01]  /*4370*/  MUFU.EX2 R32, R32 ;  /* 0x0000002000207308 */ /* 0x000fe20000000800 */
[--C-:B------:R-:W-:Y:S02]  /*4380*/  FFMA.FTZ R104, R44, c[0x0][0x23c], -R30.reuse ;  /* 0x00008f002c687a23 */ /* 0x100fe4000001081e */
[--C-:B------:R-:W-:Y:S02]  /*4390*/  FFMA.FTZ R107, R45, c[0x0][0x23c], -R30.reuse ;  /* 0x00008f002d6b7a23 */ /* 0x100fe4000001081e */
[--C-:B------:R-:W-:Y:S02]  /*43a0*/  FFMA.FTZ R132, R7, c[0x0][0x23c], -R30.reuse ;  /* 0x00008f0007847a23 */ /* 0x100fe4000001081e */
[--C-:B------:R-:W-:Y:S01]  /*43b0*/  FFMA.FTZ R33, R47, c[0x0][0x23c], -R30.reuse ;  /* 0x00008f002f217a23 */ /* 0x100fe2000001081e */
[----:B------:R-:W-:Y:S01]  /*43c0*/  MUFU.EX2 R104, R104 ;  /* 0x0000006800687308 */ /* 0x000fe20000000800 */
[--C-:B------:R-:W-:Y:S01]  /*43d0*/  FFMA.FTZ R25, R9, c[0x0][0x23c], -R30.reuse ;  /* 0x00008f0009197a23 */ /* 0x100fe2000001081e */
[----:B-1----:R-:W-:Y:S01]  /*43e0*/  F2FP.PACK_AB R50, R31, R106 ;  /* 0x0000006a1f32723e */ /* 0x002fe200000000ff */
[----:B------:R-:W1:Y:S01]  /*43f0*/  LDSM.16.MT88.4 R8, [R110+0x6400] ;  /* 0x006400006e08783b */ /* 0x000e620000004200 */
[----:B------:R-:W-:-:S02]  /*4400*/  FFMA.FTZ R24, R15, c[0x0][0x23c], -R30 ;  /* 0x00008f000f187a23 */ /* 0x000fc4000001081e */
[--C-:B------:R-:W-:Y:S02]  /*4410*/  FFMA.FTZ R22, R37, c[0x0][0x23c], -R30.reuse ;  /* 0x00008f0025167a23 */ /* 0x100fe4000001081e */
[----:B------:R-:W2:Y:S01]  /*4420*/  MUFU.EX2 R107, R107 ;  /* 0x0000006b006b7308 */ /* 0x000ea20000000800 */
[--C-:B------:R-:W-:Y:S02]  /*4430*/  FFMA.FTZ R3, R13, c[0x0][0x23c], -R30.reuse ;  /* 0x00008f000d037a23 */ /* 0x100fe4000001081e */
[----:B------:R-:W4:Y:S01]  /*4440*/  LDSM.16.MT88.4 R12, [R110+0x7400] ;  /* 0x007400006e0c783b */ /* 0x000f220000004200 */
[--C-:B------:R-:W-:Y:S02]  /*4450*/  FFMA.FTZ R87, R87, c[0x0][0x23c], -R30.reuse ;  /* 0x00008f0057577a23 */ /* 0x100fe4000001081e */
[--C-:B------:R-:W-:Y:S02]  /*4460*/  FFMA.FTZ R84, R127, c[0x0][0x23c], -R30.reuse ;  /* 0x00008f007f547a23 */ /* 0x100fe4000001081e */
[----:B------:R-:W-:Y:S01]  /*4470*/  MUFU.EX2 R132, R132 ;  /* 0x0000008400847308 */ /* 0x000fe20000000800 */
[----:B------:R-:W-:-:S02]  /*4480*/  FFMA.FTZ R35, R35, c[0x0][0x23c], -R30 ;  /* 0x00008f0023237a23 */ /* 0x000fc4000001081e */
[--C-:B------:R-:W-:Y:S02]  /*4490*/  FFMA.FTZ R34, R105, c[0x0][0x23c], -R30.reuse ;  /* 0x00008f0069227a23 */ /* 0x100fe4000001081e */
[--C-:B------:R-:W-:Y:S02]  /*44a0*/  FFMA.FTZ R29, R29, c[0x0][0x23c], -R30.reuse ;  /* 0x00008f001d1d7a23 */ /* 0x100fe4000001081e */
[--C-:B------:R-:W-:Y:S01]  /*44b0*/  FFMA.FTZ R28, R28, c[0x0][0x23c], -R30.reuse ;  /* 0x00008f001c1c7a23 */ /* 0x100fe2000001081e */
[----:B------:R-:W5:Y:S01]  /*44c0*/  MUFU.EX2 R33, R33 ;  /* 0x0000002100217308 */ /* 0x000f620000000800 */
[----:B--2---:R-:W-:Y:S01]  /*44d0*/  F2FP.PACK_AB R49, R107, R104 ;  /* 0x000000686b31723e */ /* 0x004fe200000000ff */
[--C-:B------:R-:W-:Y:S02]  /*44e0*/  FFMA.FTZ R27, R27, c[0x0][0x23c], -R30.reuse ;  /* 0x00008f001b1b7a23 */ /* 0x100fe4000001081e */
[----:B------:R-:W-:Y:S02]  /*44f0*/  FFMA.FTZ R136, R26, c[0x0][0x23c], -R30 ;  /* 0x00008f001a887a23 */ /* 0x000fe4000001081e */
[----:B------:R-:W-:-:S02]  /*4500*/  FADD.FTZ R107, R104, R107 ;  /* 0x0000006b686b7221 */ /* 0x000fc40000010000 */
[----:B------:R-:W2:Y:S01]  /*4510*/  MUFU.EX2 R23, R23 ;  /* 0x0000001700177308 */ /* 0x000ea20000000800 */
[----:B------:R-:W-:-:S04]  /*4520*/  FADD.FTZ R106, R106, R131 ;  /* 0x000000836a6a7221 */ /* 0x000fc80000010000 */
[----:B------:R-:W-:Y:S01]  /*4530*/  FADD.FTZ R31, R31, R106 ;  /* 0x0000006a1f1f7221 */ /* 0x000fe20000010000 */
[----:B-----5:R-:W-:Y:S02]  /*4540*/  F2FP.PACK_AB R51, R33, R132 ;  /* 0x000000842133723e */ /* 0x020fe400000000ff */
[----:B------:R-:W-:Y:S01]  /*4550*/  MUFU.EX2 R21, R21 ;  /* 0x0000001500157308 */ /* 0x000fe20000000800 */
[----:B------:R-:W-:-:S04]  /*4560*/  FADD.FTZ R132, R132, R107 ;  /* 0x0000006b84847221 */ /* 0x000fc80000010000 */
[----:B------:R-:W-:Y:S01]  /*4570*/  FADD.FTZ R33, R33, R132 ;  /* 0x0000008421217221 */ /* 0x000fe20000010000 */
[----:B------:R-:W-:Y:S01]  /*4580*/  HMMA.16816.F32 R80, R48, R76, RZ ;  /* 0x0000004c3050723c */ /* 0x000fe200000018ff */
[----:B--2---:R-:W-:Y:S01]  /*4590*/  F2FP.PACK_AB R4, R23, R32 ;  /* 0x000000201704723e */ /* 0x004fe200000000ff */
[----:B------:R-:W2:Y:S01]  /*45a0*/  MUFU.EX2 R20, R20 ;  /* 0x0000001400147308 */ /* 0x000ea20000000800 */
[----:B------:R-:W-:Y:S01]  /*45b0*/  FADD.FTZ R32, R32, R31 ;  /* 0x0000001f20207221 */ /* 0x000fe20000010000 */
[----:B------:R-:W-:-:S03]  /*45c0*/  LEA R132, P0, R98, c[0x0][0x168], 0x1 ;  /* 0x00005a0062847a11 */ /* 0x000fc600078008ff */
[----:B------:R-:W-:Y:S01]  /*45d0*/  FADD.FTZ R32, R23, R32 ;  /* 0x0000002017207221 */ /* 0x000fe20000010000 */
[C---:B------:R-:W-:Y:S01]  /*45e0*/  HMMA.16816.F32 R76, R48.reuse, R78, RZ ;  /* 0x0000004e304c723c */ /* 0x040fe200000018ff */
[----:B------:R-:W-:Y:S01]  /*45f0*/  LEA.HI.X R131, R98, c[0x0][0x16c], R97, 0x1, P0 ;  /* 0x00005b0062837a11 */ /* 0x000fe200000f0c61 */
[----:B------:R-:W-:Y:S06]  /*4600*/  MUFU.EX2 R24, R24 ;  /* 0x0000001800187308 */ /* 0x000fec0000000800 */
[----:B------:R-:W-:Y:S02]  /*4610*/  HMMA.16816.F32 R56, R48, R52, RZ ;  /* 0x000000343038723c */ /* 0x000fe400000018ff */
[----:B------:R-:W5:Y:S01]  /*4620*/  MUFU.EX2 R25, R25 ;  /* 0x0000001900197308 */ /* 0x000f620000000800 */
[----:B--2---:R-:W-:Y:S01]  /*4630*/  F2FP.PACK_AB R6, R20, R21 ;  /* 0x000000151406723e */ /* 0x004fe200000000ff */
[----:B------:R-:W-:-:S04]  /*4640*/  FADD.FTZ R21, R21, R32 ;  /* 0x0000002015157221 */ /* 0x000fc80000010000 */
[C---:B------:R-:W-:Y:S01]  /*4650*/  HMMA.16816.F32 R52, R48.reuse, R54, RZ ;  /* 0x000000363034723c */ /* 0x040fe200000018ff */
[----:B------:R-:W-:Y:S01]  /*4660*/  FADD.FTZ R21, R20, R21 ;  /* 0x0000001514157221 */ /* 0x000fe20000010000 */
[----:B------:R-:W-:Y:S06]  /*4670*/  MUFU.EX2 R22, R22 ;  /* 0x0000001600167308 */ /* 0x000fec0000000800 */
[----:B---3--:R-:W-:Y:S02]  /*4680*/  HMMA.16816.F32 R36, R48, R40, RZ ;  /* 0x000000283024723c */ /* 0x008fe400000018ff */
[----:B------:R-:W2:Y:S01]  /*4690*/  MUFU.EX2 R3, R3 ;  /* 0x0000000300037308 */ /* 0x000ea20000000800 */
[----:B-----5:R-:W-:Y:S01]  /*46a0*/  F2FP.PACK_AB R5, R25, R24 ;  /* 0x000000181905723e */ /* 0x020fe200000000ff */
[----:B------:R-:W-:-:S04]  /*46b0*/  FADD.FTZ R24, R24, R33 ;  /* 0x0000002118187221 */ /* 0x000fc80000010000 */
[C---:B------:R-:W-:Y:S01]  /*46c0*/  HMMA.16816.F32 R40, R48.reuse, R42, RZ ;  /* 0x0000002a3028723c */ /* 0x040fe200000018ff */
[----:B------:R-:W-:Y:S01]  /*46d0*/  FADD.FTZ R25, R25, R24 ;  /* 0x0000001819197221 */ /* 0x000fe20000010000 */
[----:B------:R-:W-:Y:S06]  /*46e0*/  MUFU.EX2 R94, R94 ;  /* 0x0000005e005e7308 */ /* 0x000fec0000000800 */
[----:B------:R-:W-:Y:S01]  /*46f0*/  HMMA.16816.F32 R72, R48, R68, RZ ;  /* 0x000000443048723c */ /* 0x000fe200000018ff */
[----:B--2---:R-:W-:Y:S01]  /*4700*/  F2FP.PACK_AB R7, R3, R22 ;  /* 0x000000160307723e */ /* 0x004fe200000000ff */
[----:B------:R-:W2:Y:S01]  /*4710*/  MUFU.EX2 R91, R91 ;  /* 0x0000005b005b7308 */ /* 0x000ea20000000800 */
[----:B------:R-:W-:-:S05]  /*4720*/  FADD.FTZ R22, R22, R25 ;  /* 0x0000001916167221 */ /* 0x000fca0000010000 */
[----:B------:R-:W-:Y:S01]  /*4730*/  HMMA.16816.F32 R64, R48, R60, RZ ;  /* 0x0000003c3040723c */ /* 0x000fe200000018ff */
[----:B------:R-:W-:Y:S01]  /*4740*/  FADD.FTZ R22, R3, R22 ;  /* 0x0000001603167221 */ /* 0x000fe20000010000 */
[----:B------:R-:W-:Y:S06]  /*4750*/  MUFU.EX2 R86, R86 ;  /* 0x0000005600567308 */ /* 0x000fec0000000800 */
[C---:B-1----:R-:W-:Y:S02]  /*4760*/  HMMA.16816.F32 R80, R4.reuse, R8, R80 ;  /* 0x000000080450723c */ /* 0x042fe40000001850 */
[----:B------:R-:W-:Y:S06]  /*4770*/  MUFU.EX2 R85, R85 ;  /* 0x0000005500557308 */ /* 0x000fec0000000800 */
[----:B------:R-:W-:Y:S01]  /*4780*/  HMMA.16816.F32 R76, R4, R10, R76 ;  /* 0x0000000a044c723c */ /* 0x000fe2000000184c */
[----:B------:R-:W1:Y:S01]  /*4790*/  LDSM.16.MT88.4 R8, [R108+0x7400] ;  /* 0x007400006c08783b */ /* 0x000e620000004200 */
[----:B------:R-:W-:Y:S06]  /*47a0*/  MUFU.EX2 R87, R87 ;  /* 0x0000005700577308 */ /* 0x000fec0000000800 */
[C---:B------:R-:W-:Y:S02]  /*47b0*/  HMMA.16816.F32 R68, R48.reuse, R70, RZ ;  /* 0x000000463044723c */ /* 0x040fe400000018ff */
[----:B------:R-:W3:Y:S06]  /*47c0*/  MUFU.EX2 R84, R84 ;  /* 0x0000005400547308 */ /* 0x000eec0000000800 */
[----:B------:R-:W-:Y:S02]  /*47d0*/  HMMA.16816.F32 R60, R48, R62, RZ ;  /* 0x0000003e303c723c */ /* 0x000fe400000018ff */
[----:B------:R-:W-:Y:S06]  /*47e0*/  MUFU.EX2 R35, R35 ;  /* 0x0000002300237308 */ /* 0x000fec0000000800 */
[C---:B------:R-:W-:Y:S02]  /*47f0*/  HMMA.16816.F32 R72, R4.reuse, R16, R72 ;  /* 0x000000100448723c */ /* 0x040fe40000001848 */
[----:B------:R-:W5:Y:S06]  /*4800*/  MUFU.EX2 R34, R34 ;  /* 0x0000002200227308 */ /* 0x000f6c0000000800 */
[C---:B------:R-:W-:Y:S01]  /*4810*/  HMMA.16816.F32 R68, R4.reuse, R18, R68 ;  /* 0x000000120444723c */ /* 0x040fe20000001844 */
[----:B------:R-:W-:Y:S01]  /*4820*/  LDSM.16.MT88.4 R16, [R110+0x6c00] ;  /* 0x006c00006e10783b */ /* 0x000fe20000004200 */
[----:B------:R-:W-:Y:S06]  /*4830*/  MUFU.EX2 R103, R103 ;  /* 0x0000006700677308 */ /* 0x000fec0000000800 */
[C---:B----4-:R-:W-:Y:S02]  /*4840*/  HMMA.16816.F32 R64, R4.reuse, R12, R64 ;  /* 0x0000000c0440723c */ /* 0x050fe40000001840 */
[----:B------:R-:W4:Y:S06]  /*4850*/  MUFU.EX2 R102, R102 ;  /* 0x0000006600667308 */ /* 0x000f2c0000000800 */
[C---:B-1----:R-:W-:Y:S02]  /*4860*/  HMMA.16816.F32 R56, R4.reuse, R8, R56 ;  /* 0x000000080438723c */ /* 0x042fe40000001838 */
[----:B------:R-:W-:Y:S06]  /*4870*/  MUFU.EX2 R104, R101 ;  /* 0x0000006500687308 */ /* 0x000fec0000000800 */
[C---:B------:R-:W-:Y:S01]  /*4880*/  HMMA.16816.F32 R52, R4.reuse, R10, R52 ;  /* 0x0000000a0434723c */ /* 0x040fe20000001834 */
[----:B------:R-:W1:Y:S01]  /*4890*/  LDSM.16.MT88.4 R8, [R110+0x8400] ;  /* 0x008400006e08783b */ /* 0x000e620000004200 */
[----:B------:R-:W-:Y:S06]  /*48a0*/  MUFU.EX2 R95, R95 ;  /* 0x0000005f005f7308 */ /* 0x000fec0000000800 */
[C---:B------:R-:W-:Y:S01]  /*48b0*/  HMMA.16816.F32 R60, R4.reuse, R14, R60 ;  /* 0x0000000e043c723c */ /* 0x040fe2000000183c */
[----:B------:R-:W-:Y:S01]  /*48c0*/  LDSM.16.MT88.4 R12, [R108+0x6c00] ;  /* 0x006c00006c0c783b */ /* 0x000fe20000004200 */
[----:B------:R-:W-:Y:S08]  /*48d0*/  MUFU.EX2 R29, R29 ;  /* 0x0000001d001d7308 */ /* 0x000ff00000000800 */
[----:B------:R-:W1:Y:S08]  /*48e0*/  MUFU.EX2 R28, R28 ;  /* 0x0000001c001c7308 */ /* 0x000e700000000800 */
[----:B------:R-:W-:Y:S08]  /*48f0*/  MUFU.EX2 R27, R27 ;  /* 0x0000001b001b7308 */ /* 0x000ff00000000800 */
[----:B------:R-:W2:Y:S01]  /*4900*/  MUFU.EX2 R136, R136 ;  /* 0x0000008800887308 */ /* 0x000ea20000000800 */
[C---:B-1----:R-:W-:Y:S08]  /*4910*/  HMMA.16816.F32 R36, R4.reuse, R8, R36 ;  /* 0x000000080424723c */ /* 0x042ff00000001824 */
[----:B------:R-:W-:Y:S01]  /*4920*/  HMMA.16816.F32 R40, R4, R10, R40 ;  /* 0x0000000a0428723c */ /* 0x000fe20000001828 */
[----:B------:R-:W1:Y:S07]  /*4930*/  LDSM.16.MT88.4 R8, [R108+0x8000] ;  /* 0x008000006c08783b */ /* 0x000e6e0000004200 */
[C---:B-1----:R-:W-:Y:S08]  /*4940*/  HMMA.16816.F32 R44, R48.reuse, R8, RZ ;  /* 0x00000008302c723c */ /* 0x042ff000000018ff */
[----:B------:R-:W-:Y:S01]  /*4950*/  HMMA.16816.F32 R48, R48, R10, RZ ;  /* 0x0000000a3030723c */ /* 0x000fe200000018ff */
[----:B------:R-:W1:Y:S11]  /*4960*/  LDSM.16.MT88.4 R8, [R108+0x8400] ;  /* 0x008400006c08783b */ /* 0x000e760000004200 */
[----:B------:R-:W-:Y:S04]  /*4970*/  @!UPT UIADD3 URZ, URZ, URZ, URZ ;  /* 0x0000003f3f3ff290 */ /* 0x000fe8000fffe03f */
[C---:B-1----:R-:W-:Y:S08]  /*4980*/  HMMA.16816.F32 R44, R4.reuse, R8, R44 ;  /* 0x00000008042c723c */ /* 0x042ff0000000182c */
[----:B------:R-:W-:Y:S01]  /*4990*/  HMMA.16816.F32 R48, R4, R10, R48 ;  /* 0x0000000a0430723c */ /* 0x000fe20000001830 */
[----:B------:R-:W1:Y:S06]  /*49a0*/  LDSM.16.MT88.4 R8, [R110+0x6800] ;  /* 0x006800006e08783b */ /* 0x000e6c0000004200 */
[----:B--2---:R-:W-:Y:S01]  /*49b0*/  F2FP.PACK_AB R4, R91, R94 ;  /* 0x0000005e5b04723e */ /* 0x004fe200000000ff */
[----:B------:R-:W-:Y:S01]  /*49c0*/  FADD.FTZ R94, R94, R21 ;  /* 0x000000155e5e7221 */ /* 0x000fe20000010000 */
[----:B---3--:R-:W-:Y:S01]  /*49d0*/  F2FP.PACK_AB R5, R84, R87 ;  /* 0x000000575405723e */ /* 0x008fe200000000ff */
[----:B------:R-:W-:Y:S01]  /*49e0*/  FADD.FTZ R87, R87, R22 ;  /* 0x0000001657577221 */ /* 0x000fe20000010000 */
[----:B------:R-:W-:Y:S01]  /*49f0*/  F2FP.PACK_AB R6, R85, R86 ;  /* 0x000000565506723e */ /* 0x000fe200000000ff */
[----:B------:R-:W-:Y:S01]  /*4a00*/  FADD.FTZ R91, R91, R94 ;  /* 0x0000005e5b5b7221 */ /* 0x000fe20000010000 */
[----:B-----5:R-:W-:Y:S01]  /*4a10*/  F2FP.PACK_AB R7, R34, R35 ;  /* 0x000000232207723e */ /* 0x020fe200000000ff */
[----:B------:R-:W-:-:S04]  /*4a20*/  FADD.FTZ R84, R84, R87 ;  /* 0x0000005754547221 */ /* 0x000fc80000010000 */
        /* <DEDUP_REMOVED lines=38> */
[C---:B------:R-:W-:Y:S08]  /*4c90*/  HMMA.16816.F32 R52, R4.reuse, R18, R52 ;  /* 0x000000120434723c */ /* 0x040ff00000001834 */
[C---:B-1----:R-:W-:Y:S07]  /*4ca0*/  HMMA.16816.F32 R44, R4.reuse, R8, R44 ;  /* 0x00000008042c723c */ /* 0x042fee000000182c */
[----:B------:R-:W-:Y:S01]  /*4cb0*/  FADD.FTZ R8, R86, R91 ;  /* 0x0000005b56087221 */ /* 0x000fe20000010000 */
[----:B---3--:R-:W-:Y:S03]  /*4cc0*/  HMMA.16816.F32 R36, R4, R12, R36 ;  /* 0x0000000c0424723c */ /* 0x008fe60000001824 */
[----:B------:R-:W-:-:S04]  /*4cd0*/  FADD.FTZ R8, R85, R8 ;  /* 0x0000000855087221 */ /* 0x000fc80000010000 */
[----:B------:R-:W-:Y:S01]  /*4ce0*/  FADD.FTZ R103, R103, R8 ;  /* 0x0000000867677221 */ /* 0x000fe20000010000 */
[----:B------:R-:W-:Y:S03]  /*4cf0*/  HMMA.16816.F32 R40, R4, R14, R40 ;  /* 0x0000000e0428723c */ /* 0x000fe60000001828 */
[----:B------:R-:W-:-:S04]  /*4d00*/  FADD.FTZ R103, R102, R103 ;  /* 0x0000006766677221 */ /* 0x000fc80000010000 */
[----:B------:R-:W-:Y:S01]  /*4d10*/  FADD.FTZ R104, R104, R103 ;  /* 0x0000006768687221 */ /* 0x000fe20000010000 */
[----:B------:R-:W-:Y:S03]  /*4d20*/  HMMA.16816.F32 R48, R4, R10, R48 ;  /* 0x0000000a0430723c */ /* 0x000fe60000001830 */
[----:B------:R-:W-:Y:S01]  /*4d30*/  FADD.FTZ R133, R95, R104 ;  /* 0x000000685f857221 */ /* 0x000fe20000010000 */
[----:B------:R-:W-:Y:S05]  /*4d40*/  @!P5 BRA `(.L_x_4068) ;  /* 0x000030000000d947 */ /* 0x000fea0003800000 */
        /* <DEDUP_REMOVED lines=62> */
.L_x_4069:
[----:B------:R-:W-:-:S04]  /*5130*/  LEA R7, -R90, RZ, 0x6 ;  /* 0x000000ff5a077211 */ /* 0x000fc800078e31ff */
[----:B------:R-:W-:Y:S02]  /*5140*/  SHF.R.S32.HI R3, RZ, 0x1f, R7 ;  /* 0x0000001fff037819 */ /* 0x000fe40000011407 */
.L_x_4070:
        /* <DEDUP_REMOVED lines=8> */
[----:B------:R-:W-:Y:S01]  /*51d0*/  @!P4 IMAD.MOV.U32 R139, RZ, RZ, R137 ;  /* 0x000000ffff8bc224 */ /* 0x000fe200078e0089 */
[CC--:B------:R-:W-:Y:S01]  /*51e0*/  @!P3 IADD3 R4, P5, R7.reuse, R92.reuse, RZ ;  /* 0x0000005c0704b210 */ /* 0x0c0fe20007fbe0ff */
[----:B------:R-:W-:Y:S01]  /*51f0*/  @P4 STS [R121+0x6000], RZ ;  /* 0x006000ff79004388 */ /* 0x000fe20000000800 */
[----:B------:R-:W-:Y:S02]  /*5200*/  @!P4 LEA.HI.X R11, R90, R137, R6, 0x6, P0 ;  /* 0x000000895a0bc211 */ /* 0x000fe400000f3406 */
        /* <DEDUP_REMOVED lines=9> */
[----:B------:R-:W-:Y:S01]  /*52a0*/  @P4 STS [R121+0x6004], RZ ;  /* 0x006004ff79004388 */ /* 0x000fe20000000800 */
[----:B------:R-:W-:Y:S01]  /*52b0*/  @!P3 LEA.HI.X R17, R4, c[0x0][0x174], R9, 0x1, P5 ;  /* 0x00005d000411ba11 */ /* 0x000fe200028f0c09 */
[----:B------:R-:W-:Y:S01]  /*52c0*/  @!P2 IMAD.X R88, R7, 0x1, R88, P0 ;  /* 0x000000010758a824 */ /* 0x000fe200000e0658 */
[----:B------:R-:W-:Y:S01]  /*52d0*/  @!P2 LEA.HI.X R15, R6, c[0x0][0x174], R3, 0x1, P1 ;  /* 0x00005d00060faa11 */ /* 0x000fe200008f0c03 */
[----:B------:R-:W-:Y:S01]  /*52e0*/  @P4 STS.64 [R121+0x6008], RZ ;  /* 0x006008ff79004388 */ /* 0x000fe20000000a00 */
[----:B------:R-:W-:-:S02]  /*52f0*/  @!P3 LEA R26, P1, R8, c[0x0][0x170], 0x1 ;  /* 0x00005c00081aba11 */ /* 0x000fc400078208ff */
[C---:B------:R-:W-:Y:S01]  /*5300*/  @!P2 LEA R24, P0, R5.reuse, c[0x0][0x170], 0x1 ;  /* 0x00005c000518aa11 */ /* 0x040fe200078008ff */
[----:B------:R-:W-:Y:S01]  /*5310*/  @!PT LDS RZ, [RZ] ;  /* 0x00000000fffff984 */ /* 0x000fe20000000800 */
[----:B------:R-:W-:Y:S01]  /*5320*/  @!PT LDS RZ, [RZ] ;  /* 0x00000000fffff984 */ /* 0x000fe20000000800 */
[----:B------:R-:W-:Y:S01]  /*5330*/  @!PT LDS RZ, [RZ] ;  /* 0x00000000fffff984 */ /* 0x000fe20000000800 */
[----:B------:R1:W-:Y:S01]  /*5340*/  @!P4 LDGSTS.E.BYPASS.LTC128B.128 [R121+0x6000], [R138.64] ;  /* 0x060000008a79cfae */ /* 0x0003e2000b901d48 */
[----:B------:R-:W-:Y:S02]  /*5350*/  @!P3 LEA.HI.X R27, R8, c[0x0][0x174], R13, 0x1, P1 ;  /* 0x00005d00081bba11 */ /* 0x000fe400008f0c0d */
[----:B------:R-:W-:Y:S01]  /*5360*/  @!P2 LEA.HI.X R25, R5, c[0x0][0x174], R88, 0x1, P0 ;  /* 0x00005d000519aa11 */ /* 0x000fe200000f0c58 */
        /* <DEDUP_REMOVED lines=34> */
[----:B------:R-:W0:Y:S01]  /*5590*/  LDGDEPBAR ;  /* 0x00000000000079af */ /* 0x000e220000000000 */
[C---:B-1----:R-:W-:Y:S08]  /*55a0*/  HMMA.16816.F32 R32, R4.reuse, R28, RZ ;  /* 0x0000001c0420723c */ /* 0x042ff000000018ff */
[C---:B------:R-:W-:Y:S08]  /*55b0*/  HMMA.16816.F32 R28, R4.reuse, R30, RZ ;  /* 0x0000001e041c723c */ /* 0x040ff000000018ff */
[C---:B-----5:R-:W-:Y:S08]  /*55c0*/  HMMA.16816.F32 R24, R4.reuse, R20, RZ ;  /* 0x000000140418723c */ /* 0x060ff000000018ff */
[----:B------:R-:W-:Y:S08]  /*55d0*/  HMMA.16816.F32 R20, R4, R22, RZ ;  /* 0x000000160414723c */ /* 0x000ff000000018ff */
[C---:B--2---:R-:W-:Y:S08]  /*55e0*/  HMMA.16816.F32 R32, R84.reuse, R16, R32 ;  /* 0x000000105420723c */ /* 0x044ff00000001820 */
        /* <DEDUP_REMOVED lines=60> */
[----:B------:R-:W-:Y:S01]  /*59b0*/  FMUL.FTZ R33, R33, c[0x0][0x2ec] ;  /* 0x0000bb0021217a20 */ /* 0x000fe20000410000 */
[----:B------:R-:W-:-:S04]  /*59c0*/  DEPBAR.LE SB0, 0x0 ;  /* 0x000080000000791a */ /* 0x000fc80000000000 */
[----:B------:R-:W-:Y:S01]  /*59d0*/  FMUL.FTZ R3, R34, c[0x0][0x2ec] ;  /* 0x0000bb0022037a20 */ /* 0x000fe20000410000 */
[----:B------:R-:W3:Y:S01]  /*59e0*/  MUFU.TANH R33, R33 ;  /* 0x0000002100217308 */ /* 0x000ee20000002400 */
[----:B------:R-:W-:Y:S02]  /*59f0*/  FMUL.FTZ R35, R35, c[0x0][0x2ec] ;  /* 0x0000bb0023237a20 */ /* 0x000fe40000410000 */
[----:B------:R-:W-:Y:S02]  /*5a00*/  FMUL.FTZ R34, R28, c[0x0][0x2ec] ;  /* 0x0000bb001c227a20 */ /* 0x000fe40000410000 */
[----:B------:R-:W-:Y:S02]  /*5a10*/  FMUL.FTZ R28, R29, c[0x0][0x2ec] ;  /* 0x0000bb001d1c7a20 */ /* 0x000fe40000410000 */
[----:B------:R-:W-:Y:S01]  /*5a20*/  FMUL.FTZ R30, R30, c[0x0][0x2ec] ;  /* 0x0000bb001e1e7a20 */ /* 0x000fe20000410000 */
[----:B------:R-:W4:Y:S01]  /*5a30*/  MUFU.TANH R35, R35 ;  /* 0x0000002300237308 */ /* 0x000f220000002400 */
[----:B------:R-:W-:-:S02]  /*5a40*/  FMUL.FTZ R148, R24, c[0x0][0x2ec] ;  /* 0x0000bb0018947a20 */ /* 0x000fc40000410000 */
[----:B------:R-:W5:Y:S01]  /*5a50*/  S2R R24, SR_TID.X ;  /* 0x0000000000187919 */ /* 0x000f620000002100 */
[----:B------:R-:W-:Y:S02]  /*5a60*/  FMUL.FTZ R29, R31, c[0x0][0x2ec] ;  /* 0x0000bb001f1d7a20 */ /* 0x000fe40000410000 */
[----:B------:R-:W-:Y:S02]  /*5a70*/  FMUL.FTZ R25, R25, c[0x0][0x2ec] ;  /* 0x0000bb0019197a20 */ /* 0x000fe40000410000 */
[----:B------:R-:W-:Y:S01]  /*5a80*/  FMUL.FTZ R130, R21, c[0x0][0x2ec] ;  /* 0x0000bb0015827a20 */ /* 0x000fe20000410000 */
[----:B-1----:R-:W-:Y:S01]  /*5a90*/  HMMA.16816.F32 R16, R92, R88, R16 ;  /* 0x000000585c10723c */ /* 0x002fe20000001810 */
[----:B------:R-:W-:Y:S01]  /*5aa0*/  FMUL.FTZ R20, R20, c[0x0][0x2ec] ;  /* 0x0000bb0014147a20 */ /* 0x000fe20000410000 */
[----:B------:R-:W1:Y:S01]  /*5ab0*/  MUFU.TANH R34, R34 ;  /* 0x0000002200227308 */ /* 0x000e620000002400 */
[----:B------:R-:W-:Y:S02]  /*5ac0*/  FMUL.FTZ R26, R26, c[0x0][0x2ec] ;  /* 0x0000bb001a1a7a20 */ /* 0x000fe40000410000 */
[----:B------:R-:W-:-:S02]  /*5ad0*/  FMUL.FTZ R27, R27, c[0x0][0x2ec] ;  /* 0x0000bb001b1b7a20 */ /* 0x000fc40000410000 */
[----:B------:R-:W-:Y:S01]  /*5ae0*/  FMUL.FTZ R22, R22, c[0x0][0x2ec] ;  /* 0x0000bb0016167a20 */ /* 0x000fe20000410000 */
[----:B------:R-:W-:Y:S01]  /*5af0*/  HMMA.16816.F32 R12, R92, R90, R12 ;  /* 0x0000005a5c0c723c */ /* 0x000fe2000000180c */
[----:B------:R-:W-:Y:S01]  /*5b00*/  FMUL.FTZ R23, R23, c[0x0][0x2ec] ;  /* 0x0000bb0017177a20 */ /* 0x000fe20000410000 */
[----:B------:R1:W-:Y:S01]  /*5b10*/  MUFU.TANH R146, R20 ;  /* 0x0000001400927308 */ /* 0x0003e20000002400 */
[----:B------:R-:W-:-:S05]  /*5b20*/  FMUL.FTZ R32, R32, c[0x0][0x2ec] ;  /* 0x0000bb0020207a20 */ /* 0x000fca0000410000 */
[C---:B--2---:R-:W-:Y:S01]  /*5b30*/  HMMA.16816.F32 R8, R92.reuse, R84, R8 ;  /* 0x000000545c08723c */ /* 0x044fe20000001808 */
[----:B-----5:R-:W-:Y:S01]  /*5b40*/  IMAD.SHL.U32 R21, R24, 0x2, RZ ;  /* 0x0000000218157824 */ /* 0x020fe200078e00ff */
[----:B------:R-:W-:Y:S04]  /*5b50*/  MUFU.TANH R28, R28 ;  /* 0x0000001c001c7308 */ /* 0x000fe80000002400 */
[----:B------:R-:W-:Y:S02]  /*5b60*/  LOP3.LUT R21, R21, 0x6, RZ, 0xc0, !PT ;  /* 0x0000000615157812 */ /* 0x000fe400078ec0ff */
[----:B------:R-:W-:Y:S01]  /*5b70*/  FMUL.FTZ R107, R17, c[0x0][0x2ec] ;  /* 0x0000bb00116b7a20 */ /* 0x000fe20000410000 */
[----:B------:R-:W-:Y:S01]  /*5b80*/  HMMA.16816.F32 R4, R92, R86, R4 ;  /* 0x000000565c04723c */ /* 0x000fe20000001804 */
[----:B------:R-:W-:Y:S01]  /*5b90*/  FMUL.FTZ R106, R16, c[0x0][0x2ec] ;  /* 0x0000bb00106a7a20 */ /* 0x000fe20000410000 */
[----:B------:R-:W2:Y:S01]  /*5ba0*/  MUFU.TANH R30, R30 ;  /* 0x0000001e001e7308 */ /* 0x000ea20000002400 */
[----:B-1----:R-:W-:-:S02]  /*5bb0*/  IMAD R20, R120, 0x40, R21 ;  /* 0x0000004078147824 */ /* 0x002fc400078e0215 */
[----:B------:R-:W-:Y:S02]  /*5bc0*/  FMUL.FTZ R105, R18, c[0x0][0x2ec] ;  /* 0x0000bb0012697a20 */ /* 0x000fe40000410000 */
[----:B------:R-:W-:Y:S01]  /*5bd0*/  FMUL.FTZ R141, R19, c[0x0][0x2ec] ;  /* 0x0000bb00138d7a20 */ /* 0x000fe20000410000 */
[----:B------:R-:W-:Y:S01]  /*5be0*/  IADD3 R17, R20, 0x1, RZ ;  /* 0x0000000114117810 */ /* 0x000fe20007ffe0ff */
[----:B------:R-:W-:Y:S01]  /*5bf0*/  FMUL.FTZ R142, R12, c[0x0][0x2ec] ;  /* 0x0000bb000c8e7a20 */ /* 0x000fe20000410000 */
[----:B------:R-:W1:Y:S01]  /*5c00*/  MUFU.TANH R29, R29 ;  /* 0x0000001d001d7308 */ /* 0x000e620000002400 */
[----:B------:R-:W-:Y:S01]  /*5c10*/  IADD3 R16, R20, 0x8, RZ ;  /* 0x0000000814107810 */ /* 0x000fe20007ffe0ff */
[----:B------:R-:W-:Y:S01]  /*5c20*/  FMUL.FTZ R140, R13, c[0x0][0x2ec] ;  /* 0x0000bb000d8c7a20 */ /* 0x000fe20000410000 */
[CC--:B------:R-:W-:Y:S01]  /*5c30*/  ISETP.GE.AND P0, PT, R17.reuse, R100.reuse, PT ;  /* 0x000000641100720c */ /* 0x0c0fe20003f06270 */
[----:B------:R-:W-:Y:S01]  /*5c40*/  FMUL.FTZ R14, R14, c[0x0][0x2ec] ;  /* 0x0000bb000e0e7a20 */ /* 0x000fe20000410000 */
[-C--:B------:R-:W-:Y:S01]  /*5c50*/  ISETP.GE.AND P1, PT, R17, R99.reuse, PT ;  /* 0x000000631100720c */ /* 0x080fe20003f26270 */
[----:B------:R-:W-:Y:S01]  /*5c60*/  FMUL.FTZ R102, R8, c[0x0][0x2ec] ;  /* 0x0000bb0008667a20 */ /* 0x000fe20000410000 */
[-C--:B------:R-:W-:Y:S01]  /*5c70*/  ISETP.GE.AND P5, PT, R16, R100.reuse, PT ;  /* 0x000000641000720c */ /* 0x080fe20003fa6270 */
[----:B------:R-:W5:Y:S01]  /*5c80*/  MUFU.TANH R148, R148 ;  /* 0x0000009400947308 */ /* 0x000f620000002400 */
[----:B------:R-:W-:Y:S01]  /*5c90*/  IADD3 R17, R20, 0x9, RZ ;  /* 0x0000000914117810 */ /* 0x000fe20007ffe0ff */
[----:B------:R-:W-:Y:S01]  /*5ca0*/  FMUL.FTZ R11, R11, c[0x0][0x2ec] ;  /* 0x0000bb000b0b7a20 */ /* 0x000fe20000410000 */
[----:B---3--:R-:W-:Y:S01]  /*5cb0*/  FSEL R18, R33, -INF , !P0 ;  /* 0xff80000021127808 */ /* 0x008fe20004000000 */
[----:B------:R-:W-:Y:S01]  /*5cc0*/  FMUL.FTZ R15, R15, c[0x0][0x2ec] ;  /* 0x0000bb000f0f7a20 */ /* 0x000fe20000410000 */
[-C--:B------:R-:W-:Y:S01]  /*5cd0*/  ISETP.GE.AND P0, PT, R16, R99.reuse, PT ;  /* 0x000000631000720c */ /* 0x080fe20003f06270 */
[----:B------:R-:W-:Y:S01]  /*5ce0*/  FMUL.FTZ R9, R9, c[0x0][0x2ec] ;  /* 0x0000bb0009097a20 */ /* 0x000fe20000410000 */
[----:B----4-:R-:W-:Y:S01]  /*5cf0*/  FSEL R21, R35, -INF , !P1 ;  /* 0xff80000023157808 */ /* 0x010fe20004800000 */
[----:B------:R-:W-:Y:S01]  /*5d00*/  MUFU.TANH R134, R25 ;  /* 0x0000001900867308 */ /* 0x000fe20000002400 */
[----:B------:R-:W-:Y:S01]  /*5d10*/  FSEL R16, R34, -INF , !P5 ;  /* 0xff80000022107808 */ /* 0x000fe20006800000 */
[----:B------:R-:W-:Y:S01]  /*5d20*/  FMUL.FTZ R10, R10, c[0x0][0x2ec] ;  /* 0x0000bb000a0a7a20 */ /* 0x000fe20000410000 */
[CC--:B------:R-:W-:Y:S01]  /*5d30*/  ISETP.GE.AND P1, PT, R17.reuse, R100.reuse, PT ;  /* 0x000000641100720c */ /* 0x0c0fe20003f26270 */
[----:B------:R-:W-:Y:S01]  /*5d40*/  FMUL.FTZ R104, R4, c[0x0][0x2ec] ;  /* 0x0000bb0004687a20 */ /* 0x000fe20000410000 */
[----:B------:R-:W-:Y:S01]  /*5d50*/  ISETP.GE.AND P5, PT, R17, R99, PT ;  /* 0x000000631100720c */ /* 0x000fe20003fa6270 */
[----:B------:R-:W-:Y:S01]  /*5d60*/  FMUL.FTZ R6, R6, c[0x0][0x2ec] ;  /* 0x0000bb0006067a20 */ /* 0x000fe20000410000 */
[----:B------:R-:W-:Y:S01]  /*5d70*/  IADD3 R17, R20, 0x10, RZ ;  /* 0x0000001014117810 */ /* 0x000fe20007ffe0ff */
[----:B------:R-:W3:Y:S01]  /*5d80*/  MUFU.TANH R127, R26 ;  /* 0x0000001a007f7308 */ /* 0x000ee20000002400 */
[----:B--2---:R-:W-:Y:S01]  /*5d90*/  FSEL R19, R30, -INF , !P0 ;  /* 0xff8000001e137808 */ /* 0x004fe20004000000 */
[----:B------:R-:W-:Y:S01]  /*5da0*/  FMUL.FTZ R5, R5, c[0x0][0x2ec] ;  /* 0x0000bb0005057a20 */ /* 0x000fe20000410000 */
[----:B------:R-:W-:Y:S01]  /*5db0*/  FSEL R12, R28, -INF , !P1 ;  /* 0xff8000001c0c7808 */ /* 0x000fe20004800000 */
[----:B------:R-:W-:Y:S01]  /*5dc0*/  FMUL.FTZ R7, R7, c[0x0][0x2ec] ;  /* 0x0000bb0007077a20 */ /* 0x000fe20000410000 */
[----:B------:R-:W-:-:S02]  /*5dd0*/  ISETP.GE.AND P0, PT, R17, R100, PT ;  /* 0x000000641100720c */ /* 0x000fc40003f06270 */
[----:B------:R-:W-:Y:S01]  /*5de0*/  ISETP.GE.AND P1, PT, R17, R99, PT ;  /* 0x000000631100720c */ /* 0x000fe20003f26270 */
[----:B------:R-:W2:Y:S01]  /*5df0*/  MUFU.TANH R151, R27 ;  /* 0x0000001b00977308 */ /* 0x000ea20000002400 */
[----:B-1----:R-:W-:Y:S02]  /*5e00*/  FSEL R17, R29, -INF , !P5 ;  /* 0xff8000001d117808 */ /* 0x002fe40006800000 */
[----:B------:R-:W-:Y:S02]  /*5e10*/  IADD3 R13, R20, 0x18, RZ ;  /* 0x00000018140d7810 */ /* 0x000fe40007ffe0ff */
[----:B-----5:R-:W-:Y:S02]  /*5e20*/  FSEL R148, R148, -INF , !P0 ;  /* 0xff80000094947808 */ /* 0x020fe40004000000 */
[----:B------:R-:W-:Y:S01]  /*5e30*/  IADD3 R8, R20, 0x21, RZ ;  /* 0x0000002114087810 */ /* 0x000fe20007ffe0ff */
[----:B------:R1:W4:Y:S01]  /*5e40*/  MUFU.TANH R149, R22 ;  /* 0x0000001600957308 */ /* 0x0003220000002400 */
[----:B---3--:R-:W-:-:S02]  /*5e50*/  FSEL R127, R127, -INF , !P1 ;  /* 0xff8000007f7f7808 */ /* 0x008fc40004800000 */
[----:B------:R-:W-:Y:S02]  /*5e60*/  ISETP.GE.AND P1, PT, R13, R100, PT ;  /* 0x000000640d00720c */ /* 0x000fe40003f26270 */
[----:B------:R-:W-:Y:S02]  /*5e70*/  IADD3 R4, R20, 0x31, RZ ;  /* 0x0000003114047810 */ /* 0x000fe40007ffe0ff */
[----:B------:R-:W-:Y:S01]  /*5e80*/  FSEL R146, R146, -INF , !P1 ;  /* 0xff80000092927808 */ /* 0x000fe20004800000 */
[----:B------:R-:W3:Y:S01]  /*5e90*/  MUFU.TANH R130, R130 ;  /* 0x0000008200827308 */ /* 0x000ee20000002400 */
[----:B-1----:R-:W-:-:S07]  /*5ea0*/  IADD3 R22, R20, 0x11, RZ ;  /* 0x0000001114167810 */ /* 0x002fce0007ffe0ff */
[----:B------:R-:W1:Y:S01]  /*5eb0*/  MUFU.TANH R147, R23 ;  /* 0x0000001700937308 */ /* 0x000e620000002400 */
[C---:B------:R-:W-:Y:S02]  /*5ec0*/  ISETP.GE.AND P5, PT, R22.reuse, R100, PT ;  /* 0x000000641600720c */ /* 0x040fe40003fa6270 */
[----:B------:R-:W-:Y:S02]  /*5ed0*/  ISETP.GE.AND P0, PT, R22, R99, PT ;  /* 0x000000631600720c */ /* 0x000fe40003f06270 */
[----:B------:R-:W-:-:S03]  /*5ee0*/  FSEL R134, R134, -INF , !P5 ;  /* 0xff80000086867808 */ /* 0x000fc60006800000 */
[----:B------:R-:W5:Y:S01]  /*5ef0*/  MUFU.TANH R106, R106 ;  /* 0x0000006a006a7308 */ /* 0x000f620000002400 */
[-C--:B------:R-:W-:Y:S02]  /*5f00*/  ISETP.GE.AND P5, PT, R13, R99.reuse, PT ;  /* 0x000000630d00720c */ /* 0x080fe40003fa6270 */
[C---:B------:R-:W-:Y:S02]  /*5f10*/  IADD3 R13, R20.reuse, 0x19, RZ ;  /* 0x00000019140d7810 */ /* 0x040fe40007ffe0ff */
[----:B--2---:R-:W-:Y:S02]  /*5f20*/  FSEL R151, R151, -INF , !P0 ;  /* 0xff80000097977808 */ /* 0x004fe40004000000 */
[C---:B------:R-:W-:Y:S01]  /*5f30*/  ISETP.GE.AND P0, PT, R13.reuse, R100, PT ;  /* 0x000000640d00720c */ /* 0x040fe20003f06270 */
[----:B------:R-:W2:Y:S01]  /*5f40*/  MUFU.TANH R107, R107 ;  /* 0x0000006b006b7308 */ /* 0x000ea20000002400 */
[----:B------:R-:W-:Y:S02]  /*5f50*/  ISETP.GE.AND P1, PT, R13, R99, PT ;  /* 0x000000630d00720c */ /* 0x000fe40003f26270 */
[----:B------:R-:W-:-:S02]  /*5f60*/  IADD3 R13, R20, 0x20, RZ ;  /* 0x00000020140d7810 */ /* 0x000fc40007ffe0ff */
[----:B----4-:R-:W-:Y:S02]  /*5f70*/  FSEL R149, R149, -INF , !P5 ;  /* 0xff80000095957808 */ /* 0x010fe40006800000 */
[-C--:B------:R-:W-:Y:S01]  /*5f80*/  ISETP.GE.AND P5, PT, R13, R100.reuse, PT ;  /* 0x000000640d00720c */ /* 0x080fe20003fa6270 */
[----:B------:R-:W4:Y:S01]  /*5f90*/  MUFU.TANH R105, R105 ;  /* 0x0000006900697308 */ /* 0x000f220000002400 */
[----:B---3--:R-:W-:Y:S02]  /*5fa0*/  FSEL R130, R130, -INF , !P0 ;  /* 0xff80000082827808 */ /* 0x008fe40004000000 */
[----:B-1----:R-:W-:Y:S02]  /*5fb0*/  FSEL R147, R147, -INF , !P1 ;  /* 0xff80000093937808 */ /* 0x002fe40004800000 */
[----:B-----5:R-:W-:Y:S02]  /*5fc0*/  FSEL R106, R106, -INF , !P5 ;  /* 0xff8000006a6a7808 */ /* 0x020fe40006800000 */
[----:B------:R-:W-:Y:S01]  /*5fd0*/  ISETP.GE.AND P0, PT, R13, R99, PT ;  /* 0x000000630d00720c */ /* 0x000fe20003f06270 */
[----:B------:R-:W1:Y:S01]  /*5fe0*/  MUFU.TANH R141, R141 ;  /* 0x0000008d008d7308 */ /* 0x000e620000002400 */
[----:B------:R-:W-:-:S02]  /*5ff0*/  ISETP.GE.AND P1, PT, R8, R100, PT ;  /* 0x000000640800720c */ /* 0x000fc40003f26270 */
[-C--:B------:R-:W-:Y:S02]  /*6000*/  ISETP.GE.AND P5, PT, R8, R99.reuse, PT ;  /* 0x000000630800720c */ /* 0x080fe40003fa6270 */
[----:B------:R-:W-:Y:S02]  /*6010*/  IADD3 R8, R20, 0x28, RZ ;  /* 0x0000002814087810 */ /* 0x000fe40007ffe0ff */
[----:B--2---:R-:W-:Y:S01]  /*6020*/  FSEL R107, R107, -INF , !P1 ;  /* 0xff8000006b6b7808 */ /* 0x004fe20004800000 */
[----:B------:R-:W2:Y:S01]  /*6030*/  MUFU.TANH R142, R142 ;  /* 0x0000008e008e7308 */ /* 0x000ea20000002400 */
[----:B----4-:R-:W-:Y:S02]  /*6040*/  FSEL R105, R105, -INF , !P0 ;  /* 0xff80000069697808 */ /* 0x010fe40004000000 */
[C---:B------:R-:W-:Y:S02]  /*6050*/  ISETP.GE.AND P0, PT, R8.reuse, R100, PT ;  /* 0x000000640800720c */ /* 0x040fe40003f06270 */
[----:B------:R-:W-:-:S02]  /*6060*/  ISETP.GE.AND P1, PT, R8, R99, PT ;  /* 0x000000630800720c */ /* 0x000fc40003f26270 */
[----:B------:R-:W-:Y:S01]  /*6070*/  IADD3 R8, R20, 0x29, RZ ;  /* 0x0000002914087810 */ /* 0x000fe20007ffe0ff */
        /* <DEDUP_REMOVED lines=25> */
[----:B------:R-:W-:-:S05]  /*6210*/  ISETP.GE.AND P1, PT, R96, 0x3, PT ;  /* 0x000000036000780c */ /* 0x000fca0003f26270 */
[----:B------:R-:W2:Y:S01]  /*6220*/  MUFU.TANH R104, R104 ;  /* 0x0000006800687308 */ /* 0x000ea20000002400 */
[----:B---3--:R-:W-:Y:S01]  /*6230*/  FSEL R103, R103, -INF , !P0 ;  /* 0xff80000067677808 */ /* 0x008fe20004000000 */
[----:B------:R-:W-:Y:S01]  /*6240*/  BAR.SYNC.DEFER_BLOCKING 0x0 ;  /* 0x0000000000007b1d */ /* 0x000fe20000010000 */
        /* <DEDUP_REMOVED lines=10> */
[----:B------:R-:W-:-:S04]  /*62f0*/  LEA R132, P0, R98, c[0x0][0x168], 0x1 ;  /* 0x00005a0062847a11 */ /* 0x000fc800078008ff */
[----:B------:R-:W-:Y:S01]  /*6300*/  LEA.HI.X R131, R98, c[0x0][0x16c], R97, 0x1, P0 ;  /* 0x00005b0062837a11 */ /* 0x000fe200000f0c61 */
[----:B------:R-:W3:Y:S01]  /*6310*/  MUFU.TANH R92, R7 ;  /* 0x00000007005c7308 */ /* 0x000ee20000002400 */
[----:B-1----:R-:W-:Y:S02]  /*6320*/  FSEL R100, R5, -INF , !P5 ;  /* 0xff80000005647808 */ /* 0x002fe40006800000 */
[-C--:B------:R-:W-:Y:S02]  /*6330*/  ISETP.GE.AND P5, PT, R20, R99.reuse, PT ;  /* 0x000000631400720c */ /* 0x080fe40003fa6270 */
[----:B------:R-:W-:Y:S02]  /*6340*/  ISETP.GE.AND P0, PT, R4, R99, PT ;  /* 0x000000630400720c */ /* 0x000fe40003f06270 */
[----:B--2---:R-:W-:Y:S02]  /*6350*/  FSEL R5, R3, -INF , !P5 ;  /* 0xff80000003057808 */ /* 0x004fe40006800000 */
[----:B---3--:R-:W-:Y:S01]  /*6360*/  FSEL R92, R92, -INF , !P0 ;  /* 0xff8000005c5c7808 */ /* 0x008fe20004000000 */
        /* <DEDUP_REMOVED lines=61> */
.L_x_4072:
[----:B------:R-:W-:-:S05]  /*6740*/  IMAD.MOV.U32 R7, RZ, RZ, c[0x0][0x198] ;  /* 0x00006600ff077624 */ /* 0x000fca00078e00ff */
[----:B------:R-:W-:-:S04]  /*6750*/  LEA R7, -R7, RZ, 0x6 ;  /* 0x000000ff07077211 */ /* 0x000fc800078e31ff */
[----:B------:R-:W-:Y:S02]  /*6760*/  SHF.R.S32.HI R4, RZ, 0x1f, R7 ;  /* 0x0000001fff047819 */ /* 0x000fe40000011407 */
.L_x_4073:
        /* <DEDUP_REMOVED lines=60> */
.L_x_4075:
[----:B------:R-:W-:Y:S05]  /*6b30*/  BSYNC B0 ;  /* 0x0000000000007941 */ /* 0x000fea0003800000 */
.L_x_4074:
[----:B------:R-:W0:Y:S02]  /*6b40*/  LDGDEPBAR ;  /* 0x00000000000079af */ /* 0x000e240000000000 */
.L_x_4071:
        /* <DEDUP_REMOVED lines=28> */
[----:B------:R-:W-:Y:S02]  /*6d10*/  FMNMX.FTZ R6, R100, R3, !PT ;  /* 0x0000000364067209 */ /* 0x000fe40007810000 */
[----:B------:R-:W-:-:S03]  /*6d20*/  FMNMX.FTZ R3, R91, R4, !PT ;  /* 0x000000045b037209 */ /* 0x000fc60007810000 */
[----:B------:R-:W2:Y:S01]  /*6d30*/  SHFL.BFLY PT, R7, R6, 0x2, 0x1f ;  /* 0x0c401f0006077f89 */ /* 0x000ea200000e0000 */
        /* <DEDUP_REMOVED lines=14> */
[----:B------:R-:W-:Y:S01]  /*6e20*/  FADD.FTZ R145, R2, -R145 ;  /* 0x8000009102917221 */ /* 0x000fe20000010000 */
[----:B-1----:R-:W-:Y:S01]  /*6e30*/  FMNMX.FTZ R3, R4, R3, !PT ;  /* 0x0000000304037209 */ /* 0x002fe20007810000 */
[--C-:B------:R-:W-:Y:S02]  /*6e40*/  FFMA.FTZ R144, R32, c[0x0][0x23c], -R143.reuse ;  /* 0x00008f0020907a23 */ /* 0x100fe4000001088f */
[----:B------:R-:W1:Y:S01]  /*6e50*/  LDSM.16.MT88.4 R32, [R108+0x7000] ;  /* 0x007000006c20783b */ /* 0x000e620000004200 */
[C---:B------:R-:W-:Y:S01]  /*6e60*/  FSETP.NEU.FTZ.AND P0, PT, R3.reuse, -INF , PT ;  /* 0xff8000000300780b */ /* 0x040fe20003f1d000 */
[----:B------:R-:W-:Y:S02]  /*6e70*/  FMUL.FTZ R94, R3, c[0x0][0x23c] ;  /* 0x00008f00035e7a20 */ /* 0x000fe40000410000 */
[----:B------:R-:W-:Y:S01]  /*6e80*/  FMUL.FTZ R145, R145, c[0x0][0x23c] ;  /* 0x00008f0091917a20 */ /* 0x000fe20000410000 */
[----:B------:R-:W-:Y:S01]  /*6e90*/  MUFU.EX2 R144, R144 ;  /* 0x0000009000907308 */ /* 0x000fe20000000800 */
[--C-:B------:R-:W-:Y:S01]  /*6ea0*/  FFMA.FTZ R89, R18, c[0x0][0x23c], -R143.reuse ;  /* 0x00008f0012597a23 */ /* 0x100fe2000001088f */
[----:B------:R-:W-:Y:S01]  /*6eb0*/  FSEL R94, R94, RZ, P0 ;  /* 0x000000ff5e5e7208 */ /* 0x000fe20000000000 */
[----:B------:R-:W-:-:S02]  /*6ec0*/  FFMA.FTZ R90, R16, c[0x0][0x23c], -R143 ;  /* 0x00008f00105a7a23 */ /* 0x000fc4000001088f */
[----:B------:R-:W-:Y:S02]  /*6ed0*/  FFMA.FTZ R87, R12, c[0x0][0x23c], -R143 ;  /* 0x00008f000c577a23 */ /* 0x000fe4000001088f */
[--C-:B------:R-:W-:Y:S01]  /*6ee0*/  FFMA.FTZ R95, R5, c[0x0][0x23c], -R94.reuse ;  /* 0x00008f00055f7a23 */ /* 0x100fe2000001085e */
[----:B------:R-:W-:Y:S01]  /*6ef0*/  FSEL R5, R3, RZ, P0 ;  /* 0x000000ff03057208 */ /* 0x000fe20000000000 */
[--C-:B------:R-:W-:Y:S01]  /*6f00*/  FFMA.FTZ R86, R21, c[0x0][0x23c], -R94.reuse ;  /* 0x00008f0015567a23 */ /* 0x100fe2000001085e */
[----:B------:R-:W2:Y:S01]  /*6f10*/  MUFU.EX2 R145, R145 ;  /* 0x0000009100917308 */ /* 0x000ea20000000800 */
[--C-:B------:R-:W-:Y:S02]  /*6f20*/  FFMA.FTZ R93, R19, c[0x0][0x23c], -R94.reuse ;  /* 0x00008f00135d7a23 */ /* 0x100fe4000001085e */
[----:B------:R-:W-:Y:S02]  /*6f30*/  FADD.FTZ R2, R0, -R5 ;  /* 0x8000000500027221 */ /* 0x000fe40000010000 */
[----:B------:R-:W-:-:S02]  /*6f40*/  FFMA.FTZ R0, R17, c[0x0][0x23c], -R94 ;  /* 0x00008f0011007a23 */ /* 0x000fc4000001085e */
[----:B------:R-:W-:Y:S01]  /*6f50*/  FMUL.FTZ R2, R2, c[0x0][0x23c] ;  /* 0x00008f0002027a20 */ /* 0x000fe20000410000 */
[----:B------:R-:W3:Y:S01]  /*6f60*/  MUFU.EX2 R89, R89 ;  /* 0x0000005900597308 */ /* 0x000ee20000000800 */
[--C-:B------:R-:W-:Y:S01]  /*6f70*/  FFMA.FTZ R98, R130, c[0x0][0x23c], -R143.reuse ;  /* 0x00008f0082627a23 */ /* 0x100fe2000001088f */
[----:B------:R-:W4:Y:S01]  /*6f80*/  LDSM.16.MT88.4 R16, [R108+0x6000] ;  /* 0x006000006c10783b */ /* 0x000f220000004200 */
[----:B------:R-:W-:Y:S02]  /*6f90*/  FFMA.FTZ R130, R127, c[0x0][0x23c], -R94 ;  /* 0x00008f007f827a23 */ /* 0x000fe4000001085e */
[--C-:B------:R-:W-:Y:S02]  /*6fa0*/  FFMA.FTZ R135, R148, c[0x0][0x23c], -R143.reuse ;  /* 0x00008f0094877a23 */ /* 0x100fe4000001088f */
[----:B------:R-:W-:Y:S01]  /*6fb0*/  FFMA.FTZ R134, R134, c[0x0][0x23c], -R143 ;  /* 0x00008f0086867a23 */ /* 0x000fe2000001088f */
[----:B------:R-:W5:Y:S01]  /*6fc0*/  MUFU.EX2 R2, R2 ;  /* 0x0000000200027308 */ /* 0x000f620000000800 */
[----:B--2---:R-:W-:-:S02]  /*6fd0*/  FMUL.FTZ R4, R80, R145 ;  /* 0x0000009150047220 */ /* 0x004fc40000410000 */
[-C--:B------:R-:W-:Y:S02]  /*6fe0*/  FMUL.FTZ R5, R81, R145.reuse ;  /* 0x0000009151057220 */ /* 0x080fe40000410000 */
[-C--:B------:R-:W-:Y:S02]  /*6ff0*/  FMUL.FTZ R28, R56, R145.reuse ;  /* 0x00000091381c7220 */ /* 0x080fe40000410000 */
[-C--:B------:R-:W-:Y:S01]  /*7000*/  FMUL.FTZ R29, R57, R145.reuse ;  /* 0x00000091391d7220 */ /* 0x080fe20000410000 */
[----:B------:R-:W-:Y:S01]  /*7010*/  MUFU.EX2 R90, R90 ;  /* 0x0000005a005a7308 */ /* 0x000fe20000000800 */
[----:B---3--:R-:W-:Y:S01]  /*7020*/  F2FP.PACK_AB R80, R89, R144 ;  /* 0x000000905950723e */ /* 0x008fe200000000ff */
[-C--:B------:R-:W-:Y:S02]  /*7030*/  FMUL.FTZ R52, R52, R145.reuse ;  /* 0x0000009134347220 */ /* 0x080fe40000410000 */
[-C--:B------:R-:W-:Y:S02]  /*7040*/  FMUL.FTZ R53, R53, R145.reuse ;  /* 0x0000009135357220 */ /* 0x080fe40000410000 */
[----:B------:R-:W-:-:S02]  /*7050*/  FMUL.FTZ R36, R36, R145 ;  /* 0x0000009124247220 */ /* 0x000fc40000410000 */
[----:B------:R-:W2:Y:S01]  /*7060*/  MUFU.EX2 R87, R87 ;  /* 0x0000005700577308 */ /* 0x000ea20000000800 */
[-C--:B-----5:R-:W-:Y:S02]  /*7070*/  FMUL.FTZ R6, R82, R2.reuse ;  /* 0x0000000252067220 */ /* 0x0a0fe40000410000 */
[-C--:B------:R-:W-:Y:S02]  /*7080*/  FMUL.FTZ R7, R83, R2.reuse ;  /* 0x0000000253077220 */ /* 0x080fe40000410000 */
[-C--:B------:R-:W-:Y:S02]  /*7090*/  FMUL.FTZ R30, R58, R2.reuse ;  /* 0x000000023a1e7220 */ /* 0x080fe40000410000 */
[-C--:B------:R-:W-:Y:S01]  /*70a0*/  FMUL.FTZ R31, R59, R2.reuse ;  /* 0x000000023b1f7220 */ /* 0x080fe20000410000 */
[----:B------:R-:W-:Y:S01]  /*70b0*/  MUFU.EX2 R95, R95 ;  /* 0x0000005f005f7308 */ /* 0x000fe20000000800 */
[-C--:B------:R-:W-:Y:S01]  /*70c0*/  FMUL.FTZ R54, R54, R2.reuse ;  /* 0x0000000236367220 */ /* 0x080fe20000410000 */
[----:B------:R-:W-:Y:S01]  /*70d0*/  LDSM.16.MT88.4 R56, [R110+0x6400] ;  /* 0x006400006e38783b */ /* 0x000fe20000004200 */
[----:B------:R-:W-:-:S02]  /*70e0*/  FMUL.FTZ R55, R55, R2 ;  /* 0x0000000237377220 */ /* 0x000fc40000410000 */
[-C--:B------:R-:W-:Y:S02]  /*70f0*/  FMUL.FTZ R37, R37, R145.reuse ;  /* 0x0000009125257220 */ /* 0x080fe40000410000 */
[----:B------:R-:W-:Y:S01]  /*7100*/  FMUL.FTZ R38, R38, R2 ;  /* 0x0000000226267220 */ /* 0x000fe20000410000 */
[----:B------:R-:W3:Y:S01]  /*7110*/  MUFU.EX2 R86, R86 ;  /* 0x0000005600567308 */ /* 0x000ee20000000800 */
[----:B--2---:R-:W-:Y:S01]  /*7120*/  F2FP.PACK_AB R82, R87, R90 ;  /* 0x0000005a5752723e */ /* 0x004fe200000000ff */
[-C--:B------:R-:W-:Y:S02]  /*7130*/  FMUL.FTZ R39, R39, R2.reuse ;  /* 0x0000000227277220 */ /* 0x080fe40000410000 */
[-C--:B------:R-:W-:Y:S02]  /*7140*/  FMUL.FTZ R40, R40, R145.reuse ;  /* 0x0000009128287220 */ /* 0x080fe40000410000 */
[----:B------:R-:W-:Y:S02]  /*7150*/  FMUL.FTZ R41, R41, R145 ;  /* 0x0000009129297220 */ /* 0x000fe40000410000 */
[----:B------:R-:W-:Y:S01]  /*7160*/  MUFU.EX2 R93, R93 ;  /* 0x0000005d005d7308 */ /* 0x000fe20000000800 */
[----:B------:R-:W-:-:S02]  /*7170*/  FMUL.FTZ R42, R42, R2 ;  /* 0x000000022a2a7220 */ /* 0x000fc40000410000 */
[-C--:B------:R-:W-:Y:S02]  /*7180*/  FMUL.FTZ R43, R43, R2.reuse ;  /* 0x000000022b2b7220 */ /* 0x080fe40000410000 */
[-C--:B------:R-:W-:Y:S02]  /*7190*/  FMUL.FTZ R76, R76, R145.reuse ;  /* 0x000000914c4c7220 */ /* 0x080fe40000410000 */
[----:B------:R-:W-:Y:S01]  /*71a0*/  FMUL.FTZ R77, R77, R145 ;  /* 0x000000914d4d7220 */ /* 0x000fe20000410000 */
[----:B------:R-:W2:Y:S01]  /*71b0*/  MUFU.EX2 R0, R0 ;  /* 0x0000000000007308 */ /* 0x000ea20000000800 */
[----:B---3--:R-:W-:Y:S01]  /*71c0*/  F2FP.PACK_AB R81, R86, R95 ;  /* 0x0000005f5651723e */ /* 0x008fe200000000ff */
[-C--:B------:R-:W-:Y:S02]  /*71d0*/  FMUL.FTZ R78, R78, R2.reuse ;  /* 0x000000024e4e7220 */ /* 0x080fe40000410000 */
[----:B------:R-:W-:Y:S02]  /*71e0*/  FMUL.FTZ R79, R79, R2 ;  /* 0x000000024f4f7220 */ /* 0x000fe40000410000 */
[----:B------:R-:W-:-:S02]  /*71f0*/  FFMA.FTZ R99, R146, c[0x0][0x23c], -R143 ;  /* 0x00008f0092637a23 */ /* 0x000fc4000001088f */
[--C-:B------:R-:W-:Y:S01]  /*7200*/  FFMA.FTZ R127, R151, c[0x0][0x23c], -R94.reuse ;  /* 0x00008f00977f7a23 */ /* 0x100fe2000001085e */
[----:B------:R-:W-:Y:S01]  /*7210*/  MUFU.EX2 R135, R135 ;  /* 0x0000008700877308 */ /* 0x000fe20000000800 */
[--C-:B------:R-:W-:Y:S02]  /*7220*/  FFMA.FTZ R97, R149, c[0x0][0x23c], -R94.reuse ;  /* 0x00008f0095617a23 */ /* 0x100fe4000001085e */
[----:B------:R-:W-:Y:S02]  /*7230*/  FFMA.FTZ R96, R147, c[0x0][0x23c], -R94 ;  /* 0x00008f0093607a23 */ /* 0x000fe4000001085e */
[----:B------:R-:W-:Y:S01]  /*7240*/  FMUL.FTZ R44, R44, R145 ;  /* 0x000000912c2c7220 */ /* 0x000fe20000410000 */
[----:B--2---:R-:W-:Y:S02]  /*7250*/  F2FP.PACK_AB R83, R0, R93 ;  /* 0x0000005d0053723e */ /* 0x004fe400000000ff */
[----:B------:R-:W-:Y:S01]  /*7260*/  MUFU.EX2 R134, R134 ;  /* 0x0000008600867308 */ /* 0x000fe20000000800 */
[----:B------:R-:W-:-:S02]  /*7270*/  FMUL.FTZ R45, R45, R145 ;  /* 0x000000912d2d7220 */ /* 0x000fc40000410000 */
[-C--:B------:R-:W-:Y:S02]  /*7280*/  FMUL.FTZ R46, R46, R2.reuse ;  /* 0x000000022e2e7220 */ /* 0x080fe40000410000 */
[-C--:B------:R-:W-:Y:S01]  /*7290*/  FMUL.FTZ R47, R47, R2.reuse ;  /* 0x000000022f2f7220 */ /* 0x080fe20000410000 */
[C---:B-1----:R-:W-:Y:S01]  /*72a0*/  HMMA.16816.F32 R28, R80.reuse, R32, R28 ;  /* 0x00000020501c723c */ /* 0x042fe2000000181c */
[-C--:B------:R-:W-:Y:S01]  /*72b0*/  FMUL.FTZ R48, R48, R145.reuse ;  /* 0x0000009130307220 */ /* 0x080fe20000410000 */
[----:B------:R-:W-:Y:S01]  /*72c0*/  MUFU.EX2 R99, R99 ;  /* 0x0000006300637308 */ /* 0x000fe20000000800 */
[-C--:B------:R-:W-:Y:S02]  /*72d0*/  FMUL.FTZ R49, R49, R145.reuse ;  /* 0x0000009131317220 */ /* 0x080fe40000410000 */
[-C--:B------:R-:W-:Y:S02]  /*72e0*/  FMUL.FTZ R50, R50, R2.reuse ;  /* 0x0000000232327220 */ /* 0x080fe40000410000 */
[----:B------:R-:W-:Y:S01]  /*72f0*/  FMUL.FTZ R51, R51, R2 ;  /* 0x0000000233337220 */ /* 0x000fe20000410000 */
[----:B------:R-:W-:Y:S01]  /*7300*/  HMMA.16816.F32 R32, R80, R34, R52 ;  /* 0x000000225020723c */ /* 0x000fe20000001834 */
[----:B------:R-:W1:Y:S01]  /*7310*/  LDSM.16.MT88.4 R52, [R110+0x8000] ;  /* 0x008000006e34783b */ /* 0x000e620000004200 */
[----:B------:R-:W-:Y:S01]  /*7320*/  MUFU.EX2 R98, R98 ;  /* 0x0000006200627308 */ /* 0x000fe20000000800 */
[----:B------:R-:W-:-:S02]  /*7330*/  FMUL.FTZ R12, R72, R145 ;  /* 0x00000091480c7220 */ /* 0x000fc40000410000 */
[-C--:B------:R-:W-:Y:S02]  /*7340*/  FMUL.FTZ R13, R73, R145.reuse ;  /* 0x00000091490d7220 */ /* 0x080fe40000410000 */
[-C--:B------:R-:W-:Y:S01]  /*7350*/  FMUL.FTZ R14, R74, R2.reuse ;  /* 0x000000024a0e7220 */ /* 0x080fe20000410000 */
[C---:B------:R-:W-:Y:S01]  /*7360*/  HMMA.16816.F32 R4, R80.reuse, R8, R4 ;  /* 0x000000085004723c */ /* 0x040fe20000001804 */
[-C--:B------:R-:W-:Y:S01]  /*7370*/  FMUL.FTZ R15, R75, R2.reuse ;  /* 0x000000024b0f7220 */ /* 0x080fe20000410000 */
[----:B------:R-:W2:Y:S01]  /*7380*/  MUFU.EX2 R130, R130 ;  /* 0x0000008200827308 */ /* 0x000ea20000000800 */
[-C--:B------:R-:W-:Y:S02]  /*7390*/  FMUL.FTZ R68, R68, R145.reuse ;  /* 0x0000009144447220 */ /* 0x080fe40000410000 */
[-C--:B------:R-:W-:Y:S02]  /*73a0*/  FMUL.FTZ R69, R69, R145.reuse ;  /* 0x0000009145457220 */ /* 0x080fe40000410000 */
[-C--:B------:R-:W-:Y:S01]  /*73b0*/  FMUL.FTZ R70, R70, R2.reuse ;  /* 0x0000000246467220 */ /* 0x080fe20000410000 */
[----:B------:R-:W-:Y:S01]  /*73c0*/  HMMA.16816.F32 R8, R80, R10, R76 ;  /* 0x0000000a5008723c */ /* 0x000fe2000000184c */
[----:B------:R-:W-:Y:S01]  /*73d0*/  FMUL.FTZ R71, R71, R2 ;  /* 0x0000000247477220 */ /* 0x000fe20000410000 */
[----:B------:R-:W3:Y:S01]  /*73e0*/  MUFU.EX2 R127, R127 ;  /* 0x0000007f007f7308 */ /* 0x000ee20000000800 */
[-C--:B------:R-:W-:Y:S01]  /*73f0*/  FMUL.FTZ R20, R64, R145.reuse ;  /* 0x0000009140147220 */ /* 0x080fe20000410000 */
[----:B------:R-:W-:Y:S01]  /*7400*/  LDSM.16.MT88.4 R76, [R110+0x6c00] ;  /* 0x006c00006e4c783b */ /* 0x000fe20000004200 */
[----:B------:R-:W-:-:S02]  /*7410*/  FMUL.FTZ R21, R65, R145 ;  /* 0x0000009141157220 */ /* 0x000fc40000410000 */
[-C--:B------:R-:W-:Y:S01]  /*7420*/  FMUL.FTZ R22, R66, R2.reuse ;  /* 0x0000000242167220 */ /* 0x080fe20000410000 */
[C---:B----4-:R-:W-:Y:S01]  /*7430*/  HMMA.16816.F32 R12, R80.reuse, R16, R12 ;  /* 0x00000010500c723c */ /* 0x050fe2000000180c */
[-C--:B------:R-:W-:Y:S01]  /*7440*/  FMUL.FTZ R23, R67, R2.reuse ;  /* 0x0000000243177220 */ /* 0x080fe20000410000 */
[----:B------:R-:W-:Y:S01]  /*7450*/  MUFU.EX2 R97, R97 ;  /* 0x0000006100617308 */ /* 0x000fe20000000800 */
[-C--:B------:R-:W-:Y:S02]  /*7460*/  FMUL.FTZ R60, R60, R145.reuse ;  /* 0x000000913c3c7220 */ /* 0x080fe40000410000 */
[----:B------:R-:W-:Y:S02]  /*7470*/  FMUL.FTZ R61, R61, R145 ;  /* 0x000000913d3d7220 */ /* 0x000fe40000410000 */
[-C--:B------:R-:W-:Y:S01]  /*7480*/  FMUL.FTZ R62, R62, R2.reuse ;  /* 0x000000023e3e7220 */ /* 0x080fe20000410000 */
[----:B------:R-:W-:Y:S01]  /*7490*/  HMMA.16816.F32 R16, R80, R18, R68 ;  /* 0x000000125010723c */ /* 0x000fe20000001844 */
[----:B------:R-:W-:Y:S01]  /*74a0*/  FMUL.FTZ R63, R63, R2 ;  /* 0x000000023f3f7220 */ /* 0x000fe20000410000 */
[----:B------:R-:W4:Y:S01]  /*74b0*/  MUFU.EX2 R96, R96 ;  /* 0x0000006000607308 */ /* 0x000f220000000800 */
[--C-:B------:R-:W-:Y:S01]  /*74c0*/  FFMA.FTZ R146, R106, c[0x0][0x23c], -R143.reuse ;  /* 0x00008f006a927a23 */ /* 0x100fe2000001088f */
[----:B------:R-:W-:Y:S01]  /*74d0*/  LDSM.16.MT88.4 R68, [R108+0x6c00] ;  /* 0x006c00006c44783b */ /* 0x000fe20000004200 */
[----:B------:R-:W-:-:S02]  /*74e0*/  FFMA.FTZ R147, R107, c[0x0][0x23c], -R143 ;  /* 0x00008f006b937a23 */ /* 0x000fc4000001088f */
[--C-:B------:R-:W-:Y:S01]  /*74f0*/  FFMA.FTZ R106, R142, c[0x0][0x23c], -R143.reuse ;  /* 0x00008f008e6a7a23 */ /* 0x100fe2000001088f */
[C---:B------:R-:W-:Y:S01]  /*7500*/  HMMA.16816.F32 R20, R80.reuse, R24, R20 ;  /* 0x000000185014723c */ /* 0x040fe20000001814 */
[----:B------:R-:W-:Y:S01]  /*7510*/  FFMA.FTZ R107, R140, c[0x0][0x23c], -R143 ;  /* 0x00008f008c6b7a23 */ /* 0x000fe2000001088f */
[----:B------:R-:W-:Y:S01]  /*7520*/  MUFU.EX2 R146, R146 ;  /* 0x0000009200927308 */ /* 0x000fe20000000800 */
[--C-:B------:R-:W-:Y:S02]  /*7530*/  FFMA.FTZ R142, R105, c[0x0][0x23c], -R94.reuse ;  /* 0x00008f00698e7a23 */ /* 0x100fe4000001085e */
[--C-:B------:R-:W-:Y:S02]  /*7540*/  FFMA.FTZ R141, R141, c[0x0][0x23c], -R94.reuse ;  /* 0x00008f008d8d7a23 */ /* 0x100fe4000001085e */
[--C-:B------:R-:W-:Y:S01]  /*7550*/  FFMA.FTZ R105, R139, c[0x0][0x23c], -R94.reuse ;  /* 0x00008f008b697a23 */ /* 0x100fe2000001085e */
[----:B-1----:R-:W-:Y:S01]  /*7560*/  HMMA.16816.F32 R36, R80, R52, R36 ;  /* 0x000000345024723c */ /* 0x002fe20000001824 */
[----:B------:R-:W-:Y:S01]  /*7570*/  FFMA.FTZ R140, R101, c[0x0][0x23c], -R94 ;  /* 0x00008f00658c7a23 */ /* 0x000fe2000001085e */
[----:B------:R-:W-:Y:S01]  /*7580*/  MUFU.EX2 R147, R147 ;  /* 0x0000009300937308 */ /* 0x000fe20000000800 */
[----:B------:R-:W-:-:S02]  /*7590*/  FFMA.FTZ R144, R133, R145, R144 ;  /* 0x0000009185907223 */ /* 0x000fc40000010090 */
[--C-:B------:R-:W-:Y:S02]  /*75a0*/  FFMA.FTZ R101, R103, c[0x0][0x23c], -R143.reuse ;  /* 0x00008f0067657a23 */ /* 0x100fe4000001088f */
[--C-:B------:R-:W-:Y:S01]  /*75b0*/  FFMA.FTZ R64, R104, c[0x0][0x23c], -R143.reuse ;  /* 0x00008f0068407a23 */ /* 0x100fe2000001088f */
[C---:B------:R-:W-:Y:S01]  /*75c0*/  HMMA.16816.F32 R40, R80.reuse, R54, R40 ;  /* 0x000000365028723c */ /* 0x040fe20000001828 */
[----:B------:R-:W1:Y:S01]  /*75d0*/  LDSM.16.MT88.4 R52, [R108+0x8000] ;  /* 0x008000006c34783b */ /* 0x000e620000004200 */
[----:B------:R-:W-:Y:S01]  /*75e0*/  MUFU.EX2 R106, R106 ;  /* 0x0000006a006a7308 */ /* 0x000fe20000000800 */
[--C-:B------:R-:W-:Y:S02]  /*75f0*/  FFMA.FTZ R102, R102, c[0x0][0x23c], -R143.reuse ;  /* 0x00008f0066667a23 */ /* 0x100fe4000001088f */
[----:B------:R-:W-:Y:S02]  /*7600*/  FFMA.FTZ R133, R100, c[0x0][0x23c], -R143 ;  /* 0x00008f0064857a23 */ /* 0x000fe4000001088f */
[--C-:B------:R-:W-:Y:S01]  /*7610*/  FFMA.FTZ R91, R91, c[0x0][0x23c], -R94.reuse ;  /* 0x00008f005b5b7a23 */ /* 0x100fe2000001085e */
[----:B------:R-:W-:Y:S01]  /*7620*/  HMMA.16816.F32 R24, R80, R26, R60 ;  /* 0x0000001a5018723c */ /* 0x000fe2000000183c */
[----:B------:R-:W-:Y:S01]  /*7630*/  LDSM.16.MT88.4 R60, [R110+0x6800] ;  /* 0x006800006e3c783b */ /* 0x000fe20000004200 */
[----:B------:R-:W-:Y:S01]  /*7640*/  MUFU.EX2 R107, R107 ;  /* 0x0000006b006b7308 */ /* 0x000fe20000000800 */
[----:B------:R-:W-:-:S02]  /*7650*/  FFMA.FTZ R104, R84, c[0x0][0x23c], -R94 ;  /* 0x00008f0054687a23 */ /* 0x000fc4000001085e */
[--C-:B------:R-:W-:Y:S02]  /*7660*/  FFMA.FTZ R103, R85, c[0x0][0x23c], -R94.reuse ;  /* 0x00008f0055677a23 */ /* 0x100fe4000001085e */
[----:B------:R-:W-:Y:S02]  /*7670*/  FFMA.FTZ R92, R92, c[0x0][0x23c], -R94 ;  /* 0x00008f005c5c7a23 */ /* 0x000fe4000001085e */
[----:B------:R-:W-:Y:S01]  /*7680*/  FFMA.FTZ R95, R136, R2, R95 ;  /* 0x00000002885f7223 */ /* 0x000fe2000001005f */
[----:B------:R-:W-:Y:S01]  /*7690*/  MUFU.EX2 R142, R142 ;  /* 0x0000008e008e7308 */ /* 0x000fe20000000800 */
[----:B------:R-:W-:Y:S02]  /*76a0*/  FADD.FTZ R89, R89, R144 ;  /* 0x0000009059597221 */ /* 0x000fe40000010000 */
[----:B------:R-:W-:Y:S02]  /*76b0*/  FADD.FTZ R86, R86, R95 ;  /* 0x0000005f56567221 */ /* 0x000fe40000010000 */
[----:B------:R-:W-:-:S02]  /*76c0*/  FADD.FTZ R2, R90, R89 ;  /* 0x000000595a027221 */ /* 0x000fc40000010000 */
[----:B------:R-:W-:Y:S01]  /*76d0*/  FADD.FTZ R93, R93, R86 ;  /* 0x000000565d5d7221 */ /* 0x000fe20000010000 */
[----:B------:R-:W-:Y:S01]  /*76e0*/  MUFU.EX2 R141, R141 ;  /* 0x0000008d008d7308 */ /* 0x000fe20000000800 */
[----:B------:R-:W-:Y:S02]  /*76f0*/  FADD.FTZ R2, R87, R2 ;  /* 0x0000000257027221 */ /* 0x000fe40000010000 */
[----:B------:R-:W-:-:S04]  /*7700*/  FADD.FTZ R93, R0, R93 ;  /* 0x0000005d005d7221 */ /* 0x000fc80000010000 */
[----:B--2---:R-:W-:Y:S01]  /*7710*/  FADD.FTZ R0, R130, R93 ;  /* 0x0000005d82007221 */ /* 0x004fe20000010000 */
[----:B------:R-:W-:Y:S03]  /*7720*/  MUFU.EX2 R105, R105 ;  /* 0x0000006900697308 */ /* 0x000fe60000000800 */
[C---:B---3--:R-:W-:Y:S01]  /*7730*/  FADD.FTZ R0, R127.reuse, R0 ;  /* 0x000000007f007221 */ /* 0x048fe20000010000 */
[C---:B-1----:R-:W-:Y:S04]  /*7740*/  HMMA.16816.F32 R44, R80.reuse, R52, R44 ;  /* 0x00000034502c723c */ /* 0x042fe8000000182c */
[----:B------:R-:W-:Y:S03]  /*7750*/  MUFU.EX2 R140, R140 ;  /* 0x0000008c008c7308 */ /* 0x000fe60000000800 */
[----:B------:R-:W-:Y:S01]  /*7760*/  F2FP.PACK_AB R52, R134, R135 ;  /* 0x000000878634723e */ /* 0x000fe200000000ff */
[----:B------:R-:W-:Y:S01]  /*7770*/  HMMA.16816.F32 R48, R80, R54, R48 ;  /* 0x000000365030723c */ /* 0x000fe20000001830 */
[----:B------:R-:W-:-:S03]  /*7780*/  F2FP.PACK_AB R53, R127, R130 ;  /* 0x000000827f35723e */ /* 0x000fc600000000ff */
[----:B------:R-:W-:Y:S01]  /*7790*/  MUFU.EX2 R102, R102 ;  /* 0x0000006600667308 */ /* 0x000fe20000000800 */
[----:B------:R-:W-:Y:S01]  /*77a0*/  FADD.FTZ R135, R135, R2 ;  /* 0x0000000287877221 */ /* 0x000fe20000010000 */
[----:B------:R-:W-:Y:S02]  /*77b0*/  MOV R2, R88 ;  /* 0x0000005800027202 */ /* 0x000fe40000000f00 */
[----:B------:R-:W-:Y:S01]  /*77c0*/  F2FP.PACK_AB R54, R98, R99 ;  /* 0x000000636236723e */ /* 0x000fe200000000ff */
[----:B------:R-:W-:Y:S01]  /*77d0*/  FADD.FTZ R134, R134, R135 ;  /* 0x0000008786867221 */ /* 0x000fe20000010000 */
[----:B----4-:R-:W-:Y:S02]  /*77e0*/  F2FP.PACK_AB R55, R96, R97 ;  /* 0x000000616037723e */ /* 0x010fe400000000ff */
[----:B------:R-:W1:Y:S05]  /*77f0*/  MUFU.EX2 R101, R101 ;  /* 0x0000006500657308 */ /* 0x000e6a0000000800 */
[C---:B------:R-:W-:Y:S03]  /*7800*/  HMMA.16816.F32 R4, R52.reuse, R56, R4 ;  /* 0x000000383404723c */ /* 0x040fe60000001804 */
[----:B------:R-:W-:Y:S05]  /*7810*/  MUFU.EX2 R100, R64 ;  /* 0x0000004000647308 */ /* 0x000fea0000000800 */
[----:B------:R-:W-:Y:S01]  /*7820*/  HMMA.16816.F32 R8, R52, R58, R8 ;  /* 0x0000003a3408723c */ /* 0x000fe20000001808 */
[----:B------:R-:W2:Y:S02]  /*7830*/  LDSM.16.MT88.4 R56, [R108+0x6400] ;  /* 0x006400006c38783b */ /* 0x000ea40000004200 */
[----:B------:R-:W3:Y:S01]  /*7840*/  MUFU.EX2 R133, R133 ;  /* 0x0000008500857308 */ /* 0x000ee20000000800 */
[----:B-1----:R-:W-:-:S07]  /*7850*/  F2FP.PACK_AB R84, R101, R102 ;  /* 0x000000666554723e */ /* 0x002fce00000000ff */
[----:B------:R-:W-:Y:S08]  /*7860*/  MUFU.EX2 R91, R91 ;  /* 0x0000005b005b7308 */ /* 0x000ff00000000800 */
[----:B------:R-:W1:Y:S01]  /*7870*/  MUFU.EX2 R104, R104 ;  /* 0x0000006800687308 */ /* 0x000e620000000800 */
[----:B---3--:R-:W-:-:S07]  /*7880*/  F2FP.PACK_AB R86, R133, R100 ;  /* 0x000000648556723e */ /* 0x008fce00000000ff */
[----:B------:R-:W-:Y:S08]  /*7890*/  MUFU.EX2 R103, R103 ;  /* 0x0000006700677308 */ /* 0x000ff00000000800 */
[----:B------:R-:W3:Y:S01]  /*78a0*/  MUFU.EX2 R136, R92 ;  /* 0x0000005c00887308 */ /* 0x000ee20000000800 */
[----:B-1----:R-:W-:Y:S01]  /*78b0*/  F2FP.PACK_AB R85, R104, R91 ;  /* 0x0000005b6855723e */ /* 0x002fe200000000ff */
[C---:B--2---:R-:W-:Y:S08]  /*78c0*/  HMMA.16816.F32 R12, R52.reuse, R56, R12 ;  /* 0x00000038340c723c */ /* 0x044ff0000000180c */
[----:B------:R-:W-:Y:S01]  /*78d0*/  HMMA.16816.F32 R16, R52, R58, R16 ;  /* 0x0000003a3410723c */ /* 0x000fe20000001810 */
[----:B------:R-:W1:Y:S01]  /*78e0*/  LDSM.16.MT88.4 R56, [R110+0x7400] ;  /* 0x007400006e38783b */ /* 0x000e620000004200 */
[----:B---3--:R-:W-:-:S06]  /*78f0*/  F2FP.PACK_AB R87, R136, R103 ;  /* 0x000000678857723e */ /* 0x008fcc00000000ff */
        /* <DEDUP_REMOVED lines=19> */
[C---:B-1----:R-:W-:Y:S08]  /*7a30*/  HMMA.16816.F32 R12, R52.reuse, R56, R12 ;  /* 0x00000038340c723c */ /* 0x042ff0000000180c */
[----:B------:R-:W-:Y:S01]  /*7a40*/  HMMA.16816.F32 R16, R52, R58, R16 ;  /* 0x0000003a3410723c */ /* 0x000fe20000001810 */
[----:B------:R-:W1:Y:S07]  /*7a50*/  LDSM.16.MT88.4 R56, [R108+0x7800] ;  /* 0x007800006c38783b */ /* 0x000e6e0000004200 */
[C---:B------:R-:W-:Y:S01]  /*7a60*/  HMMA.16816.F32 R80, R84.reuse, R76, R4 ;  /* 0x0000004c5450723c */ /* 0x040fe20000001804 */
[----:B------:R-:W-:Y:S07]  /*7a70*/  LDSM.16.MT88.4 R4, [R108+0x8c00] ;  /* 0x008c00006c04783b */ /* 0x000fee0000004200 */
[----:B------:R-:W-:Y:S01]  /*7a80*/  HMMA.16816.F32 R76, R84, R78, R8 ;  /* 0x0000004e544c723c */ /* 0x000fe20000001808 */
[----:B------:R-:W-:Y:S07]  /*7a90*/  LDSM.16.MT88.4 R8, [R110+0x8c00] ;  /* 0x008c00006e08783b */ /* 0x000fee0000004200 */
[C---:B--2---:R-:W-:Y:S08]  /*7aa0*/  HMMA.16816.F32 R20, R52.reuse, R60, R20 ;  /* 0x0000003c3414723c */ /* 0x044ff00000001814 */
[----:B------:R-:W-:Y:S01]  /*7ab0*/  HMMA.16816.F32 R24, R52, R62, R24 ;  /* 0x0000003e3418723c */ /* 0x000fe20000001818 */
[----:B------:R-:W2:Y:S07]  /*7ac0*/  LDSM.16.MT88.4 R60, [R110+0x8800] ;  /* 0x008800006e3c783b */ /* 0x000eae0000004200 */
[----:B------:R-:W-:Y:S07]  /*7ad0*/  HMMA.16816.F32 R72, R84, R68, R12 ;  /* 0x000000445448723c */ /* 0x000fee000000180c */
        /* <DEDUP_REMOVED lines=19> */
[----:B------:R-:W-:Y:S01]  /*7c10*/  HMMA.16816.F32 R48, R52, R58, R48 ;  /* 0x0000003a3430723c */ /* 0x000fe20000001830 */
[----:B------:R-:W1:Y:S07]  /*7c20*/  LDSM.16.MT88.4 R52, [R108+0x7c00] ;  /* 0x007c00006c34783b */ /* 0x000e6e0000004200 */
[C---:B------:R-:W-:Y:S07]  /*7c30*/  HMMA.16816.F32 R36, R84.reuse, R8, R36 ;  /* 0x000000085424723c */ /* 0x040fee0000001824 */
        /* <DEDUP_REMOVED lines=13> */
[----:B-1----:R-:W-:Y:S03]  /*7d10*/  HMMA.16816.F32 R56, R84, R52, R28 ;  /* 0x000000345438723c */ /* 0x002fe6000000181c */
[----:B------:R-:W-:-:S05]  /*7d20*/  FADD.FTZ R133, R133, R100 ;  /* 0x0000006485857221 */ /* 0x000fca0000010000 */
[C---:B------:R-:W-:Y:S08]  /*7d30*/  HMMA.16816.F32 R52, R84.reuse, R54, R32 ;  /* 0x000000365434723c */ /* 0x040ff00000001820 */
[----:B------:R-:W-:Y:S08]  /*7d40*/  HMMA.16816.F32 R48, R84, R6, R48 ;  /* 0x000000065430723c */ /* 0x000ff00000001830 */
.L_x_4068:
        /* <DEDUP_REMOVED lines=12> */
.L_x_4080:
        /* <DEDUP_REMOVED lines=65> */
.L_x_4077:
[----:B------:R-:W-:Y:S02]  /*8220*/  ISETP.GE.AND P3, PT, R124, c[0x0][0x220], PT ;  /* 0x000088007c007a0c */ /* 0x000fe40003f66270 */
[----:B------:R-:W-:Y:S02]  /*8230*/  LEA R134, P4, R3, R138, 0x1 ;  /* 0x0000008a03867211 */ /* 0x000fe400078808ff */
[----:B------:R-:W-:Y:S02]  /*8240*/  ISETP.GE.AND P2, PT, R115, c[0x0][0x220], PT ;  /* 0x0000880073007a0c */ /* 0x000fe40003f46270 */
[----:B------:R-:W-:Y:S02]  /*8250*/  LEA.HI.X R135, R3, R137, R0, 0x1, P4 ;  /* 0x0000008903877211 */ /* 0x000fe400020f0c00 */
[----:B------:R-:W-:Y:S02]  /*8260*/  ISETP.GE.AND P1, PT, R114, c[0x0][0x220], PT ;  /* 0x0000880072007a0c */ /* 0x000fe40003f26270 */
[----:B------:R-:W-:Y:S03]  /*8270*/  IADD3 R139, P0, R126, R3, RZ ;  /* 0x000000037e8b7210 */ /* 0x000fe60007f1e0ff */
[----:B------:R-:W-:Y:S01]  /*8280*/  @P3 STS [R121+0x6000], RZ ;  /* 0x006000ff79003388 */ /* 0x000fe20000000800 */
[----:B------:R-:W-:Y:S02]  /*8290*/  @!P3 MOV R3, c[0x0][0x1a0] ;  /* 0x000068000003ba02 */ /* 0x000fe40000000f00 */
[----:B------:R-:W-:Y:S02]  /*82a0*/  @!P3 MOV R2, c[0x0][0x1a4] ;  /* 0x000069000002ba02 */ /* 0x000fe40000000f00 */
[----:B------:R-:W-:Y:S01]  /*82b0*/  @!P3 LEA R142, P5, R3, R134, 0x6 ;  /* 0x00000086038eb211 */ /* 0x000fe200078a30ff */
[----:B------:R-:W-:Y:S01]  /*82c0*/  @P3 STS [R121+0x6004], RZ ;  /* 0x006004ff79003388 */ /* 0x000fe20000000800 */
[----:B------:R-:W-:Y:S02]  /*82d0*/  @!P2 LEA R140, P4, R139, R138, 0x1 ;  /* 0x0000008a8b8ca211 */ /* 0x000fe400078808ff */
[----:B------:R-:W-:Y:S02]  /*82e0*/  @!P3 LEA.HI.X R143, R3, R135, R2, 0x6, P5 ;  /* 0x00000087038fb211 */ /* 0x000fe400028f3402 */
[----:B------:R-:W-:Y:S01]  /*82f0*/  IADD3.X R0, R123, R0, RZ, P0, !PT ;  /* 0x000000007b007210 */ /* 0x000fe200007fe4ff */
[----:B------:R-:W-:Y:S01]  /*8300*/  @P3 STS.64 [R121+0x6008], RZ ;  /* 0x006008ff79003388 */ /* 0x000fe20000000a00 */
[C---:B------:R-:W-:Y:S02]  /*8310*/  @!P1 LEA R138, P0, R139.reuse, R138, 0x1 ;  /* 0x0000008a8b8a9211 */ /* 0x040fe400078008ff */
[CCC-:B------:R-:W-:Y:S02]  /*8320*/  @!P2 LEA.HI.X R141, R139.reuse, R137.reuse, R0.reuse, 0x1, P4 ;  /* 0x000000898b8da211 */ /* 0x1c0fe400020f0c00 */
[----:B------:R-:W-:Y:S01]  /*8330*/  @!P1 LEA.HI.X R139, R139, R137, R0, 0x1, P0 ;  /* 0x000000898b8b9211 */ /* 0x000fe200000f0c00 */
[----:B------:R-:W-:Y:S01]  /*8340*/  @!PT LDS RZ, [RZ] ;  /* 0x00000000fffff984 */ /* 0x000fe20000000800 */
[----:B------:R-:W-:Y:S01]  /*8350*/  @!PT LDS RZ, [RZ] ;  /* 0x00000000fffff984 */ /* 0x000fe20000000800 */
[----:B------:R-:W-:Y:S01]  /*8360*/  @!PT LDS RZ, [RZ] ;  /* 0x00000000fffff984 */ /* 0x000fe20000000800 */
[----:B------:R1:W-:Y:S01]  /*8370*/  @!P3 LDGSTS.E.BYPASS.LTC128B.128 [R121+0x6000], [R134.64] ;  /* 0x060000008679bfae */ /* 0x0003e2000b901d48 */
[----:B------:R-:W-:Y:S05]  /*8380*/  ISETP.GE.AND P0, PT, R120, 0x2, PT ;  /* 0x000000027800780c */ /* 0x000fea0003f06270 */
[----:B------:R-:W-:Y:S06]  /*8390*/  @P2 STS.128 [R121+0x7000], RZ ;  /* 0x007000ff79002388 */ /* 0x000fec0000000c00 */
[----:B------:R-:W-:Y:S01]  /*83a0*/  @!PT LDS RZ, [RZ] ;  /* 0x00000000fffff984 */ /* 0x000fe20000000800 */
[----:B------:R-:W-:Y:S01]  /*83b0*/  @!PT LDS RZ, [RZ] ;  /* 0x00000000fffff984 */ /* 0x000fe20000000800 */
[----:B------:R-:W-:Y:S01]  /*83c0*/  @!PT LDS RZ, [RZ] ;  /* 0x00000000fffff984 */ /* 0x000fe20000000800 */
[----:B------:R1:W-:Y:S06]  /*83d0*/  @!P2 LDGSTS.E.BYPASS.LTC128B.128 [R121+0x7000], [R134.64+0x40] ;  /* 0x070000408679afae */ /* 0x0003ec000b901d48 */
        /* <DEDUP_REMOVED lines=9> */
[----:B------:R2:W-:Y:S06]  /*8470*/  @!P3 LDGSTS.E.BYPASS.LTC128B.128 [R121+0x6800], [R142.64] ;  /* 0x068000008e79bfae */ /* 0x0005ec000b901d48 */
        /* <DEDUP_REMOVED lines=10> */
[----:B------:R-:W-:Y:S06]  /*8520*/  LDSM.16.M88.4 R88, [R113] ;  /* 0x000000007158783b */ /* 0x000fec0000000200 */
[----:B------:R-:W5:Y:S06]  /*8530*/  LDSM.16.M88.4 R92, [R112+0x3000] ;  /* 0x00300000705c783b */ /* 0x000f6c0000000200 */
[----:B------:R-:W1:Y:S06]  /*8540*/  LDSM.16.M88.4 R96, [R112+0x3400] ;  /* 0x003400007060783b */ /* 0x000e6c0000000200 */
[----:B------:R-:W1:Y:S06]  /*8550*/  LDSM.16.M88.4 R100, [R112+0x3800] ;  /* 0x003800007064783b */ /* 0x000e6c0000000200 */
[----:B------:R-:W0:Y:S06]  /*8560*/  LDGDEPBAR ;  /* 0x00000000000079af */ /* 0x000e2c0000000000 */
[----:B------:R-:W2:Y:S01]  /*8570*/  LDSM.16.M88.4 R104, [R112+0x3c00] ;  /* 0x003c00007068783b */ /* 0x000ea20000000200 */
[C---:B-----5:R-:W-:Y:S08]  /*8580*/  HMMA.16816.F32 R4, R88.reuse, R92, RZ ;  /* 0x0000005c5804723c */ /* 0x060ff000000018ff */
[C---:B------:R-:W-:Y:S01]  /*8590*/  HMMA.16816.F32 R8, R88.reuse, R94, RZ ;  /* 0x0000005e5808723c */ /* 0x040fe200000018ff */
[----:B------:R-:W-:Y:S07]  /*85a0*/  LDSM.16.M88.4 R92, [R111] ;  /* 0x000000006f5c783b */ /* 0x000fee0000000200 */
[C---:B-1----:R-:W-:Y:S08]  /*85b0*/  HMMA.16816.F32 R12, R88.reuse, R96, RZ ;  /* 0x00000060580c723c */ /* 0x042ff000000018ff */
[C---:B------:R-:W-:Y:S01]  /*85c0*/  HMMA.16816.F32 R16, R88.reuse, R98, RZ ;  /* 0x000000625810723c */ /* 0x040fe200000018ff */
[----:B------:R-:W1:Y:S07]  /*85d0*/  LDSM.16.M88.4 R96, [R109+0x3000] ;  /* 0x003000006d60783b */ /* 0x000e6e0000000200 */
[C---:B------:R-:W-:Y:S08]  /*85e0*/  HMMA.16816.F32 R20, R88.reuse, R100, RZ ;  /* 0x000000645814723c */ /* 0x040ff000000018ff */
[C---:B------:R-:W-:Y:S08]  /*85f0*/  HMMA.16816.F32 R24, R88.reuse, R102, RZ ;  /* 0x000000665818723c */ /* 0x040ff000000018ff */
[C---:B--2---:R-:W-:Y:S08]  /*8600*/  HMMA.16816.F32 R28, R88.reuse, R104, RZ ;  /* 0x00000068581c723c */ /* 0x044ff000000018ff */
[----:B------:R-:W-:Y:S01]  /*8610*/  HMMA.16816.F32 R32, R88, R106, RZ ;  /* 0x0000006a5820723c */ /* 0x000fe200000018ff */
        /* <DEDUP_REMOVED lines=12> */
[----:B------:R-:W1:Y:S06]  /*86e0*/  LDSM.16.M88.4 R88, [R112+0x4000] ;  /* 0x004000007058783b */ /* 0x000e6c0000000200 */
[----:B------:R-:W2:Y:S01]  /*86f0*/  LDSM.16.M88.4 R92, [R112+0x4400] ;  /* 0x00440000705c783b */ /* 0x000ea20000000200 */
        /* <DEDUP_REMOVED lines=44> */
[----:B------:R-:W2:Y:S01]  /*89c0*/  LDSM.16.M88.4 R96, [R109+0x5c00] ;  /* 0x005c00006d60783b */ /* 0x000ea20000000200 */
[----:B------:R-:W-:Y:S04]  /*89d0*/  DEPBAR.LE SB0, 0x0 ;  /* 0x000080000000791a */ /* 0x000fe80000000000 */
[----:B------:R-:W-:Y:S02]  /*89e0*/  FMUL.FTZ R164, R4, c[0x0][0x2ec] ;  /* 0x0000bb0004a47a20 */ /* 0x000fe40000410000 */
[----:B------:R-:W-:Y:S04]  /*89f0*/  FMUL.FTZ R162, R5, c[0x0][0x2ec] ;  /* 0x0000bb0005a27a20 */ /* 0x000fe80000410000 */
[----:B------:R-:W2:Y:S01]  /*8a00*/  MUFU.TANH R164, R164 ;  /* 0x000000a400a47308 */ /* 0x000ea20000002400 */
[----:B------:R-:W-:Y:S01]  /*8a10*/  BAR.SYNC.DEFER_BLOCKING 0x0 ;  /* 0x0000000000007b1d */ /* 0x000fe20000010000 */
[----:B------:R-:W-:Y:S02]  /*8a20*/  FMUL.FTZ R161, R6, c[0x0][0x2ec] ;  /* 0x0000bb0006a17a20 */ /* 0x000fe40000410000 */
[----:B------:R-:W-:Y:S02]  /*8a30*/  FMUL.FTZ R159, R7, c[0x0][0x2ec] ;  /* 0x0000bb00079f7a20 */ /* 0x000fe40000410000 */
[----:B------:R-:W-:Y:S02]  /*8a40*/  FMUL.FTZ R160, R8, c[0x0][0x2ec] ;  /* 0x0000bb0008a07a20 */ /* 0x000fe40000410000 */
[----:B------:R-:W-:Y:S02]  /*8a50*/  FMUL.FTZ R165, R10, c[0x0][0x2ec] ;  /* 0x0000bb000aa57a20 */ /* 0x000fe40000410000 */
[----:B------:R-:W3:Y:S01]  /*8a60*/  MUFU.TANH R162, R162 ;  /* 0x000000a200a27308 */ /* 0x000ee20000002400 */
[----:B------:R-:W-:Y:S01]  /*8a70*/  FMUL.FTZ R163, R11, c[0x0][0x2ec] ;  /* 0x0000bb000ba37a20 */ /* 0x000fe20000410000 */
[C---:B-1----:R-:W-:Y:S05]  /*8a80*/  HMMA.16816.F32 R20, R88.reuse, R92, R20 ;  /* 0x0000005c5814723c */ /* 0x042fea0000001814 */
[----:B------:R-:W-:Y:S03]  /*8a90*/  FMUL.FTZ R148, R12, c[0x0][0x2ec] ;  /* 0x0000bb000c947a20 */ /* 0x000fe60000410000 */
[----:B------:R-:W1:Y:S01]  /*8aa0*/  MUFU.TANH R161, R161 ;  /* 0x000000a100a17308 */ /* 0x000e620000002400 */
[C---:B------:R-:W-:Y:S03]  /*8ab0*/  HMMA.16816.F32 R24, R88.reuse, R94, R24 ;  /* 0x0000005e5818723c */ /* 0x040fe60000001818 */
[----:B------:R-:W-:Y:S02]  /*8ac0*/  FMUL.FTZ R146, R13, c[0x0][0x2ec] ;  /* 0x0000bb000d927a20 */ /* 0x000fe40000410000 */
[----:B------:R-:W-:Y:S03]  /*8ad0*/  FMUL.FTZ R153, R14, c[0x0][0x2ec] ;  /* 0x0000bb000e997a20 */ /* 0x000fe60000410000 */
[C---:B--2---:R-:W-:Y:S01]  /*8ae0*/  HMMA.16816.F32 R28, R88.reuse, R96, R28 ;  /* 0x00000060581c723c */ /* 0x044fe2000000181c */
[----:B------:R-:W2:Y:S03]  /*8af0*/  MUFU.TANH R159, R159 ;  /* 0x0000009f009f7308 */ /* 0x000ea60000002400 */
[----:B------:R-:W-:Y:S02]  /*8b00*/  FMUL.FTZ R151, R15, c[0x0][0x2ec] ;  /* 0x0000bb000f977a20 */ /* 0x000fe40000410000 */
[----:B------:R-:W-:Y:S02]  /*8b10*/  FMUL.FTZ R144, R16, c[0x0][0x2ec] ;  /* 0x0000bb0010907a20 */ /* 0x000fe40000410000 */
[----:B------:R-:W-:Y:S03]  /*8b20*/  HMMA.16816.F32 R32, R88, R98, R32 ;  /* 0x000000625820723c */ /* 0x000fe60000001820 */
[----:B------:R-:W1:Y:S01]  /*8b30*/  MUFU.TANH R160, R160 ;  /* 0x000000a000a07308 */ /* 0x000e620000002400 */
[----:B------:R-:W-:Y:S02]  /*8b40*/  FMUL.FTZ R152, R17, c[0x0][0x2ec] ;  /* 0x0000bb0011987a20 */ /* 0x000fe40000410000 */
[----:B------:R-:W-:Y:S02]  /*8b50*/  FMUL.FTZ R149, R18, c[0x0][0x2ec] ;  /* 0x0000bb0012957a20 */ /* 0x000fe40000410000 */
[----:B------:R-:W-:Y:S04]  /*8b60*/  FMUL.FTZ R147, R19, c[0x0][0x2ec] ;  /* 0x0000bb0013937a20 */ /* 0x000fe80000410000 */
[----:B---3--:R-:W-:Y:S01]  /*8b70*/  FMUL.FTZ R140, R20, c[0x0][0x2ec] ;  /* 0x0000bb00148c7a20 */ /* 0x008fe20000410000 */
[----:B------:R-:W3:Y:S01]  /*8b80*/  MUFU.TANH R165, R165 ;  /* 0x000000a500a57308 */ /* 0x000ee20000002400 */
[----:B------:R-:W-:Y:S02]  /*8b90*/  FMUL.FTZ R142, R21, c[0x0][0x2ec] ;  /* 0x0000bb00158e7a20 */ /* 0x000fe40000410000 */
[----:B------:R-:W-:Y:S02]  /*8ba0*/  FMUL.FTZ R141, R22, c[0x0][0x2ec] ;  /* 0x0000bb00168d7a20 */ /* 0x000fe40000410000 */
[----:B------:R-:W-:Y:S02]  /*8bb0*/  FMUL.FTZ R143, R23, c[0x0][0x2ec] ;  /* 0x0000bb00178f7a20 */ /* 0x000fe40000410000 */
[----:B------:R-:W-:Y:S02]  /*8bc0*/  FMUL.FTZ R150, R24, c[0x0][0x2ec] ;  /* 0x0000bb0018967a20 */ /* 0x000fe40000410000 */
[----:B------:R-:W-:Y:S01]  /*8bd0*/  FMUL.FTZ R154, R25, c[0x0][0x2ec] ;  /* 0x0000bb00199a7a20 */ /* 0x000fe20000410000 */
        /* <DEDUP_REMOVED lines=36> */
[----:B------:R-:W1:Y:S01]  /*8e20*/  MUFU.TANH R3, R3 ;  /* 0x0000000300037308 */ /* 0x000e620000002400 */
[----:B------:R-:W-:-:S05]  /*8e30*/  @!P0 BRA `(.L_x_4078) ;  /* 0x000006e000008947 */ /* 0x000fca0003800000 */
[----:B--234-:R-:W-:Y:S02]  /*8e40*/  MOV R6, UR5 ;  /* 0x0000000500067c02 */ /* 0x01cfe40008000f00 */
        /* <DEDUP_REMOVED lines=8> */
[----:B------:R-:W-:Y:S02]  /*8ed0*/  IABS R9, R8 ;  /* 0x0000000800097213 */ /* 0x000fe40000000000 */
[----:B------:R-:W-:Y:S02]  /*8ee0*/  LOP3.LUT R6, R6, c[0x0][0x2d0], RZ, 0x3c, !PT ;  /* 0x0000b40006067a12 */ /* 0x000fe400078e3cff */
[----:B------:R-:W-:Y:S01]  /*8ef0*/  LOP3.LUT R8, R8, c[0x0][0x2d0], RZ, 0x3c, !PT ;  /* 0x0000b40008087a12 */ /* 0x000fe200078e3cff */
[----:B-12---:R-:W1:Y:S02]  /*8f00*/  MUFU.RCP R0, R4 ;  /* 0x0000000400007308 */ /* 0x006e640000001000 */
        /* <DEDUP_REMOVED lines=50> */
.L_x_4079:
[----:B------:R2:W-:Y:S01]  /*9230*/  @P3 STS [R121+0x3000], RZ ;  /* 0x003000ff79003388 */ /* 0x0005e20000000800 */
[C---:B------:R-:W-:Y:S01]  /*9240*/  LEA R8, P4, R6.reuse, R132, 0x1 ;  /* 0x0000008406087211 */ /* 0x040fe200078808ff */
[----:B------:R-:W-:Y:S01]  /*9250*/  @!P3 IMAD.MOV.U32 R5, RZ, RZ, c[0x0][0x198] ;  /* 0x00006600ff05b624 */ /* 0x000fe200078e00ff */
[----:B------:R-:W-:Y:S01]  /*9260*/  IADD3 R2, P0, R117, R6, RZ ;  /* 0x0000000675027210 */ /* 0x000fe20007f1e0ff */
[----:B------:R2:W-:Y:S01]  /*9270*/  @P3 STS [R121+0x3004], RZ ;  /* 0x003004ff79003388 */ /* 0x0005e20000000800 */
[--C-:B------:R-:W-:Y:S01]  /*9280*/  LEA.HI.X R9, R6, R131, R4.reuse, 0x1, P4 ;  /* 0x0000008306097211 */ /* 0x100fe200020f0c04 */
[----:B-1----:R-:W-:Y:S01]  /*9290*/  @!P3 IMAD.MOV.U32 R0, RZ, RZ, c[0x0][0x19c] ;  /* 0x00006700ff00b624 */ /* 0x002fe200078e00ff */
        /* <DEDUP_REMOVED lines=40> */
.L_x_4078:
        /* <DEDUP_REMOVED lines=57> */
[C---:B------:R-:W-:Y:S01]  /*98b0*/  ISETP.GT.AND P0, PT, R120.reuse, 0x1, PT ;  /* 0x000000017800780c */ /* 0x040fe20003f04270 */
[--C-:B------:R-:W-:Y:S01]  /*98c0*/  FFMA.FTZ R104, R161, c[0x0][0x23c], -R92.reuse ;  /* 0x00008f00a1687a23 */ /* 0x100fe2000001085c */
[----:B------:R-:W-:Y:S01]  /*98d0*/  IADD3 R120, R120, -0x1, RZ ;  /* 0xffffffff78787810 */ /* 0x000fe20007ffe0ff */
        /* <DEDUP_REMOVED lines=37> */
[----:B------:R-:W1:Y:S01]  /*9b30*/  LDSM.16.MT88.4 R60, [R108+0x7000] ;  /* 0x007000006c3c783b */ /* 0x000e620000004200 */
[C---:B------:R-:W-:Y:S02]  /*9b40*/  FMUL.FTZ R34, R85.reuse, R54 ;  /* 0x0000003655227220 */ /* 0x040fe40000410000 */
[C---:B------:R-:W-:Y:S02]  /*9b50*/  FMUL.FTZ R35, R85.reuse, R55 ;  /* 0x0000003755237220 */ /* 0x040fe40000410000 */
[C---:B------:R-:W-:Y:S02]  /*9b60*/  FMUL.FTZ R36, R86.reuse, R36 ;  /* 0x0000002456247220 */ /* 0x040fe40000410000 */
[C---:B------:R-:W-:Y:S01]  /*9b70*/  FMUL.FTZ R37, R86.reuse, R37 ;  /* 0x0000002556257220 */ /* 0x040fe20000410000 */
[----:B------:R-:W3:Y:S01]  /*9b80*/  LDSM.16.MT88.4 R52, [R110+0x8000] ;  /* 0x008000006e34783b */ /* 0x000ee20000004200 */
        /* <DEDUP_REMOVED lines=8> */
[----:B------:R-:W-:Y:S02]  /*9c10*/  FMUL.FTZ R43, R85, R43 ;  /* 0x0000002b552b7220 */ /* 0x000fe40000410000 */
[--C-:B------:R-:W-:Y:S02]  /*9c20*/  FFMA.FTZ R102, R149, c[0x0][0x23c], -R92.reuse ;  /* 0x00008f0095667a23 */ /* 0x100fe4000001085c */
[--C-:B------:R-:W-:Y:S02]  /*9c30*/  FFMA.FTZ R99, R147, c[0x0][0x23c], -R92.reuse ;  /* 0x00008f0093637a23 */ /* 0x100fe4000001085c */
[C---:B------:R-:W-:Y:S02]  /*9c40*/  FMUL.FTZ R44, R86.reuse, R44 ;  /* 0x0000002c562c7220 */ /* 0x040fe40000410000 */
[----:B------:R-:W-:Y:S01]  /*9c50*/  FMUL.FTZ R45, R86, R45 ;  /* 0x0000002d562d7220 */ /* 0x000fe20000410000 */
[----:B------:R-:W2:Y:S01]  /*9c60*/  MUFU.EX2 R88, R88 ;  /* 0x0000005800587308 */ /* 0x000ea20000000800 */
[C---:B------:R-:W-:Y:S02]  /*9c70*/  FMUL.FTZ R46, R85.reuse, R46 ;  /* 0x0000002e552e7220 */ /* 0x040fe40000410000 */
[C---:B------:R-:W-:Y:S01]  /*9c80*/  FMUL.FTZ R47, R85.reuse, R47 ;  /* 0x0000002f552f7220 */ /* 0x040fe20000410000 */
[----:B----4-:R-:W-:Y:S01]  /*9c90*/  F2FP.PACK_AB R82, R90, R93 ;  /* 0x0000005d5a52723e */ /* 0x010fe200000000ff */
        /* <DEDUP_REMOVED lines=13> */
[----:B------:R-:W-:Y:S02]  /*9d70*/  FFMA.FTZ R139, R139, c[0x0][0x23c], -R92 ;  /* 0x00008f008b8b7a23 */ /* 0x000fe4000001085c */
        /* <DEDUP_REMOVED lines=9> */
[----:B------:R-:W-:Y:S02]  /*9e10*/  FFMA.FTZ R158, R158, c[0x0][0x23c], -R103 ;  /* 0x00008f009e9e7a23 */ /* 0x000fe40000010867 */
[C---:B------:R-:W-:Y:S03]  /*9e20*/  FMUL.FTZ R14, R85.reuse, R74 ;  /* 0x0000004a550e7220 */ /* 0x040fe60000410000 */
[----:B------:R-:W-:Y:S01]  /*9e30*/  MUFU.EX2 R97, R97 ;  /* 0x0000006100617308 */ /* 0x000fe20000000800 */
[C---:B------:R-:W-:Y:S02]  /*9e40*/  FMUL.FTZ R15, R85.reuse, R75 ;  /* 0x0000004b550f7220 */ /* 0x040fe40000410000 */
[----:B------:R-:W-:Y:S02]  /*9e50*/  FFMA.FTZ R101, R86, R133, R101 ;  /* 0x0000008556657223 */ /* 0x000fe40000010065 */
[----:B------:R-:W-:Y:S02]  /*9e60*/  FFMA.FTZ R104, R85, R136, R104 ;  /* 0x0000008855687223 */ /* 0x000fe40000010068 */
[----:B------:R-:W-:Y:S01]  /*9e70*/  FFMA.FTZ R84, R84, c[0x0][0x23c], -R92 ;  /* 0x00008f0054547a23 */ /* 0x000fe2000001085c */
[C---:B------:R-:W-:Y:S02]  /*9e80*/  HMMA.16816.F32 R12, R80.reuse, R20, R12 ;  /* 0x00000014500c723c */ /* 0x040fe4000000180c */
[----:B------:R-:W-:Y:S01]  /*9e90*/  MUFU.EX2 R107, R107 ;  /* 0x0000006b006b7308 */ /* 0x000fe20000000800 */
[----:B------:R-:W-:Y:S02]  /*9ea0*/  FADD.FTZ R104, R91, R104 ;  /* 0x000000685b687221 */ /* 0x000fe40000010000 */
[----:B------:R-:W-:Y:S02]  /*9eb0*/  FADD.FTZ R94, R94, R101 ;  /* 0x000000655e5e7221 */ /* 0x000fe40000010000 */
[C---:B------:R-:W-:Y:S01]  /*9ec0*/  FMUL.FTZ R20, R86.reuse, R64 ;  /* 0x0000004056147220 */ /* 0x040fe20000410000 */
[C---:B------:R-:W-:Y:S04]  /*9ed0*/  HMMA.16816.F32 R16, R80.reuse, R22, R16 ;  /* 0x000000165010723c */ /* 0x040fe80000001810 */
[----:B------:R-:W-:Y:S01]  /*9ee0*/  FMUL.FTZ R21, R86, R65 ;  /* 0x0000004156157220 */ /* 0x000fe20000410000 */
[----:B------:R-:W-:Y:S01]  /*9ef0*/  MUFU.EX2 R100, R100 ;  /* 0x0000006400647308 */ /* 0x000fe20000000800 */
[----:B------:R-:W-:Y:S02]  /*9f00*/  FFMA.FTZ R65, R148, c[0x0][0x23c], -R103 ;  /* 0x00008f0094417a23 */ /* 0x000fe40000010867 */
[C---:B------:R-:W-:Y:S04]  /*9f10*/  FMUL.FTZ R22, R85.reuse, R66 ;  /* 0x0000004255167220 */ /* 0x040fe80000410000 */
[----:B------:R-:W-:Y:S02]  /*9f20*/  FMUL.FTZ R23, R85, R67 ;  /* 0x0000004355177220 */ /* 0x000fe40000410000 */
[----:B------:R-:W-:Y:S01]  /*9f30*/  FFMA.FTZ R103, R143, c[0x0][0x23c], -R92 ;  /* 0x00008f008f677a23 */ /* 0x000fe2000001085c */
[----:B------:R-:W-:Y:S01]  /*9f40*/  MUFU.EX2 R142, R142 ;  /* 0x0000008e008e7308 */ /* 0x000fe20000000800 */
[----:B------:R-:W-:Y:S02]  /*9f50*/  FADD.FTZ R89, R89, R104 ;  /* 0x0000006859597221 */ /* 0x000fe40000010000 */
[----:B------:R-:W-:Y:S01]  /*9f60*/  FADD.FTZ R93, R93, R94 ;  /* 0x0000005e5d5d7221 */ /* 0x000fe20000010000 */
[C---:B------:R-:W-:Y:S03]  /*9f70*/  HMMA.16816.F32 R20, R80.reuse, R28, R20 ;  /* 0x0000001c5014723c */ /* 0x040fe60000001814 */
[----:B------:R-:W-:Y:S02]  /*9f80*/  FADD.FTZ R90, R90, R93 ;  /* 0x0000005d5a5a7221 */ /* 0x000fe40000010000 */
[----:B------:R-:W-:Y:S01]  /*9f90*/  FADD.FTZ R93, R88, R89 ;  /* 0x00000059585d7221 */ /* 0x000fe20000010000 */
[----:B------:R-:W-:Y:S01]  /*9fa0*/  MUFU.EX2 R103, R103 ;  /* 0x0000006700677308 */ /* 0x000fe20000000800 */
[C---:B------:R-:W-:Y:S01]  /*9fb0*/  FMUL.FTZ R28, R86.reuse, R56 ;  /* 0x00000038561c7220 */ /* 0x040fe20000410000 */
[C---:B------:R-:W-:Y:S04]  /*9fc0*/  HMMA.16816.F32 R24, R80.reuse, R30, R24 ;  /* 0x0000001e5018723c */ /* 0x040fe80000001818 */
[----:B------:R-:W-:Y:S02]  /*9fd0*/  FMUL.FTZ R29, R86, R57 ;  /* 0x00000039561d7220 */ /* 0x000fe40000410000 */
[--C-:B------:R-:W-:Y:S01]  /*9fe0*/  FFMA.FTZ R86, R137, c[0x0][0x23c], -R92.reuse ;  /* 0x00008f0089567a23 */ /* 0x100fe2000001085c */
[----:B------:R-:W-:Y:S01]  /*9ff0*/  MOV R137, R135 ;  /* 0x0000008700897202 */ /* 0x000fe20000000f00 */
[C---:B------:R-:W-:Y:S01]  /*a000*/  FMUL.FTZ R30, R85.reuse, R58 ;  /* 0x0000003a551e7220 */ /* 0x040fe20000410000 */
[----:B------:R-:W2:Y:S03]  /*a010*/  MUFU.EX2 R65, R65 ;  /* 0x0000004100417308 */ /* 0x000ea60000000800 */
[----:B------:R-:W-:Y:S02]  /*a020*/  FMUL.FTZ R31, R85, R59 ;  /* 0x0000003b551f7220 */ /* 0x000fe40000410000 */
[----:B------:R-:W-:Y:S01]  /*a030*/  LDSM.16.MT88.4 R56, [R110+0x6400] ;  /* 0x006400006e38783b */ /* 0x000fe20000004200 */
[--C-:B------:R-:W-:Y:S01]  /*a040*/  FFMA.FTZ R85, R138, c[0x0][0x23c], -R92.reuse ;  /* 0x00008f008a557a23 */ /* 0x100fe2000001085c */
[----:B------:R-:W-:Y:S01]  /*a050*/  MOV R138, R134 ;  /* 0x00000086008a7202 */ /* 0x000fe20000000f00 */
[----:B------:R-:W-:Y:S02]  /*a060*/  FFMA.FTZ R92, R3, c[0x0][0x23c], -R92 ;  /* 0x00008f00035c7a23 */ /* 0x000fe4000001085c */
[C---:B-1----:R-:W-:Y:S01]  /*a070*/  HMMA.16816.F32 R28, R80.reuse, R60, R28 ;  /* 0x0000003c501c723c */ /* 0x042fe2000000181c */
[----:B------:R-:W-:Y:S07]  /*a080*/  MUFU.EX2 R106, R106 ;  /* 0x0000006a006a7308 */ /* 0x000fee0000000800 */
[C---:B------:R-:W-:Y:S01]  /*a090*/  HMMA.16816.F32 R32, R80.reuse, R62, R32 ;  /* 0x0000003e5020723c */ /* 0x040fe20000001820 */
[----:B------:R-:W-:Y:S02]  /*a0a0*/  LDSM.16.MT88.4 R60, [R108+0x6800] ;  /* 0x006800006c3c783b */ /* 0x000fe40000004200 */
[----:B------:R-:W-:Y:S01]  /*a0b0*/  MUFU.EX2 R105, R105 ;  /* 0x0000006900697308 */ /* 0x000fe20000000800 */
[----:B--2---:R-:W-:Y:S04]  /*a0c0*/  FADD.FTZ R101, R65, R90 ;  /* 0x0000005a41657221 */ /* 0x004fe80000010000 */
[C---:B---3--:R-:W-:Y:S05]  /*a0d0*/  HMMA.16816.F32 R36, R80.reuse, R52, R36 ;  /* 0x000000345024723c */ /* 0x048fea0000001824 */
[----:B------:R-:W-:Y:S03]  /*a0e0*/  MUFU.EX2 R144, R144 ;  /* 0x0000009000907308 */ /* 0x000fe60000000800 */
[C---:B------:R-:W-:Y:S01]  /*a0f0*/  HMMA.16816.F32 R40, R80.reuse, R54, R40 ;  /* 0x000000365028723c */ /* 0x040fe20000001828 */
[----:B------:R-:W1:Y:S06]  /*a100*/  LDSM.16.MT88.4 R52, [R108+0x8000] ;  /* 0x008000006c34783b */ /* 0x000e6c0000004200 */
[----:B------:R-:W-:Y:S10]  /*a110*/  MUFU.EX2 R102, R102 ;  /* 0x0000006600667308 */ /* 0x000ff40000000800 */
[----:B------:R-:W2:Y:S10]  /*a120*/  MUFU.EX2 R99, R99 ;  /* 0x0000006300637308 */ /* 0x000eb40000000800 */
[----:B------:R-:W-:Y:S10]  /*a130*/  MUFU.EX2 R139, R139 ;  /* 0x0000008b008b7308 */ /* 0x000ff40000000800 */
[----:B------:R-:W-:Y:S01]  /*a140*/  MUFU.EX2 R155, R155 ;  /* 0x0000009b009b7308 */ /* 0x000fe20000000800 */
[C---:B-1----:R-:W-:Y:S09]  /*a150*/  HMMA.16816.F32 R44, R80.reuse, R52, R44 ;  /* 0x00000034502c723c */ /* 0x042ff2000000182c */
[----:B------:R-:W1:Y:S03]  /*a160*/  MUFU.EX2 R156, R156 ;  /* 0x0000009c009c7308 */ /* 0x000e660000000800 */
[----:B------:R-:W-:Y:S01]  /*a170*/  F2FP.PACK_AB R52, R98, R65 ;  /* 0x000000416234723e */ /* 0x000fe200000000ff */
[----:B------:R-:W-:Y:S03]  /*a180*/  HMMA.16816.F32 R48, R80, R54, R48 ;  /* 0x000000365030723c */ /* 0x000fe60000001830 */
[----:B------:R-:W-:Y:S01]  /*a190*/  F2FP.PACK_AB R53, R95, R96 ;  /* 0x000000605f35723e */ /* 0x000fe200000000ff */
[----:B------:R-:W-:Y:S03]  /*a1a0*/  FADD.FTZ R96, R96, R93 ;  /* 0x0000005d60607221 */ /* 0x000fe60000010000 */
[----:B------:R-:W-:Y:S01]  /*a1b0*/  F2FP.PACK_AB R54, R100, R97 ;  /* 0x000000616436723e */ /* 0x000fe200000000ff */
[----:B------:R-:W-:Y:S01]  /*a1c0*/  MUFU.EX2 R86, R86 ;  /* 0x0000005600567308 */ /* 0x000fe20000000800 */
[----:B--2---:R-:W-:Y:S03]  /*a1d0*/  F2FP.PACK_AB R55, R99, R102 ;  /* 0x000000666337723e */ /* 0x004fe600000000ff */
[----:B------:R-:W-:Y:S02]  /*a1e0*/  FADD.FTZ R98, R98, R101 ;  /* 0x0000006562627221 */ /* 0x000fe40000010000 */
[----:B------:R-:W-:Y:S02]  /*a1f0*/  FADD.FTZ R95, R95, R96 ;  /* 0x000000605f5f7221 */ /* 0x000fe40000010000 */
[C---:B------:R-:W-:Y:S02]  /*a200*/  HMMA.16816.F32 R4, R52.reuse, R56, R4 ;  /* 0x000000383404723c */ /* 0x040fe40000001804 */
[----:B------:R-:W2:Y:S03]  /*a210*/  MUFU.EX2 R85, R85 ;  /* 0x0000005500557308 */ /* 0x000ea60000000800 */
[----:B------:R-:W-:Y:S01]  /*a220*/  FADD.FTZ R102, R102, R95 ;  /* 0x0000005f66667221 */ /* 0x000fe20000010000 */
[----:B-1----:R-:W-:Y:S02]  /*a230*/  F2FP.PACK_AB R88, R156, R155 ;  /* 0x0000009b9c58723e */ /* 0x002fe400000000ff */
[C---:B------:R-:W-:Y:S01]  /*a240*/  HMMA.16816.F32 R8, R52.reuse, R58, R8 ;  /* 0x0000003a3408723c */ /* 0x040fe20000001808 */
[----:B------:R-:W1:Y:S03]  /*a250*/  LDSM.16.MT88.4 R56, [R108+0x6400] ;  /* 0x006400006c38783b */ /* 0x000e660000004200 */
[----:B------:R-:W-:Y:S01]  /*a260*/  MUFU.EX2 R157, R157 ;  /* 0x0000009d009d7308 */ /* 0x000fe20000000800 */
[----:B------:R-:W-:Y:S09]  /*a270*/  FADD.FTZ R99, R99, R102 ;  /* 0x0000006663637221 */ /* 0x000ff20000010000 */
[----:B------:R-:W3:Y:S01]  /*a280*/  MUFU.EX2 R158, R158 ;  /* 0x0000009e009e7308 */ /* 0x000ee20000000800 */
[----:B--2---:R-:W-:Y:S09]  /*a290*/  F2FP.PACK_AB R89, R85, R86 ;  /* 0x000000565559723e */ /* 0x004ff200000000ff */
[----:B------:R-:W-:Y:S10]  /*a2a0*/  MUFU.EX2 R3, R84 ;  /* 0x0000005400037308 */ /* 0x000ff40000000800 */
[----:B------:R-:W2:Y:S01]  /*a2b0*/  MUFU.EX2 R92, R92 ;  /* 0x0000005c005c7308 */ /* 0x000ea20000000800 */
[----:B---3--:R-:W-:Y:S01]  /*a2c0*/  F2FP.PACK_AB R90, R158, R157 ;  /* 0x0000009d9e5a723e */ /* 0x008fe200000000ff */
[C---:B-1----:R-:W-:Y:S08]  /*a2d0*/  HMMA.16816.F32 R12, R52.reuse, R56, R12 ;  /* 0x00000038340c723c */ /* 0x042ff0000000180c */
[C---:B------:R-:W-:Y:S01]  /*a2e0*/  HMMA.16816.F32 R16, R52.reuse, R58, R16 ;  /* 0x0000003a3410723c */ /* 0x040fe20000001810 */
[----:B------:R-:W1:Y:S03]  /*a2f0*/  LDSM.16.MT88.4 R56, [R110+0x7400] ;  /* 0x007400006e38783b */ /* 0x000e660000004200 */
[----:B--2---:R-:W-:Y:S04]  /*a300*/  F2FP.PACK_AB R91, R92, R3 ;  /* 0x000000035c5b723e */ /* 0x004fe800000000ff */
        /* <DEDUP_REMOVED lines=14> */
[----:B------:R-:W-:Y:S01]  /*a3f0*/  F2FP.PACK_AB R54, R105, R106 ;  /* 0x0000006a6936723e */ /* 0x000fe200000000ff */
[----:B------:R-:W-:Y:S01]  /*a400*/  FADD.FTZ R142, R142, R99 ;  /* 0x000000638e8e7221 */ /* 0x000fe20000010000 */
[----:B------:R-:W-:Y:S03]  /*a410*/  F2FP.PACK_AB R55, R139, R144 ;  /* 0x000000908b37723e */ /* 0x000fe600000000ff */
[----:B------:R-:W-:Y:S04]  /*a420*/  FADD.FTZ R103, R103, R142 ;  /* 0x0000008e67677221 */ /* 0x000fe80000010000 */
[----:B------:R-:W-:Y:S04]  /*a430*/  FADD.FTZ R144, R144, R103 ;  /* 0x0000006790907221 */ /* 0x000fe80000010000 */
[----:B------:R-:W-:Y:S04]  /*a440*/  FADD.FTZ R139, R139, R144 ;  /* 0x000000908b8b7221 */ /* 0x000fe80000010000 */
[----:B------:R-:W-:Y:S04]  /*a450*/  FADD.FTZ R86, R86, R139 ;  /* 0x0000008b56567221 */ /* 0x000fe80000010000 */
[----:B------:R-:W-:Y:S01]  /*a460*/  FADD.FTZ R86, R85, R86 ;  /* 0x0000005655567221 */ /* 0x000fe20000010000 */
[----:B------:R-:W-:Y:S03]  /*a470*/  MOV R85, R0 ;  /* 0x0000000000557202 */ /* 0x000fe60000000f00 */
[----:B------:R-:W-:Y:S01]  /*a480*/  FADD.FTZ R3, R3, R86 ;  /* 0x0000005603037221 */ /* 0x000fe20000010000 */
[C---:B-1----:R-:W-:Y:S03]  /*a490*/  HMMA.16816.F32 R4, R52.reuse, R56, R4 ;  /* 0x000000383404723c */ /* 0x042fe60000001804 */
[----:B------:R-:W-:Y:S05]  /*a4a0*/  FADD.FTZ R136, R92, R3 ;  /* 0x000000035c887221 */ /* 0x000fea0000010000 */
        /* <DEDUP_REMOVED lines=12> */
[C---:B------:R-:W-:Y:S08]  /*a570*/  HMMA.16816.F32 R40, R52.reuse, R58, R40 ;  /* 0x0000003a3428723c */ /* 0x040ff00000001828 */
[C---:B--2---:R-:W-:Y:S08]  /*a580*/  HMMA.16816.F32 R44, R52.reuse, R60, R44 ;  /* 0x0000003c342c723c */ /* 0x044ff0000000182c */
[----:B------:R-:W-:Y:S01]  /*a590*/  HMMA.16816.F32 R48, R52, R62, R48 ;  /* 0x0000003e3430723c */ /* 0x000fe20000001830 */
[----:B------:R-:W1:Y:S07]  /*a5a0*/  LDSM.16.MT88.4 R60, [R110+0x7c00] ;  /* 0x007c00006e3c783b */ /* 0x000e6e0000004200 */
[C---:B------:R-:W-:Y:S01]  /*a5b0*/  HMMA.16816.F32 R80, R88.reuse, R76, R4 ;  /* 0x0000004c5850723c */ /* 0x040fe20000001804 */
[----:B------:R-:W2:Y:S07]  /*a5c0*/  LDSM.16.MT88.4 R52, [R108+0x7c00] ;  /* 0x007c00006c34783b */ /* 0x000eae0000004200 */
[C---:B------:R-:W-:Y:S01]  /*a5d0*/  HMMA.16816.F32 R76, R88.reuse, R78, R8 ;  /* 0x0000004e584c723c */ /* 0x040fe20000001808 */
[----:B------:R-:W3:Y:S07]  /*a5e0*/  LDSM.16.MT88.4 R4, [R110+0x8c00] ;  /* 0x008c00006e04783b */ /* 0x000eee0000004200 */
[C---:B------:R-:W-:Y:S01]  /*a5f0*/  HMMA.16816.F32 R72, R88.reuse, R68, R12 ;  /* 0x000000445848723c */ /* 0x040fe2000000180c */
[----:B------:R-:W4:Y:S06]  /*a600*/  LDSM.16.MT88.4 R8, [R108+0x8c00] ;  /* 0x008c00006c08783b */ /* 0x000f2c0000004200 */
[----:B------:R-:W-:Y:S01]  /*a610*/  FADD.FTZ R13, R97, R98 ;  /* 0x00000062610d7221 */ /* 0x000fe20000010000 */
[C---:B------:R-:W-:Y:S04]  /*a620*/  HMMA.16816.F32 R68, R88.reuse, R70, R16 ;  /* 0x000000465844723c */ /* 0x040fe80000001810 */
[----:B------:R-:W-:Y:S04]  /*a630*/  FADD.FTZ R13, R100, R13 ;  /* 0x0000000d640d7221 */ /* 0x000fe80000010000 */
[----:B------:R-:W-:Y:S01]  /*a640*/  FADD.FTZ R140, R140, R13 ;  /* 0x0000000d8c8c7221 */ /* 0x000fe20000010000 */
[C---:B-1----:R-:W-:Y:S03]  /*a650*/  HMMA.16816.F32 R64, R88.reuse, R60, R20 ;  /* 0x0000003c5840723c */ /* 0x042fe60000001814 */
[----:B------:R-:W-:Y:S05]  /*a660*/  FADD.FTZ R107, R107, R140 ;  /* 0x0000008c6b6b7221 */ /* 0x000fea0000010000 */
[C---:B------:R-:W-:Y:S08]  /*a670*/  HMMA.16816.F32 R60, R88.reuse, R62, R24 ;  /* 0x0000003e583c723c */ /* 0x040ff00000001818 */
[C---:B--2---:R-:W-:Y:S08]  /*a680*/  HMMA.16816.F32 R56, R88.reuse, R52, R28 ;  /* 0x000000345838723c */ /* 0x044ff0000000181c */
[C---:B------:R-:W-:Y:S08]  /*a690*/  HMMA.16816.F32 R52, R88.reuse, R54, R32 ;  /* 0x000000365834723c */ /* 0x040ff00000001820 */
[C---:B---3--:R-:W-:Y:S07]  /*a6a0*/  HMMA.16816.F32 R36, R88.reuse, R4, R36 ;  /* 0x000000045824723c */ /* 0x048fee0000001824 */
[----:B------:R-:W-:Y:S01]  /*a6b0*/  FADD.FTZ R4, R106, R107 ;  /* 0x0000006b6a047221 */ /* 0x000fe20000010000 */
[C---:B------:R-:W-:Y:S04]  /*a6c0*/  HMMA.16816.F32 R40, R88.reuse, R6, R40 ;  /* 0x000000065828723c */ /* 0x040fe80000001828 */
[----:B------:R-:W-:Y:S04]  /*a6d0*/  FADD.FTZ R4, R105, R4 ;  /* 0x0000000469047221 */ /* 0x000fe80000010000 */
[C---:B----4-:R-:W-:Y:S04]  /*a6e0*/  HMMA.16816.F32 R44, R88.reuse, R8, R44 ;  /* 0x00000008582c723c */ /* 0x050fe8000000182c */
[----:B------:R-:W-:Y:S04]  /*a6f0*/  FADD.FTZ R155, R155, R4 ;  /* 0x000000049b9b7221 */ /* 0x000fe80000010000 */
[----:B------:R-:W-:Y:S04]  /*a700*/  HMMA.16816.F32 R48, R88, R10, R48 ;  /* 0x0000000a5830723c */ /* 0x000fe80000001830 */
[----:B------:R-:W-:Y:S04]  /*a710*/  FADD.FTZ R156, R156, R155 ;  /* 0x0000009b9c9c7221 */ /* 0x000fe80000010000 */
[----:B------:R-:W-:Y:S04]  /*a720*/  FADD.FTZ R133, R157, R156 ;  /* 0x0000009c9d857221 */ /* 0x000fe80000010000 */
[----:B------:R-:W-:Y:S01]  /*a730*/  FADD.FTZ R133, R158, R133 ;  /* 0x000000859e857221 */ /* 0x000fe20000010000 */
[----:B------:R-:W-:-:S05]  /*a740*/  @P0 BRA `(.L_x_4080) ;  /* 0xffffd6c000000947 */ /* 0x000fca000383ffff */
.L_x_4076:
        /* <DEDUP_REMOVED lines=154> */
[----:B-1----:R-:W-:-:S03]  /*b0f0*/  @P1 IMAD.WIDE.U32 R38, R118, c[0x0][0x1e8], RZ ;  /* 0x00007a0076261a25 */ /* 0x002fc600078e00ff */
[----:B------:R-:W-:Y:S06]  /*b100*/  BAR.SYNC.DEFER_BLOCKING 0x0 ;  /* 0x0000000000007b1d */ /* 0x000fec0000010000 */
[----:B------:R-:W1:Y:S04]  /*b110*/  S2R R7, SR_CTAID.Y ;  /* 0x0000000000077919 */ /* 0x000e680000002600 */
[----:B------:R-:W3:Y:S01]  /*b120*/  S2R R10, SR_CTAID.Z ;  /* 0x00000000000a7919 */ /* 0x000ee20000002700 */
[----:B--2---:R-:W-:-:S02]  /*b130*/  @P1 IMAD R37, R118, c[0x0][0x1ec], R39 ;  /* 0x00007b0076251a24 */ /* 0x004fc400078e0227 */
[----:B----4-:R-:W-:Y:S01]  /*b140*/  @P3 FMUL.FTZ R39, R4, 0.69314718246459960938 ;  /* 0x3f31721804273820 */ /* 0x010fe20000410000 */
[----:B------:R2:W4:Y:S04]  /*b150*/  LDS.128 R28, [R121] ;  /* 0x00000000791c7984 */ /* 0x0005280000000c00 */
[----:B------:R2:W2:Y:S01]  /*b160*/  LDS.128 R24, [R121+0x800] ;  /* 0x0008000079187984 */ /* 0x0004a20000000c00 */
[C---:B-1----:R-:W-:Y:S01]  /*b170*/  @!P1 IMAD.WIDE.U32 R40, R7.reuse, c[0x0][0x1e0], RZ ;  /* 0x0000780007289a25 */ /* 0x042fe200078e00ff */
        /* <DEDUP_REMOVED lines=35> */
.L_x_4082:
[----:B------:R-:W-:Y:S05]  /*b3b0*/  BSYNC B0 ;  /* 0x0000000000007941 */ /* 0x000fea0003800000 */
.L_x_4081:
        /* <DEDUP_REMOVED lines=36> */
.L_x_4084:
[----:B------:R-:W-:Y:S05]  /*b600*/  BSYNC B0 ;  /* 0x0000000000007941 */ /* 0x000fea0003800000 */
.L_x_4083:
        /* <DEDUP_REMOVED lines=18> */
[----:B--2---:R1:W-:Y:S10]  /*b730*/  @!P1 STG.E.128 [R4.64], R24 ;  /* 0x0000001804009986 */ /* 0x0043f4000c101d08 */
[----:B------:R-:W-:Y:S05]  /*b740*/  @P0 EXIT ;  /* 0x000000000000094d */ /* 0x000fea0003800000 */
[----:B------:R-:W-:Y:S01]  /*b750*/  STG.E.128 [R4.64+0x80], R32 ;  /* 0x0000802004007986 */ /* 0x000fe2000c101d08 */
[----:B------:R-:W-:Y:S05]  /*b760*/  EXIT ;  /* 0x000000000000794d */ /* 0x000fea0003800000 */
.L_x_4085:
        /* <DEDUP_REMOVED lines=9> */
.L_x_6149:


//--------------------- .text._ZN5flash24flash_fwd_splitkv_kernelI23Flash_fwd_kernel_traitsILi96ELi64ELi64ELi4ELb0ELb0EN7cutlass6half_tE19Flash_kernel_traitsILi96ELi64ELi64ELi4ES3_EELb1ELb0ELb0ELb0ELb0ELb0ELb0ELb1EEEvNS_16Flash_fwd_paramsE --------------------------
	.section	.text._ZN5flash24flash_fwd_splitkv_kernelI23Flash_fwd_kernel_traitsILi96ELi64ELi64ELi4ELb0ELb0EN7cutlass6half_tE19Flash_kernel_traitsILi96ELi64ELi64ELi4ES3_EELb1ELb0ELb0ELb0ELb0ELb0ELb0ELb1EEEvNS_16Flash_fwd_paramsE,"ax",@progbits
	.sectioninfo	@"SHI_REGISTERS=160"
	.align	128
        .global         _ZN5flash24flash_fwd_splitkv_kernelI23Flash_fwd_kernel_traitsILi96ELi64ELi64ELi4ELb0ELb0EN7cutlass6half_tE19Flash_kernel_traitsILi96ELi64ELi64ELi4ES3_EELb1ELb0ELb0ELb0ELb0ELb0ELb0ELb1EEEvNS_16Flash_fwd_paramsE
        .type           _ZN5flash24flash_fwd_splitkv_kernelI23Flash_fwd_kernel_traitsILi96ELi64ELi64ELi4ELb0ELb0EN7cutlass6half_tE19Flash_kernel_traitsILi96ELi64ELi64ELi4ES3_EELb1ELb0ELb0ELb0ELb0ELb0ELb0ELb1EEEvNS_16Flash_fwd_paramsE,@function
        .size           _ZN5flash24flash_fwd_splitkv_kernelI23Flash_fwd_kernel_traitsILi96ELi64ELi64ELi4ELb0ELb0EN7cutlass6half_tE19Flash_kernel_traitsILi96ELi64ELi64ELi4ES3_EELb1ELb0ELb0ELb0ELb0ELb0ELb0ELb1EEEvNS_16Flash_fwd_paramsE,(.L_x_6150 - _ZN5flash24flash_fwd_splitkv_kernelI23Flash_fwd_kernel_traitsILi96ELi64ELi64ELi4ELb0ELb0EN7cutlass6half_tE19Flash_kernel_traitsILi96ELi64ELi64ELi4ES3_EELb1ELb0ELb0ELb0ELb0ELb0ELb0ELb1EEEvNS_16Flash_fwd_paramsE)
        .other          _ZN5flash24flash_fwd_splitkv_kernelI23Flash_fwd_kernel_traitsILi96ELi64ELi64ELi4ELb0ELb0EN7cutlass6half_tE19Flash_kernel_traitsILi96ELi64ELi64ELi4ES3_EELb1ELb0ELb0ELb0ELb0ELb0ELb0ELb1EEEvNS_16Flash_fwd_paramsE,@"STO_CUDA_ENTRY STV_DEFAULT"
_ZN5flash24flash_fwd_splitkv_kernelI23Flash_fwd_kernel_traitsILi96ELi64ELi64ELi4ELb0ELb0EN7cutlass6half_tE19Flash_kernel_traitsILi96ELi64ELi64ELi4ES3_EELb1ELb0ELb0ELb0ELb0ELb0ELb0ELb1EEEvNS_16Flash_fwd_paramsE:
.text._ZN5flash24flash_fwd_splitkv_kernelI23Flash_fwd_kernel_traitsILi96ELi64ELi64ELi4ELb0ELb0EN7cutlass6half_tE19Flash_kernel_traitsILi96ELi64ELi64ELi4ES3_EELb1ELb0ELb0ELb0ELb0ELb0ELb0ELb1EEEvNS_16Flash_fwd_paramsE:
        /* <DEDUP_REMOVED lines=24> */
[----:B------:R-:W2:Y:S01]  /*0180*/  S2R R110, SR_CTAID.Z ;  /* 0x00000000006e7919 */ /* 0x000ea20000002700 */
[----:B------:R-:W-:Y:S02]  /*0190*/  ISETP.NE.AND.EX P0, PT, RZ, c[0x0][0x24c], PT, P0 ;  /* 0x00009300ff007a0c */ /* 0x000fe40003f05300 */
[--C-:B------:R-:W-:Y:S01]  /*01a0*/  SHF.R.S32.HI R2, RZ, 0x1f, R3.reuse ;  /* 0x0000001fff027819 */ /* 0x100fe20000011403 */
[----:B-1----:R-:W-:Y:S02]  /*01b0*/  IMAD.MOV.U32 R7, RZ, RZ, R3 ;  /* 0x000000ffff077224 */ /* 0x002fe400078e0003 */
[----:B--2---:R-:W-:Y:S02]  /*01c0*/  @P1 IMAD.IADD R126, R126, 0x1, -R127 ;  /* 0x000000017e7e1824 */ /* 0x004fe400078e0a7f */
[----:B------:R-:W-:-:S06]  /*01d0*/  @!P1 IMAD.MOV.U32 R126, RZ, RZ, c[0x0][0x214] ;  /* 0x00008500ff7e9624 */ /* 0x000fcc00078e00ff */
[----:B------:R-:W-:Y:S05]  /*01e0*/  @!P0 BRA `(.L_x_4086) ;  /* 0x0000004000008947 */ /* 0x000fea0003800000 */
[----:B---34-:R-:W2:Y:S02]  /*01f0*/  @P2 LDG.E R6, [R8.64+0x4] ;  /* 0x0000040608062981 */ /* 0x018ea4000c1e1900 */
[----:B--2--5:R-:W-:-:S06]  /*0200*/  @P2 IADD3 R61, R6, -R19, RZ ;  /* 0x80000013063d2210 */ /* 0x024fcc0007ffe0ff */
[----:B------:R1:W5:Y:S01]  /*0210*/  @!P2 LDG.E R61, [R8.64] ;  /* 0x00000006083da981 */ /* 0x000362000c1e1900 */
[----:B------:R-:W-:Y:S05]  /*0220*/  BRA `(.L_x_4087) ;  /* 0x0000001000007947 */ /* 0x000fea0003800000 */
.L_x_4086:
[----:B---34-:R-:W-:Y:S02]  /*0230*/  MOV R61, c[0x0][0x218] ;  /* 0x00008600003d7a02 */ /* 0x018fe40000000f00 */
.L_x_4087:
        /* <DEDUP_REMOVED lines=53> */
[----:B------:R-:W-:Y:S01]  /*0590*/  SHF.R.S32.HI R11, RZ, 0x2, R0 ;  /* 0x00000002ff0b7819 */ /* 0x000fe20000011400 */
[--C-:B------:R-:W-:Y:S01]  /*05a0*/  IMAD R0, R3, c[0x0][0x1c0], R110.reuse ;  /* 0x0000700003007a24 */ /* 0x100fe200078e026e */
[----:B------:R-:W-:Y:S02]  /*05b0*/  SHF.R.S32.HI R2, RZ, 0x1f, R110 ;  /* 0x0000001fff027819 */ /* 0x000fe4000001146e */
[----:B------:R-:W-:Y:S01]  /*05c0*/  IADD3.X R9, R127, R13, R4, P0, !PT ;  /* 0x0000000d7f097210 */ /* 0x000fe200007fe404 */
[----:B------:R-:W-:Y:S01]  /*05d0*/  IMAD R0, R0, c[0x0][0x214], R77 ;  /* 0x0000850000007a24 */ /* 0x000fe200078e024d */
[----:B------:R-:W-:Y:S01]  /*05e0*/  ISETP.GE.AND P0, PT, R11, R126, PT ;  /* 0x0000007e0b00720c */ /* 0x000fe20003f06270 */
[----:B------:R-:W-:Y:S01]  /*05f0*/  IMAD R5, R2, c[0x0][0x1f0], RZ ;  /* 0x00007c0002057a24 */ /* 0x000fe200078e02ff */
[----:B------:R-:W-:Y:S01]  /*0600*/  SHF.R.S32.HI R3, RZ, 0x1f, R11 ;  /* 0x0000001fff037819 */ /* 0x000fe2000001140b */
[----:B------:R-:W-:Y:S01]  /*0610*/  IMAD.WIDE.U32 R8, R110, c[0x0][0x1f0], R8 ;  /* 0x00007c006e087a25 */ /* 0x000fe200078e0008 */
[----:B------:R-:W-:-:S02]  /*0620*/  IADD3 R4, R6, 0x20, RZ ;  /* 0x0000002006047810 */ /* 0x000fc40007ffe0ff */
[----:B------:R-:W-:Y:S01]  /*0630*/  IADD3 R2, R6, 0x40, RZ ;  /* 0x0000004006027810 */ /* 0x000fe20007ffe0ff */
[----:B------:R-:W-:-:S05]  /*0640*/  IMAD R5, R110, c[0x0][0x1f4], R5 ;  /* 0x00007d006e057a24 */ /* 0x000fca00078e0205 */
[----:B------:R-:W-:Y:S01]  /*0650*/  IADD3 R15, R9, R5, RZ ;  /* 0x00000005090f7210 */ /* 0x000fe20007ffe0ff */
        /* <DEDUP_REMOVED lines=14> */
.L_x_4090:
[----:B------:R-:W-:Y:S05]  /*0740*/  BSYNC B0 ;  /* 0x0000000000007941 */ /* 0x000fea0003800000 */
.L_x_4089:
        /* <DEDUP_REMOVED lines=19> */
.L_x_4092:
[----:B------:R-:W-:Y:S05]  /*0880*/  BSYNC B0 ;  /* 0x0000000000007941 */ /* 0x000fea0003800000 */
.L_x_4091:
[----:B------:R-:W-:-:S04]  /*0890*/  ISETP.NE.AND P2, PT, R58, RZ, PT ;  /* 0x000000ff3a00720c */ /* 0x000fc80003f45270 */
[-C--:B------:R-:W-:Y:S02]  /*08a0*/  ISETP.GE.OR P1, PT, R11, R126.reuse, P2 ;  /* 0x0000007e0b00720c */ /* 0x080fe40001726670 */
[C---:B------:R-:W-:Y:S02]  /*08b0*/  IADD3 R11, P0, R0.reuse, R11, RZ ;  /* 0x0000000b000b7210 */ /* 0x040fe40007f1e0ff */
        /* <DEDUP_REMOVED lines=10> */
.L_x_4088:
[----:B-1----:R-:W-:Y:S02]  /*0960*/  ISETP.NE.U32.AND P0, PT, RZ, c[0x0][0x2b8], PT ;  /* 0x0000ae00ff007a0c */ /* 0x002fe40003f05070 */
        /* <DEDUP_REMOVED lines=23> */
[----:B-1---5:R-:W-:Y:S02]  /*0ae0*/  IMAD.MOV R3, RZ, RZ, -R9 ;  /* 0x000000ffff037224 */ /* 0x022fe400078e0a09 */
        /* <DEDUP_REMOVED lines=25> */
[----:B-1----:R-:W-:-:S05]  /*0c80*/  IADD3 R4, RZ, -R9, RZ ;  /* 0x80000009ff047210 */ /* 0x002fca0007ffe0ff */
[----:B------:R-:W-:Y:S01]  /*0c90*/  IMAD R6, R4, R3, RZ ;  /* 0x0000000304067224 */ /* 0x000fe200078e02ff */
[----:B------:R-:W-:-:S03]  /*0ca0*/  IABS R4, R110 ;  /* 0x0000006e00047213 */ /* 0x000fc60000000000 */
[----:B------:R-:W-:-:S04]  /*0cb0*/  IMAD.HI.U32 R9, R9, R6, R8 ;  /* 0x0000000609097227 */ /* 0x000fc800078e0008 */
[----:B------:R-:W-:-:S04]  /*0cc0*/  IMAD.MOV.U32 R6, RZ, RZ, R4 ;  /* 0x000000ffff067224 */ /* 0x000fc800078e0004 */
[----:B------:R-:W-:-:S04]  /*0cd0*/  IMAD.HI.U32 R8, R9, R6, RZ ;  /* 0x0000000609087227 */ /* 0x000fc800078e00ff */
[----:B------:R-:W-:Y:S01]  /*0ce0*/  IMAD R9, R5, c[0x0][0x2d0], R114 ;  /* 0x0000b40005097a24 */ /* 0x000fe200078e0272 */
[----:B------:R-:W-:-:S04]  /*0cf0*/  IADD3 R4, -R8, RZ, RZ ;  /* 0x000000ff08047210 */ /* 0x000fc80007ffe1ff */
[----:B------:R-:W-:Y:S01]  /*0d00*/  SHF.R.S32.HI R5, RZ, 0x1f, R9 ;  /* 0x0000001fff057819 */ /* 0x000fe20000011409 */
[----:B------:R-:W-:-:S05]  /*0d10*/  IMAD R4, R3, R4, R6 ;  /* 0x0000000403047224 */ /* 0x000fca00078e0206 */
[----:B------:R-:W-:-:S13]  /*0d20*/  ISETP.GT.U32.AND P0, PT, R3, R4, PT ;  /* 0x000000040300720c */ /* 0x000fda0003f04070 */
[----:B------:R-:W-:Y:S01]  /*0d30*/  @!P0 IMAD.IADD R4, R4, 0x1, -R3 ;  /* 0x0000000104048824 */ /* 0x000fe200078e0a03 */
[----:B------:R-:W-:-:S04]  /*0d40*/  @!P0 IADD3 R8, R8, 0x1, RZ ;  /* 0x0000000108088810 */ /* 0x000fc80007ffe0ff */
[----:B------:R-:W-:Y:S01]  /*0d50*/  ISETP.GE.U32.AND P1, PT, R4, R3, PT ;  /* 0x000000030400720c */ /* 0x000fe20003f26070 */
[----:B------:R-:W-:Y:S01]  /*0d60*/  IMAD R4, R5, c[0x0][0x198], RZ ;  /* 0x0000660005047a24 */ /* 0x000fe200078e02ff */
        /* <DEDUP_REMOVED lines=25> */
.L_x_4093:
        /* <DEDUP_REMOVED lines=16> */
.L_x_4095:
[----:B------:R-:W-:Y:S02]  /*1000*/  IABS R6, c[0x0][0x1c8] ;  /* 0x0000720000067a13 */ /* 0x000fe40000000000 */
[----:B------:R-:W-:Y:S02]  /*1010*/  MOV R8, RZ ;  /* 0x000000ff00087202 */ /* 0x000fe40000000f00 */
[----:B------:R-:W1:Y:S01]  /*1020*/  I2F.RP R12, R6 ;  /* 0x00000006000c7306 */ /* 0x000e620000209400 */
[----:B------:R-:W-:Y:S02]  /*1030*/  LEA R114, R87, 0xffffffc0, 0x6 ;  /* 0xffffffc057727811 */ /* 0x000fe400078e30ff */
[----:B------:R-:W-:-:S05]  /*1040*/  @P4 IADD3 R19, R0, R19, RZ ;  /* 0x0000001300134210 */ /* 0x000fca0007ffe0ff */
[----:B-1----:R-:W1:Y:S02]  /*1050*/  MUFU.RCP R9, R12 ;  /* 0x0000000c00097308 */ /* 0x002e640000001000 */
[----:B-1----:R-:W-:Y:S01]  /*1060*/  IADD3 R9, R9, 0xffffffe, RZ ;  /* 0x0ffffffe09097810 */ /* 0x002fe20007ffe0ff */
[----:B------:R-:W-:-:S04]  /*1070*/  IMAD.WIDE.U32 R12, R114, c[0x0][0x198], R10 ;  /* 0x00006600720c7a25 */ /* 0x000fc800078e000a */
[C---:B------:R-:W-:Y:S01]  /*1080*/  @P4 IMAD.WIDE.U32 R10, R19.reuse, c[0x0][0x1a0], RZ ;  /* 0x00006800130a4a25 */ /* 0x040fe200078e00ff */
[----:B------:R-:W1:Y:S01]  /*1090*/  F2I.FTZ.U32.TRUNC.NTZ R9, R9 ;  /* 0x0000000900097305 */ /* 0x000e62000021f000 */
[----:B------:R-:W-:Y:S02]  /*10a0*/  MOV R106, R12 ;  /* 0x0000000c006a7202 */ /* 0x000fe40000000f00 */
[----:B------:R-:W-:Y:S02]  /*10b0*/  @P4 IMAD R19, R19, c[0x0][0x1a4], R11 ;  /* 0x0000690013134a24 */ /* 0x000fe400078e020b */
[----:B------:R-:W-:Y:S02]  /*10c0*/  @P4 IMAD.MOV.U32 R18, RZ, RZ, R10 ;  /* 0x000000ffff124224 */ /* 0x000fe400078e000a */
[----:B-1----:R-:W-:-:S04]  /*10d0*/  IMAD.MOV R4, RZ, RZ, -R9 ;  /* 0x000000ffff047224 */ /* 0x002fc800078e0a09 */
        /* <DEDUP_REMOVED lines=16> */
[----:B------:R-:W-:Y:S02]  /*11e0*/  IMAD R4, R114, c[0x0][0x19c], R9 ;  /* 0x0000670072047a24 */ /* 0x000fe400078e0209 */
[----:B------:R-:W-:Y:S02]  /*11f0*/  IMAD.MOV.U32 R9, RZ, RZ, R114 ;  /* 0x000000ffff097224 */ /* 0x000fe400078e0072 */
[----:B------:R-:W-:Y:S01]  /*1200*/  @!P1 IMAD.MOV R8, RZ, RZ, -R8 ;  /* 0x000000ffff089224 */ /* 0x000fe200078e0a08 */
[----:B------:R-:W-:Y:S01]  /*1210*/  @!P0 LOP3.LUT R8, RZ, c[0x0][0x1c8], RZ, 0x33, !PT ;  /* 0x00007200ff088a12 */ /* 0x000fe200078e33ff */
[----:B------:R-:W-:-:S03]  /*1220*/  IMAD.IADD R107, R13, 0x1, R4 ;  /* 0x000000010d6b7824 */ /* 0x000fc600078e0204 */
[----:B------:R-:W-:Y:S01]  /*1230*/  SHF.R.S32.HI R6, RZ, 0x1f, R8 ;  /* 0x0000001fff067819 */ /* 0x000fe20000011408 */
[----:B------:R-:W-:-:S04]  /*1240*/  IMAD.WIDE.U32 R106, R8, c[0x0][0x1b0], R106 ;  /* 0x00006c00086a7a25 */ /* 0x000fc800078e006a */
[----:B------:R-:W-:-:S04]  /*1250*/  IMAD R13, R6, c[0x0][0x1b0], RZ ;  /* 0x00006c00060d7a24 */ /* 0x000fc800078e02ff */
        /* <DEDUP_REMOVED lines=13> */
.L_x_4094:
        /* <DEDUP_REMOVED lines=10> */
[----:B------:R-:W-:Y:S01]  /*13d0*/  IMAD.MOV.U32 R53, RZ, RZ, c[0x0][0x198] ;  /* 0x00006600ff357624 */ /* 0x000fe200078e00ff */
[----:B------:R-:W-:Y:S01]  /*13e0*/  SHF.R.S32.HI R74, RZ, 0x5, R69 ;  /* 0x00000005ff4a7819 */ /* 0x000fe20000011445 */
[----:B------:R-:W-:Y:S01]  /*13f0*/  IMAD.HI.U32 R67, R4, R67, R16 ;  /* 0x0000004304437227 */ /* 0x000fe200078e0010 */
[----:B------:R-:W-:-:S02]  /*1400*/  SHF.R.S32.HI R75, RZ, 0x3, R76 ;  /* 0x00000003ff4b7819 */ /* 0x000fc4000001144c */
[----:B------:R-:W-:Y:S01]  /*1410*/  LEA.HI R80, R80, R61, RZ, 0x6 ;  /* 0x0000003d50507211 */ /* 0x000fe200078f30ff */
[----:B------:R-:W-:Y:S01]  /*1420*/  @!P0 IMAD R0, R2, c[0x0][0x178], RZ ;  /* 0x00005e0002008a24 */ /* 0x000fe200078e02ff */
[----:B------:R-:W-:Y:S01]  /*1430*/  SHF.R.S32.HI R63, RZ, 0x1, R67 ;  /* 0x00000001ff3f7819 */ /* 0x000fe20000011443 */
[----:B------:R-:W-:Y:S01]  /*1440*/  @P0 IMAD.WIDE.U32 R22, R127, c[0x0][0x190], RZ ;  /* 0x000064007f160a25 */ /* 0x000fe200078e00ff */
[----:B------:R-:W-:Y:S02]  /*1450*/  SHF.R.S32.HI R80, RZ, 0x6, R80 ;  /* 0x00000006ff507819 */ /* 0x000fe40000011450 */
[----:B------:R-:W-:Y:S01]  /*1460*/  LOP3.LUT R69, R69, 0xffffffe0, RZ, 0xc0, !PT ;  /* 0xffffffe045457812 */ /* 0x000fe200078ec0ff */
[----:B------:R-:W-:Y:S01]  /*1470*/  @!P0 IMAD.WIDE.U32 R10, R7, c[0x0][0x178], RZ ;  /* 0x00005e00070a8a25 */ /* 0x000fe200078e00ff */
[----:B------:R-:W-:Y:S02]  /*1480*/  IMNMX R80, RZ, R80, !PT ;  /* 0x00000050ff507217 */ /* 0x000fe40007800200 */
[----:B------:R-:W-:Y:S01]  /*1490*/  SHF.L.U32 R54, R53, 0x5, RZ ;  /* 0x0000000535367819 */ /* 0x000fe200000006ff */
[----:B------:R-:W-:Y:S01]  /*14a0*/  @!P0 IMAD R0, R7, c[0x0][0x17c], R0 ;  /* 0x00005f0007008a24 */ /* 0x000fe200078e0200 */
[----:B------:R-:W-:Y:S01]  /*14b0*/  SHF.L.U32 R66, R63, 0x5, RZ ;  /* 0x000000053f427819 */ /* 0x000fe200000006ff */
[----:B------:R-:W-:-:S02]  /*14c0*/  @P0 IMAD R15, R127, c[0x0][0x194], R23 ;  /* 0x000065007f0f0a24 */ /* 0x000fc400078e0217 */
[----:B------:R-:W-:Y:S01]  /*14d0*/  @!P0 IMAD.IADD R15, R11, 0x1, R0 ;  /* 0x000000010b0f8824 */ /* 0x000fe200078e0200 */
[CC--:B------:R-:W-:Y:S01]  /*14e0*/  LEA.HI R11, R73.reuse, R58.reuse, RZ, 0x2 ;  /* 0x0000003a490b7211 */ /* 0x0c0fe200078f10ff */
[----:B------:R-:W-:Y:S01]  /*14f0*/  @!P0 IMAD.MOV.U32 R22, RZ, RZ, R10 ;  /* 0x000000ffff168224 */ /* 0x000fe200078e000a */
[----:B------:R-:W-:Y:S01]  /*1500*/  LEA.HI R73, R73, R58, RZ, 0x4 ;  /* 0x0000003a49497211 */ /* 0x000fe200078f20ff */
[----:B------:R-:W-:Y:S01]  /*1510*/  IMAD.SHL.U32 R17, R75, 0x40, RZ ;  /* 0x000000404b117824 */ /* 0x000fe200078e00ff */
[----:B------:R-:W-:Y:S01]  /*1520*/  SHF.R.S32.HI R108, RZ, 0x2, R11 ;  /* 0x00000002ff6c7819 */ /* 0x000fe2000001140b */
[----:B------:R-:W-:Y:S01]  /*1530*/  IMAD.MOV.U32 R57, RZ, RZ, c[0x0][0x1a0] ;  /* 0x00006800ff397624 */ /* 0x000fe200078e00ff */
[C---:B------:R-:W-:Y:S01]  /*1540*/  LOP3.LUT R21, R11.reuse, 0xfffffffc, RZ, 0xc0, !PT ;  /* 0xfffffffc0b157812 */ /* 0x040fe200078ec0ff */
[----:B------:R-:W-:Y:S01]  /*1550*/  IMAD.MOV.U32 R42, RZ, RZ, 0x10 ;  /* 0x00000010ff2a7424 */ /* 0x000fe200078e00ff */
[----:B------:R-:W-:Y:S01]  /*1560*/  LEA.HI R11, R11, R108, RZ, 0x1 ;  /* 0x0000006c0b0b7211 */ /* 0x000fe200078f08ff */
[----:B------:R-:W-:Y:S01]  /*1570*/  IMAD.IADD R69, R58, 0x1, -R69 ;  /* 0x000000013a457824 */ /* 0x000fe200078e0a45 */
[----:B------:R-:W-:-:S02]  /*1580*/  IADD3 R64, -R21, R58, RZ ;  /* 0x0000003a15407210 */ /* 0x000fc40007ffe1ff */
[----:B------:R-:W-:Y:S02]  /*1590*/  LOP3.LUT R11, R11, 0x7fffffe, RZ, 0xc0, !PT ;  /* 0x07fffffe0b0b7812 */ /* 0x000fe400078ec0ff */
[----:B------:R-:W-:Y:S01]  /*15a0*/  LOP3.LUT R21, R73, 0xfffffff0, RZ, 0xc0, !PT ;  /* 0xfffffff049157812 */ /* 0x000fe200078ec0ff */
[----:B------:R-:W-:Y:S01]  /*15b0*/  IMAD.SHL.U32 R10, R64, 0x8, RZ ;  /* 0x00000008400a7824 */ /* 0x000fe200078e00ff */
[----:B------:R-:W-:Y:S01]  /*15c0*/  LOP3.LUT R17, R17, 0xc0, RZ, 0xc0, !PT ;  /* 0x000000c011117812 */ /* 0x000fe200078ec0ff */
[----:B------:R-:W-:Y:S01]  /*15d0*/  IMAD.IADD R11, R108, 0x1, -R11 ;  /* 0x000000016c0b7824 */ /* 0x000fe200078e0a0b */
[----:B------:R-:W-:Y:S01]  /*15e0*/  SHF.R.S32.HI R109, RZ, 0x1f, R108 ;  /* 0x0000001fff6d7819 */ /* 0x000fe2000001146c */
[----:B------:R-:W-:Y:S01]  /*15f0*/  IMAD.IADD R72, R58, 0x1, -R21 ;  /* 0x000000013a487824 */ /* 0x000fe200078e0a15 */
[----:B------:R-:W-:Y:S01]  /*1600*/  IADD3 R22, P0, R10, R22, RZ ;  /* 0x000000160a167210 */ /* 0x000fe20007f1e0ff */
[----:B------:R-:W-:Y:S01]  /*1610*/  IMAD R104, R74, 0x8, R11 ;  /* 0x000000084a687824 */ /* 0x000fe200078e020b */
[----:B------:R-:W-:Y:S01]  /*1620*/  SHF.R.S32.HI R11, RZ, 0x1f, R10 ;  /* 0x0000001fff0b7819 */ /* 0x000fe2000001140a */
[----:B------:R-:W-:Y:S01]  /*1630*/  IMAD.WIDE R24, R25, 0x40, R108 ;  /* 0x0000004019187825 */ /* 0x000fe200078e026c */
[----:B------:R-:W-:-:S02]  /*1640*/  IADD3 R85, R10, 0x20, RZ ;  /* 0x000000200a557810 */ /* 0x000fc40007ffe0ff */
[----:B------:R-:W-:Y:S01]  /*1650*/  IADD3.X R23, R11, R15, RZ, P0, !PT ;  /* 0x0000000f0b177210 */ /* 0x000fe200007fe4ff */
[----:B------:R-:W-:Y:S01]  /*1660*/  IMAD R15, R6, c[0x0][0x1b8], RZ ;  /* 0x00006e00060f7a24 */ /* 0x000fe200078e02ff */
[----:B------:R-:W-:Y:S01]  /*1670*/  ISETP.GE.AND P0, PT, R85, c[0x0][0x220], PT ;  /* 0x0000880055007a0c */ /* 0x000fe20003f06270 */
[----:B------:R-:W-:Y:S01]  /*1680*/  IMAD.SHL.U32 R64, R64, 0x4, RZ ;  /* 0x0000000440407824 */ /* 0x000fe200078e00ff */
[----:B------:R-:W-:Y:S01]  /*1690*/  LOP3.LUT R0, R17, 0x18, R10, 0xf8, !PT ;  /* 0x0000001811007812 */ /* 0x000fe200078ef80a */
[----:B------:R-:W-:Y:S01]  /*16a0*/  IMAD.WIDE.U32 R22, R24, c[0x0][0x190], R22 ;  /* 0x0000640018167a25 */ /* 0x000fe200078e0016 */
[----:B------:R-:W-:Y:S02]  /*16b0*/  SEL R4, RZ, 0xffffffff, P0 ;  /* 0xffffffffff047807 */ /* 0x000fe40000000000 */
[----:B------:R-:W-:Y:S01]  /*16c0*/  IADD3 R18, P0, R10, R18, RZ ;  /* 0x000000120a127210 */ /* 0x000fe20007f1e0ff */
[----:B------:R-:W-:Y:S01]  /*16d0*/  IMAD R15, R8, c[0x0][0x1bc], R15 ;  /* 0x00006f00080f7a24 */ /* 0x000fe200078e020f */
[----:B------:R-:W-:Y:S01]  /*16e0*/  SHF.R.U32.HI R17, RZ, 0x3, R17 ;  /* 0x00000003ff117819 */ /* 0x000fe20000011611 */
[----:B------:R-:W-:Y:S01]  /*16f0*/  IMAD.SHL.U32 R4, R4, 0x2, RZ ;  /* 0x0000000204047824 */ /* 0x000fe200078e00ff */
[----:B------:R-:W-:Y:S01]  /*1700*/  LEA.HI R71, R72, R72, RZ, 0x1 ;  /* 0x0000004848477211 */ /* 0x000fe200078f08ff */
[----:B------:R-:W-:Y:S01]  /*1710*/  IMAD.X R19, R11, 0x1, R19, P0 ;  /* 0x000000010b137824 */ /* 0x000fe200000e0613 */
[C---:B------:R-:W-:Y:S01]  /*1720*/  IADD3 R88, P0, R108.reuse, R9, RZ ;  /* 0x000000096c587210 */ /* 0x040fe20007f1e0ff */
[----:B------:R-:W-:Y:S01]  /*1730*/  IMAD R65, R108, R63, R64 ;  /* 0x0000003f6c417224 */ /* 0x000fe200078e0240 */
[----:B------:R-:W-:Y:S01]  /*1740*/  LOP3.LUT R17, R0, R17, RZ, 0x3c, !PT ;  /* 0x0000001100117212 */ /* 0x000fe200078e3cff */
[----:B------:R-:W-:Y:S01]  /*1750*/  IMAD R0, R25, c[0x0][0x190], RZ ;  /* 0x0000640019007a24 */ /* 0x000fe200078e02ff */
[----:B------:R-:W-:Y:S01]  /*1760*/  SHF.R.S32.HI R21, RZ, 0x1, R71 ;  /* 0x00000001ff157819 */ /* 0x000fe20000011447 */
[----:B------:R-:W-:Y:S01]  /*1770*/  IMAD.WIDE.U32 R18, R8, c[0x0][0x1b8], R18 ;  /* 0x00006e0008127a25 */ /* 0x000fe200078e0012 */
[----:B------:R-:W-:-:S02]  /*1780*/  SHF.R.S32.HI R70, RZ, 0x1f, R71 ;  /* 0x0000001fff467819 */ /* 0x000fc40000011447 */
[----:B------:R-:W-:Y:S01]  /*1790*/  ISETP.GE.AND P1, PT, R10, c[0x0][0x220], PT ;  /* 0x000088000a007a0c */ /* 0x000fe20003f26270 */
[----:B------:R-:W-:Y:S01]  /*17a0*/  IMAD.U32 R104, R104, 0x20, R17 ;  /* 0x0000002068687824 */ /* 0x000fe200078e0011 */
[----:B------:R-:W-:Y:S01]  /*17b0*/  IADD3.X R5, R109, R5, RZ, P0, !PT ;  /* 0x000000056d057210 */ /* 0x000fe200007fe4ff */
[----:B------:R-:W-:Y:S01]  /*17c0*/  IMAD R0, R24, c[0x0][0x194], R0 ;  /* 0x0000650018007a24 */ /* 0x000fe200078e0200 */
[C---:B------:R-:W-:Y:S01]  /*17d0*/  IADD3 R84, R10.reuse, 0x40, RZ ;  /* 0x000000400a547810 */ /* 0x040fe20007ffe0ff */
[----:B------:R-:W-:Y:S01]  /*17e0*/  IMAD.IADD R15, R19, 0x1, R15 ;  /* 0x00000001130f7824 */ /* 0x000fe200078e020f */
[----:B------:R-:W-:Y:S01]  /*17f0*/  IADD3 R106, P0, R10, R106, RZ ;  /* 0x0000006a0a6a7210 */ /* 0x000fe20007f1e0ff */
[----:B------:R-:W-:Y:S01]  /*1800*/  IMAD.IADD R23, R23, 0x1, R0 ;  /* 0x0000000117177824 */ /* 0x000fe200078e0200 */
[----:B------:R-:W-:Y:S01]  /*1810*/  LEA.HI R70, R70, R21, RZ, 0x2 ;  /* 0x0000001546467211 */ /* 0x000fe200078f10ff */
[----:B------:R-:W-:Y:S01]  /*1820*/  IMAD R5, R5, c[0x0][0x1a0], RZ ;  /* 0x0000680005057a24 */ /* 0x000fe200078e02ff */
[----:B------:R-:W-:Y:S01]  /*1830*/  SEL R17, RZ, 0x1, P1 ;  /* 0x00000001ff117807 */ /* 0x000fe20000800000 */
[----:B------:R-:W-:Y:S01]  /*1840*/  IMAD.X R107, R11, 0x1, R13, P0 ;  /* 0x000000010b6b7824 */ /* 0x000fe200000e060d */
[----:B------:R-:W-:Y:S01]  /*1850*/  ISETP.GE.AND P1, PT, R84, c[0x0][0x220], PT ;  /* 0x0000880054007a0c */ /* 0x000fe20003f26270 */
[----:B------:R-:W-:Y:S01]  /*1860*/  IMAD.MOV.U32 R14, RZ, RZ, R18 ;  /* 0x000000ffff0e7224 */ /* 0x000fe200078e0012 */
[----:B------:R-:W-:Y:S01]  /*1870*/  ISETP.GT.AND P0, PT, R87, R80, PT ;  /* 0x000000505700720c */ /* 0x000fe20003f04270 */
[----:B------:R-:W-:Y:S01]  /*1880*/  IMAD R5, R88, c[0x0][0x1a4], R5 ;  /* 0x0000690058057a24 */ /* 0x000fe200078e0205 */
[----:B------:R-:W-:Y:S01]  /*1890*/  LOP3.LUT R70, R70, 0xfffffffc, RZ, 0xc0, !PT ;  /* 0xfffffffc46467812 */ /* 0x000fe200078ec0ff */
[----:B------:R-:W-:Y:S01]  /*18a0*/  IMAD.IADD R64, R64, 0x1, R65 ;  /* 0x0000000140407824 */ /* 0x000fe200078e0241 */
[----:B------:R-:W-:Y:S01]  /*18b0*/  SHF.R.S32.HI R0, RZ, 0x1f, R110 ;  /* 0x0000001fff007819 */ /* 0x000fe2000001146e */
[----:B------:R-:W-:Y:S01]  /*18c0*/  IMAD.WIDE.U32 R88, R88, c[0x0][0x1a0], R14 ;  /* 0x0000680058587a25 */ /* 0x000fe200078e000e */
[----:B------:R-:W-:-:S02]  /*18d0*/  LOP3.LUT R4, R4, 0x2, R17, 0xe2, !PT ;  /* 0x0000000204047812 */ /* 0x000fc400078ee211 */
[----:B------:R-:W-:Y:S01]  /*18e0*/  SEL R9, RZ, 0x4, P1 ;  /* 0x00000004ff097807 */ /* 0x000fe20000800000 */
[----:B------:R-:W-:Y:S01]  /*18f0*/  IMAD.IADD R70, R21, 0x1, -R70 ;  /* 0x0000000115467824 */ /* 0x000fe200078e0a46 */
[----:B------:R-:W-:Y:S01]  /*1900*/  SHF.R.S32.HI R62, RZ, 0x1f, R65 ;  /* 0x0000001fff3e7819 */ /* 0x000fe20000011441 */
[----:B------:R-:W-:Y:S01]  /*1910*/  IMAD R59, R0, c[0x0][0x1a8], RZ ;  /* 0x00006a00003b7a24 */ /* 0x000fe200078e02ff */
[----:B------:R-:W-:Y:S01]  /*1920*/  LOP3.LUT R68, R4, R9, RZ, 0xfc, !PT ;  /* 0x0000000904447212 */ /* 0x000fe200078efcff */
[----:B------:R-:W-:Y:S01]  /*1930*/  IMAD R9, R109, c[0x0][0x198], RZ ;  /* 0x000066006d097a24 */ /* 0x000fe200078e02ff */
[----:B------:R-:W-:Y:S01]  /*1940*/  LOP3.LUT P1, RZ, R70, 0x2, RZ, 0xc0, !PT ;  /* 0x0000000246ff7812 */ /* 0x000fe2000782c0ff */
[----:B------:R-:W-:Y:S01]  /*1950*/  IMAD.MOV.U32 R0, RZ, RZ, 0x5 ;  /* 0x00000005ff007424 */ /* 0x000fe200078e00ff */
[----:B------:R-:W-:Y:S01]  /*1960*/  SHF.R.S32.HI R60, RZ, 0x1f, R64 ;  /* 0x0000001fff3c7819 */ /* 0x000fe20000011440 */
[----:B------:R-:W-:Y:S01]  /*1970*/  IMAD R59, R110, c[0x0][0x1ac], R59 ;  /* 0x00006b006e3b7a24 */ /* 0x000fe200078e023b */
[----:B------:R-:W-:Y:S01]  /*1980*/  SEL R42, R42, 0xfffffff0, !P1 ;  /* 0xfffffff02a2a7807 */ /* 0x000fe20004800000 */
[----:B------:R-:W-:Y:S01]  /*1990*/  IMAD.WIDE.U32 R110, R110, c[0x0][0x1a8], R22 ;  /* 0x00006a006e6e7a25 */ /* 0x000fe200078e0016 */
[----:B------:R-:W-:-:S02]  /*19a0*/  SHF.L.U64.HI R56, R57, R0, c[0x0][0x1a4] ;  /* 0x0000690039387619 */ /* 0x000fc40000010200 */
[----:B------:R-:W-:Y:S01]  /*19b0*/  SHF.L.U64.HI R53, R53, R0, c[0x0][0x19c] ;  /* 0x0000670035357619 */ /* 0x000fe20000010200 */
[C---:B------:R-:W-:Y:S02]  /*19c0*/  IMAD R9, R108.reuse, c[0x0][0x19c], R9 ;  /* 0x000067006c097a24 */ /* 0x040fe400078e0209 */
[----:B------:R-:W-:-:S04]  /*19d0*/  IMAD.WIDE.U32 R106, R108, c[0x0][0x198], R106 ;  /* 0x000066006c6a7a25 */ /* 0x000fc800078e006a */
[----:B------:R-:W-:Y:S02]  /*19e0*/  IMAD.SHL.U32 R57, R57, 0x20, RZ ;  /* 0x0000002039397824 */ /* 0x000fe400078e00ff */
        /* <DEDUP_REMOVED lines=8> */
[----:B------:R-:W-:Y:S01]  /*1a70*/  SHF.R.S32.HI R12, RZ, 0x1f, R61 ;  /* 0x0000001fff0c7819 */ /* 0x000fe2000001143d */
[C---:B------:R-:W-:Y:S01]  /*1a80*/  IMAD.WIDE.U32 R16, R7.reuse, c[0x0][0x280], R10 ;  /* 0x0000a00007107a25 */ /* 0x040fe200078e000a */
[----:B------:R-:W-:Y:S01]  /*1a90*/  IADD3 R9, P1, P0, R114, R108, -R61 ;  /* 0x0000006c72097210 */ /* 0x000fe2000783e83d */
[----:B------:R-:W-:Y:S01]  /*1aa0*/  ULDC UR4, c[0x0][0x230] ;  /* 0x00008c0000047ab9 */ /* 0x000fe20000000800 */
[----:B------:R-:W-:Y:S01]  /*1ab0*/  LOP3.LUT R101, R68, 0xffff, RZ, 0xc0, !PT ;  /* 0x0000ffff44657812 */ /* 0x000fe200078ec0ff */
[----:B------:R-:W-:Y:S01]  /*1ac0*/  IMAD R4, R7, c[0x0][0x284], R4 ;  /* 0x0000a10007047a24 */ /* 0x000fe200078e0204 */
[----:B------:R-:W-:Y:S01]  /*1ad0*/  IADD3.X R5, R5, R109, ~R12, P1, P0 ;  /* 0x0000006d05057210 */ /* 0x000fe20000fe0c0c */
[C---:B------:R-:W-:Y:S01]  /*1ae0*/  IMAD.WIDE.U32 R14, R7.reuse, c[0x0][0x278], R10 ;  /* 0x00009e00070e7a25 */ /* 0x040fe200078e000a */
[C---:B------:R-:W-:Y:S01]  /*1af0*/  IADD3 R100, R66.reuse, 0x20, RZ ;  /* 0x0000002042647810 */ /* 0x040fe20007ffe0ff */
[----:B------:R-:W-:Y:S01]  /*1b00*/  ULDC.U8 UR8, c[0x0][0x313] ;  /* 0x0000c4c000087ab9 */ /* 0x000fe20000000000 */
[----:B------:R-:W-:Y:S01]  /*1b10*/  IADD3 R98, R66, 0x40, RZ ;  /* 0x0000004042627810 */ /* 0x000fe20007ffe0ff */
[----:B------:R-:W-:Y:S01]  /*1b20*/  IMAD R2, R7, c[0x0][0x27c], R2 ;  /* 0x00009f0007027a24 */ /* 0x000fe200078e0202 */
[----:B------:R-:W-:Y:S01]  /*1b30*/  LOP3.LUT R103, R101, 0x1, RZ, 0xc0, !PT ;  /* 0x0000000165677812 */ /* 0x000fe200078ec0ff */
[----:B------:R-:W-:Y:S01]  /*1b40*/  IMAD.IADD R17, R17, 0x1, R4 ;  /* 0x0000000111117824 */ /* 0x000fe200078e0204 */
[----:B------:R-:W-:Y:S01]  /*1b50*/  LOP3.LUT R102, R101, 0x2, RZ, 0xc0, !PT ;  /* 0x0000000265667812 */ /* 0x000fe200078ec0ff */
[----:B------:R-:W-:Y:S01]  /*1b60*/  IMAD.IADD R15, R15, 0x1, R2 ;  /* 0x000000010f0f7824 */ /* 0x000fe200078e0202 */
[----:B------:R-:W-:Y:S01]  /*1b70*/  IADD3 R78, R108, 0x20, RZ ;  /* 0x000000206c4e7810 */ /* 0x000fe20007ffe0ff */
[C---:B------:R-:W-:Y:S01]  /*1b80*/  IMAD R4, R5.reuse, c[0x0][0x288], RZ ;  /* 0x0000a20005047a24 */ /* 0x040fe200078e02ff */
[----:B------:R-:W-:Y:S01]  /*1b90*/  SHF.R.S32.HI R99, RZ, 0x1f, R66 ;  /* 0x0000001fff637819 */ /* 0x000fe20000011442 */
[----:B------:R-:W-:Y:S01]  /*1ba0*/  IMAD R2, R5, c[0x0][0x290], RZ ;  /* 0x0000a40005027a24 */ /* 0x000fe200078e02ff */
[----:B------:R-:W-:Y:S01]  /*1bb0*/  LOP3.LUT R101, R101, 0x4, RZ, 0xc0, !PT ;  /* 0x0000000465657812 */ /* 0x000fe200078ec0ff */
[C---:B------:R-:W-:Y:S01]  /*1bc0*/  IMAD R4, R9.reuse, c[0x0][0x28c], R4 ;  /* 0x0000a30009047a24 */ /* 0x040fe200078e0204 */
[----:B------:R-:W-:Y:S01]  /*1bd0*/  SHF.R.S32.HI R97, RZ, 0x1f, R100 ;  /* 0x0000001fff617819 */ /* 0x000fe20000011464 */
[----:B------:R-:W-:Y:S01]  /*1be0*/  IMAD.WIDE.U32 R14, R9, c[0x0][0x288], R14 ;  /* 0x0000a200090e7a25 */ /* 0x000fe200078e000e */
[----:B------:R-:W-:-:S03]  /*1bf0*/  SHF.R.S32.HI R96, RZ, 0x1f, R98 ;  /* 0x0000001fff607819 */ /* 0x000fc60000011462 */
[C---:B------:R-:W-:Y:S02]  /*1c00*/  IMAD R2, R9.reuse, c[0x0][0x294], R2 ;  /* 0x0000a50009027a24 */ /* 0x040fe400078e0202 */
[----:B------:R-:W-:-:S04]  /*1c10*/  IMAD.WIDE.U32 R16, R9, c[0x0][0x290], R16 ;  /* 0x0000a40009107a25 */ /* 0x000fc800078e0010 */
[----:B------:R-:W-:Y:S02]  /*1c20*/  IMAD.IADD R7, R15, 0x1, R4 ;  /* 0x000000010f077824 */ /* 0x000fe400078e0204 */
[----:B------:R-:W-:Y:S02]  /*1c30*/  IMAD.IADD R5, R17, 0x1, R2 ;  /* 0x0000000111057824 */ /* 0x000fe400078e0202 */
[C---:B------:R-:W-:Y:S02]  /*1c40*/  IMAD R95, R6.reuse, c[0x0][0x2a0], RZ ;  /* 0x0000a800065f7a24 */ /* 0x040fe400078e02ff */
[----:B------:R-:W-:Y:S02]  /*1c50*/  IMAD R125, R6, c[0x0][0x298], RZ ;  /* 0x0000a600067d7a24 */ /* 0x000fe400078e02ff */
[----:B------:R-:W-:Y:S02]  /*1c60*/  IMAD.MOV.U32 R4, RZ, RZ, R16 ;  /* 0x000000ffff047224 */ /* 0x000fe400078e0010 */
[----:B------:R-:W-:-:S02]  /*1c70*/  IMAD.MOV.U32 R6, RZ, RZ, R14 ;  /* 0x000000ffff067224 */ /* 0x000fc400078e000e */
[C---:B------:R-:W-:Y:S02]  /*1c80*/  IMAD R95, R8.reuse, c[0x0][0x2a4], R95 ;  /* 0x0000a900085f7a24 */ /* 0x040fe400078e025f */
[C---:B------:R-:W-:Y:S02]  /*1c90*/  IMAD R125, R8.reuse, c[0x0][0x29c], R125 ;  /* 0x0000a700087d7a24 */ /* 0x040fe400078e027d */
[----:B------:R-:W-:-:S04]  /*1ca0*/  IMAD.WIDE.U32 R4, R8, c[0x0][0x2a0], R4 ;  /* 0x0000a80008047a25 */ /* 0x000fc800078e0004 */
[----:B------:R-:W-:Y:S01]  /*1cb0*/  IMAD.WIDE.U32 R8, R8, c[0x0][0x298], R6 ;  /* 0x0000a60008087a25 */ /* 0x000fe200078e0006 */
[----:B------:R-:W-:-:S03]  /*1cc0*/  LEA R94, P1, R4, c[0x0][0x270], 0x1 ;  /* 0x00009c00045e7a11 */ /* 0x000fc600078208ff */
[----:B------:R-:W-:Y:S01]  /*1cd0*/  IMAD.IADD R125, R9, 0x1, R125 ;  /* 0x00000001097d7824 */ /* 0x000fe200078e027d */
[C---:B------:R-:W-:Y:S01]  /*1ce0*/  LEA R124, P0, R8.reuse, c[0x0][0x268], 0x1 ;  /* 0x00009a00087c7a11 */ /* 0x040fe200078008ff */
[----:B-----5:R-:W-:Y:S02]  /*1cf0*/  IMAD.IADD R114, R3, 0x1, R114 ;  /* 0x0000000103727824 */ /* 0x020fe400078e0272 */
[----:B------:R-:W-:Y:S01]  /*1d00*/  IMAD.MOV.U32 R3, RZ, RZ, c[0x0][0x288] ;  /* 0x0000a200ff037624 */ /* 0x000fe200078e00ff */
[----:B------:R-:W-:Y:S01]  /*1d10*/  LEA.HI.X R125, R8, c[0x0][0x26c], R125, 0x1, P0 ;  /* 0x00009b00087d7a11 */ /* 0x000fe200000f0c7d */
[----:B------:R-:W-:Y:S01]  /*1d20*/  IMAD R114, R63, R114, RZ ;  /* 0x000000723f727224 */ /* 0x000fe200078e02ff */
[C---:B------:R-:W-:Y:S01]  /*1d30*/  LEA R118, P0, R88.reuse, c[0x0][0x170], 0x1 ;  /* 0x00005c0058767a11 */ /* 0x040fe200078008ff */
[----:B------:R-:W-:Y:S01]  /*1d40*/  IMAD.MOV.U32 R83, RZ, RZ, c[0x0][0x290] ;  /* 0x0000a400ff537624 */ /* 0x000fe200078e00ff */
[C---:B------:R-:W-:Y:S01]  /*1d50*/  SHF.L.U64.HI R79, R3.reuse, R0, c[0x0][0x28c] ;  /* 0x0000a300034f7619 */ /* 0x040fe20000010200 */
[----:B------:R-:W-:Y:S01]  /*1d60*/  IMAD.SHL.U32 R82, R3, 0x20, RZ ;  /* 0x0000002003527824 */ /* 0x000fe200078e00ff */
[----:B------:R-:W-:Y:S01]  /*1d70*/  LEA.HI.X R119, R88, c[0x0][0x174], R86, 0x1, P0 ;  /* 0x00005d0058777a11 */ /* 0x000fe200000f0c56 */
[----:B------:R-:W-:Y:S01]  /*1d80*/  IMAD.IADD R95, R5, 0x1, R95 ;  /* 0x00000001055f7824 */ /* 0x000fe200078e025f */
[----:B------:R-:W-:Y:S01]  /*1d90*/  SHF.R.S32.HI R3, RZ, 0x1f, R114 ;  /* 0x0000001fff037819 */ /* 0x000fe20000011472 */
[----:B------:R-:W-:Y:S01]  /*1da0*/  IMAD.MOV.U32 R9, RZ, RZ, R87 ;  /* 0x000000ffff097224 */ /* 0x000fe200078e0057 */
[----:B------:R-:W-:-:S02]  /*1db0*/  IADD3 R44, P0, R65, R114, RZ ;  /* 0x00000072412c7210 */ /* 0x000fc40007f1e0ff */
[----:B------:R-:W-:Y:S02]  /*1dc0*/  IADD3 R114, P2, R64, R114, RZ ;  /* 0x0000007240727210 */ /* 0x000fe40007f5e0ff */
[C---:B------:R-:W-:Y:S01]  /*1dd0*/  SHF.L.U64.HI R0, R83.reuse, R0, c[0x0][0x294] ;  /* 0x0000a50053007619 */ /* 0x040fe20000010200 */
[----:B------:R-:W-:Y:S01]  /*1de0*/  IMAD.SHL.U32 R83, R83, 0x20, RZ ;  /* 0x0000002053537824 */ /* 0x000fe200078e00ff */
[----:B------:R-:W-:Y:S01]  /*1df0*/  LEA.HI.X R95, R4, c[0x0][0x274], R95, 0x1, P1 ;  /* 0x00009d00045f7a11 */ /* 0x000fe200008f0c5f */
[--C-:B------:R-:W-:Y:S01]  /*1e00*/  IMAD.X R5, R62, 0x1, R3.reuse, P0 ;  /* 0x000000013e057824 */ /* 0x100fe200000e0603 */
[----:B------:R-:W-:Y:S01]  /*1e10*/  LEA R120, P1, R106, c[0x0][0x168], 0x1 ;  /* 0x00005a006a787a11 */ /* 0x000fe200078208ff */
[----:B------:R-:W-:Y:S01]  /*1e20*/  IMAD.X R3, R60, 0x1, R3, P2 ;  /* 0x000000013c037824 */ /* 0x000fe200010e0603 */
[C---:B------:R-:W-:Y:S01]  /*1e30*/  SHF.L.U64.HI R81, R83.reuse, 0x1, R0 ;  /* 0x0000000153517819 */ /* 0x040fe20000010200 */
[----:B------:R-:W-:Y:S01]  /*1e40*/  IMAD.SHL.U32 R83, R83, 0x2, RZ ;  /* 0x0000000253537824 */ /* 0x000fe200078e00ff */
[----:B------:R-:W-:-:S02]  /*1e50*/  LEA.HI.X R121, R106, c[0x0][0x16c], R52, 0x1, P1 ;  /* 0x00005b006a797a11 */ /* 0x000fc400008f0c34 */
[C---:B------:R-:W-:Y:S02]  /*1e60*/  IADD3 R91, P1, R82.reuse, 0x20, RZ ;  /* 0x00000020525b7810 */ /* 0x040fe40007f3e0ff */
[----:B------:R-:W-:Y:S02]  /*1e70*/  IADD3 R93, P0, R82, 0x40, RZ ;  /* 0x00000040525d7810 */ /* 0x000fe40007f1e0ff */
[C---:B------:R-:W-:Y:S01]  /*1e80*/  SHF.L.U64.HI R2, R44.reuse, 0x1, R5 ;  /* 0x000000012c027819 */ /* 0x040fe20000010205 */
[----:B------:R-:W-:Y:S01]  /*1e90*/  IMAD.SHL.U32 R44, R44, 0x2, RZ ;  /* 0x000000022c2c7824 */ /* 0x000fe200078e00ff */
[C---:B------:R-:W-:Y:S01]  /*1ea0*/  SHF.L.U64.HI R0, R114.reuse, 0x1, R3 ;  /* 0x0000000172007819 */ /* 0x040fe20000010203 */
[----:B------:R-:W-:Y:S02]  /*1eb0*/  IMAD.SHL.U32 R114, R114, 0x2, RZ ;  /* 0x0000000272727824 */ /* 0x000fe400078e00ff */
[--C-:B------:R-:W-:Y:S01]  /*1ec0*/  IMAD.X R90, RZ, RZ, R79.reuse, P1 ;  /* 0x000000ffff5a7224 */ /* 0x100fe200008e064f */
[----:B------:R-:W-:Y:S01]  /*1ed0*/  IADD3 R14, P1, R44, c[0x0][0x2b0], RZ ;  /* 0x0000ac002c0e7a10 */ /* 0x000fe20007f3e0ff */
[----:B------:R-:W-:Y:S01]  /*1ee0*/  IMAD.X R92, RZ, RZ, R79, P0 ;  /* 0x000000ffff5c7224 */ /* 0x000fe200000e064f */
[----:B------:R-:W-:-:S02]  /*1ef0*/  IADD3 R116, P4, R114, c[0x0][0x2b0], RZ ;  /* 0x0000ac0072747a10 */ /* 0x000fc40007f9e0ff */
[----:B------:R-:W-:Y:S02]  /*1f00*/  IADD3 R114, P2, R114, c[0x0][0x2a8], RZ ;  /* 0x0000aa0072727a10 */ /* 0x000fe40007f5e0ff */
[----:B------:R-:W-:Y:S02]  /*1f10*/  IADD3 R44, P0, R44, c[0x0][0x2a8], RZ ;  /* 0x0000aa002c2c7a10 */ /* 0x000fe40007f1e0ff */
[C---:B------:R-:W-:Y:S01]  /*1f20*/  SHF.L.U64.HI R90, R91.reuse, 0x1, R90 ;  /* 0x000000015b5a7819 */ /* 0x040fe2000001025a */
[----:B------:R-:W-:Y:S01]  /*1f30*/  IMAD.SHL.U32 R91, R91, 0x2, RZ ;  /* 0x000000025b5b7824 */ /* 0x000fe200078e00ff */
[C---:B------:R-:W-:Y:S01]  /*1f40*/  SHF.L.U64.HI R92, R93.reuse, 0x1, R92 ;  /* 0x000000015d5c7819 */ /* 0x040fe2000001025c */
[----:B------:R-:W-:Y:S01]  /*1f50*/  IMAD.SHL.U32 R93, R93, 0x2, RZ ;  /* 0x000000025d5d7824 */ /* 0x000fe200078e00ff */
[C---:B------:R-:W-:Y:S02]  /*1f60*/  IADD3.X R117, R0.reuse, c[0x0][0x2b4], RZ, P4, !PT ;  /* 0x0000ad0000757a10 */ /* 0x040fe400027fe4ff */
[----:B------:R-:W-:-:S02]  /*1f70*/  IADD3.X R115, R0, c[0x0][0x2ac], RZ, P2, !PT ;  /* 0x0000ab0000737a10 */ /* 0x000fc400017fe4ff */
[C---:B------:R-:W-:Y:S02]  /*1f80*/  IADD3.X R15, R2.reuse, c[0x0][0x2b4], RZ, P1, !PT ;  /* 0x0000ad00020f7a10 */ /* 0x040fe40000ffe4ff */
[----:B------:R-:W-:Y:S02]  /*1f90*/  IADD3.X R45, R2, c[0x0][0x2ac], RZ, P0, !PT ;  /* 0x0000ab00022d7a10 */ /* 0x000fe400007fe4ff */
.L_x_4145:
        /* <DEDUP_REMOVED lines=8> */
[----:B---3--:R-:W-:-:S05]  /*2020*/  @!P2 BRA `(.L_x_4098) ;  /* 0x000000900000a947 */ /* 0x008fca0003800000 */
        /* <DEDUP_REMOVED lines=9> */
.L_x_4098:
[----:B------:R-:W-:Y:S05]  /*20c0*/  BSYNC B0 ;  /* 0x0000000000007941 */ /* 0x000fea0003800000 */
.L_x_4097:
[C---:B------:R-:W-:Y:S01]  /*20d0*/  ISETP.GE.AND P1, PT, R78.reuse, R25, PT ;  /* 0x000000194e00720c */ /* 0x040fe20003f26270 */
[----:B------:R-:W-:Y:S03]  /*20e0*/  BSSY B0, `(.L_x_4099) ;  /* 0x0000011000007945 */ /* 0x000fe60003800000 */
[----:B------:R-:W-:Y:S11]  /*20f0*/  ISETP.GE.AND P1, PT, R78, R3, !P1 ;  /* 0x000000034e00720c */ /* 0x000ff60004f26270 */
[----:B------:R-:W-:Y:S02]  /*2100*/  @!UPT UIADD3 URZ, URZ, URZ, URZ ;  /* 0x0000003f3f3ff290 */ /* 0x000fe4000fffe03f */
[----:B------:R-:W-:-:S05]  /*2110*/  @!P1 BRA `(.L_x_4100) ;  /* 0x000000d000009947 */ /* 0x000fca0003800000 */
[----:B------:R-:W-:Y:S02]  /*2120*/  ISETP.NE.AND P4, PT, R103, RZ, PT ;  /* 0x000000ff6700720c */ /* 0x000fe40003f85270 */
[----:B------:R-:W-:Y:S02]  /*2130*/  IADD3 R24, P0, R94, R83, RZ ;  /* 0x000000535e187210 */ /* 0x000fe40007f1e0ff */
[----:B------:R-:W-:Y:S03]  /*2140*/  LEA R2, P5, R57, R118, 0x1 ;  /* 0x0000007639027211 */ /* 0x000fe600078a08ff */
[----:B------:R-:W-:Y:S01]  /*2150*/  IMAD.X R25, R95, 0x1, R81, P0 ;  /* 0x000000015f197824 */ /* 0x000fe200000e0651 */
[----:B------:R-:W-:Y:S02]  /*2160*/  ISETP.NE.AND P0, PT, R102, RZ, PT ;  /* 0x000000ff6600720c */ /* 0x000fe40003f05270 */
[----:B------:R-:W-:Y:S03]  /*2170*/  LEA.HI.X R3, R57, R119, R56, 0x1, P5 ;  /* 0x0000007739037211 */ /* 0x000fe600028f0c38 */
[----:B-1----:R-:W2:Y:S04]  /*2180*/  @P4 LDG.E.128 R20, [R24.64] ;  /* 0x0000000618144981 */ /* 0x002ea8000c1e1d00 */
[----:B--2---:R1:W-:Y:S01]  /*2190*/  @P4 STG.E.128 [R2.64], R20 ;  /* 0x0000001402004986 */ /* 0x0043e2000c101d06 */
[----:B------:R-:W-:Y:S03]  /*21a0*/  ISETP.NE.AND P4, PT, R101, RZ, PT ;  /* 0x000000ff6500720c */ /* 0x000fe60003f85270 */
[----:B------:R-:W2:Y:S04]  /*21b0*/  @P0 LDG.E.128 R16, [R24.64+0x40] ;  /* 0x0000400618100981 */ /* 0x000ea8000c1e1d00 */
[----:B--2---:R1:W-:Y:S06]  /*21c0*/  @P0 STG.E.128 [R2.64+0x40], R16 ;  /* 0x0000401002000986 */ /* 0x0043ec000c101d06 */
[----:B------:R-:W2:Y:S04]  /*21d0*/  @P4 LDG.E.128 R4, [R24.64+0x80] ;  /* 0x0000800618044981 */ /* 0x000ea8000c1e1d00 */
[----:B--2---:R1:W-:Y:S02]  /*21e0*/  @P4 STG.E.128 [R2.64+0x80], R4 ;  /* 0x0000800402004986 */ /* 0x0043e4000c101d06 */
.L_x_4100:
[----:B------:R-:W-:Y:S05]  /*21f0*/  BSYNC B0 ;  /* 0x0000000000007941 */ /* 0x000fea0003800000 */
.L_x_4099:
[----:B------:R-:W-:Y:S01]  /*2200*/  ISETP.NE.AND P6, PT, RZ, UR4, PT ;  /* 0x00000004ff007c0c */ /* 0x000fe2000bfc5270 */
[----:B-1----:R-:W-:Y:S01]  /*2210*/  IMAD.MOV.U32 R3, RZ, RZ, c[0x0][0x290] ;  /* 0x0000a400ff037624 */ /* 0x002fe200078e00ff */
[----:B------:R-:W-:Y:S02]  /*2220*/  LEA R130, P5, R82, R124, 0x1 ;  /* 0x0000007c52827211 */ /* 0x000fe400078a08ff */
[----:B------:R-:W-:Y:S01]  /*2230*/  LEA R122, P4, R54, R120, 0x1 ;  /* 0x00000078367a7211 */ /* 0x000fe200078808ff */
[----:B------:R-:W-:Y:S01]  /*2240*/  IMAD.U32 R3, R3, -0x40, RZ ;  /* 0xffffffc003037824 */ /* 0x000fe200078e00ff */
[----:B------:R-:W-:Y:S02]  /*2250*/  LEA.HI.X R131, R82, R125, R79, 0x1, P5 ;  /* 0x0000007d52837211 */ /* 0x000fe400028f0c4f */
[----:B------:R-:W-:Y:S02]  /*2260*/  LEA.HI.X R123, R54, R121, R53, 0x1, P4 ;  /* 0x00000079367b7211 */ /* 0x000fe400020f0c35 */
[C---:B------:R-:W-:Y:S04]  /*2270*/  LEA R94, P0, R3.reuse, R94, 0x1 ;  /* 0x0000005e035e7211 */ /* 0x040fe800078008ff */
[----:B------:R-:W-:Y:S01]  /*2280*/  LEA.HI.X.SX32 R95, R3, R95, 0x1, P0 ;  /* 0x0000005f035f7211 */ /* 0x000fe200000f0eff */
        /* <DEDUP_REMOVED lines=11> */
[----:B------:R-:W2:Y:S11]  /*2340*/  LDG.E.128 R16, [R124.64] ;  /* 0x000000067c107981 */ /* 0x000eb6000c1e1d00 */
[----:B------:R-:W-:Y:S01]  /*2350*/  @!UPT UIADD3 URZ, URZ, URZ, URZ ;  /* 0x0000003f3f3ff290 */ /* 0x000fe2000fffe03f */
        /* <DEDUP_REMOVED lines=47> */
.L_x_4106:
[----:B------:R-:W-:Y:S05]  /*2650*/  BSYNC B0 ;  /* 0x0000000000007941 */ /* 0x000fea0003800000 */
.L_x_4105:
[----:B------:R-:W-:Y:S01]  /*2660*/  ISETP.GE.AND P0, PT, R85, c[0x0][0x220], PT ;  /* 0x0000880055007a0c */ /* 0x000fe20003f06270 */
[----:B------:R-:W-:Y:S01]  /*2670*/  @!UPT UIADD3 URZ, URZ, URZ, URZ ;  /* 0x0000003f3f3ff290 */ /* 0x000fe2000fffe03f */
[----:B------:R-:W-:Y:S11]  /*2680*/  BSSY B0, `(.L_x_4107) ;  /* 0x0000034000007945 */ /* 0x000ff60003800000 */
[----:B------:R-:W-:-:S05]  /*2690*/  @P0 BRA `(.L_x_4108) ;  /* 0x0000032000000947 */ /* 0x000fca0003800000 */
[----:B------:R-:W-:Y:S01]  /*26a0*/  ISETP.GE.AND P0, PT, R85, UR4, PT ;  /* 0x0000000455007c0c */ /* 0x000fe2000bf06270 */
[----:B-1----:R-:W2:Y:S11]  /*26b0*/  LDG.E.128 R16, [R124.64+0x40] ;  /* 0x000040067c107981 */ /* 0x002eb6000c1e1d00 */
[----:B------:R-:W-:Y:S01]  /*26c0*/  @!UPT UIADD3 URZ, URZ, URZ, URZ ;  /* 0x0000003f3f3ff290 */ /* 0x000fe2000fffe03f */
        /* <DEDUP_REMOVED lines=47> */
.L_x_4108:
[----:B------:R-:W-:Y:S05]  /*29c0*/  BSYNC B0 ;  /* 0x0000000000007941 */ /* 0x000fea0003800000 */
.L_x_4107:
[----:B------:R-:W-:Y:S11]  /*29d0*/  ISETP.GE.AND P0, PT, R84, c[0x0][0x220], PT ;  /* 0x0000880054007a0c */ /* 0x000ff60003f06270 */
[----:B------:R-:W-:Y:S02]  /*29e0*/  @!UPT UIADD3 URZ, URZ, URZ, URZ ;  /* 0x0000003f3f3ff290 */ /* 0x000fe4000fffe03f */
        /* <DEDUP_REMOVED lines=51> */
.L_x_4104:
[----:B------:R-:W-:Y:S05]  /*2d20*/  BSYNC B1 ;  /* 0x0000000000017941 */ /* 0x000fea0003800000 */
.L_x_4103:
        /* <DEDUP_REMOVED lines=11> */
[----:B------:R-:W-:Y:S01]  /*2de0*/  ISETP.GE.AND P0, PT, R10, UR4, PT ;  /* 0x000000040a007c0c */ /* 0x000fe2000bf06270 */
[----:B-1----:R-:W2:Y:S11]  /*2df0*/  LDG.E.128 R16, [R130.64] ;  /* 0x0000000682107981 */ /* 0x002eb6000c1e1d00 */
        /* <DEDUP_REMOVED lines=48> */
.L_x_4112:
[----:B------:R-:W-:Y:S05]  /*3100*/  BSYNC B0 ;  /* 0x0000000000007941 */ /* 0x000fea0003800000 */
.L_x_4111:
        /* <DEDUP_REMOVED lines=54> */
.L_x_4114:
[----:B------:R-:W-:Y:S05]  /*3470*/  BSYNC B0 ;  /* 0x0000000000007941 */ /* 0x000fea0003800000 */
.L_x_4113:
        /* <DEDUP_REMOVED lines=10> */
[--C-:B---3--:R-:W-:Y:S01]  /*3520*/  @!P0 HADD2.F32 R23, -RZ, R6.reuse.H0_H0 ;  /* 0x20000006ff178230 */ /* 0x108fe20000004100 */
[----:B------:R-:W-:Y:S01]  /*3530*/  @!P0 MOV R21, R17 ;  /* 0x0000001100158202 */ /* 0x000fe20000000f00 */
[----:B------:R-:W-:Y:S01]  /*3540*/  @!P0 HADD2.F32 R8, -RZ, R6.H1_H1 ;  /* 0x30000006ff088230 */ /* 0x000fe20000004100 */
[----:B------:R-:W-:Y:S01]  /*3550*/  @!P0 MOV R20, R18 ;  /* 0x0000001200148202 */ /* 0x000fe20000000f00 */
[--C-:B------:R-:W-:Y:S01]  /*3560*/  @!P0 HADD2.F32 R24, -RZ, R5.reuse.H1_H1 ;  /* 0x30000005ff188230 */ /* 0x100fe20000004100 */
[----:B------:R-:W-:Y:S01]  /*3570*/  @!P0 MOV R6, R19 ;  /* 0x0000001300068202 */ /* 0x000fe20000000f00 */
[----:B------:R-:W-:Y:S02]  /*3580*/  @!P0 HADD2.F32 R22, -RZ, R5.H0_H0 ;  /* 0x20000005ff168230 */ /* 0x000fe40000004100 */
[----:B------:R-:W-:Y:S01]  /*3590*/  @!P0 HADD2.F32 R26, -RZ, R30.H1_H1 ;  /* 0x3000001eff1a8230 */ /* 0x000fe20000004100 */
[-C--:B------:R-:W-:Y:S01]  /*35a0*/  @!P0 FMUL.FTZ R33, R24, R23.reuse ;  /* 0x0000001718218220 */ /* 0x080fe20000410000 */
[--C-:B------:R-:W-:Y:S01]  /*35b0*/  @!P0 HADD2.F32 R28, -RZ, R6.reuse.H1_H1 ;  /* 0x30000006ff1c8230 */ /* 0x100fe20000004100 */
[C---:B------:R-:W-:Y:S01]  /*35c0*/  @!P0 FMUL.FTZ R0, R22.reuse, R23 ;  /* 0x0000001716008220 */ /* 0x040fe20000410000 */
[----:B------:R-:W-:Y:S01]  /*35d0*/  @!P0 HADD2.F32 R6, -RZ, R6.H0_H0 ;  /* 0x20000006ff068230 */ /* 0x000fe20000004100 */
        /* <DEDUP_REMOVED lines=15> */
[----:B------:R-:W-:Y:S01]  /*36d0*/  @!P0 HADD2.F32 R29, -RZ, R31.H1_H1 ;  /* 0x3000001fff1d8230 */ /* 0x000fe20000004100 */
[----:B------:R-:W-:Y:S01]  /*36e0*/  @!P0 FMUL.FTZ R32, R24, R5 ;  /* 0x0000000518208220 */ /* 0x000fe20000410000 */
[----:B------:R-:W-:Y:S01]  /*36f0*/  @!P0 F2FP.PACK_AB R36, R2, R35 ;  /* 0x000000230224823e */ /* 0x000fe200000000ff */
[----:B------:R-:W-:Y:S01]  /*3700*/  @!P0 FMUL.FTZ R34, R28, R7 ;  /* 0x000000071c228220 */ /* 0x000fe20000410000 */
[----:B------:R-:W-:Y:S01]  /*3710*/  @!P0 MOV R16, R33 ;  /* 0x0000002100108202 */ /* 0x000fe20000000f00 */
[----:B------:R-:W-:Y:S01]  /*3720*/  @!P0 FMUL.FTZ R4, R6, R7 ;  /* 0x0000000706048220 */ /* 0x000fe20000410000 */
[----:B------:R-:W-:Y:S01]  /*3730*/  @!P0 MOV R17, R36 ;  /* 0x0000002400118202 */ /* 0x000fe20000000f00 */
        /* <DEDUP_REMOVED lines=8> */
[----:B------:R1:W-:Y:S02]  /*37c0*/  STG.E.128 [R122.64+0x80], R16 ;  /* 0x000080107a007986 */ /* 0x0003e4000c101d06 */
.L_x_4110:
[----:B------:R-:W-:Y:S05]  /*37d0*/  BSYNC B1 ;  /* 0x0000000000017941 */ /* 0x000fea0003800000 */
.L_x_4109:
        /* <DEDUP_REMOVED lines=8> */
.L_x_4102:
        /* <DEDUP_REMOVED lines=11> */
[----:B------:R-:W-:Y:S01]  /*3910*/  ULEA.HI UR5, UR4, UR4, URZ, 0x1 ;  /* 0x0000000404057291 */ /* 0x000fe2000f8f083f */
[----:B------:R-:W-:Y:S02]  /*3920*/  MOV R105, RZ ;  /* 0x000000ff00697202 */ /* 0x000fe40000000f00 */
[----:B-----5:R-:W-:Y:S01]  /*3930*/  MOV R34, R36 ;  /* 0x0000002400227202 */ /* 0x020fe20000000f00 */
[----:B------:R-:W-:Y:S01]  /*3940*/  USHF.R.S32.HI UR5, URZ, 0x1, UR5 ;  /* 0x000000013f057899 */ /* 0x000fe20008011405 */
[----:B------:R-:W-:Y:S02]  /*3950*/  MOV R47, R37 ;  /* 0x00000025002f7202 */ /* 0x000fe40000000f00 */
[----:B------:R-:W-:Y:S01]  /*3960*/  MOV R46, R38 ;  /* 0x00000026002e7202 */ /* 0x000fe20000000f00 */
        /* <DEDUP_REMOVED lines=9> */
[----:B------:R-:W-:Y:S02]  /*3a00*/  LEA R134, P0, R105, R116, 0x1 ;  /* 0x0000007469867211 */ /* 0x000fe400078008ff */
[----:B------:R-:W-:Y:S02]  /*3a10*/  LEA.HI.X.SX32 R17, R133, R125, 0x1, P2 ;  /* 0x0000007d85117211 */ /* 0x000fe400010f0eff */
[----:B------:R-:W-:Y:S02]  /*3a20*/  LEA.HI.X.SX32 R135, R105, R117, 0x1, P0 ;  /* 0x0000007569877211 */ /* 0x000fe400000f0eff */
[----:B------:R-:W-:Y:S02]  /*3a30*/  MOV R105, RZ ;  /* 0x000000ff00697202 */ /* 0x000fe40000000f00 */
[----:B------:R-:W-:Y:S01]  /*3a40*/  @P4 IADD3 R105, RZ, -UR5, RZ ;  /* 0x80000005ff694c10 */ /* 0x000fe2000fffe0ff */
[----:B------:R-:W2:Y:S03]  /*3a50*/  LDG.E.128 R16, [R16.64] ;  /* 0x0000000610107981 */ /* 0x000ea6000c1e1d00 */
[C---:B------:R-:W-:Y:S04]  /*3a60*/  LEA R40, P0, R105.reuse, R114, 0x1 ;  /* 0x0000007269287211 */ /* 0x040fe800078008ff */
[----:B------:R-:W-:Y:S01]  /*3a70*/  LEA.HI.X.SX32 R41, R105, R115, 0x1, P0 ;  /* 0x0000007369297211 */ /* 0x000fe200000f0eff */
[----:B------:R-:W3:Y:S08]  /*3a80*/  LDG.E.128 R132, [R134.64] ;  /* 0x0000000686847981 */ /* 0x000ef0000c1e1d00 */
[----:B------:R-:W4:Y:S01]  /*3a90*/  LDG.E.128 R48, [R40.64] ;  /* 0x0000000628307981 */ /* 0x000f22000c1e1d00 */
[--C-:B---3--:R-:W-:Y:S01]  /*3aa0*/  HADD2.F32 R25, -RZ, R132.reuse.H0_H0 ;  /* 0x20000084ff197230 */ /* 0x108fe20000004100 */
[----:B--2---:R-:W-:Y:S01]  /*3ab0*/  MOV R26, R16 ;  /* 0x00000010001a7202 */ /* 0x004fe20000000f00 */
        /* <DEDUP_REMOVED lines=59> */
.L_x_4121:
[----:B------:R-:W-:Y:S05]  /*3e70*/  BSYNC B0 ;  /* 0x0000000000007941 */ /* 0x000fea0003800000 */
.L_x_4120:
[----:B-----5:R2:W-:Y:S02]  /*3e80*/  STG.E.128 [R120.64], R36 ;  /* 0x0000002478007986 */ /* 0x0205e4000c101d06 */
.L_x_4119:
[----:B------:R-:W-:Y:S05]  /*3e90*/  BSYNC B1 ;  /* 0x0000000000017941 */ /* 0x000fea0003800000 */
.L_x_4118:
[----:B------:R-:W-:Y:S01]  /*3ea0*/  ISETP.GE.AND P0, PT, R85, c[0x0][0x220], PT ;  /* 0x0000880055007a0c */ /* 0x000fe20003f06270 */
[----:B------:R-:W-:Y:S01]  /*3eb0*/  @!UPT UIADD3 URZ, URZ, URZ, URZ ;  /* 0x0000003f3f3ff290 */ /* 0x000fe2000fffe03f */
[----:B------:R-:W-:Y:S11]  /*3ec0*/  BSSY B1, `(.L_x_4122) ;  /* 0x000005f000017945 */ /* 0x000ff60003800000 */
[----:B------:R-:W-:-:S05]  /*3ed0*/  @P0 BRA `(.L_x_4123) ;  /* 0x000005d000000947 */ /* 0x000fca0003800000 */
[----:B--2---:R2:W5:Y:S01]  /*3ee0*/  LDG.E.128 R36, [R124.64+0x40] ;  /* 0x000040067c247981 */ /* 0x004562000c1e1d00 */
        /* <DEDUP_REMOVED lines=24> */
[----:B------:R-:W3:Y:S03]  /*4070*/  LDG.E.128 R16, [R16.64+0x40] ;  /* 0x0000400610107981 */ /* 0x000ee6000c1e1d00 */
[C---:B------:R-:W-:Y:S04]  /*4080*/  LEA R40, P0, R105.reuse, R114, 0x1 ;  /* 0x0000007269287211 */ /* 0x040fe800078008ff */
[----:B------:R-:W-:Y:S01]  /*4090*/  LEA.HI.X.SX32 R41, R105, R115, 0x1, P0 ;  /* 0x0000007369297211 */ /* 0x000fe200000f0eff */
[----:B------:R-:W4:Y:S08]  /*40a0*/  LDG.E.128 R132, [R134.64+0x40] ;  /* 0x0000400686847981 */ /* 0x000f30000c1e1d00 */
[----:B--2---:R-:W2:Y:S01]  /*40b0*/  LDG.E.128 R48, [R40.64+0x40] ;  /* 0x0000400628307981 */ /* 0x004ea2000c1e1d00 */
[--C-:B----4-:R-:W-:Y:S01]  /*40c0*/  HADD2.F32 R25, -RZ, R132.reuse.H0_H0 ;  /* 0x20000084ff197230 */ /* 0x110fe20000004100 */
[----:B---3--:R-:W-:Y:S01]  /*40d0*/  MOV R26, R16 ;  /* 0x00000010001a7202 */ /* 0x008fe20000000f00 */
        /* <DEDUP_REMOVED lines=14> */
[----:B--2---:R-:W-:Y:S01]  /*41c0*/  HADD2.F32 R31, -RZ, R48.H0_H0 ;  /* 0x20000030ff1f7230 */ /* 0x004fe20000004100 */
        /* <DEDUP_REMOVED lines=44> */
.L_x_4125:
[----:B------:R-:W-:Y:S05]  /*4490*/  BSYNC B0 ;  /* 0x0000000000007941 */ /* 0x000fea0003800000 */
.L_x_4124:
[----:B-----5:R3:W-:Y:S02]  /*44a0*/  STG.E.128 [R120.64+0x40], R36 ;  /* 0x0000402478007986 */ /* 0x0207e4000c101d06 */
.L_x_4123:
[----:B------:R-:W-:Y:S05]  /*44b0*/  BSYNC B1 ;  /* 0x0000000000017941 */ /* 0x000fea0003800000 */
.L_x_4122:
[----:B------:R-:W-:Y:S11]  /*44c0*/  ISETP.GE.AND P0, PT, R84, c[0x0][0x220], PT ;  /* 0x0000880054007a0c */ /* 0x000ff60003f06270 */
[----:B------:R-:W-:Y:S02]  /*44d0*/  @!UPT UIADD3 URZ, URZ, URZ, URZ ;  /* 0x0000003f3f3ff290 */ /* 0x000fe4000fffe03f */
[----:B------:R-:W-:-:S05]  /*44e0*/  @P0 BRA `(.L_x_4117) ;  /* 0x000005d000000947 */ /* 0x000fca0003800000 */
[----:B--23--:R2:W5:Y:S01]  /*44f0*/  LDG.E.128 R36, [R124.64+0x80] ;  /* 0x000080067c247981 */ /* 0x00c562000c1e1d00 */
        /* <DEDUP_REMOVED lines=90> */
.L_x_4127:
[----:B------:R-:W-:Y:S05]  /*4aa0*/  BSYNC B0 ;  /* 0x0000000000007941 */ /* 0x000fea0003800000 */
.L_x_4126:
[----:B-----5:R3:W-:Y:S02]  /*4ab0*/  STG.E.128 [R120.64+0x80], R36 ;  /* 0x0000802478007986 */ /* 0x0207e4000c101d06 */
.L_x_4117:
[----:B------:R-:W-:Y:S05]  /*4ac0*/  BSYNC B2 ;  /* 0x0000000000027941 */ /* 0x000fea0003800000 */
.L_x_4116:
[----:B------:R-:W-:Y:S01]  /*4ad0*/  BSSY B2, `(.L_x_4128) ;  /* 0x0000136000027945 */ /* 0x000fe20003800000 */
[----:B------:R-:W-:-:S05]  /*4ae0*/  @!P1 BRA `(.L_x_4129) ;  /* 0x0000134000009947 */ /* 0x000fca0003800000 */
[----:B------:R-:W-:Y:S01]  /*4af0*/  ISETP.GE.AND P0, PT, R10, c[0x0][0x220], PT ;  /* 0x000088000a007a0c */ /* 0x000fe20003f06270 */
[----:B------:R-:W-:Y:S01]  /*4b00*/  @!UPT UIADD3 URZ, URZ, URZ, URZ ;  /* 0x0000003f3f3ff290 */ /* 0x000fe2000fffe03f */
[----:B------:R-:W-:Y:S11]  /*4b10*/  BSSY B1, `(.L_x_4130) ;  /* 0x0000063000017945 */ /* 0x000ff60003800000 */
[----:B------:R-:W-:-:S05]  /*4b20*/  @P0 BRA `(.L_x_4131) ;  /* 0x0000061000000947 */ /* 0x000fca0003800000 */
[----:B--23--:R2:W5:Y:S01]  /*4b30*/  LDG.E.128 R36, [R130.64] ;  /* 0x0000000682247981 */ /* 0x00c562000c1e1d00 */
[----:B------:R-:W-:Y:S01]  /*4b40*/  ISETP.GE.AND P0, PT, R10, UR4, PT ;  /* 0x000000040a007c0c */ /* 0x000fe2000bf06270 */
[----:B------:R-:W-:Y:S01]  /*4b50*/  @!UPT UIADD3 URZ, URZ, URZ, URZ ;  /* 0x0000003f3f3ff290 */ /* 0x000fe2000fffe03f */
[----:B------:R-:W-:Y:S11]  /*4b60*/  BSSY B0, `(.L_x_4132) ;  /* 0x000005c000007945 */ /* 0x000ff60003800000 */
[----:B------:R-:W-:-:S05]  /*4b70*/  @P0 BRA `(.L_x_4133) ;  /* 0x000005a000000947 */ /* 0x000fca0003800000 */
[----:B------:R-:W-:Y:S01]  /*4b80*/  ULEA.HI UR5, UR4, UR4, URZ, 0x1 ;  /* 0x0000000404057291 */ /* 0x000fe2000f8f083f */
[----:B------:R-:W-:Y:S01]  /*4b90*/  MOV R105, RZ ;  /* 0x000000ff00697202 */ /* 0x000fe20000000f00 */
        /* <DEDUP_REMOVED lines=13> */
[C---:B------:R-:W-:Y:S02]  /*4c70*/  IADD3 R133, P2, R66.reuse, R105, RZ ;  /* 0x0000006942857210 */ /* 0x040fe40007f5e0ff */
[----:B------:R-:W-:Y:S02]  /*4c80*/  LEA.HI.X.SX32 R17, R135, R131, 0x1, P0 ;  /* 0x0000008387117211 */ /* 0x000fe400000f0eff */
[----:B------:R-:W-:Y:S02]  /*4c90*/  LEA R138, P0, R133, R116, 0x1 ;  /* 0x00000074858a7211 */ /* 0x000fe400078008ff */
[----:B------:R-:W-:Y:S02]  /*4ca0*/  LEA.HI.X.SX32 R105, R105, R99, 0x1, P2 ;  /* 0x0000006369697211 */ /* 0x000fe400010f0eff */
[----:B------:R-:W3:Y:S02]  /*4cb0*/  LDG.E.128 R16, [R16.64] ;  /* 0x0000000610107981 */ /* 0x000ee4000c1e1d00 */
[----:B------:R-:W-:Y:S02]  /*4cc0*/  LEA.HI.X R139, R133, R117, R105, 0x1, P0 ;  /* 0x00000075858b7211 */ /* 0x000fe400000f0c69 */
[----:B------:R-:W-:Y:S02]  /*4cd0*/  MOV R105, RZ ;  /* 0x000000ff00697202 */ /* 0x000fe40000000f00 */
[----:B------:R-:W-:Y:S02]  /*4ce0*/  @P1 IADD3 R105, RZ, -UR5, RZ ;  /* 0x80000005ff691c10 */ /* 0x000fe4000fffe0ff */
[----:B------:R-:W4:Y:S02]  /*4cf0*/  LDG.E.128 R132, [R138.64] ;  /* 0x000000068a847981 */ /* 0x000f24000c1e1d00 */
[----:B------:R-:W-:Y:S04]  /*4d00*/  IADD3 R137, P0, R66, R105, RZ ;  /* 0x0000006942897210 */ /* 0x000fe80007f1e0ff */
[----:B------:R-:W-:Y:S02]  /*4d10*/  LEA.HI.X.SX32 R105, R105, R99, 0x1, P0 ;  /* 0x0000006369697211 */ /* 0x000fe400000f0eff */
[C---:B------:R-:W-:Y:S04]  /*4d20*/  LEA R40, P0, R137.reuse, R114, 0x1 ;  /* 0x0000007289287211 */ /* 0x040fe800078008ff */
[----:B------:R-:W-:Y:S05]  /*4d30*/  LEA.HI.X R41, R137, R115, R105, 0x1, P0 ;  /* 0x0000007389297211 */ /* 0x000fea00000f0c69 */
[----:B--2---:R-:W2:Y:S01]  /*4d40*/  LDG.E.128 R48, [R40.64] ;  /* 0x0000000628307981 */ /* 0x004ea2000c1e1d00 */
[--C-:B----4-:R-:W-:Y:S01]  /*4d50*/  HADD2.F32 R25, -RZ, R132.reuse.H0_H0 ;  /* 0x20000084ff197230 */ /* 0x110fe20000004100 */
[----:B---3--:R-:W-:Y:S01]  /*4d60*/  IMAD.MOV.U32 R26, RZ, RZ, R16 ;  /* 0x000000ffff1a7224 */ /* 0x008fe200078e0010 */
        /* <DEDUP_REMOVED lines=16> */
[--C-:B--2---:R-:W-:Y:S01]  /*4e70*/  HADD2.F32 R31, -RZ, R48.reuse.H0_H0 ;  /* 0x20000030ff1f7230 */ /* 0x104fe20000004100 */
        /* <DEDUP_REMOVED lines=42> */
.L_x_4133:
[----:B------:R-:W-:Y:S05]  /*5120*/  BSYNC B0 ;  /* 0x0000000000007941 */ /* 0x000fea0003800000 */
.L_x_4132:
[----:B-----5:R3:W-:Y:S02]  /*5130*/  STG.E.128 [R122.64], R36 ;  /* 0x000000247a007986 */ /* 0x0207e4000c101d06 */
.L_x_4131:
[----:B------:R-:W-:Y:S05]  /*5140*/  BSYNC B1 ;  /* 0x0000000000017941 */ /* 0x000fea0003800000 */
.L_x_4130:
[----:B------:R-:W-:Y:S01]  /*5150*/  ISETP.GE.AND P0, PT, R85, c[0x0][0x220], PT ;  /* 0x0000880055007a0c */ /* 0x000fe20003f06270 */
[----:B------:R-:W-:Y:S01]  /*5160*/  @!UPT UIADD3 URZ, URZ, URZ, URZ ;  /* 0x0000003f3f3ff290 */ /* 0x000fe2000fffe03f */
[----:B------:R-:W-:Y:S11]  /*5170*/  BSSY B1, `(.L_x_4134) ;  /* 0x0000065000017945 */ /* 0x000ff60003800000 */
[----:B------:R-:W-:-:S05]  /*5180*/  @P0 BRA `(.L_x_4135) ;  /* 0x0000063000000947 */ /* 0x000fca0003800000 */
[----:B--23--:R2:W5:Y:S01]  /*5190*/  LDG.E.128 R36, [R130.64+0x40] ;  /* 0x0000400682247981 */ /* 0x00c562000c1e1d00 */
[----:B------:R-:W-:Y:S01]  /*51a0*/  ISETP.GE.AND P0, PT, R85, UR4, PT ;  /* 0x0000000455007c0c */ /* 0x000fe2000bf06270 */
[----:B------:R-:W-:Y:S01]  /*51b0*/  @!UPT UIADD3 URZ, URZ, URZ, URZ ;  /* 0x0000003f3f3ff290 */ /* 0x000fe2000fffe03f */
[----:B------:R-:W-:Y:S11]  /*51c0*/  BSSY B0, `(.L_x_4136) ;  /* 0x000005e000007945 */ /* 0x000ff60003800000 */
[----:B------:R-:W-:-:S05]  /*51d0*/  @P0 BRA `(.L_x_4137) ;  /* 0x000005c000000947 */ /* 0x000fca0003800000 */
[----:B------:R-:W-:Y:S01]  /*51e0*/  ULEA.HI UR5, UR4, UR4, URZ, 0x1 ;  /* 0x0000000404057291 */ /* 0x000fe2000f8f083f */
[----:B------:R-:W-:Y:S01]  /*51f0*/  MOV R132, RZ ;  /* 0x000000ff00847202 */ /* 0x000fe20000000f00 */
[----:B-----5:R-:W-:Y:S01]  /*5200*/  IMAD.MOV.U32 R34, RZ, RZ, R36 ;  /* 0x000000ffff227224 */ /* 0x020fe200078e0024 */
[----:B------:R-:W-:Y:S01]  /*5210*/  IADD3 R136, P0, R124, R91, RZ ;  /* 0x0000005b7c887210 */ /* 0x000fe20007f1e0ff */
[----:B------:R-:W-:Y:S01]  /*5220*/  USHF.R.S32.HI UR5, URZ, 0x1, UR5 ;  /* 0x000000013f057899 */ /* 0x000fe20008011405 */
[----:B------:R-:W-:Y:S02]  /*5230*/  MOV R47, R37 ;  /* 0x00000025002f7202 */ /* 0x000fe40000000f00 */
[--C-:B------:R-:W-:Y:S01]  /*5240*/  HADD2.F32 R29, -RZ, R34.reuse.H0_H0 ;  /* 0x20000022ff1d7230 */ /* 0x100fe20000004100 */
[----:B------:R-:W-:Y:S01]  /*5250*/  IADD3.X R137, R125, R90, RZ, P0, !PT ;  /* 0x0000005a7d897210 */ /* 0x000fe200007fe4ff */
[----:B------:R-:W-:Y:S01]  /*5260*/  HADD2.F32 R33, -RZ, R34.H1_H1 ;  /* 0x30000022ff217230 */ /* 0x000fe20000004100 */
[----:B------:R-:W-:Y:S01]  /*5270*/  ISETP.GE.AND P1, PT, R85, UR5, PT ;  /* 0x0000000555007c0c */ /* 0x000fe2000bf26270 */
[----:B------:R-:W-:Y:S01]  /*5280*/  HADD2.F32 R36, -RZ, R47.H0_H0 ;  /* 0x2000002fff247230 */ /* 0x000fe20000004100 */
[----:B------:R-:W-:Y:S02]  /*5290*/  MOV R133, UR5 ;  /* 0x0000000500857c02 */ /* 0x000fe40008000f00 */
[----:B------:R-:W-:Y:S02]  /*52a0*/  MOV R46, R38 ;  /* 0x00000026002e7202 */ /* 0x000fe40000000f00 */
[----:B------:R-:W-:Y:S07]  /*52b0*/  MOV R43, R39 ;  /* 0x00000027002b7202 */ /* 0x000fee0000000f00 */
[----:B------:R-:W-:Y:S01]  /*52c0*/  @P1 IMAD R132, RZ, RZ, -UR5 ;  /* 0x80000005ff841e24 */ /* 0x000fe2000f8e02ff */
[----:B------:R-:W-:Y:S04]  /*52d0*/  @P1 IADD3 R133, RZ, -UR5, RZ ;  /* 0x80000005ff851c10 */ /* 0x000fe8000fffe0ff */
[C---:B------:R-:W-:Y:S02]  /*52e0*/  LEA R16, P0, R133.reuse, R136, 0x1 ;  /* 0x0000008885107211 */ /* 0x040fe400078008ff */
[----:B------:R-:W-:Y:S02]  /*52f0*/  IADD3 R105, P2, R100, R132, RZ ;  /* 0x0000008464697210 */ /* 0x000fe40007f5e0ff */
[----:B------:R-:W-:Y:S02]  /*5300*/  LEA.HI.X.SX32 R17, R133, R137, 0x1, P0 ;  /* 0x0000008985117211 */ /* 0x000fe400000f0eff */
[----:B------:R-:W-:Y:S02]  /*5310*/  LEA.HI.X.SX32 R132, R132, R97, 0x1, P2 ;  /* 0x0000006184847211 */ /* 0x000fe400010f0eff */
[C---:B------:R-:W-:Y:S02]  /*5320*/  LEA R134, P0, R105.reuse, R116, 0x1 ;  /* 0x0000007469867211 */ /* 0x040fe400078008ff */
        /* <DEDUP_REMOVED lines=71> */
.L_x_4137:
[----:B------:R-:W-:Y:S05]  /*57a0*/  BSYNC B0 ;  /* 0x0000000000007941 */ /* 0x000fea0003800000 */
.L_x_4136:
[----:B-----5:R3:W-:Y:S02]  /*57b0*/  STG.E.128 [R122.64+0x40], R36 ;  /* 0x000040247a007986 */ /* 0x0207e4000c101d06 */
.L_x_4135:
[----:B------:R-:W-:Y:S05]  /*57c0*/  BSYNC B1 ;  /* 0x0000000000017941 */ /* 0x000fea0003800000 */
.L_x_4134:
        /* <DEDUP_REMOVED lines=9> */
[----:B--2---:R-:W-:Y:S01]  /*5860*/  MOV R131, RZ ;  /* 0x000000ff00837202 */ /* 0x004fe20000000f00 */
        /* <DEDUP_REMOVED lines=14> */
[----:B------:R-:W-:Y:S02]  /*5950*/  LEA R16, P0, R130, R134, 0x1 ;  /* 0x0000008682107211 */ /* 0x000fe400078008ff */
[----:B------:R-:W-:Y:S02]  /*5960*/  IADD3 R105, P2, R98, R131, RZ ;  /* 0x0000008362697210 */ /* 0x000fe40007f5e0ff */
[----:B------:R-:W-:Y:S02]  /*5970*/  LEA.HI.X.SX32 R17, R130, R135, 0x1, P0 ;  /* 0x0000008782117211 */ /* 0x000fe400000f0eff */
[----:B------:R-:W-:Y:S02]  /*5980*/  LEA R132, P0, R105, R116, 0x1 ;  /* 0x0000007469847211 */ /* 0x000fe400078008ff */
[-C--:B------:R-:W-:Y:S02]  /*5990*/  LEA.HI.X.SX32 R131, R131, R96.reuse, 0x1, P2 ;  /* 0x0000006083837211 */ /* 0x080fe400010f0eff */
        /* <DEDUP_REMOVED lines=71> */
.L_x_4139:
[----:B------:R-:W-:Y:S05]  /*5e10*/  BSYNC B0 ;  /* 0x0000000000007941 */ /* 0x000fea0003800000 */
.L_x_4138:
[----:B-----5:R3:W-:Y:S02]  /*5e20*/  STG.E.128 [R122.64+0x80], R36 ;  /* 0x000080247a007986 */ /* 0x0207e4000c101d06 */
.L_x_4129:
[----:B------:R-:W-:Y:S05]  /*5e30*/  BSYNC B2 ;  /* 0x0000000000027941 */ /* 0x000fea0003800000 */
.L_x_4128:
        /* <DEDUP_REMOVED lines=8> */
.L_x_4101:
[----:B------:R-:W-:Y:S01]  /*5ec0*/  BSSY B0, `(.L_x_4140) ;  /* 0x000000b000007945 */ /* 0x000fe20003800000 */
        /* <DEDUP_REMOVED lines=10> */
.L_x_4141:
[----:B------:R-:W-:Y:S05]  /*5f70*/  BSYNC B0 ;  /* 0x0000000000007941 */ /* 0x000fea0003800000 */
.L_x_4140:
[----:B------:R-:W-:Y:S01]  /*5f80*/  UMOV UR4, URZ ;  /* 0x0000003f00047c82 */ /* 0x000fe20008000000 */
[----:B------:R-:W-:Y:S01]  /*5f90*/  BSSY B0, `(.L_x_4115) ;  /* 0x000000b000007945 */ /* 0x000fe20003800000 */
[----:B------:R-:W-:-:S05]  /*5fa0*/  @!P1 BRA `(.L_x_4142) ;  /* 0x0000009000009947 */ /* 0x000fca0003800000 */
[----:B------:R-:W-:Y:S02]  /*5fb0*/  ISETP.NE.AND P0, PT, R103, RZ, PT ;  /* 0x000000ff6700720c */ /* 0x000fe40003f05270 */
[----:B------:R-:W-:Y:S11]  /*5fc0*/  ISETP.NE.AND P1, PT, R102, RZ, PT ;  /* 0x000000ff6600720c */ /* 0x000ff60003f25270 */
[----:B-1----:R-:W2:Y:S04]  /*5fd0*/  @P0 LDG.E.128 R16, [R130.64] ;  /* 0x0000000682100981 */ /* 0x002ea8000c1e1d00 */
[----:B--2---:R1:W-:Y:S01]  /*5fe0*/  @P0 STG.E.128 [R122.64], R16 ;  /* 0x000000107a000986 */ /* 0x0043e2000c101d06 */
[----:B------:R-:W-:Y:S03]  /*5ff0*/  ISETP.NE.AND P0, PT, R101, RZ, PT ;  /* 0x000000ff6500720c */ /* 0x000fe60003f05270 */
[----:B------:R-:W2:Y:S04]  /*6000*/  @P1 LDG.E.128 R4, [R130.64+0x40] ;  /* 0x0000400682041981 */ /* 0x000ea8000c1e1d00 */
[----:B--2---:R1:W-:Y:S06]  /*6010*/  @P1 STG.E.128 [R122.64+0x40], R4 ;  /* 0x000040047a001986 */ /* 0x0043ec000c101d06 */
[----:B------:R-:W2:Y:S04]  /*6020*/  @P0 LDG.E.128 R20, [R130.64+0x80] ;  /* 0x0000800682140981 */ /* 0x000ea8000c1e1d00 */
[----:B--2---:R1:W-:Y:S02]  /*6030*/  @P0 STG.E.128 [R122.64+0x80], R20 ;  /* 0x000080147a000986 */ /* 0x0043e4000c101d06 */
.L_x_4142:
[----:B------:R-:W-:Y:S05]  /*6040*/  BSYNC B0 ;  /* 0x0000000000007941 */ /* 0x000fea0003800000 */
.L_x_4115:
[----:B------:R-:W-:Y:S04]  /*6050*/  IMAD.MOV.U32 R3, RZ, RZ, c[0x0][0x288] ;  /* 0x0000a200ff037624 */ /* 0x000fe800078e00ff */
[----:B------:R-:W-:Y:S05]  /*6060*/  IMAD.U32 R3, R3, -0x40, RZ ;  /* 0xffffffc003037824 */ /* 0x000fea00078e00ff */
[C---:B-12---:R-:W-:Y:S04]  /*6070*/  LEA R124, P0, R3.reuse, R124, 0x1 ;  /* 0x0000007c037c7211 */ /* 0x046fe800078008ff */
        /* <DEDUP_REMOVED lines=38> */
[----:B------:R-:W-:Y:S05]  /*62e0*/  ISETP.GE.AND P1, PT, R5, RZ, PT ;  /* 0x000000ff0500720c */ /* 0x000fea0003f26270 */
        /* <DEDUP_REMOVED lines=27> */
[C---:B------:R-:W-:Y:S04]  /*64a0*/  IMAD.WIDE.U32 R20, R16.reuse, c[0x0][0x188], R20 ;  /* 0x0000620010147a25 */ /* 0x040fe800078e0014 */
[----:B------:R-:W-:Y:S01]  /*64b0*/  IMAD R17, R16, c[0x0][0x18c], R17 ;  /* 0x0000630010117a24 */ /* 0x000fe200078e0211 */
[----:B------:R-:W-:Y:S01]  /*64c0*/  LEA R118, P1, R20, R118, 0x1 ;  /* 0x0000007614767211 */ /* 0x000fe200078208ff */
[C---:B------:R-:W-:Y:S02]  /*64d0*/  IMAD R7, R0.reuse, c[0x0][0x19c], R7 ;  /* 0x0000670000077a24 */ /* 0x040fe400078e0207 */
[----:B------:R-:W-:Y:S01]  /*64e0*/  IMAD.WIDE.U32 R18, R0, c[0x0][0x198], R18 ;  /* 0x0000660000127a25 */ /* 0x000fe200078e0012 */
[----:B------:R-:W-:Y:S03]  /*64f0*/  IADD3 R17, R21, R17, RZ ;  /* 0x0000001115117210 */ /* 0x000fe60007ffe0ff */
[----:B------:R-:W-:Y:S01]  /*6500*/  IMAD.IADD R7, R19, 0x1, R7 ;  /* 0x0000000113077824 */ /* 0x000fe200078e0207 */
[----:B---3--:R-:W-:Y:S02]  /*6510*/  LEA R120, P0, R18, R120, 0x1 ;  /* 0x0000007812787211 */ /* 0x008fe400078008ff */
[----:B------:R-:W-:Y:S02]  /*6520*/  LEA.HI.X R119, R20, R119, R17, 0x1, P1 ;  /* 0x0000007714777211 */ /* 0x000fe400008f0c11 */
[----:B------:R-:W-:Y:S01]  /*6530*/  LEA.HI.X R121, R18, R121, R7, 0x1, P0 ;  /* 0x0000007912797211 */ /* 0x000fe200000f0c07 */
[----:B------:R-:W-:-:S05]  /*6540*/  BRA `(.L_x_4144) ;  /* 0x0000008000007947 */ /* 0x000fca0003800000 */
.L_x_4143:
[----:B------:R-:W-:Y:S02]  /*6550*/  IMAD.MOV.U32 R5, RZ, RZ, c[0x0][0x1a0] ;  /* 0x00006800ff057624 */ /* 0x000fe400078e00ff */
[----:B------:R-:W-:Y:S02]  /*6560*/  IMAD.MOV.U32 R3, RZ, RZ, c[0x0][0x198] ;  /* 0x00006600ff037624 */ /* 0x000fe400078e00ff */
[----:B------:R-:W-:Y:S02]  /*6570*/  IMAD.U32 R5, R5, -0x40, RZ ;  /* 0xffffffc005057824 */ /* 0x000fe400078e00ff */
[----:B------:R-:W-:Y:S03]  /*6580*/  IMAD.U32 R3, R3, -0x40, RZ ;  /* 0xffffffc003037824 */ /* 0x000fe600078e00ff */
[----:B------:R-:W-:Y:S02]  /*6590*/  LEA R118, P1, R5, R118, 0x1 ;  /* 0x0000007605767211 */ /* 0x000fe400078208ff */
[----:B---3--:R-:W-:Y:S02]  /*65a0*/  LEA R120, P0, R3, R120, 0x1 ;  /* 0x0000007803787211 */ /* 0x008fe400078008ff */
[----:B------:R-:W-:Y:S02]  /*65b0*/  LEA.HI.X.SX32 R119, R5, R119, 0x1, P1 ;  /* 0x0000007705777211 */ /* 0x000fe400008f0eff */
[----:B------:R-:W-:Y:S02]  /*65c0*/  LEA.HI.X.SX32 R121, R3, R121, 0x1, P0 ;  /* 0x0000007903797211 */ /* 0x000fe400000f0eff */
.L_x_4144:
[----:B------:R-:W-:Y:S04]  /*65d0*/  IADD3 R9, R9, -0x1, RZ ;  /* 0xffffffff09097810 */ /* 0x000fe80007ffe0ff */
[----:B------:R-:W-:Y:S11]  /*65e0*/  ISETP.GT.AND P0, PT, R9, R80, PT ;  /* 0x000000500900720c */ /* 0x000ff60003f04270 */
[----:B------:R-:W-:Y:S02]  /*65f0*/  @!UPT UIADD3 URZ, URZ, URZ, URZ ;  /* 0x0000003f3f3ff290 */ /* 0x000fe4000fffe03f */
[----:B------:R-:W-:-:S05]  /*6600*/  @P0 BRA `(.L_x_4145) ;  /* 0xffffb99000000947 */ /* 0x000fca000383ffff */
.L_x_4096:
[----:B-1----:R-:W-:Y:S01]  /*6610*/  BAR.SYNC.DEFER_BLOCKING 0x0 ;  /* 0x0000000000007b1d */ /* 0x002fe20000010000 */
[----:B------:R-:W-:Y:S01]  /*6620*/  ISETP.NE.AND P2, PT, RZ, c[0x0][0x230], PT ;  /* 0x00008c00ff007a0c */ /* 0x000fe20003f45270 */
[----:B------:R-:W-:Y:S01]  /*6630*/  IMAD.SHL.U32 R130, R104, 0x2, RZ ;  /* 0x0000000268827824 */ /* 0x000fe200078e00ff */
[----:B------:R-:W-:Y:S02]  /*6640*/  ISETP.GE.AND P1, PT, R85, c[0x0][0x220], PT ;  /* 0x0000880055007a0c */ /* 0x000fe40003f26270 */
[----:B------:R-:W-:Y:S01]  /*6650*/  ISETP.GE.AND P0, PT, R84, c[0x0][0x220], PT ;  /* 0x0000880054007a0c */ /* 0x000fe20003f06270 */
[----:B------:R-:W-:Y:S01]  /*6660*/  UMOV UR8, 0x5 ;  /* 0x0000000500087882 */ /* 0x000fe20000000000 */
[----:B------:R-:W-:Y:S01]  /*6670*/  BSSY B3, `(.L_x_4146) ;  /* 0x00003c3000037945 */ /* 0x000fe20003800000 */
[----:B------:R-:W-:Y:S02]  /*6680*/  ULDC.64 UR4, c[0x0][0x190] ;  /* 0x0000640000047ab9 */ /* 0x000fe40000000a00 */
[----:B------:R-:W-:-:S02]  /*6690*/  USHF.L.U64.HI UR5, UR4, UR8, UR5 ;  /* 0x0000000804057299 */ /* 0x000fc40008010205 */
[----:B------:R-:W-:Y:S02]  /*66a0*/  USHF.L.U32 UR4, UR4, 0x5, URZ ;  /* 0x0000000504047899 */ /* 0x000fe4000800063f */
[----:B------:R-:W-:Y:S05]  /*66b0*/  @!P2 BRA `(.L_x_4147) ;  /* 0x000038400000a947 */ /* 0x000fea0003800000 */
[----:B------:R-:W-:Y:S01]  /*66c0*/  ISETP.NE.U32.AND P2, PT, RZ, c[0x0][0x250], PT ;  /* 0x00009400ff007a0c */ /* 0x000fe20003f45070 */
[----:B------:R-:W-:-:S03]  /*66d0*/  IMAD.MOV.U32 R0, RZ, RZ, RZ ;  /* 0x000000ffff007224 */ /* 0x000fc600078e00ff */
[----:B------:R-:W-:-:S13]  /*66e0*/  ISETP.NE.AND.EX P2, PT, RZ, c[0x0][0x254], PT, P2 ;  /* 0x00009500ff007a0c */ /* 0x000fda0003f45320 */
[----:B------:R-:W2:Y:S01]  /*66f0*/  @P2 LDG.E R0, [R112.64] ;  /* 0x0000000670002981 */ /* 0x000ea2000c1e1900 */
[C---:B------:R-:W-:Y:S02]  /*6700*/  LEA R8, P2, R110.reuse, c[0x0][0x160], 0x1 ;  /* 0x000058006e087a11 */ /* 0x040fe400078408ff */
[C---:B------:R-:W-:Y:S01]  /*6710*/  IADD3 R2, P4, R110.reuse, UR4, RZ ;  /* 0x000000046e027c10 */ /* 0x040fe2000ff9e0ff */
[----:B------:R-:W-:Y:S01]  /*6720*/  ULDC.U8 UR4, c[0x0][0x313] ;  /* 0x0000c4c000047ab9 */ /* 0x000fe20000000000 */
[----:B------:R-:W-:Y:S02]  /*6730*/  LEA.HI.X R9, R110, c[0x0][0x164], R59, 0x1, P2 ;  /* 0x000059006e097a11 */ /* 0x000fe400010f0c3b */
[----:B------:R-:W-:Y:S02]  /*6740*/  IADD3.X R59, R59, UR5, RZ, P4, !PT ;  /* 0x000000053b3b7c10 */ /* 0x000fe4000a7fe4ff */
[----:B------:R-:W-:-:S04]  /*6750*/  LEA R26, P5, R2, c[0x0][0x160], 0x1 ;  /* 0x00005800021a7a11 */ /* 0x000fc800078a08ff */
[----:B------:R-:W-:Y:S02]  /*6760*/  LEA.HI.X R27, R2, c[0x0][0x164], R59, 0x1, P5 ;  /* 0x00005900021b7a11 */ /* 0x000fe400028f0c3b */
[----:B--2---:R-:W-:-:S05]  /*6770*/  IADD3 R0, R0, R61, R77 ;  /* 0x0000003d00007210 */ /* 0x004fca0007ffe04d */
[----:B------:R-:W-:Y:S02]  /*6780*/  IMAD R4, R63, R0, RZ ;  /* 0x000000003f047224 */ /* 0x000fe400078e02ff */
[----:B------:R-:W-:-:S03]  /*6790*/  IMAD.IADD R0, R126, 0x1, -R77 ;  /* 0x000000017e007824 */ /* 0x000fc600078e0a4d */
[-C--:B------:R-:W-:Y:S02]  /*67a0*/  IADD3 R65, P2, R65, R4.reuse, RZ ;  /* 0x0000000441417210 */ /* 0x080fe40007f5e0ff */
[----:B------:R-:W-:Y:S02]  /*67b0*/  SHF.R.S32.HI R25, RZ, 0x1f, R4 ;  /* 0x0000001fff197819 */ /* 0x000fe40000011404 */
[----:B-----5:R-:W-:Y:S02]  /*67c0*/  IADD3 R3, P6, R64, R4, RZ ;  /* 0x0000000440037210 */ /* 0x020fe40007fde0ff */
[----:B------:R-:W-:Y:S01]  /*67d0*/  ISETP.GE.AND P4, PT, R108, R0, PT ;  /* 0x000000006c00720c */ /* 0x000fe20003f86270 */
[--C-:B------:R-:W-:Y:S01]  /*67e0*/  IMAD.X R62, R62, 0x1, R25.reuse, P2 ;  /* 0x000000013e3e7824 */ /* 0x100fe200010e0619 */
[----:B------:R-:W-:Y:S01]  /*67f0*/  ISETP.NE.AND P2, PT, RZ, UR4, PT ;  /* 0x00000004ff007c0c */ /* 0x000fe2000bf45270 */
[----:B------:R-:W-:Y:S01]  /*6800*/  IMAD.X R25, R60, 0x1, R25, P6 ;  /* 0x000000013c197824 */ /* 0x000fe200030e0619 */
[----:B------:R-:W-:-:S11]  /*6810*/  ISETP.GT.AND P4, PT, R58, -0x4, !P4 ;  /* 0xfffffffc3a00780c */ /* 0x000fd60006784270 */
[----:B------:R-:W-:Y:S05]  /*6820*/  @!P2 BRA `(.L_x_4148) ;  /* 0x000013f00000a947 */ /* 0x000fea0003800000 */
[----:B------:R-:W-:Y:S01]  /*6830*/  BSSY B2, `(.L_x_4149) ;  /* 0x00000a0000027945 */ /* 0x000fe20003800000 */
[----:B------:R-:W-:Y:S05]  /*6840*/  @!P4 BRA `(.L_x_4150) ;  /* 0x000009e00000c947 */ /* 0x000fea0003800000 */
[----:B------:R-:W-:Y:S01]  /*6850*/  ISETP.GE.AND P2, PT, R10, c[0x0][0x220], PT ;  /* 0x000088000a007a0c */ /* 0x000fe20003f46270 */
[C---:B------:R-:W-:Y:S01]  /*6860*/  IMAD.SHL.U32 R16, R65.reuse, 0x2, RZ ;  /* 0x0000000241107824 */ /* 0x040fe200078e00ff */
[----:B------:R-:W-:Y:S01]  /*6870*/  SHF.L.U64.HI R2, R65, 0x1, R62 ;  /* 0x0000000141027819 */ /* 0x000fe2000001023e */
[----:B------:R-:W-:Y:S03]  /*6880*/  BSSY B1, `(.L_x_4151) ;  /* 0x0000038000017945 */ /* 0x000fe60003800000 */
[C---:B------:R-:W-:Y:S02]  /*6890*/  IADD3 R6, P5, R16.reuse, c[0x0][0x2a8], RZ ;  /* 0x0000aa0010067a10 */ /* 0x040fe40007fbe0ff */
[----:B------:R-:W-:Y:S02]  /*68a0*/  IADD3 R16, P4, R16, c[0x0][0x2b0], RZ ;  /* 0x0000ac0010107a10 */ /* 0x000fe40007f9e0ff */
[----:B------:R-:W-:-:S02]  /*68b0*/  IADD3.X R7, R2, c[0x0][0x2ac], RZ, P5, !PT ;  /* 0x0000ab0002077a10 */ /* 0x000fc40002ffe4ff */
        /* <DEDUP_REMOVED lines=11> */
[----:B-----5:R-:W-:Y:S01]  /*6970*/  MOV R22, R15 ;  /* 0x0000000f00167202 */ /* 0x020fe20000000f00 */
[--C-:B------:R-:W-:Y:S01]  /*6980*/  HADD2.F32 R25, -RZ, R13.reuse.H0_H0 ;  /* 0x2000000dff197230 */ /* 0x100fe20000004100 */
[----:B------:R-:W-:Y:S01]  /*6990*/  MOV R23, R14 ;  /* 0x0000000e00177202 */ /* 0x000fe20000000f00 */
[----:B------:R-:W-:Y:S02]  /*69a0*/  HADD2.F32 R24, -RZ, R13.H1_H1 ;  /* 0x3000000dff187230 */ /* 0x000fe40000004100 */
[----:B------:R-:W-:-:S02]  /*69b0*/  HADD2.F32 R21, -RZ, R22.H0_H0 ;  /* 0x20000016ff157230 */ /* 0x000fc40000004100 */
[----:B------:R-:W-:Y:S02]  /*69c0*/  HADD2.F32 R22, -RZ, R22.H1_H1 ;  /* 0x30000016ff167230 */ /* 0x000fe40000004100 */
        /* <DEDUP_REMOVED lines=11> */
[-C--:B------:R-:W-:Y:S01]  /*6a80*/  FFMA.FTZ R14, R21, R19.reuse, -R14 ;  /* 0x00000013150e7223 */ /* 0x080fe2000001080e */
[--C-:B------:R-:W-:Y:S01]  /*6a90*/  HADD2.F32 R21, -RZ, R12.reuse.H1_H1 ;  /* 0x3000000cff157230 */ /* 0x100fe20000004100 */
[----:B------:R-:W-:Y:S01]  /*6aa0*/  FFMA.FTZ R13, R22, R19, R13 ;  /* 0x00000013160d7223 */ /* 0x000fe2000001000d */
[----:B------:R-:W-:Y:S01]  /*6ab0*/  HADD2.F32 R19, -RZ, R12.H0_H0 ;  /* 0x2000000cff137230 */ /* 0x000fe20000004100 */
[-C--:B------:R-:W-:Y:S01]  /*6ac0*/  FFMA.FTZ R18, R25, R20.reuse, -R18 ;  /* 0x0000001419127223 */ /* 0x080fe20000010812 */
[--C-:B------:R-:W-:Y:S01]  /*6ad0*/  HADD2.F32 R12, -RZ, R23.reuse.H0_H0 ;  /* 0x20000017ff0c7230 */ /* 0x100fe20000004100 */
[----:B------:R-:W-:Y:S01]  /*6ae0*/  FFMA.FTZ R15, R24, R20, R15 ;  /* 0x00000014180f7223 */ /* 0x000fe2000001000f */
[----:B------:R-:W-:Y:S01]  /*6af0*/  HADD2.F32 R20, -RZ, R23.H1_H1 ;  /* 0x30000017ff147230 */ /* 0x000fe20000004100 */
[-C--:B------:R-:W-:Y:S01]  /*6b00*/  FMUL.FTZ R22, R19, R2.reuse ;  /* 0x0000000213167220 */ /* 0x080fe20000410000 */
[----:B------:R-:W-:Y:S01]  /*6b10*/  HADD2.F32 R23, -RZ, R5.H0_H0 ;  /* 0x20000005ff177230 */ /* 0x000fe20000004100 */
[----:B------:R-:W-:Y:S01]  /*6b20*/  FMUL.FTZ R5, R21, R2 ;  /* 0x0000000215057220 */ /* 0x000fe20000410000 */
[----:B------:R-:W-:Y:S01]  /*6b30*/  F2FP.PACK_AB R18, R15, R18 ;  /* 0x000000120f12723e */ /* 0x000fe200000000ff */
[-C--:B------:R-:W-:Y:S01]  /*6b40*/  FMUL.FTZ R2, R20, R3.reuse ;  /* 0x0000000314027220 */ /* 0x080fe20000410000 */
[----:B------:R-:W-:Y:S01]  /*6b50*/  F2FP.PACK_AB R15, R13, R14 ;  /* 0x0000000e0d0f723e */ /* 0x000fe200000000ff */
[----:B------:R-:W-:Y:S01]  /*6b60*/  FMUL.FTZ R3, R12, R3 ;  /* 0x000000030c037220 */ /* 0x000fe20000410000 */
[----:B------:R-:W-:Y:S01]  /*6b70*/  MOV R13, R18 ;  /* 0x00000012000d7202 */ /* 0x000fe20000000f00 */
[----:B------:R-:W-:-:S02]  /*6b80*/  FFMA.FTZ R5, R19, R4, -R5 ;  /* 0x0000000413057223 */ /* 0x000fc40000010805 */
[----:B------:R-:W-:Y:S02]  /*6b90*/  FFMA.FTZ R22, R21, R4, R22 ;  /* 0x0000000415167223 */ /* 0x000fe40000010016 */
[-C--:B------:R-:W-:Y:S02]  /*6ba0*/  FFMA.FTZ R2, R12, R23.reuse, -R2 ;  /* 0x000000170c027223 */ /* 0x080fe40000010802 */
[----:B------:R-:W-:Y:S01]  /*6bb0*/  FFMA.FTZ R3, R20, R23, R3 ;  /* 0x0000001714037223 */ /* 0x000fe20000010003 */
[----:B------:R-:W-:-:S04]  /*6bc0*/  F2FP.PACK_AB R12, R22, R5 ;  /* 0x00000005160c723e */ /* 0x000fc800000000ff */
[----:B------:R-:W-:Y:S02]  /*6bd0*/  F2FP.PACK_AB R14, R3, R2 ;  /* 0x00000002030e723e */ /* 0x000fe400000000ff */
.L_x_4154:
[----:B------:R-:W-:Y:S05]  /*6be0*/  BSYNC B0 ;  /* 0x0000000000007941 */ /* 0x000fea0003800000 */
.L_x_4153:
[----:B-----5:R4:W-:Y:S02]  /*6bf0*/  STS.128 [R130], R12 ;  /* 0x0000000c82007388 */ /* 0x0209e40000000c00 */
.L_x_4152:
[----:B------:R-:W-:Y:S05]  /*6c00*/  BSYNC B1 ;  /* 0x0000000000017941 */ /* 0x000fea0003800000 */
.L_x_4151:
        /* <DEDUP_REMOVED lines=9> */
[----:B-----5:R-:W-:Y:S01]  /*6ca0*/  MOV R22, R15 ;  /* 0x0000000f00167202 */ /* 0x020fe20000000f00 */
[--C-:B------:R-:W-:Y:S01]  /*6cb0*/  HADD2.F32 R25, -RZ, R13.reuse.H0_H0 ;  /* 0x2000000dff197230 */ /* 0x100fe20000004100 */
[----:B------:R-:W-:Y:S01]  /*6cc0*/  MOV R23, R14 ;  /* 0x0000000e00177202 */ /* 0x000fe20000000f00 */
[----:B------:R-:W-:Y:S02]  /*6cd0*/  HADD2.F32 R24, -RZ, R13.H1_H1 ;  /* 0x3000000dff187230 */ /* 0x000fe40000004100 */
[----:B------:R-:W-:-:S02]  /*6ce0*/  HADD2.F32 R21, -RZ, R22.H0_H0 ;  /* 0x20000016ff157230 */ /* 0x000fc40000004100 */
[----:B------:R-:W-:Y:S02]  /*6cf0*/  HADD2.F32 R22, -RZ, R22.H1_H1 ;  /* 0x30000016ff167230 */ /* 0x000fe40000004100 */
        /* <DEDUP_REMOVED lines=33> */
.L_x_4158:
[----:B------:R-:W-:Y:S05]  /*6f10*/  BSYNC B0 ;  /* 0x0000000000007941 */ /* 0x000fea0003800000 */
.L_x_4157:
[----:B-----5:R1:W-:Y:S02]  /*6f20*/  STS.128 [R130+0x1000], R12 ;  /* 0x0010000c82007388 */ /* 0x0203e40000000c00 */
.L_x_4156:
[----:B------:R-:W-:Y:S05]  /*6f30*/  BSYNC B1 ;  /* 0x0000000000017941 */ /* 0x000fea0003800000 */
.L_x_4155:
        /* <DEDUP_REMOVED lines=13> */
[----:B-1--4-:R-:W-:Y:S02]  /*7010*/  HADD2.F32 R8, -RZ, R2.H1_H1 ;  /* 0x30000002ff087230 */ /* 0x012fe40000004100 */
[----:B------:R-:W-:Y:S02]  /*7020*/  HADD2.F32 R16, -RZ, R3.H1_H1 ;  /* 0x30000003ff107230 */ /* 0x000fe40000004100 */
[----:B--2---:R-:W-:Y:S01]  /*7030*/  HADD2.F32 R13, -RZ, R5.H1_H1 ;  /* 0x30000005ff0d7230 */ /* 0x004fe20000004100 */
[----:B------:R-:W-:Y:S01]  /*7040*/  FMUL.FTZ R9, R21, R8 ;  /* 0x0000000815097220 */ /* 0x000fe20000410000 */
[----:B------:R-:W-:Y:S01]  /*7050*/  HADD2.F32 R14, -RZ, R4.H1_H1 ;  /* 0x30000004ff0e7230 */ /* 0x000fe20000004100 */
[CC--:B------:R-:W-:Y:S01]  /*7060*/  FMUL.FTZ R7, R15.reuse, R16.reuse ;  /* 0x000000100f077220 */ /* 0x0c0fe20000410000 */
[----:B------:R-:W-:Y:S01]  /*7070*/  HADD2.F32 R2, -RZ, R2.H0_H0 ;  /* 0x20000002ff027230 */ /* 0x000fe20000004100 */
[----:B------:R-:W-:Y:S01]  /*7080*/  FMUL.FTZ R6, R18, R16 ;  /* 0x0000001012067220 */ /* 0x000fe20000410000 */
[----:B------:R-:W-:Y:S01]  /*7090*/  HADD2.F32 R3, -RZ, R3.H0_H0 ;  /* 0x20000003ff037230 */ /* 0x000fe20000004100 */
[----:B------:R-:W-:Y:S01]  /*70a0*/  FMUL.FTZ R8, R20, R8 ;  /* 0x0000000814087220 */ /* 0x000fe20000410000 */
[----:B------:R-:W-:Y:S01]  /*70b0*/  HADD2.F32 R17, -RZ, R5.H0_H0 ;  /* 0x20000005ff117230 */ /* 0x000fe20000004100 */
[-C--:B------:R-:W-:Y:S01]  /*70c0*/  FFMA.FTZ R7, R18, R13.reuse, -R7 ;  /* 0x0000000d12077223 */ /* 0x080fe20000010807 */
[----:B------:R-:W-:Y:S01]  /*70d0*/  HADD2.F32 R4, -RZ, R4.H0_H0 ;  /* 0x20000004ff047230 */ /* 0x000fe20000004100 */
[----:B------:R-:W-:Y:S01]  /*70e0*/  FFMA.FTZ R6, R15, R13, R6 ;  /* 0x0000000d0f067223 */ /* 0x000fe20000010006 */
[--C-:B------:R-:W-:Y:S01]  /*70f0*/  HADD2.F32 R13, -RZ, R12.reuse.H0_H0 ;  /* 0x2000000cff0d7230 */ /* 0x100fe20000004100 */
[-C--:B------:R-:W-:Y:S01]  /*7100*/  FFMA.FTZ R9, R20, R14.reuse, -R9 ;  /* 0x0000000e14097223 */ /* 0x080fe20000010809 */
[----:B------:R-:W-:Y:S01]  /*7110*/  HADD2.F32 R15, -RZ, R12.H1_H1 ;  /* 0x3000000cff0f7230 */ /* 0x000fe20000004100 */
[----:B------:R-:W-:Y:S01]  /*7120*/  FFMA.FTZ R8, R21, R14, R8 ;  /* 0x0000000e15087223 */ /* 0x000fe20000010008 */
[--C-:B------:R-:W-:Y:S01]  /*7130*/  HADD2.F32 R14, -RZ, R19.reuse.H1_H1 ;  /* 0x30000013ff0e7230 */ /* 0x100fe20000004100 */
        /* <DEDUP_REMOVED lines=13> */
.L_x_4160:
[----:B------:R-:W-:Y:S05]  /*7210*/  BSYNC B0 ;  /* 0x0000000000007941 */ /* 0x000fea0003800000 */
.L_x_4159:
[----:B-----5:R4:W-:Y:S02]  /*7220*/  STS.128 [R130+0x2000], R12 ;  /* 0x0020000c82007388 */ /* 0x0209e40000000c00 */
.L_x_4150:
[----:B------:R-:W-:Y:S05]  /*7230*/  BSYNC B2 ;  /* 0x0000000000027941 */ /* 0x000fea0003800000 */
.L_x_4149:
[----:B-12-4-:R-:W-:-:S04]  /*7240*/  IADD3 R9, R108, 0x20, RZ ;  /* 0x000000206c097810 */ /* 0x016fc80007ffe0ff */
        /* <DEDUP_REMOVED lines=58> */
.L_x_4165:
[----:B------:R-:W-:Y:S05]  /*75f0*/  BSYNC B0 ;  /* 0x0000000000007941 */ /* 0x000fea0003800000 */
.L_x_4164:
[----:B-----5:R4:W-:Y:S02]  /*7600*/  STS.128 [R130+0x800], R12 ;  /* 0x0008000c82007388 */ /* 0x0209e40000000c00 */
.L_x_4163:
[----:B------:R-:W-:Y:S05]  /*7610*/  BSYNC B1 ;  /* 0x0000000000017941 */ /* 0x000fea0003800000 */
.L_x_4162:
        /* <DEDUP_REMOVED lines=46> */
.L_x_4169:
[----:B------:R-:W-:Y:S05]  /*7900*/  BSYNC B0 ;  /* 0x0000000000007941 */ /* 0x000fea0003800000 */
.L_x_4168:
[----:B-----5:R1:W-:Y:S02]  /*7910*/  STS.128 [R130+0x1800], R12 ;  /* 0x0018000c82007388 */ /* 0x0203e40000000c00 */
.L_x_4167:
[----:B------:R-:W-:Y:S05]  /*7920*/  BSYNC B1 ;  /* 0x0000000000017941 */ /* 0x000fea0003800000 */
.L_x_4166:
[----:B------:R1:W-:Y:S01]  /*7930*/  @P0 STS.128 [R130+0x2800], RZ ;  /* 0x002800ff82000388 */ /* 0x0003e20000000c00 */
[----:B------:R-:W-:Y:S05]  /*7940*/  @P0 BRA `(.L_x_4161) ;  /* 0x0000295000000947 */ /* 0x000fea0003800000 */
[----:B--2-4-:R-:W5:Y:S01]  /*7950*/  LDG.E.128 R24, [R26.64+0x80] ;  /* 0x000080061a187981 */ /* 0x014f62000c1e1d00 */
[----:B------:R-:W-:Y:S01]  /*7960*/  ISETP.GE.AND P0, PT, R84, c[0x0][0x230], PT ;  /* 0x00008c0054007a0c */ /* 0x000fe20003f06270 */
[----:B------:R-:W-:-:S12]  /*7970*/  BSSY B0, `(.L_x_4170) ;  /* 0x0000028000007945 */ /* 0x000fd80003800000 */
[----:B------:R-:W-:Y:S05]  /*7980*/  @P0 BRA `(.L_x_4171) ;  /* 0x0000026000000947 */ /* 0x000fea0003800000 */
[----:B------:R2:W4:Y:S04]  /*7990*/  LDG.E.64 R2, [R16.64+0x40] ;  /* 0x0000400610027981 */ /* 0x000528000c1e1b00 */
[----:B---3--:R-:W3:Y:S01]  /*79a0*/  LDG.E.64 R4, [R6.64+0x40] ;  /* 0x0000400606047981 */ /* 0x008ee2000c1e1b00 */
[--C-:B-1---5:R-:W-:Y:S02]  /*79b0*/  HADD2.F32 R14, -RZ, R27.reuse.H1_H1 ;  /* 0x3000001bff0e7230 */ /* 0x122fe40000004100 */
[----:B------:R-:W-:Y:S02]  /*79c0*/  HADD2.F32 R15, -RZ, R27.H0_H0 ;  /* 0x2000001bff0f7230 */ /* 0x000fe40000004100 */
[--C-:B------:R-:W-:Y:S02]  /*79d0*/  HADD2.F32 R18, -RZ, R25.reuse.H1_H1 ;  /* 0x30000019ff127230 */ /* 0x100fe40000004100 */
[----:B------:R-:W-:-:S02]  /*79e0*/  HADD2.F32 R19, -RZ, R25.H0_H0 ;  /* 0x20000019ff137230 */ /* 0x000fc40000004100 */
[----:B--2---:R-:W-:Y:S02]  /*79f0*/  HADD2.F32 R17, -RZ, R24.H1_H1 ;  /* 0x30000018ff117230 */ /* 0x004fe40000004100 */
[----:B----4-:R-:W-:Y:S02]  /*7a00*/  HADD2.F32 R0, -RZ, R3.H1_H1 ;  /* 0x30000003ff007230 */ /* 0x010fe40000004100 */
[----:B------:R-:W-:Y:S02]  /*7a10*/  HADD2.F32 R20, -RZ, R2.H1_H1 ;  /* 0x30000002ff147230 */ /* 0x000fe40000004100 */
        /* <DEDUP_REMOVED lines=10> */
[--C-:B------:R-:W-:Y:S01]  /*7ac0*/  HADD2.F32 R0, -RZ, R26.reuse.H0_H0 ;  /* 0x2000001aff007230 */ /* 0x100fe20000004100 */
[C---:B------:R-:W-:Y:S01]  /*7ad0*/  FMUL.FTZ R7, R19.reuse, R20 ;  /* 0x0000001413077220 */ /* 0x040fe20000410000 */
[----:B------:R-:W-:Y:S01]  /*7ae0*/  HADD2.F32 R26, -RZ, R26.H1_H1 ;  /* 0x3000001aff1a7230 */ /* 0x000fe20000004100 */
[-C--:B------:R-:W-:Y:S01]  /*7af0*/  FFMA.FTZ R8, R19, R12.reuse, -R8 ;  /* 0x0000000c13087223 */ /* 0x080fe20000010808 */
[----:B------:R-:W-:Y:S01]  /*7b00*/  HADD2.F32 R19, -RZ, R5.H0_H0 ;  /* 0x20000005ff137230 */ /* 0x000fe20000004100 */
        /* <DEDUP_REMOVED lines=14> */
.L_x_4171:
[----:B------:R-:W-:Y:S05]  /*7bf0*/  BSYNC B0 ;  /* 0x0000000000007941 */ /* 0x000fea0003800000 */
.L_x_4170:
[----:B-----5:R2:W-:Y:S01]  /*7c00*/  STS.128 [R130+0x2800], R24 ;  /* 0x0028001882007388 */ /* 0x0205e20000000c00 */
[----:B------:R-:W-:Y:S05]  /*7c10*/  BRA `(.L_x_4161) ;  /* 0x0000268000007947 */ /* 0x000fea0003800000 */
.L_x_4148:
        /* <DEDUP_REMOVED lines=18> */
[C---:B------:R-:W-:Y:S02]  /*7d40*/  IADD3 R4, P4, R6.reuse, R3, RZ ;  /* 0x0000000306047210 */ /* 0x040fe40007f9e0ff */
[----:B------:R-:W-:Y:S01]  /*7d50*/  MOV R12, RZ ;  /* 0x000000ff000c7202 */ /* 0x000fe20000000f00 */
[----:B------:R-:W-:Y:S01]  /*7d60*/  IMAD.WIDE R16, R5, 0x2, R8 ;  /* 0x0000000205107825 */ /* 0x000fe200078e0208 */
[----:B------:R-:W-:Y:S02]  /*7d70*/  LEA.HI.X.SX32 R7, R6, R25, 0x1, P4 ;  /* 0x0000001906077211 */ /* 0x000fe400020f0eff */
[----:B------:R-:W-:-:S02]  /*7d80*/  LEA R6, P4, R4, c[0x0][0x2b0], 0x1 ;  /* 0x0000ac0004067a11 */ /* 0x000fc400078808ff */
[----:B------:R-:W-:Y:S01]  /*7d90*/  @P2 IADD3 R12, -R2, RZ, RZ ;  /* 0x000000ff020c2210 */ /* 0x000fe20007ffe1ff */
[----:B------:R-:W4:Y:S01]  /*7da0*/  LDG.E.128 R16, [R16.64] ;  /* 0x0000000610107981 */ /* 0x000f22000c1e1d00 */
[----:B------:R-:W-:Y:S02]  /*7db0*/  LEA.HI.X R7, R4, c[0x0][0x2b4], R7, 0x1, P4 ;  /* 0x0000ad0004077a11 */ /* 0x000fe400020f0c07 */
[----:B------:R-:W-:-:S04]  /*7dc0*/  IADD3 R2, P4, R12, R3, RZ ;  /* 0x000000030c027210 */ /* 0x000fc80007f9e0ff */
[----:B--2---:R-:W2:Y:S01]  /*7dd0*/  LDG.E.128 R4, [R6.64] ;  /* 0x0000000606047981 */ /* 0x004ea2000c1e1d00 */
        /* <DEDUP_REMOVED lines=8> */
[----:B------:R-:W-:Y:S02]  /*7e60*/  HADD2.F32 R7, -RZ, R7.H1_H1 ;  /* 0x30000007ff077230 */ /* 0x000fe40000004100 */
[--C-:B------:R-:W-:Y:S01]  /*7e70*/  HADD2.F32 R28, -RZ, R4.reuse.H0_H0 ;  /* 0x20000004ff1c7230 */ /* 0x100fe20000004100 */
[----:B------:R-:W-:Y:S01]  /*7e80*/  @!P2 FADD.FTZ R5, -R5, -RZ ;  /* 0x800000ff0505a221 */ /* 0x000fe20000010100 */
[----:B------:R-:W-:Y:S01]  /*7e90*/  HADD2.F32 R29, -RZ, R4.H1_H1 ;  /* 0x30000004ff1d7230 */ /* 0x000fe20000004100 */
[----:B------:R-:W-:Y:S01]  /*7ea0*/  @!P2 FADD.FTZ R7, -R7, -RZ ;  /* 0x800000ff0707a221 */ /* 0x000fe20000010100 */
[----:B------:R-:W-:-:S02]  /*7eb0*/  HADD2.F32 R4, -RZ, R6.H0_H0 ;  /* 0x20000006ff047230 */ /* 0x000fc40000004100 */
[----:B------:R-:W-:Y:S02]  /*7ec0*/  HADD2.F32 R32, -RZ, R19.H1_H1 ;  /* 0x30000013ff207230 */ /* 0x000fe40000004100 */
[----:B------:R-:W-:Y:S01]  /*7ed0*/  HADD2.F32 R6, -RZ, R6.H1_H1 ;  /* 0x30000006ff067230 */ /* 0x000fe20000004100 */
[----:B------:R-:W-:Y:S01]  /*7ee0*/  FMUL.FTZ R30, R30, R5 ;  /* 0x000000051e1e7220 */ /* 0x000fe20000410000 */
[--C-:B------:R-:W-:Y:S01]  /*7ef0*/  HADD2.F32 R5, -RZ, R18.reuse.H1_H1 ;  /* 0x30000012ff057230 */ /* 0x100fe20000004100 */
[----:B------:R-:W-:Y:S01]  /*7f00*/  FMUL.FTZ R32, R32, R7 ;  /* 0x0000000720207220 */ /* 0x000fe20000410000 */
[----:B------:R-:W-:Y:S01]  /*7f10*/  HADD2.F32 R31, -RZ, R17.H0_H0 ;  /* 0x20000011ff1f7230 */ /* 0x000fe20000004100 */
[----:B------:R-:W-:Y:S01]  /*7f20*/  @!P2 FADD.FTZ R6, -R6, -RZ ;  /* 0x800000ff0606a221 */ /* 0x000fe20000010100 */
[----:B------:R-:W-:Y:S01]  /*7f30*/  HADD2.F32 R7, -RZ, R18.H0_H0 ;  /* 0x20000012ff077230 */ /* 0x000fe20000004100 */
[----:B------:R-:W-:Y:S02]  /*7f40*/  @!P2 FADD.FTZ R2, -R2, -RZ ;  /* 0x800000ff0202a221 */ /* 0x000fe40000010100 */
[----:B------:R-:W-:Y:S01]  /*7f50*/  @!P2 FADD.FTZ R4, -R4, -RZ ;  /* 0x800000ff0404a221 */ /* 0x000fe20000010100 */
[--C-:B------:R-:W-:Y:S01]  /*7f60*/  HADD2.F32 R19, -RZ, R16.reuse.H0_H0 ;  /* 0x20000010ff137230 */ /* 0x100fe20000004100 */
[----:B------:R-:W-:Y:S01]  /*7f70*/  FMUL.FTZ R6, R5, R6 ;  /* 0x0000000605067220 */ /* 0x000fe20000410000 */
[--C-:B---3--:R-:W-:Y:S01]  /*7f80*/  HADD2.F32 R5, -RZ, R13.reuse.H0_H0 ;  /* 0x2000000dff057230 */ /* 0x108fe20000004100 */
        /* <DEDUP_REMOVED lines=10> */
[----:B------:R-:W-:Y:S01]  /*8030*/  HADD2.F32 R17, -RZ, R17.H1_H1 ;  /* 0x30000011ff117230 */ /* 0x000fe20000004100 */
[----:B------:R-:W-:Y:S01]  /*8040*/  FMUL.FTZ R28, R19, R28 ;  /* 0x0000001c131c7220 */ /* 0x000fe20000410000 */
[----:B------:R-:W-:Y:S01]  /*8050*/  HADD2.F32 R19, -RZ, R12.H0_H0 ;  /* 0x2000000cff137230 */ /* 0x000fe20000004100 */
[----:B------:R-:W-:Y:S01]  /*8060*/  FMUL.FTZ R29, R16, R29 ;  /* 0x0000001d101d7220 */ /* 0x000fe20000410000 */
[----:B------:R-:W-:Y:S01]  /*8070*/  HADD2.F32 R16, -RZ, R21.H1_H1 ;  /* 0x30000015ff107230 */ /* 0x000fe20000004100 */
        /* <DEDUP_REMOVED lines=22> */
.L_x_4177:
[----:B------:R-:W-:Y:S05]  /*81e0*/  BSYNC B0 ;  /* 0x0000000000007941 */ /* 0x000fea0003800000 */
.L_x_4176:
[----:B-----5:R4:W-:Y:S02]  /*81f0*/  STS.128 [R130], R20 ;  /* 0x0000001482007388 */ /* 0x0209e40000000c00 */
.L_x_4175:
[----:B------:R-:W-:Y:S05]  /*8200*/  BSYNC B1 ;  /* 0x0000000000017941 */ /* 0x000fea0003800000 */
.L_x_4174:
        /* <DEDUP_REMOVED lines=19> */
[----:B--2---:R-:W2:Y:S01]  /*8340*/  LDG.E.128 R16, [R16.64+0x40] ;  /* 0x0000400610107981 */ /* 0x004ea2000c1e1d00 */
[----:B------:R-:W-:Y:S02]  /*8350*/  LEA.HI.X R7, R4, c[0x0][0x2b4], R7, 0x1, P4 ;  /* 0x0000ad0004077a11 */ /* 0x000fe400020f0c07 */
[----:B------:R-:W-:-:S04]  /*8360*/  IADD3 R2, P4, R12, R3, RZ ;  /* 0x000000030c027210 */ /* 0x000fc80007f9e0ff */
[----:B---3--:R-:W3:Y:S01]  /*8370*/  LDG.E.128 R4, [R6.64+0x40] ;  /* 0x0000400606047981 */ /* 0x008ee2000c1e1d00 */
        /* <DEDUP_REMOVED lines=26> */
[--C-:B----4-:R-:W-:Y:S01]  /*8520*/  HADD2.F32 R5, -RZ, R13.reuse.H0_H0 ;  /* 0x2000000dff057230 */ /* 0x110fe20000004100 */
        /* <DEDUP_REMOVED lines=37> */
.L_x_4181:
[----:B------:R-:W-:Y:S05]  /*8780*/  BSYNC B0 ;  /* 0x0000000000007941 */ /* 0x000fea0003800000 */
.L_x_4180:
[----:B-----5:R1:W-:Y:S02]  /*8790*/  STS.128 [R130+0x1000], R20 ;  /* 0x0010001482007388 */ /* 0x0203e40000000c00 */
.L_x_4179:
[----:B------:R-:W-:Y:S05]  /*87a0*/  BSYNC B1 ;  /* 0x0000000000017941 */ /* 0x000fea0003800000 */
.L_x_4178:
        /* <DEDUP_REMOVED lines=16> */
[----:B-12---:R-:W-:Y:S01]  /*88b0*/  MOV R8, RZ ;  /* 0x000000ff00087202 */ /* 0x006fe20000000f00 */
[----:B------:R-:W2:Y:S01]  /*88c0*/  LDG.E.128 R16, [R16.64+0x80] ;  /* 0x0000800610107981 */ /* 0x000ea2000c1e1d00 */
[----:B------:R-:W-:Y:S02]  /*88d0*/  LEA.HI.X R7, R4, c[0x0][0x2b4], R7, 0x1, P4 ;  /* 0x0000ad0004077a11 */ /* 0x000fe400020f0c07 */
[----:B------:R-:W-:-:S04]  /*88e0*/  @P2 IADD3 R8, -R2, RZ, RZ ;  /* 0x000000ff02082210 */ /* 0x000fc80007ffe1ff */
[----:B------:R-:W4:Y:S01]  /*88f0*/  LDG.E.128 R4, [R6.64+0x80] ;  /* 0x0000800606047981 */ /* 0x000f22000c1e1d00 */
[----:B------:R-:W-:-:S04]  /*8900*/  IADD3 R2, P4, R8, R3, RZ ;  /* 0x0000000308027210 */ /* 0x000fc80007f9e0ff */
[----:B------:R-:W-:Y:S02]  /*8910*/  LEA.HI.X.SX32 R9, R8, R25, 0x1, P4 ;  /* 0x0000001908097211 */ /* 0x000fe400020f0eff */
[----:B------:R-:W-:-:S04]  /*8920*/  LEA R12, P4, R2, c[0x0][0x2a8], 0x1 ;  /* 0x0000aa00020c7a11 */ /* 0x000fc800078808ff */
[----:B------:R-:W-:-:S06]  /*8930*/  LEA.HI.X R13, R2, c[0x0][0x2ac], R9, 0x1, P4 ;  /* 0x0000ab00020d7a11 */ /* 0x000fcc00020f0c09 */
[----:B---3--:R-:W3:Y:S01]  /*8940*/  LDG.E.128 R12, [R12.64+0x80] ;  /* 0x000080060c0c7981 */ /* 0x008ee2000c1e1d00 */
[--C-:B--2---:R-:W-:Y:S02]  /*8950*/  HADD2.F32 R29, -RZ, R16.reuse.H0_H0 ;  /* 0x20000010ff1d7230 */ /* 0x104fe40000004100 */
[----:B------:R-:W-:Y:S02]  /*8960*/  HADD2.F32 R33, -RZ, R16.H1_H1 ;  /* 0x30000010ff217230 */ /* 0x000fe40000004100 */
[--C-:B----4-:R-:W-:Y:S02]  /*8970*/  HADD2.F32 R2, -RZ, R4.reuse.H0_H0 ;  /* 0x20000004ff027230 */ /* 0x110fe40000004100 */
        /* <DEDUP_REMOVED lines=57> */
.L_x_4183:
[----:B------:R-:W-:Y:S05]  /*8d10*/  BSYNC B0 ;  /* 0x0000000000007941 */ /* 0x000fea0003800000 */
.L_x_4182:
[----:B-----5:R4:W-:Y:S02]  /*8d20*/  STS.128 [R130+0x2000], R20 ;  /* 0x0020001482007388 */ /* 0x0209e40000000c00 */
.L_x_4173:
[----:B------:R-:W-:Y:S05]  /*8d30*/  BSYNC B2 ;  /* 0x0000000000027941 */ /* 0x000fea0003800000 */
.L_x_4172:
        /* <DEDUP_REMOVED lines=12> */
[----:B------:R-:W-:Y:S02]  /*8e00*/  ISETP.GE.AND P2, PT, R10, R63, PT ;  /* 0x0000003f0a00720c */ /* 0x000fe40003f46270 */
        /* <DEDUP_REMOVED lines=23> */
[----:B--2---:R-:W-:Y:S02]  /*8f80*/  HADD2.F32 R0, -RZ, R4.H0_H0 ;  /* 0x20000004ff007230 */ /* 0x004fe40000004100 */
[--C-:B------:R-:W-:Y:S02]  /*8f90*/  HADD2.F32 R2, -RZ, R5.reuse.H0_H0 ;  /* 0x20000005ff027230 */ /* 0x100fe40000004100 */
        /* <DEDUP_REMOVED lines=9> */
[----:B------:R-:W-:Y:S01]  /*9030*/  HADD2.F32 R33, -RZ, R16.H1_H1 ;  /* 0x30000010ff217230 */ /* 0x000fe20000004100 */
[----:B------:R-:W-:Y:S01]  /*9040*/  FMUL.FTZ R31, R31, R2 ;  /* 0x000000021f1f7220 */ /* 0x000fe20000410000 */
[----:B------:R-:W-:Y:S01]  /*9050*/  HADD2.F32 R17, -RZ, R17.H1_H1 ;  /* 0x30000011ff117230 */ /* 0x000fe20000004100 */
[----:B------:R-:W-:Y:S01]  /*9060*/  @!P2 FADD.FTZ R4, -R4, -RZ ;  /* 0x800000ff0404a221 */ /* 0x000fe20000010100 */
[----:B------:R-:W-:Y:S01]  /*9070*/  HADD2.F32 R2, -RZ, R18.H0_H0 ;  /* 0x20000012ff027230 */ /* 0x000fe20000004100 */
[----:B------:R-:W-:Y:S01]  /*9080*/  @!P2 FADD.FTZ R8, -R8, -RZ ;  /* 0x800000ff0808a221 */ /* 0x000fe20000010100 */
[----:B------:R-:W-:Y:S01]  /*9090*/  HADD2.F32 R0, -RZ, R19.H1_H1 ;  /* 0x30000013ff007230 */ /* 0x000fe20000004100 */
[----:B------:R-:W-:-:S02]  /*90a0*/  @!P2 FADD.FTZ R5, -R5, -RZ ;  /* 0x800000ff0505a221 */ /* 0x000fc40000010100 */
        /* <DEDUP_REMOVED lines=11> */
[----:B------:R-:W-:Y:S01]  /*9160*/  @!P2 FADD.FTZ R6, -R6, -RZ ;  /* 0x800000ff0606a221 */ /* 0x000fe20000010100 */
[----:B------:R-:W-:Y:S01]  /*9170*/  HADD2.F32 R35, -RZ, R19.H0_H0 ;  /* 0x20000013ff237230 */ /* 0x000fe20000004100 */
[----:B------:R-:W-:Y:S01]  /*9180*/  FFMA.FTZ R0, R0, R2, R29 ;  /* 0x0000000200007223 */ /* 0x000fe2000001001d */
[----:B------:R-:W-:Y:S01]  /*9190*/  HADD2.F32 R18, -RZ, R13.H1_H1 ;  /* 0x3000000dff127230 */ /* 0x000fe20000004100 */
[----:B------:R-:W-:Y:S01]  /*91a0*/  FFMA.FTZ R4, R4, R8, R31 ;  /* 0x0000000804047223 */ /* 0x000fe2000001001f */
[----:B------:R-:W-:-:S02]  /*91b0*/  HADD2.F32 R16, -RZ, R14.H0_H0 ;  /* 0x2000000eff107230 */ /* 0x000fc40000004100 */
[----:B------:R-:W-:Y:S02]  /*91c0*/  HADD2.F32 R19, -RZ, R14.H1_H1 ;  /* 0x3000000eff137230 */ /* 0x000fe40000004100 */
[----:B------:R-:W-:Y:S02]  /*91d0*/  HADD2.F32 R2, -RZ, R22.H0_H0 ;  /* 0x20000016ff027230 */ /* 0x000fe40000004100 */
[----:B------:R-:W-:Y:S01]  /*91e0*/  HADD2.F32 R8, -RZ, R23.H0_H0 ;  /* 0x20000017ff087230 */ /* 0x000fe20000004100 */
[----:B------:R-:W-:Y:S01]  /*91f0*/  FMUL.FTZ R24, R37, R24 ;  /* 0x0000001825187220 */ /* 0x000fe20000410000 */
[----:B------:R-:W-:Y:S01]  /*9200*/  HADD2.F32 R20, -RZ, R20.H1_H1 ;  /* 0x30000014ff147230 */ /* 0x000fe20000004100 */
[----:B------:R-:W-:Y:S01]  /*9210*/  FMUL.FTZ R6, R35, R6 ;  /* 0x0000000623067220 */ /* 0x000fe20000410000 */
        /* <DEDUP_REMOVED lines=16> */
.L_x_4187:
[----:B------:R-:W-:Y:S05]  /*9320*/  BSYNC B0 ;  /* 0x0000000000007941 */ /* 0x000fea0003800000 */
.L_x_4186:
[----:B-----5:R4:W-:Y:S02]  /*9330*/  STS.128 [R130+0x800], R20 ;  /* 0x0008001482007388 */ /* 0x0209e40000000c00 */
.L_x_4185:
[----:B------:R-:W-:Y:S05]  /*9340*/  BSYNC B1 ;  /* 0x0000000000017941 */ /* 0x000fea0003800000 */
.L_x_4184:
[----:B------:R1:W-:Y:S01]  /*9350*/  @P1 STS.128 [R130+0x1800], RZ ;  /* 0x001800ff82001388 */ /* 0x0003e20000000c00 */
[----:B------:R-:W-:Y:S01]  /*9360*/  BSSY B1, `(.L_x_4188) ;  /* 0x000005b000017945 */ /* 0x000fe20003800000 */
[----:B------:R-:W-:Y:S05]  /*9370*/  @P1 BRA `(.L_x_4189) ;  /* 0x0000059000001947 */ /* 0x000fea0003800000 */
[----:B----4-:R4:W5:Y:S01]  /*9380*/  LDG.E.128 R20, [R26.64+0x40] ;  /* 0x000040061a147981 */ /* 0x010962000c1e1d00 */
[----:B------:R-:W-:Y:S01]  /*9390*/  ISETP.GE.AND P1, PT, R85, c[0x0][0x230], PT ;  /* 0x00008c0055007a0c */ /* 0x000fe20003f26270 */
[----:B------:R-:W-:-:S12]  /*93a0*/  BSSY B0, `(.L_x_4190) ;  /* 0x0000055000007945 */ /* 0x000fd80003800000 */
[----:B------:R-:W-:Y:S05]  /*93b0*/  @P1 BRA `(.L_x_4191) ;  /* 0x0000053000001947 */ /* 0x000fea0003800000 */
[----:B------:R-:W-:Y:S02]  /*93c0*/  ISETP.GE.AND P1, PT, R85, R63, PT ;  /* 0x0000003f5500720c */ /* 0x000fe40003f26270 */
        /* <DEDUP_REMOVED lines=24> */
[----:B---3--:R-:W-:Y:S02]  /*9550*/  HADD2.F32 R0, -RZ, R4.H0_H0 ;  /* 0x20000004ff007230 */ /* 0x008fe40000004100 */
        /* <DEDUP_REMOVED lines=57> */
.L_x_4191:
[----:B------:R-:W-:Y:S05]  /*98f0*/  BSYNC B0 ;  /* 0x0000000000007941 */ /* 0x000fea0003800000 */
.L_x_4190:
[----:B-----5:R1:W-:Y:S02]  /*9900*/  STS.128 [R130+0x1800], R20 ;  /* 0x0018001482007388 */ /* 0x0203e40000000c00 */
.L_x_4189:
[----:B------:R-:W-:Y:S05]  /*9910*/  BSYNC B1 ;  /* 0x0000000000017941 */ /* 0x000fea0003800000 */
.L_x_4188:
[----:B------:R1:W-:Y:S01]  /*9920*/  @P0 STS.128 [R130+0x2800], RZ ;  /* 0x002800ff82000388 */ /* 0x0003e20000000c00 */
[----:B------:R-:W-:Y:S05]  /*9930*/  @P0 BRA `(.L_x_4161) ;  /* 0x0000096000000947 */ /* 0x000fea0003800000 */
[----:B------:R1:W5:Y:S01]  /*9940*/  LDG.E.128 R16, [R26.64+0x80] ;  /* 0x000080061a107981 */ /* 0x000362000c1e1d00 */
[----:B------:R-:W-:Y:S01]  /*9950*/  ISETP.GE.AND P0, PT, R84, c[0x0][0x230], PT ;  /* 0x00008c0054007a0c */ /* 0x000fe20003f06270 */
[----:B------:R-:W-:Y:S01]  /*9960*/  BSSY B0, `(.L_x_4192) ;  /* 0x0000057000007945 */ /* 0x000fe20003800000 */
[----:B------:R-:W-:-:S05]  /*9970*/  IADD3 R6, P1, R26, 0x80, RZ ;  /* 0x000000801a067810 */ /* 0x000fca0007f3e0ff */
[----:B------:R-:W-:-:S06]  /*9980*/  IMAD.X R7, RZ, RZ, R27, P1 ;  /* 0x000000ffff077224 */ /* 0x000fcc00008e061b */
        /* <DEDUP_REMOVED lines=13> */
[----:B--2---:R-:W-:-:S02]  /*9a60*/  LEA R26, P1, R4, c[0x0][0x2b0], 0x1 ;  /* 0x0000ac00041a7a11 */ /* 0x004fc400078208ff */
[----:B------:R-:W-:Y:S01]  /*9a70*/  MOV R0, RZ ;  /* 0x000000ff00007202 */ /* 0x000fe20000000f00 */
[----:B------:R-:W2:Y:S01]  /*9a80*/  LDG.E.128 R20, [R20.64] ;  /* 0x0000000614147981 */ /* 0x000ea2000c1e1d00 */
[----:B------:R-:W-:Y:S02]  /*9a90*/  LEA.HI.X R27, R4, c[0x0][0x2b4], R5, 0x1, P1 ;  /* 0x0000ad00041b7a11 */ /* 0x000fe400008f0c05 */
[----:B------:R-:W-:-:S03]  /*9aa0*/  @P0 IADD3 R0, -R67, RZ, RZ ;  /* 0x000000ff43000210 */ /* 0x000fc60007ffe1ff */
[----:B------:R-:W4:Y:S01]  /*9ab0*/  LDG.E.128 R4, [R26.64] ;  /* 0x000000061a047981 */ /* 0x000f22000c1e1d00 */
[----:B------:R-:W-:-:S04]  /*9ac0*/  IADD3 R3, P1, R0, R3, RZ ;  /* 0x0000000300037210 */ /* 0x000fc80007f3e0ff */
[----:B------:R-:W-:Y:S02]  /*9ad0*/  LEA.HI.X.SX32 R0, R0, R25, 0x1, P1 ;  /* 0x0000001900007211 */ /* 0x000fe400008f0eff */
[----:B------:R-:W-:-:S04]  /*9ae0*/  LEA R12, P1, R3, c[0x0][0x2a8], 0x1 ;  /* 0x0000aa00030c7a11 */ /* 0x000fc800078208ff */
[----:B------:R-:W-:-:S06]  /*9af0*/  LEA.HI.X R13, R3, c[0x0][0x2ac], R0, 0x1, P1 ;  /* 0x0000ab00030d7a11 */ /* 0x000fcc00008f0c00 */
[----:B---3--:R-:W3:Y:S01]  /*9b00*/  LDG.E.128 R12, [R12.64] ;  /* 0x000000060c0c7981 */ /* 0x008ee2000c1e1d00 */
[--C-:B--2---:R-:W-:Y:S02]  /*9b10*/  HADD2.F32 R25, -RZ, R21.reuse.H0_H0 ;  /* 0x20000015ff197230 */ /* 0x104fe40000004100 */
[----:B------:R-:W-:Y:S02]  /*9b20*/  HADD2.F32 R24, -RZ, R21.H1_H1 ;  /* 0x30000015ff187230 */ /* 0x000fe40000004100 */
[--C-:B----4-:R-:W-:Y:S02]  /*9b30*/  HADD2.F32 R0, -RZ, R5.reuse.H0_H0 ;  /* 0x20000005ff007230 */ /* 0x110fe40000004100 */
[----:B------:R-:W-:Y:S02]  /*9b40*/  HADD2.F32 R5, -RZ, R5.H1_H1 ;  /* 0x30000005ff057230 */ /* 0x000fe40000004100 */
[----:B------:R-:W-:Y:S01]  /*9b50*/  HADD2.F32 R2, -RZ, R4.H0_H0 ;  /* 0x20000004ff027230 */ /* 0x000fe20000004100 */
[----:B------:R-:W-:Y:S01]  /*9b60*/  @!P0 FADD.FTZ R0, -R0, -RZ ;  /* 0x800000ff00008221 */ /* 0x000fe20000010100 */
[--C-:B------:R-:W-:Y:S01]  /*9b70*/  HADD2.F32 R3, -RZ, R6.reuse.H0_H0 ;  /* 0x20000006ff037230 */ /* 0x100fe20000004100 */
[----:B------:R-:W-:Y:S01]  /*9b80*/  @!P0 FADD.FTZ R5, -R5, -RZ ;  /* 0x800000ff05058221 */ /* 0x000fe20000010100 */
[----:B------:R-:W-:Y:S01]  /*9b90*/  HADD2.F32 R8, -RZ, R6.H1_H1 ;  /* 0x30000006ff087230 */ /* 0x000fe20000004100 */
[----:B------:R-:W-:Y:S01]  /*9ba0*/  @!P0 FADD.FTZ R2, -R2, -RZ ;  /* 0x800000ff02028221 */ /* 0x000fe20000010100 */
[----:B------:R-:W-:-:S02]  /*9bb0*/  HADD2.F32 R21, -RZ, R20.H0_H0 ;  /* 0x20000014ff157230 */ /* 0x000fc40000004100 */
[--C-:B------:R-:W-:Y:S02]  /*9bc0*/  HADD2.F32 R6, -RZ, R7.reuse.H0_H0 ;  /* 0x20000007ff067230 */ /* 0x100fe40000004100 */
[----:B------:R-:W-:Y:S02]  /*9bd0*/  HADD2.F32 R4, -RZ, R4.H1_H1 ;  /* 0x30000004ff047230 */ /* 0x000fe40000004100 */
[----:B------:R-:W-:Y:S01]  /*9be0*/  HADD2.F32 R7, -RZ, R7.H1_H1 ;  /* 0x30000007ff077230 */ /* 0x000fe20000004100 */
[----:B------:R-:W-:Y:S01]  /*9bf0*/  FMUL.FTZ R25, R25, R0 ;  /* 0x0000000019197220 */ /* 0x000fe20000410000 */
[----:B------:R-:W-:Y:S01]  /*9c00*/  HADD2.F32 R27, -RZ, R20.H1_H1 ;  /* 0x30000014ff1b7230 */ /* 0x000fe20000004100 */
[----:B------:R-:W-:Y:S01]  /*9c10*/  FMUL.FTZ R24, R24, R5 ;  /* 0x0000000518187220 */ /* 0x000fe20000410000 */
[--C-:B------:R-:W-:Y:S01]  /*9c20*/  HADD2.F32 R5, -RZ, R23.reuse.H0_H0 ;  /* 0x20000017ff057230 */ /* 0x100fe20000004100 */
        /* <DEDUP_REMOVED lines=20> */
[----:B------:R-:W-:-:S02]  /*9d70*/  HADD2.F32 R20, -RZ, R15.H1_H1 ;  /* 0x3000000fff147230 */ /* 0x000fc40000004100 */
[----:B------:R-:W-:Y:S02]  /*9d80*/  HADD2.F32 R2, -RZ, R19.H0_H0 ;  /* 0x20000013ff027230 */ /* 0x000fe40000004100 */
[----:B------:R-:W-:Y:S01]  /*9d90*/  HADD2.F32 R5, -RZ, R18.H0_H0 ;  /* 0x20000012ff057230 */ /* 0x000fe20000004100 */
[----:B------:R-:W-:Y:S01]  /*9da0*/  FMUL.FTZ R8, R29, R8 ;  /* 0x000000081d087220 */ /* 0x000fe20000410000 */
        /* <DEDUP_REMOVED lines=18> */
.L_x_4193:
[----:B------:R-:W-:Y:S05]  /*9ed0*/  BSYNC B0 ;  /* 0x0000000000007941 */ /* 0x000fea0003800000 */
.L_x_4192:
[----:B-----5:R1:W-:Y:S01]  /*9ee0*/  STS.128 [R130+0x2800], R16 ;  /* 0x0028001082007388 */ /* 0x0203e20000000c00 */
[----:B------:R-:W-:Y:S05]  /*9ef0*/  BRA `(.L_x_4161) ;  /* 0x000003a000007947 */ /* 0x000fea0003800000 */
.L_x_4147:
[----:B------:R-:W-:Y:S01]  /*9f00*/  IADD3 R0, -R77, R126, RZ ;  /* 0x0000007e4d007210 */ /* 0x000fe20007ffe1ff */
[----:B------:R-:W-:Y:S03]  /*9f10*/  BSSY B0, `(.L_x_4194) ;  /* 0x000001c000007945 */ /* 0x000fe60003800000 */
[----:B------:R-:W-:-:S13]  /*9f20*/  ISETP.GE.AND P2, PT, R108, R0, PT ;  /* 0x000000006c00720c */ /* 0x000fda0003f46270 */
[----:B------:R-:W-:Y:S05]  /*9f30*/  @P2 BRA `(.L_x_4195) ;  /* 0x0000019000002947 */ /* 0x000fea0003800000 */
[----:B------:R-:W-:Y:S02]  /*9f40*/  ISETP.GE.AND P5, PT, R10, c[0x0][0x220], PT ;  /* 0x000088000a007a0c */ /* 0x000fe40003fa6270 */
[----:B------:R-:W-:-:S04]  /*9f50*/  @!P1 LEA R2, P2, R110, c[0x0][0x160], 0x1 ;  /* 0x000058006e029a11 */ /* 0x000fc800078408ff */
[----:B-----5:R-:W-:-:S07]  /*9f60*/  @!P1 LEA.HI.X R3, R110, c[0x0][0x164], R59, 0x1, P2 ;  /* 0x000059006e039a11 */ /* 0x020fce00010f0c3b */
        /* <DEDUP_REMOVED lines=22> */
.L_x_4195:
[----:B------:R-:W-:Y:S05]  /*a0d0*/  BSYNC B0 ;  /* 0x0000000000007941 */ /* 0x000fea0003800000 */
.L_x_4194:
[----:B------:R-:W-:-:S04]  /*a0e0*/  IADD3 R9, R108, 0x20, RZ ;  /* 0x000000206c097810 */ /* 0x000fc80007ffe0ff */
[----:B------:R-:W-:-:S13]  /*a0f0*/  ISETP.GE.AND P2, PT, R9, R0, PT ;  /* 0x000000000900720c */ /* 0x000fda0003f46270 */
[----:B------:R-:W-:Y:S05]  /*a100*/  @P2 BRA `(.L_x_4161) ;  /* 0x0000019000002947 */ /* 0x000fea0003800000 */
[----:B------:R-:W-:Y:S02]  /*a110*/  ISETP.GE.AND P4, PT, R10, c[0x0][0x220], PT ;  /* 0x000088000a007a0c */ /* 0x000fe40003f86270 */
[----:B------:R-:W-:-:S04]  /*a120*/  IADD3 R110, P2, R110, UR4, RZ ;  /* 0x000000046e6e7c10 */ /* 0x000fc8000ff5e0ff */
[----:B------:R-:W-:Y:S02]  /*a130*/  IADD3.X R59, R59, UR5, RZ, P2, !PT ;  /* 0x000000053b3b7c10 */ /* 0x000fe400097fe4ff */
[----:B-1----:R-:W-:-:S04]  /*a140*/  @!P1 LEA R2, P2, R110, c[0x0][0x160], 0x1 ;  /* 0x000058006e029a11 */ /* 0x002fc800078408ff */
[C---:B-----5:R-:W-:Y:S01]  /*a150*/  @!P1 LEA.HI.X R3, R110.reuse, c[0x0][0x164], R59, 0x1, P2 ;  /* 0x000059006e039a11 */ /* 0x060fe200010f0c3b */
        /* <DEDUP_REMOVED lines=20> */
.L_x_4161:
[----:B------:R-:W-:Y:S05]  /*a2a0*/  BSYNC B3 ;  /* 0x0000000000037941 */ /* 0x000fea0003800000 */
.L_x_4146:
[----:B------:R-:W-:Y:S01]  /*a2b0*/  IADD3 R131, R87, -0x1, RZ ;  /* 0xffffffff57837810 */ /* 0x000fe20007ffe0ff */
[----:B------:R-:W-:Y:S01]  /*a2c0*/  BSSY B0, `(.L_x_4196) ;  /* 0x0000023000007945 */ /* 0x000fe20003800000 */
[----:B------:R-:W-:Y:S02]  /*a2d0*/  LEA R132, P0, R106, c[0x0][0x168], 0x1 ;  /* 0x00005a006a847a11 */ /* 0x000fe400078008ff */
[----:B------:R-:W-:Y:S01]  /*a2e0*/  LOP3.LUT R133, R68, 0xffff, RZ, 0xc0, !PT ;  /* 0x0000ffff44857812 */ /* 0x000fe200078ec0ff */
[----:B------:R-:W-:Y:S01]  /*a2f0*/  IMAD.SHL.U32 R0, R131, 0x40, RZ ;  /* 0x0000004083007824 */ /* 0x000fe200078e00ff */
[----:B------:R-:W-:Y:S02]  /*a300*/  LEA.HI.X R135, R106, c[0x0][0x16c], R52, 0x1, P0 ;  /* 0x00005b006a877a11 */ /* 0x000fe400000f0c34 */
[----:B-1----:R-:W-:Y:S01]  /*a310*/  LOP3.LUT R2, R133, 0xff, RZ, 0xc0, !PT ;  /* 0x000000ff85027812 */ /* 0x002fe200078ec0ff */
[----:B------:R-:W-:-:S05]  /*a320*/  IMAD.IADD R4, R55, 0x1, -R0 ;  /* 0x0000000137047824 */ /* 0x000fca00078e0a00 */
[----:B------:R-:W-:-:S13]  /*a330*/  ISETP.GE.AND P1, PT, R108, R4, PT ;  /* 0x000000046c00720c */ /* 0x000fda0003f26270 */
[----:B------:R-:W-:Y:S05]  /*a340*/  @P1 BRA `(.L_x_4197) ;  /* 0x000001a000001947 */ /* 0x000fea0003800000 */
[C---:B-----5:R-:W-:Y:S02]  /*a350*/  LOP3.LUT R3, R2.reuse, 0x1, RZ, 0xc0, !PT ;  /* 0x0000000102037812 */ /* 0x060fe400078ec0ff */
        /* <DEDUP_REMOVED lines=24> */
.L_x_4198:
[----:B------:R1:W-:Y:S02]  /*a4e0*/  STS.128 [R130+0x5000], RZ ;  /* 0x005000ff82007388 */ /* 0x0003e40000000c00 */
.L_x_4197:
[----:B------:R-:W-:Y:S05]  /*a4f0*/  BSYNC B0 ;  /* 0x0000000000007941 */ /* 0x000fea0003800000 */
.L_x_4196:
[----:B------:R-:W-:Y:S01]  /*a500*/  ISETP.GE.AND P0, PT, R9, R4, PT ;  /* 0x000000040900720c */ /* 0x000fe20003f06270 */
[----:B------:R-:W-:-:S12]  /*a510*/  BSSY B0, `(.L_x_4199) ;  /* 0x000001f000007945 */ /* 0x000fd80003800000 */
[----:B------:R-:W-:Y:S05]  /*a520*/  @P0 BRA `(.L_x_4200) ;  /* 0x000001d000000947 */ /* 0x000fea0003800000 */
[C---:B-----5:R-:W-:Y:S02]  /*a530*/  LOP3.LUT R3, R2.reuse, 0x1, RZ, 0xc0, !PT ;  /* 0x0000000102037812 */ /* 0x060fe400078ec0ff */
[----:B------:R-:W-:Y:S02]  /*a540*/  LOP3.LUT P0, RZ, R2, 0x2, RZ, 0xc0, !PT ;  /* 0x0000000202ff7812 */ /* 0x000fe4000780c0ff */
[----:B------:R-:W-:Y:S02]  /*a550*/  ISETP.NE.U32.AND P1, PT, R3, 0x1, PT ;  /* 0x000000010300780c */ /* 0x000fe40003f25070 */
[----:B-1----:R-:W-:-:S05]  /*a560*/  IADD3 R6, P2, R54, R106, RZ ;  /* 0x0000006a36067210 */ /* 0x002fca0007f5e0ff */
[----:B------:R-:W-:-:S04]  /*a570*/  IMAD.X R3, R53, 0x1, R52, P2 ;  /* 0x0000000135037824 */ /* 0x000fc800010e0634 */
[----:B----4-:R-:W-:Y:S02]  /*a580*/  @P0 LEA R12, P2, R6, c[0x0][0x168], 0x1 ;  /* 0x00005a00060c0a11 */ /* 0x010fe400078408ff */
[----:B------:R-:W-:Y:S02]  /*a590*/  @!P1 LEA R14, P4, R54, R132, 0x1 ;  /* 0x00000084360e9211 */ /* 0x000fe400078808ff */
[----:B------:R-:W-:Y:S02]  /*a5a0*/  @P0 LEA.HI.X R13, R6, c[0x0][0x16c], R3, 0x1, P2 ;  /* 0x00005b00060d0a11 */ /* 0x000fe400010f0c03 */
        /* <DEDUP_REMOVED lines=11> */
[----:B------:R-:W-:-:S13]  /*a660*/  LOP3.LUT P0, RZ, R2, 0x4, RZ, 0xc0, !PT ;  /* 0x0000000402ff7812 */ /* 0x000fda000780c0ff */
        /* <DEDUP_REMOVED lines=8> */
.L_x_4201:
[----:B------:R4:W-:Y:S02]  /*a6f0*/  STS.128 [R130+0x5800], RZ ;  /* 0x005800ff82007388 */ /* 0x0009e40000000c00 */
.L_x_4200:
[----:B------:R-:W-:Y:S05]  /*a700*/  BSYNC B0 ;  /* 0x0000000000007941 */ /* 0x000fea0003800000 */
.L_x_4199:
[----:B------:R-:W0:Y:S01]  /*a710*/  LDGDEPBAR ;  /* 0x00000000000079af */ /* 0x000e220000000000 */
[----:B------:R-:W-:Y:S01]  /*a720*/  LOP3.LUT R5, R76, 0xfffffff8, RZ, 0xc0, !PT ;  /* 0xfffffff84c057812 */ /* 0x000fe200078ec0ff */
[----:B------:R-:W-:Y:S01]  /*a730*/  IMAD R77, R74, 0x10, R77 ;  /* 0x000000104a4d7824 */ /* 0x000fe200078e024d */
[----:B-1----:R-:W-:Y:S01]  /*a740*/  SHF.R.S32.HI R7, RZ, 0x1f, R72 ;  /* 0x0000001fff077819 */ /* 0x002fe20000011448 */
[----:B------:R-:W-:Y:S01]  /*a750*/  IMAD.SHL.U32 R70, R70, 0x40, RZ ;  /* 0x0000004046467824 */ /* 0x000fe200078e00ff */
[----:B------:R-:W-:Y:S01]  /*a760*/  SHF.R.S32.HI R6, RZ, 0x4, R73 ;  /* 0x00000004ff067819 */ /* 0x000fe20000011449 */
[C---:B------:R-:W-:Y:S01]  /*a770*/  IMAD.IADD R5, R58.reuse, 0x1, -R5 ;  /* 0x000000013a057824 */ /* 0x040fe200078e0a05 */
[----:B----4-:R-:W-:Y:S01]  /*a780*/  LEA.HI R12, R7, R72, RZ, 0x3 ;  /* 0x00000048070c7211 */ /* 0x010fe200078f18ff */
[----:B------:R-:W-:Y:S01]  /*a790*/  IMAD.SHL.U32 R41, R58, 0x2, RZ ;  /* 0x000000023a297824 */ /* 0x000fe200078e00ff */
[----:B------:R-:W-:Y:S01]  /*a7a0*/  LEA.HI R13, R73, R6, RZ, 0x1 ;  /* 0x00000006490d7211 */ /* 0x000fe200078f08ff */
[----:B------:R-:W-:Y:S01]  /*a7b0*/  BSSY B0, `(.L_x_4202) ;  /* 0x000004b000007945 */ /* 0x000fe20003800000 */
[----:B------:R-:W-:Y:S01]  /*a7c0*/  LEA.HI R7, R5, R5, RZ, 0x1 ;  /* 0x0000000505077211 */ /* 0x000fe200078f08ff */
[----:B------:R-:W-:Y:S01]  /*a7d0*/  IMAD.SHL.U32 R12, R12, 0x20, RZ ;  /* 0x000000200c0c7824 */ /* 0x000fe200078e00ff */
[----:B------:R-:W-:-:S02]  /*a7e0*/  ISETP.GE.AND P1, PT, R108, R4, PT ;  /* 0x000000046c00720c */ /* 0x000fc40003f26270 */
[----:B------:R-:W-:Y:S02]  /*a7f0*/  LOP3.LUT R13, R13, 0xfffffffe, RZ, 0xc0, !PT ;  /* 0xfffffffe0d0d7812 */ /* 0x000fe400078ec0ff */
[----:B------:R-:W-:Y:S02]  /*a800*/  LOP3.LUT R8, R7, 0x7fffffe, RZ, 0xc0, !PT ;  /* 0x07fffffe07087812 */ /* 0x000fe400078ec0ff */
[----:B------:R-:W-:Y:S01]  /*a810*/  SHF.R.S32.HI R7, RZ, 0x1, R7 ;  /* 0x00000001ff077819 */ /* 0x000fe20000011407 */
[----:B------:R-:W-:Y:S01]  /*a820*/  IMAD.IADD R13, R6, 0x1, -R13 ;  /* 0x00000001060d7824 */ /* 0x000fe200078e0a0d */
[----:B-----5:R-:W-:Y:S01]  /*a830*/  LOP3.LUT R3, R71, 0x7fffffe, RZ, 0xc0, !PT ;  /* 0x07fffffe47037812 */ /* 0x020fe200078ec0ff */
[----:B------:R-:W-:Y:S01]  /*a840*/  IMAD.IADD R8, R5, 0x1, -R8 ;  /* 0x0000000105087824 */ /* 0x000fe200078e0a08 */
[----:B------:R-:W-:Y:S01]  /*a850*/  LOP3.LUT R12, R12, 0xffffff00, RZ, 0xc0, !PT ;  /* 0xffffff000c0c7812 */ /* 0x000fe200078ec0ff */
[----:B------:R-:W-:-:S04]  /*a860*/  DEPBAR.LE SB0, 0x0 ;  /* 0x000080000000791a */ /* 0x000fc80000000000 */
[----:B------:R-:W-:Y:S01]  /*a870*/  BAR.SYNC.DEFER_BLOCKING 0x0 ;  /* 0x0000000000007b1d */ /* 0x000fe20000010000 */
[----:B------:R-:W-:Y:S01]  /*a880*/  IMAD.SHL.U32 R6, R7, 0x40, RZ ;  /* 0x0000004007067824 */ /* 0x000fe200078e00ff */
[----:B------:R-:W-:Y:S01]  /*a890*/  SHF.R.S32.HI R134, RZ, 0x1f, R69 ;  /* 0x0000001fff867819 */ /* 0x000fe20000011445 */
[----:B------:R-:W-:Y:S01]  /*a8a0*/  IMAD.IADD R3, R72, 0x1, -R3 ;  /* 0x0000000148037824 */ /* 0x000fe200078e0a03 */
[----:B------:R-:W-:Y:S01]  /*a8b0*/  LOP3.LUT R70, R70, 0xc0, RZ, 0xc0, !PT ;  /* 0x000000c046467812 */ /* 0x000fe200078ec0ff */
[--C-:B------:R-:W-:Y:S01]  /*a8c0*/  IMAD R74, R74, 0x200, R12.reuse ;  /* 0x000002004a4a7824 */ /* 0x100fe200078e020c */
[----:B------:R-:W-:Y:S01]  /*a8d0*/  LOP3.LUT R6, R6, 0xc0, RZ, 0xc0, !PT ;  /* 0x000000c006067812 */ /* 0x000fe200078ec0ff */
[----:B------:R-:W-:Y:S01]  /*a8e0*/  IMAD.SHL.U32 R5, R75, 0x8, RZ ;  /* 0x000000084b057824 */ /* 0x000fe200078e00ff */
[----:B------:R-:W-:Y:S01]  /*a8f0*/  LEA.HI R134, R134, R69, RZ, 0x2 ;  /* 0x0000004586867211 */ /* 0x000fe200078f10ff */
[C---:B------:R-:W-:Y:S01]  /*a900*/  IMAD R12, R3.reuse, 0x20, R12 ;  /* 0x00000020030c7824 */ /* 0x040fe200078e020c */
[----:B------:R-:W-:Y:S01]  /*a910*/  SHF.R.U32.HI R14, RZ, 0x3, R70 ;  /* 0x00000003ff0e7819 */ /* 0x000fe20000011646 */
[----:B------:R-:W-:Y:S01]  /*a920*/  IMAD R74, R3, 0x20, R74 ;  /* 0x00000020034a7824 */ /* 0x000fe200078e024a */
[----:B------:R-:W-:Y:S01]  /*a930*/  LOP3.LUT R5, R6, 0x8, R5, 0xf8, !PT ;  /* 0x0000000806057812 */ /* 0x000fe200078ef805 */
[C---:B------:R-:W-:Y:S01]  /*a940*/  IMAD.SHL.U32 R3, R13.reuse, 0x8, RZ ;  /* 0x000000080d037824 */ /* 0x040fe200078e00ff */
[----:B------:R-:W-:Y:S01]  /*a950*/  SHF.R.U32.HI R6, RZ, 0x3, R6 ;  /* 0x00000003ff067819 */ /* 0x000fe20000011606 */
[----:B------:R-:W-:Y:S01]  /*a960*/  IMAD R8, R13, 0x8, R8 ;  /* 0x000000080d087824 */ /* 0x000fe200078e0208 */
[----:B------:R-:W-:-:S02]  /*a970*/  SHF.R.S32.HI R134, RZ, 0x2, R134 ;  /* 0x00000002ff867819 */ /* 0x000fc40000011486 */
[----:B------:R-:W-:Y:S02]  /*a980*/  LOP3.LUT R3, R70, 0x8, R3, 0xf8, !PT ;  /* 0x0000000846037812 */ /* 0x000fe400078ef803 */
[----:B------:R-:W-:Y:S02]  /*a990*/  LOP3.LUT R5, R5, R6, RZ, 0x3c, !PT ;  /* 0x0000000605057212 */ /* 0x000fe400078e3cff */
[----:B------:R-:W-:Y:S01]  /*a9a0*/  LOP3.LUT R3, R3, R14, RZ, 0x3c, !PT ;  /* 0x0000000e03037212 */ /* 0x000fe200078e3cff */
[----:B------:R1:W-:Y:S01]  /*a9b0*/  @P1 STS [R130+0x6000], RZ ;  /* 0x006000ff82001388 */ /* 0x0003e20000000800 */
[----:B------:R-:W-:Y:S01]  /*a9c0*/  IADD3 R77, R77, 0x1, R134 ;  /* 0x000000014d4d7810 */ /* 0x000fe20007ffe086 */
[----:B------:R-:W-:Y:S01]  /*a9d0*/  IMAD.U32 R124, R8, 0x20, R5 ;  /* 0x00000020087c7824 */ /* 0x000fe200078e0005 */
[----:B------:R-:W-:Y:S01]  /*a9e0*/  LOP3.LUT P2, RZ, R7, 0x2, RZ, 0xc0, !PT ;  /* 0x0000000207ff7812 */ /* 0x000fe2000784c0ff */
[----:B------:R1:W-:Y:S01]  /*a9f0*/  @P1 STS [R130+0x6004], RZ ;  /* 0x006004ff82001388 */ /* 0x0003e20000000800 */
[----:B------:R-:W-:Y:S01]  /*aa00*/  IMAD.MOV.U32 R5, RZ, RZ, 0x10 ;  /* 0x00000010ff057424 */ /* 0x000fe200078e00ff */
[C---:B------:R-:W-:Y:S01]  /*aa10*/  LEA R142, P0, R88.reuse, c[0x0][0x170], 0x1 ;  /* 0x00005c00588e7a11 */ /* 0x040fe200078008ff */
[----:B------:R-:W-:Y:S01]  /*aa20*/  IMAD.IADD R125, R3, 0x1, R74 ;  /* 0x00000001037d7824 */ /* 0x000fe200078e024a */
[----:B------:R1:W-:Y:S01]  /*aa30*/  @P1 STS.64 [R130+0x6008], RZ ;  /* 0x006008ff82001388 */ /* 0x0003e20000000a00 */
[----:B------:R-:W-:Y:S01]  /*aa40*/  IADD3 R8, R55, R77, -R126 ;  /* 0x0000004d37087210 */ /* 0x000fe20007ffe87e */
[----:B------:R-:W-:Y:S01]  /*aa50*/  IMAD.IADD R3, R3, 0x1, R12 ;  /* 0x0000000103037824 */ /* 0x000fe200078e020c */
[----:B------:R-:W-:Y:S01]  /*aa60*/  LOP3.LUT R41, R41, 0x6, RZ, 0xc0, !PT ;  /* 0x0000000629297812 */ /* 0x000fe200078ec0ff */
[----:B------:R1:W-:Y:S01]  /*aa70*/  @P1 STS.128 [R130+0x7000], RZ ;  /* 0x007000ff82001388 */ /* 0x0003e20000000c00 */
[----:B------:R-:W-:Y:S01]  /*aa80*/  LEA.HI.X R143, R88, c[0x0][0x174], R86, 0x1, P0 ;  /* 0x00005d00588f7a11 */ /* 0x000fe200000f0c56 */
[----:B------:R-:W-:Y:S01]  /*aa90*/  IMAD.SHL.U32 R125, R125, 0x2, RZ ;  /* 0x000000027d7d7824 */ /* 0x000fe200078e00ff */
[----:B------:R-:W-:Y:S01]  /*aaa0*/  IADD3 R8, R8, c[0x0][0x2e8], RZ ;  /* 0x0000ba0008087a10 */ /* 0x000fe20007ffe0ff */
[----:B------:R1:W-:Y:S01]  /*aab0*/  @P1 STS.128 [R130+0x8000], RZ ;  /* 0x008000ff82001388 */ /* 0x0003e20000000c00 */
[----:B------:R-:W-:Y:S01]  /*aac0*/  SEL R5, R5, 0xfffffff0, !P2 ;  /* 0xfffffff005057807 */ /* 0x000fe20005000000 */
[----:B------:R-:W-:Y:S05]  /*aad0*/  @P1 BRA `(.L_x_4203) ;  /* 0x0000018000001947 */ /* 0x000fea0003800000 */
[C---:B------:R-:W-:Y:S02]  /*aae0*/  LOP3.LUT R6, R2.reuse, 0x1, RZ, 0xc0, !PT ;  /* 0x0000000102067812 */ /* 0x040fe400078ec0ff */
        /* <DEDUP_REMOVED lines=22> */
.L_x_4204:
[----:B------:R1:W-:Y:S02]  /*ac50*/  STS.128 [R130+0x8000], RZ ;  /* 0x008000ff82007388 */ /* 0x0003e40000000c00 */
.L_x_4203:
[----:B------:R-:W-:Y:S05]  /*ac60*/  BSYNC B0 ;  /* 0x0000000000007941 */ /* 0x000fea0003800000 */
.L_x_4202:
        /* <DEDUP_REMOVED lines=9> */
[CC--:B----4-:R-:W-:Y:S02]  /*ad00*/  @P1 LEA R6, P0, R57.reuse, R142.reuse, 0x1 ;  /* 0x0000008e39061211 */ /* 0x0d0fe400078008ff */
[C---:B------:R-:W-:Y:S02]  /*ad10*/  @!P2 LEA R12, P4, R57.reuse, R142, 0x1 ;  /* 0x0000008e390ca211 */ /* 0x040fe400078808ff */
[CCC-:B------:R-:W-:Y:S02]  /*ad20*/  @P1 LEA.HI.X R7, R57.reuse, R143.reuse, R56.reuse, 0x1, P0 ;  /* 0x0000008f39071211 */ /* 0x1c0fe400000f0c38 */
[----:B------:R-:W-:Y:S02]  /*ad30*/  @!P2 LEA.HI.X R13, R57, R143, R56, 0x1, P4 ;  /* 0x0000008f390da211 */ /* 0x000fe400020f0c38 */
[----:B------:R-:W-:-:S03]  /*ad40*/  LOP3.LUT P0, RZ, R2, 0x4, RZ, 0xc0, !PT ;  /* 0x0000000402ff7812 */ /* 0x000fc6000780c0ff */
        /* <DEDUP_REMOVED lines=11> */
[----:B----4-:R-:W-:-:S04]  /*ae00*/  LEA R6, P0, R57, R142, 0x1 ;  /* 0x0000008e39067211 */ /* 0x010fc800078008ff */
[----:B------:R-:W-:-:S05]  /*ae10*/  LEA.HI.X R7, R57, R143, R56, 0x1, P0 ;  /* 0x0000008f39077211 */ /* 0x000fca00000f0c38 */
[----:B------:R-:W-:Y:S01]  /*ae20*/  @!PT LDS RZ, [RZ] ;  /* 0x00000000fffff984 */ /* 0x000fe20000000800 */
[----:B------:R-:W-:Y:S01]  /*ae30*/  @!PT LDS RZ, [RZ] ;  /* 0x00000000fffff984 */ /* 0x000fe20000000800 */
[----:B------:R-:W-:Y:S01]  /*ae40*/  @!PT LDS RZ, [RZ] ;  /* 0x00000000fffff984 */ /* 0x000fe20000000800 */
[----:B------:R4:W-:Y:S01]  /*ae50*/  LDGSTS.E.BYPASS.LTC128B.128 [R130+0x8800], [R6.64+0x80] ;  /* 0x0880008006827fae */ /* 0x0009e2000b901d46 */
[----:B------:R-:W-:Y:S05]  /*ae60*/  BRA `(.L_x_4206) ;  /* 0x0000001000007947 */ /* 0x000fea0003800000 */
.L_x_4207:
[----:B------:R1:W-:Y:S02]  /*ae70*/  STS.128 [R130+0x8800], RZ ;  /* 0x008800ff82007388 */ /* 0x0003e40000000c00 */
.L_x_4206:
[----:B------:R-:W-:Y:S05]  /*ae80*/  BSYNC B0 ;  /* 0x0000000000007941 */ /* 0x000fea0003800000 */
.L_x_4205:
[----:B------:R-:W-:Y:S01]  /*ae90*/  IMAD.SHL.U32 R124, R124, 0x2, RZ ;  /* 0x000000027c7c7824 */ /* 0x000fe200078e00ff */
[----:B------:R-:W-:Y:S01]  /*aea0*/  LDSM.16.M88.4 R28, [R125] ;  /* 0x000000007d1c783b */ /* 0x000fe20000000200 */
[----:B---3--:R-:W-:Y:S01]  /*aeb0*/  IMAD R123, R42, 0x2, R125 ;  /* 0x000000022a7b7824 */ /* 0x008fe200078e027d */
[----:B------:R-:W-:Y:S01]  /*aec0*/  ISETP.GE.AND P4, PT, R87, 0x2, PT ;  /* 0x000000025700780c */ /* 0x000fe20003f86270 */
[----:B------:R-:W-:Y:S01]  /*aed0*/  IMAD R121, R5, 0x2, R124 ;  /* 0x0000000205797824 */ /* 0x000fe200078e027c */
[----:B------:R-:W3:Y:S04]  /*aee0*/  LDSM.16.M88.4 R60, [R124+0x3000] ;  /* 0x003000007c3c783b */ /* 0x000ee80000000200 */
[----:B------:R-:W5:Y:S04]  /*aef0*/  LDSM.16.M88.4 R48, [R124+0x3400] ;  /* 0x003400007c30783b */ /* 0x000f680000000200 */
[----:B------:R-:W1:Y:S04]  /*af00*/  LDSM.16.M88.4 R36, [R124+0x3800] ;  /* 0x003800007c24783b */ /* 0x000e680000000200 */
[----:B------:R-:W2:Y:S04]  /*af10*/  LDSM.16.M88.4 R68, [R124+0x3c00] ;  /* 0x003c00007c44783b */ /* 0x000ea80000000200 */
[----:B----4-:R-:W-:Y:S04]  /*af20*/  LDSM.16.M88.4 R4, [R123] ;  /* 0x000000007b04783b */ /* 0x010fe80000000200 */
[----:B------:R-:W4:Y:S04]  /*af30*/  LDSM.16.M88.4 R12, [R121+0x3c00] ;  /* 0x003c0000790c783b */ /* 0x000f280000000200 */
[----:B--2---:R-:W2:Y:S04]  /*af40*/  LDSM.16.M88.4 R24, [R121+0x3000] ;  /* 0x003000007918783b */ /* 0x004ea80000000200 */
[----:B------:R-:W2:Y:S04]  /*af50*/  LDSM.16.M88.4 R20, [R121+0x3400] ;  /* 0x003400007914783b */ /* 0x000ea80000000200 */
[----:B------:R-:W2:Y:S04]  /*af60*/  LDSM.16.M88.4 R16, [R121+0x3800] ;  /* 0x003800007910783b */ /* 0x000ea80000000200 */
[----:B------:R-:W-:Y:S01]  /*af70*/  LDSM.16.M88.4 R72, [R124+0x4c00] ;  /* 0x004c00007c48783b */ /* 0x000fe20000000200 */
[C---:B---3--:R-:W-:Y:S03]  /*af80*/  HMMA.16816.F32 R64, R28.reuse, R60, RZ ;  /* 0x0000003c1c40723c */ /* 0x048fe600000018ff */
[----:B------:R-:W-:Y:S04]  /*af90*/  LDSM.16.M88.4 R92, [R124+0x4000] ;  /* 0x004000007c5c783b */ /* 0x000fe80000000200 */
[----:B------:R-:W-:Y:S01]  /*afa0*/  LDSM.16.M88.4 R80, [R124+0x4400] ;  /* 0x004400007c50783b */ /* 0x000fe20000000200 */
[C---:B-----5:R-:W-:Y:S03]  /*afb0*/  HMMA.16816.F32 R56, R28.reuse, R48, RZ ;  /* 0x000000301c38723c */ /* 0x060fe600000018ff */
[----:B------:R-:W-:Y:S04]  /*afc0*/  LDSM.16.M88.4 R76, [R124+0x4800] ;  /* 0x004800007c4c783b */ /* 0x000fe80000000200 */
[----:B------:R-:W0:Y:S01]  /*afd0*/  LDGDEPBAR ;  /* 0x00000000000079af */ /* 0x000e220000000000 */
[C---:B-1----:R-:W-:Y:S08]  /*afe0*/  HMMA.16816.F32 R44, R28.reuse, R36, RZ ;  /* 0x000000241c2c723c */ /* 0x042ff000000018ff */
[C---:B------:R-:W-:Y:S08]  /*aff0*/  HMMA.16816.F32 R32, R28.reuse, R68, RZ ;  /* 0x000000441c20723c */ /* 0x040ff000000018ff */
[C---:B------:R-:W-:Y:S08]  /*b000*/  HMMA.16816.F32 R60, R28.reuse, R62, RZ ;  /* 0x0000003e1c3c723c */ /* 0x040ff000000018ff */
[C---:B------:R-:W-:Y:S08]  /*b010*/  HMMA.16816.F32 R48, R28.reuse, R50, RZ ;  /* 0x000000321c30723c */ /* 0x040ff000000018ff */
[C---:B------:R-:W-:Y:S08]  /*b020*/  HMMA.16816.F32 R36, R28.reuse, R38, RZ ;  /* 0x000000261c24723c */ /* 0x040ff000000018ff */
[----:B------:R-:W-:Y:S01]  /*b030*/  HMMA.16816.F32 R28, R28, R70, RZ ;  /* 0x000000461c1c723c */ /* 0x000fe200000018ff */
[----:B------:R-:W1:Y:S07]  /*b040*/  LDSM.16.M88.4 R68, [R125+0x1000] ;  /* 0x001000007d44783b */ /* 0x000e6e0000000200 */
[C---:B----4-:R-:W-:Y:S08]  /*b050*/  HMMA.16816.F32 R32, R4.reuse, R12, R32 ;  /* 0x0000000c0420723c */ /* 0x050ff00000001820 */
        /* <DEDUP_REMOVED lines=9> */
[----:B------:R-:W-:Y:S01]  /*b0f0*/  HMMA.16816.F32 R28, R4, R14, R28 ;  /* 0x0000000e041c723c */ /* 0x000fe2000000181c */
[----:B------:R-:W-:Y:S04]  /*b100*/  LDSM.16.M88.4 R4, [R123+0x1000] ;  /* 0x001000007b04783b */ /* 0x000fe80000000200 */
[----:B------:R-:W2:Y:S03]  /*b110*/  LDSM.16.M88.4 R12, [R121+0x4c00] ;  /* 0x004c0000790c783b */ /* 0x000ea60000000200 */
[C---:B-1----:R-:W-:Y:S08]  /*b120*/  HMMA.16816.F32 R32, R68.reuse, R72, R32 ;  /* 0x000000484420723c */ /* 0x042ff00000001820 */
        /* <DEDUP_REMOVED lines=10> */
[----:B------:R-:W1:Y:S04]  /*b1d0*/  LDSM.16.M88.4 R68, [R124+0x5c00] ;  /* 0x005c00007c44783b */ /* 0x000e680000000200 */
[----:B------:R-:W3:Y:S03]  /*b1e0*/  LDSM.16.M88.4 R72, [R124+0x5800] ;  /* 0x005800007c48783b */ /* 0x000ee60000000200 */
[C---:B--2---:R-:W-:Y:S08]  /*b1f0*/  HMMA.16816.F32 R32, R4.reuse, R12, R32 ;  /* 0x0000000c0420723c */ /* 0x044ff00000001820 */
        /* <DEDUP_REMOVED lines=10> */
[----:B------:R-:W2:Y:S04]  /*b2a0*/  LDSM.16.M88.4 R4, [R121+0x5c00] ;  /* 0x005c00007904783b */ /* 0x000ea80000000200 */
[----:B------:R-:W4:Y:S01]  /*b2b0*/  LDSM.16.M88.4 R12, [R121+0x5800] ;  /* 0x00580000790c783b */ /* 0x000f220000000200 */
[----:B------:R-:W-:-:S04]  /*b2c0*/  DEPBAR.LE SB0, 0x0 ;  /* 0x000080000000791a */ /* 0x000fc80000000000 */
[C---:B-1----:R-:W-:Y:S08]  /*b2d0*/  HMMA.16816.F32 R32, R92.reuse, R68, R32 ;  /* 0x000000445c20723c */ /* 0x042ff00000001820 */
[C---:B------:R-:W-:Y:S08]  /*b2e0*/  HMMA.16816.F32 R64, R92.reuse, R80, R64 ;  /* 0x000000505c40723c */ /* 0x040ff00000001840 */
[C---:B------:R-:W-:Y:S08]  /*b2f0*/  HMMA.16816.F32 R60, R92.reuse, R82, R60 ;  /* 0x000000525c3c723c */ /* 0x040ff0000000183c */
[C---:B------:R-:W-:Y:S08]  /*b300*/  HMMA.16816.F32 R56, R92.reuse, R76, R56 ;  /* 0x0000004c5c38723c */ /* 0x040ff00000001838 */
[C---:B------:R-:W-:Y:S08]  /*b310*/  HMMA.16816.F32 R48, R92.reuse, R78, R48 ;  /* 0x0000004e5c30723c */ /* 0x040ff00000001830 */
[C---:B---3--:R-:W-:Y:S08]  /*b320*/  HMMA.16816.F32 R44, R92.reuse, R72, R44 ;  /* 0x000000485c2c723c */ /* 0x048ff0000000182c */
[C---:B------:R-:W-:Y:S08]  /*b330*/  HMMA.16816.F32 R36, R92.reuse, R74, R36 ;  /* 0x0000004a5c24723c */ /* 0x040ff00000001824 */
[----:B------:R-:W-:Y:S08]  /*b340*/  HMMA.16816.F32 R28, R92, R70, R28 ;  /* 0x000000465c1c723c */ /* 0x000ff0000000181c */
[C---:B--2---:R-:W-:Y:S07]  /*b350*/  HMMA.16816.F32 R32, R24.reuse, R4, R32 ;  /* 0x000000041820723c */ /* 0x044fee0000001820 */
[C---:B------:R-:W-:Y:S01]  /*b360*/  IADD3 R4, R8.reuse, 0x8, RZ ;  /* 0x0000000808047810 */ /* 0x040fe20007ffe0ff */
[----:B------:R-:W-:Y:S01]  /*b370*/  HMMA.16816.F32 R64, R24, R20, R64 ;  /* 0x000000141840723c */ /* 0x000fe20000001840 */
[----:B------:R-:W-:-:S02]  /*b380*/  IMNMX R8, R8, R55, PT ;  /* 0x0000003708087217 */ /* 0x000fc40003800200 */
[----:B------:R-:W-:-:S05]  /*b390*/  IMNMX R9, R4, R55, PT ;  /* 0x0000003704097217 */ /* 0x000fca0003800200 */
[C---:B------:R-:W-:Y:S08]  /*b3a0*/  HMMA.16816.F32 R60, R24.reuse, R22, R60 ;  /* 0x00000016183c723c */ /* 0x040ff0000000183c */
[C---:B------:R-:W-:Y:S08]  /*b3b0*/  HMMA.16816.F32 R56, R24.reuse, R16, R56 ;  /* 0x000000101838723c */ /* 0x040ff00000001838 */
[C---:B------:R-:W-:Y:S08]  /*b3c0*/  HMMA.16816.F32 R48, R24.reuse, R18, R48 ;  /* 0x000000121830723c */ /* 0x040ff00000001830 */
[C---:B----4-:R-:W-:Y:S08]  /*b3d0*/  HMMA.16816.F32 R44, R24.reuse, R12, R44 ;  /* 0x0000000c182c723c */ /* 0x050ff0000000182c */
[C---:B------:R-:W-:Y:S08]  /*b3e0*/  HMMA.16816.F32 R36, R24.reuse, R14, R36 ;  /* 0x0000000e1824723c */ /* 0x040ff00000001824 */
[----:B------:R-:W-:Y:S01]  /*b3f0*/  HMMA.16816.F32 R28, R24, R6, R28 ;  /* 0x00000006181c723c */ /* 0x000fe2000000181c */
[----:B------:R-:W-:Y:S06]  /*b400*/  BAR.SYNC.DEFER_BLOCKING 0x0 ;  /* 0x0000000000007b1d */ /* 0x000fec0000010000 */
[----:B------:R-:W-:Y:S01]  /*b410*/  @!UPT UIADD3 URZ, URZ, URZ, URZ ;  /* 0x0000003f3f3ff290 */ /* 0x000fe2000fffe03f */
[----:B------:R-:W-:Y:S11]  /*b420*/  @!P4 BRA `(.L_x_4208) ;  /* 0x000007a00000c947 */ /* 0x000ff60003800000 */
        /* <DEDUP_REMOVED lines=28> */
[----:B------:R-:W-:Y:S02]  /*b5f0*/  LOP3.LUT R4, R0, c[0x0][0x2d0], RZ, 0x3c, !PT ;  /* 0x0000b40000047a12 */ /* 0x000fe400078e3cff */
[----:B------:R-:W-:-:S02]  /*b600*/  @!P1 IADD3 R13, R13, 0x1, RZ ;  /* 0x000000010d0d9810 */ /* 0x000fc40007ffe0ff */
[----:B------:R-:W-:Y:S02]  /*b610*/  ISETP.GE.AND P2, PT, R4, RZ, PT ;  /* 0x000000ff0400720c */ /* 0x000fe40003f46270 */
[----:B------:R-:W-:Y:S02]  /*b620*/  ISETP.NE.AND P1, PT, RZ, c[0x0][0x2d0], PT ;  /* 0x0000b400ff007a0c */ /* 0x000fe40003f25270 */
[----:B------:R-:W-:Y:S02]  /*b630*/  LOP3.LUT R4, RZ, c[0x0][0x2d0], RZ, 0x33, !PT ;  /* 0x0000b400ff047a12 */ /* 0x000fe400078e33ff */
[----:B------:R-:W-:Y:S02]  /*b640*/  @P6 IADD3 R15, R15, 0x1, RZ ;  /* 0x000000010f0f6810 */ /* 0x000fe40007ffe0ff */
[----:B------:R-:W-:-:S05]  /*b650*/  @P5 IADD3 R13, R13, 0x1, RZ ;  /* 0x000000010d0d5810 */ /* 0x000fca0007ffe0ff */
[----:B------:R-:W-:Y:S01]  /*b660*/  @!P2 IADD3 R15, -R15, RZ, RZ ;  /* 0x000000ff0f0fa210 */ /* 0x000fe20007ffe1ff */
[----:B------:R-:W-:-:S03]  /*b670*/  @!P0 IMAD.MOV R13, RZ, RZ, -R13 ;  /* 0x000000ffff0d8224 */ /* 0x000fc600078e0a0d */
        /* <DEDUP_REMOVED lines=22> */
.L_x_4209:
[----:B------:R-:W-:-:S05]  /*b7e0*/  IMAD.MOV.U32 R5, RZ, RZ, c[0x0][0x198] ;  /* 0x00006600ff057624 */ /* 0x000fca00078e00ff */
[----:B------:R-:W-:-:S04]  /*b7f0*/  LEA R5, -R5, RZ, 0x6 ;  /* 0x000000ff05057211 */ /* 0x000fc800078e31ff */
[----:B------:R-:W-:Y:S02]  /*b800*/  SHF.R.S32.HI R4, RZ, 0x1f, R5 ;  /* 0x0000001fff047819 */ /* 0x000fe40000011405 */
.L_x_4210:
[C---:B------:R-:W-:Y:S02]  /*b810*/  LOP3.LUT P2, RZ, R2.reuse, 0x2, RZ, 0xc0, !PT ;  /* 0x0000000202ff7812 */ /* 0x040fe4000784c0ff */
[C---:B------:R-:W-:Y:S02]  /*b820*/  LOP3.LUT P1, RZ, R2.reuse, 0x4, RZ, 0xc0, !PT ;  /* 0x0000000402ff7812 */ /* 0x040fe4000782c0ff */
[C---:B------:R-:W-:Y:S02]  /*b830*/  LEA R132, P5, R5.reuse, R132, 0x1 ;  /* 0x0000008405847211 */ /* 0x040fe400078a08ff */
[----:B------:R-:W-:Y:S02]  /*b840*/  LOP3.LUT P6, RZ, R2, 0x1, RZ, 0xc0, !PT ;  /* 0x0000000102ff7812 */ /* 0x000fe400078cc0ff */
[----:B------:R-:W-:-:S05]  /*b850*/  LEA.HI.X R135, R5, R135, R4, 0x1, P5 ;  /* 0x0000008705877211 */ /* 0x000fca00028f0c04 */
[----:B------:R-:W-:-:S04]  /*b860*/  @P2 IADD3 R7, P0, R5, R106, RZ ;  /* 0x0000006a05072210 */ /* 0x000fc80007f1e0ff */
[----:B------:R-:W-:Y:S01]  /*b870*/  @P2 LEA R14, P5, R7, c[0x0][0x168], 0x1 ;  /* 0x00005a00070e2a11 */ /* 0x000fe200078a08ff */
[----:B------:R-:W-:Y:S01]  /*b880*/  @P2 IMAD.X R6, R4, 0x1, R52, P0 ;  /* 0x0000000104062824 */ /* 0x000fe200000e0634 */
[----:B------:R-:W-:Y:S01]  /*b890*/  @P1 IADD3 R2, P0, R5, R106, RZ ;  /* 0x0000006a05021210 */ /* 0x000fe20007f1e0ff */
[----:B------:R-:W-:Y:S02]  /*b8a0*/  @P6 IMAD.MOV.U32 R20, RZ, RZ, R132 ;  /* 0x000000ffff146224 */ /* 0x000fe400078e0084 */
[----:B------:R-:W-:Y:S01]  /*b8b0*/  @P6 IMAD.MOV.U32 R21, RZ, RZ, R135 ;  /* 0x000000ffff156224 */ /* 0x000fe200078e0087 */
[----:B------:R-:W-:Y:S02]  /*b8c0*/  @P2 LEA.HI.X R15, R7, c[0x0][0x16c], R6, 0x1, P5 ;  /* 0x00005b00070f2a11 */ /* 0x000fe400028f0c06 */
[----:B------:R-:W-:Y:S01]  /*b8d0*/  IADD3 R7, P5, R54, R5, RZ ;  /* 0x0000000536077210 */ /* 0x000fe20007fbe0ff */
[----:B------:R-:W-:Y:S01]  /*b8e0*/  @P1 IMAD.X R5, R4, 0x1, R52, P0 ;  /* 0x0000000104051824 */ /* 0x000fe200000e0634 */
[C---:B------:R-:W-:Y:S01]  /*b8f0*/  @P6 LEA R16, P0, R54.reuse, R132, 0x1 ;  /* 0x0000008436106211 */ /* 0x040fe200078008ff */
[----:B------:R-:W-:Y:S01]  /*b900*/  @!PT LDS RZ, [RZ] ;  /* 0x00000000fffff984 */ /* 0x000fe20000000800 */
[----:B------:R-:W-:Y:S01]  /*b910*/  @!PT LDS RZ, [RZ] ;  /* 0x00000000fffff984 */ /* 0x000fe20000000800 */
[----:B------:R-:W-:Y:S01]  /*b920*/  @!PT LDS RZ, [RZ] ;  /* 0x00000000fffff984 */ /* 0x000fe20000000800 */
[----:B------:R1:W-:Y:S02]  /*b930*/  @P6 LDGSTS.E.BYPASS.LTC128B.128 [R130+0x3000], [R20.64] ;  /* 0x0300000014826fae */ /* 0x0003e4000b901d46 */
[----:B------:R-:W-:Y:S01]  /*b940*/  IMAD.X R13, R53, 0x1, R4, P5 ;  /* 0x00000001350d7824 */ /* 0x000fe200028e0604 */
[----:B------:R-:W-:Y:S01]  /*b950*/  @P2 IADD3 R4, P5, R7, R106, RZ ;  /* 0x0000006a07042210 */ /* 0x000fe20007fbe0ff */
[----:B------:R1:W-:Y:S01]  /*b960*/  @!P6 STS [R130+0x3000], RZ ;  /* 0x003000ff8200e388 */ /* 0x0003e20000000800 */
[----:B------:R-:W-:-:S02]  /*b970*/  @P6 LEA.HI.X R17, R54, R135, R53, 0x1, P0 ;  /* 0x0000008736116211 */ /* 0x000fc400000f0c35 */
[----:B------:R-:W-:Y:S01]  /*b980*/  @P1 IADD3 R7, P0, R7, R106, RZ ;  /* 0x0000006a07071210 */ /* 0x000fe20007f1e0ff */
[C-C-:B------:R-:W-:Y:S01]  /*b990*/  @P2 IMAD.X R19, R13.reuse, 0x1, R52.reuse, P5 ;  /* 0x000000010d132824 */ /* 0x140fe200028e0634 */
[C---:B------:R-:W-:Y:S01]  /*b9a0*/  @P1 LEA R12, P5, R2.reuse, c[0x0][0x168], 0x1 ;  /* 0x00005a00020c1a11 */ /* 0x040fe200078a08ff */
[----:B------:R1:W-:Y:S02]  /*b9b0*/  @!P6 STS [R130+0x3004], RZ ;  /* 0x003004ff8200e388 */ /* 0x0003e40000000800 */
[----:B------:R-:W-:Y:S01]  /*b9c0*/  @P1 IMAD.X R52, R13, 0x1, R52, P0 ;  /* 0x000000010d341824 */ /* 0x000fe200000e0634 */
[----:B------:R-:W-:Y:S01]  /*b9d0*/  @P1 LEA.HI.X R13, R2, c[0x0][0x16c], R5, 0x1, P5 ;  /* 0x00005b00020d1a11 */ /* 0x000fe200028f0c05 */
[----:B------:R1:W-:Y:S01]  /*b9e0*/  @!P6 STS.64 [R130+0x3008], RZ ;  /* 0x003008ff8200e388 */ /* 0x0003e20000000a00 */
[C---:B------:R-:W-:Y:S02]  /*b9f0*/  @P2 LEA R18, P5, R4.reuse, c[0x0][0x168], 0x1 ;  /* 0x00005a0004122a11 */ /* 0x040fe400078a08ff */
[----:B------:R-:W-:Y:S01]  /*ba00*/  @P1 LEA R6, P0, R7, c[0x0][0x168], 0x1 ;  /* 0x00005a0007061a11 */ /* 0x000fe200078008ff */
[----:B------:R-:W-:Y:S01]  /*ba10*/  @!PT LDS RZ, [RZ] ;  /* 0x00000000fffff984 */ /* 0x000fe20000000800 */
[----:B------:R-:W-:Y:S01]  /*ba20*/  @!PT LDS RZ, [RZ] ;  /* 0x00000000fffff984 */ /* 0x000fe20000000800 */
[----:B------:R-:W-:Y:S01]  /*ba30*/  @!PT LDS RZ, [RZ] ;  /* 0x00000000fffff984 */ /* 0x000fe20000000800 */
[----:B------:R1:W-:Y:S01]  /*ba40*/  @P2 LDGSTS.E.BYPASS.LTC128B.128 [R130+0x4000], [R14.64+0x40] ;  /* 0x040000400e822fae */ /* 0x0003e2000b901d46 */
[----:B------:R-:W-:-:S02]  /*ba50*/  @P2 LEA.HI.X R19, R4, c[0x0][0x16c], R19, 0x1, P5 ;  /* 0x00005b0004132a11 */ /* 0x000fc400028f0c13 */
[----:B------:R-:W-:Y:S01]  /*ba60*/  @P1 LEA.HI.X R7, R7, c[0x0][0x16c], R52, 0x1, P0 ;  /* 0x00005b0007071a11 */ /* 0x000fe200000f0c34 */
        /* <DEDUP_REMOVED lines=22> */
.L_x_4208:
[----:B------:R-:W-:Y:S02]  /*bbd0*/  IMAD.IADD R41, R0, 0x1, R41 ;  /* 0x0000000100297824 */ /* 0x000fe400078e0229 */
[----:B------:R-:W-:-:S03]  /*bbe0*/  IMAD.SHL.U32 R122, R3, 0x2, RZ ;  /* 0x00000002037a7824 */ /* 0x000fc600078e00ff */
[C---:B------:R-:W-:Y:S01]  /*bbf0*/  IADD3 R0, R41.reuse, 0x1, RZ ;  /* 0x0000000129007810 */ /* 0x040fe20007ffe0ff */
[----:B------:R-:W-:Y:S01]  /*bc00*/  IMAD R120, R42, 0x2, R122 ;  /* 0x000000022a787824 */ /* 0x000fe200078e027a */
[C---:B------:R-:W-:Y:S01]  /*bc10*/  IADD3 R2, R41.reuse, 0x8, RZ ;  /* 0x0000000829027810 */ /* 0x040fe20007ffe0ff */
[----:B------:R-:W-:Y:S01]  /*bc20*/  LDSM.16.MT88.4 R52, [R122+0x7000] ;  /* 0x007000007a34783b */ /* 0x000fe20000004200 */
[CC--:B------:R-:W-:Y:S02]  /*bc30*/  ISETP.GE.AND P1, PT, R0.reuse, R8.reuse, PT ;  /* 0x000000080000720c */ /* 0x0c0fe40003f26270 */
[----:B------:R-:W-:Y:S01]  /*bc40*/  ISETP.GE.AND P2, PT, R0, R9, PT ;  /* 0x000000090000720c */ /* 0x000fe20003f46270 */
[----:B------:R-:W-:Y:S01]  /*bc50*/  LDSM.16.MT88.4 R76, [R122+0x8000] ;  /* 0x008000007a4c783b */ /* 0x000fe20000004200 */
[----:B------:R-:W-:Y:S02]  /*bc60*/  ISETP.GE.AND P6, PT, R2, R8, PT ;  /* 0x000000080200720c */ /* 0x000fe40003fc6270 */
[----:B------:R-:W-:-:S02]  /*bc70*/  IADD3 R0, R41, 0x9, RZ ;  /* 0x0000000929007810 */ /* 0x000fc40007ffe0ff */
[-C--:B------:R-:W-:Y:S02]  /*bc80*/  ISETP.GE.AND P0, PT, R2, R9.reuse, PT ;  /* 0x000000090200720c */ /* 0x080fe40003f06270 */
[C---:B------:R-:W-:Y:S02]  /*bc90*/  IADD3 R2, R41.reuse, 0x10, RZ ;  /* 0x0000001029027810 */ /* 0x040fe40007ffe0ff */
[----:B------:R-:W-:Y:S02]  /*bca0*/  FSEL R60, R60, -INF , !P6 ;  /* 0xff8000003c3c7808 */ /* 0x000fe40007000000 */
[C---:B------:R-:W-:Y:S02]  /*bcb0*/  ISETP.GE.AND P5, PT, R0.reuse, R8, PT ;  /* 0x000000080000720c */ /* 0x040fe40003fa6270 */
[----:B------:R-:W-:Y:S02]  /*bcc0*/  ISETP.GE.AND P6, PT, R0, R9, PT ;  /* 0x000000090000720c */ /* 0x000fe40003fc6270 */
[----:B------:R-:W-:-:S02]  /*bcd0*/  IADD3 R0, R41, 0x11, RZ ;  /* 0x0000001129007810 */ /* 0x000fc40007ffe0ff */
[----:B------:R-:W-:Y:S02]  /*bce0*/  FSEL R62, R62, -INF , !P0 ;  /* 0xff8000003e3e7808 */ /* 0x000fe40004000000 */
[-C--:B------:R-:W-:Y:S02]  /*bcf0*/  ISETP.GE.AND P0, PT, R2, R8.reuse, PT ;  /* 0x000000080200720c */ /* 0x080fe40003f06270 */
[----:B-1----:R-:W-:Y:S02]  /*bd00*/  FSEL R16, R63, -INF , !P6 ;  /* 0xff8000003f107808 */ /* 0x002fe40007000000 */
[----:B------:R-:W-:Y:S02]  /*bd10*/  ISETP.GE.AND P6, PT, R0, R8, PT ;  /* 0x000000080000720c */ /* 0x000fe40003fc6270 */
        /* <DEDUP_REMOVED lines=9> */
[C---:B------:R-:W-:Y:S02]  /*bdb0*/  ISETP.GE.AND P5, PT, R0.reuse, R8, PT ;  /* 0x000000080000720c */ /* 0x040fe40003fa6270 */
[----:B------:R-:W-:Y:S02]  /*bdc0*/  ISETP.GE.AND P0, PT, R0, R9, PT ;  /* 0x000000090000720c */ /* 0x000fe40003f06270 */
[----:B------:R-:W-:Y:S02]  /*bdd0*/  FSEL R64, R64, -INF , !P6 ;  /* 0xff80000040407808 */ /* 0x000fe40007000000 */
[----:B------:R-:W-:Y:S02]  /*bde0*/  FSEL R0, R65, -INF , !P1 ;  /* 0xff80000041007808 */ /* 0x000fe40004800000 */
[----:B------:R-:W-:-:S02]  /*bdf0*/  IADD3 R4, R41, 0x19, RZ ;  /* 0x0000001929047810 */ /* 0x000fc40007ffe0ff */
[----:B------:R-:W-:Y:S02]  /*be00*/  FMNMX.FTZ R5, R64, R0, !PT ;  /* 0x0000000040057209 */ /* 0x000fe40007810000 */
[----:B------:R-:W-:Y:S02]  /*be10*/  ISETP.GE.AND P1, PT, R4, R9, PT ;  /* 0x000000090400720c */ /* 0x000fe40003f26270 */
[----:B------:R-:W-:Y:S02]  /*be20*/  FMNMX.FTZ R5, R60, R5, !PT ;  /* 0x000000053c057209 */ /* 0x000fe40007810000 */
[----:B------:R-:W-:Y:S02]  /*be30*/  IADD3 R2, R41, 0x20, RZ ;  /* 0x0000002029027810 */ /* 0x000fe40007ffe0ff */
[----:B------:R-:W-:Y:S02]  /*be40*/  FMNMX.FTZ R5, R18, R5, !PT ;  /* 0x0000000512057209 */ /* 0x000fe40007810000 */
[----:B------:R-:W-:-:S02]  /*be50*/  ISETP.GE.AND P6, PT, R4, R8, PT ;  /* 0x000000080400720c */ /* 0x000fc40003fc6270 */
[----:B------:R-:W-:Y:S02]  /*be60*/  FMNMX.FTZ R19, R56, R5, !PT ;  /* 0x0000000538137209 */ /* 0x000fe40007810000 */
[----:B------:R-:W-:Y:S02]  /*be70*/  FSEL R48, R48, -INF , !P5 ;  /* 0xff80000030307808 */ /* 0x000fe40006800000 */
[----:B------:R-:W-:Y:S02]  /*be80*/  FSEL R4, R51, -INF , !P1 ;  /* 0xff80000033047808 */ /* 0x000fe40004800000 */
[----:B------:R-:W-:Y:S02]  /*be90*/  FMNMX.FTZ R19, R14, R19, !PT ;  /* 0x000000130e137209 */ /* 0x000fe40007810000 */
[----:B------:R-:W-:Y:S02]  /*bea0*/  ISETP.GE.AND P1, PT, R41, R9, PT ;  /* 0x000000092900720c */ /* 0x000fe40003f26270 */
[----:B------:R-:W-:-:S02]  /*beb0*/  FSEL R50, R50, -INF , !P0 ;  /* 0xff80000032327808 */ /* 0x000fc40004000000 */
[C---:B------:R-:W-:Y:S02]  /*bec0*/  ISETP.GE.AND P5, PT, R2.reuse, R8, PT ;  /* 0x000000080200720c */ /* 0x040fe40003fa6270 */
[----:B------:R-:W-:Y:S02]  /*bed0*/  ISETP.GE.AND P0, PT, R2, R9, PT ;  /* 0x000000090200720c */ /* 0x000fe40003f06270 */
[----:B------:R-:W-:Y:S02]  /*bee0*/  FSEL R12, R49, -INF , !P6 ;  /* 0xff800000310c7808 */ /* 0x000fe40007000000 */
[----:B------:R-:W-:Y:S02]  /*bef0*/  IADD3 R2, R41, 0x21, RZ ;  /* 0x0000002129027810 */ /* 0x000fe40007ffe0ff */
[----:B------:R-:W-:Y:S02]  /*bf00*/  FMNMX.FTZ R19, R48, R19, !PT ;  /* 0x0000001330137209 */ /* 0x000fe40007810000 */
[----:B------:R-:W-:-:S02]  /*bf10*/  FSEL R20, R67, -INF , !P2 ;  /* 0xff80000043147808 */ /* 0x000fc40005000000 */
[----:B------:R-:W-:Y:S02]  /*bf20*/  FSEL R66, R66, -INF , !P1 ;  /* 0xff80000042427808 */ /* 0x000fe40004800000 */
[----:B------:R-:W-:Y:S02]  /*bf30*/  ISETP.GE.AND P6, PT, R2, R8, PT ;  /* 0x000000080200720c */ /* 0x000fe40003fc6270 */
[----:B------:R-:W-:Y:S02]  /*bf40*/  IADD3 R15, R41, 0x28, RZ ;  /* 0x00000028290f7810 */ /* 0x000fe40007ffe0ff */
        /* <DEDUP_REMOVED lines=9> */
[-C--:B------:R-:W-:Y:S02]  /*bfe0*/  ISETP.GE.AND P5, PT, R13, R8.reuse, PT ;  /* 0x000000080d00720c */ /* 0x080fe40003fa6270 */
        /* <DEDUP_REMOVED lines=19> */
[----:B------:R-:W-:Y:S02]  /*c120*/  ISETP.GE.AND P5, PT, R41, R8, PT ;  /* 0x000000082900720c */ /* 0x000fe40003fa6270 */
[----:B------:R-:W-:Y:S02]  /*c130*/  FSEL R91, R28, -INF , !P1 ;  /* 0xff8000001c5b7808 */ /* 0x000fe40004800000 */
[----:B------:R-:W-:Y:S02]  /*c140*/  FMNMX.FTZ R22, R33, R22, !PT ;  /* 0x0000001621167209 */ /* 0x000fe40007810000 */
[----:B------:R-:W-:-:S02]  /*c150*/  FSEL R114, R46, -INF , !P0 ;  /* 0xff8000002e727808 */ /* 0x000fc40004000000 */
[----:B------:R-:W-:Y:S02]  /*c160*/  FMNMX.FTZ R17, R4, R17, !PT ;  /* 0x0000001104117209 */ /* 0x000fe40007810000 */
[----:B------:R-:W-:Y:S02]  /*c170*/  FSEL R92, R29, -INF , !P5 ;  /* 0xff8000001d5c7808 */ /* 0x000fe40006800000 */
[----:B------:R-:W-:Y:S02]  /*c180*/  FMNMX.FTZ R19, R91, R22, !PT ;  /* 0x000000165b137209 */ /* 0x000fe40007810000 */
[----:B------:R-:W-:Y:S02]  /*c190*/  ISETP.GE.AND P0, PT, R15, R9, PT ;  /* 0x000000090f00720c */ /* 0x000fe40003f06270 */
[----:B------:R-:W-:Y:S02]  /*c1a0*/  FSEL R118, R47, -INF , !P2 ;  /* 0xff8000002f767808 */ /* 0x000fe40005000000 */
[----:B------:R-:W-:Y:S01]  /*c1b0*/  FMNMX.FTZ R17, R114, R17, !PT ;  /* 0x0000001172117209 */ /* 0x000fe20007810000 */
[----:B------:R-:W-:Y:S01]  /*c1c0*/  LDSM.16.MT88.4 R44, [R120+0x6000] ;  /* 0x00600000782c783b */ /* 0x000fe20000004200 */
[----:B------:R-:W-:-:S02]  /*c1d0*/  FMNMX.FTZ R15, R92, R19, !PT ;  /* 0x000000135c0f7209 */ /* 0x000fc40007810000 */
[----:B------:R-:W-:Y:S02]  /*c1e0*/  ISETP.GE.AND P1, PT, R13, R9, PT ;  /* 0x000000090d00720c */ /* 0x000fe40003f26270 */
[----:B------:R-:W-:Y:S01]  /*c1f0*/  FSEL R116, R38, -INF , !P0 ;  /* 0xff80000026747808 */ /* 0x000fe20004000000 */
[----:B------:R-:W1:Y:S01]  /*c200*/  SHFL.BFLY PT, R22, R15, 0x2, 0x1f ;  /* 0x0c401f000f167f89 */ /* 0x000e6200000e0000 */
[----:B------:R-:W-:Y:S02]  /*c210*/  FMNMX.FTZ R17, R118, R17, !PT ;  /* 0x0000001176117209 */ /* 0x000fe40007810000 */
[----:B------:R-:W-:Y:S02]  /*c220*/  ISETP.GE.AND P0, PT, R7, R9, PT ;  /* 0x000000090700720c */ /* 0x000fe40003f06270 */
[----:B------:R-:W-:Y:S02]  /*c230*/  FSEL R112, R39, -INF , !P1 ;  /* 0xff80000027707808 */ /* 0x000fe40004800000 */
[----:B------:R-:W-:Y:S01]  /*c240*/  FMNMX.FTZ R17, R116, R17, !PT ;  /* 0x0000001174117209 */ /* 0x000fe20007810000 */
[----:B------:R-:W-:Y:S01]  /*c250*/  LDSM.16.MT88.4 R36, [R122+0x6000] ;  /* 0x006000007a24783b */ /* 0x000fe20000004200 */
        /* <DEDUP_REMOVED lines=28> */
[----:B------:R-:W-:Y:S01]  /*c420*/  LDSM.16.MT88.4 R12, [R120+0x6400] ;  /* 0x00640000780c783b */ /* 0x000fe20000004200 */
[--C-:B------:R-:W-:Y:S02]  /*c430*/  FFMA.FTZ R29, R56, c[0x0][0x23c], -R101.reuse ;  /* 0x00008f00381d7a23 */ /* 0x100fe40000010865 */
[----:B------:R-:W2:Y:S01]  /*c440*/  MUFU.EX2 R97, R97 ;  /* 0x0000006100617308 */ /* 0x000ea20000000800 */
        /* <DEDUP_REMOVED lines=27> */
[--C-:B------:R-:W-:Y:S02]  /*c600*/  FFMA.FTZ R110, R114, c[0x0][0x23c], -R93.reuse ;  /* 0x00008f00726e7a23 */ /* 0x100fe4000001085d */
[--C-:B------:R-:W-:Y:S02]  /*c610*/  FFMA.FTZ R105, R118, c[0x0][0x23c], -R93.reuse ;  /* 0x00008f0076697a23 */ /* 0x100fe4000001085d */
[--C-:B------:R-:W-:Y:S02]  /*c620*/  FFMA.FTZ R106, R116, c[0x0][0x23c], -R93.reuse ;  /* 0x00008f00746a7a23 */ /* 0x100fe4000001085d */
[----:B------:R-:W-:Y:S01]  /*c630*/  MUFU.EX2 R102, R102 ;  /* 0x0000006600667308 */ /* 0x000fe20000000800 */
[----:B------:R-:W-:-:S02]  /*c640*/  FFMA.FTZ R103, R112, c[0x0][0x23c], -R93 ;  /* 0x00008f0070677a23 */ /* 0x000fc4000001085d */
[--C-:B------:R-:W-:Y:S02]  /*c650*/  FFMA.FTZ R100, R100, c[0x0][0x23c], -R93.reuse ;  /* 0x00008f0064647a23 */ /* 0x100fe4000001085d */
[--C-:B------:R-:W-:Y:S02]  /*c660*/  FFMA.FTZ R35, R35, c[0x0][0x23c], -R93.reuse ;  /* 0x00008f0023237a23 */ /* 0x100fe4000001085d */
[----:B------:R-:W-:Y:S01]  /*c670*/  FFMA.FTZ R34, R34, c[0x0][0x23c], -R93 ;  /* 0x00008f0022227a23 */ /* 0x000fe2000001085d */
[----:B------:R-:W1:Y:S01]  /*c680*/  MUFU.EX2 R31, R31 ;  /* 0x0000001f001f7308 */ /* 0x000e620000000800 */
[----:B----4-:R-:W-:Y:S01]  /*c690*/  F2FP.PACK_AB R73, R98, R99 ;  /* 0x000000636249723e */ /* 0x010fe200000000ff */
[--C-:B------:R-:W-:Y:S02]  /*c6a0*/  FFMA.FTZ R33, R33, c[0x0][0x23c], -R101.reuse ;  /* 0x00008f0021217a23 */ /* 0x100fe40000010865 */
[--C-:B------:R-:W-:Y:S02]  /*c6b0*/  FFMA.FTZ R91, R91, c[0x0][0x23c], -R101.reuse ;  /* 0x00008f005b5b7a23 */ /* 0x100fe40000010865 */
[----:B------:R-:W-:-:S02]  /*c6c0*/  FFMA.FTZ R92, R92, c[0x0][0x23c], -R101 ;  /* 0x00008f005c5c7a23 */ /* 0x000fc40000010865 */
[----:B------:R-:W-:Y:S01]  /*c6d0*/  MUFU.EX2 R29, R29 ;  /* 0x0000001d001d7308 */ /* 0x000fe20000000800 */
[----:B------:R-:W-:Y:S02]  /*c6e0*/  FFMA.FTZ R93, R96, c[0x0][0x23c], -R93 ;  /* 0x00008f00605d7a23 */ /* 0x000fe4000001085d */
[----:B------:R-:W-:Y:S02]  /*c6f0*/  FADD.FTZ R94, R97, R94 ;  /* 0x0000005e615e7221 */ /* 0x000fe40000010000 */
[----:B------:R-:W-:Y:S02]  /*c700*/  FADD.FTZ R99, R99, R98 ;  /* 0x0000006263637221 */ /* 0x000fe40000010000 */
[----:B------:R-:W-:Y:S01]  /*c710*/  FADD.FTZ R95, R95, R94 ;  /* 0x0000005e5f5f7221 */ /* 0x000fe20000010000 */
[----:B-1----:R-:W-:Y:S01]  /*c720*/  F2FP.PACK_AB R75, R31, R102 ;  /* 0x000000661f4b723e */ /* 0x002fe200000000ff */
[----:B------:R-:W1:Y:S01]  /*c730*/  MUFU.EX2 R28, R28 ;  /* 0x0000001c001c7308 */ /* 0x000e620000000800 */
[----:B------:R-:W-:-:S02]  /*c740*/  FADD.FTZ R102, R102, R99 ;  /* 0x0000006366667221 */ /* 0x000fc40000010000 */
[----:B------:R-:W-:Y:S02]  /*c750*/  FADD.FTZ R30, R30, R95 ;  /* 0x0000005f1e1e7221 */ /* 0x000fe40000010000 */
[----:B------:R-:W-:Y:S01]  /*c760*/  FADD.FTZ R31, R31, R102 ;  /* 0x000000661f1f7221 */ /* 0x000fe20000010000 */
[C---:B------:R-:W-:Y:S02]  /*c770*/  HMMA.16816.F32 R40, R72.reuse, R44, RZ ;  /* 0x0000002c4828723c */ /* 0x040fe400000018ff */
[----:B------:R-:W-:Y:S06]  /*c780*/  MUFU.EX2 R27, R27 ;  /* 0x0000001b001b7308 */ /* 0x000fec0000000800 */
[----:B------:R-:W-:Y:S02]  /*c790*/  HMMA.16816.F32 R44, R72, R46, RZ ;  /* 0x0000002e482c723c */ /* 0x000fe400000018ff */
[----:B------:R-:W4:Y:S01]  /*c7a0*/  MUFU.EX2 R24, R24 ;  /* 0x0000001800187308 */ /* 0x000f220000000800 */
[----:B-1----:R-:W-:Y:S01]  /*c7b0*/  F2FP.PACK_AB R4, R28, R29 ;  /* 0x0000001d1c04723e */ /* 0x002fe200000000ff */
[----:B------:R-:W-:-:S04]  /*c7c0*/  FADD.FTZ R29, R29, R30 ;  /* 0x0000001e1d1d7221 */ /* 0x000fc80000010000 */
[C---:B------:R-:W-:Y:S01]  /*c7d0*/  HMMA.16816.F32 R48, R72.reuse, R52, RZ ;  /* 0x000000344830723c */ /* 0x040fe200000018ff */
[----:B------:R-:W-:Y:S01]  /*c7e0*/  FADD.FTZ R28, R28, R29 ;  /* 0x0000001d1c1c7221 */ /* 0x000fe20000010000 */
[----:B------:R-:W-:Y:S06]  /*c7f0*/  MUFU.EX2 R32, R32 ;  /* 0x0000002000207308 */ /* 0x000fec0000000800 */
[----:B------:R-:W-:Y:S02]  /*c800*/  HMMA.16816.F32 R52, R72, R54, RZ ;  /* 0x000000364834723c */ /* 0x000fe400000018ff */
[----:B------:R-:W1:Y:S01]  /*c810*/  MUFU.EX2 R25, R25 ;  /* 0x0000001900197308 */ /* 0x000e620000000800 */
[----:B----4-:R-:W-:Y:S01]  /*c820*/  F2FP.PACK_AB R6, R24, R27 ;  /* 0x0000001b1806723e */ /* 0x010fe200000000ff */
[----:B------:R-:W-:-:S04]  /*c830*/  FADD.FTZ R27, R27, R28 ;  /* 0x0000001c1b1b7221 */ /* 0x000fc80000010000 */
[C---:B------:R-:W-:Y:S01]  /*c840*/  HMMA.16816.F32 R80, R72.reuse, R36, RZ ;  /* 0x000000244850723c */ /* 0x040fe200000018ff */
[----:B------:R-:W-:Y:S01]  /*c850*/  FADD.FTZ R24, R24, R27 ;  /* 0x0000001b18187221 */ /* 0x000fe20000010000 */
[----:B------:R-:W-:Y:S06]  /*c860*/  MUFU.EX2 R26, R26 ;  /* 0x0000001a001a7308 */ /* 0x000fec0000000800 */
[----:B--2---:R-:W-:Y:S02]  /*c870*/  HMMA.16816.F32 R56, R72, R60, RZ ;  /* 0x0000003c4838723c */ /* 0x004fe400000018ff */
        /* <DEDUP_REMOVED lines=14> */
[----:B------:R-:W2:Y:S06]  /*c960*/  MUFU.EX2 R104, R104 ;  /* 0x0000006800687308 */ /* 0x000eac0000000800 */
[----:B------:R-:W-:Y:S01]  /*c970*/  HMMA.16816.F32 R44, R4, R14, R44 ;  /* 0x0000000e042c723c */ /* 0x000fe2000000182c */
[----:B------:R-:W4:Y:S01]  /*c980*/  LDSM.16.MT88.4 R12, [R120+0x8000] ;  /* 0x00800000780c783b */ /* 0x000f220000004200 */
[----:B------:R-:W-:Y:S06]  /*c990*/  MUFU.EX2 R110, R110 ;  /* 0x0000006e006e7308 */ /* 0x000fec0000000800 */
[----:B------:R-:W-:Y:S02]  /*c9a0*/  HMMA.16816.F32 R76, R72, R78, RZ ;  /* 0x0000004e484c723c */ /* 0x000fe400000018ff */
[----:B------:R-:W5:Y:S06]  /*c9b0*/  MUFU.EX2 R105, R105 ;  /* 0x0000006900697308 */ /* 0x000f6c0000000800 */
[C---:B---3--:R-:W-:Y:S02]  /*c9c0*/  HMMA.16816.F32 R48, R4.reuse, R16, R48 ;  /* 0x000000100430723c */ /* 0x048fe40000001830 */
[----:B------:R-:W-:Y:S06]  /*c9d0*/  MUFU.EX2 R106, R106 ;  /* 0x0000006a006a7308 */ /* 0x000fec0000000800 */
[C---:B------:R-:W-:Y:S01]  /*c9e0*/  HMMA.16816.F32 R52, R4.reuse, R18, R52 ;  /* 0x000000120434723c */ /* 0x040fe20000001834 */
[----:B------:R-:W3:Y:S01]  /*c9f0*/  LDSM.16.MT88.4 R16, [R122+0x8400] ;  /* 0x008400007a10783b */ /* 0x000ee20000004200 */
[----:B------:R-:W1:Y:S06]  /*ca00*/  MUFU.EX2 R103, R103 ;  /* 0x0000006700677308 */ /* 0x000e6c0000000800 */
[C---:B------:R-:W-:Y:S02]  /*ca10*/  HMMA.16816.F32 R80, R4.reuse, R20, R80 ;  /* 0x000000140450723c */ /* 0x040fe40000001850 */
[----:B------:R-:W-:Y:S06]  /*ca20*/  MUFU.EX2 R90, R90 ;  /* 0x0000005a005a7308 */ /* 0x000fec0000000800 */
[----:B------:R-:W-:Y:S01]  /*ca30*/  HMMA.16816.F32 R36, R4, R22, R36 ;  /* 0x000000160424723c */ /* 0x000fe20000001824 */
[----:B------:R-:W1:Y:S01]  /*ca40*/  LDSM.16.MT88.4 R20, [R120+0x7400] ;  /* 0x007400007814783b */ /* 0x000e620000004200 */
[----:B------:R-:W1:Y:S06]  /*ca50*/  MUFU.EX2 R33, R33 ;  /* 0x0000002100217308 */ /* 0x000e6c0000000800 */
[C---:B----4-:R-:W-:Y:S02]  /*ca60*/  HMMA.16816.F32 R68, R72.reuse, R12, RZ ;  /* 0x0000000c4844723c */ /* 0x050fe400000018ff */
[----:B------:R-:W-:Y:S06]  /*ca70*/  MUFU.EX2 R91, R91 ;  /* 0x0000005b005b7308 */ /* 0x000fec0000000800 */
[----:B------:R-:W-:Y:S01]  /*ca80*/  HMMA.16816.F32 R72, R72, R14, RZ ;  /* 0x0000000e4848723c */ /* 0x000fe200000018ff */
[----:B------:R-:W4:Y:S01]  /*ca90*/  LDSM.16.MT88.4 R12, [R120+0x8400] ;  /* 0x00840000780c783b */ /* 0x000f220000004200 */
        /* <DEDUP_REMOVED lines=11> */
[C---:B----4-:R-:W-:Y:S08]  /*cb50*/  HMMA.16816.F32 R68, R4.reuse, R12, R68 ;  /* 0x0000000c0444723c */ /* 0x050ff00000001844 */
[----:B------:R-:W-:Y:S01]  /*cb60*/  HMMA.16816.F32 R72, R4, R14, R72 ;  /* 0x0000000e0448723c */ /* 0x000fe20000001848 */
[----:B------:R-:W4:Y:S06]  /*cb70*/  LDSM.16.MT88.4 R12, [R120+0x6800] ;  /* 0x00680000780c783b */ /* 0x000f2c0000004200 */
[----:B------:R-:W-:Y:S01]  /*cb80*/  F2FP.PACK_AB R4, R108, R109 ;  /* 0x0000006d6c04723e */ /* 0x000fe200000000ff */
        /* <DEDUP_REMOVED lines=34> */
[----:B-1----:R-:W-:Y:S01]  /*cdb0*/  F2FP.PACK_AB R7, R93, R34 ;  /* 0x000000225d07723e */ /* 0x002fe200000000ff */
        /* <DEDUP_REMOVED lines=84> */
.L_x_4212:
[----:B------:R-:W-:-:S05]  /*d300*/  IMAD.MOV.U32 R6, RZ, RZ, c[0x0][0x1a0] ;  /* 0x00006800ff067624 */ /* 0x000fca00078e00ff */
[----:B------:R-:W-:-:S04]  /*d310*/  LEA R6, -R6, RZ, 0x6 ;  /* 0x000000ff06067211 */ /* 0x000fc800078e31ff */
[----:B------:R-:W-:Y:S02]  /*d320*/  SHF.R.S32.HI R13, RZ, 0x1f, R6 ;  /* 0x0000001fff0d7819 */ /* 0x000fe40000011406 */
.L_x_4213:
[----:B------:R-:W-:Y:S02]  /*d330*/  LOP3.LUT R3, R133, 0xff, RZ, 0xc0, !PT ;  /* 0x000000ff85037812 */ /* 0x000fe400078ec0ff */
[C---:B------:R-:W-:Y:S02]  /*d340*/  LEA R142, P0, R6.reuse, R142, 0x1 ;  /* 0x0000008e068e7211 */ /* 0x040fe400078008ff */
[C---:B------:R-:W-:Y:S02]  /*d350*/  LOP3.LUT P5, RZ, R3.reuse, 0x2, RZ, 0xc0, !PT ;  /* 0x0000000203ff7812 */ /* 0x040fe400078ac0ff */
[C---:B------:R-:W-:Y:S02]  /*d360*/  LOP3.LUT P4, RZ, R3.reuse, 0x4, RZ, 0xc0, !PT ;  /* 0x0000000403ff7812 */ /* 0x040fe4000788c0ff */
[----:B------:R-:W-:Y:S01]  /*d370*/  LOP3.LUT P6, RZ, R3, 0x1, RZ, 0xc0, !PT ;  /* 0x0000000103ff7812 */ /* 0x000fe200078cc0ff */
[----:B------:R-:W-:Y:S01]  /*d380*/  IMAD.MOV.U32 R3, RZ, RZ, c[0x0][0x1a0] ;  /* 0x00006800ff037624 */ /* 0x000fe200078e00ff */
[----:B------:R-:W-:-:S04]  /*d390*/  LEA.HI.X R143, R6, R143, R13, 0x1, P0 ;  /* 0x0000008f068f7211 */ /* 0x000fc800000f0c0d */
[----:B------:R-:W-:-:S03]  /*d3a0*/  LEA R7, P2, R3, R6, 0x5 ;  /* 0x0000000603077211 */ /* 0x000fc600078428ff */
[CC--:B------:R-:W-:Y:S02]  /*d3b0*/  @P5 IADD3 R15, P1, R6.reuse, R88.reuse, RZ ;  /* 0x00000058060f5210 */ /* 0x0c0fe40007f3e0ff */
[-C--:B------:R-:W-:Y:S01]  /*d3c0*/  @P4 IADD3 R5, P0, R6, R88.reuse, RZ ;  /* 0x0000005806054210 */ /* 0x080fe20007f1e0ff */
[----:B------:R-:W-:Y:S01]  /*d3d0*/  IMAD.MOV.U32 R6, RZ, RZ, c[0x0][0x1a4] ;  /* 0x00006900ff067624 */ /* 0x000fe200078e00ff */
[----:B------:R-:W-:Y:S01]  /*d3e0*/  @!PT LDS RZ, [RZ] ;  /* 0x00000000fffff984 */ /* 0x000fe20000000800 */
[----:B------:R-:W-:Y:S01]  /*d3f0*/  @!PT LDS RZ, [RZ] ;  /* 0x00000000fffff984 */ /* 0x000fe20000000800 */
[----:B------:R-:W-:Y:S01]  /*d400*/  @!PT LDS RZ, [RZ] ;  /* 0x00000000fffff984 */ /* 0x000fe20000000800 */
[----:B------:R1:W-:Y:S01]  /*d410*/  @P6 LDGSTS.E.BYPASS.LTC128B.128 [R130+0x6000], [R142.64] ;  /* 0x060000008e826fae */ /* 0x0003e2000b901d46 */
[----:B------:R-:W-:Y:S01]  /*d420*/  @P5 IMAD.X R4, R13, 0x1, R86, P1 ;  /* 0x000000010d045824 */ /* 0x000fe200008e0656 */
[C---:B------:R-:W-:Y:S02]  /*d430*/  @P5 LEA R16, P1, R15.reuse, c[0x0][0x170], 0x1 ;  /* 0x00005c000f105a11 */ /* 0x040fe400078208ff */
[----:B------:R-:W-:Y:S02]  /*d440*/  @!P6 STS [R130+0x6000], RZ ;  /* 0x006000ff8200e388 */ /* 0x000fe40000000800 */
[----:B------:R-:W-:Y:S01]  /*d450*/  @P5 LEA.HI.X R17, R15, c[0x0][0x174], R4, 0x1, P1 ;  /* 0x00005d000f115a11 */ /* 0x000fe200008f0c04 */
[----:B------:R-:W-:Y:S01]  /*d460*/  @P4 IMAD.X R4, R13, 0x1, R86, P0 ;  /* 0x000000010d044824 */ /* 0x000fe200000e0656 */
[-C--:B------:R-:W-:Y:S01]  /*d470*/  @P5 IADD3 R12, P1, R7, R88.reuse, RZ ;  /* 0x00000058070c5210 */ /* 0x080fe20007f3e0ff */
[----:B------:R-:W-:Y:S01]  /*d480*/  @!P6 STS [R130+0x6004], RZ ;  /* 0x006004ff8200e388 */ /* 0x000fe20000000800 */
[C-C-:B------:R-:W-:Y:S01]  /*d490*/  LEA.HI.X R15, R3.reuse, R13, R6.reuse, 0x5, P2 ;  /* 0x0000000d030f7211 */ /* 0x140fe200010f2c06 */
[C---:B------:R-:W-:Y:S01]  /*d4a0*/  @P6 IMAD.SHL.U32 R13, R3.reuse, 0x20, RZ ;  /* 0x00000020030d6824 */ /* 0x040fe200078e00ff */
[----:B------:R-:W-:Y:S01]  /*d4b0*/  @P6 SHF.L.U64.HI R6, R3, 0x5, R6 ;  /* 0x0000000503066819 */ /* 0x000fe20000010206 */
[----:B------:R-:W-:Y:S01]  /*d4c0*/  @!P6 STS.64 [R130+0x6008], RZ ;  /* 0x006008ff8200e388 */ /* 0x000fe20000000a00 */
[----:B------:R-:W-:Y:S01]  /*d4d0*/  @P4 IADD3 R7, P0, R7, R88, RZ ;  /* 0x0000005807074210 */ /* 0x000fe20007f1e0ff */
[--C-:B------:R-:W-:Y:S01]  /*d4e0*/  @P5 IMAD.X R3, R15, 0x1, R86.reuse, P1 ;  /* 0x000000010f035824 */ /* 0x100fe200008e0656 */
[----:B------:R-:W-:Y:S01]  /*d4f0*/  @P6 LEA R18, P1, R13, R142, 0x1 ;  /* 0x0000008e0d126211 */ /* 0x000fe200078208ff */
[----:B------:R-:W-:Y:S01]  /*d500*/  @!PT LDS RZ, [RZ] ;  /* 0x00000000fffff984 */ /* 0x000fe20000000800 */
[----:B------:R-:W-:Y:S01]  /*d510*/  @!PT LDS RZ, [RZ] ;  /* 0x00000000fffff984 */ /* 0x000fe20000000800 */
[----:B------:R-:W-:Y:S01]  /*d520*/  @!PT LDS RZ, [RZ] ;  /* 0x00000000fffff984 */ /* 0x000fe20000000800 */
[----:B------:R2:W-:Y:S01]  /*d530*/  @P5 LDGSTS.E.BYPASS.LTC128B.128 [R130+0x7000], [R16.64+0x40] ;  /* 0x0700004010825fae */ /* 0x0005e2000b901d46 */
[----:B------:R-:W-:Y:S01]  /*d540*/  @P4 LEA R14, P2, R5, c[0x0][0x170], 0x1 ;  /* 0x00005c00050e4a11 */ /* 0x000fe200078408ff */
[----:B------:R-:W-:Y:S01]  /*d550*/  @P4 IMAD.X R86, R15, 0x1, R86, P0 ;  /* 0x000000010f564824 */ /* 0x000fe200000e0656 */
[----:B------:R-:W-:Y:S01]  /*d560*/  @P6 LEA.HI.X R19, R13, R143, R6, 0x1, P1 ;  /* 0x0000008f0d136211 */ /* 0x000fe200008f0c06 */
[----:B------:R-:W-:Y:S01]  /*d570*/  @!P5 STS.128 [R130+0x7000], RZ ;  /* 0x007000ff8200d388 */ /* 0x000fe20000000c00 */
[----:B------:R-:W-:-:S02]  /*d580*/  @P4 LEA.HI.X R15, R5, c[0x0][0x174], R4, 0x1, P2 ;  /* 0x00005d00050f4a11 */ /* 0x000fc400010f0c04 */
[C---:B------:R-:W-:Y:S02]  /*d590*/  @P5 LEA R22, P1, R12.reuse, c[0x0][0x170], 0x1 ;  /* 0x00005c000c165a11 */ /* 0x040fe400078208ff */
[C---:B------:R-:W-:Y:S01]  /*d5a0*/  @P4 LEA R20, P0, R7.reuse, c[0x0][0x170], 0x1 ;  /* 0x00005c0007144a11 */ /* 0x040fe200078008ff */
[----:B------:R-:W-:Y:S01]  /*d5b0*/  @!PT LDS RZ, [RZ] ;  /* 0x00000000fffff984 */ /* 0x000fe20000000800 */
[----:B------:R-:W-:Y:S01]  /*d5c0*/  @!PT LDS RZ, [RZ] ;  /* 0x00000000fffff984 */ /* 0x000fe20000000800 */
[----:B------:R-:W-:Y:S01]  /*d5d0*/  @!PT LDS RZ, [RZ] ;  /* 0x00000000fffff984 */ /* 0x000fe20000000800 */
[----:B------:R3:W-:Y:S01]  /*d5e0*/  @P4 LDGSTS.E.BYPASS.LTC128B.128 [R130+0x8000], [R14.64+0x80] ;  /* 0x080000800e824fae */ /* 0x0007e2000b901d46 */
[----:B------:R-:W-:Y:S02]  /*d5f0*/  @P5 LEA.HI.X R23, R12, c[0x0][0x174], R3, 0x1, P1 ;  /* 0x00005d000c175a11 */ /* 0x000fe400008f0c03 */
[----:B------:R-:W-:Y:S01]  /*d600*/  @P4 LEA.HI.X R21, R7, c[0x0][0x174], R86, 0x1, P0 ;  /* 0x00005d0007154a11 */ /* 0x000fe200000f0c56 */
[----:B------:R-:W-:Y:S01]  /*d610*/  @!P4 STS.128 [R130+0x8000], RZ ;  /* 0x008000ff8200c388 */ /* 0x000fe20000000c00 */
[----:B------:R-:W-:-:S03]  /*d620*/  ISETP.GE.AND P0, PT, R87, 0x3, PT ;  /* 0x000000035700780c */ /* 0x000fc60003f06270 */
[----:B------:R-:W-:Y:S01]  /*d630*/  @!PT LDS RZ, [RZ] ;  /* 0x00000000fffff984 */ /* 0x000fe20000000800 */
[----:B------:R-:W-:Y:S01]  /*d640*/  @!PT LDS RZ, [RZ] ;  /* 0x00000000fffff984 */ /* 0x000fe20000000800 */
[----:B------:R-:W-:Y:S01]  /*d650*/  @!PT LDS RZ, [RZ] ;  /* 0x00000000fffff984 */ /* 0x000fe20000000800 */
[----:B------:R2:W-:Y:S04]  /*d660*/  @P6 LDGSTS.E.BYPASS.LTC128B.128 [R130+0x6800], [R18.64] ;  /* 0x0680000012826fae */ /* 0x0005e8000b901d46 */
[----:B------:R-:W-:Y:S04]  /*d670*/  @!P6 STS.128 [R130+0x6800], RZ ;  /* 0x006800ff8200e388 */ /* 0x000fe80000000c00 */
        /* <DEDUP_REMOVED lines=11> */
[----:B------:R-:W5:Y:S04]  /*d730*/  LDSM.16.M88.4 R24, [R124+0x3400] ;  /* 0x003400007c18783b */ /* 0x000f680000000200 */
[----:B------:R-:W1:Y:S04]  /*d740*/  LDSM.16.M88.4 R32, [R124+0x3000] ;  /* 0x003000007c20783b */ /* 0x000e680000000200 */
[----:B--2---:R-:W4:Y:S04]  /*d750*/  LDSM.16.M88.4 R16, [R124+0x3800] ;  /* 0x003800007c10783b */ /* 0x004f280000000200 */
[----:B------:R-:W3:Y:S04]  /*d760*/  LDSM.16.M88.4 R100, [R124+0x3c00] ;  /* 0x003c00007c64783b */ /* 0x000ee80000000200 */
[----:B------:R-:W-:Y:S04]  /*d770*/  LDSM.16.M88.4 R92, [R123] ;  /* 0x000000007b5c783b */ /* 0x000fe80000000200 */
[----:B------:R-:W2:Y:S04]  /*d780*/  LDSM.16.M88.4 R96, [R121+0x3400] ;  /* 0x003400007960783b */ /* 0x000ea80000000200 */
[----:B------:R-:W2:Y:S04]  /*d790*/  LDSM.16.M88.4 R104, [R121+0x3000] ;  /* 0x003000007968783b */ /* 0x000ea80000000200 */
[----:B------:R-:W1:Y:S04]  /*d7a0*/  S2R R3, SR_TID.X ;  /* 0x0000000000037919 */ /* 0x000e680000002100 */
[----:B------:R-:W0:Y:S01]  /*d7b0*/  LDGDEPBAR ;  /* 0x00000000000079af */ /* 0x000e220000000000 */
[C---:B-----5:R-:W-:Y:S08]  /*d7c0*/  HMMA.16816.F32 R28, R4.reuse, R24, RZ ;  /* 0x00000018041c723c */ /* 0x060ff000000018ff */
[----:B------:R-:W-:Y:S01]  /*d7d0*/  HMMA.16816.F32 R24, R4, R26, RZ ;  /* 0x0000001a0418723c */ /* 0x000fe200000018ff */
[----:B-1----:R-:W-:-:S07]  /*d7e0*/  IMAD.SHL.U32 R3, R3, 0x2, RZ ;  /* 0x0000000203037824 */ /* 0x002fce00078e00ff */
[----:B------:R-:W-:Y:S01]  /*d7f0*/  HMMA.16816.F32 R88, R4, R32, RZ ;  /* 0x000000200458723c */ /* 0x000fe200000018ff */
[----:B------:R-:W-:-:S05]  /*d800*/  LOP3.LUT R86, R3, 0x6, RZ, 0xc0, !PT ;  /* 0x0000000603567812 */ /* 0x000fca00078ec0ff */
[----:B------:R-:W-:Y:S02]  /*d810*/  IMAD R86, R131, 0x40, R86 ;  /* 0x0000004083567824 */ /* 0x000fe400078e0256 */
[C---:B----4-:R-:W-:Y:S03]  /*d820*/  HMMA.16816.F32 R20, R4.reuse, R16, RZ ;  /* 0x000000100414723c */ /* 0x050fe600000018ff */
[C---:B------:R-:W-:Y:S02]  /*d830*/  IADD3 R3, R86.reuse, 0x1, RZ ;  /* 0x0000000156037810 */ /* 0x040fe40007ffe0ff */
[----:B------:R-:W-:Y:S02]  /*d840*/  IADD3 R87, R86, 0x8, RZ ;  /* 0x0000000856577810 */ /* 0x000fe40007ffe0ff */
[C---:B------:R-:W-:Y:S01]  /*d850*/  ISETP.GE.AND P5, PT, R3.reuse, R8, PT ;  /* 0x000000080300720c */ /* 0x040fe20003fa6270 */
[----:B------:R-:W-:Y:S01]  /*d860*/  HMMA.16816.F32 R32, R4, R34, RZ ;  /* 0x000000220420723c */ /* 0x000fe200000018ff */
[----:B------:R-:W-:-:S02]  /*d870*/  ISETP.GE.AND P1, PT, R3, R9, PT ;  /* 0x000000090300720c */ /* 0x000fc40003f26270 */
[C---:B------:R-:W-:Y:S02]  /*d880*/  IADD3 R3, R86.reuse, 0x9, RZ ;  /* 0x0000000956037810 */ /* 0x040fe40007ffe0ff */
[CC--:B------:R-:W-:Y:S02]  /*d890*/  ISETP.GE.AND P4, PT, R87.reuse, R8.reuse, PT ;  /* 0x000000085700720c */ /* 0x0c0fe40003f86270 */
[----:B------:R-:W-:Y:S01]  /*d8a0*/  ISETP.GE.AND P6, PT, R87, R9, PT ;  /* 0x000000095700720c */ /* 0x000fe20003fc6270 */
[----:B------:R-:W-:Y:S01]  /*d8b0*/  HMMA.16816.F32 R16, R4, R18, RZ ;  /* 0x000000120410723c */ /* 0x000fe200000018ff */
[----:B------:R-:W-:Y:S02]  /*d8c0*/  IADD3 R87, R86, 0x10, RZ ;  /* 0x0000001056577810 */ /* 0x000fe40007ffe0ff */
[----:B------:R-:W-:-:S05]  /*d8d0*/  ISETP.GE.AND P2, PT, R3, R8, PT ;  /* 0x000000080300720c */ /* 0x000fca0003f46270 */
[C---:B---3--:R-:W-:Y:S08]  /*d8e0*/  HMMA.16816.F32 R12, R4.reuse, R100, RZ ;  /* 0x00000064040c723c */ /* 0x048ff000000018ff */
[----:B------:R-:W-:Y:S01]  /*d8f0*/  HMMA.16816.F32 R4, R4, R102, RZ ;  /* 0x000000660404723c */ /* 0x000fe200000018ff */
[----:B------:R-:W1:Y:S07]  /*d900*/  LDSM.16.M88.4 R100, [R121+0x3800] ;  /* 0x003800007964783b */ /* 0x000e6e0000000200 */
[C---:B--2---:R-:W-:Y:S08]  /*d910*/  HMMA.16816.F32 R28, R92.reuse, R96, R28 ;  /* 0x000000605c1c723c */ /* 0x044ff0000000181c */
        /* <DEDUP_REMOVED lines=56> */
[----:B------:R-:W-:Y:S01]  /*dca0*/  FSEL R89, R89, -INF , !P5 ;  /* 0xff80000059597808 */ /* 0x000fe20006800000 */
[----:B------:R-:W-:-:S04]  /*dcb0*/  DEPBAR.LE SB0, 0x0 ;  /* 0x000080000000791a */ /* 0x000fc80000000000 */
[----:B------:R-:W-:Y:S01]  /*dcc0*/  BAR.SYNC.DEFER_BLOCKING 0x0 ;  /* 0x0000000000007b1d */ /* 0x000fe20000010000 */
[-C--:B------:R-:W-:Y:S02]  /*dcd0*/  ISETP.GE.AND P5, PT, R3, R9.reuse, PT ;  /* 0x000000090300720c */ /* 0x080fe40003fa6270 */
[----:B------:R-:W-:Y:S02]  /*dce0*/  FSEL R3, R32, -INF , !P4 ;  /* 0xff80000020037808 */ /* 0x000fe40006000000 */
[----:B------:R-:W-:Y:S02]  /*dcf0*/  ISETP.GE.AND P4, PT, R87, R9, PT ;  /* 0x000000095700720c */ /* 0x000fe40003f86270 */
[----:B------:R-:W-:Y:S02]  /*dd00*/  FSEL R157, R34, -INF , !P6 ;  /* 0xff800000229d7808 */ /* 0x000fe40007000000 */
[----:B------:R-:W-:Y:S02]  /*dd10*/  FSEL R33, R33, -INF , !P2 ;  /* 0xff80000021217808 */ /* 0x000fe40005000000 */
[----:B------:R-:W-:-:S02]  /*dd20*/  IADD3 R32, R86, 0x19, RZ ;  /* 0x0000001956207810 */ /* 0x000fc40007ffe0ff */
[----:B------:R-:W-:Y:S02]  /*dd30*/  FSEL R35, R35, -INF , !P5 ;  /* 0xff80000023237808 */ /* 0x000fe40006800000 */
[----:B------:R-:W-:Y:S02]  /*dd40*/  FSEL R109, R30, -INF , !P4 ;  /* 0xff8000001e6d7808 */ /* 0x000fe40006000000 */
[----:B------:R-:W-:Y:S01]  /*dd50*/  ISETP.GE.AND P4, PT, R32, R8, PT ;  /* 0x000000082000720c */ /* 0x000fe20003f86270 */
[----:B-1----:R-:W-:Y:S03]  /*dd60*/  HMMA.16816.F32 R20, R100, R96, R20 ;  /* 0x000000606414723c */ /* 0x002fe60000001814 */
[----:B------:R-:W-:Y:S02]  /*dd70*/  FSEL R155, R25, -INF , !P4 ;  /* 0xff800000199b7808 */ /* 0x000fe40006000000 */
[----:B------:R-:W-:-:S03]  /*dd80*/  IADD3 R25, R86, 0x28, RZ ;  /* 0x0000002856197810 */ /* 0x000fc60007ffe0ff */
[C---:B------:R-:W-:Y:S08]  /*dd90*/  HMMA.16816.F32 R16, R100.reuse, R98, R16 ;  /* 0x000000626410723c */ /* 0x040ff00000001810 */
[C---:B--2---:R-:W-:Y:S07]  /*dda0*/  HMMA.16816.F32 R12, R100.reuse, R92, R12 ;  /* 0x0000005c640c723c */ /* 0x044fee000000180c */
[----:B------:R-:W-:Y:S01]  /*ddb0*/  FSEL R93, R91, -INF , !P1 ;  /* 0xff8000005b5d7808 */ /* 0x000fe20004800000 */
[----:B------:R-:W-:Y:S01]  /*ddc0*/  HMMA.16816.F32 R4, R100, R94, R4 ;  /* 0x0000005e6404723c */ /* 0x000fe20000001804 */
[----:B------:R-:W-:-:S02]  /*ddd0*/  IADD3 R92, R86, 0x11, RZ ;  /* 0x00000011565c7810 */ /* 0x000fc40007ffe0ff */
[-C--:B------:R-:W-:Y:S02]  /*dde0*/  ISETP.GE.AND P1, PT, R87, R8.reuse, PT ;  /* 0x000000085700720c */ /* 0x080fe40003f26270 */
[----:B------:R-:W-:Y:S02]  /*ddf0*/  IADD3 R87, R86, 0x18, RZ ;  /* 0x0000001856577810 */ /* 0x000fe40007ffe0ff */
[C---:B------:R-:W-:Y:S02]  /*de00*/  ISETP.GE.AND P6, PT, R92.reuse, R8, PT ;  /* 0x000000085c00720c */ /* 0x040fe40003fc6270 */
[----:B------:R-:W-:Y:S02]  /*de10*/  ISETP.GE.AND P2, PT, R92, R9, PT ;  /* 0x000000095c00720c */ /* 0x000fe40003f46270 */
[----:B------:R-:W-:Y:S02]  /*de20*/  FSEL R107, R28, -INF , !P1 ;  /* 0xff8000001c6b7808 */ /* 0x000fe40004800000 */
[----:B------:R-:W-:-:S02]  /*de30*/  IADD3 R28, R86, 0x20, RZ ;  /* 0x00000020561c7810 */ /* 0x000fc40007ffe0ff */
[CC--:B------:R-:W-:Y:S02]  /*de40*/  ISETP.GE.AND P5, PT, R87.reuse, R8.reuse, PT ;  /* 0x000000085700720c */ /* 0x0c0fe40003fa6270 */
[----:B------:R-:W-:Y:S02]  /*de50*/  ISETP.GE.AND P1, PT, R87, R9, PT ;  /* 0x000000095700720c */ /* 0x000fe40003f26270 */
[----:B------:R-:W-:Y:S02]  /*de60*/  FSEL R111, R29, -INF , !P6 ;  /* 0xff8000001d6f7808 */ /* 0x000fe40007000000 */
[----:B------:R-:W-:Y:S02]  /*de70*/  FSEL R151, R31, -INF , !P2 ;  /* 0xff8000001f977808 */ /* 0x000fe40005000000 */
[----:B------:R-:W-:Y:S02]  /*de80*/  IADD3 R29, R86, 0x21, RZ ;  /* 0x00000021561d7810 */ /* 0x000fe40007ffe0ff */
[----:B------:R-:W-:-:S02]  /*de90*/  ISETP.GE.AND P2, PT, R28, R8, PT ;  /* 0x000000081c00720c */ /* 0x000fc40003f46270 */
[----:B------:R-:W-:Y:S02]  /*dea0*/  FSEL R153, R24, -INF , !P5 ;  /* 0xff80000018997808 */ /* 0x000fe40006800000 */
[----:B------:R-:W-:Y:S02]  /*deb0*/  FSEL R105, R26, -INF , !P1 ;  /* 0xff8000001a697808 */ /* 0x000fe40004800000 */
[-C--:B------:R-:W-:Y:S02]  /*dec0*/  ISETP.GE.AND P6, PT, R32, R9.reuse, PT ;  /* 0x000000092000720c */ /* 0x080fe40003fc6270 */
[-C--:B------:R-:W-:Y:S02]  /*ded0*/  ISETP.GE.AND P5, PT, R28, R9.reuse, PT ;  /* 0x000000091c00720c */ /* 0x080fe40003fa6270 */
[C---:B------:R-:W-:Y:S02]  /*dee0*/  ISETP.GE.AND P1, PT, R29.reuse, R8, PT ;  /* 0x000000081d00720c */ /* 0x040fe40003f26270 */
[----:B------:R-:W-:-:S02]  /*def0*/  ISETP.GE.AND P4, PT, R29, R9, PT ;  /* 0x000000091d00720c */ /* 0x000fc40003f86270 */
[----:B------:R-:W-:Y:S02]  /*df00*/  FSEL R119, R20, -INF , !P2 ;  /* 0xff80000014777808 */ /* 0x000fe40005000000 */
[C---:B------:R-:W-:Y:S02]  /*df10*/  IADD3 R24, R86.reuse, 0x29, RZ ;  /* 0x0000002956187810 */ /* 0x040fe40007ffe0ff */
[----:B------:R-:W-:Y:S02]  /*df20*/  IADD3 R20, R86, 0x30, RZ ;  /* 0x0000003056147810 */ /* 0x000fe40007ffe0ff */
[----:B------:R-:W-:Y:S02]  /*df30*/  FSEL R149, R27, -INF , !P6 ;  /* 0xff8000001b957808 */ /* 0x000fe40007000000 */
        /* <DEDUP_REMOVED lines=8> */
[-C--:B------:R-:W-:Y:S02]  /*dfc0*/  ISETP.GE.AND P4, PT, R20, R8.reuse, PT ;  /* 0x000000081400720c */ /* 0x080fe40003f86270 */
[----:B------:R-:W-:Y:S02]  /*dfd0*/  FSEL R113, R18, -INF , !P2 ;  /* 0xff80000012717808 */ /* 0x000fe40005000000 */
[----:B------:R-:W-:Y:S02]  /*dfe0*/  FSEL R145, R16, -INF , !P6 ;  /* 0xff80000010917808 */ /* 0x000fe40007000000 */
[----:B------:R-:W-:Y:S02]  /*dff0*/  ISETP.GE.AND P2, PT, R21, R8, PT ;  /* 0x000000081500720c */ /* 0x000fe40003f46270 */
[----:B------:R-:W-:Y:S02]  /*e000*/  FSEL R147, R17, -INF , !P5 ;  /* 0xff80000011937808 */ /* 0x000fe40006800000 */
[----:B------:R-:W-:-:S02]  /*e010*/  FSEL R115, R19, -INF , !P1 ;  /* 0xff80000013737808 */ /* 0x000fc40004800000 */
[----:B------:R-:W-:Y:S02]  /*e020*/  FSEL R100, R12, -INF , !P4 ;  /* 0xff8000000c647808 */ /* 0x000fe40006000000 */
[-C--:B------:R-:W-:Y:S02]  /*e030*/  ISETP.GE.AND P6, PT, R20, R9.reuse, PT ;  /* 0x000000091400720c */ /* 0x080fe40003fc6270 */
[-C--:B------:R-:W-:Y:S02]  /*e040*/  ISETP.GE.AND P5, PT, R21, R9.reuse, PT ;  /* 0x000000091500720c */ /* 0x080fe40003fa6270 */
[C---:B------:R-:W-:Y:S02]  /*e050*/  ISETP.GE.AND P1, PT, R86.reuse, R8, PT ;  /* 0x000000085600720c */ /* 0x040fe40003f26270 */
[C---:B------:R-:W-:Y:S02]  /*e060*/  IADD3 R16, R86.reuse, 0x38, RZ ;  /* 0x0000003856107810 */ /* 0x040fe40007ffe0ff */
[----:B------:R-:W-:-:S02]  /*e070*/  ISETP.GE.AND P4, PT, R86, R9, PT ;  /* 0x000000095600720c */ /* 0x000fc40003f86270 */
        /* <DEDUP_REMOVED lines=9> */
[----:B------:R-:W-:Y:S02]  /*e110*/  FSEL R9, R90, -INF , !P4 ;  /* 0xff8000005a097808 */ /* 0x000fe40006000000 */
[----:B------:R-:W-:Y:S02]  /*e120*/  FSEL R102, R4, -INF , !P6 ;  /* 0xff80000004667808 */ /* 0x000fe40007000000 */
[----:B------:R-:W-:-:S02]  /*e130*/  FSEL R88, R6, -INF , !P2 ;  /* 0xff80000006587808 */ /* 0x000fc40005000000 */
[----:B------:R-:W-:Y:S02]  /*e140*/  FSEL R103, R5, -INF , !P5 ;  /* 0xff80000005677808 */ /* 0x000fe40006800000 */
[----:B------:R-:W-:Y:S01]  /*e150*/  FSEL R91, R7, -INF , !P1 ;  /* 0xff800000075b7808 */ /* 0x000fe20004800000 */
[----:B------:R-:W-:Y:S05]  /*e160*/  @!P0 BRA `(.L_x_4214) ;  /* 0x0000073000008947 */ /* 0x000fea0003800000 */
        /* <DEDUP_REMOVED lines=60> */
.L_x_4215:
[----:B------:R-:W-:-:S05]  /*e530*/  IMAD.MOV.U32 R5, RZ, RZ, c[0x0][0x198] ;  /* 0x00006600ff057624 */ /* 0x000fca00078e00ff */
[----:B------:R-:W-:-:S04]  /*e540*/  LEA R5, -R5, RZ, 0x6 ;  /* 0x000000ff05057211 */ /* 0x000fc800078e31ff */
[----:B------:R-:W-:Y:S02]  /*e550*/  SHF.R.S32.HI R4, RZ, 0x1f, R5 ;  /* 0x0000001fff047819 */ /* 0x000fe40000011405 */
.L_x_4216:
[----:B------:R-:W-:Y:S01]  /*e560*/  ISETP.GE.AND P0, PT, R84, c[0x0][0x220], PT ;  /* 0x0000880054007a0c */ /* 0x000fe20003f06270 */
[----:B------:R-:W-:Y:S01]  /*e570*/  IMAD.MOV.U32 R11, RZ, RZ, c[0x0][0x19c] ;  /* 0x00006700ff0b7624 */ /* 0x000fe200078e00ff */
[----:B------:R-:W-:Y:S02]  /*e580*/  ISETP.GE.AND P2, PT, R10, c[0x0][0x220], PT ;  /* 0x000088000a007a0c */ /* 0x000fe40003f46270 */
[----:B------:R-:W-:Y:S02]  /*e590*/  SEL R6, RZ, 0x3fffc, P0 ;  /* 0x0003fffcff067807 */ /* 0x000fe40000000000 */
[----:B------:R-:W-:Y:S02]  /*e5a0*/  ISETP.GE.AND P1, PT, R85, c[0x0][0x220], PT ;  /* 0x0000880055007a0c */ /* 0x000fe40003f26270 */
[----:B------:R-:W-:Y:S01]  /*e5b0*/  LOP3.LUT P6, RZ, R6, 0x4, RZ, 0xc0, !PT ;  /* 0x0000000406ff7812 */ /* 0x000fe200078cc0ff */
[----:B------:R-:W-:Y:S01]  /*e5c0*/  IMAD.MOV.U32 R6, RZ, RZ, c[0x0][0x198] ;  /* 0x00006600ff067624 */ /* 0x000fe200078e00ff */
[----:B------:R-:W-:-:S04]  /*e5d0*/  LEA R14, P4, R5, R132, 0x1 ;  /* 0x00000084050e7211 */ /* 0x000fc800078808ff */
[C---:B------:R-:W-:Y:S02]  /*e5e0*/  LEA R7, P0, R6.reuse, R5, 0x5 ;  /* 0x0000000506077211 */ /* 0x040fe400078028ff */
[----:B------:R-:W-:Y:S02]  /*e5f0*/  LEA.HI.X R15, R5, R135, R4, 0x1, P4 ;  /* 0x00000087050f7211 */ /* 0x000fe400020f0c04 */
[C---:B------:R-:W-:Y:S02]  /*e600*/  @!P2 LEA R10, P5, R6.reuse, R14, 0x6 ;  /* 0x0000000e060aa211 */ /* 0x040fe400078a30ff */
[C-C-:B------:R-:W-:Y:S01]  /*e610*/  LEA.HI.X R4, R6.reuse, R4, R11.reuse, 0x5, P0 ;  /* 0x0000000406047211 */ /* 0x140fe200000f2c0b */
[----:B------:R-:W-:Y:S01]  /*e620*/  @!PT LDS RZ, [RZ] ;  /* 0x00000000fffff984 */ /* 0x000fe20000000800 */
[----:B------:R-:W-:Y:S01]  /*e630*/  @!PT LDS RZ, [RZ] ;  /* 0x00000000fffff984 */ /* 0x000fe20000000800 */
[----:B------:R-:W-:Y:S01]  /*e640*/  @!PT LDS RZ, [RZ] ;  /* 0x00000000fffff984 */ /* 0x000fe20000000800 */
[----:B------:R1:W-:Y:S01]  /*e650*/  @!P2 LDGSTS.E.BYPASS.LTC128B.128 [R130+0x3000], [R14.64] ;  /* 0x030000000e82afae */ /* 0x0003e2000b901d46 */
[CC--:B------:R-:W-:Y:S02]  /*e660*/  @!P1 LEA R16, P4, R7.reuse, R132.reuse, 0x1 ;  /* 0x0000008407109211 */ /* 0x0c0fe400078808ff */
[C---:B------:R-:W-:Y:S01]  /*e670*/  @P6 LEA R18, P0, R7.reuse, R132, 0x1 ;  /* 0x0000008407126211 */ /* 0x040fe200078008ff */
[----:B------:R1:W-:Y:S01]  /*e680*/  @P2 STS [R130+0x3000], RZ ;  /* 0x003000ff82002388 */ /* 0x0003e20000000800 */
[----:B------:R-:W-:Y:S01]  /*e690*/  @!P2 LEA.HI.X R11, R6, R15, R11, 0x6, P5 ;  /* 0x0000000f060ba211 */ /* 0x000fe200028f340b */
[----:B------:R-:W-:Y:S01]  /*e6a0*/  IMAD.MOV.U32 R132, RZ, RZ, R14 ;  /* 0x000000ffff847224 */ /* 0x000fe200078e000e */
[CCC-:B------:R-:W-:Y:S01]  /*e6b0*/  @!P1 LEA.HI.X R17, R7.reuse, R135.reuse, R4.reuse, 0x1, P4 ;  /* 0x0000008707119211 */ /* 0x1c0fe200020f0c04 */
[----:B------:R1:W-:Y:S01]  /*e6c0*/  @P2 STS [R130+0x3004], RZ ;  /* 0x003004ff82002388 */ /* 0x0003e20000000800 */
[----:B------:R-:W-:Y:S01]  /*e6d0*/  @P6 LEA.HI.X R19, R7, R135, R4, 0x1, P0 ;  /* 0x0000008707136211 */ /* 0x000fe200000f0c04 */
[----:B------:R-:W-:-:S02]  /*e6e0*/  IMAD.MOV.U32 R135, RZ, RZ, R15 ;  /* 0x000000ffff877224 */ /* 0x000fc400078e000f */
[----:B------:R1:W-:Y:S04]  /*e6f0*/  @P2 STS.64 [R130+0x3008], RZ ;  /* 0x003008ff82002388 */ /* 0x0003e80000000a00 */
        /* <DEDUP_REMOVED lines=26> */
.L_x_4214:
[----:B------:R-:W-:Y:S01]  /*e8a0*/  FMNMX.FTZ R6, R2, R13, !PT ;  /* 0x0000000d02067209 */ /* 0x000fe20007810000 */
[----:B------:R-:W-:Y:S01]  /*e8b0*/  LDSM.16.MT88.4 R24, [R122+0x7000] ;  /* 0x007000007a18783b */ /* 0x000fe20000004200 */
[----:B------:R-:W-:-:S02]  /*e8c0*/  FMNMX.FTZ R4, R0, R9, !PT ;  /* 0x0000000900047209 */ /* 0x000fc40007810000 */
[----:B------:R-:W-:Y:S01]  /*e8d0*/  FMNMX.FTZ R6, R89, R6, !PT ;  /* 0x0000000659067209 */ /* 0x000fe20007810000 */
[----:B-1----:R-:W-:Y:S01]  /*e8e0*/  LDSM.16.MT88.4 R16, [R120+0x6000] ;  /* 0x006000007810783b */ /* 0x002fe20000004200 */
        /* <DEDUP_REMOVED lines=46> */
[----:B------:R-:W-:Y:S02]  /*ebd0*/  FFMA.FTZ R90, R89, c[0x0][0x23c], -R104 ;  /* 0x00008f00595a7a23 */ /* 0x000fe40000010868 */
[----:B------:R-:W-:Y:S02]  /*ebe0*/  FADD.FTZ R0, R0, -R5 ;  /* 0x8000000500007221 */ /* 0x000fe40000010000 */
[----:B------:R-:W-:Y:S02]  /*ebf0*/  FFMA.FTZ R89, R9, c[0x0][0x23c], -R96 ;  /* 0x00008f0009597a23 */ /* 0x000fe40000010860 */
[----:B------:R-:W1:Y:S01]  /*ec00*/  LDSM.16.MT88.4 R8, [R122+0x6000] ;  /* 0x006000007a08783b */ /* 0x000e620000004200 */
[----:B------:R-:W-:Y:S01]  /*ec10*/  FMUL.FTZ R98, R98, c[0x0][0x23c] ;  /* 0x00008f0062627a20 */ /* 0x000fe20000410000 */
[----:B------:R-:W-:Y:S01]  /*ec20*/  MUFU.EX2 R90, R90 ;  /* 0x0000005a005a7308 */ /* 0x000fe20000000800 */
[----:B------:R-:W-:-:S02]  /*ec30*/  FMUL.FTZ R0, R0, c[0x0][0x23c] ;  /* 0x00008f0000007a20 */ /* 0x000fc40000410000 */
[----:B------:R-:W-:Y:S02]  /*ec40*/  FFMA.FTZ R86, R3, c[0x0][0x23c], -R104 ;  /* 0x00008f0003567a23 */ /* 0x000fe40000010868 */
[----:B------:R-:W-:Y:S02]  /*ec50*/  FFMA.FTZ R94, R93, c[0x0][0x23c], -R96 ;  /* 0x00008f005d5e7a23 */ /* 0x000fe40000010860 */
[--C-:B------:R-:W-:Y:S01]  /*ec60*/  FFMA.FTZ R97, R13, c[0x0][0x23c], -R104.reuse ;  /* 0x00008f000d617a23 */ /* 0x100fe20000010868 */
[----:B------:R-:W2:Y:S01]  /*ec70*/  MUFU.EX2 R98, R98 ;  /* 0x0000006200627308 */ /* 0x000ea20000000800 */
[----:B------:R-:W-:Y:S02]  /*ec80*/  FFMA.FTZ R3, R33, c[0x0][0x23c], -R104 ;  /* 0x00008f0021037a23 */ /* 0x000fe40000010868 */
[--C-:B------:R-:W-:Y:S02]  /*ec90*/  FFMA.FTZ R93, R35, c[0x0][0x23c], -R96.reuse ;  /* 0x00008f00235d7a23 */ /* 0x100fe40000010860 */
[----:B------:R-:W-:Y:S01]  /*eca0*/  FFMA.FTZ R157, R157, c[0x0][0x23c], -R96 ;  /* 0x00008f009d9d7a23 */ /* 0x000fe20000010860 */
[----:B------:R-:W3:Y:S01]  /*ecb0*/  LDSM.16.MT88.4 R32, [R120+0x7000] ;  /* 0x007000007820783b */ /* 0x000ee20000004200 */
[----:B------:R-:W-:Y:S01]  /*ecc0*/  FFMA.FTZ R112, R107, c[0x0][0x23c], -R104 ;  /* 0x00008f006b707a23 */ /* 0x000fe20000010868 */
[----:B------:R-:W4:Y:S01]  /*ecd0*/  MUFU.EX2 R0, R0 ;  /* 0x0000000000007308 */ /* 0x000f220000000800 */
[----:B------:R-:W-:-:S02]  /*ece0*/  FFMA.FTZ R110, R109, c[0x0][0x23c], -R96 ;  /* 0x00008f006d6e7a23 */ /* 0x000fc40000010860 */
[----:B------:R-:W-:Y:S02]  /*ecf0*/  FFMA.FTZ R106, R105, c[0x0][0x23c], -R96 ;  /* 0x00008f00696a7a23 */ /* 0x000fe40000010860 */
[--C-:B------:R-:W-:Y:S02]  /*ed00*/  FFMA.FTZ R111, R111, c[0x0][0x23c], -R104.reuse ;  /* 0x00008f006f6f7a23 */ /* 0x100fe40000010868 */
[----:B------:R-:W-:Y:S01]  /*ed10*/  FFMA.FTZ R108, R153, c[0x0][0x23c], -R104 ;  /* 0x00008f00996c7a23 */ /* 0x000fe20000010868 */
[----:B------:R-:W5:Y:S01]  /*ed20*/  MUFU.EX2 R97, R97 ;  /* 0x0000006100617308 */ /* 0x000f620000000800 */
[-C--:B--2---:R-:W-:Y:S02]  /*ed30*/  FMUL.FTZ R28, R56, R98.reuse ;  /* 0x00000062381c7220 */ /* 0x084fe40000410000 */
[-C--:B------:R-:W-:Y:S02]  /*ed40*/  FMUL.FTZ R29, R57, R98.reuse ;  /* 0x00000062391d7220 */ /* 0x080fe40000410000 */
[----:B------:R-:W-:-:S02]  /*ed50*/  FMUL.FTZ R4, R80, R98 ;  /* 0x0000006250047220 */ /* 0x000fc40000410000 */
[----:B------:R-:W-:Y:S01]  /*ed60*/  FMUL.FTZ R5, R81, R98 ;  /* 0x0000006251057220 */ /* 0x000fe20000410000 */
[----:B------:R-:W-:Y:S01]  /*ed70*/  MUFU.EX2 R86, R86 ;  /* 0x0000005600567308 */ /* 0x000fe20000000800 */
[-C--:B----4-:R-:W-:Y:S02]  /*ed80*/  FMUL.FTZ R30, R58, R0.reuse ;  /* 0x000000003a1e7220 */ /* 0x090fe40000410000 */
[-C--:B------:R-:W-:Y:S02]  /*ed90*/  FMUL.FTZ R31, R59, R0.reuse ;  /* 0x000000003b1f7220 */ /* 0x080fe40000410000 */
[----:B------:R-:W-:Y:S01]  /*eda0*/  LDSM.16.MT88.4 R56, [R122+0x6400] ;  /* 0x006400007a38783b */ /* 0x000fe20000004200 */
[-C--:B------:R-:W-:Y:S02]  /*edb0*/  FMUL.FTZ R6, R82, R0.reuse ;  /* 0x0000000052067220 */ /* 0x080fe40000410000 */
[----:B------:R-:W2:Y:S01]  /*edc0*/  MUFU.EX2 R3, R3 ;  /* 0x0000000300037308 */ /* 0x000ea20000000800 */
[----:B------:R-:W-:Y:S01]  /*edd0*/  FMUL.FTZ R7, R83, R0 ;  /* 0x0000000053077220 */ /* 0x000fe20000410000 */
[----:B-----5:R-:W-:Y:S01]  /*ede0*/  F2FP.PACK_AB R80, R90, R97 ;  /* 0x000000615a50723e */ /* 0x020fe200000000ff */
[----:B------:R-:W-:-:S02]  /*edf0*/  FMUL.FTZ R36, R36, R98 ;  /* 0x0000006224247220 */ /* 0x000fc40000410000 */
[----:B------:R-:W-:Y:S02]  /*ee00*/  FMUL.FTZ R37, R37, R98 ;  /* 0x0000006225257220 */ /* 0x000fe40000410000 */
[-C--:B------:R-:W-:Y:S01]  /*ee10*/  FMUL.FTZ R38, R38, R0.reuse ;  /* 0x0000000026267220 */ /* 0x080fe20000410000 */
[----:B------:R-:W-:Y:S01]  /*ee20*/  MUFU.EX2 R89, R89 ;  /* 0x0000005900597308 */ /* 0x000fe20000000800 */
[----:B------:R-:W-:Y:S02]  /*ee30*/  FMUL.FTZ R39, R39, R0 ;  /* 0x0000000027277220 */ /* 0x000fe40000410000 */
[----:B------:R-:W-:Y:S02]  /*ee40*/  FFMA.FTZ R107, R155, c[0x0][0x23c], -R104 ;  /* 0x00008f009b6b7a23 */ /* 0x000fe40000010868 */
[--C-:B------:R-:W-:Y:S02]  /*ee50*/  FFMA.FTZ R109, R151, c[0x0][0x23c], -R96.reuse ;  /* 0x00008f00976d7a23 */ /* 0x100fe40000010860 */
[----:B------:R-:W-:Y:S01]  /*ee60*/  FFMA.FTZ R105, R149, c[0x0][0x23c], -R96 ;  /* 0x00008f0095697a23 */ /* 0x000fe20000010860 */
[----:B------:R-:W4:Y:S01]  /*ee70*/  MUFU.EX2 R94, R94 ;  /* 0x0000005e005e7308 */ /* 0x000f220000000800 */
[----:B--2---:R-:W-:Y:S01]  /*ee80*/  F2FP.PACK_AB R82, R3, R86 ;  /* 0x000000560352723e */ /* 0x004fe200000000ff */
[----:B------:R-:W-:-:S02]  /*ee90*/  FMUL.FTZ R20, R48, R98 ;  /* 0x0000006230147220 */ /* 0x000fc40000410000 */
[----:B------:R-:W-:Y:S02]  /*eea0*/  FMUL.FTZ R21, R49, R98 ;  /* 0x0000006231157220 */ /* 0x000fe40000410000 */
[-C--:B------:R-:W-:Y:S02]  /*eeb0*/  FMUL.FTZ R22, R50, R0.reuse ;  /* 0x0000000032167220 */ /* 0x080fe40000410000 */
[----:B------:R-:W-:Y:S01]  /*eec0*/  MUFU.EX2 R2, R157 ;  /* 0x0000009d00027308 */ /* 0x000fe20000000800 */
[----:B------:R-:W-:Y:S02]  /*eed0*/  FMUL.FTZ R23, R51, R0 ;  /* 0x0000000033177220 */ /* 0x000fe40000410000 */
[-C--:B------:R-:W-:Y:S01]  /*eee0*/  FMUL.FTZ R52, R52, R98.reuse ;  /* 0x0000006234347220 */ /* 0x080fe20000410000 */
[----:B------:R-:W-:Y:S01]  /*eef0*/  LDSM.16.MT88.4 R48, [R120+0x8000] ;  /* 0x008000007830783b */ /* 0x000fe20000004200 */
[----:B------:R-:W-:Y:S02]  /*ef00*/  FMUL.FTZ R53, R53, R98 ;  /* 0x0000006235357220 */ /* 0x000fe40000410000 */
[-C--:B------:R-:W-:Y:S01]  /*ef10*/  FMUL.FTZ R54, R54, R0.reuse ;  /* 0x0000000036367220 */ /* 0x080fe20000410000 */
[----:B------:R-:W2:Y:S01]  /*ef20*/  MUFU.EX2 R93, R93 ;  /* 0x0000005d005d7308 */ /* 0x000ea20000000800 */
[----:B----4-:R-:W-:Y:S01]  /*ef30*/  F2FP.PACK_AB R81, R94, R89 ;  /* 0x000000595e51723e */ /* 0x010fe200000000ff */
[----:B------:R-:W-:-:S02]  /*ef40*/  FMUL.FTZ R55, R55, R0 ;  /* 0x0000000037377220 */ /* 0x000fc40000410000 */
[-C--:B------:R-:W-:Y:S02]  /*ef50*/  FMUL.FTZ R60, R60, R98.reuse ;  /* 0x000000623c3c7220 */ /* 0x080fe40000410000 */
[----:B------:R-:W-:Y:S02]  /*ef60*/  FMUL.FTZ R61, R61, R98 ;  /* 0x000000623d3d7220 */ /* 0x000fe40000410000 */
[----:B------:R-:W-:Y:S01]  /*ef70*/  MUFU.EX2 R112, R112 ;  /* 0x0000007000707308 */ /* 0x000fe20000000800 */
[-C--:B------:R-:W-:Y:S02]  /*ef80*/  FMUL.FTZ R62, R62, R0.reuse ;  /* 0x000000003e3e7220 */ /* 0x080fe40000410000 */
[----:B------:R-:W-:Y:S02]  /*ef90*/  FMUL.FTZ R63, R63, R0 ;  /* 0x000000003f3f7220 */ /* 0x000fe40000410000 */
[-C--:B------:R-:W-:Y:S02]  /*efa0*/  FMUL.FTZ R12, R40, R98.reuse ;  /* 0x00000062280c7220 */ /* 0x080fe40000410000 */
[----:B------:R-:W-:Y:S01]  /*efb0*/  FMUL.FTZ R13, R41, R98 ;  /* 0x00000062290d7220 */ /* 0x000fe20000410000 */
[----:B--2---:R-:W-:Y:S01]  /*efc0*/  F2FP.PACK_AB R83, R93, R2 ;  /* 0x000000025d53723e */ /* 0x004fe200000000ff */
[----:B------:R-:W2:Y:S01]  /*efd0*/  MUFU.EX2 R111, R111 ;  /* 0x0000006f006f7308 */ /* 0x000ea20000000800 */
[----:B------:R-:W-:-:S02]  /*efe0*/  FMUL.FTZ R14, R42, R0 ;  /* 0x000000002a0e7220 */ /* 0x000fc40000410000 */
[----:B------:R-:W-:Y:S02]  /*eff0*/  FMUL.FTZ R15, R43, R0 ;  /* 0x000000002b0f7220 */ /* 0x000fe40000410000 */
[-C--:B------:R-:W-:Y:S01]  /*f000*/  FMUL.FTZ R44, R44, R98.reuse ;  /* 0x000000622c2c7220 */ /* 0x080fe20000410000 */
[C---:B-1----:R-:W-:Y:S01]  /*f010*/  HMMA.16816.F32 R4, R80.reuse, R8, R4 ;  /* 0x000000085004723c */ /* 0x042fe20000001804 */
[----:B------:R-:W-:Y:S01]  /*f020*/  FMUL.FTZ R45, R45, R98 ;  /* 0x000000622d2d7220 */ /* 0x000fe20000410000 */
[----:B------:R-:W-:Y:S01]  /*f030*/  MUFU.EX2 R108, R108 ;  /* 0x0000006c006c7308 */ /* 0x000fe20000000800 */
[-C--:B------:R-:W-:Y:S01]  /*f040*/  FMUL.FTZ R46, R46, R0.reuse ;  /* 0x000000002e2e7220 */ /* 0x080fe20000410000 */
[----:B------:R-:W1:Y:S01]  /*f050*/  LDSM.16.MT88.4 R40, [R122+0x8000] ;  /* 0x008000007a28783b */ /* 0x000e620000004200 */
[----:B------:R-:W-:Y:S02]  /*f060*/  FMUL.FTZ R47, R47, R0 ;  /* 0x000000002f2f7220 */ /* 0x000fe40000410000 */
[-C--:B------:R-:W-:Y:S01]  /*f070*/  FMUL.FTZ R76, R76, R98.reuse ;  /* 0x000000624c4c7220 */ /* 0x080fe20000410000 */
[----:B------:R-:W-:Y:S01]  /*f080*/  HMMA.16816.F32 R8, R80, R10, R36 ;  /* 0x0000000a5008723c */ /* 0x000fe20000001824 */
[----:B------:R-:W-:Y:S01]  /*f090*/  FMUL.FTZ R77, R77, R98 ;  /* 0x000000624d4d7220 */ /* 0x000fe20000410000 */
[----:B------:R-:W4:Y:S01]  /*f0a0*/  MUFU.EX2 R107, R107 ;  /* 0x0000006b006b7308 */ /* 0x000f220000000800 */
        /* <DEDUP_REMOVED lines=9> */
[----:B---3--:R-:W-:Y:S01]  /*f140*/  HMMA.16816.F32 R28, R80, R32, R28 ;  /* 0x00000020501c723c */ /* 0x008fe2000000181c */
[----:B------:R-:W-:Y:S01]  /*f150*/  FMUL.FTZ R73, R73, R98 ;  /* 0x0000006249497220 */ /* 0x000fe20000410000 */
[----:B------:R-:W3:Y:S01]  /*f160*/  MUFU.EX2 R109, R109 ;  /* 0x0000006d006d7308 */ /* 0x000ee20000000800 */
[----:B------:R-:W-:-:S02]  /*f170*/  FMUL.FTZ R74, R74, R0 ;  /* 0x000000004a4a7220 */ /* 0x000fc40000410000 */
[----:B------:R-:W-:Y:S02]  /*f180*/  FMUL.FTZ R75, R75, R0 ;  /* 0x000000004b4b7220 */ /* 0x000fe40000410000 */
[--C-:B------:R-:W-:Y:S01]  /*f190*/  FFMA.FTZ R116, R119, c[0x0][0x23c], -R104.reuse ;  /* 0x00008f0077747a23 */ /* 0x100fe20000010868 */
[C---:B------:R-:W-:Y:S01]  /*f1a0*/  HMMA.16816.F32 R24, R80.reuse, R26, R52 ;  /* 0x0000001a5018723c */ /* 0x040fe20000001834 */
[--C-:B------:R-:W-:Y:S01]  /*f1b0*/  FFMA.FTZ R139, R139, c[0x0][0x23c], -R104.reuse ;  /* 0x00008f008b8b7a23 */ /* 0x100fe20000010868 */
[----:B------:R-:W-:Y:S01]  /*f1c0*/  MUFU.EX2 R106, R106 ;  /* 0x0000006a006a7308 */ /* 0x000fe20000000800 */
[--C-:B------:R-:W-:Y:S02]  /*f1d0*/  FFMA.FTZ R114, R145, c[0x0][0x23c], -R104.reuse ;  /* 0x00008f0091727a23 */ /* 0x100fe40000010868 */
[----:B------:R-:W-:Y:S02]  /*f1e0*/  FFMA.FTZ R119, R147, c[0x0][0x23c], -R104 ;  /* 0x00008f0093777a23 */ /* 0x000fe40000010868 */
[----:B--2---:R-:W-:Y:S01]  /*f1f0*/  F2FP.PACK_AB R52, R111, R112 ;  /* 0x000000706f34723e */ /* 0x004fe200000000ff */
[----:B------:R-:W-:Y:S01]  /*f200*/  HMMA.16816.F32 R32, R80, R34, R60 ;  /* 0x000000225020723c */ /* 0x000fe2000000183c */
[----:B----4-:R-:W-:Y:S01]  /*f210*/  F2FP.PACK_AB R54, R107, R108 ;  /* 0x0000006c6b36723e */ /* 0x010fe200000000ff */
[----:B------:R-:W2:Y:S01]  /*f220*/  MUFU.EX2 R105, R105 ;  /* 0x0000006900697308 */ /* 0x000ea20000000800 */
[----:B---3--:R-:W-:Y:S01]  /*f230*/  F2FP.PACK_AB R53, R109, R110 ;  /* 0x0000006e6d35723e */ /* 0x008fe200000000ff */
[----:B------:R-:W3:Y:S01]  /*f240*/  LDSM.16.MT88.4 R60, [R120+0x6400] ;  /* 0x00640000783c783b */ /* 0x000ee20000004200 */
[----:B------:R-:W-:-:S02]  /*f250*/  FFMA.FTZ R136, R137, c[0x0][0x23c], -R96 ;  /* 0x00008f0089887a23 */ /* 0x000fc40000010860 */
[--C-:B------:R-:W-:Y:S01]  /*f260*/  FFMA.FTZ R117, R117, c[0x0][0x23c], -R96.reuse ;  /* 0x00008f0075757a23 */ /* 0x100fe20000010860 */
[C---:B------:R-:W-:Y:S01]  /*f270*/  HMMA.16816.F32 R12, R80.reuse, R16, R12 ;  /* 0x00000010500c723c */ /* 0x040fe2000000180c */
[--C-:B------:R-:W-:Y:S01]  /*f280*/  FFMA.FTZ R113, R113, c[0x0][0x23c], -R96.reuse ;  /* 0x00008f0071717a23 */ /* 0x100fe20000010860 */
[----:B------:R-:W-:Y:S01]  /*f290*/  MUFU.EX2 R116, R116 ;  /* 0x0000007400747308 */ /* 0x000fe20000000800 */
[----:B------:R-:W-:Y:S02]  /*f2a0*/  FFMA.FTZ R118, R115, c[0x0][0x23c], -R96 ;  /* 0x00008f0073767a23 */ /* 0x000fe40000010860 */
[--C-:B------:R-:W-:Y:S02]  /*f2b0*/  FFMA.FTZ R100, R100, c[0x0][0x23c], -R104.reuse ;  /* 0x00008f0064647a23 */ /* 0x100fe40000010868 */
[--C-:B------:R-:W-:Y:S01]  /*f2c0*/  FFMA.FTZ R101, R101, c[0x0][0x23c], -R104.reuse ;  /* 0x00008f0065657a23 */ /* 0x100fe20000010868 */
[----:B------:R-:W-:Y:S01]  /*f2d0*/  HMMA.16816.F32 R16, R80, R18, R44 ;  /* 0x000000125010723c */ /* 0x000fe2000000182c */
[--C-:B------:R-:W-:Y:S01]  /*f2e0*/  FFMA.FTZ R102, R102, c[0x0][0x23c], -R104.reuse ;  /* 0x00008f0066667a23 */ /* 0x100fe20000010868 */
[----:B--2---:R-:W-:Y:S01]  /*f2f0*/  F2FP.PACK_AB R55, R105, R106 ;  /* 0x0000006a6937723e */ /* 0x004fe200000000ff */
[----:B------:R-:W-:Y:S01]  /*f300*/  MUFU.EX2 R139, R139 ;  /* 0x0000008b008b7308 */ /* 0x000fe20000000800 */
[----:B------:R-:W-:-:S02]  /*f310*/  FFMA.FTZ R103, R103, c[0x0][0x23c], -R104 ;  /* 0x00008f0067677a23 */ /* 0x000fc40000010868 */
[--C-:B------:R-:W-:Y:S02]  /*f320*/  FFMA.FTZ R104, R99, c[0x0][0x23c], -R96.reuse ;  /* 0x00008f0063687a23 */ /* 0x100fe40000010860 */
[----:B-1----:R-:W-:Y:S01]  /*f330*/  HMMA.16816.F32 R36, R80, R40, R36 ;  /* 0x000000285024723c */ /* 0x002fe20000001824 */
[-C--:B------:R-:W-:Y:S02]  /*f340*/  FMUL.FTZ R44, R68, R98.reuse ;  /* 0x00000062442c7220 */ /* 0x080fe40000410000 */
[----:B------:R-:W-:Y:S01]  /*f350*/  FMUL.FTZ R45, R69, R98 ;  /* 0x00000062452d7220 */ /* 0x000fe20000410000 */
[----:B------:R-:W-:Y:S01]  /*f360*/  MUFU.EX2 R114, R114 ;  /* 0x0000007200727308 */ /* 0x000fe20000000800 */
[-C--:B------:R-:W-:Y:S02]  /*f370*/  FMUL.FTZ R46, R70, R0.reuse ;  /* 0x00000000462e7220 */ /* 0x080fe40000410000 */
[----:B------:R-:W-:Y:S01]  /*f380*/  FMUL.FTZ R47, R71, R0 ;  /* 0x00000000472f7220 */ /* 0x000fe20000410000 */
[----:B------:R-:W-:Y:S01]  /*f390*/  HMMA.16816.F32 R4, R52, R56, R4 ;  /* 0x000000383404723c */ /* 0x000fe20000001804 */
[----:B------:R-:W-:-:S02]  /*f3a0*/  FFMA.FTZ R95, R95, c[0x0][0x23c], -R96 ;  /* 0x00008f005f5f7a23 */ /* 0x000fc40000010860 */
[--C-:B------:R-:W-:Y:S01]  /*f3b0*/  FFMA.FTZ R99, R88, c[0x0][0x23c], -R96.reuse ;  /* 0x00008f0058637a23 */ /* 0x100fe20000010860 */
[----:B------:R-:W-:Y:S01]  /*f3c0*/  MUFU.EX2 R119, R119 ;  /* 0x0000007700777308 */ /* 0x000fe20000000800 */
[----:B------:R-:W-:Y:S02]  /*f3d0*/  FFMA.FTZ R96, R91, c[0x0][0x23c], -R96 ;  /* 0x00008f005b607a23 */ /* 0x000fe40000010860 */
[----:B------:R-:W-:Y:S01]  /*f3e0*/  FFMA.FTZ R97, R141, R98, R97 ;  /* 0x000000628d617223 */ /* 0x000fe20000010061 */
[C---:B------:R-:W-:Y:S01]  /*f3f0*/  HMMA.16816.F32 R8, R52.reuse, R58, R8 ;  /* 0x0000003a3408723c */ /* 0x040fe20000001808 */
[----:B------:R-:W1:Y:S02]  /*f400*/  LDSM.16.MT88.4 R56, [R122+0x7400] ;  /* 0x007400007a38783b */ /* 0x000e640000004200 */
[----:B------:R-:W-:Y:S01]  /*f410*/  FADD.FTZ R97, R90, R97 ;  /* 0x000000615a617221 */ /* 0x000fe20000010000 */
[----:B------:R-:W-:Y:S03]  /*f420*/  MUFU.EX2 R136, R136 ;  /* 0x0000008800887308 */ /* 0x000fe60000000800 */
[----:B------:R-:W-:Y:S01]  /*f430*/  FADD.FTZ R86, R86, R97 ;  /* 0x0000006156567221 */ /* 0x000fe20000010000 */
[C---:B---3--:R-:W-:Y:S03]  /*f440*/  HMMA.16816.F32 R12, R52.reuse, R60, R12 ;  /* 0x0000003c340c723c */ /* 0x048fe6000000180c */
[----:B------:R-:W-:Y:S01]  /*f450*/  FADD.FTZ R3, R3, R86 ;  /* 0x0000005603037221 */ /* 0x000fe20000010000 */
[----:B------:R-:W-:Y:S03]  /*f460*/  MUFU.EX2 R117, R117 ;  /* 0x0000007500757308 */ /* 0x000fe60000000800 */
[----:B------:R-:W-:Y:S01]  /*f470*/  FADD.FTZ R112, R112, R3 ;  /* 0x0000000370707221 */ /* 0x000fe20000010000 */
[----:B------:R-:W-:Y:S01]  /*f480*/  HMMA.16816.F32 R16, R52, R62, R16 ;  /* 0x0000003e3410723c */ /* 0x000fe20000001810 */
[----:B------:R-:W2:Y:S02]  /*f490*/  LDSM.16.MT88.4 R60, [R120+0x7400] ;  /* 0x00740000783c783b */ /* 0x000ea40000004200 */
[----:B------:R-:W-:Y:S01]  /*f4a0*/  FADD.FTZ R111, R111, R112 ;  /* 0x000000706f6f7221 */ /* 0x000fe20000010000 */
[----:B------:R-:W-:Y:S03]  /*f4b0*/  MUFU.EX2 R113, R113 ;  /* 0x0000007100717308 */ /* 0x000fe60000000800 */
[----:B------:R-:W-:Y:S01]  /*f4c0*/  FADD.FTZ R108, R108, R111 ;  /* 0x0000006f6c6c7221 */ /* 0x000fe20000010000 */
[C---:B------:R-:W-:Y:S01]  /*f4d0*/  HMMA.16816.F32 R40, R80.reuse, R42, R76 ;  /* 0x0000002a5028723c */ /* 0x040fe2000000184c */
[----:B------:R-:W-:Y:S02]  /*f4e0*/  LDSM.16.MT88.4 R76, [R122+0x8800] ;  /* 0x008800007a4c783b */ /* 0x000fe40000004200 */
[----:B------:R-:W-:Y:S01]  /*f4f0*/  FADD.FTZ R107, R107, R108 ;  /* 0x0000006c6b6b7221 */ /* 0x000fe20000010000 */
[----:B------:R-:W-:Y:S04]  /*f500*/  MUFU.EX2 R118, R118 ;  /* 0x0000007600767308 */ /* 0x000fe80000000800 */
[C---:B------:R-:W-:Y:S04]  /*f510*/  HMMA.16816.F32 R44, R80.reuse, R48, R44 ;  /* 0x00000030502c723c */ /* 0x040fe8000000182c */
[----:B------:R-:W-:Y:S04]  /*f520*/  MUFU.EX2 R100, R100 ;  /* 0x0000006400647308 */ /* 0x000fe80000000800 */
[----:B------:R-:W-:Y:S01]  /*f530*/  HMMA.16816.F32 R48, R80, R50, R72 ;  /* 0x000000325030723c */ /* 0x000fe20000001848 */
[----:B------:R-:W-:Y:S03]  /*f540*/  LDSM.16.MT88.4 R72, [R120+0x8800] ;  /* 0x008800007848783b */ /* 0x000fe60000004200 */
[----:B------:R-:W3:Y:S04]  /*f550*/  MUFU.EX2 R101, R101 ;  /* 0x0000006500657308 */ /* 0x000ee80000000800 */
[C---:B-1----:R-:W-:Y:S04]  /*f560*/  HMMA.16816.F32 R20, R52.reuse, R56, R20 ;  /* 0x000000383414723c */ /* 0x042fe80000001814 */
[----:B------:R-:W-:Y:S04]  /*f570*/  MUFU.EX2 R102, R102 ;  /* 0x0000006600667308 */ /* 0x000fe80000000800 */
[----:B------:R-:W-:Y:S01]  /*f580*/  HMMA.16816.F32 R24, R52, R58, R24 ;  /* 0x0000003a3418723c */ /* 0x000fe20000001818 */
[----:B------:R-:W1:Y:S03]  /*f590*/  LDSM.16.MT88.4 R56, [R122+0x8400] ;  /* 0x008400007a38783b */ /* 0x000e660000004200 */
[----:B------:R-:W4:Y:S01]  /*f5a0*/  MUFU.EX2 R103, R103 ;  /* 0x0000006700677308 */ /* 0x000f220000000800 */
[----:B---3--:R-:W-:-:S03]  /*f5b0*/  F2FP.PACK_AB R88, R101, R100 ;  /* 0x000000646558723e */ /* 0x008fc600000000ff */
[C---:B--2---:R-:W-:Y:S04]  /*f5c0*/  HMMA.16816.F32 R28, R52.reuse, R60, R28 ;  /* 0x0000003c341c723c */ /* 0x044fe8000000181c */
[----:B------:R-:W-:Y:S04]  /*f5d0*/  MUFU.EX2 R95, R95 ;  /* 0x0000005f005f7308 */ /* 0x000fe80000000800 */
[----:B------:R-:W-:Y:S01]  /*f5e0*/  HMMA.16816.F32 R32, R52, R62, R32 ;  /* 0x0000003e3420723c */ /* 0x000fe20000001820 */
[----:B------:R-:W2:Y:S03]  /*f5f0*/  LDSM.16.MT88.4 R60, [R120+0x8400] ;  /* 0x00840000783c783b */ /* 0x000ea60000004200 */
[----:B------:R-:W-:Y:S01]  /*f600*/  MUFU.EX2 R104, R104 ;  /* 0x0000006800687308 */ /* 0x000fe20000000800 */
[----:B----4-:R-:W-:-:S07]  /*f610*/  F2FP.PACK_AB R90, R103, R102 ;  /* 0x00000066675a723e */ /* 0x010fce00000000ff */
[----:B------:R-:W-:Y:S08]  /*f620*/  MUFU.EX2 R99, R99 ;  /* 0x0000006300637308 */ /* 0x000ff00000000800 */
[----:B------:R-:W3:Y:S01]  /*f630*/  MUFU.EX2 R96, R96 ;  /* 0x0000006000607308 */ /* 0x000ee20000000800 */
[C---:B-1----:R-:W-:Y:S08]  /*f640*/  HMMA.16816.F32 R36, R52.reuse, R56, R36 ;  /* 0x000000383424723c */ /* 0x042ff00000001824 */
[----:B------:R-:W-:Y:S01]  /*f650*/  HMMA.16816.F32 R40, R52, R58, R40 ;  /* 0x0000003a3428723c */ /* 0x000fe20000001828 */
[----:B------:R-:W1:Y:S01]  /*f660*/  LDSM.16.MT88.4 R56, [R122+0x6800] ;  /* 0x006800007a38783b */ /* 0x000e620000004200 */
[----:B---3--:R-:W-:-:S06]  /*f670*/  F2FP.PACK_AB R91, R96, R99 ;  /* 0x00000063605b723e */ /* 0x008fcc00000000ff */
        /* <DEDUP_REMOVED lines=8> */
[----:B------:R-:W-:-:S03]  /*f700*/  F2FP.PACK_AB R55, R118, R113 ;  /* 0x000000717637723e */ /* 0x000fc600000000ff */
[----:B------:R-:W-:-:S04]  /*f710*/  FADD.FTZ R114, R114, R139 ;  /* 0x0000008b72727221 */ /* 0x000fc80000010000 */
[----:B------:R-:W-:Y:S01]  /*f720*/  HMMA.16816.F32 R64, R52, R76, R36 ;  /* 0x0000004c3440723c */ /* 0x000fe20000001824 */
[----:B------:R-:W-:Y:S01]  /*f730*/  LDSM.16.MT88.4 R36, [R122+0x6c00] ;  /* 0x006c00007a24783b */ /* 0x000fe20000004200 */
[----:B------:R-:W-:-:S04]  /*f740*/  FADD.FTZ R119, R119, R114 ;  /* 0x0000007277777221 */ /* 0x000fc80000010000 */
[----:B------:R-:W-:Y:S02]  /*f750*/  FADD.FTZ R100, R100, R119 ;  /* 0x0000007764647221 */ /* 0x000fe40000010000 */
[----:B-1----:R-:W-:Y:S02]  /*f760*/  HMMA.16816.F32 R4, R52, R56, R4 ;  /* 0x000000383404723c */ /* 0x002fe40000001804 */
[----:B------:R-:W-:-:S04]  /*f770*/  FADD.FTZ R101, R101, R100 ;  /* 0x0000006465657221 */ /* 0x000fc80000010000 */
[----:B------:R-:W-:Y:S02]  /*f780*/  FADD.FTZ R102, R102, R101 ;  /* 0x0000006566667221 */ /* 0x000fe40000010000 */
[----:B------:R-:W-:Y:S01]  /*f790*/  HMMA.16816.F32 R8, R52, R58, R8 ;  /* 0x0000003a3408723c */ /* 0x000fe20000001808 */
[----:B------:R-:W1:Y:S01]  /*f7a0*/  LDSM.16.MT88.4 R56, [R122+0x7800] ;  /* 0x007800007a38783b */ /* 0x000e620000004200 */
[----:B------:R-:W-:-:S06]  /*f7b0*/  FADD.FTZ R141, R103, R102 ;  /* 0x00000066678d7221 */ /* 0x000fcc0000010000 */
[C---:B------:R-:W-:Y:S01]  /*f7c0*/  HMMA.16816.F32 R68, R52.reuse, R72, R44 ;  /* 0x000000483444723c */ /* 0x040fe2000000182c */
[----:B------:R-:W-:Y:S07]  /*f7d0*/  LDSM.16.MT88.4 R44, [R120+0x6c00] ;  /* 0x006c0000782c783b */ /* 0x000fee0000004200 */
[C---:B--2---:R-:W-:Y:S08]  /*f7e0*/  HMMA.16816.F32 R12, R52.reuse, R60, R12 ;  /* 0x0000003c340c723c */ /* 0x044ff0000000180c */
[C---:B------:R-:W-:Y:S01]  /*f7f0*/  HMMA.16816.F32 R16, R52.reuse, R62, R16 ;  /* 0x0000003e3410723c */ /* 0x040fe20000001810 */
[----:B------:R-:W-:Y:S07]  /*f800*/  LDSM.16.MT88.4 R60, [R120+0x7c00] ;  /* 0x007c0000783c783b */ /* 0x000fee0000004200 */
[C---:B------:R-:W-:Y:S08]  /*f810*/  HMMA.16816.F32 R76, R52.reuse, R78, R40 ;  /* 0x0000004e344c723c */ /* 0x040ff00000001828 */
[C---:B------:R-:W-:Y:S08]  /*f820*/  HMMA.16816.F32 R72, R52.reuse, R74, R48 ;  /* 0x0000004a3448723c */ /* 0x040ff00000001830 */
[C---:B-1----:R-:W-:Y:S08]  /*f830*/  HMMA.16816.F32 R20, R52.reuse, R56, R20 ;  /* 0x000000383414723c */ /* 0x042ff00000001814 */
[C---:B------:R-:W-:Y:S01]  /*f840*/  HMMA.16816.F32 R24, R52.reuse, R58, R24 ;  /* 0x0000003a3418723c */ /* 0x040fe20000001818 */
[----:B------:R-:W1:Y:S07]  /*f850*/  LDSM.16.MT88.4 R56, [R120+0x7800] ;  /* 0x007800007838783b */ /* 0x000e6e0000004200 */
[C---:B-1----:R-:W-:Y:S07]  /*f860*/  HMMA.16816.F32 R28, R52.reuse, R56, R28 ;  /* 0x00000038341c723c */ /* 0x042fee000000181c */
[----:B------:R-:W-:Y:S01]  /*f870*/  FFMA.FTZ R57, R140, R0, R89 ;  /* 0x000000008c397223 */ /* 0x000fe20000010059 */
[----:B------:R-:W-:Y:S01]  /*f880*/  F2FP.PACK_AB R89, R104, R95 ;  /* 0x0000005f6859723e */ /* 0x000fe200000000ff */
[----:B------:R-:W-:Y:S01]  /*f890*/  HMMA.16816.F32 R32, R52, R58, R32 ;  /* 0x0000003a3420723c */ /* 0x000fe20000001820 */
[----:B------:R-:W1:Y:S07]  /*f8a0*/  LDSM.16.MT88.4 R52, [R122+0x7c00] ;  /* 0x007c00007a34783b */ /* 0x000e6e0000004200 */
[C---:B------:R-:W-:Y:S01]  /*f8b0*/  HMMA.16816.F32 R80, R88.reuse, R36, R4 ;  /* 0x000000245850723c */ /* 0x040fe20000001804 */
[----:B------:R-:W-:Y:S07]  /*f8c0*/  LDSM.16.MT88.4 R4, [R120+0x8c00] ;  /* 0x008c00007804783b */ /* 0x000fee0000004200 */
[C---:B------:R-:W-:Y:S01]  /*f8d0*/  HMMA.16816.F32 R36, R88.reuse, R38, R8 ;  /* 0x000000265824723c */ /* 0x040fe20000001808 */
[----:B------:R-:W2:Y:S07]  /*f8e0*/  LDSM.16.MT88.4 R8, [R122+0x8c00] ;  /* 0x008c00007a08783b */ /* 0x000eae0000004200 */
[C---:B------:R-:W-:Y:S07]  /*f8f0*/  HMMA.16816.F32 R40, R88.reuse, R44, R12 ;  /* 0x0000002c5828723c */ /* 0x040fee000000180c */
        /* <DEDUP_REMOVED lines=18> */
[----:B--2---:R-:W-:Y:S03]  /*fa20*/  HMMA.16816.F32 R64, R88, R8, R64 ;  /* 0x000000085840723c */ /* 0x004fe60000001840 */
[----:B------:R-:W-:-:S04]  /*fa30*/  FADD.FTZ R95, R95, R118 ;  /* 0x000000765f5f7221 */ /* 0x000fc80000010000 */
[----:B------:R-:W-:Y:S01]  /*fa40*/  FADD.FTZ R104, R104, R95 ;  /* 0x0000005f68687221 */ /* 0x000fe20000010000 */
[----:B------:R-:W-:Y:S03]  /*fa50*/  HMMA.16816.F32 R76, R88, R10, R76 ;  /* 0x0000000a584c723c */ /* 0x000fe6000000184c */
[----:B------:R-:W-:-:S04]  /*fa60*/  FADD.FTZ R99, R99, R104 ;  /* 0x0000006863637221 */ /* 0x000fc80000010000 */
[----:B------:R-:W-:Y:S01]  /*fa70*/  FADD.FTZ R140, R96, R99 ;  /* 0x00000063608c7221 */ /* 0x000fe20000010000 */
[C---:B------:R-:W-:Y:S08]  /*fa80*/  HMMA.16816.F32 R68, R88.reuse, R4, R68 ;  /* 0x000000045844723c */ /* 0x040ff00000001844 */
[----:B------:R-:W-:Y:S08]  /*fa90*/  HMMA.16816.F32 R72, R88, R6, R72 ;  /* 0x000000065848723c */ /* 0x000ff00000001848 */
.L_x_4211:
        /* <DEDUP_REMOVED lines=12> */
.L_x_4221:
        /* <DEDUP_REMOVED lines=65> */
.L_x_4218:
[----:B------:R-:W-:Y:S01]  /*ff70*/  LOP3.LUT P6, RZ, R133, 0x1, RZ, 0xc0, !PT ;  /* 0x0000000185ff7812 */ /* 0x000fe200078cc0ff */
[----:B------:R-:W-:Y:S01]  /*ff80*/  IMAD.MOV.U32 R0, RZ, RZ, c[0x0][0x1a0] ;  /* 0x00006800ff007624 */ /* 0x000fe200078e00ff */
[----:B------:R-:W-:Y:S01]  /*ff90*/  LEA R138, P1, R139, R142, 0x1 ;  /* 0x0000008e8b8a7211 */ /* 0x000fe200078208ff */
[----:B------:R-:W-:Y:S01]  /*ffa0*/  IMAD.MOV.U32 R145, RZ, RZ, c[0x0][0x1a4] ;  /* 0x00006900ff917624 */ /* 0x000fe200078e00ff */
[----:B------:R-:W-:Y:S02]  /*ffb0*/  LOP3.LUT P5, RZ, R133, 0x2, RZ, 0xc0, !PT ;  /* 0x0000000285ff7812 */ /* 0x000fe400078ac0ff */
[C---:B------:R-:W-:Y:S02]  /*ffc0*/  LEA R2, P0, R0.reuse, R139, 0x5 ;  /* 0x0000008b00027211 */ /* 0x040fe400078028ff */
[----:B------:R-:W-:Y:S02]  /*ffd0*/  LEA.HI.X R139, R139, R143, R86, 0x1, P1 ;  /* 0x0000008f8b8b7211 */ /* 0x000fe400008f0c56 */
[----:B------:R-:W-:Y:S02]  /*ffe0*/  LOP3.LUT P4, RZ, R133, 0x4, RZ, 0xc0, !PT ;  /* 0x0000000485ff7812 */ /* 0x000fe4000788c0ff */
[C-C-:B------:R-:W-:Y:S01]  /*fff0*/  LEA.HI.X R86, R0.reuse, R86, R145.reuse, 0x5, P0 ;  /* 0x0000005600567211 */ /* 0x140fe200000f2c91 */
[----:B------:R-:W-:Y:S01]  /*10000*/  @!PT LDS RZ, [RZ] ;  /* 0x00000000fffff984 */ /* 0x000fe20000000800 */
[----:B------:R-:W-:Y:S01]  /*10010*/  @!PT LDS RZ, [RZ] ;  /* 0x00000000fffff984 */ /* 0x000fe20000000800 */
[----:B------:R-:W-:Y:S01]  /*10020*/  @!PT LDS RZ, [RZ] ;  /* 0x00000000fffff984 */ /* 0x000fe20000000800 */
[----:B------:R1:W-:Y:S01]  /*10030*/  @P6 LDGSTS.E.BYPASS.LTC128B.128 [R130+0x6000], [R138.64] ;  /* 0x060000008a826fae */ /* 0x0003e2000b901d46 */
[C---:B------:R-:W-:Y:S03]  /*10040*/  @P6 LEA R144, P2, R0.reuse, R138, 0x6 ;  /* 0x0000008a00906211 */ /* 0x040fe600078430ff */
[----:B------:R-:W-:Y:S01]  /*10050*/  @!P6 STS [R130+0x6000], RZ ;  /* 0x006000ff8200e388 */ /* 0x000fe20000000800 */
[----:B------:R-:W-:Y:S02]  /*10060*/  @P6 LEA.HI.X R145, R0, R139, R145, 0x6, P2 ;  /* 0x0000008b00916211 */ /* 0x000fe400010f3491 */
[CC--:B------:R-:W-:Y:S01]  /*10070*/  @P5 LEA R146, P1, R2.reuse, R142.reuse, 0x1 ;  /* 0x0000008e02925211 */ /* 0x0c0fe200078208ff */
[----:B------:R-:W-:Y:S02]  /*10080*/  @!P6 STS [R130+0x6004], RZ ;  /* 0x006004ff8200e388 */ /* 0x000fe40000000800 */
[C---:B------:R-:W-:Y:S02]  /*10090*/  @P4 LEA R142, P0, R2.reuse, R142, 0x1 ;  /* 0x0000008e028e4211 */ /* 0x040fe400078008ff */
[----:B------:R-:W-:Y:S01]  /*100a0*/  @!P6 STS.64 [R130+0x6008], RZ ;  /* 0x006008ff8200e388 */ /* 0x000fe20000000a00 */
[CCC-:B------:R-:W-:Y:S02]  /*100b0*/  @P5 LEA.HI.X R147, R2.reuse, R143.reuse, R86.reuse, 0x1, P1 ;  /* 0x0000008f02935211 */ /* 0x1c0fe400008f0c56 */
[----:B------:R-:W-:Y:S01]  /*100c0*/  @P4 LEA.HI.X R143, R2, R143, R86, 0x1, P0 ;  /* 0x0000008f028f4211 */ /* 0x000fe200000f0c56 */
[----:B------:R-:W-:Y:S01]  /*100d0*/  @!PT LDS RZ, [RZ] ;  /* 0x00000000fffff984 */ /* 0x000fe20000000800 */
[----:B------:R-:W-:Y:S01]  /*100e0*/  @!PT LDS RZ, [RZ] ;  /* 0x00000000fffff984 */ /* 0x000fe20000000800 */
[----:B------:R-:W-:Y:S01]  /*100f0*/  @!PT LDS RZ, [RZ] ;  /* 0x00000000fffff984 */ /* 0x000fe20000000800 */
[----:B------:R1:W-:Y:S01]  /*10100*/  @P5 LDGSTS.E.BYPASS.LTC128B.128 [R130+0x7000], [R138.64+0x40] ;  /* 0x070000408a825fae */ /* 0x0003e2000b901d46 */
[----:B------:R-:W-:Y:S03]  /*10110*/  ISETP.GE.AND P0, PT, R131, 0x2, PT ;  /* 0x000000028300780c */ /* 0x000fe60003f06270 */
        /* <DEDUP_REMOVED lines=23> */
[----:B------:R-:W3:Y:S04]  /*10290*/  LDSM.16.M88.4 R96, [R124+0x3400] ;  /* 0x003400007c60783b */ /* 0x000ee80000000200 */
[----:B------:R-:W4:Y:S04]  /*102a0*/  LDSM.16.M88.4 R100, [R124+0x3800] ;  /* 0x003800007c64783b */ /* 0x000f280000000200 */
[----:B------:R-:W0:Y:S04]  /*102b0*/  LDGDEPBAR ;  /* 0x00000000000079af */ /* 0x000e280000000000 */
[----:B------:R-:W5:Y:S04]  /*102c0*/  LDSM.16.M88.4 R104, [R124+0x3c00] ;  /* 0x003c00007c68783b */ /* 0x000f680000000200 */
[----:B------:R-:W-:Y:S04]  /*102d0*/  LDSM.16.M88.4 R108, [R123] ;  /* 0x000000007b6c783b */ /* 0x000fe80000000200 */
[----:B------:R-:W1:Y:S04]  /*102e0*/  LDSM.16.M88.4 R112, [R121+0x3000] ;  /* 0x003000007970783b */ /* 0x000e680000000200 */
[----:B------:R-:W1:Y:S01]  /*102f0*/  LDSM.16.M88.4 R116, [R121+0x3400] ;  /* 0x003400007974783b */ /* 0x000e620000000200 */
[C---:B--2---:R-:W-:Y:S08]  /*10300*/  HMMA.16816.F32 R4, R88.reuse, R92, RZ ;  /* 0x0000005c5804723c */ /* 0x044ff000000018ff */
[C---:B------:R-:W-:Y:S01]  /*10310*/  HMMA.16816.F32 R8, R88.reuse, R94, RZ ;  /* 0x0000005e5808723c */ /* 0x040fe200000018ff */
[----:B------:R-:W-:Y:S07]  /*10320*/  LDSM.16.M88.4 R92, [R121+0x3c00] ;  /* 0x003c0000795c783b */ /* 0x000fee0000000200 */
[C---:B---3--:R-:W-:Y:S08]  /*10330*/  HMMA.16816.F32 R12, R88.reuse, R96, RZ ;  /* 0x00000060580c723c */ /* 0x048ff000000018ff */
[C---:B------:R-:W-:Y:S01]  /*10340*/  HMMA.16816.F32 R16, R88.reuse, R98, RZ ;  /* 0x000000625810723c */ /* 0x040fe200000018ff */
[----:B------:R-:W-:Y:S07]  /*10350*/  LDSM.16.M88.4 R96, [R124+0x4000] ;  /* 0x004000007c60783b */ /* 0x000fee0000000200 */
[C---:B----4-:R-:W-:Y:S08]  /*10360*/  HMMA.16816.F32 R20, R88.reuse, R100, RZ ;  /* 0x000000645814723c */ /* 0x050ff000000018ff */
[C---:B------:R-:W-:Y:S01]  /*10370*/  HMMA.16816.F32 R24, R88.reuse, R102, RZ ;  /* 0x000000665818723c */ /* 0x040fe200000018ff */
[----:B------:R-:W-:Y:S07]  /*10380*/  LDSM.16.M88.4 R100, [R124+0x4c00] ;  /* 0x004c00007c64783b */ /* 0x000fee0000000200 */
[C---:B-----5:R-:W-:Y:S08]  /*10390*/  HMMA.16816.F32 R28, R88.reuse, R104, RZ ;  /* 0x00000068581c723c */ /* 0x060ff000000018ff */
[----:B------:R-:W-:Y:S01]  /*103a0*/  HMMA.16816.F32 R32, R88, R106, RZ ;  /* 0x0000006a5820723c */ /* 0x000fe200000018ff */
[----:B------:R-:W2:Y:S07]  /*103b0*/  LDSM.16.M88.4 R88, [R121+0x3800] ;  /* 0x003800007958783b */ /* 0x000eae0000000200 */
[C---:B-1----:R-:W-:Y:S08]  /*103c0*/  HMMA.16816.F32 R4, R108.reuse, R112, R4 ;  /* 0x000000706c04723c */ /* 0x042ff00000001804 */
[C---:B------:R-:W-:Y:S08]  /*103d0*/  HMMA.16816.F32 R8, R108.reuse, R114, R8 ;  /* 0x000000726c08723c */ /* 0x040ff00000001808 */
[C---:B------:R-:W-:Y:S08]  /*103e0*/  HMMA.16816.F32 R12, R108.reuse, R116, R12 ;  /* 0x000000746c0c723c */ /* 0x040ff0000000180c */
[C---:B------:R-:W-:Y:S08]  /*103f0*/  HMMA.16816.F32 R16, R108.reuse, R118, R16 ;  /* 0x000000766c10723c */ /* 0x040ff00000001810 */
        /* <DEDUP_REMOVED lines=47> */
[----:B------:R-:W1:Y:S01]  /*106f0*/  LDSM.16.M88.4 R96, [R121+0x5800] ;  /* 0x005800007960783b */ /* 0x000e620000000200 */
[----:B------:R-:W-:Y:S04]  /*10700*/  DEPBAR.LE SB0, 0x0 ;  /* 0x000080000000791a */ /* 0x000fe80000000000 */
[----:B------:R-:W-:Y:S02]  /*10710*/  BAR.SYNC.DEFER_BLOCKING 0x0 ;  /* 0x0000000000007b1d */ /* 0x000fe40000010000 */
[C---:B--2---:R-:W-:Y:S08]  /*10720*/  HMMA.16816.F32 R12, R92.reuse, R88, R12 ;  /* 0x000000585c0c723c */ /* 0x044ff0000000180c */
[C---:B------:R-:W-:Y:S08]  /*10730*/  HMMA.16816.F32 R16, R92.reuse, R90, R16 ;  /* 0x0000005a5c10723c */ /* 0x040ff00000001810 */
[C---:B-1----:R-:W-:Y:S08]  /*10740*/  HMMA.16816.F32 R20, R92.reuse, R96, R20 ;  /* 0x000000605c14723c */ /* 0x042ff00000001814 */
[C---:B------:R-:W-:Y:S08]  /*10750*/  HMMA.16816.F32 R24, R92.reuse, R98, R24 ;  /* 0x000000625c18723c */ /* 0x040ff00000001818 */
[C---:B------:R-:W-:Y:S08]  /*10760*/  HMMA.16816.F32 R28, R92.reuse, R100, R28 ;  /* 0x000000645c1c723c */ /* 0x040ff0000000181c */
[----:B------:R-:W-:Y:S01]  /*10770*/  HMMA.16816.F32 R32, R92, R102, R32 ;  /* 0x000000665c20723c */ /* 0x000fe20000001820 */
[----:B------:R-:W-:Y:S03]  /*10780*/  @!UPT UIADD3 URZ, URZ, URZ, URZ ;  /* 0x0000003f3f3ff290 */ /* 0x000fe6000fffe03f */
[----:B------:R-:W-:-:S11]  /*10790*/  @!P0 BRA `(.L_x_4219) ;  /* 0x000006e000008947 */ /* 0x000fd60003800000 */
[----:B------:R-:W-:Y:S02]  /*107a0*/  MOV R88, UR5 ;  /* 0x0000000500587c02 */ /* 0x000fe40008000f00 */
        /* <DEDUP_REMOVED lines=62> */
.L_x_4220:
[C---:B------:R-:W-:Y:S01]  /*10b90*/  LEA R90, P1, R88.reuse, R132, 0x1 ;  /* 0x00000084585a7211 */ /* 0x040fe200078208ff */
[----:B------:R-:W-:Y:S02]  /*10ba0*/  IMAD.MOV.U32 R89, RZ, RZ, c[0x0][0x198] ;  /* 0x00006600ff597624 */ /* 0x000fe400078e00ff */
[----:B------:R-:W-:Y:S01]  /*10bb0*/  IMAD.MOV.U32 R0, RZ, RZ, c[0x0][0x19c] ;  /* 0x00006700ff007624 */ /* 0x000fe200078e00ff */
[----:B------:R-:W-:Y:S02]  /*10bc0*/  LEA.HI.X R91, R88, R135, R86, 0x1, P1 ;  /* 0x00000087585b7211 */ /* 0x000fe400008f0c56 */
[C---:B------:R-:W-:Y:S02]  /*10bd0*/  LEA R2, P0, R89.reuse, R88, 0x5 ;  /* 0x0000005859027211 */ /* 0x040fe400078028ff */
[C---:B------:R-:W-:Y:S01]  /*10be0*/  @P6 LEA R88, P2, R89.reuse, R90, 0x6 ;  /* 0x0000005a59586211 */ /* 0x040fe200078430ff */
[----:B------:R-:W-:Y:S01]  /*10bf0*/  @!PT LDS RZ, [RZ] ;  /* 0x00000000fffff984 */ /* 0x000fe20000000800 */
[----:B------:R-:W-:Y:S01]  /*10c00*/  @!PT LDS RZ, [RZ] ;  /* 0x00000000fffff984 */ /* 0x000fe20000000800 */
[----:B------:R-:W-:Y:S01]  /*10c10*/  @!PT LDS RZ, [RZ] ;  /* 0x00000000fffff984 */ /* 0x000fe20000000800 */
[----:B------:R1:W-:Y:S01]  /*10c20*/  @P6 LDGSTS.E.BYPASS.LTC128B.128 [R130+0x3000], [R90.64] ;  /* 0x030000005a826fae */ /* 0x0003e2000b901d46 */
[C---:B------:R-:W-:Y:S02]  /*10c30*/  @P5 LEA R92, P1, R2.reuse, R132, 0x1 ;  /* 0x00000084025c5211 */ /* 0x040fe400078208ff */
[C-C-:B------:R-:W-:Y:S01]  /*10c40*/  LEA.HI.X R86, R89.reuse, R86, R0.reuse, 0x5, P0 ;  /* 0x0000005659567211 */ /* 0x140fe200000f2c00 */
[----:B------:R1:W-:Y:S01]  /*10c50*/  @!P6 STS [R130+0x3000], RZ ;  /* 0x003000ff8200e388 */ /* 0x0003e20000000800 */
[----:B------:R-:W-:Y:S02]  /*10c60*/  @P6 LEA.HI.X R89, R89, R91, R0, 0x6, P2 ;  /* 0x0000005b59596211 */ /* 0x000fe400010f3400 */
[CC--:B------:R-:W-:Y:S01]  /*10c70*/  @P5 LEA.HI.X R93, R2.reuse, R135.reuse, R86, 0x1, P1 ;  /* 0x00000087025d5211 */ /* 0x0c0fe200008f0c56 */
[----:B------:R1:W-:Y:S01]  /*10c80*/  @!P6 STS [R130+0x3004], RZ ;  /* 0x003004ff8200e388 */ /* 0x0003e20000000800 */
[C---:B------:R-:W-:Y:S01]  /*10c90*/  @P4 LEA R94, P0, R2.reuse, R132, 0x1 ;  /* 0x00000084025e4211 */ /* 0x040fe200078008ff */
[----:B------:R-:W-:Y:S02]  /*10ca0*/  IMAD.MOV.U32 R132, RZ, RZ, R90 ;  /* 0x000000ffff847224 */ /* 0x000fe400078e005a */
[----:B------:R1:W-:Y:S01]  /*10cb0*/  @!P6 STS.64 [R130+0x3008], RZ ;  /* 0x003008ff8200e388 */ /* 0x0003e20000000a00 */
[----:B------:R-:W-:Y:S01]  /*10cc0*/  @P4 LEA.HI.X R95, R2, R135, R86, 0x1, P0 ;  /* 0x00000087025f4211 */ /* 0x000fe200000f0c56 */
[----:B------:R-:W-:Y:S02]  /*10cd0*/  IMAD.MOV.U32 R135, RZ, RZ, R91 ;  /* 0x000000ffff877224 */ /* 0x000fe400078e005b */
        /* <DEDUP_REMOVED lines=26> */
.L_x_4219:
        /* <DEDUP_REMOVED lines=29> */
[----:B------:R-:W-:Y:S02]  /*11050*/  MOV R142, R138 ;  /* 0x0000008a008e7202 */ /* 0x000fe40000000f00 */
[----:B------:R-:W-:Y:S02]  /*11060*/  FMNMX.FTZ R90, R33, R0, !PT ;  /* 0x00000000215a7209 */ /* 0x000fe40007810000 */
[----:B------:R-:W-:Y:S02]  /*11070*/  FMNMX.FTZ R0, R34, R93, !PT ;  /* 0x0000005d22007209 */ /* 0x000fe40007810000 */
[----:B------:R-:W-:Y:S01]  /*11080*/  MOV R143, R139 ;  /* 0x0000008b008f7202 */ /* 0x000fe20000000f00 */
        /* <DEDUP_REMOVED lines=24> */
[C---:B------:R-:W-:Y:S01]  /*11210*/  ISETP.GT.AND P0, PT, R131.reuse, 0x1, PT ;  /* 0x000000018300780c */ /* 0x040fe20003f04270 */
[--C-:B------:R-:W-:Y:S01]  /*11220*/  FFMA.FTZ R98, R8, c[0x0][0x23c], -R104.reuse ;  /* 0x00008f0008627a23 */ /* 0x100fe20000010868 */
[----:B------:R-:W-:Y:S01]  /*11230*/  IADD3 R131, R131, -0x1, RZ ;  /* 0xffffffff83837810 */ /* 0x000fe20007ffe0ff */
        /* <DEDUP_REMOVED lines=8> */
[--C-:B------:R-:W-:Y:S01]  /*112c0*/  FFMA.FTZ R103, R14, c[0x0][0x23c], -R99.reuse ;  /* 0x00008f000e677a23 */ /* 0x100fe20000010863 */
        /* <DEDUP_REMOVED lines=51> */
[----:B------:R-:W-:Y:S02]  /*11600*/  FMUL.FTZ R69, R86, R69 ;  /* 0x0000004556457220 */ /* 0x000fe40000410000 */
[C---:B------:R-:W-:Y:S02]  /*11610*/  FMUL.FTZ R70, R3.reuse, R70 ;  /* 0x0000004603467220 */ /* 0x040fe40000410000 */
[----:B------:R-:W-:Y:S02]  /*11620*/  FMUL.FTZ R71, R3, R71 ;  /* 0x0000004703477220 */ /* 0x000fe40000410000 */
[--C-:B------:R-:W-:Y:S01]  /*11630*/  FFMA.FTZ R16, R16, c[0x0][0x23c], -R104.reuse ;  /* 0x00008f0010107a23 */ /* 0x100fe20000010868 */
[----:B------:R-:W-:Y:S01]  /*11640*/  MUFU.EX2 R103, R103 ;  /* 0x0000006700677308 */ /* 0x000fe20000000800 */
[C---:B------:R-:W-:Y:S02]  /*11650*/  FMUL.FTZ R72, R86.reuse, R72 ;  /* 0x0000004856487220 */ /* 0x040fe40000410000 */
[----:B------:R-:W-:Y:S01]  /*11660*/  FMUL.FTZ R73, R86, R73 ;  /* 0x0000004956497220 */ /* 0x000fe20000410000 */
[----:B---3--:R-:W-:Y:S01]  /*11670*/  F2FP.PACK_AB R83, R7, R6 ;  /* 0x000000060753723e */ /* 0x008fe200000000ff */
        /* <DEDUP_REMOVED lines=15> */
[----:B------:R-:W-:Y:S02]  /*11770*/  FFMA.FTZ R113, R32, c[0x0][0x23c], -R104 ;  /* 0x00008f0020717a23 */ /* 0x000fe40000010868 */
[C---:B------:R-:W-:Y:S01]  /*11780*/  HMMA.16816.F32 R44, R80.reuse, R94, R44 ;  /* 0x0000005e502c723c */ /* 0x040fe2000000182c */
[----:B------:R-:W2:Y:S03]  /*11790*/  LDSM.16.MT88.4 R92, [R120+0x7000] ;  /* 0x00700000785c783b */ /* 0x000ea60000004200 */
[--C-:B------:R-:W-:Y:S02]  /*117a0*/  FFMA.FTZ R115, R30, c[0x0][0x23c], -R99.reuse ;  /* 0x00008f001e737a23 */ /* 0x100fe40000010863 */
[--C-:B------:R-:W-:Y:S01]  /*117b0*/  FFMA.FTZ R112, R31, c[0x0][0x23c], -R99.reuse ;  /* 0x00008f001f707a23 */ /* 0x100fe20000010863 */
[----:B------:R-:W-:Y:S01]  /*117c0*/  MUFU.EX2 R106, R106 ;  /* 0x0000006a006a7308 */ /* 0x000fe20000000800 */
[----:B------:R-:W-:Y:S01]  /*117d0*/  FFMA.FTZ R116, R34, c[0x0][0x23c], -R99 ;  /* 0x00008f0022747a23 */ /* 0x000fe20000010863 */
[----:B------:R-:W-:Y:S03]  /*117e0*/  LDSM.16.MT88.4 R28, [R120+0x6c00] ;  /* 0x006c0000781c783b */ /* 0x000fe60000004200 */
[C---:B------:R-:W-:Y:S02]  /*117f0*/  FMUL.FTZ R74, R3.reuse, R74 ;  /* 0x0000004a034a7220 */ /* 0x040fe40000410000 */
[C---:B------:R-:W-:Y:S02]  /*11800*/  FMUL.FTZ R75, R3.reuse, R75 ;  /* 0x0000004b034b7220 */ /* 0x040fe40000410000 */
[----:B------:R-:W-:Y:S01]  /*11810*/  FFMA.FTZ R97, R86, R141, R97 ;  /* 0x0000008d56617223 */ /* 0x000fe20000010061 */
[----:B------:R-:W-:Y:S01]  /*11820*/  MUFU.EX2 R110, R110 ;  /* 0x0000006e006e7308 */ /* 0x000fe20000000800 */
[----:B------:R-:W-:Y:S02]  /*11830*/  FFMA.FTZ R101, R3, R140, R101 ;  /* 0x0000008c03657223 */ /* 0x000fe40000010065 */
[----:B------:R-:W-:Y:S02]  /*11840*/  FADD.FTZ R97, R100, R97 ;  /* 0x0000006164617221 */ /* 0x000fe40000010000 */
[----:B------:R-:W-:Y:S02]  /*11850*/  FADD.FTZ R101, R96, R101 ;  /* 0x0000006560657221 */ /* 0x000fe40000010000 */
[----:B------:R-:W-:Y:S01]  /*11860*/  FADD.FTZ R98, R98, R97 ;  /* 0x0000006162627221 */ /* 0x000fe20000010000 */
[C---:B-1----:R-:W-:Y:S02]  /*11870*/  HMMA.16816.F32 R48, R80.reuse, R88, R48 ;  /* 0x000000585030723c */ /* 0x042fe40000001830 */
[----:B------:R-:W-:Y:S01]  /*11880*/  MUFU.EX2 R109, R109 ;  /* 0x0000006d006d7308 */ /* 0x000fe20000000800 */
[----:B------:R-:W-:Y:S02]  /*11890*/  FADD.FTZ R6, R6, R101 ;  /* 0x0000006506067221 */ /* 0x000fe40000010000 */
[----:B------:R-:W-:Y:S02]  /*118a0*/  FADD.FTZ R5, R5, R98 ;  /* 0x0000006205057221 */ /* 0x000fe40000010000 */
[----:B------:R-:W-:Y:S01]  /*118b0*/  FADD.FTZ R6, R7, R6 ;  /* 0x0000000607067221 */ /* 0x000fe20000010000 */
[C---:B------:R-:W-:Y:S01]  /*118c0*/  HMMA.16816.F32 R52, R80.reuse, R90, R52 ;  /* 0x0000005a5034723c */ /* 0x040fe20000001834 */
[----:B------:R-:W1:Y:S03]  /*118d0*/  LDSM.16.MT88.4 R88, [R122+0x8000] ;  /* 0x008000007a58783b */ /* 0x000e660000004200 */
[----:B------:R-:W-:Y:S04]  /*118e0*/  MUFU.EX2 R111, R111 ;  /* 0x0000006f006f7308 */ /* 0x000fe80000000800 */
[C---:B--2---:R-:W-:Y:S06]  /*118f0*/  HMMA.16816.F32 R56, R80.reuse, R92, R56 ;  /* 0x0000005c5038723c */ /* 0x044fec0000001838 */
[----:B------:R-:W-:Y:S02]  /*11900*/  MUFU.EX2 R114, R114 ;  /* 0x0000007200727308 */ /* 0x000fe40000000800 */
[C---:B------:R-:W-:Y:S01]  /*11910*/  HMMA.16816.F32 R60, R80.reuse, R94, R60 ;  /* 0x0000005e503c723c */ /* 0x040fe2000000183c */
[----:B------:R-:W2:Y:S07]  /*11920*/  LDSM.16.MT88.4 R92, [R120+0x8000] ;  /* 0x00800000785c783b */ /* 0x000eae0000004200 */
[----:B------:R-:W-:Y:S10]  /*11930*/  MUFU.EX2 R115, R115 ;  /* 0x0000007300737308 */ /* 0x000ff40000000800 */
[----:B------:R-:W-:Y:S01]  /*11940*/  MUFU.EX2 R112, R112 ;  /* 0x0000007000707308 */ /* 0x000fe20000000800 */
[C---:B-1----:R-:W-:Y:S09]  /*11950*/  HMMA.16816.F32 R64, R80.reuse, R88, R64 ;  /* 0x000000585040723c */ /* 0x042ff20000001840 */
[----:B------:R-:W-:Y:S03]  /*11960*/  MUFU.EX2 R113, R113 ;  /* 0x0000007100717308 */ /* 0x000fe60000000800 */
[--C-:B------:R-:W-:Y:S02]  /*11970*/  FFMA.FTZ R89, R13, c[0x0][0x23c], -R104.reuse ;  /* 0x00008f000d597a23 */ /* 0x100fe40000010868 */
[----:B------:R-:W-:Y:S02]  /*11980*/  FMUL.FTZ R13, R86, R77 ;  /* 0x0000004d560d7220 */ /* 0x000fe40000410000 */
[--C-:B------:R-:W-:Y:S03]  /*11990*/  FFMA.FTZ R88, R15, c[0x0][0x23c], -R99.reuse ;  /* 0x00008f000f587a23 */ /* 0x100fe60000010863 */
[----:B------:R-:W-:Y:S01]  /*119a0*/  MUFU.EX2 R89, R89 ;  /* 0x0000005900597308 */ /* 0x000fe20000000800 */
[----:B------:R-:W-:Y:S01]  /*119b0*/  FMUL.FTZ R15, R3, R79 ;  /* 0x0000004f030f7220 */ /* 0x000fe20000410000 */
[----:B------:R-:W-:Y:S01]  /*119c0*/  MOV R3, R0 ;  /* 0x0000000000037202 */ /* 0x000fe20000000f00 */
[----:B------:R-:W1:Y:S05]  /*119d0*/  LDSM.16.MT88.4 R76, [R122+0x6400] ;  /* 0x006400007a4c783b */ /* 0x000e6a0000004200 */
[C---:B------:R-:W-:Y:S02]  /*119e0*/  HMMA.16816.F32 R12, R80.reuse, R90, R12 ;  /* 0x0000005a500c723c */ /* 0x040fe4000000180c */
[----:B------:R-:W3:Y:S05]  /*119f0*/  MUFU.EX2 R88, R88 ;  /* 0x0000005800587308 */ /* 0x000eea0000000800 */
[--C-:B------:R-:W-:Y:S01]  /*11a00*/  FFMA.FTZ R91, R17, c[0x0][0x23c], -R104.reuse ;  /* 0x00008f00115b7a23 */ /* 0x100fe20000010868 */
[C---:B--2---:R-:W-:Y:S04]  /*11a10*/  HMMA.16816.F32 R68, R80.reuse, R92, R68 ;  /* 0x0000005c5044723c */ /* 0x044fe80000001844 */
[----:B------:R2:W-:Y:S03]  /*11a20*/  MUFU.EX2 R90, R16 ;  /* 0x00000010005a7308 */ /* 0x0005e60000000800 */
[--C-:B------:R-:W-:Y:S01]  /*11a30*/  FFMA.FTZ R92, R18, c[0x0][0x23c], -R99.reuse ;  /* 0x00008f00125c7a23 */ /* 0x100fe20000010863 */
[----:B------:R-:W-:Y:S01]  /*11a40*/  HMMA.16816.F32 R72, R80, R94, R72 ;  /* 0x0000005e5048723c */ /* 0x000fe20000001848 */
[----:B------:R-:W4:Y:S03]  /*11a50*/  LDSM.16.MT88.4 R80, [R120+0x6400] ;  /* 0x006400007850783b */ /* 0x000f260000004200 */
[--C-:B------:R-:W-:Y:S02]  /*11a60*/  FFMA.FTZ R93, R19, c[0x0][0x23c], -R99.reuse ;  /* 0x00008f00135d7a23 */ /* 0x100fe40000010863 */
[----:B------:R-:W5:Y:S01]  /*11a70*/  MUFU.EX2 R91, R91 ;  /* 0x0000005b005b7308 */ /* 0x000f620000000800 */
[--C-:B------:R-:W-:Y:S02]  /*11a80*/  FFMA.FTZ R94, R23, c[0x0][0x23c], -R99.reuse ;  /* 0x00008f00175e7a23 */ /* 0x100fe40000010863 */
[----:B------:R-:W-:Y:S03]  /*11a90*/  LDSM.16.MT88.4 R20, [R122+0x6800] ;  /* 0x006800007a14783b */ /* 0x000fe60000004200 */
[----:B---3--:R-:W-:Y:S01]  /*11aa0*/  F2FP.PACK_AB R17, R88, R103 ;  /* 0x000000675811723e */ /* 0x008fe200000000ff */
[--C-:B------:R-:W-:Y:S02]  /*11ab0*/  FFMA.FTZ R95, R24, c[0x0][0x23c], -R104.reuse ;  /* 0x00008f00185f7a23 */ /* 0x100fe40000010868 */
[----:B------:R-:W-:Y:S01]  /*11ac0*/  FFMA.FTZ R104, R33, c[0x0][0x23c], -R104 ;  /* 0x00008f0021687a23 */ /* 0x000fe20000010868 */
[----:B------:R-:W-:Y:S01]  /*11ad0*/  MUFU.EX2 R92, R92 ;  /* 0x0000005c005c7308 */ /* 0x000fe20000000800 */
[----:B------:R-:W-:Y:S01]  /*11ae0*/  LDSM.16.MT88.4 R24, [R120+0x6800] ;  /* 0x006800007818783b */ /* 0x000fe20000004200 */
[----:B------:R-:W-:Y:S01]  /*11af0*/  FFMA.FTZ R99, R35, c[0x0][0x23c], -R99 ;  /* 0x00008f0023637a23 */ /* 0x000fe20000010863 */
[----:B--2---:R-:W-:Y:S01]  /*11b00*/  F2FP.PACK_AB R16, R89, R102 ;  /* 0x000000665910723e */ /* 0x004fe200000000ff */
[----:B------:R-:W-:Y:S02]  /*11b10*/  FADD.FTZ R102, R102, R5 ;  /* 0x0000000566667221 */ /* 0x000fe40000010000 */
[----:B------:R-:W-:Y:S03]  /*11b20*/  FADD.FTZ R103, R103, R6 ;  /* 0x0000000667677221 */ /* 0x000fe60000010000 */
[----:B------:R-:W-:Y:S01]  /*11b30*/  LDSM.16.MT88.4 R32, [R122+0x7c00] ;  /* 0x007c00007a20783b */ /* 0x000fe20000004200 */
[----:B------:R-:W2:Y:S01]  /*11b40*/  MUFU.EX2 R93, R93 ;  /* 0x0000005d005d7308 */ /* 0x000ea20000000800 */
[----:B------:R-:W-:Y:S02]  /*11b50*/  FADD.FTZ R89, R89, R102 ;  /* 0x0000006659597221 */ /* 0x000fe40000010000 */
[----:B------:R-:W-:Y:S01]  /*11b60*/  FADD.FTZ R103, R88, R103 ;  /* 0x0000006758677221 */ /* 0x000fe20000010000 */
[C---:B-----5:R-:W-:Y:S01]  /*11b70*/  F2FP.PACK_AB R18, R91.reuse, R90 ;  /* 0x0000005a5b12723e */ /* 0x060fe200000000ff */
[----:B------:R-:W-:Y:S04]  /*11b80*/  FADD.FTZ R6, R90, R89 ;  /* 0x000000595a067221 */ /* 0x000fe80000010000 */
[----:B------:R-:W-:Y:S01]  /*11b90*/  FADD.FTZ R6, R91, R6 ;  /* 0x000000065b067221 */ /* 0x000fe20000010000 */
[----:B------:R-:W3:Y:S10]  /*11ba0*/  MUFU.EX2 R94, R94 ;  /* 0x0000005e005e7308 */ /* 0x000ef40000000800 */
[----:B------:R-:W5:Y:S01]  /*11bb0*/  MUFU.EX2 R95, R95 ;  /* 0x0000005f005f7308 */ /* 0x000f620000000800 */
[C---:B--2---:R-:W-:Y:S01]  /*11bc0*/  F2FP.PACK_AB R19, R93.reuse, R92 ;  /* 0x0000005c5d13723e */ /* 0x044fe200000000ff */
[----:B------:R-:W-:Y:S04]  /*11bd0*/  FADD.FTZ R92, R92, R103 ;  /* 0x000000675c5c7221 */ /* 0x000fe80000010000 */
[----:B------:R-:W-:Y:S04]  /*11be0*/  FADD.FTZ R92, R93, R92 ;  /* 0x0000005c5d5c7221 */ /* 0x000fe80000010000 */
[----:B------:R-:W2:Y:S01]  /*11bf0*/  MUFU.EX2 R104, R104 ;  /* 0x0000006800687308 */ /* 0x000ea20000000800 */
[C---:B-1----:R-:W-:Y:S08]  /*11c00*/  HMMA.16816.F32 R8, R16.reuse, R76, R8 ;  /* 0x0000004c1008723c */ /* 0x042ff00000001808 */
[C---:B------:R-:W-:Y:S01]  /*11c10*/  HMMA.16816.F32 R36, R16.reuse, R78, R36 ;  /* 0x0000004e1024723c */ /* 0x040fe20000001824 */
[----:B------:R-:W1:Y:S01]  /*11c20*/  LDSM.16.MT88.4 R76, [R122+0x7400] ;  /* 0x007400007a4c783b */ /* 0x000e620000004200 */
[----:B------:R-:W-:Y:S06]  /*11c30*/  MUFU.EX2 R116, R116 ;  /* 0x0000007400747308 */ /* 0x000fec0000000800 */
[C---:B----4-:R-:W-:Y:S04]  /*11c40*/  HMMA.16816.F32 R40, R16.reuse, R80, R40 ;  /* 0x000000501028723c */ /* 0x050fe80000001828 */
[----:B------:R-:W4:Y:S04]  /*11c50*/  MUFU.EX2 R99, R99 ;  /* 0x0000006300637308 */ /* 0x000f280000000800 */
        /* <DEDUP_REMOVED lines=12> */
[----:B------:R-:W-:Y:S07]  /*11d20*/  HMMA.16816.F32 R72, R16, R82, R72 ;  /* 0x000000521048723c */ /* 0x000fee0000001848 */
[----:B------:R-:W-:Y:S01]  /*11d30*/  F2FP.PACK_AB R16, R108, R105 ;  /* 0x000000696c10723e */ /* 0x000fe200000000ff */
[----:B------:R-:W-:Y:S01]  /*11d40*/  FADD.FTZ R105, R105, R6 ;  /* 0x0000000669697221 */ /* 0x000fe20000010000 */
[----:B---3--:R-:W-:Y:S03]  /*11d50*/  F2FP.PACK_AB R17, R94, R107 ;  /* 0x0000006b5e11723e */ /* 0x008fe600000000ff */
[----:B-----5:R-:W-:Y:S01]  /*11d60*/  F2FP.PACK_AB R18, R106, R95 ;  /* 0x0000005f6a12723e */ /* 0x020fe200000000ff */
[----:B------:R-:W-:Y:S01]  /*11d70*/  FADD.FTZ R107, R107, R92 ;  /* 0x0000005c6b6b7221 */ /* 0x000fe20000010000 */
[----:B------:R-:W-:Y:S01]  /*11d80*/  F2FP.PACK_AB R19, R109, R110 ;  /* 0x0000006e6d13723e */ /* 0x000fe200000000ff */
[----:B------:R-:W-:Y:S02]  /*11d90*/  FADD.FTZ R108, R108, R105 ;  /* 0x000000696c6c7221 */ /* 0x000fe40000010000 */
        /* <DEDUP_REMOVED lines=32> */
[----:B------:R-:W-:Y:S02]  /*11fa0*/  FADD.FTZ R116, R116, R115 ;  /* 0x0000007374747221 */ /* 0x000fe40000010000 */
[----:B------:R-:W-:Y:S01]  /*11fb0*/  FADD.FTZ R141, R104, R113 ;  /* 0x00000071688d7221 */ /* 0x000fe20000010000 */
[C---:B-1----:R-:W-:Y:S01]  /*11fc0*/  HMMA.16816.F32 R80, R16.reuse, R20, R8 ;  /* 0x000000141050723c */ /* 0x042fe20000001808 */
[----:B------:R-:W1:Y:S02]  /*11fd0*/  LDSM.16.MT88.4 R8, [R120+0x8c00] ;  /* 0x008c00007808783b */ /* 0x000e640000004200 */
[----:B------:R-:W-:Y:S05]  /*11fe0*/  FADD.FTZ R140, R99, R116 ;  /* 0x00000074638c7221 */ /* 0x000fea0000010000 */
[C---:B------:R-:W-:Y:S08]  /*11ff0*/  HMMA.16816.F32 R36, R16.reuse, R22, R36 ;  /* 0x000000161024723c */ /* 0x040ff00000001824 */
[C---:B------:R-:W-:Y:S08]  /*12000*/  HMMA.16816.F32 R40, R16.reuse, R28, R40 ;  /* 0x0000001c1028723c */ /* 0x040ff00000001828 */
[C---:B------:R-:W-:Y:S08]  /*12010*/  HMMA.16816.F32 R44, R16.reuse, R30, R44 ;  /* 0x0000001e102c723c */ /* 0x040ff0000000182c */
[C---:B------:R-:W-:Y:S08]  /*12020*/  HMMA.16816.F32 R48, R16.reuse, R32, R48 ;  /* 0x000000201030723c */ /* 0x040ff00000001830 */
[C---:B------:R-:W-:Y:S08]  /*12030*/  HMMA.16816.F32 R52, R16.reuse, R34, R52 ;  /* 0x000000221034723c */ /* 0x040ff00000001834 */
[C---:B--2---:R-:W-:Y:S08]  /*12040*/  HMMA.16816.F32 R56, R16.reuse, R24, R56 ;  /* 0x000000181038723c */ /* 0x044ff00000001838 */
[C---:B------:R-:W-:Y:S08]  /*12050*/  HMMA.16816.F32 R60, R16.reuse, R26, R60 ;  /* 0x0000001a103c723c */ /* 0x040ff0000000183c */
[C---:B------:R-:W-:Y:S08]  /*12060*/  HMMA.16816.F32 R64, R16.reuse, R76, R64 ;  /* 0x0000004c1040723c */ /* 0x040ff00000001840 */
[C---:B------:R-:W-:Y:S08]  /*12070*/  HMMA.16816.F32 R76, R16.reuse, R78, R12 ;  /* 0x0000004e104c723c */ /* 0x040ff0000000180c */
[C---:B-1----:R-:W-:Y:S08]  /*12080*/  HMMA.16816.F32 R68, R16.reuse, R8, R68 ;  /* 0x000000081044723c */ /* 0x042ff00000001844 */
[----:B------:R-:W-:Y:S01]  /*12090*/  HMMA.16816.F32 R72, R16, R10, R72 ;  /* 0x0000000a1048723c */ /* 0x000fe20000001848 */
[----:B------:R-:W-:-:S07]  /*120a0*/  @P0 BRA `(.L_x_4221) ;  /* 0xffffdab000000947 */ /* 0x000fce000383ffff */
.L_x_4217:
        /* <DEDUP_REMOVED lines=166> */
.L_x_4222:
[----:B------:R-:W1:Y:S04]  /*12b10*/  S2R R5, SR_CTAID.Z ;  /* 0x0000000000057919 */ /* 0x000e680000002700 */
[----:B------:R-:W1:Y:S02]  /*12b20*/  S2R R0, SR_CTAID.Y ;  /* 0x0000000000007919 */ /* 0x000e640000002600 */
[----:B-1----:R-:W-:-:S04]  /*12b30*/  IMAD R2, R0, c[0x0][0x1c0], R5 ;  /* 0x0000700000027a24 */ /* 0x002fc800078e0205 */
[----:B------:R-:W-:Y:S02]  /*12b40*/  IMAD R2, R2, c[0x0][0x214], RZ ;  /* 0x0000850002027a24 */ /* 0x000fe400078e02ff */
.L_x_4223:
        /* <DEDUP_REMOVED lines=35> */
.L_x_4225:
[----:B------:R-:W-:Y:S05]  /*12d80*/  BSYNC B0 ;  /* 0x0000000000007941 */ /* 0x000fea0003800000 */
.L_x_4224:
        /* <DEDUP_REMOVED lines=33> */
.L_x_4227:
[----:B------:R-:W-:Y:S05]  /*12fa0*/  BSYNC B0 ;  /* 0x0000000000007941 */ /* 0x000fea0003800000 */
.L_x_4226:
        /* <DEDUP_REMOVED lines=21> */
.L_x_4228:
        /* <DEDUP_REMOVED lines=16> */
.L_x_6150:


//--------------------- .text._ZN5flash24flash_fwd_splitkv_kernelI23Flash_fwd_kernel_traitsILi96ELi64ELi64ELi4ELb0ELb0EN7cutlass6half_tE19Flash_kernel_traitsILi96ELi64ELi64ELi4ES3_EELb1ELb0ELb0ELb0ELb0ELb1ELb0ELb1EEEvNS_16Flash_fwd_paramsE --------------------------
	.section	.text._ZN5flash24flash_fwd_splitkv_kernelI23Flash_fwd_kernel_traitsILi96ELi64ELi64ELi4ELb0ELb0EN7cutlass6half_tE19Flash_kernel_traitsILi96ELi64ELi64ELi4ES3_EELb1ELb0ELb0ELb0ELb0ELb1ELb0ELb1EEEvNS_16Flash_fwd_paramsE,"ax",@progbits
	.sectioninfo	@"SHI_REGISTERS=168"
	.align	128
        .global         _ZN5flash24flash_fwd_splitkv_kernelI23Flash_fwd_kernel_traitsILi96ELi64ELi64ELi4ELb0ELb0EN7cutlass6half_tE19Flash_kernel_traitsILi96ELi64ELi64ELi4ES3_EELb1ELb0ELb0ELb0ELb0ELb1ELb0ELb1EEEvNS_16Flash_fwd_paramsE
        .type           _ZN5flash24flash_fwd_splitkv_kernelI23Flash_fwd_kernel_traitsILi96ELi64ELi64ELi4ELb0ELb0EN7cutlass6half_tE19Flash_kernel_traitsILi96ELi64ELi64ELi4ES3_EELb1ELb0ELb0ELb0ELb0ELb1ELb0ELb1EEEvNS_16Flash_fwd_paramsE,@function
        .size           _ZN5flash24flash_fwd_splitkv_kernelI23Flash_fwd_kernel_traitsILi96ELi64ELi64ELi4ELb0ELb0EN7cutlass6half_tE19Flash_kernel_traitsILi96ELi64ELi64ELi4ES3_EELb1ELb0ELb0ELb0ELb0ELb1ELb0ELb1EEEvNS_16Flash_fwd_paramsE,(.L_x_6151 - _ZN5flash24flash_fwd_splitkv_kernelI23Flash_fwd_kernel_traitsILi96ELi64ELi64ELi4ELb0ELb0EN7cutlass6half_tE19Flash_kernel_traitsILi96ELi64ELi64ELi4ES3_EELb1ELb0ELb0ELb0ELb0ELb1ELb0ELb1EEEvNS_16Flash_fwd_paramsE)
        .other          _ZN5flash24flash_fwd_splitkv_kernelI23Flash_fwd_kernel_traitsILi96ELi64ELi64ELi4ELb0ELb0EN7cutlass6half_tE19Flash_kernel_traitsILi96ELi64ELi64ELi4ES3_EELb1ELb0ELb0ELb0ELb0ELb1ELb0ELb1EEEvNS_16Flash_fwd_paramsE,@"STO_CUDA_ENTRY STV_DEFAULT"
_ZN5flash24flash_fwd_splitkv_kernelI23Flash_fwd_kernel_traitsILi96ELi64ELi64ELi4ELb0ELb0EN7cutlass6half_tE19Flash_kernel_traitsILi96ELi64ELi64ELi4ES3_EELb1ELb0ELb0ELb0ELb0ELb1ELb0ELb1EEEvNS_16Flash_fwd_paramsE:
.text._ZN5flash24flash_fwd_splitkv_kernelI23Flash_fwd_kernel_traitsILi96ELi64ELi64ELi4ELb0ELb0EN7cutlass6half_tE19Flash_kernel_traitsILi96ELi64ELi64ELi4ES3_EELb1ELb0ELb0ELb0ELb0ELb1ELb0ELb1EEEvNS_16Flash_fwd_paramsE:
        /* <DEDUP_REMOVED lines=35> */
.L_x_4229:
[----:B---34-:R-:W-:Y:S02]  /*0230*/  MOV R61, c[0x0][0x218] ;  /* 0x00008600003d7a02 */ /* 0x018fe40000000f00 */
.L_x_4230:
        /* <DEDUP_REMOVED lines=80> */
.L_x_4233:
[----:B------:R-:W-:Y:S05]  /*0740*/  BSYNC B0 ;  /* 0x0000000000007941 */ /* 0x000fea0003800000 */
.L_x_4232:
        /* <DEDUP_REMOVED lines=19> */
.L_x_4235:
[----:B------:R-:W-:Y:S05]  /*0880*/  BSYNC B0 ;  /* 0x0000000000007941 */ /* 0x000fea0003800000 */
.L_x_4234:
        /* <DEDUP_REMOVED lines=13> */
.L_x_4231:
        /* <DEDUP_REMOVED lines=90> */
.L_x_4236:
        /* <DEDUP_REMOVED lines=16> */
.L_x_4238:
        /* <DEDUP_REMOVED lines=51> */
.L_x_4237:
        /* <DEDUP_REMOVED lines=199> */
.L_x_4288:
        /* <DEDUP_REMOVED lines=18> */
.L_x_4241:
[----:B------:R-:W-:Y:S05]  /*20c0*/  BSYNC B0 ;  /* 0x0000000000007941 */ /* 0x000fea0003800000 */
.L_x_4240:
        /* <DEDUP_REMOVED lines=18> */
.L_x_4243:
[----:B------:R-:W-:Y:S05]  /*21f0*/  BSYNC B0 ;  /* 0x0000000000007941 */ /* 0x000fea0003800000 */
.L_x_4242:
        /* <DEDUP_REMOVED lines=69> */
.L_x_4249:
[----:B------:R-:W-:Y:S05]  /*2650*/  BSYNC B0 ;  /* 0x0000000000007941 */ /* 0x000fea0003800000 */
.L_x_4248:
        /* <DEDUP_REMOVED lines=54> */
.L_x_4251:
[----:B------:R-:W-:Y:S05]  /*29c0*/  BSYNC B0 ;  /* 0x0000000000007941 */ /* 0x000fea0003800000 */
.L_x_4250:
        /* <DEDUP_REMOVED lines=53> */
.L_x_4247:
[----:B------:R-:W-:Y:S05]  /*2d20*/  BSYNC B1 ;  /* 0x0000000000017941 */ /* 0x000fea0003800000 */
.L_x_4246:
        /* <DEDUP_REMOVED lines=61> */
.L_x_4255:
[----:B------:R-:W-:Y:S05]  /*3100*/  BSYNC B0 ;  /* 0x0000000000007941 */ /* 0x000fea0003800000 */
.L_x_4254:
        /* <DEDUP_REMOVED lines=54> */
.L_x_4257:
[----:B------:R-:W-:Y:S05]  /*3470*/  BSYNC B0 ;  /* 0x0000000000007941 */ /* 0x000fea0003800000 */
.L_x_4256:
        /* <DEDUP_REMOVED lines=53> */
.L_x_4253:
[----:B------:R-:W-:Y:S05]  /*37d0*/  BSYNC B1 ;  /* 0x0000000000017941 */ /* 0x000fea0003800000 */
.L_x_4252:
        /* <DEDUP_REMOVED lines=8> */
.L_x_4245:
        /* <DEDUP_REMOVED lines=97> */
.L_x_4264:
[----:B------:R-:W-:Y:S05]  /*3e70*/  BSYNC B0 ;  /* 0x0000000000007941 */ /* 0x000fea0003800000 */
.L_x_4263:
[----:B-----5:R2:W-:Y:S02]  /*3e80*/  STG.E.128 [R120.64], R36 ;  /* 0x0000002478007986 */ /* 0x0205e4000c101d06 */
.L_x_4262:
[----:B------:R-:W-:Y:S05]  /*3e90*/  BSYNC B1 ;  /* 0x0000000000017941 */ /* 0x000fea0003800000 */
.L_x_4261:
        /* <DEDUP_REMOVED lines=95> */
.L_x_4268:
[----:B------:R-:W-:Y:S05]  /*4490*/  BSYNC B0 ;  /* 0x0000000000007941 */ /* 0x000fea0003800000 */
.L_x_4267:
[----:B-----5:R3:W-:Y:S02]  /*44a0*/  STG.E.128 [R120.64+0x40], R36 ;  /* 0x0000402478007986 */ /* 0x0207e4000c101d06 */
.L_x_4266:
[----:B------:R-:W-:Y:S05]  /*44b0*/  BSYNC B1 ;  /* 0x0000000000017941 */ /* 0x000fea0003800000 */
.L_x_4265:
        /* <DEDUP_REMOVED lines=94> */
.L_x_4270:
[----:B------:R-:W-:Y:S05]  /*4aa0*/  BSYNC B0 ;  /* 0x0000000000007941 */ /* 0x000fea0003800000 */
.L_x_4269:
[----:B-----5:R3:W-:Y:S02]  /*4ab0*/  STG.E.128 [R120.64+0x80], R36 ;  /* 0x0000802478007986 */ /* 0x0207e4000c101d06 */
.L_x_4260:
[----:B------:R-:W-:Y:S05]  /*4ac0*/  BSYNC B2 ;  /* 0x0000000000027941 */ /* 0x000fea0003800000 */
.L_x_4259:
        /* <DEDUP_REMOVED lines=101> */
.L_x_4276:
[----:B------:R-:W-:Y:S05]  /*5120*/  BSYNC B0 ;  /* 0x0000000000007941 */ /* 0x000fea0003800000 */
.L_x_4275:
[----:B-----5:R3:W-:Y:S02]  /*5130*/  STG.E.128 [R122.64], R36 ;  /* 0x000000247a007986 */ /* 0x0207e4000c101d06 */
.L_x_4274:
[----:B------:R-:W-:Y:S05]  /*5140*/  BSYNC B1 ;  /* 0x0000000000017941 */ /* 0x000fea0003800000 */
.L_x_4273:
        /* <DEDUP_REMOVED lines=101> */
.L_x_4280:
[----:B------:R-:W-:Y:S05]  /*57a0*/  BSYNC B0 ;  /* 0x0000000000007941 */ /* 0x000fea0003800000 */
.L_x_4279:
[----:B-----5:R3:W-:Y:S02]  /*57b0*/  STG.E.128 [R122.64+0x40], R36 ;  /* 0x000040247a007986 */ /* 0x0207e4000c101d06 */
.L_x_4278:
[----:B------:R-:W-:Y:S05]  /*57c0*/  BSYNC B1 ;  /* 0x0000000000017941 */ /* 0x000fea0003800000 */
.L_x_4277:
        /* <DEDUP_REMOVED lines=100> */
.L_x_4282:
[----:B------:R-:W-:Y:S05]  /*5e10*/  BSYNC B0 ;  /* 0x0000000000007941 */ /* 0x000fea0003800000 */
.L_x_4281:
[----:B-----5:R3:W-:Y:S02]  /*5e20*/  STG.E.128 [R122.64+0x80], R36 ;  /* 0x000080247a007986 */ /* 0x0207e4000c101d06 */
.L_x_4272:
[----:B------:R-:W-:Y:S05]  /*5e30*/  BSYNC B2 ;  /* 0x0000000000027941 */ /* 0x000fea0003800000 */
.L_x_4271:
        /* <DEDUP_REMOVED lines=8> */
.L_x_4244:
        /* <DEDUP_REMOVED lines=11> */
.L_x_4284:
[----:B------:R-:W-:Y:S05]  /*5f70*/  BSYNC B0 ;  /* 0x0000000000007941 */ /* 0x000fea0003800000 */
.L_x_4283:
        /* <DEDUP_REMOVED lines=12> */
.L_x_4285:
[----:B------:R-:W-:Y:S05]  /*6040*/  BSYNC B0 ;  /* 0x0000000000007941 */ /* 0x000fea0003800000 */
.L_x_4258:
        /* <DEDUP_REMOVED lines=80> */
.L_x_4286:
        /* <DEDUP_REMOVED lines=8> */
.L_x_4287:
[----:B------:R-:W-:Y:S04]  /*65d0*/  IADD3 R9, R9, -0x1, RZ ;  /* 0xffffffff09097810 */ /* 0x000fe80007ffe0ff */
[----:B------:R-:W-:Y:S11]  /*65e0*/  ISETP.GT.AND P0, PT, R9, R80, PT ;  /* 0x000000500900720c */ /* 0x000ff60003f04270 */
[----:B------:R-:W-:Y:S02]  /*65f0*/  @!UPT UIADD3 URZ, URZ, URZ, URZ ;  /* 0x0000003f3f3ff290 */ /* 0x000fe4000fffe03f */
[----:B------:R-:W-:-:S05]  /*6600*/  @P0 BRA `(.L_x_4288) ;  /* 0xffffb99000000947 */ /* 0x000fca000383ffff */
.L_x_4239:
        /* <DEDUP_REMOVED lines=93> */
.L_x_4297:
[----:B------:R-:W-:Y:S05]  /*6be0*/  BSYNC B0 ;  /* 0x0000000000007941 */ /* 0x000fea0003800000 */
.L_x_4296:
[----:B-----5:R4:W-:Y:S02]  /*6bf0*/  STS.128 [R132], R12 ;  /* 0x0000000c84007388 */ /* 0x0209e40000000c00 */
.L_x_4295:
[----:B------:R-:W-:Y:S05]  /*6c00*/  BSYNC B1 ;  /* 0x0000000000017941 */ /* 0x000fea0003800000 */
.L_x_4294:
        /* <DEDUP_REMOVED lines=48> */
.L_x_4301:
[----:B------:R-:W-:Y:S05]  /*6f10*/  BSYNC B0 ;  /* 0x0000000000007941 */ /* 0x000fea0003800000 */
.L_x_4300:
[----:B-----5:R1:W-:Y:S02]  /*6f20*/  STS.128 [R132+0x1000], R12 ;  /* 0x0010000c84007388 */ /* 0x0203e40000000c00 */
.L_x_4299:
[----:B------:R-:W-:Y:S05]  /*6f30*/  BSYNC B1 ;  /* 0x0000000000017941 */ /* 0x000fea0003800000 */
.L_x_4298:
        /* <DEDUP_REMOVED lines=45> */
.L_x_4303:
[----:B------:R-:W-:Y:S05]  /*7210*/  BSYNC B0 ;  /* 0x0000000000007941 */ /* 0x000fea0003800000 */
.L_x_4302:
[----:B-----5:R4:W-:Y:S02]  /*7220*/  STS.128 [R132+0x2000], R12 ;  /* 0x0020000c84007388 */ /* 0x0209e40000000c00 */
.L_x_4293:
[----:B------:R-:W-:Y:S05]  /*7230*/  BSYNC B2 ;  /* 0x0000000000027941 */ /* 0x000fea0003800000 */
.L_x_4292:
        /* <DEDUP_REMOVED lines=59> */
.L_x_4308:
[----:B------:R-:W-:Y:S05]  /*75f0*/  BSYNC B0 ;  /* 0x0000000000007941 */ /* 0x000fea0003800000 */
.L_x_4307:
[----:B-----5:R4:W-:Y:S02]  /*7600*/  STS.128 [R132+0x800], R12 ;  /* 0x0008000c84007388 */ /* 0x0209e40000000c00 */
.L_x_4306:
[----:B------:R-:W-:Y:S05]  /*7610*/  BSYNC B1 ;  /* 0x0000000000017941 */ /* 0x000fea0003800000 */
.L_x_4305:
        /* <DEDUP_REMOVED lines=46> */
.L_x_4312:
[----:B------:R-:W-:Y:S05]  /*7900*/  BSYNC B0 ;  /* 0x0000000000007941 */ /* 0x000fea0003800000 */
.L_x_4311:
[----:B-----5:R1:W-:Y:S02]  /*7910*/  STS.128 [R132+0x1800], R12 ;  /* 0x0018000c84007388 */ /* 0x0203e40000000c00 */
.L_x_4310:
[----:B------:R-:W-:Y:S05]  /*7920*/  BSYNC B1 ;  /* 0x0000000000017941 */ /* 0x000fea0003800000 */
.L_x_4309:
        /* <DEDUP_REMOVED lines=44> */
.L_x_4314:
[----:B------:R-:W-:Y:S05]  /*7bf0*/  BSYNC B0 ;  /* 0x0000000000007941 */ /* 0x000fea0003800000 */
.L_x_4313:
[----:B-----5:R2:W-:Y:S01]  /*7c00*/  STS.128 [R132+0x2800], R24 ;  /* 0x0028001884007388 */ /* 0x0205e20000000c00 */
[----:B------:R-:W-:Y:S05]  /*7c10*/  BRA `(.L_x_4304) ;  /* 0x0000268000007947 */ /* 0x000fea0003800000 */
.L_x_4291:
        /* <DEDUP_REMOVED lines=92> */
.L_x_4320:
[----:B------:R-:W-:Y:S05]  /*81e0*/  BSYNC B0 ;  /* 0x0000000000007941 */ /* 0x000fea0003800000 */
.L_x_4319:
[----:B-----5:R4:W-:Y:S02]  /*81f0*/  STS.128 [R132], R20 ;  /* 0x0000001484007388 */ /* 0x0209e40000000c00 */
.L_x_4318:
[----:B------:R-:W-:Y:S05]  /*8200*/  BSYNC B1 ;  /* 0x0000000000017941 */ /* 0x000fea0003800000 */
.L_x_4317:
        /* <DEDUP_REMOVED lines=87> */
.L_x_4324:
[----:B------:R-:W-:Y:S05]  /*8780*/  BSYNC B0 ;  /* 0x0000000000007941 */ /* 0x000fea0003800000 */
.L_x_4323:
[----:B-----5:R1:W-:Y:S02]  /*8790*/  STS.128 [R132+0x1000], R20 ;  /* 0x0010001484007388 */ /* 0x0203e40000000c00 */
.L_x_4322:
[----:B------:R-:W-:Y:S05]  /*87a0*/  BSYNC B1 ;  /* 0x0000000000017941 */ /* 0x000fea0003800000 */
.L_x_4321:
        /* <DEDUP_REMOVED lines=86> */
.L_x_4326:
[----:B------:R-:W-:Y:S05]  /*8d10*/  BSYNC B0 ;  /* 0x0000000000007941 */ /* 0x000fea0003800000 */
.L_x_4325:
[----:B-----5:R4:W-:Y:S02]  /*8d20*/  STS.128 [R132+0x2000], R20 ;  /* 0x0020001484007388 */ /* 0x0209e40000000c00 */
.L_x_4316:
[----:B------:R-:W-:Y:S05]  /*8d30*/  BSYNC B2 ;  /* 0x0000000000027941 */ /* 0x000fea0003800000 */
.L_x_4315:
        /* <DEDUP_REMOVED lines=94> */
.L_x_4330:
[----:B------:R-:W-:Y:S05]  /*9320*/  BSYNC B0 ;  /* 0x0000000000007941 */ /* 0x000fea0003800000 */
.L_x_4329:
[----:B-----5:R4:W-:Y:S02]  /*9330*/  STS.128 [R132+0x800], R20 ;  /* 0x0008001484007388 */ /* 0x0209e40000000c00 */
.L_x_4328:
[----:B------:R-:W-:Y:S05]  /*9340*/  BSYNC B1 ;  /* 0x0000000000017941 */ /* 0x000fea0003800000 */
.L_x_4327:
        /* <DEDUP_REMOVED lines=90> */
.L_x_4334:
[----:B------:R-:W-:Y:S05]  /*98f0*/  BSYNC B0 ;  /* 0x0000000000007941 */ /* 0x000fea0003800000 */
.L_x_4333:
[----:B-----5:R1:W-:Y:S02]  /*9900*/  STS.128 [R132+0x1800], R20 ;  /* 0x0018001484007388 */ /* 0x0203e40000000c00 */
.L_x_4332:
[----:B------:R-:W-:Y:S05]  /*9910*/  BSYNC B1 ;  /* 0x0000000000017941 */ /* 0x000fea0003800000 */
.L_x_4331:
        /* <DEDUP_REMOVED lines=91> */
.L_x_4336:
[----:B------:R-:W-:Y:S05]  /*9ed0*/  BSYNC B0 ;  /* 0x0000000000007941 */ /* 0x000fea0003800000 */
.L_x_4335:
[----:B-----5:R1:W-:Y:S01]  /*9ee0*/  STS.128 [R132+0x2800], R16 ;  /* 0x0028001084007388 */ /* 0x0203e20000000c00 */
[----:B------:R-:W-:Y:S05]  /*9ef0*/  BRA `(.L_x_4304) ;  /* 0x000003a000007947 */ /* 0x000fea0003800000 */
.L_x_4290:
        /* <DEDUP_REMOVED lines=29> */
.L_x_4338:
[----:B------:R-:W-:Y:S05]  /*a0d0*/  BSYNC B0 ;  /* 0x0000000000007941 */ /* 0x000fea0003800000 */
.L_x_4337:
        /* <DEDUP_REMOVED lines=28> */
.L_x_4304:
[----:B------:R-:W-:Y:S05]  /*a2a0*/  BSYNC B3 ;  /* 0x0000000000037941 */ /* 0x000fea0003800000 */
.L_x_4289:
        /* <DEDUP_REMOVED lines=35> */
.L_x_4341:
[----:B------:R1:W-:Y:S02]  /*a4e0*/  STS.128 [R132+0x5000], RZ ;  /* 0x005000ff84007388 */ /* 0x0003e40000000c00 */
.L_x_4340:
[----:B------:R-:W-:Y:S05]  /*a4f0*/  BSYNC B0 ;  /* 0x0000000000007941 */ /* 0x000fea0003800000 */
.L_x_4339:
        /* <DEDUP_REMOVED lines=31> */
.L_x_4344:
[----:B------:R4:W-:Y:S02]  /*a6f0*/  STS.128 [R132+0x5800], RZ ;  /* 0x005800ff84007388 */ /* 0x0009e40000000c00 */
.L_x_4343:
[----:B------:R-:W-:Y:S05]  /*a700*/  BSYNC B0 ;  /* 0x0000000000007941 */ /* 0x000fea0003800000 */
.L_x_4342:
        /* <DEDUP_REMOVED lines=84> */
.L_x_4347:
[----:B------:R1:W-:Y:S02]  /*ac50*/  STS.128 [R132+0x8000], RZ ;  /* 0x008000ff84007388 */ /* 0x0003e40000000c00 */
.L_x_4346:
[----:B------:R-:W-:Y:S05]  /*ac60*/  BSYNC B0 ;  /* 0x0000000000007941 */ /* 0x000fea0003800000 */
.L_x_4345:
        /* <DEDUP_REMOVED lines=32> */
.L_x_4350:
[----:B------:R1:W-:Y:S02]  /*ae70*/  STS.128 [R132+0x8800], RZ ;  /* 0x008800ff84007388 */ /* 0x0003e40000000c00 */
.L_x_4349:
[----:B------:R-:W-:Y:S05]  /*ae80*/  BSYNC B0 ;  /* 0x0000000000007941 */ /* 0x000fea0003800000 */
.L_x_4348:
[----:B------:R-:W-:Y:S01]  /*ae90*/  SHF.L.U32 R126, R126, 0x1, RZ ;  /* 0x000000017e7e7819 */ /* 0x000fe200000006ff */
[----:B------:R-:W-:Y:S01]  /*aea0*/  LDSM.16.M88.4 R80, [R127] ;  /* 0x000000007f50783b */ /* 0x000fe20000000200 */
[----:B------:R-:W-:Y:S02]  /*aeb0*/  LEA R125, R42, R127, 0x1 ;  /* 0x0000007f2a7d7211 */ /* 0x000fe400078e08ff */
[----:B------:R-:W-:Y:S01]  /*aec0*/  LEA R91, R5, R126, 0x1 ;  /* 0x0000007e055b7211 */ /* 0x000fe200078e08ff */
[----:B------:R-:W5:Y:S01]  /*aed0*/  LDSM.16.M88.4 R16, [R126+0x3000] ;  /* 0x003000007e10783b */ /* 0x000f620000000200 */
[----:B------:R-:W-:-:S03]  /*aee0*/  ISETP.GE.AND P4, PT, R87, 0x2, PT ;  /* 0x000000025700780c */ /* 0x000fc60003f86270 */
[----:B------:R-:W-:Y:S04]  /*aef0*/  LDSM.16.M88.4 R92, [R125] ;  /* 0x000000007d5c783b */ /* 0x000fe80000000200 */
[----:B------:R-:W-:Y:S04]  /*af00*/  LDSM.16.M88.4 R32, [R91+0x3000] ;  /* 0x003000005b20783b */ /* 0x000fe80000000200 */
[----:B---3--:R-:W3:Y:S04]  /*af10*/  LDSM.16.M88.4 R36, [R126+0x3400] ;  /* 0x003400007e24783b */ /* 0x008ee80000000200 */
[----:B------:R-:W-:Y:S04]  /*af20*/  LDSM.16.M88.4 R76, [R127+0x1000] ;  /* 0x001000007f4c783b */ /* 0x000fe80000000200 */
[----:B------:R-:W1:Y:S04]  /*af30*/  LDSM.16.M88.4 R60, [R126+0x3800] ;  /* 0x003800007e3c783b */ /* 0x000e680000000200 */
[----:B------:R-:W-:Y:S04]  /*af40*/  LDSM.16.M88.4 R44, [R126+0x3c00] ;  /* 0x003c00007e2c783b */ /* 0x000fe80000000200 */
[----:B------:R-:W-:Y:S04]  /*af50*/  LDSM.16.M88.4 R28, [R91+0x3400] ;  /* 0x003400005b1c783b */ /* 0x000fe80000000200 */
[----:B------:R-:W-:Y:S04]  /*af60*/  LDSM.16.M88.4 R48, [R125+0x1000] ;  /* 0x001000007d30783b */ /* 0x000fe80000000200 */
[----:B------:R-:W-:Y:S01]  /*af70*/  LDSM.16.M88.4 R68, [R91+0x4000] ;  /* 0x004000005b44783b */ /* 0x000fe20000000200 */
[C---:B----45:R-:W-:Y:S03]  /*af80*/  HMMA.16816.F32 R12, R80.reuse, R16, RZ ;  /* 0x00000010500c723c */ /* 0x070fe600000018ff */
[----:B------:R-:W-:Y:S04]  /*af90*/  LDSM.16.M88.4 R20, [R91+0x3800] ;  /* 0x003800005b14783b */ /* 0x000fe80000000200 */
[----:B------:R-:W-:Y:S01]  /*afa0*/  LDSM.16.M88.4 R96, [R91+0x4400] ;  /* 0x004400005b60783b */ /* 0x000fe20000000200 */
[C---:B------:R-:W-:Y:S03]  /*afb0*/  HMMA.16816.F32 R4, R80.reuse, R18, RZ ;  /* 0x000000125004723c */ /* 0x040fe600000018ff */
[----:B------:R-:W4:Y:S04]  /*afc0*/  LDSM.16.M88.4 R16, [R126+0x4000] ;  /* 0x004000007e10783b */ /* 0x000f280000000200 */
[----:B------:R-:W-:Y:S01]  /*afd0*/  LDSM.16.M88.4 R72, [R126+0x4800] ;  /* 0x004800007e48783b */ /* 0x000fe20000000200 */
[----:B--23--:R-:W-:Y:S03]  /*afe0*/  HMMA.16816.F32 R24, R80, R36, RZ ;  /* 0x000000245018723c */ /* 0x00cfe600000018ff */
[----:B------:R-:W-:Y:S04]  /*aff0*/  LDSM.16.M88.4 R100, [R91+0x3c00] ;  /* 0x003c00005b64783b */ /* 0x000fe80000000200 */
[----:B------:R-:W0:Y:S01]  /*b000*/  LDGDEPBAR ;  /* 0x00000000000079af */ /* 0x000e220000000000 */
[----:B------:R-:W-:Y:S08]  /*b010*/  HMMA.16816.F32 R12, R92, R32, R12 ;  /* 0x000000205c0c723c */ /* 0x000ff0000000180c */
[----:B------:R-:W-:Y:S08]  /*b020*/  HMMA.16816.F32 R36, R80, R38, RZ ;  /* 0x000000265024723c */ /* 0x000ff000000018ff */
[----:B------:R-:W-:Y:S01]  /*b030*/  HMMA.16816.F32 R4, R92, R34, R4 ;  /* 0x000000225c04723c */ /* 0x000fe20000001804 */
[----:B------:R-:W-:Y:S07]  /*b040*/  LDSM.16.M88.4 R32, [R127+0x2000] ;  /* 0x002000007f20783b */ /* 0x000fee0000000200 */
[----:B-1----:R-:W-:Y:S08]  /*b050*/  HMMA.16816.F32 R64, R80, R60, RZ ;  /* 0x0000003c5040723c */ /* 0x002ff000000018ff */
[----:B----4-:R-:W-:Y:S08]  /*b060*/  HMMA.16816.F32 R12, R76, R16, R12 ;  /* 0x000000104c0c723c */ /* 0x010ff0000000180c */
[C---:B------:R-:W-:Y:S08]  /*b070*/  HMMA.16816.F32 R60, R80.reuse, R62, RZ ;  /* 0x0000003e503c723c */ /* 0x040ff000000018ff */
[C---:B------:R-:W-:Y:S08]  /*b080*/  HMMA.16816.F32 R56, R80.reuse, R44, RZ ;  /* 0x0000002c5038723c */ /* 0x040ff000000018ff */
[----:B------:R-:W-:Y:S01]  /*b090*/  HMMA.16816.F32 R80, R80, R46, RZ ;  /* 0x0000002e5050723c */ /* 0x000fe200000018ff */
[----:B------:R-:W1:Y:S07]  /*b0a0*/  LDSM.16.M88.4 R44, [R126+0x5000] ;  /* 0x005000007e2c783b */ /* 0x000e6e0000000200 */
[C---:B------:R-:W-:Y:S08]  /*b0b0*/  HMMA.16816.F32 R24, R92.reuse, R28, R24 ;  /* 0x0000001c5c18723c */ /* 0x040ff00000001818 */
[----:B------:R-:W-:Y:S01]  /*b0c0*/  HMMA.16816.F32 R36, R92, R30, R36 ;  /* 0x0000001e5c24723c */ /* 0x000fe20000001824 */
[----:B------:R-:W2:Y:S07]  /*b0d0*/  LDSM.16.M88.4 R28, [R126+0x4400] ;  /* 0x004400007e1c783b */ /* 0x000eae0000000200 */
[----:B------:R-:W-:Y:S01]  /*b0e0*/  HMMA.16816.F32 R4, R76, R18, R4 ;  /* 0x000000124c04723c */ /* 0x000fe20000001804 */
[----:B------:R-:W-:Y:S07]  /*b0f0*/  LDSM.16.M88.4 R16, [R91+0x5000] ;  /* 0x005000005b10783b */ /* 0x000fee0000000200 */
[----:B------:R-:W-:Y:S08]  /*b100*/  HMMA.16816.F32 R12, R48, R68, R12 ;  /* 0x00000044300c723c */ /* 0x000ff0000000180c */
        /* <DEDUP_REMOVED lines=9> */
[----:B------:R-:W-:Y:S01]  /*b1a0*/  HMMA.16816.F32 R4, R32, R46, R4 ;  /* 0x0000002e2004723c */ /* 0x000fe20000001804 */
[----:B------:R-:W2:Y:S07]  /*b1b0*/  LDSM.16.M88.4 R44, [R91+0x4800] ;  /* 0x004800005b2c783b */ /* 0x000eae0000000200 */
[----:B---3--:R-:W-:Y:S08]  /*b1c0*/  HMMA.16816.F32 R12, R20, R16, R12 ;  /* 0x00000010140c723c */ /* 0x008ff0000000180c */
[----:B------:R-:W-:Y:S08]  /*b1d0*/  HMMA.16816.F32 R24, R48, R96, R24 ;  /* 0x000000603018723c */ /* 0x000ff00000001818 */
[C---:B------:R-:W-:Y:S08]  /*b1e0*/  HMMA.16816.F32 R64, R76.reuse, R72, R64 ;  /* 0x000000484c40723c */ /* 0x040ff00000001840 */
[----:B------:R-:W-:Y:S01]  /*b1f0*/  HMMA.16816.F32 R72, R76, R74, R60 ;  /* 0x0000004a4c48723c */ /* 0x000fe2000000183c */
[----:B------:R-:W3:Y:S01]  /*b200*/  LDSM.16.M88.4 R60, [R91+0x5400] ;  /* 0x005400005b3c783b */ /* 0x000ee20000000200 */
[----:B------:R-:W-:-:S02]  /*b210*/  FMUL.FTZ R12, R12, c[0x0][0x2ec] ;  /* 0x0000bb000c0c7a20 */ /* 0x000fc40000410000 */
[----:B------:R-:W-:Y:S02]  /*b220*/  FMUL.FTZ R43, R13, c[0x0][0x2ec] ;  /* 0x0000bb000d2b7a20 */ /* 0x000fe40000410000 */
[----:B------:R4:W1:Y:S02]  /*b230*/  MUFU.TANH R40, R12 ;  /* 0x0000000c00287308 */ /* 0x0008640000002400 */
[C---:B------:R-:W-:Y:S06]  /*b240*/  HMMA.16816.F32 R80, R92.reuse, R102, R80 ;  /* 0x000000665c50723c */ /* 0x040fec0000001850 */
[----:B------:R-:W1:Y:S02]  /*b250*/  MUFU.TANH R43, R43 ;  /* 0x0000002b002b7308 */ /* 0x000e640000002400 */
[----:B------:R-:W-:Y:S08]  /*b260*/  HMMA.16816.F32 R56, R92, R100, R56 ;  /* 0x000000645c38723c */ /* 0x000ff00000001838 */
[----:B------:R-:W-:Y:S01]  /*b270*/  HMMA.16816.F32 R4, R20, R18, R4 ;  /* 0x000000121404723c */ /* 0x000fe20000001804 */
[----:B------:R-:W5:Y:S07]  /*b280*/  LDSM.16.M88.4 R16, [R126+0x5800] ;  /* 0x005800007e10783b */ /* 0x000f6e0000000200 */
[----:B-1----:R-:W-:Y:S08]  /*b290*/  HMMA.16816.F32 R24, R32, R28, R24 ;  /* 0x0000001c2018723c */ /* 0x002ff00000001818 */
[----:B--2---:R-:W-:Y:S07]  /*b2a0*/  HMMA.16816.F32 R64, R48, R44, R64 ;  /* 0x0000002c3040723c */ /* 0x004fee0000001840 */
[----:B------:R-:W-:Y:S01]  /*b2b0*/  FMUL.FTZ R44, R14, c[0x0][0x2ec] ;  /* 0x0000bb000e2c7a20 */ /* 0x000fe20000410000 */
[----:B------:R-:W-:Y:S01]  /*b2c0*/  HMMA.16816.F32 R80, R76, R70, R80 ;  /* 0x000000464c50723c */ /* 0x000fe20000001850 */
[----:B------:R-:W-:-:S02]  /*b2d0*/  FMUL.FTZ R45, R15, c[0x0][0x2ec] ;  /* 0x0000bb000f2d7a20 */ /* 0x000fc40000410000 */
[----:B----4-:R-:W1:Y:S01]  /*b2e0*/  LDSM.16.M88.4 R12, [R91+0x4c00] ;  /* 0x004c00005b0c783b */ /* 0x010e620000000200 */
[----:B------:R-:W-:Y:S01]  /*b2f0*/  FMUL.FTZ R4, R4, c[0x0][0x2ec] ;  /* 0x0000bb0004047a20 */ /* 0x000fe20000410000 */
[----:B------:R-:W2:Y:S01]  /*b300*/  MUFU.TANH R44, R44 ;  /* 0x0000002c002c7308 */ /* 0x000ea20000002400 */
[----:B------:R-:W-:Y:S02]  /*b310*/  FMUL.FTZ R9, R5, c[0x0][0x2ec] ;  /* 0x0000bb0005097a20 */ /* 0x000fe40000410000 */
[----:B------:R-:W-:Y:S05]  /*b320*/  HMMA.16816.F32 R56, R76, R68, R56 ;  /* 0x000000444c38723c */ /* 0x000fea0000001838 */
[----:B------:R-:W4:Y:S03]  /*b330*/  MUFU.TANH R45, R45 ;  /* 0x0000002d002d7308 */ /* 0x000f260000002400 */
[----:B---3--:R-:W-:Y:S05]  /*b340*/  HMMA.16816.F32 R24, R20, R60, R24 ;  /* 0x0000003c1418723c */ /* 0x008fea0000001818 */
[----:B------:R3:W1:Y:S02]  /*b350*/  MUFU.TANH R60, R4 ;  /* 0x00000004003c7308 */ /* 0x0006640000002400 */
[----:B------:R-:W-:Y:S01]  /*b360*/  FMUL.FTZ R61, R7, c[0x0][0x2ec] ;  /* 0x0000bb00073d7a20 */ /* 0x000fe20000410000 */
[C---:B------:R-:W-:Y:S05]  /*b370*/  HMMA.16816.F32 R72, R48.reuse, R46, R72 ;  /* 0x0000002e3048723c */ /* 0x040fea0000001848 */
[----:B------:R-:W1:Y:S02]  /*b380*/  MUFU.TANH R61, R61 ;  /* 0x0000003d003d7308 */ /* 0x000e640000002400 */
[----:B------:R-:W-:Y:S01]  /*b390*/  FMUL.FTZ R47, R6, c[0x0][0x2ec] ;  /* 0x0000bb00062f7a20 */ /* 0x000fe20000410000 */
[----:B------:R-:W-:Y:S01]  /*b3a0*/  HMMA.16816.F32 R36, R48, R98, R36 ;  /* 0x000000623024723c */ /* 0x000fe20000001824 */
[----:B---3--:R-:W3:Y:S04]  /*b3b0*/  LDSM.16.M88.4 R4, [R126+0x5c00] ;  /* 0x005c00007e04783b */ /* 0x008ee80000000200 */
[----:B------:R-:W2:Y:S03]  /*b3c0*/  MUFU.TANH R47, R47 ;  /* 0x0000002f002f7308 */ /* 0x000ea60000002400 */
[----:B-----5:R-:W-:Y:S01]  /*b3d0*/  HMMA.16816.F32 R64, R32, R16, R64 ;  /* 0x000000102040723c */ /* 0x020fe20000001840 */
[----:B------:R-:W-:-:S02]  /*b3e0*/  FMUL.FTZ R24, R24, c[0x0][0x2ec] ;  /* 0x0000bb0018187a20 */ /* 0x000fc40000410000 */
[----:B------:R-:W-:Y:S02]  /*b3f0*/  FMUL.FTZ R25, R25, c[0x0][0x2ec] ;  /* 0x0000bb0019197a20 */ /* 0x000fe40000410000 */
[----:B------:R5:W2:Y:S03]  /*b400*/  MUFU.TANH R46, R9 ;  /* 0x00000009002e7308 */ /* 0x000aa60000002400 */
[C---:B-1----:R-:W-:Y:S05]  /*b410*/  HMMA.16816.F32 R80, R48.reuse, R14, R80 ;  /* 0x0000000e3050723c */ /* 0x042fea0000001850 */
[----:B------:R-:W1:Y:S03]  /*b420*/  MUFU.TANH R24, R24 ;  /* 0x0000001800187308 */ /* 0x000e660000002400 */
[----:B------:R-:W-:Y:S05]  /*b430*/  HMMA.16816.F32 R56, R48, R12, R56 ;  /* 0x0000000c3038723c */ /* 0x000fea0000001838 */
[----:B------:R-:W1:Y:S02]  /*b440*/  MUFU.TANH R25, R25 ;  /* 0x0000001900197308 */ /* 0x000e640000002400 */
[----:B------:R-:W-:Y:S01]  /*b450*/  FMUL.FTZ R12, R26, c[0x0][0x2ec] ;  /* 0x0000bb001a0c7a20 */ /* 0x000fe20000410000 */
[----:B------:R-:W-:Y:S01]  /*b460*/  HMMA.16816.F32 R72, R32, R18, R72 ;  /* 0x000000122048723c */ /* 0x000fe20000001848 */
[----:B------:R-:W1:Y:S01]  /*b470*/  LDSM.16.M88.4 R16, [R91+0x5c00] ;  /* 0x005c00005b10783b */ /* 0x000e620000000200 */
[----:B------:R-:W-:-:S03]  /*b480*/  FMUL.FTZ R13, R27, c[0x0][0x2ec] ;  /* 0x0000bb001b0d7a20 */ /* 0x000fc60000410000 */
[----:B------:R-:W1:Y:S03]  /*b490*/  MUFU.TANH R12, R12 ;  /* 0x0000000c000c7308 */ /* 0x000e660000002400 */
[----:B------:R-:W-:Y:S01]  /*b4a0*/  HMMA.16816.F32 R36, R32, R30, R36 ;  /* 0x0000001e2024723c */ /* 0x000fe20000001824 */
[----:B------:R-:W2:Y:S01]  /*b4b0*/  LDSM.16.M88.4 R28, [R91+0x5800] ;  /* 0x005800005b1c783b */ /* 0x000ea20000000200 */
[----:B------:R-:W-:-:S04]  /*b4c0*/  DEPBAR.LE SB0, 0x0 ;  /* 0x000080000000791a */ /* 0x000fc80000000000 */
[----:B------:R-:W1:Y:S02]  /*b4d0*/  MUFU.TANH R13, R13 ;  /* 0x0000000d000d7308 */ /* 0x000e640000002400 */
[C---:B---3--:R-:W-:Y:S07]  /*b4e0*/  HMMA.16816.F32 R80, R32.reuse, R6, R80 ;  /* 0x000000062050723c */ /* 0x048fee0000001850 */
[C---:B------:R-:W-:Y:S01]  /*b4f0*/  IADD3 R6, R8.reuse, 0x8, RZ ;  /* 0x0000000808067810 */ /* 0x040fe20007ffe0ff */
[----:B------:R-:W-:Y:S01]  /*b500*/  HMMA.16816.F32 R56, R32, R4, R56 ;  /* 0x000000042038723c */ /* 0x000fe20000001838 */
[----:B------:R-:W-:-:S02]  /*b510*/  IMNMX R8, R8, R55, PT ;  /* 0x0000003708087217 */ /* 0x000fc40003800200 */
[----:B-----5:R-:W-:-:S05]  /*b520*/  IMNMX R9, R6, R55, PT ;  /* 0x0000003706097217 */ /* 0x020fca0003800200 */
[C---:B------:R-:W-:Y:S08]  /*b530*/  HMMA.16816.F32 R36, R20.reuse, R62, R36 ;  /* 0x0000003e1424723c */ /* 0x040ff00000001824 */
[C---:B-1----:R-:W-:Y:S08]  /*b540*/  HMMA.16816.F32 R80, R20.reuse, R18, R80 ;  /* 0x000000121450723c */ /* 0x042ff00000001850 */
[C---:B--2---:R-:W-:Y:S08]  /*b550*/  HMMA.16816.F32 R64, R20.reuse, R28, R64 ;  /* 0x0000001c1440723c */ /* 0x044ff00000001840 */
[----:B------:R-:W-:Y:S01]  /*b560*/  FMUL.FTZ R26, R36, c[0x0][0x2ec] ;  /* 0x0000bb00241a7a20 */ /* 0x000fe20000410000 */
[----:B------:R-:W-:Y:S01]  /*b570*/  HMMA.16816.F32 R72, R20, R30, R72 ;  /* 0x0000001e1448723c */ /* 0x000fe20000001848 */
[----:B------:R-:W-:-:S02]  /*b580*/  FMUL.FTZ R27, R37, c[0x0][0x2ec] ;  /* 0x0000bb00251b7a20 */ /* 0x000fc40000410000 */
[----:B------:R-:W-:Y:S02]  /*b590*/  FMUL.FTZ R14, R38, c[0x0][0x2ec] ;  /* 0x0000bb00260e7a20 */ /* 0x000fe40000410000 */
[----:B------:R-:W-:Y:S01]  /*b5a0*/  FMUL.FTZ R4, R39, c[0x0][0x2ec] ;  /* 0x0000bb0027047a20 */ /* 0x000fe20000410000 */
[----:B------:R-:W1:Y:S02]  /*b5b0*/  MUFU.TANH R26, R26 ;  /* 0x0000001a001a7308 */ /* 0x000e640000002400 */
[----:B------:R-:W-:Y:S01]  /*b5c0*/  HMMA.16816.F32 R56, R20, R16, R56 ;  /* 0x000000101438723c */ /* 0x000fe20000001838 */
[----:B------:R-:W-:Y:S02]  /*b5d0*/  FMUL.FTZ R5, R80, c[0x0][0x2ec] ;  /* 0x0000bb0050057a20 */ /* 0x000fe40000410000 */
[----:B------:R-:W-:Y:S02]  /*b5e0*/  FMUL.FTZ R81, R81, c[0x0][0x2ec] ;  /* 0x0000bb0051517a20 */ /* 0x000fe40000410000 */
[----:B------:R-:W-:Y:S01]  /*b5f0*/  FMUL.FTZ R82, R82, c[0x0][0x2ec] ;  /* 0x0000bb0052527a20 */ /* 0x000fe20000410000 */
[----:B------:R-:W2:Y:S01]  /*b600*/  MUFU.TANH R27, R27 ;  /* 0x0000001b001b7308 */ /* 0x000ea20000002400 */
[----:B------:R-:W-:-:S02]  /*b610*/  FMUL.FTZ R83, R83, c[0x0][0x2ec] ;  /* 0x0000bb0053537a20 */ /* 0x000fc40000410000 */
[----:B------:R-:W-:Y:S02]  /*b620*/  FMUL.FTZ R64, R64, c[0x0][0x2ec] ;  /* 0x0000bb0040407a20 */ /* 0x000fe40000410000 */
[----:B------:R-:W-:Y:S02]  /*b630*/  FMUL.FTZ R65, R65, c[0x0][0x2ec] ;  /* 0x0000bb0041417a20 */ /* 0x000fe40000410000 */
[----:B------:R-:W-:Y:S01]  /*b640*/  FMUL.FTZ R66, R66, c[0x0][0x2ec] ;  /* 0x0000bb0042427a20 */ /* 0x000fe20000410000 */
[----:B------:R-:W3:Y:S01]  /*b650*/  MUFU.TANH R14, R14 ;  /* 0x0000000e000e7308 */ /* 0x000ee20000002400 */
[----:B------:R-:W-:Y:S02]  /*b660*/  FMUL.FTZ R67, R67, c[0x0][0x2ec] ;  /* 0x0000bb0043437a20 */ /* 0x000fe40000410000 */
[----:B------:R-:W-:Y:S02]  /*b670*/  FMUL.FTZ R72, R72, c[0x0][0x2ec] ;  /* 0x0000bb0048487a20 */ /* 0x000fe40000410000 */
[----:B------:R-:W-:-:S02]  /*b680*/  FMUL.FTZ R73, R73, c[0x0][0x2ec] ;  /* 0x0000bb0049497a20 */ /* 0x000fc40000410000 */
[----:B------:R-:W-:Y:S01]  /*b690*/  FMUL.FTZ R74, R74, c[0x0][0x2ec] ;  /* 0x0000bb004a4a7a20 */ /* 0x000fe20000410000 */
[----:B------:R-:W1:Y:S01]  /*b6a0*/  MUFU.TANH R4, R4 ;  /* 0x0000000400047308 */ /* 0x000e620000002400 */
[----:B------:R-:W-:Y:S02]  /*b6b0*/  FMUL.FTZ R75, R75, c[0x0][0x2ec] ;  /* 0x0000bb004b4b7a20 */ /* 0x000fe40000410000 */
[----:B------:R-:W-:Y:S02]  /*b6c0*/  FMUL.FTZ R56, R56, c[0x0][0x2ec] ;  /* 0x0000bb0038387a20 */ /* 0x000fe40000410000 */
[----:B------:R-:W-:Y:S02]  /*b6d0*/  FMUL.FTZ R57, R57, c[0x0][0x2ec] ;  /* 0x0000bb0039397a20 */ /* 0x000fe40000410000 */
[----:B------:R-:W-:Y:S01]  /*b6e0*/  FMUL.FTZ R58, R58, c[0x0][0x2ec] ;  /* 0x0000bb003a3a7a20 */ /* 0x000fe20000410000 */
[----:B------:R1:W1:Y:S01]  /*b6f0*/  MUFU.TANH R118, R64 ;  /* 0x0000004000767308 */ /* 0x0002620000002400 */
[----:B------:R-:W-:-:S07]  /*b700*/  FMUL.FTZ R59, R59, c[0x0][0x2ec] ;  /* 0x0000bb003b3b7a20 */ /* 0x000fce0000410000 */
[----:B------:R1:W1:Y:S08]  /*b710*/  MUFU.TANH R140, R65 ;  /* 0x00000041008c7308 */ /* 0x0002700000002400 */
        /* <DEDUP_REMOVED lines=13> */
[----:B------:R1:W1:Y:S01]  /*b7f0*/  MUFU.TANH R92, R83 ;  /* 0x00000053005c7308 */ /* 0x0002620000002400 */
        /* <DEDUP_REMOVED lines=61> */
.L_x_4352:
[----:B------:R-:W-:-:S05]  /*bbd0*/  IMAD.MOV.U32 R7, RZ, RZ, c[0x0][0x198] ;  /* 0x00006600ff077624 */ /* 0x000fca00078e00ff */
[----:B------:R-:W-:-:S04]  /*bbe0*/  LEA R7, -R7, RZ, 0x6 ;  /* 0x000000ff07077211 */ /* 0x000fc800078e31ff */
[----:B------:R-:W-:Y:S02]  /*bbf0*/  SHF.R.S32.HI R6, RZ, 0x1f, R7 ;  /* 0x0000001fff067819 */ /* 0x000fe40000011407 */
.L_x_4353:
        /* <DEDUP_REMOVED lines=60> */
.L_x_4351:
[----:B--234-:R-:W-:Y:S02]  /*bfc0*/  IMAD.IADD R41, R0, 0x1, R41 ;  /* 0x0000000100297824 */ /* 0x01cfe400078e0229 */
[----:B------:R-:W-:-:S03]  /*bfd0*/  IMAD.SHL.U32 R124, R3, 0x2, RZ ;  /* 0x00000002037c7824 */ /* 0x000fc600078e00ff */
[C---:B------:R-:W-:Y:S01]  /*bfe0*/  IADD3 R2, R41.reuse, 0x1, RZ ;  /* 0x0000000129027810 */ /* 0x040fe20007ffe0ff */
[----:B------:R-:W-:Y:S01]  /*bff0*/  IMAD R90, R42, 0x2, R124 ;  /* 0x000000022a5a7824 */ /* 0x000fe200078e027c */
[C---:B------:R-:W-:Y:S01]  /*c000*/  IADD3 R0, R41.reuse, 0x8, RZ ;  /* 0x0000000829007810 */ /* 0x040fe20007ffe0ff */
[----:B------:R-:W-:Y:S01]  /*c010*/  LDSM.16.MT88.4 R76, [R124+0x6000] ;  /* 0x006000007c4c783b */ /* 0x000fe20000004200 */
[CC--:B------:R-:W-:Y:S02]  /*c020*/  ISETP.GE.AND P2, PT, R2.reuse, R8.reuse, PT ;  /* 0x000000080200720c */ /* 0x0c0fe40003f46270 */
[-C--:B------:R-:W-:Y:S01]  /*c030*/  ISETP.GE.AND P1, PT, R2, R9.reuse, PT ;  /* 0x000000090200720c */ /* 0x080fe20003f26270 */
[----:B------:R-:W-:Y:S01]  /*c040*/  LDSM.16.MT88.4 R68, [R90+0x6000] ;  /* 0x006000005a44783b */ /* 0x000fe20000004200 */
[----:B------:R-:W-:Y:S02]  /*c050*/  IADD3 R2, R41, 0x9, RZ ;  /* 0x0000000929027810 */ /* 0x000fe40007ffe0ff */
[C---:B------:R-:W-:Y:S01]  /*c060*/  ISETP.GE.AND P5, PT, R0.reuse, R8, PT ;  /* 0x000000080000720c */ /* 0x040fe20003fa6270 */
[----:B------:R-:W-:Y:S01]  /*c070*/  LDSM.16.MT88.4 R52, [R90+0x7000] ;  /* 0x007000005a34783b */ /* 0x000fe20000004200 */
[----:B------:R-:W-:-:S02]  /*c080*/  ISETP.GE.AND P0, PT, R0, R9, PT ;  /* 0x000000090000720c */ /* 0x000fc40003f06270 */
[----:B------:R-:W-:Y:S02]  /*c090*/  FSEL R0, R43, -INF , !P2 ;  /* 0xff8000002b007808 */ /* 0x000fe40005000000 */
[C---:B------:R-:W-:Y:S02]  /*c0a0*/  ISETP.GE.AND P2, PT, R2.reuse, R9, PT ;  /* 0x000000090200720c */ /* 0x040fe40003f46270 */
[----:B------:R-:W-:Y:S02]  /*c0b0*/  IADD3 R6, R41, 0x10, RZ ;  /* 0x0000001029067810 */ /* 0x000fe40007ffe0ff */
[----:B------:R-:W-:Y:S02]  /*c0c0*/  FSEL R22, R61, -INF , !P2 ;  /* 0xff8000003d167808 */ /* 0x000fe40005000000 */
[-C--:B------:R-:W-:Y:S02]  /*c0d0*/  ISETP.GE.AND P2, PT, R41, R8.reuse, PT ;  /* 0x000000082900720c */ /* 0x080fe40003f46270 */
[----:B------:R-:W-:-:S02]  /*c0e0*/  ISETP.GE.AND P6, PT, R2, R8, PT ;  /* 0x000000080200720c */ /* 0x000fc40003fc6270 */
[----:B------:R-:W-:Y:S02]  /*c0f0*/  FSEL R40, R40, -INF , !P2 ;  /* 0xff80000028287808 */ /* 0x000fe40005000000 */
[----:B------:R-:W-:Y:S02]  /*c100*/  FSEL R60, R60, -INF , !P5 ;  /* 0xff8000003c3c7808 */ /* 0x000fe40006800000 */
[----:B------:R-:W-:Y:S02]  /*c110*/  FMNMX.FTZ R7, R40, R0, !PT ;  /* 0x0000000028077209 */ /* 0x000fe40007810000 */
[----:B------:R-:W-:Y:S02]  /*c120*/  IADD3 R2, R41, 0x11, RZ ;  /* 0x0000001129027810 */ /* 0x000fe40007ffe0ff */
[----:B------:R-:W-:Y:S02]  /*c130*/  FSEL R20, R45, -INF , !P1 ;  /* 0xff8000002d147808 */ /* 0x000fe40004800000 */
[----:B------:R-:W-:-:S02]  /*c140*/  ISETP.GE.AND P1, PT, R6, R8, PT ;  /* 0x000000080600720c */ /* 0x000fc40003f26270 */
[----:B------:R-:W-:Y:S02]  /*c150*/  FSEL R46, R46, -INF , !P6 ;  /* 0xff8000002e2e7808 */ /* 0x000fe40007000000 */
[----:B------:R-:W-:Y:S02]  /*c160*/  FMNMX.FTZ R7, R60, R7, !PT ;  /* 0x000000073c077209 */ /* 0x000fe40007810000 */
[----:B------:R-:W-:Y:S02]  /*c170*/  FSEL R28, R47, -INF , !P0 ;  /* 0xff8000002f1c7808 */ /* 0x000fe40004000000 */
[-C--:B------:R-:W-:Y:S02]  /*c180*/  ISETP.GE.AND P5, PT, R6, R9.reuse, PT ;  /* 0x000000090600720c */ /* 0x080fe40003fa6270 */
[C---:B------:R-:W-:Y:S02]  /*c190*/  ISETP.GE.AND P0, PT, R2.reuse, R8, PT ;  /* 0x000000080200720c */ /* 0x040fe40003f06270 */
[----:B------:R-:W-:-:S02]  /*c1a0*/  ISETP.GE.AND P6, PT, R2, R9, PT ;  /* 0x000000090200720c */ /* 0x000fc40003fc6270 */
[C---:B------:R-:W-:Y:S02]  /*c1b0*/  IADD3 R6, R41.reuse, 0x18, RZ ;  /* 0x0000001829067810 */ /* 0x040fe40007ffe0ff */
[----:B------:R-:W-:Y:S02]  /*c1c0*/  IADD3 R2, R41, 0x19, RZ ;  /* 0x0000001929027810 */ /* 0x000fe40007ffe0ff */
[----:B------:R-:W-:Y:S02]  /*c1d0*/  FSEL R24, R24, -INF , !P1 ;  /* 0xff80000018187808 */ /* 0x000fe40004800000 */
[----:B------:R-:W-:Y:S02]  /*c1e0*/  FMNMX.FTZ R7, R46, R7, !PT ;  /* 0x000000072e077209 */ /* 0x000fe40007810000 */
[----:B------:R-:W-:Y:S02]  /*c1f0*/  ISETP.GE.AND P1, PT, R6, R8, PT ;  /* 0x000000080600720c */ /* 0x000fe40003f26270 */
[----:B------:R-:W-:-:S02]  /*c200*/  FSEL R16, R12, -INF , !P5 ;  /* 0xff8000000c107808 */ /* 0x000fc40006800000 */
[----:B------:R-:W-:Y:S02]  /*c210*/  FSEL R18, R25, -INF , !P0 ;  /* 0xff80000019127808 */ /* 0x000fe40004000000 */
[----:B------:R-:W-:Y:S02]  /*c220*/  ISETP.GE.AND P2, PT, R2, R9, PT ;  /* 0x000000090200720c */ /* 0x000fe40003f46270 */
[----:B------:R-:W-:Y:S02]  /*c230*/  FMNMX.FTZ R7, R24, R7, !PT ;  /* 0x0000000718077209 */ /* 0x000fe40007810000 */
[----:B------:R-:W-:Y:S02]  /*c240*/  ISETP.GE.AND P5, PT, R6, R9, PT ;  /* 0x000000090600720c */ /* 0x000fe40003fa6270 */
[----:B------:R-:W-:Y:S02]  /*c250*/  IADD3 R6, R41, 0x20, RZ ;  /* 0x0000002029067810 */ /* 0x000fe40007ffe0ff */
[----:B------:R-:W-:-:S02]  /*c260*/  ISETP.GE.AND P0, PT, R2, R8, PT ;  /* 0x000000080200720c */ /* 0x000fc40003f06270 */
[----:B-1----:R-:W-:Y:S02]  /*c270*/  FSEL R26, R26, -INF , !P1 ;  /* 0xff8000001a1a7808 */ /* 0x002fe40004800000 */
[----:B------:R-:W-:Y:S02]  /*c280*/  FSEL R4, R4, -INF , !P2 ;  /* 0xff80000004047808 */ /* 0x000fe40005000000 */
[----:B------:R-:W-:Y:S02]  /*c290*/  FMNMX.FTZ R21, R18, R7, !PT ;  /* 0x0000000712157209 */ /* 0x000fe40007810000 */
[----:B------:R-:W-:Y:S02]  /*c2a0*/  FSEL R12, R13, -INF , !P6 ;  /* 0xff8000000d0c7808 */ /* 0x000fe40007000000 */
[----:B------:R-:W-:Y:S02]  /*c2b0*/  ISETP.GE.AND P2, PT, R41, R9, PT ;  /* 0x000000092900720c */ /* 0x000fe40003f46270 */
[----:B------:R-:W-:-:S02]  /*c2c0*/  ISETP.GE.AND P6, PT, R6, R8, PT ;  /* 0x000000080600720c */ /* 0x000fc40003fc6270 */
[----:B------:R-:W-:Y:S02]  /*c2d0*/  ISETP.GE.AND P1, PT, R6, R9, PT ;  /* 0x000000090600720c */ /* 0x000fe40003f26270 */
[----:B------:R-:W-:Y:S02]  /*c2e0*/  FSEL R6, R14, -INF , !P5 ;  /* 0xff8000000e067808 */ /* 0x000fe40006800000 */
[----:B------:R-:W-:Y:S02]  /*c2f0*/  IADD3 R2, R41, 0x21, RZ ;  /* 0x0000002129027810 */ /* 0x000fe40007ffe0ff */
[----:B------:R-:W-:Y:S02]  /*c300*/  FSEL R14, R27, -INF , !P0 ;  /* 0xff8000001b0e7808 */ /* 0x000fe40004000000 */
[----:B------:R-:W-:Y:S02]  /*c310*/  FMNMX.FTZ R21, R26, R21, !PT ;  /* 0x000000151a157209 */ /* 0x000fe40007810000 */
[----:B------:R-:W-:-:S02]  /*c320*/  FSEL R44, R44, -INF , !P2 ;  /* 0xff8000002c2c7808 */ /* 0x000fc40005000000 */
[----:B------:R-:W-:Y:S02]  /*c330*/  ISETP.GE.AND P5, PT, R2, R8, PT ;  /* 0x000000080200720c */ /* 0x000fe40003fa6270 */
[C---:B------:R-:W-:Y:S02]  /*c340*/  IADD3 R19, R41.reuse, 0x28, RZ ;  /* 0x0000002829137810 */ /* 0x040fe40007ffe0ff */
        /* <DEDUP_REMOVED lines=14> */
[C---:B------:R-:W-:Y:S02]  /*c430*/  IADD3 R13, R41.reuse, 0x31, RZ ;  /* 0x00000031290d7810 */ /* 0x040fe40007ffe0ff */
[----:B------:R-:W-:-:S02]  /*c440*/  IADD3 R7, R41, 0x38, RZ ;  /* 0x0000003829077810 */ /* 0x000fc40007ffe0ff */
[----:B------:R-:W-:Y:S02]  /*c450*/  FSEL R138, R138, -INF , !P5 ;  /* 0xff8000008a8a7808 */ /* 0x000fe40006800000 */
[----:B------:R-:W-:Y:S02]  /*c460*/  FMNMX.FTZ R21, R114, R21, !PT ;  /* 0x0000001572157209 */ /* 0x000fe40007810000 */
[----:B------:R-:W-:Y:S02]  /*c470*/  FMNMX.FTZ R23, R16, R23, !PT ;  /* 0x0000001710177209 */ /* 0x000fe40007810000 */
[----:B------:R-:W-:Y:S02]  /*c480*/  FSEL R110, R110, -INF , !P2 ;  /* 0xff8000006e6e7808 */ /* 0x000fe40005000000 */
[----:B------:R-:W-:Y:S02]  /*c490*/  ISETP.GE.AND P5, PT, R13, R8, PT ;  /* 0x000000080d00720c */ /* 0x000fe40003fa6270 */
[----:B------:R-:W-:-:S02]  /*c4a0*/  FMNMX.FTZ R21, R138, R21, !PT ;  /* 0x000000158a157209 */ /* 0x000fc40007810000 */
[----:B------:R-:W-:Y:S02]  /*c4b0*/  ISETP.GE.AND P2, PT, R7, R8, PT ;  /* 0x000000080700720c */ /* 0x000fe40003f46270 */
[----:B------:R-:W-:Y:S02]  /*c4c0*/  FMNMX.FTZ R23, R12, R23, !PT ;  /* 0x000000170c177209 */ /* 0x000fe40007810000 */
[----:B------:R-:W-:Y:S02]  /*c4d0*/  ISETP.GE.AND P0, PT, R2, R9, PT ;  /* 0x000000090200720c */ /* 0x000fe40003f06270 */
[----:B------:R-:W-:Y:S02]  /*c4e0*/  IADD3 R2, R41, 0x39, RZ ;  /* 0x0000003929027810 */ /* 0x000fe40007ffe0ff */
[----:B------:R-:W-:Y:S02]  /*c4f0*/  FSEL R108, R108, -INF , !P5 ;  /* 0xff8000006c6c7808 */ /* 0x000fe40006800000 */
[----:B------:R-:W-:-:S02]  /*c500*/  FMNMX.FTZ R21, R110, R21, !PT ;  /* 0x000000156e157209 */ /* 0x000fc40007810000 */
[----:B------:R-:W-:Y:S02]  /*c510*/  FSEL R106, R5, -INF , !P2 ;  /* 0xff800000056a7808 */ /* 0x000fe40005000000 */
[----:B------:R-:W-:Y:S02]  /*c520*/  FMNMX.FTZ R5, R6, R23, !PT ;  /* 0x0000001706057209 */ /* 0x000fe40007810000 */
[----:B------:R-:W-:Y:S02]  /*c530*/  ISETP.GE.AND P5, PT, R2, R8, PT ;  /* 0x000000080200720c */ /* 0x000fe40003fa6270 */
[----:B------:R-:W-:Y:S02]  /*c540*/  FMNMX.FTZ R21, R108, R21, !PT ;  /* 0x000000156c157209 */ /* 0x000fe40007810000 */
[----:B------:R-:W-:Y:S02]  /*c550*/  FSEL R116, R116, -INF , !P1 ;  /* 0xff80000074747808 */ /* 0x000fe40004800000 */
[----:B------:R-:W-:-:S02]  /*c560*/  FMNMX.FTZ R5, R4, R5, !PT ;  /* 0x0000000504057209 */ /* 0x000fc40007810000 */
[----:B------:R-:W-:Y:S02]  /*c570*/  FSEL R104, R104, -INF , !P5 ;  /* 0xff80000068687808 */ /* 0x000fe40006800000 */
[----:B------:R-:W-:Y:S02]  /*c580*/  FMNMX.FTZ R21, R106, R21, !PT ;  /* 0x000000156a157209 */ /* 0x000fe40007810000 */
[----:B------:R-:W-:Y:S02]  /*c590*/  ISETP.GE.AND P1, PT, R19, R9, PT ;  /* 0x000000091300720c */ /* 0x000fe40003f26270 */
[----:B------:R-:W-:Y:S02]  /*c5a0*/  FSEL R122, R122, -INF , !P0 ;  /* 0xff8000007a7a7808 */ /* 0x000fe40004000000 */
[----:B------:R-:W-:Y:S02]  /*c5b0*/  FMNMX.FTZ R19, R116, R5, !PT ;  /* 0x0000000574137209 */ /* 0x000fe40007810000 */
[----:B------:R-:W-:-:S02]  /*c5c0*/  FMNMX.FTZ R5, R104, R21, !PT ;  /* 0x0000001568057209 */ /* 0x000fc40007810000 */
[----:B------:R-:W-:Y:S02]  /*c5d0*/  ISETP.GE.AND P0, PT, R17, R9, PT ;  /* 0x000000091100720c */ /* 0x000fe40003f06270 */
[----:B------:R-:W-:Y:S01]  /*c5e0*/  FSEL R112, R112, -INF , !P1 ;  /* 0xff80000070707808 */ /* 0x000fe20004800000 */
[----:B------:R-:W1:Y:S01]  /*c5f0*/  SHFL.BFLY PT, R30, R5, 0x2, 0x1f ;  /* 0x0c401f00051e7f89 */ /* 0x000e6200000e0000 */
[----:B------:R-:W-:Y:S02]  /*c600*/  FMNMX.FTZ R19, R122, R19, !PT ;  /* 0x000000137a137209 */ /* 0x000fe40007810000 */
[----:B------:R-:W-:Y:S02]  /*c610*/  ISETP.GE.AND P1, PT, R15, R9, PT ;  /* 0x000000090f00720c */ /* 0x000fe40003f26270 */
[----:B------:R-:W-:Y:S02]  /*c620*/  FSEL R120, R120, -INF , !P0 ;  /* 0xff80000078787808 */ /* 0x000fe40004000000 */
[----:B------:R-:W-:-:S02]  /*c630*/  FMNMX.FTZ R19, R112, R19, !PT ;  /* 0x0000001370137209 */ /* 0x000fc40007810000 */
[----:B------:R-:W-:Y:S02]  /*c640*/  ISETP.GE.AND P0, PT, R13, R9, PT ;  /* 0x000000090d00720c */ /* 0x000fe40003f06270 */
[----:B------:R-:W-:Y:S02]  /*c650*/  FSEL R102, R102, -INF , !P1 ;  /* 0xff80000066667808 */ /* 0x000fe40004800000 */
[----:B------:R-:W-:Y:S02]  /*c660*/  FMNMX.FTZ R19, R120, R19, !PT ;  /* 0x0000001378137209 */ /* 0x000fe40007810000 */
[----:B------:R-:W-:Y:S02]  /*c670*/  ISETP.GE.AND P1, PT, R7, R9, PT ;  /* 0x000000090700720c */ /* 0x000fe40003f26270 */
[----:B------:R-:W-:Y:S02]  /*c680*/  FSEL R96, R96, -INF , !P0 ;  /* 0xff80000060607808 */ /* 0x000fe40004000000 */
[----:B------:R-:W-:-:S02]  /*c690*/  FMNMX.FTZ R19, R102, R19, !PT ;  /* 0x0000001366137209 */ /* 0x000fc40007810000 */
[----:B------:R-:W-:Y:S02]  /*c6a0*/  ISETP.GE.AND P0, PT, R2, R9, PT ;  /* 0x000000090200720c */ /* 0x000fe40003f06270 */
[----:B------:R-:W-:Y:S02]  /*c6b0*/  FSEL R94, R94, -INF , !P1 ;  /* 0xff8000005e5e7808 */ /* 0x000fe40004800000 */
[----:B------:R-:W-:Y:S02]  /*c6c0*/  FMNMX.FTZ R19, R96, R19, !PT ;  /* 0x0000001360137209 */ /* 0x000fe40007810000 */
[----:B------:R-:W-:Y:S02]  /*c6d0*/  FSEL R92, R92, -INF , !P0 ;  /* 0xff8000005c5c7808 */ /* 0x000fe40004000000 */
[----:B------:R-:W-:Y:S02]  /*c6e0*/  FMNMX.FTZ R7, R94, R19, !PT ;  /* 0x000000135e077209 */ /* 0x000fe40007810000 */
[----:B-1----:R-:W-:-:S02]  /*c6f0*/  FMNMX.FTZ R13, R5, R30, !PT ;  /* 0x0000001e050d7209 */ /* 0x002fc40007810000 */
        /* <DEDUP_REMOVED lines=12> */
[----:B------:R-:W-:Y:S01]  /*c7c0*/  LDSM.16.MT88.4 R40, [R124+0x8000] ;  /* 0x008000007c28783b */ /* 0x000fe20000004200 */
[----:B------:R-:W-:Y:S01]  /*c7d0*/  MUFU.EX2 R34, R34 ;  /* 0x0000002200227308 */ /* 0x000fe20000000800 */
[--C-:B------:R-:W-:Y:S02]  /*c7e0*/  FFMA.FTZ R29, R24, c[0x0][0x23c], -R97.reuse ;  /* 0x00008f00181d7a23 */ /* 0x100fe40000010861 */
[--C-:B------:R-:W-:Y:S01]  /*c7f0*/  FFMA.FTZ R24, R14, c[0x0][0x23c], -R97.reuse ;  /* 0x00008f000e187a23 */ /* 0x100fe20000010861 */
[----:B------:R-:W2:Y:S01]  /*c800*/  LDSM.16.MT88.4 R60, [R124+0x7000] ;  /* 0x007000007c3c783b */ /* 0x000ea20000004200 */
[----:B------:R-:W-:-:S02]  /*c810*/  FFMA.FTZ R27, R26, c[0x0][0x23c], -R97 ;  /* 0x00008f001a1b7a23 */ /* 0x000fc40000010861 */
[--C-:B------:R-:W-:Y:S01]  /*c820*/  FFMA.FTZ R118, R118, c[0x0][0x23c], -R97.reuse ;  /* 0x00008f0076767a23 */ /* 0x100fe20000010861 */
[----:B------:R-:W3:Y:S01]  /*c830*/  MUFU.EX2 R93, R93 ;  /* 0x0000005d005d7308 */ /* 0x000ee20000000800 */
[--C-:B------:R-:W-:Y:S02]  /*c840*/  FFMA.FTZ R105, R140, c[0x0][0x23c], -R97.reuse ;  /* 0x00008f008c697a23 */ /* 0x100fe40000010861 */
        /* <DEDUP_REMOVED lines=10> */
[--C-:B------:R-:W-:Y:S01]  /*c8f0*/  FFMA.FTZ R106, R106, c[0x0][0x23c], -R97.reuse ;  /* 0x00008f006a6a7a23 */ /* 0x100fe20000010861 */
[----:B---3--:R-:W-:Y:S01]  /*c900*/  F2FP.PACK_AB R48, R34, R93 ;  /* 0x0000005d2230723e */ /* 0x008fe200000000ff */
[----:B------:R-:W-:Y:S01]  /*c910*/  FFMA.FTZ R143, R104, c[0x0][0x23c], -R97 ;  /* 0x00008f00688f7a23 */ /* 0x000fe20000010861 */
[----:B------:R-:W1:Y:S01]  /*c920*/  MUFU.EX2 R30, R30 ;  /* 0x0000001e001e7308 */ /* 0x000e620000000800 */
[--C-:B------:R-:W-:Y:S02]  /*c930*/  FFMA.FTZ R98, R44, c[0x0][0x23c], -R33.reuse ;  /* 0x00008f002c627a23 */ /* 0x100fe40000010821 */
[--C-:B------:R-:W-:Y:S02]  /*c940*/  FFMA.FTZ R95, R20, c[0x0][0x23c], -R33.reuse ;  /* 0x00008f00145f7a23 */ /* 0x100fe40000010821 */
[----:B------:R-:W-:-:S02]  /*c950*/  FFMA.FTZ R100, R28, c[0x0][0x23c], -R33 ;  /* 0x00008f001c647a23 */ /* 0x000fc40000010821 */
[--C-:B------:R-:W-:Y:S01]  /*c960*/  FFMA.FTZ R31, R22, c[0x0][0x23c], -R33.reuse ;  /* 0x00008f00161f7a23 */ /* 0x100fe20000010821 */
[----:B------:R-:W-:Y:S01]  /*c970*/  MUFU.EX2 R98, R98 ;  /* 0x0000006200627308 */ /* 0x000fe20000000800 */
[----:B------:R-:W-:Y:S01]  /*c980*/  FFMA.FTZ R25, R12, c[0x0][0x23c], -R33 ;  /* 0x00008f000c197a23 */ /* 0x000fe20000010821 */
[----:B------:R-:W-:Y:S01]  /*c990*/  LDSM.16.MT88.4 R20, [R124+0x6400] ;  /* 0x006400007c14783b */ /* 0x000fe20000004200 */
[----:B------:R-:W-:Y:S02]  /*c9a0*/  FFMA.FTZ R28, R18, c[0x0][0x23c], -R97 ;  /* 0x00008f00121c7a23 */ /* 0x000fe40000010861 */
[--C-:B------:R-:W-:Y:S01]  /*c9b0*/  FFMA.FTZ R32, R16, c[0x0][0x23c], -R33.reuse ;  /* 0x00008f0010207a23 */ /* 0x100fe20000010821 */
[----:B------:R-:W3:Y:S01]  /*c9c0*/  LDSM.16.MT88.4 R12, [R90+0x6400] ;  /* 0x006400005a0c783b */ /* 0x000ee20000004200 */
[--C-:B------:R-:W-:Y:S01]  /*c9d0*/  FFMA.FTZ R26, R6, c[0x0][0x23c], -R33.reuse ;  /* 0x00008f00061a7a23 */ /* 0x100fe20000010821 */
[----:B------:R-:W4:Y:S01]  /*c9e0*/  MUFU.EX2 R95, R95 ;  /* 0x0000005f005f7308 */ /* 0x000f220000000800 */
[----:B-1----:R-:W-:Y:S01]  /*c9f0*/  F2FP.PACK_AB R50, R30, R35 ;  /* 0x000000231e32723e */ /* 0x002fe200000000ff */
[--C-:B------:R-:W-:Y:S01]  /*ca00*/  FFMA.FTZ R3, R4, c[0x0][0x23c], -R33.reuse ;  /* 0x00008f0004037a23 */ /* 0x100fe20000010821 */
[----:B------:R-:W1:Y:S01]  /*ca10*/  LDSM.16.MT88.4 R16, [R124+0x7400] ;  /* 0x007400007c10783b */ /* 0x000e620000004200 */
[----:B------:R-:W-:-:S02]  /*ca20*/  FFMA.FTZ R116, R116, c[0x0][0x23c], -R33 ;  /* 0x00008f0074747a23 */ /* 0x000fc40000010821 */
[--C-:B------:R-:W-:Y:S02]  /*ca30*/  FFMA.FTZ R103, R122, c[0x0][0x23c], -R33.reuse ;  /* 0x00008f007a677a23 */ /* 0x100fe40000010821 */
[----:B------:R-:W-:Y:S01]  /*ca40*/  MUFU.EX2 R100, R100 ;  /* 0x0000006400647308 */ /* 0x000fe20000000800 */
[--C-:B------:R-:W-:Y:S02]  /*ca50*/  FFMA.FTZ R112, R112, c[0x0][0x23c], -R33.reuse ;  /* 0x00008f0070707a23 */ /* 0x100fe40000010821 */
[--C-:B------:R-:W-:Y:S02]  /*ca60*/  FFMA.FTZ R99, R120, c[0x0][0x23c], -R33.reuse ;  /* 0x00008f0078637a23 */ /* 0x100fe40000010821 */
[--C-:B------:R-:W-:Y:S02]  /*ca70*/  FFMA.FTZ R97, R102, c[0x0][0x23c], -R33.reuse ;  /* 0x00008f0066617a23 */ /* 0x100fe40000010821 */
[--C-:B------:R-:W-:Y:S01]  /*ca80*/  FFMA.FTZ R96, R96, c[0x0][0x23c], -R33.reuse ;  /* 0x00008f0060607a23 */ /* 0x100fe20000010821 */
[----:B------:R-:W5:Y:S01]  /*ca90*/  MUFU.EX2 R31, R31 ;  /* 0x0000001f001f7308 */ /* 0x000f620000000800 */
[----:B----4-:R-:W-:Y:S01]  /*caa0*/  F2FP.PACK_AB R49, R95, R98 ;  /* 0x000000625f31723e */ /* 0x010fe200000000ff */
[----:B------:R-:W-:-:S02]  /*cab0*/  FFMA.FTZ R94, R94, c[0x0][0x23c], -R33 ;  /* 0x00008f005e5e7a23 */ /* 0x000fc40000010821 */
[----:B------:R-:W-:Y:S02]  /*cac0*/  FFMA.FTZ R33, R92, c[0x0][0x23c], -R33 ;  /* 0x00008f005c217a23 */ /* 0x000fe40000010821 */
[----:B------:R-:W-:Y:S02]  /*cad0*/  FADD.FTZ R34, R93, R34 ;  /* 0x000000225d227221 */ /* 0x000fe40000010000 */
[----:B------:R-:W-:Y:S01]  /*cae0*/  MUFU.EX2 R29, R29 ;  /* 0x0000001d001d7308 */ /* 0x000fe20000000800 */
[----:B------:R-:W-:Y:S02]  /*caf0*/  FADD.FTZ R95, R98, R95 ;  /* 0x0000005f625f7221 */ /* 0x000fe40000010000 */
[----:B------:R-:W-:-:S04]  /*cb00*/  FADD.FTZ R35, R35, R34 ;  /* 0x0000002223237221 */ /* 0x000fc80000010000 */
[----:B------:R-:W-:Y:S01]  /*cb10*/  FADD.FTZ R30, R30, R35 ;  /* 0x000000231e1e7221 */ /* 0x000fe20000010000 */
[----:B-----5:R-:W-:Y:S01]  /*cb20*/  F2FP.PACK_AB R51, R31, R100 ;  /* 0x000000641f33723e */ /* 0x020fe200000000ff */
[----:B------:R-:W4:Y:S01]  /*cb30*/  MUFU.EX2 R28, R28 ;  /* 0x0000001c001c7308 */ /* 0x000f220000000800 */
[----:B------:R-:W-:-:S04]  /*cb40*/  FADD.FTZ R100, R100, R95 ;  /* 0x0000005f64647221 */ /* 0x000fc80000010000 */
[----:B------:R-:W-:Y:S01]  /*cb50*/  FADD.FTZ R31, R31, R100 ;  /* 0x000000641f1f7221 */ /* 0x000fe20000010000 */
[C---:B------:R-:W-:Y:S02]  /*cb60*/  HMMA.16816.F32 R72, R48.reuse, R68, RZ ;  /* 0x000000443048723c */ /* 0x040fe400000018ff */
[----:B------:R-:W-:Y:S06]  /*cb70*/  MUFU.EX2 R27, R27 ;  /* 0x0000001b001b7308 */ /* 0x000fec0000000800 */
[----:B------:R-:W-:Y:S02]  /*cb80*/  HMMA.16816.F32 R68, R48, R70, RZ ;  /* 0x000000463044723c */ /* 0x000fe400000018ff */
[----:B------:R-:W5:Y:S01]  /*cb90*/  MUFU.EX2 R24, R24 ;  /* 0x0000001800187308 */ /* 0x000f620000000800 */
[----:B----4-:R-:W-:Y:S01]  /*cba0*/  F2FP.PACK_AB R4, R28, R29 ;  /* 0x0000001d1c04723e */ /* 0x010fe200000000ff */
[----:B------:R-:W-:-:S04]  /*cbb0*/  FADD.FTZ R29, R29, R30 ;  /* 0x0000001e1d1d7221 */ /* 0x000fc80000010000 */
[C---:B--2---:R-:W-:Y:S01]  /*cbc0*/  HMMA.16816.F32 R64, R48.reuse, R60, RZ ;  /* 0x0000003c3040723c */ /* 0x044fe200000018ff */
[----:B------:R-:W-:Y:S01]  /*cbd0*/  FADD.FTZ R28, R28, R29 ;  /* 0x0000001d1c1c7221 */ /* 0x000fe20000010000 */
[----:B------:R-:W-:Y:S06]  /*cbe0*/  MUFU.EX2 R32, R32 ;  /* 0x0000002000207308 */ /* 0x000fec0000000800 */
[----:B------:R-:W-:Y:S02]  /*cbf0*/  HMMA.16816.F32 R60, R48, R62, RZ ;  /* 0x0000003e303c723c */ /* 0x000fe400000018ff */
[----:B------:R-:W2:Y:S01]  /*cc00*/  MUFU.EX2 R25, R25 ;  /* 0x0000001900197308 */ /* 0x000ea20000000800 */
[----:B-----5:R-:W-:Y:S01]  /*cc10*/  F2FP.PACK_AB R6, R24, R27 ;  /* 0x0000001b1806723e */ /* 0x020fe200000000ff */
[----:B------:R-:W-:-:S04]  /*cc20*/  FADD.FTZ R27, R27, R28 ;  /* 0x0000001c1b1b7221 */ /* 0x000fc80000010000 */
[C---:B------:R-:W-:Y:S01]  /*cc30*/  HMMA.16816.F32 R80, R48.reuse, R76, RZ ;  /* 0x0000004c3050723c */ /* 0x040fe200000018ff */
[----:B------:R-:W-:Y:S01]  /*cc40*/  FADD.FTZ R27, R24, R27 ;  /* 0x0000001b181b7221 */ /* 0x000fe20000010000 */
[----:B------:R-:W-:Y:S06]  /*cc50*/  MUFU.EX2 R26, R26 ;  /* 0x0000001a001a7308 */ /* 0x000fec0000000800 */
[----:B------:R-:W-:Y:S02]  /*cc60*/  HMMA.16816.F32 R56, R48, R52, RZ ;  /* 0x000000343038723c */ /* 0x000fe400000018ff */
[----:B------:R-:W4:Y:S01]  /*cc70*/  MUFU.EX2 R3, R3 ;  /* 0x0000000300037308 */ /* 0x000f220000000800 */
[----:B--2---:R-:W-:Y:S01]  /*cc80*/  F2FP.PACK_AB R5, R25, R32 ;  /* 0x000000201905723e */ /* 0x004fe200000000ff */
[----:B------:R-:W-:-:S04]  /*cc90*/  FADD.FTZ R32, R32, R31 ;  /* 0x0000001f20207221 */ /* 0x000fc80000010000 */
[C---:B------:R-:W-:Y:S01]  /*cca0*/  HMMA.16816.F32 R36, R48.reuse, R40, RZ ;  /* 0x000000283024723c */ /* 0x040fe200000018ff */
[----:B------:R-:W-:Y:S01]  /*ccb0*/  FADD.FTZ R25, R25, R32 ;  /* 0x0000002019197221 */ /* 0x000fe20000010000 */
[----:B------:R-:W-:Y:S06]  /*ccc0*/  MUFU.EX2 R118, R118 ;  /* 0x0000007600767308 */ /* 0x000fec0000000800 */
[----:B------:R-:W-:Y:S01]  /*ccd0*/  HMMA.16816.F32 R76, R48, R78, RZ ;  /* 0x0000004e304c723c */ /* 0x000fe200000018ff */
[----:B----4-:R-:W-:Y:S01]  /*cce0*/  F2FP.PACK_AB R7, R3, R26 ;  /* 0x0000001a0307723e */ /* 0x010fe200000000ff */
[----:B------:R-:W2:Y:S01]  /*ccf0*/  MUFU.EX2 R105, R105 ;  /* 0x0000006900697308 */ /* 0x000ea20000000800 */
[----:B------:R-:W-:-:S05]  /*cd00*/  FADD.FTZ R26, R26, R25 ;  /* 0x000000191a1a7221 */ /* 0x000fca0000010000 */
[----:B------:R-:W-:Y:S01]  /*cd10*/  HMMA.16816.F32 R52, R48, R54, RZ ;  /* 0x000000363034723c */ /* 0x000fe200000018ff */
[----:B------:R-:W-:Y:S01]  /*cd20*/  FADD.FTZ R3, R3, R26 ;  /* 0x0000001a03037221 */ /* 0x000fe20000010000 */
[----:B------:R-:W-:Y:S06]  /*cd30*/  MUFU.EX2 R114, R114 ;  /* 0x0000007200727308 */ /* 0x000fec0000000800 */
[C---:B---3--:R-:W-:Y:S02]  /*cd40*/  HMMA.16816.F32 R72, R4.reuse, R12, R72 ;  /* 0x0000000c0448723c */ /* 0x048fe40000001848 */
[----:B------:R-:W3:Y:S06]  /*cd50*/  MUFU.EX2 R101, R101 ;  /* 0x0000006500657308 */ /* 0x000eec0000000800 */
[----:B------:R-:W-:Y:S01]  /*cd60*/  HMMA.16816.F32 R68, R4, R14, R68 ;  /* 0x0000000e0444723c */ /* 0x000fe20000001844 */
[----:B------:R-:W4:Y:S01]  /*cd70*/  LDSM.16.MT88.4 R12, [R90+0x8000] ;  /* 0x008000005a0c783b */ /* 0x000f220000004200 */
[----:B------:R-:W-:Y:S06]  /*cd80*/  MUFU.EX2 R116, R116 ;  /* 0x0000007400747308 */ /* 0x000fec0000000800 */
[----:B------:R-:W-:Y:S02]  /*cd90*/  HMMA.16816.F32 R40, R48, R42, RZ ;  /* 0x0000002a3028723c */ /* 0x000fe400000018ff */
[----:B------:R-:W5:Y:S06]  /*cda0*/  MUFU.EX2 R103, R103 ;  /* 0x0000006700677308 */ /* 0x000f6c0000000800 */
[C---:B-1----:R-:W-:Y:S02]  /*cdb0*/  HMMA.16816.F32 R64, R4.reuse, R16, R64 ;  /* 0x000000100440723c */ /* 0x042fe40000001840 */
[----:B------:R-:W-:Y:S06]  /*cdc0*/  MUFU.EX2 R112, R112 ;  /* 0x0000007000707308 */ /* 0x000fec0000000800 */
[C---:B------:R-:W-:Y:S01]  /*cdd0*/  HMMA.16816.F32 R60, R4.reuse, R18, R60 ;  /* 0x00000012043c723c */ /* 0x040fe2000000183c */
[----:B------:R-:W1:Y:S01]  /*cde0*/  LDSM.16.MT88.4 R16, [R124+0x8400] ;  /* 0x008400007c10783b */ /* 0x000e620000004200 */
[----:B------:R-:W1:Y:S06]  /*cdf0*/  MUFU.EX2 R99, R99 ;  /* 0x0000006300637308 */ /* 0x000e6c0000000800 */
[C---:B------:R-:W-:Y:S02]  /*ce00*/  HMMA.16816.F32 R80, R4.reuse, R20, R80 ;  /* 0x000000140450723c */ /* 0x040fe40000001850 */
[----:B------:R-:W-:Y:S06]  /*ce10*/  MUFU.EX2 R107, R107 ;  /* 0x0000006b006b7308 */ /* 0x000fec0000000800 */
[----:B------:R-:W-:Y:S01]  /*ce20*/  HMMA.16816.F32 R76, R4, R22, R76 ;  /* 0x00000016044c723c */ /* 0x000fe2000000184c */
[----:B------:R-:W2:Y:S01]  /*ce30*/  LDSM.16.MT88.4 R20, [R90+0x7400] ;  /* 0x007400005a14783b */ /* 0x000ea20000004200 */
[----:B------:R-:W1:Y:S06]  /*ce40*/  MUFU.EX2 R108, R108 ;  /* 0x0000006c006c7308 */ /* 0x000e6c0000000800 */
[C---:B----4-:R-:W-:Y:S02]  /*ce50*/  HMMA.16816.F32 R44, R48.reuse, R12, RZ ;  /* 0x0000000c302c723c */ /* 0x050fe400000018ff */
[----:B------:R-:W-:Y:S06]  /*ce60*/  MUFU.EX2 R106, R106 ;  /* 0x0000006a006a7308 */ /* 0x000fec0000000800 */
[----:B------:R-:W-:Y:S01]  /*ce70*/  HMMA.16816.F32 R48, R48, R14, RZ ;  /* 0x0000000e3030723c */ /* 0x000fe200000018ff */
[----:B------:R-:W4:Y:S01]  /*ce80*/  LDSM.16.MT88.4 R12, [R90+0x8400] ;  /* 0x008400005a0c783b */ /* 0x000f220000004200 */
[----:B------:R-:W2:Y:S06]  /*ce90*/  MUFU.EX2 R143, R143 ;  /* 0x0000008f008f7308 */ /* 0x000eac0000000800 */
        /* <DEDUP_REMOVED lines=8> */
[----:B------:R-:W-:Y:S01]  /*cf20*/  LDSM.16.MT88.4 R20, [R124+0x6c00] ;  /* 0x006c00007c14783b */ /* 0x000fe20000004200 */
[----:B------:R-:W2:Y:S06]  /*cf30*/  MUFU.EX2 R33, R33 ;  /* 0x0000002100217308 */ /* 0x000eac0000000800 */
[C---:B----4-:R-:W-:Y:S08]  /*cf40*/  HMMA.16816.F32 R44, R4.reuse, R12, R44 ;  /* 0x0000000c042c723c */ /* 0x050ff0000000182c */
[----:B------:R-:W-:Y:S01]  /*cf50*/  HMMA.16816.F32 R48, R4, R14, R48 ;  /* 0x0000000e0430723c */ /* 0x000fe20000001830 */
[----:B------:R-:W4:Y:S06]  /*cf60*/  LDSM.16.MT88.4 R12, [R90+0x6800] ;  /* 0x006800005a0c783b */ /* 0x000f2c0000004200 */
[----:B------:R-:W-:Y:S01]  /*cf70*/  F2FP.PACK_AB R4, R105, R118 ;  /* 0x000000766904723e */ /* 0x000fe200000000ff */
[----:B------:R-:W-:Y:S01]  /*cf80*/  FADD.FTZ R118, R118, R27 ;  /* 0x0000001b76767221 */ /* 0x000fe20000010000 */
[----:B---3--:R-:W-:-:S02]  /*cf90*/  F2FP.PACK_AB R6, R101, R114 ;  /* 0x000000726506723e */ /* 0x008fc400000000ff */
[----:B-----5:R-:W-:Y:S01]  /*cfa0*/  F2FP.PACK_AB R5, R103, R116 ;  /* 0x000000746705723e */ /* 0x020fe200000000ff */
[----:B------:R-:W-:Y:S01]  /*cfb0*/  FADD.FTZ R116, R116, R3 ;  /* 0x0000000374747221 */ /* 0x000fe20000010000 */
[----:B------:R-:W-:Y:S01]  /*cfc0*/  F2FP.PACK_AB R7, R99, R112 ;  /* 0x000000706307723e */ /* 0x000fe200000000ff */
[----:B------:R-:W-:Y:S02]  /*cfd0*/  FADD.FTZ R105, R105, R118 ;  /* 0x0000007669697221 */ /* 0x000fe40000010000 */
[----:B------:R-:W-:Y:S02]  /*cfe0*/  FADD.FTZ R103, R103, R116 ;  /* 0x0000007467677221 */ /* 0x000fe40000010000 */
[----:B------:R-:W-:Y:S02]  /*cff0*/  FADD.FTZ R114, R114, R105 ;  /* 0x0000006972727221 */ /* 0x000fe40000010000 */
[----:B-1----:R-:W-:Y:S01]  /*d000*/  HMMA.16816.F32 R80, R4, R16, R80 ;  /* 0x000000100450723c */ /* 0x002fe20000001850 */
[----:B------:R-:W-:-:S02]  /*d010*/  FADD.FTZ R112, R112, R103 ;  /* 0x0000006770707221 */ /* 0x000fc40000010000 */
[----:B------:R-:W-:Y:S02]  /*d020*/  FADD.FTZ R114, R101, R114 ;  /* 0x0000007265727221 */ /* 0x000fe40000010000 */
[----:B------:R-:W-:-:S03]  /*d030*/  FADD.FTZ R112, R99, R112 ;  /* 0x0000007063707221 */ /* 0x000fc60000010000 */
[C---:B------:R-:W-:Y:S01]  /*d040*/  HMMA.16816.F32 R76, R4.reuse, R18, R76 ;  /* 0x00000012044c723c */ /* 0x040fe2000000184c */
[----:B------:R-:W1:Y:S07]  /*d050*/  LDSM.16.MT88.4 R16, [R124+0x7800] ;  /* 0x007800007c10783b */ /* 0x000e6e0000004200 */
[C---:B----4-:R-:W-:Y:S08]  /*d060*/  HMMA.16816.F32 R72, R4.reuse, R12, R72 ;  /* 0x0000000c0448723c */ /* 0x050ff00000001848 */
        /* <DEDUP_REMOVED lines=19> */
[----:B--2---:R-:W-:Y:S01]  /*d1a0*/  F2FP.PACK_AB R7, R33, R94 ;  /* 0x0000005e2107723e */ /* 0x004fe200000000ff */
        /* <DEDUP_REMOVED lines=14> */
[----:B------:R-:W3:Y:S07]  /*d290*/  LDSM.16.MT88.4 R12, [R90+0x8c00] ;  /* 0x008c00005a0c783b */ /* 0x000eee0000004200 */
[C---:B--2---:R-:W-:Y:S08]  /*d2a0*/  HMMA.16816.F32 R56, R4.reuse, R20, R56 ;  /* 0x000000140438723c */ /* 0x044ff00000001838 */
[C---:B------:R-:W-:Y:S08]  /*d2b0*/  HMMA.16816.F32 R52, R4.reuse, R22, R52 ;  /* 0x000000160434723c */ /* 0x040ff00000001834 */
[C---:B-1----:R-:W-:Y:S08]  /*d2c0*/  HMMA.16816.F32 R36, R4.reuse, R16, R36 ;  /* 0x000000100424723c */ /* 0x042ff00000001824 */
        /* <DEDUP_REMOVED lines=66> */
.L_x_4355:
[----:B------:R-:W-:-:S05]  /*d6f0*/  IMAD.MOV.U32 R6, RZ, RZ, c[0x0][0x1a0] ;  /* 0x00006800ff067624 */ /* 0x000fca00078e00ff */
[----:B------:R-:W-:-:S04]  /*d700*/  LEA R6, -R6, RZ, 0x6 ;  /* 0x000000ff06067211 */ /* 0x000fc800078e31ff */
[----:B------:R-:W-:Y:S02]  /*d710*/  SHF.R.S32.HI R13, RZ, 0x1f, R6 ;  /* 0x0000001fff0d7819 */ /* 0x000fe40000011406 */
.L_x_4356:
        /* <DEDUP_REMOVED lines=71> */
[----:B------:R-:W0:Y:S01]  /*db90*/  LDGDEPBAR ;  /* 0x00000000000079af */ /* 0x000e220000000000 */
[C---:B-----5:R-:W-:Y:S08]  /*dba0*/  HMMA.16816.F32 R28, R4.reuse, R24, RZ ;  /* 0x00000018041c723c */ /* 0x060ff000000018ff */
[C---:B------:R-:W-:Y:S08]  /*dbb0*/  HMMA.16816.F32 R24, R4.reuse, R26, RZ ;  /* 0x0000001a0418723c */ /* 0x040ff000000018ff */
[C---:B-1----:R-:W-:Y:S08]  /*dbc0*/  HMMA.16816.F32 R92, R4.reuse, R32, RZ ;  /* 0x00000020045c723c */ /* 0x042ff000000018ff */
[C---:B----4-:R-:W-:Y:S08]  /*dbd0*/  HMMA.16816.F32 R20, R4.reuse, R16, RZ ;  /* 0x000000100414723c */ /* 0x050ff000000018ff */
[C---:B------:R-:W-:Y:S08]  /*dbe0*/  HMMA.16816.F32 R32, R4.reuse, R34, RZ ;  /* 0x000000220420723c */ /* 0x040ff000000018ff */
[C---:B------:R-:W-:Y:S08]  /*dbf0*/  HMMA.16816.F32 R16, R4.reuse, R18, RZ ;  /* 0x000000120410723c */ /* 0x040ff000000018ff */
        /* <DEDUP_REMOVED lines=70> */
[----:B------:R-:W-:Y:S02]  /*e060*/  FMUL.FTZ R24, R25, c[0x0][0x2ec] ;  /* 0x0000bb0019187a20 */ /* 0x000fe40000410000 */
[----:B------:R-:W5:Y:S01]  /*e070*/  S2R R25, SR_TID.X ;  /* 0x0000000000197919 */ /* 0x000f620000002100 */
[----:B------:R-:W-:Y:S02]  /*e080*/  FMUL.FTZ R34, R34, c[0x0][0x2ec] ;  /* 0x0000bb0022227a20 */ /* 0x000fe40000410000 */
[----:B------:R-:W-:Y:S01]  /*e090*/  FMUL.FTZ R28, R28, c[0x0][0x2ec] ;  /* 0x0000bb001c1c7a20 */ /* 0x000fe20000410000 */
[----:B-1----:R-:W-:Y:S01]  /*e0a0*/  HMMA.16816.F32 R20, R104, R100, R20 ;  /* 0x000000646814723c */ /* 0x002fe20000001814 */
[----:B------:R-:W1:Y:S01]  /*e0b0*/  MUFU.TANH R89, R89 ;  /* 0x0000005900597308 */ /* 0x000e620000002400 */
[----:B------:R-:W-:Y:S02]  /*e0c0*/  FMUL.FTZ R30, R30, c[0x0][0x2ec] ;  /* 0x0000bb001e1e7a20 */ /* 0x000fe40000410000 */
[----:B------:R-:W-:-:S02]  /*e0d0*/  FMUL.FTZ R31, R31, c[0x0][0x2ec] ;  /* 0x0000bb001f1f7a20 */ /* 0x000fc40000410000 */
[----:B------:R-:W-:Y:S02]  /*e0e0*/  FMUL.FTZ R29, R29, c[0x0][0x2ec] ;  /* 0x0000bb001d1d7a20 */ /* 0x000fe40000410000 */
[C---:B------:R-:W-:Y:S01]  /*e0f0*/  HMMA.16816.F32 R16, R104.reuse, R102, R16 ;  /* 0x000000666810723c */ /* 0x040fe20000001810 */
[----:B------:R-:W-:Y:S01]  /*e100*/  MUFU.TANH R32, R32 ;  /* 0x0000002000207308 */ /* 0x000fe20000002400 */
[----:B------:R-:W-:Y:S02]  /*e110*/  FMUL.FTZ R26, R26, c[0x0][0x2ec] ;  /* 0x0000bb001a1a7a20 */ /* 0x000fe40000410000 */
[----:B------:R-:W-:Y:S02]  /*e120*/  FMUL.FTZ R27, R27, c[0x0][0x2ec] ;  /* 0x0000bb001b1b7a20 */ /* 0x000fe40000410000 */
[----:B------:R-:W-:Y:S02]  /*e130*/  FMUL.FTZ R86, R94, c[0x0][0x2ec] ;  /* 0x0000bb005e567a20 */ /* 0x000fe40000410000 */
[C---:B--2---:R-:W-:Y:S01]  /*e140*/  HMMA.16816.F32 R12, R104.reuse, R96, R12 ;  /* 0x00000060680c723c */ /* 0x044fe2000000180c */
[----:B------:R-:W2:Y:S07]  /*e150*/  MUFU.TANH R33, R33 ;  /* 0x0000002100217308 */ /* 0x000eae0000002400 */
[----:B------:R-:W-:Y:S01]  /*e160*/  FMUL.FTZ R115, R20, c[0x0][0x2ec] ;  /* 0x0000bb0014737a20 */ /* 0x000fe20000410000 */
[----:B------:R-:W1:Y:S01]  /*e170*/  MUFU.TANH R113, R28 ;  /* 0x0000001c00717308 */ /* 0x000e620000002400 */
[----:B-----5:R-:W-:Y:S01]  /*e180*/  IMAD.SHL.U32 R20, R25, 0x2, RZ ;  /* 0x0000000219147824 */ /* 0x020fe200078e00ff */
[----:B------:R-:W-:Y:S01]  /*e190*/  HMMA.16816.F32 R4, R104, R98, R4 ;  /* 0x000000626804723c */ /* 0x000fe20000001804 */
[----:B------:R-:W-:-:S02]  /*e1a0*/  FMUL.FTZ R21, R21, c[0x0][0x2ec] ;  /* 0x0000bb0015157a20 */ /* 0x000fc40000410000 */
[----:B------:R-:W-:Y:S01]  /*e1b0*/  FMUL.FTZ R22, R22, c[0x0][0x2ec] ;  /* 0x0000bb0016167a20 */ /* 0x000fe20000410000 */
[----:B------:R-:W-:Y:S01]  /*e1c0*/  LOP3.LUT R20, R20, 0x6, RZ, 0xc0, !PT ;  /* 0x0000000614147812 */ /* 0x000fe200078ec0ff */
[----:B------:R-:W-:Y:S01]  /*e1d0*/  FMUL.FTZ R119, R16, c[0x0][0x2ec] ;  /* 0x0000bb0010777a20 */ /* 0x000fe20000410000 */
[----:B------:R5:W-:Y:S01]  /*e1e0*/  MUFU.TANH R117, R21 ;  /* 0x0000001500757308 */ /* 0x000be20000002400 */
[----:B------:R-:W-:Y:S02]  /*e1f0*/  FMUL.FTZ R23, R23, c[0x0][0x2ec] ;  /* 0x0000bb0017177a20 */ /* 0x000fe40000410000 */
[----:B------:R-:W-:Y:S02]  /*e200*/  IMAD R20, R133, 0x40, R20 ;  /* 0x0000004085147824 */ /* 0x000fe400078e0214 */
[----:B------:R-:W-:Y:S02]  /*e210*/  FMUL.FTZ R116, R18, c[0x0][0x2ec] ;  /* 0x0000bb0012747a20 */ /* 0x000fe40000410000 */
[----:B------:R-:W-:Y:S01]  /*e220*/  FMUL.FTZ R17, R17, c[0x0][0x2ec] ;  /* 0x0000bb0011117a20 */ /* 0x000fe20000410000 */
[----:B------:R-:W-:Y:S01]  /*e230*/  IADD3 R16, R20, 0x1, RZ ;  /* 0x0000000114107810 */ /* 0x000fe20007ffe0ff */
[----:B------:R-:W1:Y:S01]  /*e240*/  MUFU.TANH R34, R34 ;  /* 0x0000002200227308 */ /* 0x000e620000002400 */
[----:B------:R-:W-:-:S02]  /*e250*/  FMUL.FTZ R118, R19, c[0x0][0x2ec] ;  /* 0x0000bb0013767a20 */ /* 0x000fc40000410000 */
[-C--:B------:R-:W-:Y:S01]  /*e260*/  ISETP.GE.AND P5, PT, R16, R8.reuse, PT ;  /* 0x000000081000720c */ /* 0x080fe20003fa6270 */
[----:B------:R-:W-:Y:S01]  /*e270*/  FMUL.FTZ R103, R12, c[0x0][0x2ec] ;  /* 0x0000bb000c677a20 */ /* 0x000fe20000410000 */
[-C--:B------:R-:W-:Y:S01]  /*e280*/  ISETP.GE.AND P6, PT, R16, R9.reuse, PT ;  /* 0x000000091000720c */ /* 0x080fe20003fc6270 */
[----:B------:R-:W-:Y:S01]  /*e290*/  FMUL.FTZ R101, R13, c[0x0][0x2ec] ;  /* 0x0000bb000d657a20 */ /* 0x000fe20000410000 */
[C---:B-----5:R-:W-:Y:S01]  /*e2a0*/  IADD3 R21, R20.reuse, 0x8, RZ ;  /* 0x0000000814157810 */ /* 0x060fe20007ffe0ff */
[----:B------:R-:W5:Y:S01]  /*e2b0*/  MUFU.TANH R112, R30 ;  /* 0x0000001e00707308 */ /* 0x000f620000002400 */
[----:B------:R-:W-:Y:S01]  /*e2c0*/  IADD3 R16, R20, 0x9, RZ ;  /* 0x0000000914107810 */ /* 0x000fe20007ffe0ff */
[----:B------:R-:W-:Y:S01]  /*e2d0*/  FMUL.FTZ R102, R14, c[0x0][0x2ec] ;  /* 0x0000bb000e667a20 */ /* 0x000fe20000410000 */
[CC--:B------:R-:W-:Y:S01]  /*e2e0*/  ISETP.GE.AND P4, PT, R21.reuse, R8.reuse, PT ;  /* 0x000000081500720c */ /* 0x0c0fe20003f86270 */
[----:B------:R-:W-:Y:S01]  /*e2f0*/  FMUL.FTZ R104, R4, c[0x0][0x2ec] ;  /* 0x0000bb0004687a20 */ /* 0x000fe20000410000 */
[-C--:B------:R-:W-:Y:S01]  /*e300*/  ISETP.GE.AND P1, PT, R21, R9.reuse, PT ;  /* 0x000000091500720c */ /* 0x080fe20003f26270 */
[----:B------:R-:W-:Y:S01]  /*e310*/  FMUL.FTZ R15, R15, c[0x0][0x2ec] ;  /* 0x0000bb000f0f7a20 */ /* 0x000fe20000410000 */
[----:B---3--:R-:W-:Y:S01]  /*e320*/  FSEL R21, R88, -INF , !P5 ;  /* 0xff80000058157808 */ /* 0x008fe20006800000 */
[----:B------:R-:W-:Y:S01]  /*e330*/  MUFU.TANH R140, R31 ;  /* 0x0000001f008c7308 */ /* 0x000fe20000002400 */
[CC--:B------:R-:W-:Y:S01]  /*e340*/  ISETP.GE.AND P2, PT, R16.reuse, R8.reuse, PT ;  /* 0x000000081000720c */ /* 0x0c0fe20003f46270 */
[----:B------:R-:W-:Y:S01]  /*e350*/  FMUL.FTZ R5, R5, c[0x0][0x2ec] ;  /* 0x0000bb0005057a20 */ /* 0x000fe20000410000 */
[----:B------:R-:W-:Y:S01]  /*e360*/  ISETP.GE.AND P5, PT, R16, R9, PT ;  /* 0x000000091000720c */ /* 0x000fe20003fa6270 */
[----:B------:R-:W-:Y:S01]  /*e370*/  FMUL.FTZ R6, R6, c[0x0][0x2ec] ;  /* 0x0000bb0006067a20 */ /* 0x000fe20000410000 */
[----:B------:R-:W-:Y:S01]  /*e380*/  IADD3 R16, R20, 0x10, RZ ;  /* 0x0000001014107810 */ /* 0x000fe20007ffe0ff */
[----:B------:R-:W-:Y:S01]  /*e390*/  FMUL.FTZ R7, R7, c[0x0][0x2ec] ;  /* 0x0000bb0007077a20 */ /* 0x000fe20000410000 */
[----:B----4-:R-:W-:Y:S01]  /*e3a0*/  FSEL R18, R92, -INF , !P6 ;  /* 0xff8000005c127808 */ /* 0x010fe20007000000 */
[----:B------:R-:W3:Y:S01]  /*e3b0*/  MUFU.TANH R109, R109 ;  /* 0x0000006d006d7308 */ /* 0x000ee20000002400 */
[----:B------:R-:W-:-:S02]  /*e3c0*/  ISETP.GE.AND P6, PT, R16, R8, PT ;  /* 0x000000081000720c */ /* 0x000fc40003fc6270 */
[----:B-1----:R-:W-:Y:S02]  /*e3d0*/  FSEL R19, R89, -INF , !P4 ;  /* 0xff80000059137808 */ /* 0x002fe40006000000 */
[----:B--2---:R-:W-:Y:S02]  /*e3e0*/  FSEL R12, R33, -INF , !P5 ;  /* 0xff800000210c7808 */ /* 0x004fe40006800000 */
[----:B------:R-:W-:Y:S01]  /*e3f0*/  FSEL R113, R113, -INF , !P6 ;  /* 0xff80000071717808 */ /* 0x000fe20007000000 */
[----:B------:R-:W1:Y:S01]  /*e400*/  MUFU.TANH R111, R29 ;  /* 0x0000001d006f7308 */ /* 0x000e620000002400 */
[----:B------:R-:W-:Y:S02]  /*e410*/  ISETP.GE.AND P4, PT, R16, R9, PT ;  /* 0x000000091000720c */ /* 0x000fe40003f86270 */
[----:B------:R-:W-:Y:S02]  /*e420*/  IADD3 R13, R20, 0x20, RZ ;  /* 0x00000020140d7810 */ /* 0x000fe40007ffe0ff */
[----:B------:R-:W-:-:S02]  /*e430*/  FSEL R16, R34, -INF , !P1 ;  /* 0xff80000022107808 */ /* 0x000fc40004800000 */
[----:B-----5:R-:W-:Y:S01]  /*e440*/  FSEL R112, R112, -INF , !P4 ;  /* 0xff80000070707808 */ /* 0x020fe20006000000 */
[----:B------:R-:W-:Y:S01]  /*e450*/  MUFU.TANH R24, R24 ;  /* 0x0000001800187308 */ /* 0x000fe20000002400 */
[C---:B------:R-:W-:Y:S02]  /*e460*/  IADD3 R14, R20.reuse, 0x28, RZ ;  /* 0x00000028140e7810 */ /* 0x040fe40007ffe0ff */
[----:B------:R-:W-:-:S05]  /*e470*/  IADD3 R4, R20, 0x31, RZ ;  /* 0x0000003114047810 */ /* 0x000fca0007ffe0ff */
[----:B------:R-:W2:Y:S08]  /*e480*/  MUFU.TANH R108, R26 ;  /* 0x0000001a006c7308 */ /* 0x000eb00000002400 */
[----:B------:R4:W5:Y:S08]  /*e490*/  MUFU.TANH R122, R22 ;  /* 0x00000016007a7308 */ /* 0x0009700000002400 */
[----:B------:R1:W-:Y:S01]  /*e4a0*/  MUFU.TANH R120, R23 ;  /* 0x0000001700787308 */ /* 0x0003e20000002400 */
[----:B----4-:R-:W-:-:S07]  /*e4b0*/  IADD3 R22, R20, 0x18, RZ ;  /* 0x0000001814167810 */ /* 0x010fce0007ffe0ff */
[----:B------:R-:W4:Y:S01]  /*e4c0*/  MUFU.TANH R138, R27 ;  /* 0x0000001b008a7308 */ /* 0x000f220000002400 */
[C---:B------:R-:W-:Y:S02]  /*e4d0*/  ISETP.GE.AND P5, PT, R22.reuse, R8, PT ;  /* 0x000000081600720c */ /* 0x040fe40003fa6270 */
[----:B------:R-:W-:Y:S02]  /*e4e0*/  ISETP.GE.AND P6, PT, R22, R9, PT ;  /* 0x000000091600720c */ /* 0x000fe40003fc6270 */
[----:B-1----:R-:W-:-:S03]  /*e4f0*/  IADD3 R23, R20, 0x11, RZ ;  /* 0x0000001114177810 */ /* 0x002fc60007ffe0ff */
[----:B------:R-:W1:Y:S01]  /*e500*/  MUFU.TANH R115, R115 ;  /* 0x0000007300737308 */ /* 0x000e620000002400 */
[----:B------:R-:W-:Y:S02]  /*e510*/  IADD3 R22, R20, 0x19, RZ ;  /* 0x0000001914167810 */ /* 0x000fe40007ffe0ff */
[----:B---3--:R-:W-:Y:S02]  /*e520*/  FSEL R109, R109, -INF , !P5 ;  /* 0xff8000006d6d7808 */ /* 0x008fe40006800000 */
[-C--:B------:R-:W-:Y:S02]  /*e530*/  ISETP.GE.AND P1, PT, R23, R8.reuse, PT ;  /* 0x000000081700720c */ /* 0x080fe40003f26270 */
[----:B------:R-:W-:Y:S01]  /*e540*/  ISETP.GE.AND P4, PT, R22, R8, PT ;  /* 0x000000081600720c */ /* 0x000fe20003f86270 */
[----:B------:R3:W-:Y:S01]  /*e550*/  MUFU.TANH R121, R17 ;  /* 0x0000001100797308 */ /* 0x0007e20000002400 */
[----:B------:R-:W-:Y:S02]  /*e560*/  ISETP.GE.AND P5, PT, R13, R9, PT ;  /* 0x000000090d00720c */ /* 0x000fe40003fa6270 */
[----:B------:R-:W-:-:S02]  /*e570*/  FSEL R111, R111, -INF , !P1 ;  /* 0xff8000006f6f7808 */ /* 0x000fc40004800000 */
[----:B--2---:R-:W-:Y:S02]  /*e580*/  FSEL R108, R108, -INF , !P6 ;  /* 0xff8000006c6c7808 */ /* 0x004fe40007000000 */
[----:B------:R-:W-:Y:S01]  /*e590*/  FSEL R107, R24, -INF , !P4 ;  /* 0xff800000186b7808 */ /* 0x000fe20006000000 */
[----:B------:R-:W2:Y:S01]  /*e5a0*/  MUFU.TANH R119, R119 ;  /* 0x0000007700777308 */ /* 0x000ea20000002400 */
[----:B------:R-:W-:Y:S02]  /*e5b0*/  ISETP.GE.AND P1, PT, R22, R9, PT ;  /* 0x000000091600720c */ /* 0x000fe40003f26270 */
[----:B-----5:R-:W-:Y:S02]  /*e5c0*/  FSEL R122, R122, -INF , !P5 ;  /* 0xff8000007a7a7808 */ /* 0x020fe40006800000 */
[----:B----4-:R-:W-:Y:S02]  /*e5d0*/  FSEL R138, R138, -INF , !P1 ;  /* 0xff8000008a8a7808 */ /* 0x010fe40004800000 */
[----:B------:R-:W-:Y:S01]  /*e5e0*/  ISETP.GE.AND P1, PT, R14, R8, PT ;  /* 0x000000080e00720c */ /* 0x000fe20003f26270 */
[----:B------:R-:W4:Y:S01]  /*e5f0*/  MUFU.TANH R116, R116 ;  /* 0x0000007400747308 */ /* 0x000f220000002400 */
[----:B---3--:R-:W-:-:S02]  /*e600*/  FSEL R17, R32, -INF , !P2 ;  /* 0xff80000020117808 */ /* 0x008fc40005000000 */
[----:B------:R-:W-:-:S04]  /*e610*/  ISETP.GE.AND P2, PT, R23, R9, PT ;  /* 0x000000091700720c */ /* 0x000fc80003f46270 */
[----:B------:R-:W-:Y:S01]  /*e620*/  FSEL R140, R140, -INF , !P2 ;  /* 0xff8000008c8c7808 */ /* 0x000fe20005000000 */
[----:B------:R-:W3:Y:S01]  /*e630*/  MUFU.TANH R118, R118 ;  /* 0x0000007600767308 */ /* 0x000ee20000002400 */
[-C--:B------:R-:W-:Y:S02]  /*e640*/  ISETP.GE.AND P2, PT, R13, R8.reuse, PT ;  /* 0x000000080d00720c */ /* 0x080fe40003f46270 */
[----:B------:R-:W-:Y:S02]  /*e650*/  IADD3 R13, R20, 0x21, RZ ;  /* 0x00000021140d7810 */ /* 0x000fe40007ffe0ff */
[----:B-1----:R-:W-:Y:S02]  /*e660*/  FSEL R115, R115, -INF , !P2 ;  /* 0xff80000073737808 */ /* 0x002fe40005000000 */
[C---:B------:R-:W-:Y:S01]  /*e670*/  ISETP.GE.AND P6, PT, R13.reuse, R8, PT ;  /* 0x000000080d00720c */ /* 0x040fe20003fc6270 */
[----:B------:R-:W1:Y:S01]  /*e680*/  MUFU.TANH R103, R103 ;  /* 0x0000006700677308 */ /* 0x000e620000002400 */
[----:B------:R-:W-:-:S02]  /*e690*/  ISETP.GE.AND P4, PT, R13, R9, PT ;  /* 0x000000090d00720c */ /* 0x000fc40003f86270 */
[----:B------:R-:W-:Y:S02]  /*e6a0*/  IADD3 R13, R20, 0x29, RZ ;  /* 0x00000029140d7810 */ /* 0x000fe40007ffe0ff */
[----:B------:R-:W-:Y:S02]  /*e6b0*/  FSEL R117, R117, -INF , !P6 ;  /* 0xff80000075757808 */ /* 0x000fe40007000000 */
[-C--:B------:R-:W-:Y:S01]  /*e6c0*/  ISETP.GE.AND P2, PT, R14, R9.reuse, PT ;  /* 0x000000090e00720c */ /* 0x080fe20003f46270 */
[----:B------:R-:W5:Y:S01]  /*e6d0*/  MUFU.TANH R102, R102 ;  /* 0x0000006600667308 */ /* 0x000f620000002400 */
[C---:B------:R-:W-:Y:S02]  /*e6e0*/  ISETP.GE.AND P5, PT, R13.reuse, R8, PT ;  /* 0x000000080d00720c */ /* 0x040fe40003fa6270 */
[----:B------:R-:W-:Y:S02]  /*e6f0*/  ISETP.GE.AND P6, PT, R13, R9, PT ;  /* 0x000000090d00720c */ /* 0x000fe40003fc6270 */
[----:B------:R-:W-:-:S02]  /*e700*/  IADD3 R13, R20, 0x30, RZ ;  /* 0x00000030140d7810 */ /* 0x000fc40007ffe0ff */
[----:B------:R-:W-:Y:S01]  /*e710*/  FSEL R120, R120, -INF , !P4 ;  /* 0xff80000078787808 */ /* 0x000fe20006000000 */
[----:B------:R-:W1:Y:S01]  /*e720*/  MUFU.TANH R101, R101 ;  /* 0x0000006500657308 */ /* 0x000e620000002400 */
[----:B--2---:R-:W-:Y:S02]  /*e730*/  FSEL R119, R119, -INF , !P1 ;  /* 0xff80000077777808 */ /* 0x004fe40004800000 */
[----:B----4-:R-:W-:Y:S02]  /*e740*/  FSEL R116, R116, -INF , !P2 ;  /* 0xff80000074747808 */ /* 0x010fe40005000000 */
[----:B------:R-:W-:Y:S02]  /*e750*/  FSEL R121, R121, -INF , !P5 ;  /* 0xff80000079797808 */ /* 0x000fe40006800000 */
[C---:B------:R-:W-:Y:S01]  /*e760*/  ISETP.GE.AND P4, PT, R13.reuse, R8, PT ;  /* 0x000000080d00720c */ /* 0x040fe20003f86270 */
[----:B------:R-:W2:Y:S01]  /*e770*/  MUFU.TANH R100, R15 ;  /* 0x0000000f00647308 */ /* 0x000ea20000002400 */
[----:B------:R-:W-:-:S02]  /*e780*/  ISETP.GE.AND P1, PT, R13, R9, PT ;  /* 0x000000090d00720c */ /* 0x000fc40003f26270 */
[C---:B------:R-:W-:Y:S02]  /*e790*/  ISETP.GE.AND P2, PT, R4.reuse, R8, PT ;  /* 0x000000080400720c */ /* 0x040fe40003f46270 */
[----:B------:R-:W-:Y:S02]  /*e7a0*/  ISETP.GE.AND P5, PT, R4, R9, PT ;  /* 0x000000090400720c */ /* 0x000fe40003fa6270 */
[----:B------:R-:W-:Y:S01]  /*e7b0*/  IADD3 R4, R20, 0x38, RZ ;  /* 0x0000003814047810 */ /* 0x000fe20007ffe0ff */
[----:B------:R-:W4:Y:S01]  /*e7c0*/  MUFU.TANH R104, R104 ;  /* 0x0000006800687308 */ /* 0x000f220000002400 */
[----:B---3--:R-:W-:Y:S02]  /*e7d0*/  FSEL R118, R118, -INF , !P6 ;  /* 0xff80000076767808 */ /* 0x008fe40007000000 */
[----:B-1----:R-:W-:Y:S02]  /*e7e0*/  FSEL R103, R103, -INF , !P4 ;  /* 0xff80000067677808 */ /* 0x002fe40006000000 */
[----:B-----5:R-:W-:-:S02]  /*e7f0*/  FSEL R102, R102, -INF , !P1 ;  /* 0xff80000066667808 */ /* 0x020fc40004800000 */
[CC--:B------:R-:W-:Y:S01]  /*e800*/  ISETP.GE.AND P6, PT, R20.reuse, R8.reuse, PT ;  /* 0x000000081400720c */ /* 0x0c0fe20003fc6270 */
[----:B------:R-:W1:Y:S01]  /*e810*/  MUFU.TANH R3, R3 ;  /* 0x0000000300037308 */ /* 0x000e620000002400 */
[----:B------:R-:W-:Y:S02]  /*e820*/  ISETP.GE.AND P4, PT, R20, R9, PT ;  /* 0x000000091400720c */ /* 0x000fe40003f86270 */
[----:B------:R-:W-:Y:S02]  /*e830*/  ISETP.GE.AND P1, PT, R4, R8, PT ;  /* 0x000000080400720c */ /* 0x000fe40003f26270 */
[----:B------:R-:W-:Y:S02]  /*e840*/  IADD3 R20, R20, 0x39, RZ ;  /* 0x0000003914147810 */ /* 0x000fe40007ffe0ff */
[----:B------:R-:W-:Y:S01]  /*e850*/  FSEL R101, R101, -INF , !P2 ;  /* 0xff80000065657808 */ /* 0x000fe20005000000 */
[----:B------:R-:W3:Y:S01]  /*e860*/  MUFU.TANH R86, R86 ;  /* 0x0000005600567308 */ /* 0x000ee20000002400 */
[----:B--2---:R-:W-:-:S02]  /*e870*/  FSEL R100, R100, -INF , !P5 ;  /* 0xff80000064647808 */ /* 0x004fc40006800000 */
[----:B----4-:R-:W-:Y:S01]  /*e880*/  FSEL R104, R104, -INF , !P1 ;  /* 0xff80000068687808 */ /* 0x010fe20004800000 */
[----:B------:R-:W-:Y:S01]  /*e890*/  BAR.SYNC.DEFER_BLOCKING 0x0 ;  /* 0x0000000000007b1d */ /* 0x000fe20000010000 */
[-C--:B------:R-:W-:Y:S02]  /*e8a0*/  ISETP.GE.AND P2, PT, R4, R9.reuse, PT ;  /* 0x000000090400720c */ /* 0x080fe40003f46270 */
[C---:B------:R-:W-:Y:S02]  /*e8b0*/  ISETP.GE.AND P5, PT, R20.reuse, R8, PT ;  /* 0x000000081400720c */ /* 0x040fe40003fa6270 */
[----:B------:R-:W-:Y:S01]  /*e8c0*/  ISETP.GE.AND P1, PT, R20, R9, PT ;  /* 0x000000091400720c */ /* 0x000fe20003f26270 */
[----:B------:R-:W2:Y:S01]  /*e8d0*/  MUFU.TANH R105, R5 ;  /* 0x0000000500697308 */ /* 0x000ea20000002400 */
[----:B-1----:R-:W-:Y:S02]  /*e8e0*/  FSEL R3, R3, -INF , !P6 ;  /* 0xff80000003037808 */ /* 0x002fe40007000000 */
[----:B---3--:R-:W-:-:S05]  /*e8f0*/  FSEL R4, R86, -INF , !P4 ;  /* 0xff80000056047808 */ /* 0x008fca0006000000 */
[----:B------:R-:W1:Y:S08]  /*e900*/  MUFU.TANH R95, R6 ;  /* 0x00000006005f7308 */ /* 0x000e700000002400 */
[----:B------:R-:W3:Y:S01]  /*e910*/  MUFU.TANH R94, R7 ;  /* 0x00000007005e7308 */ /* 0x000ee20000002400 */
[----:B--2---:R-:W-:Y:S02]  /*e920*/  FSEL R105, R105, -INF , !P5 ;  /* 0xff80000069697808 */ /* 0x004fe40006800000 */
[----:B-1----:R-:W-:-:S02]  /*e930*/  FSEL R95, R95, -INF , !P2 ;  /* 0xff8000005f5f7808 */ /* 0x002fc40005000000 */
[----:B---3--:R-:W-:Y:S01]  /*e940*/  FSEL R94, R94, -INF , !P1 ;  /* 0xff8000005e5e7808 */ /* 0x008fe20004800000 */
        /* <DEDUP_REMOVED lines=61> */
.L_x_4358:
[----:B------:R-:W-:-:S05]  /*ed20*/  IMAD.MOV.U32 R5, RZ, RZ, c[0x0][0x198] ;  /* 0x00006600ff057624 */ /* 0x000fca00078e00ff */
[----:B------:R-:W-:-:S04]  /*ed30*/  LEA R5, -R5, RZ, 0x6 ;  /* 0x000000ff05057211 */ /* 0x000fc800078e31ff */
[----:B------:R-:W-:Y:S02]  /*ed40*/  SHF.R.S32.HI R6, RZ, 0x1f, R5 ;  /* 0x0000001fff067819 */ /* 0x000fe40000011405 */
.L_x_4359:
[----:B------:R-:W-:Y:S02]  /*ed50*/  ISETP.GE.AND P0, PT, R84, c[0x0][0x220], PT ;  /* 0x0000880054007a0c */ /* 0x000fe40003f06270 */
[----:B------:R-:W-:Y:S01]  /*ed60*/  ISETP.GE.AND P2, PT, R10, c[0x0][0x220], PT ;  /* 0x000088000a007a0c */ /* 0x000fe20003f46270 */
[----:B------:R-:W-:Y:S01]  /*ed70*/  IMAD.MOV.U32 R10, RZ, RZ, c[0x0][0x19c] ;  /* 0x00006700ff0a7624 */ /* 0x000fe200078e00ff */
[----:B------:R-:W-:Y:S02]  /*ed80*/  SEL R7, RZ, 0x3fffc, P0 ;  /* 0x0003fffcff077807 */ /* 0x000fe40000000000 */
[----:B------:R-:W-:Y:S02]  /*ed90*/  ISETP.GE.AND P1, PT, R85, c[0x0][0x220], PT ;  /* 0x0000880055007a0c */ /* 0x000fe40003f26270 */
[----:B------:R-:W-:Y:S01]  /*eda0*/  LOP3.LUT P6, RZ, R7, 0x4, RZ, 0xc0, !PT ;  /* 0x0000000407ff7812 */ /* 0x000fe200078cc0ff */
[----:B------:R-:W-:Y:S01]  /*edb0*/  IMAD.MOV.U32 R7, RZ, RZ, c[0x0][0x198] ;  /* 0x00006600ff077624 */ /* 0x000fe200078e00ff */
[----:B------:R-:W-:-:S04]  /*edc0*/  LEA R14, P4, R5, R134, 0x1 ;  /* 0x00000086050e7211 */ /* 0x000fc800078808ff */
[----:B------:R-:W-:Y:S02]  /*edd0*/  LEA R8, P0, R7, R5, 0x5 ;  /* 0x0000000507087211 */ /* 0x000fe400078028ff */
        /* <DEDUP_REMOVED lines=43> */
.L_x_4357:
        /* <DEDUP_REMOVED lines=36> */
[----:B-1----:R-:W-:-:S03]  /*f2d0*/  FMNMX.FTZ R5, R8, R5, !PT ;  /* 0x0000000508057209 */ /* 0x002fc60007810000 */
[----:B------:R-:W-:Y:S01]  /*f2e0*/  LDSM.16.MT88.4 R8, [R124+0x6000] ;  /* 0x006000007c08783b */ /* 0x000fe20000004200 */
[----:B--2---:R-:W-:-:S03]  /*f2f0*/  FMNMX.FTZ R6, R7, R6, !PT ;  /* 0x0000000607067209 */ /* 0x004fc60007810000 */
[----:B------:R-:W1:Y:S04]  /*f300*/  SHFL.BFLY PT, R88, R5, 0x1, 0x1f ;  /* 0x0c201f0005587f89 */ /* 0x000e6800000e0000 */
[----:B------:R-:W2:Y:S01]  /*f310*/  SHFL.BFLY PT, R87, R6, 0x1, 0x1f ;  /* 0x0c201f0006577f89 */ /* 0x000ea200000e0000 */
[----:B-1----:R-:W-:Y:S02]  /*f320*/  FMNMX.FTZ R88, R5, R88, !PT ;  /* 0x0000005805587209 */ /* 0x002fe40007810000 */
[----:B--2---:R-:W-:-:S03]  /*f330*/  FMNMX.FTZ R87, R6, R87, !PT ;  /* 0x0000005706577209 */ /* 0x004fc60007810000 */
[C---:B------:R-:W-:Y:S01]  /*f340*/  FMUL.FTZ R106, R88.reuse, c[0x0][0x23c] ;  /* 0x00008f00586a7a20 */ /* 0x040fe20000410000 */
[C---:B------:R-:W-:Y:S02]  /*f350*/  FSETP.NEU.FTZ.AND P1, PT, R88.reuse, -INF , PT ;  /* 0xff8000005800780b */ /* 0x040fe40003f3d000 */
[C---:B------:R-:W-:Y:S01]  /*f360*/  FSETP.NEU.FTZ.AND P0, PT, R87.reuse, -INF , PT ;  /* 0xff8000005700780b */ /* 0x040fe20003f1d000 */
[C---:B------:R-:W-:Y:S01]  /*f370*/  FMUL.FTZ R97, R87.reuse, c[0x0][0x23c] ;  /* 0x00008f0057617a20 */ /* 0x040fe20000410000 */
[----:B------:R-:W-:Y:S02]  /*f380*/  FSEL R99, R88, RZ, P1 ;  /* 0x000000ff58637208 */ /* 0x000fe40000800000 */
[----:B------:R-:W-:Y:S02]  /*f390*/  FSEL R5, R87, RZ, P0 ;  /* 0x000000ff57057208 */ /* 0x000fe40000000000 */
[----:B------:R-:W-:Y:S01]  /*f3a0*/  FSEL R106, R106, RZ, P1 ;  /* 0x000000ff6a6a7208 */ /* 0x000fe20000800000 */
[----:B------:R-:W-:Y:S01]  /*f3b0*/  FADD.FTZ R99, R2, -R99 ;  /* 0x8000006302637221 */ /* 0x000fe20000010000 */
[----:B------:R-:W-:Y:S01]  /*f3c0*/  FSEL R97, R97, RZ, P0 ;  /* 0x000000ff61617208 */ /* 0x000fe20000000000 */
[----:B------:R-:W-:-:S02]  /*f3d0*/  FADD.FTZ R0, R0, -R5 ;  /* 0x8000000500007221 */ /* 0x000fc40000010000 */
[----:B------:R-:W-:Y:S02]  /*f3e0*/  FMUL.FTZ R99, R99, c[0x0][0x23c] ;  /* 0x00008f0063637a20 */ /* 0x000fe40000410000 */
[----:B------:R-:W-:Y:S02]  /*f3f0*/  FMUL.FTZ R0, R0, c[0x0][0x23c] ;  /* 0x00008f0000007a20 */ /* 0x000fe40000410000 */
[--C-:B------:R-:W-:Y:S02]  /*f400*/  FFMA.FTZ R98, R3, c[0x0][0x23c], -R106.reuse ;  /* 0x00008f0003627a23 */ /* 0x100fe4000001086a */
[----:B------:R-:W1:Y:S01]  /*f410*/  MUFU.EX2 R99, R99 ;  /* 0x0000006300637308 */ /* 0x000e620000000800 */
[--C-:B------:R-:W-:Y:S02]  /*f420*/  FFMA.FTZ R92, R21, c[0x0][0x23c], -R106.reuse ;  /* 0x00008f00155c7a23 */ /* 0x100fe4000001086a */
[--C-:B------:R-:W-:Y:S02]  /*f430*/  FFMA.FTZ R86, R19, c[0x0][0x23c], -R106.reuse ;  /* 0x00008f0013567a23 */ /* 0x100fe4000001086a */
[----:B------:R-:W-:-:S02]  /*f440*/  FFMA.FTZ R3, R17, c[0x0][0x23c], -R106 ;  /* 0x00008f0011037a23 */ /* 0x000fc4000001086a */
[--C-:B------:R-:W-:Y:S01]  /*f450*/  FFMA.FTZ R93, R4, c[0x0][0x23c], -R97.reuse ;  /* 0x00008f00045d7a23 */ /* 0x100fe20000010861 */
[----:B------:R-:W2:Y:S01]  /*f460*/  MUFU.EX2 R0, R0 ;  /* 0x0000000000007308 */ /* 0x000ea20000000800 */
[--C-:B------:R-:W-:Y:S02]  /*f470*/  FFMA.FTZ R96, R18, c[0x0][0x23c], -R97.reuse ;  /* 0x00008f0012607a23 */ /* 0x100fe40000010861 */
[--C-:B------:R-:W-:Y:S02]  /*f480*/  FFMA.FTZ R89, R12, c[0x0][0x23c], -R97.reuse ;  /* 0x00008f000c597a23 */ /* 0x100fe40000010861 */
[----:B------:R-:W-:Y:S02]  /*f490*/  FFMA.FTZ R16, R16, c[0x0][0x23c], -R97 ;  /* 0x00008f0010107a23 */ /* 0x000fe40000010861 */
[----:B------:R-:W-:Y:S01]  /*f4a0*/  FFMA.FTZ R114, R113, c[0x0][0x23c], -R106 ;  /* 0x00008f0071727a23 */ /* 0x000fe2000001086a */
[----:B------:R-:W-:Y:S01]  /*f4b0*/  MUFU.EX2 R98, R98 ;  /* 0x0000006200627308 */ /* 0x000fe20000000800 */
[----:B-1----:R-:W-:-:S02]  /*f4c0*/  FMUL.FTZ R28, R56, R99 ;  /* 0x00000063381c7220 */ /* 0x002fc40000410000 */
[-C--:B------:R-:W-:Y:S02]  /*f4d0*/  FMUL.FTZ R29, R57, R99.reuse ;  /* 0x00000063391d7220 */ /* 0x080fe40000410000 */
[-C--:B------:R-:W-:Y:S02]  /*f4e0*/  FMUL.FTZ R4, R80, R99.reuse ;  /* 0x0000006350047220 */ /* 0x080fe40000410000 */
[----:B------:R-:W-:Y:S01]  /*f4f0*/  FMUL.FTZ R5, R81, R99 ;  /* 0x0000006351057220 */ /* 0x000fe20000410000 */
[----:B------:R-:W1:Y:S01]  /*f500*/  MUFU.EX2 R92, R92 ;  /* 0x0000005c005c7308 */ /* 0x000e620000000800 */
[-C--:B--2---:R-:W-:Y:S02]  /*f510*/  FMUL.FTZ R30, R58, R0.reuse ;  /* 0x000000003a1e7220 */ /* 0x084fe40000410000 */
[-C--:B------:R-:W-:Y:S02]  /*f520*/  FMUL.FTZ R31, R59, R0.reuse ;  /* 0x000000003b1f7220 */ /* 0x080fe40000410000 */
[----:B------:R-:W2:Y:S01]  /*f530*/  LDSM.16.MT88.4 R56, [R124+0x8000] ;  /* 0x008000007c38783b */ /* 0x000ea20000004200 */
[----:B------:R-:W-:-:S02]  /*f540*/  FMUL.FTZ R6, R82, R0 ;  /* 0x0000000052067220 */ /* 0x000fc40000410000 */
[----:B------:R-:W-:Y:S01]  /*f550*/  MUFU.EX2 R86, R86 ;  /* 0x0000005600567308 */ /* 0x000fe20000000800 */
[-C--:B------:R-:W-:Y:S02]  /*f560*/  FMUL.FTZ R7, R83, R0.reuse ;  /* 0x0000000053077220 */ /* 0x080fe40000410000 */
[-C--:B------:R-:W-:Y:S02]  /*f570*/  FMUL.FTZ R52, R52, R99.reuse ;  /* 0x0000006334347220 */ /* 0x080fe40000410000 */
[----:B------:R-:W-:Y:S02]  /*f580*/  FMUL.FTZ R53, R53, R99 ;  /* 0x0000006335357220 */ /* 0x000fe40000410000 */
[----:B------:R-:W-:Y:S01]  /*f590*/  FMUL.FTZ R54, R54, R0 ;  /* 0x0000000036367220 */ /* 0x000fe20000410000 */
[----:B------:R-:W3:Y:S01]  /*f5a0*/  MUFU.EX2 R3, R3 ;  /* 0x0000000300037308 */ /* 0x000ee20000000800 */
[----:B-1----:R-:W-:Y:S01]  /*f5b0*/  F2FP.PACK_AB R80, R92, R98 ;  /* 0x000000625c50723e */ /* 0x002fe200000000ff */
[----:B------:R-:W-:-:S02]  /*f5c0*/  FMUL.FTZ R55, R55, R0 ;  /* 0x0000000037377220 */ /* 0x000fc40000410000 */
[-C--:B------:R-:W-:Y:S02]  /*f5d0*/  FMUL.FTZ R36, R36, R99.reuse ;  /* 0x0000006324247220 */ /* 0x080fe40000410000 */
[-C--:B------:R-:W-:Y:S02]  /*f5e0*/  FMUL.FTZ R37, R37, R99.reuse ;  /* 0x0000006325257220 */ /* 0x080fe40000410000 */
[----:B------:R-:W-:Y:S01]  /*f5f0*/  MUFU.EX2 R93, R93 ;  /* 0x0000005d005d7308 */ /* 0x000fe20000000800 */
[-C--:B------:R-:W-:Y:S02]  /*f600*/  FMUL.FTZ R38, R38, R0.reuse ;  /* 0x0000000026267220 */ /* 0x080fe40000410000 */
[----:B------:R-:W-:Y:S02]  /*f610*/  FMUL.FTZ R39, R39, R0 ;  /* 0x0000000027277220 */ /* 0x000fe40000410000 */
[-C--:B------:R-:W-:Y:S02]  /*f620*/  FMUL.FTZ R40, R40, R99.reuse ;  /* 0x0000006328287220 */ /* 0x080fe40000410000 */
[----:B------:R-:W-:Y:S01]  /*f630*/  FMUL.FTZ R41, R41, R99 ;  /* 0x0000006329297220 */ /* 0x000fe20000410000 */
[----:B------:R-:W1:Y:S01]  /*f640*/  MUFU.EX2 R96, R96 ;  /* 0x0000006000607308 */ /* 0x000e620000000800 */
[----:B---3--:R-:W-:Y:S01]  /*f650*/  F2FP.PACK_AB R82, R3, R86 ;  /* 0x000000560352723e */ /* 0x008fe200000000ff */
[----:B------:R-:W-:-:S02]  /*f660*/  FMUL.FTZ R42, R42, R0 ;  /* 0x000000002a2a7220 */ /* 0x000fc40000410000 */
[-C--:B------:R-:W-:Y:S02]  /*f670*/  FMUL.FTZ R43, R43, R0.reuse ;  /* 0x000000002b2b7220 */ /* 0x080fe40000410000 */
[-C--:B------:R-:W-:Y:S02]  /*f680*/  FMUL.FTZ R20, R64, R99.reuse ;  /* 0x0000006340147220 */ /* 0x080fe40000410000 */
[----:B------:R3:W-:Y:S01]  /*f690*/  MUFU.EX2 R2, R16 ;  /* 0x0000001000027308 */ /* 0x0007e20000000800 */
[-C--:B------:R-:W-:Y:S02]  /*f6a0*/  FMUL.FTZ R21, R65, R99.reuse ;  /* 0x0000006341157220 */ /* 0x080fe40000410000 */
[-C--:B------:R-:W-:Y:S02]  /*f6b0*/  FMUL.FTZ R22, R66, R0.reuse ;  /* 0x0000000042167220 */ /* 0x080fe40000410000 */
[----:B------:R-:W-:Y:S02]  /*f6c0*/  FMUL.FTZ R23, R67, R0 ;  /* 0x0000000043177220 */ /* 0x000fe40000410000 */
[----:B------:R-:W-:Y:S01]  /*f6d0*/  FMUL.FTZ R60, R60, R99 ;  /* 0x000000633c3c7220 */ /* 0x000fe20000410000 */
[----:B------:R-:W4:Y:S01]  /*f6e0*/  MUFU.EX2 R89, R89 ;  /* 0x0000005900597308 */ /* 0x000f220000000800 */
[----:B-1----:R-:W-:Y:S01]  /*f6f0*/  F2FP.PACK_AB R81, R96, R93 ;  /* 0x0000005d6051723e */ /* 0x002fe200000000ff */
[----:B------:R-:W-:-:S02]  /*f700*/  FMUL.FTZ R61, R61, R99 ;  /* 0x000000633d3d7220 */ /* 0x000fc40000410000 */
[-C--:B------:R-:W-:Y:S02]  /*f710*/  FMUL.FTZ R62, R62, R0.reuse ;  /* 0x000000003e3e7220 */ /* 0x080fe40000410000 */
[-C--:B------:R-:W-:Y:S01]  /*f720*/  FMUL.FTZ R63, R63, R0.reuse ;  /* 0x000000003f3f7220 */ /* 0x080fe20000410000 */
[----:B---3--:R-:W1:Y:S01]  /*f730*/  LDSM.16.MT88.4 R16, [R90+0x6000] ;  /* 0x006000005a10783b */ /* 0x008e620000004200 */
[-C--:B------:R-:W-:Y:S01]  /*f740*/  FMUL.FTZ R76, R76, R99.reuse ;  /* 0x000000634c4c7220 */ /* 0x080fe20000410000 */
[----:B------:R-:W-:Y:S01]  /*f750*/  MUFU.EX2 R114, R114 ;  /* 0x0000007200727308 */ /* 0x000fe20000000800 */
[----:B------:R-:W-:Y:S02]  /*f760*/  FMUL.FTZ R77, R77, R99 ;  /* 0x000000634d4d7220 */ /* 0x000fe40000410000 */
[-C--:B------:R-:W-:Y:S02]  /*f770*/  FMUL.FTZ R78, R78, R0.reuse ;  /* 0x000000004e4e7220 */ /* 0x080fe40000410000 */
[----:B------:R-:W-:Y:S01]  /*f780*/  FMUL.FTZ R79, R79, R0 ;  /* 0x000000004f4f7220 */ /* 0x000fe20000410000 */
[----:B----4-:R-:W-:Y:S01]  /*f790*/  F2FP.PACK_AB R83, R89, R2 ;  /* 0x000000025953723e */ /* 0x010fe200000000ff */
[----:B------:R-:W-:-:S02]  /*f7a0*/  FFMA.FTZ R110, R109, c[0x0][0x23c], -R106 ;  /* 0x00008f006d6e7a23 */ /* 0x000fc4000001086a */
[--C-:B------:R-:W-:Y:S02]  /*f7b0*/  FFMA.FTZ R113, R111, c[0x0][0x23c], -R106.reuse ;  /* 0x00008f006f717a23 */ /* 0x100fe4000001086a */
[----:B------:R-:W-:Y:S02]  /*f7c0*/  FFMA.FTZ R109, R107, c[0x0][0x23c], -R106 ;  /* 0x00008f006b6d7a23 */ /* 0x000fe4000001086a */
[C---:B------:R-:W-:Y:S01]  /*f7d0*/  HMMA.16816.F32 R28, R80.reuse, R32, R28 ;  /* 0x00000020501c723c */ /* 0x040fe2000000181c */
[--C-:B------:R-:W-:Y:S01]  /*f7e0*/  FFMA.FTZ R112, R112, c[0x0][0x23c], -R97.reuse ;  /* 0x00008f0070707a23 */ /* 0x100fe20000010861 */
[----:B------:R-:W3:Y:S01]  /*f7f0*/  MUFU.EX2 R113, R113 ;  /* 0x0000007100717308 */ /* 0x000ee20000000800 */
[--C-:B------:R-:W-:Y:S02]  /*f800*/  FFMA.FTZ R111, R140, c[0x0][0x23c], -R97.reuse ;  /* 0x00008f008c6f7a23 */ /* 0x100fe40000010861 */
[--C-:B------:R-:W-:Y:S02]  /*f810*/  FFMA.FTZ R108, R108, c[0x0][0x23c], -R97.reuse ;  /* 0x00008f006c6c7a23 */ /* 0x100fe40000010861 */
[----:B------:R-:W-:Y:S01]  /*f820*/  FFMA.FTZ R107, R138, c[0x0][0x23c], -R97 ;  /* 0x00008f008a6b7a23 */ /* 0x000fe20000010861 */
[----:B------:R-:W-:Y:S01]  /*f830*/  HMMA.16816.F32 R32, R80, R34, R52 ;  /* 0x000000225020723c */ /* 0x000fe20000001834 */
[----:B------:R-:W4:Y:S01]  /*f840*/  LDSM.16.MT88.4 R52, [R90+0x8000] ;  /* 0x008000005a34783b */ /* 0x000f220000004200 */
[-C--:B------:R-:W-:Y:S01]  /*f850*/  FMUL.FTZ R12, R72, R99.reuse ;  /* 0x00000063480c7220 */ /* 0x080fe20000410000 */
[----:B------:R-:W-:Y:S01]  /*f860*/  MUFU.EX2 R110, R110 ;  /* 0x0000006e006e7308 */ /* 0x000fe20000000800 */
[----:B------:R-:W-:-:S02]  /*f870*/  FMUL.FTZ R13, R73, R99 ;  /* 0x00000063490d7220 */ /* 0x000fc40000410000 */
[-C--:B------:R-:W-:Y:S02]  /*f880*/  FMUL.FTZ R14, R74, R0.reuse ;  /* 0x000000004a0e7220 */ /* 0x080fe40000410000 */
[C---:B--2---:R-:W-:Y:S01]  /*f890*/  HMMA.16816.F32 R36, R80.reuse, R56, R36 ;  /* 0x000000385024723c */ /* 0x044fe20000001824 */
[-C--:B------:R-:W-:Y:S02]  /*f8a0*/  FMUL.FTZ R15, R75, R0.reuse ;  /* 0x000000004b0f7220 */ /* 0x080fe40000410000 */
[----:B------:R-:W-:Y:S01]  /*f8b0*/  MUFU.EX2 R109, R109 ;  /* 0x0000006d006d7308 */ /* 0x000fe20000000800 */
[-C--:B------:R-:W-:Y:S02]  /*f8c0*/  FMUL.FTZ R68, R68, R99.reuse ;  /* 0x0000006344447220 */ /* 0x080fe40000410000 */
[----:B------:R-:W-:Y:S02]  /*f8d0*/  FMUL.FTZ R69, R69, R99 ;  /* 0x0000006345457220 */ /* 0x000fe40000410000 */
[----:B------:R-:W-:Y:S01]  /*f8e0*/  HMMA.16816.F32 R40, R80, R58, R40 ;  /* 0x0000003a5028723c */ /* 0x000fe20000001828 */
[----:B------:R-:W2:Y:S01]  /*f8f0*/  LDSM.16.MT88.4 R56, [R124+0x6400] ;  /* 0x006400007c38783b */ /* 0x000ea20000004200 */
[-C--:B------:R-:W-:Y:S01]  /*f900*/  FMUL.FTZ R70, R70, R0.reuse ;  /* 0x0000000046467220 */ /* 0x080fe20000410000 */
[----:B------:R-:W-:Y:S01]  /*f910*/  MUFU.EX2 R112, R112 ;  /* 0x0000007000707308 */ /* 0x000fe20000000800 */
[----:B------:R-:W-:-:S02]  /*f920*/  FMUL.FTZ R71, R71, R0 ;  /* 0x0000000047477220 */ /* 0x000fc40000410000 */
[-C--:B------:R-:W-:Y:S02]  /*f930*/  FMUL.FTZ R44, R44, R99.reuse ;  /* 0x000000632c2c7220 */ /* 0x080fe40000410000 */
[C---:B------:R-:W-:Y:S01]  /*f940*/  HMMA.16816.F32 R20, R80.reuse, R24, R20 ;  /* 0x000000185014723c */ /* 0x040fe20000001814 */
[-C--:B------:R-:W-:Y:S02]  /*f950*/  FMUL.FTZ R45, R45, R99.reuse ;  /* 0x000000632d2d7220 */ /* 0x080fe40000410000 */
[----:B------:R-:W5:Y:S01]  /*f960*/  MUFU.EX2 R111, R111 ;  /* 0x0000006f006f7308 */ /* 0x000f620000000800 */
        /* <DEDUP_REMOVED lines=9> */
[----:B------:R-:W-:Y:S02]  /*fa00*/  FMUL.FTZ R51, R51, R0 ;  /* 0x0000000033337220 */ /* 0x000fe40000410000 */
[----:B------:R-:W2:Y:S01]  /*fa10*/  MUFU.EX2 R107, R107 ;  /* 0x0000006b006b7308 */ /* 0x000ea20000000800 */
[--C-:B------:R-:W-:Y:S02]  /*fa20*/  FFMA.FTZ R123, R115, c[0x0][0x23c], -R106.reuse ;  /* 0x00008f00737b7a23 */ /* 0x100fe4000001086a */
[--C-:B------:R-:W-:Y:S02]  /*fa30*/  FFMA.FTZ R140, R117, c[0x0][0x23c], -R106.reuse ;  /* 0x00008f00758c7a23 */ /* 0x100fe4000001086a */
[----:B------:R-:W-:Y:S01]  /*fa40*/  HMMA.16816.F32 R8, R80, R10, R76 ;  /* 0x0000000a5008723c */ /* 0x000fe2000000184c */
[--C-:B------:R-:W-:Y:S01]  /*fa50*/  FFMA.FTZ R115, R119, c[0x0][0x23c], -R106.reuse ;  /* 0x00008f0077737a23 */ /* 0x100fe2000001086a */
[----:B------:R-:W-:Y:S01]  /*fa60*/  LDSM.16.MT88.4 R76, [R124+0x6c00] ;  /* 0x006c00007c4c783b */ /* 0x000fe20000004200 */
[----:B------:R-:W-:Y:S01]  /*fa70*/  FFMA.FTZ R138, R121, c[0x0][0x23c], -R106 ;  /* 0x00008f00798a7a23 */ /* 0x000fe2000001086a */
[----:B------:R-:W-:Y:S01]  /*fa80*/  MUFU.EX2 R123, R123 ;  /* 0x0000007b007b7308 */ /* 0x000fe20000000800 */
[----:B------:R-:W-:-:S02]  /*fa90*/  FFMA.FTZ R119, R122, c[0x0][0x23c], -R97 ;  /* 0x00008f007a777a23 */ /* 0x000fc40000010861 */
[--C-:B------:R-:W-:Y:S01]  /*faa0*/  FFMA.FTZ R120, R120, c[0x0][0x23c], -R97.reuse ;  /* 0x00008f0078787a23 */ /* 0x100fe20000010861 */
[C---:B-1----:R-:W-:Y:S01]  /*fab0*/  HMMA.16816.F32 R12, R80.reuse, R16, R12 ;  /* 0x00000010500c723c */ /* 0x042fe2000000180c */
[--C-:B------:R-:W-:Y:S02]  /*fac0*/  FFMA.FTZ R116, R116, c[0x0][0x23c], -R97.reuse ;  /* 0x00008f0074747a23 */ /* 0x100fe40000010861 */
[----:B------:R-:W-:Y:S01]  /*fad0*/  FFMA.FTZ R117, R118, c[0x0][0x23c], -R97 ;  /* 0x00008f0076757a23 */ /* 0x000fe20000010861 */
[----:B------:R-:W-:Y:S01]  /*fae0*/  MUFU.EX2 R140, R140 ;  /* 0x0000008c008c7308 */ /* 0x000fe20000000800 */
[--C-:B------:R-:W-:Y:S02]  /*faf0*/  FFMA.FTZ R118, R101, c[0x0][0x23c], -R106.reuse ;  /* 0x00008f0065767a23 */ /* 0x100fe4000001086a */
[--C-:B------:R-:W-:Y:S01]  /*fb00*/  FFMA.FTZ R101, R104, c[0x0][0x23c], -R106.reuse ;  /* 0x00008f0068657a23 */ /* 0x100fe2000001086a */
[----:B------:R-:W-:Y:S01]  /*fb10*/  HMMA.16816.F32 R16, R80, R18, R68 ;  /* 0x000000125010723c */ /* 0x000fe20000001844 */
[----:B------:R-:W-:Y:S01]  /*fb20*/  LDSM.16.MT88.4 R68, [R90+0x6c00] ;  /* 0x006c00005a44783b */ /* 0x000fe20000004200 */
[----:B------:R-:W-:-:S02]  /*fb30*/  FFMA.FTZ R104, R105, c[0x0][0x23c], -R106 ;  /* 0x00008f0069687a23 */ /* 0x000fc4000001086a */
[----:B------:R-:W-:Y:S01]  /*fb40*/  MUFU.EX2 R115, R115 ;  /* 0x0000007300737308 */ /* 0x000fe20000000800 */
[--C-:B------:R-:W-:Y:S02]  /*fb50*/  FFMA.FTZ R105, R100, c[0x0][0x23c], -R97.reuse ;  /* 0x00008f0064697a23 */ /* 0x100fe40000010861 */
[--C-:B------:R-:W-:Y:S01]  /*fb60*/  FFMA.FTZ R102, R102, c[0x0][0x23c], -R97.reuse ;  /* 0x00008f0066667a23 */ /* 0x100fe20000010861 */
[C---:B----4-:R-:W-:Y:S01]  /*fb70*/  HMMA.16816.F32 R44, R80.reuse, R52, R44 ;  /* 0x00000034502c723c */ /* 0x050fe2000000182c */
[--C-:B------:R-:W-:Y:S02]  /*fb80*/  FFMA.FTZ R100, R95, c[0x0][0x23c], -R97.reuse ;  /* 0x00008f005f647a23 */ /* 0x100fe40000010861 */
[----:B------:R-:W-:Y:S01]  /*fb90*/  FFMA.FTZ R103, R103, c[0x0][0x23c], -R106 ;  /* 0x00008f0067677a23 */ /* 0x000fe2000001086a */
[----:B------:R-:W-:Y:S01]  /*fba0*/  MUFU.EX2 R138, R138 ;  /* 0x0000008a008a7308 */ /* 0x000fe20000000800 */
[----:B------:R-:W-:Y:S02]  /*fbb0*/  FFMA.FTZ R97, R94, c[0x0][0x23c], -R97 ;  /* 0x00008f005e617a23 */ /* 0x000fe40000010861 */
[----:B---3--:R-:W-:Y:S01]  /*fbc0*/  F2FP.PACK_AB R52, R113, R114 ;  /* 0x000000727134723e */ /* 0x008fe200000000ff */
[----:B------:R-:W-:Y:S01]  /*fbd0*/  HMMA.16816.F32 R48, R80, R54, R48 ;  /* 0x000000365030723c */ /* 0x000fe20000001830 */
[----:B-----5:R-:W-:Y:S01]  /*fbe0*/  F2FP.PACK_AB R53, R111, R112 ;  /* 0x000000706f35723e */ /* 0x020fe200000000ff */
[----:B------:R-:W-:-:S02]  /*fbf0*/  FFMA.FTZ R99, R143, R99, R98 ;  /* 0x000000638f637223 */ /* 0x000fc40000010062 */
[----:B------:R-:W-:Y:S02]  /*fc00*/  MUFU.EX2 R119, R119 ;  /* 0x0000007700777308 */ /* 0x000fe40000000800 */
[----:B------:R-:W-:Y:S01]  /*fc10*/  FADD.FTZ R99, R92, R99 ;  /* 0x000000635c637221 */ /* 0x000fe20000010000 */
[----:B------:R-:W-:Y:S02]  /*fc20*/  F2FP.PACK_AB R54, R109, R110 ;  /* 0x0000006e6d36723e */ /* 0x000fe400000000ff */
[----:B--2---:R-:W-:Y:S01]  /*fc30*/  F2FP.PACK_AB R55, R107, R108 ;  /* 0x0000006c6b37723e */ /* 0x004fe200000000ff */
[----:B------:R-:W-:Y:S02]  /*fc40*/  FADD.FTZ R86, R86, R99 ;  /* 0x0000006356567221 */ /* 0x000fe40000010000 */
[----:B------:R-:W-:Y:S02]  /*fc50*/  MUFU.EX2 R120, R120 ;  /* 0x0000007800787308 */ /* 0x000fe40000000800 */
[----:B------:R-:W-:-:S02]  /*fc60*/  FADD.FTZ R3, R3, R86 ;  /* 0x0000005603037221 */ /* 0x000fc40000010000 */
[C---:B------:R-:W-:Y:S02]  /*fc70*/  HMMA.16816.F32 R4, R52.reuse, R56, R4 ;  /* 0x000000383404723c */ /* 0x040fe40000001804 */
[----:B------:R-:W-:Y:S02]  /*fc80*/  FADD.FTZ R114, R114, R3 ;  /* 0x0000000372727221 */ /* 0x000fe40000010000 */
[----:B------:R-:W-:Y:S02]  /*fc90*/  MUFU.EX2 R116, R116 ;  /* 0x0000007400747308 */ /* 0x000fe40000000800 */
[----:B------:R-:W-:Y:S02]  /*fca0*/  FADD.FTZ R113, R113, R114 ;  /* 0x0000007271717221 */ /* 0x000fe40000010000 */
[C---:B------:R-:W-:Y:S01]  /*fcb0*/  HMMA.16816.F32 R8, R52.reuse, R58, R8 ;  /* 0x0000003a3408723c */ /* 0x040fe20000001808 */
[----:B------:R-:W1:Y:S03]  /*fcc0*/  LDSM.16.MT88.4 R56, [R124+0x7400] ;  /* 0x007400007c38783b */ /* 0x000e660000004200 */
[----:B------:R-:W-:Y:S04]  /*fcd0*/  MUFU.EX2 R117, R117 ;  /* 0x0000007500757308 */ /* 0x000fe80000000800 */
[C---:B------:R-:W-:Y:S04]  /*fce0*/  HMMA.16816.F32 R12, R52.reuse, R60, R12 ;  /* 0x0000003c340c723c */ /* 0x040fe8000000180c */
[----:B------:R-:W-:Y:S04]  /*fcf0*/  MUFU.EX2 R103, R103 ;  /* 0x0000006700677308 */ /* 0x000fe80000000800 */
[C---:B------:R-:W-:Y:S01]  /*fd00*/  HMMA.16816.F32 R16, R52.reuse, R62, R16 ;  /* 0x0000003e3410723c */ /* 0x040fe20000001810 */
[----:B------:R-:W2:Y:S03]  /*fd10*/  LDSM.16.MT88.4 R60, [R90+0x7400] ;  /* 0x007400005a3c783b */ /* 0x000ea60000004200 */
[----:B------:R-:W3:Y:S08]  /*fd20*/  MUFU.EX2 R118, R118 ;  /* 0x0000007600767308 */ /* 0x000ef00000000800 */
[----:B------:R-:W-:Y:S08]  /*fd30*/  MUFU.EX2 R101, R101 ;  /* 0x0000006500657308 */ /* 0x000ff00000000800 */
[----:B------:R-:W4:Y:S01]  /*fd40*/  MUFU.EX2 R104, R104 ;  /* 0x0000006800687308 */ /* 0x000f220000000800 */
[----:B---3--:R-:W-:Y:S01]  /*fd50*/  F2FP.PACK_AB R92, R118, R103 ;  /* 0x00000067765c723e */ /* 0x008fe200000000ff */
[C---:B-1----:R-:W-:Y:S06]  /*fd60*/  HMMA.16816.F32 R20, R52.reuse, R56, R20 ;  /* 0x000000383414723c */ /* 0x042fec0000001814 */
[----:B------:R-:W-:Y:S02]  /*fd70*/  MUFU.EX2 R102, R102 ;  /* 0x0000006600667308 */ /* 0x000fe40000000800 */
[C---:B------:R-:W-:Y:S01]  /*fd80*/  HMMA.16816.F32 R24, R52.reuse, R58, R24 ;  /* 0x0000003a3418723c */ /* 0x040fe20000001818 */
[----:B------:R-:W1:Y:S05]  /*fd90*/  LDSM.16.MT88.4 R56, [R124+0x8400] ;  /* 0x008400007c38783b */ /* 0x000e6a0000004200 */
[----:B------:R-:W-:Y:S01]  /*fda0*/  MUFU.EX2 R105, R105 ;  /* 0x0000006900697308 */ /* 0x000fe20000000800 */
[----:B----4-:R-:W-:Y:S01]  /*fdb0*/  F2FP.PACK_AB R94, R104, R101 ;  /* 0x00000065685e723e */ /* 0x010fe200000000ff */
[C---:B--2---:R-:W-:Y:S06]  /*fdc0*/  HMMA.16816.F32 R28, R52.reuse, R60, R28 ;  /* 0x0000003c341c723c */ /* 0x044fec000000181c */
[----:B------:R-:W-:Y:S02]  /*fdd0*/  MUFU.EX2 R100, R100 ;  /* 0x0000006400647308 */ /* 0x000fe40000000800 */
[C---:B------:R-:W-:Y:S01]  /*fde0*/  HMMA.16816.F32 R32, R52.reuse, R62, R32 ;  /* 0x0000003e3420723c */ /* 0x040fe20000001820 */
[----:B------:R-:W2:Y:S05]  /*fdf0*/  LDSM.16.MT88.4 R60, [R90+0x8400] ;  /* 0x008400005a3c783b */ /* 0x000eaa0000004200 */
[----:B------:R-:W3:Y:S02]  /*fe00*/  MUFU.EX2 R97, R97 ;  /* 0x0000006100617308 */ /* 0x000ee40000000800 */
[----:B---3--:R-:W-:Y:S01]  /*fe10*/  F2FP.PACK_AB R95, R97, R100 ;  /* 0x00000064615f723e */ /* 0x008fe200000000ff */
        /* <DEDUP_REMOVED lines=22> */
[C---:B-1----:R-:W-:Y:S07]  /*ff80*/  HMMA.16816.F32 R36, R52.reuse, R56, R36 ;  /* 0x000000383424723c */ /* 0x042fee0000001824 */
[----:B------:R-:W-:Y:S01]  /*ff90*/  FFMA.FTZ R57, R142, R0, R93 ;  /* 0x000000008e397223 */ /* 0x000fe2000001005d */
[----:B------:R-:W-:Y:S01]  /*ffa0*/  F2FP.PACK_AB R93, R105, R102 ;  /* 0x00000066695d723e */ /* 0x000fe200000000ff */
[----:B------:R-:W-:Y:S01]  /*ffb0*/  HMMA.16816.F32 R40, R52, R58, R40 ;  /* 0x0000003a3428723c */ /* 0x000fe20000001828 */
[----:B------:R-:W-:-:S04]  /*ffc0*/  FADD.FTZ R0, R110, R113 ;  /* 0x000000716e007221 */ /* 0x000fc80000010000 */
[----:B------:R-:W-:-:S03]  /*ffd0*/  FADD.FTZ R0, R109, R0 ;  /* 0x000000006d007221 */ /* 0x000fc60000010000 */
[----:B--2---:R-:W-:Y:S01]  /*ffe0*/  HMMA.16816.F32 R44, R52, R60, R44 ;  /* 0x0000003c342c723c */ /* 0x004fe2000000182c */
[----:B------:R-:W-:Y:S01]  /*fff0*/  FADD.FTZ R123, R123, R0 ;  /* 0x000000007b7b7221 */ /* 0x000fe20000010000 */
[----:B------:R-:W-:-:S03]  /*10000*/  MOV R0, R87 ;  /* 0x0000005700007202 */ /* 0x000fc60000000f00 */
[----:B------:R-:W-:-:S03]  /*10010*/  FADD.FTZ R140, R140, R123 ;  /* 0x0000007b8c8c7221 */ /* 0x000fc60000010000 */
[----:B------:R-:W-:Y:S01]  /*10020*/  HMMA.16816.F32 R48, R52, R62, R48 ;  /* 0x0000003e3430723c */ /* 0x000fe20000001830 */
[----:B------:R-:W1:Y:S01]  /*10030*/  LDSM.16.MT88.4 R60, [R124+0x7c00] ;  /* 0x007c00007c3c783b */ /* 0x000e620000004200 */
[----:B------:R-:W-:-:S03]  /*10040*/  FADD.FTZ R115, R115, R140 ;  /* 0x0000008c73737221 */ /* 0x000fc60000010000 */
[----:B------:R-:W2:Y:S01]  /*10050*/  LDSM.16.MT88.4 R52, [R90+0x7c00] ;  /* 0x007c00005a34783b */ /* 0x000ea20000004200 */
[----:B------:R-:W-:Y:S02]  /*10060*/  FADD.FTZ R138, R138, R115 ;  /* 0x000000738a8a7221 */ /* 0x000fe40000010000 */
[----:B------:R-:W-:Y:S01]  /*10070*/  HMMA.16816.F32 R80, R92, R76, R4 ;  /* 0x0000004c5c50723c */ /* 0x000fe20000001804 */
[----:B------:R-:W-:Y:S01]  /*10080*/  LDSM.16.MT88.4 R4, [R90+0x8c00] ;  /* 0x008c00005a04783b */ /* 0x000fe20000004200 */
[----:B------:R-:W-:-:S04]  /*10090*/  FADD.FTZ R103, R103, R138 ;  /* 0x0000008a67677221 */ /* 0x000fc80000010000 */
[----:B------:R-:W-:Y:S02]  /*100a0*/  FADD.FTZ R118, R118, R103 ;  /* 0x0000006776767221 */ /* 0x000fe40000010000 */
[----:B------:R-:W-:Y:S01]  /*100b0*/  HMMA.16816.F32 R76, R92, R78, R8 ;  /* 0x0000004e5c4c723c */ /* 0x000fe20000001808 */
[----:B------:R-:W3:Y:S01]  /*100c0*/  LDSM.16.MT88.4 R8, [R124+0x8c00] ;  /* 0x008c00007c08783b */ /* 0x000ee20000004200 */
[----:B------:R-:W-:-:S04]  /*100d0*/  FADD.FTZ R101, R101, R118 ;  /* 0x0000007665657221 */ /* 0x000fc80000010000 */
[----:B------:R-:W-:Y:S02]  /*100e0*/  FADD.FTZ R143, R104, R101 ;  /* 0x00000065688f7221 */ /* 0x000fe40000010000 */
[C---:B------:R-:W-:Y:S07]  /*100f0*/  HMMA.16816.F32 R72, R92.reuse, R68, R12 ;  /* 0x000000445c48723c */ /* 0x040fee000000180c */
[----:B------:R-:W-:Y:S01]  /*10100*/  FADD.FTZ R13, R96, R57 ;  /* 0x00000039600d7221 */ /* 0x000fe20000010000 */
[----:B------:R-:W-:Y:S03]  /*10110*/  HMMA.16816.F32 R68, R92, R70, R16 ;  /* 0x000000465c44723c */ /* 0x000fe60000001810 */
[----:B------:R-:W-:-:S04]  /*10120*/  FADD.FTZ R2, R2, R13 ;  /* 0x0000000d02027221 */ /* 0x000fc80000010000 */
[----:B------:R-:W-:Y:S01]  /*10130*/  FADD.FTZ R89, R89, R2 ;  /* 0x0000000259597221 */ /* 0x000fe20000010000 */
[----:B-1----:R-:W-:Y:S03]  /*10140*/  HMMA.16816.F32 R64, R92, R60, R20 ;  /* 0x0000003c5c40723c */ /* 0x002fe60000001814 */
[----:B------:R-:W-:-:S04]  /*10150*/  FADD.FTZ R112, R112, R89 ;  /* 0x0000005970707221 */ /* 0x000fc80000010000 */
[----:B------:R-:W-:Y:S01]  /*10160*/  FADD.FTZ R111, R111, R112 ;  /* 0x000000706f6f7221 */ /* 0x000fe20000010000 */
[----:B--2---:R-:W-:Y:S03]  /*10170*/  HMMA.16816.F32 R56, R92, R52, R28 ;  /* 0x000000345c38723c */ /* 0x004fe6000000181c */
[----:B------:R-:W-:-:S04]  /*10180*/  FADD.FTZ R2, R108, R111 ;  /* 0x0000006f6c027221 */ /* 0x000fc80000010000 */
[----:B------:R-:W-:Y:S01]  /*10190*/  FADD.FTZ R2, R107, R2 ;  /* 0x000000026b027221 */ /* 0x000fe20000010000 */
[----:B------:R-:W-:Y:S03]  /*101a0*/  HMMA.16816.F32 R60, R92, R62, R24 ;  /* 0x0000003e5c3c723c */ /* 0x000fe60000001818 */
[----:B------:R-:W-:Y:S01]  /*101b0*/  FADD.FTZ R3, R119, R2 ;  /* 0x0000000277037221 */ /* 0x000fe20000010000 */
[----:B------:R-:W-:-:S03]  /*101c0*/  MOV R2, R88 ;  /* 0x0000005800027202 */ /* 0x000fc60000000f00 */
        /* <DEDUP_REMOVED lines=10> */
[C---:B------:R-:W-:Y:S08]  /*10270*/  HMMA.16816.F32 R44, R92.reuse, R4, R44 ;  /* 0x000000045c2c723c */ /* 0x040ff0000000182c */
[----:B------:R-:W-:Y:S08]  /*10280*/  HMMA.16816.F32 R48, R92, R6, R48 ;  /* 0x000000065c30723c */ /* 0x000ff00000001830 */
.L_x_4354:
        /* <DEDUP_REMOVED lines=12> */
.L_x_4364:
        /* <DEDUP_REMOVED lines=65> */
.L_x_4361:
[----:B------:R-:W-:Y:S02]  /*10760*/  LOP3.LUT P6, RZ, R135, 0x1, RZ, 0xc0, !PT ;  /* 0x0000000187ff7812 */ /* 0x000fe400078cc0ff */
[----:B------:R-:W-:Y:S02]  /*10770*/  LEA R140, P1, R141, R144, 0x1 ;  /* 0x000000908d8c7211 */ /* 0x000fe400078208ff */
[----:B------:R-:W-:Y:S02]  /*10780*/  MOV R0, c[0x0][0x1a0] ;  /* 0x0000680000007a02 */ /* 0x000fe40000000f00 */
[----:B------:R-:W-:Y:S02]  /*10790*/  LOP3.LUT P5, RZ, R135, 0x2, RZ, 0xc0, !PT ;  /* 0x0000000287ff7812 */ /* 0x000fe400078ac0ff */
[C---:B------:R-:W-:Y:S02]  /*107a0*/  LEA R2, P0, R0.reuse, R141, 0x5 ;  /* 0x0000008d00027211 */ /* 0x040fe400078028ff */
[----:B------:R-:W-:Y:S02]  /*107b0*/  LEA.HI.X R141, R141, R145, R86, 0x1, P1 ;  /* 0x000000918d8d7211 */ /* 0x000fe400008f0c56 */
[----:B------:R-:W-:Y:S02]  /*107c0*/  LOP3.LUT P4, RZ, R135, 0x4, RZ, 0xc0, !PT ;  /* 0x0000000487ff7812 */ /* 0x000fe4000788c0ff */
[----:B------:R-:W-:Y:S01]  /*107d0*/  @P6 LEA R146, P2, R0, R140, 0x6 ;  /* 0x0000008c00926211 */ /* 0x000fe200078430ff */
[----:B------:R-:W-:Y:S01]  /*107e0*/  @!PT LDS RZ, [RZ] ;  /* 0x00000000fffff984 */ /* 0x000fe20000000800 */
[----:B------:R-:W-:Y:S01]  /*107f0*/  @!PT LDS RZ, [RZ] ;  /* 0x00000000fffff984 */ /* 0x000fe20000000800 */
[----:B------:R-:W-:Y:S01]  /*10800*/  @!PT LDS RZ, [RZ] ;  /* 0x00000000fffff984 */ /* 0x000fe20000000800 */
[----:B------:R1:W-:Y:S01]  /*10810*/  @P6 LDGSTS.E.BYPASS.LTC128B.128 [R132+0x6000], [R140.64] ;  /* 0x060000008c846fae */ /* 0x0003e2000b901d46 */
[----:B------:R-:W-:Y:S03]  /*10820*/  MOV R87, c[0x0][0x1a4] ;  /* 0x0000690000577a02 */ /* 0x000fe60000000f00 */
[----:B------:R-:W-:Y:S02]  /*10830*/  @P5 LEA R148, P1, R2, R144, 0x1 ;  /* 0x0000009002945211 */ /* 0x000fe400078208ff */
[----:B------:R-:W-:Y:S01]  /*10840*/  @!P6 STS [R132+0x6000], RZ ;  /* 0x006000ff8400e388 */ /* 0x000fe20000000800 */
[C-C-:B------:R-:W-:Y:S02]  /*10850*/  @P6 LEA.HI.X R147, R0.reuse, R141, R87.reuse, 0x6, P2 ;  /* 0x0000008d00936211 */ /* 0x140fe400010f3457 */
[----:B------:R-:W-:Y:S02]  /*10860*/  LEA.HI.X R86, R0, R86, R87, 0x5, P0 ;  /* 0x0000005600567211 */ /* 0x000fe400000f2c57 */
[C---:B------:R-:W-:Y:S01]  /*10870*/  @P4 LEA R144, P0, R2.reuse, R144, 0x1 ;  /* 0x0000009002904211 */ /* 0x040fe200078008ff */
[----:B------:R-:W-:Y:S01]  /*10880*/  @!P6 STS [R132+0x6004], RZ ;  /* 0x006004ff8400e388 */ /* 0x000fe20000000800 */
[CCC-:B------:R-:W-:Y:S02]  /*10890*/  @P5 LEA.HI.X R149, R2.reuse, R145.reuse, R86.reuse, 0x1, P1 ;  /* 0x0000009102955211 */ /* 0x1c0fe400008f0c56 */
[----:B------:R-:W-:Y:S02]  /*108a0*/  @P4 LEA.HI.X R145, R2, R145, R86, 0x1, P0 ;  /* 0x0000009102914211 */ /* 0x000fe400000f0c56 */
[----:B------:R-:W-:Y:S01]  /*108b0*/  ISETP.GE.AND P0, PT, R133, 0x2, PT ;  /* 0x000000028500780c */ /* 0x000fe20003f06270 */
[----:B------:R-:W-:Y:S06]  /*108c0*/  @!P6 STS.64 [R132+0x6008], RZ ;  /* 0x006008ff8400e388 */ /* 0x000fec0000000a00 */
[----:B------:R-:W-:Y:S01]  /*108d0*/  @!PT LDS RZ, [RZ] ;  /* 0x00000000fffff984 */ /* 0x000fe20000000800 */
[----:B------:R-:W-:Y:S01]  /*108e0*/  @!PT LDS RZ, [RZ] ;  /* 0x00000000fffff984 */ /* 0x000fe20000000800 */
[----:B------:R-:W-:Y:S01]  /*108f0*/  @!PT LDS RZ, [RZ] ;  /* 0x00000000fffff984 */ /* 0x000fe20000000800 */
[----:B------:R1:W-:Y:S06]  /*10900*/  @P5 LDGSTS.E.BYPASS.LTC128B.128 [R132+0x7000], [R140.64+0x40] ;  /* 0x070000408c845fae */ /* 0x0003ec000b901d46 */
[----:B------:R-:W-:Y:S06]  /*10910*/  @!P5 STS.128 [R132+0x7000], RZ ;  /* 0x007000ff8400d388 */ /* 0x000fec0000000c00 */
        /* <DEDUP_REMOVED lines=8> */
[----:B------:R2:W-:Y:S06]  /*109a0*/  @P6 LDGSTS.E.BYPASS.LTC128B.128 [R132+0x6800], [R146.64] ;  /* 0x0680000092846fae */ /* 0x0005ec000b901d46 */
        /* <DEDUP_REMOVED lines=11> */
[----:B------:R-:W-:Y:S06]  /*10a60*/  LDSM.16.M88.4 R92, [R127] ;  /* 0x000000007f5c783b */ /* 0x000fec0000000200 */
[----:B------:R-:W5:Y:S06]  /*10a70*/  LDSM.16.M88.4 R96, [R126+0x3000] ;  /* 0x003000007e60783b */ /* 0x000f6c0000000200 */
[----:B------:R-:W1:Y:S06]  /*10a80*/  LDSM.16.M88.4 R100, [R126+0x3400] ;  /* 0x003400007e64783b */ /* 0x000e6c0000000200 */
[----:B------:R-:W1:Y:S06]  /*10a90*/  LDSM.16.M88.4 R104, [R126+0x3800] ;  /* 0x003800007e68783b */ /* 0x000e6c0000000200 */
[----:B------:R-:W0:Y:S06]  /*10aa0*/  LDGDEPBAR ;  /* 0x00000000000079af */ /* 0x000e2c0000000000 */
[----:B------:R-:W2:Y:S06]  /*10ab0*/  LDSM.16.M88.4 R108, [R126+0x3c00] ;  /* 0x003c00007e6c783b */ /* 0x000eac0000000200 */
[----:B------:R-:W-:Y:S06]  /*10ac0*/  LDSM.16.M88.4 R112, [R125] ;  /* 0x000000007d70783b */ /* 0x000fec0000000200 */
[----:B------:R-:W2:Y:S01]  /*10ad0*/  LDSM.16.M88.4 R116, [R91+0x3000] ;  /* 0x003000005b74783b */ /* 0x000ea20000000200 */
[C---:B-----5:R-:W-:Y:S05]  /*10ae0*/  HMMA.16816.F32 R4, R92.reuse, R96, RZ ;  /* 0x000000605c04723c */ /* 0x060fea00000018ff */
[----:B------:R-:W5:Y:S03]  /*10af0*/  LDSM.16.M88.4 R120, [R91+0x3400] ;  /* 0x003400005b78783b */ /* 0x000f660000000200 */
[C---:B------:R-:W-:Y:S03]  /*10b00*/  HMMA.16816.F32 R8, R92.reuse, R98, RZ ;  /* 0x000000625c08723c */ /* 0x040fe600000018ff */
[----:B------:R-:W-:Y:S05]  /*10b10*/  LDSM.16.M88.4 R96, [R91+0x3c00] ;  /* 0x003c00005b60783b */ /* 0x000fea0000000200 */
[C---:B-1----:R-:W-:Y:S08]  /*10b20*/  HMMA.16816.F32 R12, R92.reuse, R100, RZ ;  /* 0x000000645c0c723c */ /* 0x042ff000000018ff */
[C---:B------:R-:W-:Y:S01]  /*10b30*/  HMMA.16816.F32 R16, R92.reuse, R102, RZ ;  /* 0x000000665c10723c */ /* 0x040fe200000018ff */
[----:B------:R-:W-:Y:S07]  /*10b40*/  LDSM.16.M88.4 R100, [R126+0x4000] ;  /* 0x004000007e64783b */ /* 0x000fee0000000200 */
[C---:B------:R-:W-:Y:S08]  /*10b50*/  HMMA.16816.F32 R20, R92.reuse, R104, RZ ;  /* 0x000000685c14723c */ /* 0x040ff000000018ff */
[C---:B------:R-:W-:Y:S01]  /*10b60*/  HMMA.16816.F32 R24, R92.reuse, R106, RZ ;  /* 0x0000006a5c18723c */ /* 0x040fe200000018ff */
[----:B------:R-:W-:Y:S07]  /*10b70*/  LDSM.16.M88.4 R104, [R126+0x4c00] ;  /* 0x004c00007e68783b */ /* 0x000fee0000000200 */
[C---:B--2---:R-:W-:Y:S08]  /*10b80*/  HMMA.16816.F32 R28, R92.reuse, R108, RZ ;  /* 0x0000006c5c1c723c */ /* 0x044ff000000018ff */
[----:B------:R-:W-:Y:S01]  /*10b90*/  HMMA.16816.F32 R32, R92, R110, RZ ;  /* 0x0000006e5c20723c */ /* 0x000fe200000018ff */
[----:B------:R-:W1:Y:S07]  /*10ba0*/  LDSM.16.M88.4 R92, [R91+0x3800] ;  /* 0x003800005b5c783b */ /* 0x000e6e0000000200 */
[C---:B------:R-:W-:Y:S08]  /*10bb0*/  HMMA.16816.F32 R4, R112.reuse, R116, R4 ;  /* 0x000000747004723c */ /* 0x040ff00000001804 */
[C---:B------:R-:W-:Y:S08]  /*10bc0*/  HMMA.16816.F32 R8, R112.reuse, R118, R8 ;  /* 0x000000767008723c */ /* 0x040ff00000001808 */
[C---:B-----5:R-:W-:Y:S08]  /*10bd0*/  HMMA.16816.F32 R12, R112.reuse, R120, R12 ;  /* 0x00000078700c723c */ /* 0x060ff0000000180c */
[C---:B------:R-:W-:Y:S08]  /*10be0*/  HMMA.16816.F32 R16, R112.reuse, R122, R16 ;  /* 0x0000007a7010723c */ /* 0x040ff00000001810 */
        /* <DEDUP_REMOVED lines=17> */
[----:B------:R-:W2:Y:S06]  /*10d00*/  LDSM.16.M88.4 R92, [R91+0x4400] ;  /* 0x004400005b5c783b */ /* 0x000eac0000000200 */
[----:B------:R-:W-:Y:S01]  /*10d10*/  LDSM.16.M88.4 R104, [R91+0x4c00] ;  /* 0x004c00005b68783b */ /* 0x000fe20000000200 */
        /* <DEDUP_REMOVED lines=33> */
[----:B----4-:R-:W-:Y:S02]  /*10f30*/  FMUL.FTZ R144, R9, c[0x0][0x2ec] ;  /* 0x0000bb0009907a20 */ /* 0x010fe40000410000 */
[----:B------:R-:W4:Y:S01]  /*10f40*/  MUFU.TANH R118, R88 ;  /* 0x0000005800767308 */ /* 0x000f220000002400 */
[----:B------:R-:W-:Y:S01]  /*10f50*/  BAR.SYNC.DEFER_BLOCKING 0x0 ;  /* 0x0000000000007b1d */ /* 0x000fe20000010000 */
[----:B------:R-:W-:Y:S02]  /*10f60*/  FMUL.FTZ R2, R5, c[0x0][0x2ec] ;  /* 0x0000bb0005027a20 */ /* 0x000fe40000410000 */
[----:B------:R-:W-:Y:S02]  /*10f70*/  FMUL.FTZ R0, R6, c[0x0][0x2ec] ;  /* 0x0000bb0006007a20 */ /* 0x000fe40000410000 */
[----:B------:R-:W-:Y:S02]  /*10f80*/  FMUL.FTZ R87, R7, c[0x0][0x2ec] ;  /* 0x0000bb0007577a20 */ /* 0x000fe40000410000 */
[----:B------:R-:W-:Y:S02]  /*10f90*/  FMUL.FTZ R164, R12, c[0x0][0x2ec] ;  /* 0x0000bb000ca47a20 */ /* 0x000fe40000410000 */
[----:B------:R5:W3:Y:S01]  /*10fa0*/  MUFU.TANH R122, R144 ;  /* 0x00000090007a7308 */ /* 0x000ae20000002400 */
[----:B------:R-:W-:Y:S02]  /*10fb0*/  FMUL.FTZ R162, R13, c[0x0][0x2ec] ;  /* 0x0000bb000da27a20 */ /* 0x000fe40000410000 */
[----:B------:R-:W-:Y:S01]  /*10fc0*/  FMUL.FTZ R165, R14, c[0x0][0x2ec] ;  /* 0x0000bb000ea57a20 */ /* 0x000fe20000410000 */
[C---:B-1----:R-:W-:Y:S06]  /*10fd0*/  HMMA.16816.F32 R20, R96.reuse, R100, R20 ;  /* 0x000000646014723c */ /* 0x042fec0000001814 */
[----:B------:R1:W1:Y:S01]  /*10fe0*/  MUFU.TANH R110, R2 ;  /* 0x00000002006e7308 */ /* 0x0002620000002400 */
[----:B------:R-:W-:Y:S01]  /*10ff0*/  FMUL.FTZ R163, R15, c[0x0][0x2ec] ;  /* 0x0000bb000fa37a20 */ /* 0x000fe20000410000 */
[C---:B------:R-:W-:Y:S04]  /*11000*/  HMMA.16816.F32 R24, R96.reuse, R102, R24 ;  /* 0x000000666018723c */ /* 0x040fe80000001818 */
[----:B------:R-:W-:Y:S02]  /*11010*/  FMUL.FTZ R160, R16, c[0x0][0x2ec] ;  /* 0x0000bb0010a07a20 */ /* 0x000fe40000410000 */
[----:B------:R-:W-:Y:S02]  /*11020*/  FMUL.FTZ R158, R17, c[0x0][0x2ec] ;  /* 0x0000bb00119e7a20 */ /* 0x000fe40000410000 */
[----:B------:R1:W1:Y:S01]  /*11030*/  MUFU.TANH R107, R0 ;  /* 0x00000000006b7308 */ /* 0x0002620000002400 */
[C---:B--2---:R-:W-:Y:S03]  /*11040*/  HMMA.16816.F32 R28, R96.reuse, R92, R28 ;  /* 0x0000005c601c723c */ /* 0x044fe6000000181c */
[----:B------:R-:W-:Y:S02]  /*11050*/  FMUL.FTZ R161, R18, c[0x0][0x2ec] ;  /* 0x0000bb0012a17a20 */ /* 0x000fe40000410000 */
[----:B------:R-:W-:Y:S03]  /*11060*/  FMUL.FTZ R159, R19, c[0x0][0x2ec] ;  /* 0x0000bb00139f7a20 */ /* 0x000fe60000410000 */
[----:B------:R-:W-:Y:S01]  /*11070*/  HMMA.16816.F32 R32, R96, R94, R32 ;  /* 0x0000005e6020723c */ /* 0x000fe20000001820 */
[----:B------:R2:W1:Y:S03]  /*11080*/  MUFU.TANH R105, R87 ;  /* 0x0000005700697308 */ /* 0x0004660000002400 */
[----:B------:R-:W-:Y:S02]  /*11090*/  FMUL.FTZ R147, R20, c[0x0][0x2ec] ;  /* 0x0000bb0014937a20 */ /* 0x000fe40000410000 */
[----:B---3--:R-:W-:Y:S02]  /*110a0*/  FMUL.FTZ R148, R21, c[0x0][0x2ec] ;  /* 0x0000bb0015947a20 */ /* 0x008fe40000410000 */
[----:B------:R-:W-:Y:S03]  /*110b0*/  FMUL.FTZ R151, R22, c[0x0][0x2ec] ;  /* 0x0000bb0016977a20 */ /* 0x000fe60000410000 */
[----:B------:R-:W3:Y:S01]  /*110c0*/  MUFU.TANH R164, R164 ;  /* 0x000000a400a47308 */ /* 0x000ee20000002400 */
[----:B------:R-:W-:Y:S02]  /*110d0*/  FMUL.FTZ R153, R23, c[0x0][0x2ec] ;  /* 0x0000bb0017997a20 */ /* 0x000fe40000410000 */
[----:B------:R-:W-:Y:S02]  /*110e0*/  FMUL.FTZ R156, R24, c[0x0][0x2ec] ;  /* 0x0000bb00189c7a20 */ /* 0x000fe40000410000 */
[----:B------:R-:W-:Y:S02]  /*110f0*/  FMUL.FTZ R157, R25, c[0x0][0x2ec] ;  /* 0x0000bb00199d7a20 */ /* 0x000fe40000410000 */
[----:B------:R-:W-:Y:S02]  /*11100*/  FMUL.FTZ R155, R26, c[0x0][0x2ec] ;  /* 0x0000bb001a9b7a20 */ /* 0x000fe40000410000 */
[----:B------:R-:W-:Y:S01]  /*11110*/  FMUL.FTZ R149, R27, c[0x0][0x2ec] ;  /* 0x0000bb001b957a20 */ /* 0x000fe20000410000 */
[----:B------:R-:W2:Y:S01]  /*11120*/  MUFU.TANH R162, R162 ;  /* 0x000000a200a27308 */ /* 0x000ea20000002400 */
[----:B------:R-:W-:Y:S02]  /*11130*/  FMUL.FTZ R146, R28, c[0x0][0x2ec] ;  /* 0x0000bb001c927a20 */ /* 0x000fe40000410000 */
[----:B------:R-:W-:Y:S02]  /*11140*/  FMUL.FTZ R150, R29, c[0x0][0x2ec] ;  /* 0x0000bb001d967a20 */ /* 0x000fe40000410000 */
[----:B-----5:R-:W-:Y:S02]  /*11150*/  FMUL.FTZ R144, R30, c[0x0][0x2ec] ;  /* 0x0000bb001e907a20 */ /* 0x020fe40000410000 */
[----:B------:R-:W-:Y:S02]  /*11160*/  FMUL.FTZ R145, R31, c[0x0][0x2ec] ;  /* 0x0000bb001f917a20 */ /* 0x000fe40000410000 */
[----:B------:R-:W-:Y:S01]  /*11170*/  FMUL.FTZ R152, R32, c[0x0][0x2ec] ;  /* 0x0000bb0020987a20 */ /* 0x000fe20000410000 */
[----:B------:R-:W2:Y:S01]  /*11180*/  MUFU.TANH R165, R165 ;  /* 0x000000a500a57308 */ /* 0x000ea20000002400 */
[----:B------:R-:W-:Y:S02]  /*11190*/  FMUL.FTZ R154, R33, c[0x0][0x2ec] ;  /* 0x0000bb00219a7a20 */ /* 0x000fe40000410000 */
[----:B------:R-:W-:Y:S02]  /*111a0*/  FMUL.FTZ R88, R34, c[0x0][0x2ec] ;  /* 0x0000bb0022587a20 */ /* 0x000fe40000410000 */
[----:B------:R-:W-:Y:S02]  /*111b0*/  FMUL.FTZ R86, R8, c[0x0][0x2ec] ;  /* 0x0000bb0008567a20 */ /* 0x000fe40000410000 */
[----:B-1----:R-:W-:Y:S02]  /*111c0*/  FMUL.FTZ R2, R10, c[0x0][0x2ec] ;  /* 0x0000bb000a027a20 */ /* 0x002fe40000410000 */
[----:B------:R-:W-:Y:S01]  /*111d0*/  FMUL.FTZ R0, R11, c[0x0][0x2ec] ;  /* 0x0000bb000b007a20 */ /* 0x000fe20000410000 */
[----:B------:R1:W1:Y:S01]  /*111e0*/  MUFU.TANH R106, R86 ;  /* 0x00000056006a7308 */ /* 0x0002620000002400 */
[----:B------:R-:W-:Y:S09]  /*111f0*/  FMUL.FTZ R35, R35, c[0x0][0x2ec] ;  /* 0x0000bb0023237a20 */ /* 0x000ff20000410000 */
[----:B------:R1:W1:Y:S10]  /*11200*/  MUFU.TANH R117, R2 ;  /* 0x0000000200757308 */ /* 0x0002740000002400 */
        /* <DEDUP_REMOVED lines=21> */
[----:B------:R1:W1:Y:S01]  /*11360*/  MUFU.TANH R87, R35 ;  /* 0x0000002300577308 */ /* 0x0002620000002400 */
[----:B------:R-:W-:-:S05]  /*11370*/  @!P0 BRA `(.L_x_4362) ;  /* 0x000006e000008947 */ /* 0x000fca0003800000 */
[----:B--234-:R-:W-:Y:S02]  /*11380*/  MOV R6, UR5 ;  /* 0x0000000500067c02 */ /* 0x01cfe40008000f00 */
[----:B------:R-:W-:Y:S01]  /*11390*/  MOV R4, UR4 ;  /* 0x0000000400047c02 */ /* 0x000fe20008000f00 */
[----:B------:R-:W-:-:S05]  /*113a0*/  @!P3 BRA `(.L_x_4363) ;  /* 0x000003c00000b947 */ /* 0x000fca0003800000 */
[----:B------:R-:W-:Y:S01]  /*113b0*/  IMAD.SHL.U32 R8, R133, 0x40, RZ ;  /* 0x0000004085087824 */ /* 0x000fe200078e00ff */
[----:B-1----:R-:W-:Y:S04]  /*113c0*/  IABS R2, c[0x0][0x2d0] ;  /* 0x0000b40000027a13 */ /* 0x002fe80000000000 */
        /* <DEDUP_REMOVED lines=58> */
.L_x_4363:
[C---:B------:R-:W-:Y:S01]  /*11770*/  LEA R8, P1, R6.reuse, R134, 0x1 ;  /* 0x0000008606087211 */ /* 0x040fe200078208ff */
[----:B------:R-:W-:Y:S02]  /*11780*/  IMAD.MOV.U32 R5, RZ, RZ, c[0x0][0x198] ;  /* 0x00006600ff057624 */ /* 0x000fe400078e00ff */
[----:B-1----:R-:W-:Y:S01]  /*11790*/  IMAD.MOV.U32 R0, RZ, RZ, c[0x0][0x19c] ;  /* 0x00006700ff007624 */ /* 0x002fe200078e00ff */
        /* <DEDUP_REMOVED lines=8> */
[C-C-:B------:R-:W-:Y:S01]  /*11820*/  @P6 LEA.HI.X R7, R5.reuse, R9, R0.reuse, 0x6, P2 ;  /* 0x0000000905076211 */ /* 0x140fe200010f3400 */
[----:B------:R1:W-:Y:S01]  /*11830*/  @!P6 STS [R132+0x3000], RZ ;  /* 0x003000ff8400e388 */ /* 0x0003e20000000800 */
[----:B------:R-:W-:Y:S02]  /*11840*/  LEA.HI.X R4, R5, R4, R0, 0x5, P0 ;  /* 0x0000000405047211 */ /* 0x000fe400000f2c00 */
[C---:B------:R-:W-:Y:S01]  /*11850*/  @P4 LEA R12, P0, R2.reuse, R134, 0x1 ;  /* 0x00000086020c4211 */ /* 0x040fe200078008ff */
[----:B------:R1:W-:Y:S01]  /*11860*/  @!P6 STS [R132+0x3004], RZ ;  /* 0x003004ff8400e388 */ /* 0x0003e20000000800 */
[CC--:B------:R-:W-:Y:S01]  /*11870*/  @P5 LEA.HI.X R11, R2.reuse, R137.reuse, R4, 0x1, P1 ;  /* 0x00000089020b5211 */ /* 0x0c0fe200008f0c04 */
[----:B------:R-:W-:Y:S01]  /*11880*/  IMAD.MOV.U32 R134, RZ, RZ, R8 ;  /* 0x000000ffff867224 */ /* 0x000fe200078e0008 */
[----:B------:R-:W-:Y:S01]  /*11890*/  @P4 LEA.HI.X R13, R2, R137, R4, 0x1, P0 ;  /* 0x00000089020d4211 */ /* 0x000fe200000f0c04 */
[----:B------:R1:W-:Y:S01]  /*118a0*/  @!P6 STS.64 [R132+0x3008], RZ ;  /* 0x003008ff8400e388 */ /* 0x0003e20000000a00 */
        /* <DEDUP_REMOVED lines=27> */
.L_x_4362:
        /* <DEDUP_REMOVED lines=104> */
[----:B------:R-:W-:Y:S01]  /*120e0*/  LDSM.16.MT88.4 R52, [R90+0x8000] ;  /* 0x008000005a34783b */ /* 0x000fe20000004200 */
[C---:B------:R-:W-:Y:S01]  /*120f0*/  FMUL.FTZ R39, R3.reuse, R39 ;  /* 0x0000002703277220 */ /* 0x040fe20000410000 */
[----:B--2---:R-:W-:Y:S01]  /*12100*/  F2FP.PACK_AB R81, R92, R95 ;  /* 0x0000005f5c51723e */ /* 0x004fe200000000ff */
[C---:B------:R-:W-:Y:S02]  /*12110*/  FMUL.FTZ R40, R86.reuse, R40 ;  /* 0x0000002856287220 */ /* 0x040fe40000410000 */
[----:B------:R-:W-:Y:S02]  /*12120*/  FMUL.FTZ R41, R86, R41 ;  /* 0x0000002956297220 */ /* 0x000fe40000410000 */
[C---:B------:R-:W-:Y:S02]  /*12130*/  FMUL.FTZ R42, R3.reuse, R42 ;  /* 0x0000002a032a7220 */ /* 0x040fe40000410000 */
[----:B------:R-:W-:Y:S01]  /*12140*/  MUFU.EX2 R97, R97 ;  /* 0x0000006100617308 */ /* 0x000fe20000000800 */
[----:B------:R-:W-:Y:S02]  /*12150*/  FMUL.FTZ R43, R3, R43 ;  /* 0x0000002b032b7220 */ /* 0x000fe40000410000 */
[--C-:B------:R-:W-:Y:S02]  /*12160*/  FFMA.FTZ R106, R158, c[0x0][0x23c], -R109.reuse ;  /* 0x00008f009e6a7a23 */ /* 0x100fe4000001086d */
[--C-:B------:R-:W-:Y:S02]  /*12170*/  FFMA.FTZ R107, R161, c[0x0][0x23c], -R94.reuse ;  /* 0x00008f00a16b7a23 */ /* 0x100fe4000001085e */
[--C-:B------:R-:W-:Y:S02]  /*12180*/  FFMA.FTZ R108, R159, c[0x0][0x23c], -R94.reuse ;  /* 0x00008f009f6c7a23 */ /* 0x100fe4000001085e */
[C---:B------:R-:W-:Y:S01]  /*12190*/  FMUL.FTZ R44, R86.reuse, R44 ;  /* 0x0000002c562c7220 */ /* 0x040fe20000410000 */
[----:B------:R-:W2:Y:S01]  /*121a0*/  MUFU.EX2 R96, R96 ;  /* 0x0000006000607308 */ /* 0x000ea20000000800 */
[----:B------:R-:W-:Y:S02]  /*121b0*/  FMUL.FTZ R45, R86, R45 ;  /* 0x0000002d562d7220 */ /* 0x000fe40000410000 */
[C---:B------:R-:W-:Y:S01]  /*121c0*/  FMUL.FTZ R46, R3.reuse, R46 ;  /* 0x0000002e032e7220 */ /* 0x040fe20000410000 */
[----:B-1----:R-:W-:Y:S01]  /*121d0*/  F2FP.PACK_AB R82, R98, R93 ;  /* 0x0000005d6252723e */ /* 0x002fe200000000ff */
        /* <DEDUP_REMOVED lines=9> */
[----:B------:R-:W1:Y:S01]  /*12270*/  MUFU.EX2 R104, R104 ;  /* 0x0000006800687308 */ /* 0x000e620000000800 */
        /* <DEDUP_REMOVED lines=8> */
[C---:B------:R-:W-:Y:S02]  /*12300*/  FFMA.FTZ R95, R3.reuse, R142, R95 ;  /* 0x0000008e035f7223 */ /* 0x040fe4000001005f */
[C---:B------:R-:W-:Y:S01]  /*12310*/  FMUL.FTZ R12, R86.reuse, R72 ;  /* 0x00000048560c7220 */ /* 0x040fe20000410000 */
[C---:B------:R-:W-:Y:S01]  /*12320*/  HMMA.16816.F32 R8, R80.reuse, R14, R8 ;  /* 0x0000000e5008723c */ /* 0x040fe20000001808 */
[----:B------:R-:W-:Y:S03]  /*12330*/  MUFU.EX2 R103, R103 ;  /* 0x0000006700677308 */ /* 0x000fe60000000800 */
[----:B------:R-:W-:Y:S02]  /*12340*/  FMUL.FTZ R13, R86, R73 ;  /* 0x00000049560d7220 */ /* 0x000fe40000410000 */
[--C-:B------:R-:W-:Y:S02]  /*12350*/  FFMA.FTZ R118, R146, c[0x0][0x23c], -R109.reuse ;  /* 0x00008f0092767a23 */ /* 0x100fe4000001086d */
[C---:B------:R-:W-:Y:S03]  /*12360*/  FMUL.FTZ R14, R3.reuse, R74 ;  /* 0x0000004a030e7220 */ /* 0x040fe60000410000 */
[----:B------:R-:W2:Y:S01]  /*12370*/  MUFU.EX2 R102, R102 ;  /* 0x0000006600667308 */ /* 0x000ea20000000800 */
[----:B------:R-:W-:Y:S02]  /*12380*/  FMUL.FTZ R15, R3, R75 ;  /* 0x0000004b030f7220 */ /* 0x000fe40000410000 */
[--C-:B------:R-:W-:Y:S02]  /*12390*/  FFMA.FTZ R121, R150, c[0x0][0x23c], -R109.reuse ;  /* 0x00008f0096797a23 */ /* 0x100fe4000001086d */
[--C-:B------:R-:W-:Y:S02]  /*123a0*/  FFMA.FTZ R120, R152, c[0x0][0x23c], -R109.reuse ;  /* 0x00008f0098787a23 */ /* 0x100fe4000001086d */
[----:B------:R-:W-:Y:S01]  /*123b0*/  FFMA.FTZ R109, R154, c[0x0][0x23c], -R109 ;  /* 0x00008f009a6d7a23 */ /* 0x000fe2000001086d */
[C---:B------:R-:W-:Y:S02]  /*123c0*/  HMMA.16816.F32 R12, R80.reuse, R20, R12 ;  /* 0x00000014500c723c */ /* 0x040fe4000000180c */
[----:B------:R-:W-:Y:S01]  /*123d0*/  MUFU.EX2 R113, R113 ;  /* 0x0000007100717308 */ /* 0x000fe20000000800 */
[--C-:B------:R-:W-:Y:S01]  /*123e0*/  FFMA.FTZ R122, R144, c[0x0][0x23c], -R94.reuse ;  /* 0x00008f00907a7a23 */ /* 0x100fe2000001085e */
[----:B------:R-:W-:Y:S01]  /*123f0*/  MOV R144, R140 ;  /* 0x0000008c00907202 */ /* 0x000fe20000000f00 */
[--C-:B------:R-:W-:Y:S01]  /*12400*/  FFMA.FTZ R119, R145, c[0x0][0x23c], -R94.reuse ;  /* 0x00008f0091777a23 */ /* 0x100fe2000001085e */
[----:B------:R-:W-:Y:S01]  /*12410*/  MOV R145, R141 ;  /* 0x0000008d00917202 */ /* 0x000fe20000000f00 */
[C---:B------:R-:W-:Y:S01]  /*12420*/  FMUL.FTZ R20, R86.reuse, R64 ;  /* 0x0000004056147220 */ /* 0x040fe20000410000 */
[C---:B------:R-:W-:Y:S04]  /*12430*/  HMMA.16816.F32 R16, R80.reuse, R22, R16 ;  /* 0x000000165010723c */ /* 0x040fe80000001810 */
[----:B------:R-:W-:Y:S01]  /*12440*/  FMUL.FTZ R21, R86, R65 ;  /* 0x0000004156157220 */ /* 0x000fe20000410000 */
[----:B------:R-:W-:Y:S01]  /*12450*/  MUFU.EX2 R105, R105 ;  /* 0x0000006900697308 */ /* 0x000fe20000000800 */
[--C-:B------:R-:W-:Y:S02]  /*12460*/  FFMA.FTZ R88, R88, c[0x0][0x23c], -R94.reuse ;  /* 0x00008f0058587a23 */ /* 0x100fe4000001085e */
[C---:B------:R-:W-:Y:S04]  /*12470*/  FMUL.FTZ R22, R3.reuse, R66 ;  /* 0x0000004203167220 */ /* 0x040fe80000410000 */
[----:B------:R-:W-:Y:S02]  /*12480*/  FMUL.FTZ R23, R3, R67 ;  /* 0x0000004303177220 */ /* 0x000fe40000410000 */
[----:B------:R-:W3:Y:S01]  /*12490*/  LDSM.16.MT88.4 R64, [R90+0x7000] ;  /* 0x007000005a40783b */ /* 0x000ee20000004200 */
[----:B------:R-:W-:Y:S01]  /*124a0*/  MUFU.EX2 R115, R115 ;  /* 0x0000007300737308 */ /* 0x000fe20000000800 */
[----:B------:R-:W-:Y:S02]  /*124b0*/  FFMA.FTZ R94, R87, c[0x0][0x23c], -R94 ;  /* 0x00008f00575e7a23 */ /* 0x000fe4000001085e */
[C---:B------:R-:W-:Y:S01]  /*124c0*/  FFMA.FTZ R100, R86.reuse, R143, R100 ;  /* 0x0000008f56647223 */ /* 0x040fe20000010064 */
[C---:B------:R-:W-:Y:S03]  /*124d0*/  HMMA.16816.F32 R20, R80.reuse, R28, R20 ;  /* 0x0000001c5014723c */ /* 0x040fe60000001814 */
[----:B------:R-:W-:Y:S03]  /*124e0*/  FADD.FTZ R100, R99, R100 ;  /* 0x0000006463647221 */ /* 0x000fe60000010000 */
[----:B------:R-:W-:Y:S01]  /*124f0*/  MUFU.EX2 R110, R110 ;  /* 0x0000006e006e7308 */ /* 0x000fe20000000800 */
[C---:B------:R-:W-:Y:S01]  /*12500*/  FMUL.FTZ R28, R86.reuse, R56 ;  /* 0x00000038561c7220 */ /* 0x040fe20000410000 */
[C---:B------:R-:W-:Y:S04]  /*12510*/  HMMA.16816.F32 R24, R80.reuse, R30, R24 ;  /* 0x0000001e5018723c */ /* 0x040fe80000001818 */
[----:B------:R-:W-:Y:S02]  /*12520*/  FMUL.FTZ R29, R86, R57 ;  /* 0x00000039561d7220 */ /* 0x000fe40000410000 */
[----:B------:R-:W-:Y:S02]  /*12530*/  FADD.FTZ R86, R92, R95 ;  /* 0x0000005f5c567221 */ /* 0x000fe40000010000 */
[C---:B------:R-:W-:Y:S01]  /*12540*/  FMUL.FTZ R30, R3.reuse, R58 ;  /* 0x0000003a031e7220 */ /* 0x040fe20000410000 */
[----:B------:R-:W4:Y:S03]  /*12550*/  MUFU.EX2 R106, R106 ;  /* 0x0000006a006a7308 */ /* 0x000f260000000800 */
[----:B------:R-:W-:Y:S02]  /*12560*/  FMUL.FTZ R31, R3, R59 ;  /* 0x0000003b031f7220 */ /* 0x000fe40000410000 */
[----:B------:R-:W5:Y:S01]  /*12570*/  LDSM.16.MT88.4 R56, [R124+0x8000] ;  /* 0x008000007c38783b */ /* 0x000f620000004200 */
[----:B------:R-:W-:Y:S02]  /*12580*/  FADD.FTZ R3, R93, R100 ;  /* 0x000000645d037221 */ /* 0x000fe40000010000 */
[----:B------:R-:W-:Y:S02]  /*12590*/  FADD.FTZ R97, R97, R86 ;  /* 0x0000005661617221 */ /* 0x000fe40000010000 */
[----:B------:R-:W-:Y:S01]  /*125a0*/  MUFU.EX2 R111, R111 ;  /* 0x0000006f006f7308 */ /* 0x000fe20000000800 */
[----:B------:R-:W-:Y:S02]  /*125b0*/  FADD.FTZ R98, R98, R3 ;  /* 0x0000000362627221 */ /* 0x000fe40000010000 */
[----:B------:R-:W-:Y:S01]  /*125c0*/  FADD.FTZ R96, R96, R97 ;  /* 0x0000006160607221 */ /* 0x000fe20000010000 */
[C---:B---3--:R-:W-:Y:S06]  /*125d0*/  HMMA.16816.F32 R28, R80.reuse, R64, R28 ;  /* 0x00000040501c723c */ /* 0x048fec000000181c */
[----:B------:R-:W-:Y:S02]  /*125e0*/  MUFU.EX2 R114, R114 ;  /* 0x0000007200727308 */ /* 0x000fe40000000800 */
[C---:B------:R-:W-:Y:S08]  /*125f0*/  HMMA.16816.F32 R32, R80.reuse, R66, R32 ;  /* 0x000000425020723c */ /* 0x040ff00000001820 */
[----:B------:R-:W-:Y:S10]  /*12600*/  MUFU.EX2 R117, R117 ;  /* 0x0000007500757308 */ /* 0x000ff40000000800 */
[----:B------:R-:W-:Y:S01]  /*12610*/  MUFU.EX2 R116, R116 ;  /* 0x0000007400747308 */ /* 0x000fe20000000800 */
[C---:B-----5:R-:W-:Y:S09]  /*12620*/  HMMA.16816.F32 R36, R80.reuse, R56, R36 ;  /* 0x000000385024723c */ /* 0x060ff20000001824 */
[----:B------:R-:W-:Y:S01]  /*12630*/  MUFU.EX2 R107, R107 ;  /* 0x0000006b006b7308 */ /* 0x000fe20000000800 */
[C---:B------:R-:W-:Y:S01]  /*12640*/  HMMA.16816.F32 R40, R80.reuse, R58, R40 ;  /* 0x0000003a5028723c */ /* 0x040fe20000001828 */
[----:B------:R-:W3:Y:S08]  /*12650*/  LDSM.16.MT88.4 R56, [R124+0x6400] ;  /* 0x006400007c38783b */ /* 0x000ef00000004200 */
[----:B------:R-:W5:Y:S01]  /*12660*/  MUFU.EX2 R108, R108 ;  /* 0x0000006c006c7308 */ /* 0x000f620000000800 */
[C---:B------:R-:W-:Y:S07]  /*12670*/  HMMA.16816.F32 R44, R80.reuse, R52, R44 ;  /* 0x00000034502c723c */ /* 0x040fee000000182c */
[----:B-1----:R-:W-:Y:S01]  /*12680*/  F2FP.PACK_AB R52, R104, R101 ;  /* 0x000000656834723e */ /* 0x002fe200000000ff */
[----:B------:R-:W-:Y:S01]  /*12690*/  HMMA.16816.F32 R48, R80, R54, R48 ;  /* 0x000000365030723c */ /* 0x000fe20000001830 */
[----:B------:R-:W-:Y:S03]  /*126a0*/  MUFU.EX2 R118, R118 ;  /* 0x0000007600767308 */ /* 0x000fe60000000800 */
[----:B--2---:R-:W-:Y:S01]  /*126b0*/  F2FP.PACK_AB R53, R102, R103 ;  /* 0x000000676635723e */ /* 0x004fe200000000ff */
[----:B------:R-:W-:Y:S02]  /*126c0*/  FADD.FTZ R101, R101, R98 ;  /* 0x0000006265657221 */ /* 0x000fe40000010000 */
[----:B----4-:R-:W-:Y:S01]  /*126d0*/  F2FP.PACK_AB R54, R106, R105 ;  /* 0x000000696a36723e */ /* 0x010fe200000000ff */
[----:B------:R-:W-:Y:S03]  /*126e0*/  FADD.FTZ R103, R103, R96 ;  /* 0x0000006067677221 */ /* 0x000fe60000010000 */
[----:B------:R-:W1:Y:S01]  /*126f0*/  MUFU.EX2 R121, R121 ;  /* 0x0000007900797308 */ /* 0x000e620000000800 */
[----:B------:R-:W-:Y:S02]  /*12700*/  FADD.FTZ R104, R104, R101 ;  /* 0x0000006568687221 */ /* 0x000fe40000010000 */
[----:B------:R-:W-:Y:S01]  /*12710*/  FADD.FTZ R102, R102, R103 ;  /* 0x0000006766667221 */ /* 0x000fe20000010000 */
[----:B-----5:R-:W-:Y:S01]  /*12720*/  F2FP.PACK_AB R55, R108, R107 ;  /* 0x0000006b6c37723e */ /* 0x020fe200000000ff */
[----:B------:R-:W-:Y:S02]  /*12730*/  FADD.FTZ R3, R105, R104 ;  /* 0x0000006869037221 */ /* 0x000fe40000010000 */
[----:B------:R-:W-:Y:S02]  /*12740*/  FADD.FTZ R107, R107, R102 ;  /* 0x000000666b6b7221 */ /* 0x000fe40000010000 */
[----:B------:R-:W-:Y:S01]  /*12750*/  FADD.FTZ R3, R106, R3 ;  /* 0x000000036a037221 */ /* 0x000fe20000010000 */
[----:B------:R-:W-:Y:S01]  /*12760*/  MUFU.EX2 R122, R122 ;  /* 0x0000007a007a7308 */ /* 0x000fe20000000800 */
[----:B------:R-:W-:Y:S01]  /*12770*/  FADD.FTZ R108, R108, R107 ;  /* 0x0000006b6c6c7221 */ /* 0x000fe20000010000 */
[C---:B---3--:R-:W-:Y:S08]  /*12780*/  HMMA.16816.F32 R4, R52.reuse, R56, R4 ;  /* 0x000000383404723c */ /* 0x048ff00000001804 */
[----:B------:R-:W2:Y:S01]  /*12790*/  MUFU.EX2 R119, R119 ;  /* 0x0000007700777308 */ /* 0x000ea20000000800 */
[C---:B------:R-:W-:Y:S01]  /*127a0*/  HMMA.16816.F32 R8, R52.reuse, R58, R8 ;  /* 0x0000003a3408723c */ /* 0x040fe20000001808 */
[----:B------:R-:W3:Y:S02]  /*127b0*/  LDSM.16.MT88.4 R56, [R124+0x7400] ;  /* 0x007400007c38783b */ /* 0x000ee40000004200 */
[----:B-1----:R-:W-:Y:S05]  /*127c0*/  F2FP.PACK_AB R92, R121, R118 ;  /* 0x00000076795c723e */ /* 0x002fea00000000ff */
[C---:B------:R-:W-:Y:S01]  /*127d0*/  HMMA.16816.F32 R12, R52.reuse, R60, R12 ;  /* 0x0000003c340c723c */ /* 0x040fe2000000180c */
[----:B------:R-:W-:Y:S07]  /*127e0*/  MUFU.EX2 R120, R120 ;  /* 0x0000007800787308 */ /* 0x000fee0000000800 */
[C---:B------:R-:W-:Y:S01]  /*127f0*/  HMMA.16816.F32 R16, R52.reuse, R62, R16 ;  /* 0x0000003e3410723c */ /* 0x040fe20000001810 */
[----:B------:R-:W1:Y:S02]  /*12800*/  LDSM.16.MT88.4 R60, [R90+0x7400] ;  /* 0x007400005a3c783b */ /* 0x000e640000004200 */
[----:B------:R-:W4:Y:S01]  /*12810*/  MUFU.EX2 R109, R109 ;  /* 0x0000006d006d7308 */ /* 0x000f220000000800 */
[----:B--2---:R-:W-:Y:S09]  /*12820*/  F2FP.PACK_AB R93, R119, R122 ;  /* 0x0000007a775d723e */ /* 0x004ff200000000ff */
[----:B------:R-:W-:Y:S10]  /*12830*/  MUFU.EX2 R88, R88 ;  /* 0x0000005800587308 */ /* 0x000ff40000000800 */
[----:B------:R4:W2:Y:S01]  /*12840*/  MUFU.EX2 R87, R94 ;  /* 0x0000005e00577308 */ /* 0x0008a20000000800 */
[C---:B---3--:R-:W-:Y:S08]  /*12850*/  HMMA.16816.F32 R20, R52.reuse, R56, R20 ;  /* 0x000000383414723c */ /* 0x048ff00000001814 */
[C---:B------:R-:W-:Y:S01]  /*12860*/  HMMA.16816.F32 R24, R52.reuse, R58, R24 ;  /* 0x0000003a3418723c */ /* 0x040fe20000001818 */
[----:B------:R-:W3:Y:S07]  /*12870*/  LDSM.16.MT88.4 R56, [R124+0x8400] ;  /* 0x008400007c38783b */ /* 0x000eee0000004200 */
[C---:B-1----:R-:W-:Y:S04]  /*12880*/  HMMA.16816.F32 R28, R52.reuse, R60, R28 ;  /* 0x0000003c341c723c */ /* 0x042fe8000000181c */
[----:B----4-:R-:W-:Y:S04]  /*12890*/  F2FP.PACK_AB R94, R109, R120 ;  /* 0x000000786d5e723e */ /* 0x010fe800000000ff */
[C---:B------:R-:W-:Y:S01]  /*128a0*/  HMMA.16816.F32 R32, R52.reuse, R62, R32 ;  /* 0x0000003e3420723c */ /* 0x040fe20000001820 */
[----:B------:R-:W1:Y:S03]  /*128b0*/  LDSM.16.MT88.4 R60, [R90+0x8400] ;  /* 0x008400005a3c783b */ /* 0x000e660000004200 */
[----:B--2---:R-:W-:Y:S04]  /*128c0*/  F2FP.PACK_AB R95, R87, R88 ;  /* 0x00000058575f723e */ /* 0x004fe800000000ff */
[C---:B---3--:R-:W-:Y:S08]  /*128d0*/  HMMA.16816.F32 R36, R52.reuse, R56, R36 ;  /* 0x000000383424723c */ /* 0x048ff00000001824 */
[C---:B------:R-:W-:Y:S01]  /*128e0*/  HMMA.16816.F32 R40, R52.reuse, R58, R40 ;  /* 0x0000003a3428723c */ /* 0x040fe20000001828 */
[----:B------:R-:W2:Y:S07]  /*128f0*/  LDSM.16.MT88.4 R56, [R124+0x6800] ;  /* 0x006800007c38783b */ /* 0x000eae0000004200 */
        /* <DEDUP_REMOVED lines=16> */
[C---:B-1----:R-:W-:Y:S04]  /*12a00*/  HMMA.16816.F32 R12, R52.reuse, R60, R12 ;  /* 0x0000003c340c723c */ /* 0x042fe8000000180c */
[----:B------:R-:W-:Y:S04]  /*12a10*/  FADD.FTZ R88, R88, R119 ;  /* 0x0000007758587221 */ /* 0x000fe80000010000 */
[C---:B------:R-:W-:Y:S01]  /*12a20*/  HMMA.16816.F32 R16, R52.reuse, R62, R16 ;  /* 0x0000003e3410723c */ /* 0x040fe20000001810 */
[----:B------:R-:W1:Y:S03]  /*12a30*/  LDSM.16.MT88.4 R60, [R90+0x7800] ;  /* 0x007800005a3c783b */ /* 0x000e660000004200 */
[----:B------:R-:W-:Y:S04]  /*12a40*/  FADD.FTZ R142, R87, R88 ;  /* 0x00000058578e7221 */ /* 0x000fe80000010000 */
        /* <DEDUP_REMOVED lines=11> */
[----:B------:R-:W1:Y:S07]  /*12b00*/  LDSM.16.MT88.4 R52, [R90+0x7c00] ;  /* 0x007c00005a34783b */ /* 0x000e6e0000004200 */
[C---:B------:R-:W-:Y:S01]  /*12b10*/  HMMA.16816.F32 R80, R92.reuse, R76, R4 ;  /* 0x0000004c5c50723c */ /* 0x040fe20000001804 */
[----:B------:R-:W3:Y:S07]  /*12b20*/  LDSM.16.MT88.4 R4, [R124+0x8c00] ;  /* 0x008c00007c04783b */ /* 0x000eee0000004200 */
[C---:B------:R-:W-:Y:S01]  /*12b30*/  HMMA.16816.F32 R76, R92.reuse, R78, R8 ;  /* 0x0000004e5c4c723c */ /* 0x040fe20000001808 */
[----:B------:R-:W4:Y:S07]  /*12b40*/  LDSM.16.MT88.4 R8, [R90+0x8c00] ;  /* 0x008c00005a08783b */ /* 0x000f2e0000004200 */
[C---:B------:R-:W-:Y:S08]  /*12b50*/  HMMA.16816.F32 R72, R92.reuse, R68, R12 ;  /* 0x000000445c48723c */ /* 0x040ff0000000180c */
[C---:B------:R-:W-:Y:S08]  /*12b60*/  HMMA.16816.F32 R68, R92.reuse, R70, R16 ;  /* 0x000000465c44723c */ /* 0x040ff00000001810 */
[C---:B--2---:R-:W-:Y:S08]  /*12b70*/  HMMA.16816.F32 R64, R92.reuse, R56, R20 ;  /* 0x000000385c40723c */ /* 0x044ff00000001814 */
[C---:B------:R-:W-:Y:S08]  /*12b80*/  HMMA.16816.F32 R60, R92.reuse, R58, R24 ;  /* 0x0000003a5c3c723c */ /* 0x040ff00000001818 */
[C---:B-1----:R-:W-:Y:S08]  /*12b90*/  HMMA.16816.F32 R56, R92.reuse, R52, R28 ;  /* 0x000000345c38723c */ /* 0x042ff0000000181c */
[C---:B------:R-:W-:Y:S08]  /*12ba0*/  HMMA.16816.F32 R52, R92.reuse, R54, R32 ;  /* 0x000000365c34723c */ /* 0x040ff00000001820 */
[C---:B---3--:R-:W-:Y:S07]  /*12bb0*/  HMMA.16816.F32 R36, R92.reuse, R4, R36 ;  /* 0x000000045c24723c */ /* 0x048fee0000001824 */
[----:B------:R-:W-:Y:S01]  /*12bc0*/  FADD.FTZ R4, R112, R3 ;  /* 0x0000000370047221 */ /* 0x000fe20000010000 */
[C---:B------:R-:W-:Y:S04]  /*12bd0*/  HMMA.16816.F32 R40, R92.reuse, R6, R40 ;  /* 0x000000065c28723c */ /* 0x040fe80000001828 */
[----:B------:R-:W-:Y:S04]  /*12be0*/  FADD.FTZ R4, R113, R4 ;  /* 0x0000000471047221 */ /* 0x000fe80000010000 */
[C---:B----4-:R-:W-:Y:S04]  /*12bf0*/  HMMA.16816.F32 R44, R92.reuse, R8, R44 ;  /* 0x000000085c2c723c */ /* 0x050fe8000000182c */
[----:B------:R-:W-:Y:S04]  /*12c00*/  FADD.FTZ R3, R111, R4 ;  /* 0x000000046f037221 */ /* 0x000fe80000010000 */
[----:B------:R-:W-:Y:S01]  /*12c10*/  FADD.FTZ R3, R114, R3 ;  /* 0x0000000372037221 */ /* 0x000fe20000010000 */
[----:B------:R-:W-:Y:S03]  /*12c20*/  HMMA.16816.F32 R48, R92, R10, R48 ;  /* 0x0000000a5c30723c */ /* 0x000fe60000001830 */
[----:B------:R-:W-:Y:S01]  /*12c30*/  FADD.FTZ R118, R118, R3 ;  /* 0x0000000376767221 */ /* 0x000fe20000010000 */
[----:B------:R-:W-:Y:S03]  /*12c40*/  MOV R3, R0 ;  /* 0x0000000000037202 */ /* 0x000fe60000000f00 */
[----:B------:R-:W-:Y:S05]  /*12c50*/  FADD.FTZ R121, R121, R118 ;  /* 0x0000007679797221 */ /* 0x000fea0000010000 */
[----:B------:R-:W-:Y:S04]  /*12c60*/  FADD.FTZ R120, R120, R121 ;  /* 0x0000007978787221 */ /* 0x000fe80000010000 */
[----:B------:R-:W-:Y:S01]  /*12c70*/  FADD.FTZ R143, R109, R120 ;  /* 0x000000786d8f7221 */ /* 0x000fe20000010000 */
[----:B------:R-:W-:-:S05]  /*12c80*/  @P0 BRA `(.L_x_4364) ;  /* 0xffffd6c000000947 */ /* 0x000fca000383ffff */
.L_x_4360:
        /* <DEDUP_REMOVED lines=166> */
.L_x_4365:
[----:B------:R-:W1:Y:S04]  /*136f0*/  S2R R5, SR_CTAID.Z ;  /* 0x0000000000057919 */ /* 0x000e680000002700 */
[----:B------:R-:W1:Y:S02]  /*13700*/  S2R R0, SR_CTAID.Y ;  /* 0x0000000000007919 */ /* 0x000e640000002600 */
[----:B-1----:R-:W-:-:S04]  /*13710*/  IMAD R2, R0, c[0x0][0x1c0], R5 ;  /* 0x0000700000027a24 */ /* 0x002fc800078e0205 */
[----:B------:R-:W-:Y:S02]  /*13720*/  IMAD R2, R2, c[0x0][0x214], RZ ;  /* 0x0000850002027a24 */ /* 0x000fe400078e02ff */
.L_x_4366:
        /* <DEDUP_REMOVED lines=35> */
.L_x_4368:
[----:B------:R-:W-:Y:S05]  /*13960*/  BSYNC B0 ;  /* 0x0000000000007941 */ /* 0x000fea0003800000 */
.L_x_4367:
        /* <DEDUP_REMOVED lines=33> */
.L_x_4370:
[----:B------:R-:W-:Y:S05]  /*13b80*/  BSYNC B0 ;  /* 0x0000000000007941 */ /* 0x000fea0003800000 */
.L_x_4369:
        /* <DEDUP_REMOVED lines=21> */
.L_x_4371:
        /* <DEDUP_REMOVED lines=10> */
.L_x_6151:


//--------------------- .text._ZN5flash24flash_fwd_splitkv_kernelI23Flash_fwd_kernel_traitsILi96ELi64ELi64ELi4ELb0ELb0EN7cutlass6half_tE19Flash_kernel_traitsILi96ELi64ELi64ELi4ES3_EELb1ELb0ELb0ELb0ELb0ELb0ELb1ELb0EEEvNS_16Flash_fwd_paramsE --------------------------
	.section	.text._ZN5flash24flash_fwd_splitkv_kernelI23Flash_fwd_kernel_traitsILi96ELi64ELi64ELi4ELb0ELb0EN7cutlass6half_tE19Flash_kernel_traitsILi96ELi64ELi64ELi4ES3_EELb1ELb0ELb0ELb0ELb0ELb0ELb1ELb0EEEvNS_16Flash_fwd_paramsE,"ax",@progbits
	.sectioninfo	@"SHI_REGISTERS=160"
	.align	128
        .global         _ZN5flash24flash_fwd_splitkv_kernelI23Flash_fwd_kernel_traitsILi96ELi64ELi64ELi4ELb0ELb0EN7cutlass6half_tE19Flash_kernel_traitsILi96ELi64ELi64ELi4ES3_EELb1ELb0ELb0ELb0ELb0ELb0ELb1ELb0EEEvNS_16Flash_fwd_paramsE
        .type           _ZN5flash24flash_fwd_splitkv_kernelI23Flash_fwd_kernel_traitsILi96ELi64ELi64ELi4ELb0ELb0EN7cutlass6half_tE19Flash_kernel_traitsILi96ELi64ELi64ELi4ES3_EELb1ELb0ELb0ELb0ELb0ELb0ELb1ELb0EEEvNS_16Flash_fwd_paramsE,@function
        .size           _ZN5flash24flash_fwd_splitkv_kernelI23Flash_fwd_kernel_traitsILi96ELi64ELi64ELi4ELb0ELb0EN7cutlass6half_tE19Flash_kernel_traitsILi96ELi64ELi64ELi4ES3_EELb1ELb0ELb0ELb0ELb0ELb0ELb1ELb0EEEvNS_16Flash_fwd_paramsE,(.L_x_6152 - _ZN5flash24flash_fwd_splitkv_kernelI23Flash_fwd_kernel_traitsILi96ELi64ELi64ELi4ELb0ELb0EN7cutlass6half_tE19Flash_kernel_traitsILi96ELi64ELi64ELi4ES3_EELb1ELb0ELb0ELb0ELb0ELb0ELb1ELb0EEEvNS_16Flash_fwd_paramsE)
        .other          _ZN5flash24flash_fwd_splitkv_kernelI23Flash_fwd_kernel_traitsILi96ELi64ELi64ELi4ELb0ELb0EN7cutlass6half_tE19Flash_kernel_traitsILi96ELi64ELi64ELi4ES3_EELb1ELb0ELb0ELb0ELb0ELb0ELb1ELb0EEEvNS_16Flash_fwd_paramsE,@"STO_CUDA_ENTRY STV_DEFAULT"
_ZN5flash24flash_fwd_splitkv_kernelI23Flash_fwd_kernel_traitsILi96ELi64ELi64ELi4ELb0ELb0EN7cutlass6half_tE19Flash_kernel_traitsILi96ELi64ELi64ELi4ES3_EELb1ELb0ELb0ELb0ELb0ELb0ELb1ELb0EEEvNS_16Flash_fwd_paramsE:
.text._ZN5flash24flash_fwd_splitkv_kernelI23Flash_fwd_kernel_traitsILi96ELi64ELi64ELi4ELb0ELb0EN7cutlass6half_tE19Flash_kernel_traitsILi96ELi64ELi64ELi4ES3_EELb1ELb0ELb0ELb0ELb0ELb0ELb1ELb0EEEvNS_16Flash_fwd_paramsE:
        /* <DEDUP_REMOVED lines=8> */
[----:B------:R-:W-:-:S05]  /*0080*/  IMAD.MOV.U32 R6, RZ, RZ, -0x1 ;  /* 0xffffffffff067424 */ /* 0x000fca00078e00ff */
        /* <DEDUP_REMOVED lines=33> */
[----:B------:R-:W2:Y:S04]  /*02a0*/  S2R R0, SR_CTAID.Y ;  /* 0x0000000000007919 */ /* 0x000ea80000002600 */
[----:B------:R-:W2:Y:S01]  /*02b0*/  S2R R80, SR_TID.X ;  /* 0x0000000000507919 */ /* 0x000ea20000002100 */
        /* <DEDUP_REMOVED lines=10> */
.L_x_4372:
[----:B---34-:R-:W-:Y:S02]  /*0360*/  MOV R3, c[0x0][0x218] ;  /* 0x0000860000037a02 */ /* 0x018fe40000000f00 */
.L_x_4373:
        /* <DEDUP_REMOVED lines=60> */
[----:B------:R-:W-:Y:S02]  /*0730*/  BSSY B0, `(.L_x_4375) ;  /* 0x000001a000007945 */ /* 0x000fe40003800000 */
[----:B------:R-:W-:Y:S01]  /*0740*/  LEA.HI R2, R3, R80, RZ, 0x3 ;  /* 0x0000005003027211 */ /* 0x000fe200078f18ff */
[----:B------:R-:W-:-:S03]  /*0750*/  IMAD R12, R129, c[0x0][0x1c0], R12 ;  /* 0x00007000810c7a24 */ /* 0x000fc600078e020c */
[----:B------:R-:W-:Y:S02]  /*0760*/  LOP3.LUT R3, R2, 0xfffffff8, RZ, 0xc0, !PT ;  /* 0xfffffff802037812 */ /* 0x000fe400078ec0ff */
[----:B------:R-:W-:-:S03]  /*0770*/  SHF.R.S32.HI R0, RZ, 0x3, R2 ;  /* 0x00000003ff007819 */ /* 0x000fc60000011402 */
[----:B------:R-:W-:Y:S02]  /*0780*/  IMAD.IADD R80, R80, 0x1, -R3 ;  /* 0x0000000150507824 */ /* 0x000fe400078e0a03 */
[--C-:B------:R-:W-:Y:S02]  /*0790*/  IMAD R3, R12, c[0x0][0x214], R85.reuse ;  /* 0x000085000c037a24 */ /* 0x100fe400078e0255 */
[----:B------:R-:W-:Y:S02]  /*07a0*/  IMAD.SHL.U32 R4, R80, 0x4, RZ ;  /* 0x0000000450047824 */ /* 0x000fe400078e00ff */
[----:B------:R-:W-:Y:S02]  /*07b0*/  IMAD.IADD R85, R90, 0x1, -R85 ;  /* 0x000000015a557824 */ /* 0x000fe400078e0a55 */
[----:B------:R-:W-:Y:S01]  /*07c0*/  IMAD R7, R3, c[0x0][0x22c], RZ ;  /* 0x00008b0003077a24 */ /* 0x000fe200078e02ff */
[----:B------:R-:W-:Y:S02]  /*07d0*/  SHF.R.S32.HI R5, RZ, 0x1f, R4 ;  /* 0x0000001fff057819 */ /* 0x000fe40000011404 */
[----:B------:R-:W-:-:S03]  /*07e0*/  ISETP.GE.AND P1, PT, R0, R85, PT ;  /* 0x000000550000720c */ /* 0x000fc60003f26270 */
        /* <DEDUP_REMOVED lines=14> */
.L_x_4376:
[----:B------:R-:W-:Y:S05]  /*08d0*/  BSYNC B0 ;  /* 0x0000000000007941 */ /* 0x000fea0003800000 */
.L_x_4375:
        /* <DEDUP_REMOVED lines=10> */
.L_x_4378:
[----:B------:R-:W-:Y:S05]  /*0980*/  BSYNC B0 ;  /* 0x0000000000007941 */ /* 0x000fea0003800000 */
.L_x_4377:
        /* <DEDUP_REMOVED lines=10> */
.L_x_4380:
[----:B------:R-:W-:Y:S05]  /*0a30*/  BSYNC B0 ;  /* 0x0000000000007941 */ /* 0x000fea0003800000 */
.L_x_4379:
        /* <DEDUP_REMOVED lines=10> */
.L_x_4382:
[----:B------:R-:W-:Y:S05]  /*0ae0*/  BSYNC B0 ;  /* 0x0000000000007941 */ /* 0x000fea0003800000 */
.L_x_4381:
        /* <DEDUP_REMOVED lines=20> */
.L_x_4374:
        /* <DEDUP_REMOVED lines=77> */
[----:B------:R-:W-:Y:S02]  /*1100*/  IMAD.MOV.U32 R24, RZ, RZ, R4 ;  /* 0x000000ffff187224 */ /* 0x000fe400078e0004 */
[----:B------:R-:W-:Y:S01]  /*1110*/  IMAD R2, R26, c[0x0][0x184], R9 ;  /* 0x000061001a027a24 */ /* 0x000fe200078e0209 */
[----:B------:R-:W-:Y:S01]  /*1120*/  SHF.R.S32.HI R9, RZ, 0x1f, R20 ;  /* 0x0000001fff097819 */ /* 0x000fe20000011414 */
[----:B------:R-:W-:-:S03]  /*1130*/  IMAD R7, R7, c[0x0][0x188], RZ ;  /* 0x0000620007077a24 */ /* 0x000fc600078e02ff */
[----:B------:R-:W-:Y:S01]  /*1140*/  IADD3 R25, R5, R2, RZ ;  /* 0x0000000205197210 */ /* 0x000fe20007ffe0ff */
[C---:B------:R-:W-:Y:S02]  /*1150*/  IMAD R5, R11.reuse, c[0x0][0x19c], R0 ;  /* 0x000067000b057a24 */ /* 0x040fe400078e0200 */
[----:B------:R-:W-:Y:S02]  /*1160*/  IMAD R4, R26, c[0x0][0x18c], R7 ;  /* 0x000063001a047a24 */ /* 0x000fe400078e0207 */
[----:B------:R-:W-:-:S04]  /*1170*/  IMAD.WIDE.U32 R24, R11, c[0x0][0x198], R24 ;  /* 0x000066000b187a25 */ /* 0x000fc800078e0018 */
[----:B------:R-:W-:Y:S01]  /*1180*/  IMAD.WIDE.U32 R26, R26, c[0x0][0x188], RZ ;  /* 0x000062001a1a7a25 */ /* 0x000fe200078e00ff */
[----:B------:R-:W-:-:S03]  /*1190*/  IADD3 R25, R25, R5, RZ ;  /* 0x0000000519197210 */ /* 0x000fc60007ffe0ff */
[----:B------:R-:W-:Y:S02]  /*11a0*/  IMAD R5, R9, c[0x0][0x1b0], RZ ;  /* 0x00006c0009057a24 */ /* 0x000fe400078e02ff */
[----:B------:R-:W-:-:S04]  /*11b0*/  IMAD.WIDE.U32 R24, R20, c[0x0][0x1b0], R24 ;  /* 0x00006c0014187a25 */ /* 0x000fc800078e0018 */
[----:B------:R-:W-:Y:S02]  /*11c0*/  IMAD R2, R20, c[0x0][0x1b4], R5 ;  /* 0x00006d0014027a24 */ /* 0x000fe400078e0205 */
[----:B------:R-:W-:-:S03]  /*11d0*/  IMAD.IADD R4, R27, 0x1, R4 ;  /* 0x000000011b047824 */ /* 0x000fc600078e0204 */
[----:B------:R-:W-:Y:S01]  /*11e0*/  IADD3 R2, R25, R2, RZ ;  /* 0x0000000219027210 */ /* 0x000fe20007ffe0ff */
[----:B------:R-:W-:Y:S05]  /*11f0*/  BRA `(.L_x_4384) ;  /* 0x0000041000007947 */ /* 0x000fea0003800000 */
.L_x_4383:
        /* <DEDUP_REMOVED lines=15> */
.L_x_4385:
[----:B------:R-:W-:Y:S01]  /*12f0*/  IABS R9, c[0x0][0x1c8] ;  /* 0x0000720000097a13 */ /* 0x000fe20000000000 */
[----:B------:R-:W-:Y:S02]  /*1300*/  IMAD.MOV.U32 R10, RZ, RZ, RZ ;  /* 0x000000ffff0a7224 */ /* 0x000fe400078e00ff */
[----:B------:R-:W-:Y:S01]  /*1310*/  @P3 IMAD.IADD R4, R5, 0x1, R4 ;  /* 0x0000000105043824 */ /* 0x000fe200078e0204 */
[----:B------:R-:W1:Y:S03]  /*1320*/  I2F.RP R13, R9 ;  /* 0x00000009000d7306 */ /* 0x000e660000209400 */
        /* <DEDUP_REMOVED lines=9> */
[----:B------:R-:W-:Y:S02]  /*13c0*/  MOV R3, R2 ;  /* 0x0000000200037202 */ /* 0x000fe40000000f00 */
[----:B------:R-:W-:-:S03]  /*13d0*/  LEA R11, R86, 0xffffffc0, 0x6 ;  /* 0xffffffc0560b7811 */ /* 0x000fc600078e30ff */
[----:B------:R-:W-:-:S04]  /*13e0*/  IMAD.HI.U32 R20, R10, R3, RZ ;  /* 0x000000030a147227 */ /* 0x000fc800078e00ff */
[----:B------:R-:W-:-:S04]  /*13f0*/  IMAD.MOV R2, RZ, RZ, -R20 ;  /* 0x000000ffff027224 */ /* 0x000fc800078e0a14 */
[----:B------:R-:W-:Y:S01]  /*1400*/  IMAD R2, R9, R2, R3 ;  /* 0x0000000209027224 */ /* 0x000fe200078e0203 */
[----:B------:R-:W-:-:S04]  /*1410*/  SHF.R.S32.HI R3, RZ, 0x1f, R11 ;  /* 0x0000001fff037819 */ /* 0x000fc8000001140b */
[----:B------:R-:W-:-:S13]  /*1420*/  ISETP.GT.U32.AND P0, PT, R9, R2, PT ;  /* 0x000000020900720c */ /* 0x000fda0003f04070 */
[-C--:B------:R-:W-:Y:S02]  /*1430*/  @!P0 IADD3 R2, R2, -R9.reuse, RZ ;  /* 0x8000000902028210 */ /* 0x080fe40007ffe0ff */
[----:B------:R-:W-:Y:S02]  /*1440*/  @!P0 IADD3 R20, R20, 0x1, RZ ;  /* 0x0000000114148810 */ /* 0x000fe40007ffe0ff */
[----:B------:R-:W-:Y:S02]  /*1450*/  ISETP.GE.U32.AND P2, PT, R2, R9, PT ;  /* 0x000000090200720c */ /* 0x000fe40003f46070 */
[----:B------:R-:W-:Y:S02]  /*1460*/  LOP3.LUT R2, R12, c[0x0][0x1c8], RZ, 0x3c, !PT ;  /* 0x000072000c027a12 */ /* 0x000fe400078e3cff */
[----:B------:R-:W-:Y:S02]  /*1470*/  ISETP.NE.AND P0, PT, RZ, c[0x0][0x1c8], PT ;  /* 0x00007200ff007a0c */ /* 0x000fe40003f05270 */
[----:B------:R-:W-:Y:S01]  /*1480*/  ISETP.GE.AND P1, PT, R2, RZ, PT ;  /* 0x000000ff0200720c */ /* 0x000fe20003f26270 */
[----:B------:R-:W-:Y:S01]  /*1490*/  IMAD R2, R3, c[0x0][0x198], RZ ;  /* 0x0000660003027a24 */ /* 0x000fe200078e02ff */
[----:B------:R-:W-:-:S03]  /*14a0*/  MOV R9, R7 ;  /* 0x0000000700097202 */ /* 0x000fc60000000f00 */
[C---:B------:R-:W-:Y:S02]  /*14b0*/  IMAD R7, R11.reuse, c[0x0][0x19c], R2 ;  /* 0x000067000b077a24 */ /* 0x040fe400078e0202 */
[----:B------:R-:W-:Y:S01]  /*14c0*/  @P2 IADD3 R20, R20, 0x1, RZ ;  /* 0x0000000114142810 */ /* 0x000fe20007ffe0ff */
[----:B------:R-:W-:-:S05]  /*14d0*/  IMAD.WIDE.U32 R14, R11, c[0x0][0x198], R8 ;  /* 0x000066000b0e7a25 */ /* 0x000fca00078e0008 */
[----:B------:R-:W-:Y:S01]  /*14e0*/  @!P1 IMAD.MOV R20, RZ, RZ, -R20 ;  /* 0x000000ffff149224 */ /* 0x000fe200078e0a14 */
        /* <DEDUP_REMOVED lines=18> */
.L_x_4384:
        /* <DEDUP_REMOVED lines=8> */
[----:B------:R-:W-:Y:S01]  /*1690*/  SHF.R.S32.HI R18, RZ, 0x2, R7 ;  /* 0x00000002ff127819 */ /* 0x000fe20000011407 */
[----:B------:R-:W-:Y:S01]  /*16a0*/  @P0 IMAD.WIDE.U32 R22, R6, c[0x0][0x190], RZ ;  /* 0x0000640006160a25 */ /* 0x000fe200078e00ff */
[----:B-----5:R-:W-:Y:S02]  /*16b0*/  @!P0 SHF.R.S32.HI R0, RZ, 0x1f, R129 ;  /* 0x0000001fff008819 */ /* 0x020fe40000011481 */
[----:B------:R-:W-:Y:S01]  /*16c0*/  LEA.HI R116, R5, R80, RZ, 0x4 ;  /* 0x0000005005747211 */ /* 0x000fe200078f20ff */
[----:B------:R-:W-:Y:S01]  /*16d0*/  @!P0 IMAD.WIDE.U32 R28, R129, c[0x0][0x178], RZ ;  /* 0x00005e00811c8a25 */ /* 0x000fe200078e00ff */
[----:B------:R-:W-:-:S03]  /*16e0*/  SHF.R.S32.HI R19, RZ, 0x1f, R18 ;  /* 0x0000001fff137819 */ /* 0x000fc60000011412 */
[----:B------:R-:W-:Y:S02]  /*16f0*/  @!P0 IMAD R0, R0, c[0x0][0x178], RZ ;  /* 0x00005e0000008a24 */ /* 0x000fe400078e02ff */
[----:B------:R-:W-:Y:S02]  /*1700*/  IMAD.IADD R128, R80, 0x1, -R15 ;  /* 0x0000000150807824 */ /* 0x000fe400078e0a0f */
[----:B------:R-:W-:Y:S02]  /*1710*/  @!P0 IMAD R0, R129, c[0x0][0x17c], R0 ;  /* 0x00005f0081008a24 */ /* 0x000fe400078e0200 */
[----:B------:R-:W-:Y:S02]  /*1720*/  @P0 IMAD R6, R6, c[0x0][0x194], R23 ;  /* 0x0000650006060a24 */ /* 0x000fe400078e0217 */
[----:B------:R-:W-:Y:S01]  /*1730*/  @!P0 IMAD.IADD R6, R29, 0x1, R0 ;  /* 0x000000011d068824 */ /* 0x000fe200078e0200 */
[----:B------:R-:W-:Y:S01]  /*1740*/  SHF.R.S32.HI R0, RZ, 0x3, R13 ;  /* 0x00000003ff007819 */ /* 0x000fe2000001140d */
[----:B------:R-:W-:-:S02]  /*1750*/  @!P0 IMAD.MOV.U32 R22, RZ, RZ, R28 ;  /* 0x000000ffff168224 */ /* 0x000fc400078e001c */
[----:B------:R-:W-:Y:S01]  /*1760*/  IMAD.SHL.U32 R128, R128, 0x8, RZ ;  /* 0x0000000880807824 */ /* 0x000fe200078e00ff */
[----:B------:R-:W-:Y:S01]  /*1770*/  LEA.HI R21, R13, R0, RZ, 0x1 ;  /* 0x000000000d157211 */ /* 0x000fe200078f08ff */
[----:B------:R-:W-:Y:S01]  /*1780*/  IMAD R97, R19, c[0x0][0x198], RZ ;  /* 0x0000660013617a24 */ /* 0x000fe200078e02ff */
[----:B------:R-:W-:Y:S01]  /*1790*/  LOP3.LUT R13, R13, 0xfffffff8, RZ, 0xc0, !PT ;  /* 0xfffffff80d0d7812 */ /* 0x000fe200078ec0ff */
[----:B------:R-:W-:Y:S01]  /*17a0*/  IMAD.WIDE R16, R17, 0x40, R18 ;  /* 0x0000004011107825 */ /* 0x000fe200078e0212 */
[----:B------:R-:W-:Y:S02]  /*17b0*/  IADD3 R26, P1, R128, R26, RZ ;  /* 0x0000001a801a7210 */ /* 0x000fe40007f3e0ff */
[----:B------:R-:W-:Y:S01]  /*17c0*/  SHF.R.S32.HI R15, RZ, 0x1f, R128 ;  /* 0x0000001fff0f7819 */ /* 0x000fe20000011480 */
[----:B------:R-:W-:Y:S01]  /*17d0*/  IMAD R97, R18, c[0x0][0x19c], R97 ;  /* 0x0000670012617a24 */ /* 0x000fe200078e0261 */
[C---:B------:R-:W-:Y:S02]  /*17e0*/  IADD3 R24, P2, R128.reuse, R24, RZ ;  /* 0x0000001880187210 */ /* 0x040fe40007f5e0ff */
[----:B------:R-:W-:Y:S01]  /*17f0*/  IADD3 R22, P0, R128, R22, RZ ;  /* 0x0000001680167210 */ /* 0x000fe20007f1e0ff */
[----:B------:R-:W-:Y:S01]  /*1800*/  IMAD.X R27, R15, 0x1, R4, P1 ;  /* 0x000000010f1b7824 */ /* 0x000fe200008e0604 */
[----:B------:R-:W-:Y:S01]  /*1810*/  LOP3.LUT R21, R21, 0xfffffffe, RZ, 0xc0, !PT ;  /* 0xfffffffe15157812 */ /* 0x000fe200078ec0ff */
[----:B------:R-:W-:Y:S01]  /*1820*/  IMAD.X R25, R15, 0x1, R2, P2 ;  /* 0x000000010f197824 */ /* 0x000fe200010e0602 */
[----:B------:R-:W-:Y:S01]  /*1830*/  LEA.HI R2, R5, R80, RZ, 0x5 ;  /* 0x0000005005027211 */ /* 0x000fe200078f28ff */
[----:B------:R-:W-:Y:S01]  /*1840*/  IMAD.X R23, R15, 0x1, R6, P0 ;  /* 0x000000010f177824 */ /* 0x000fe200000e0606 */
[C---:B------:R-:W-:Y:S01]  /*1850*/  SHF.L.U32 R15, R0.reuse, 0x6, RZ ;  /* 0x00000006000f7819 */ /* 0x040fe200000006ff */
[----:B------:R-:W-:Y:S01]  /*1860*/  IMAD.IADD R8, R0, 0x1, -R21 ;  /* 0x0000000100087824 */ /* 0x000fe200078e0a15 */
[----:B------:R-:W-:Y:S01]  /*1870*/  LEA.HI R0, R7, R18, RZ, 0x1 ;  /* 0x0000001207007211 */ /* 0x000fe200078f08ff */
[----:B------:R-:W-:Y:S01]  /*1880*/  IMAD.IADD R7, R80, 0x1, -R13 ;  /* 0x0000000150077824 */ /* 0x000fe200078e0a0d */
[----:B------:R-:W-:Y:S01]  /*1890*/  LOP3.LUT R15, R15, 0xc0, RZ, 0xc0, !PT ;  /* 0x000000c00f0f7812 */ /* 0x000fe200078ec0ff */
[----:B------:R-:W-:Y:S01]  /*18a0*/  IMAD.WIDE.U32 R24, R18, c[0x0][0x198], R24 ;  /* 0x0000660012187a25 */ /* 0x000fe200078e0018 */
[----:B------:R-:W-:-:S02]  /*18b0*/  LOP3.LUT R13, R0, 0x7fffffe, RZ, 0xc0, !PT ;  /* 0x07fffffe000d7812 */ /* 0x000fc400078ec0ff */
[----:B------:R-:W-:Y:S01]  /*18c0*/  LOP3.LUT R5, R15, 0x18, R128, 0xf8, !PT ;  /* 0x000000180f057812 */ /* 0x000fe200078ef880 */
[----:B------:R-:W-:Y:S01]  /*18d0*/  IMAD.IADD R97, R25, 0x1, R97 ;  /* 0x0000000119617824 */ /* 0x000fe200078e0261 */
[----:B------:R-:W-:Y:S01]  /*18e0*/  SHF.R.U32.HI R0, RZ, 0x3, R15 ;  /* 0x00000003ff007819 */ /* 0x000fe2000001160f */
[----:B------:R-:W-:Y:S01]  /*18f0*/  IMAD.IADD R6, R18, 0x1, -R13 ;  /* 0x0000000112067824 */ /* 0x000fe200078e0a0d */
[----:B------:R-:W-:Y:S01]  /*1900*/  SHF.R.S32.HI R83, RZ, 0x5, R2 ;  /* 0x00000005ff537819 */ /* 0x000fe20000011402 */
[----:B------:R-:W-:Y:S01]  /*1910*/  IMAD.MOV.U32 R96, RZ, RZ, R24 ;  /* 0x000000ffff607224 */ /* 0x000fe200078e0018 */
[----:B------:R-:W-:Y:S02]  /*1920*/  LOP3.LUT R0, R5, R0, RZ, 0x3c, !PT ;  /* 0x0000000005007212 */ /* 0x000fe400078e3cff */
[----:B------:R-:W-:Y:S01]  /*1930*/  LOP3.LUT R5, R116, 0xfffffff0, RZ, 0xc0, !PT ;  /* 0xfffffff074057812 */ /* 0x000fe200078ec0ff */
[----:B------:R-:W-:Y:S01]  /*1940*/  IMAD R125, R83, 0x8, R6 ;  /* 0x00000008537d7824 */ /* 0x000fe200078e0206 */
[----:B------:R-:W-:-:S02]  /*1950*/  LEA.HI R4, R7, R7, RZ, 0x1 ;  /* 0x0000000707047211 */ /* 0x000fc400078f08ff */
[----:B------:R-:W-:Y:S01]  /*1960*/  IADD3 R88, P0, R18, R11, RZ ;  /* 0x0000000b12587210 */ /* 0x000fe20007f1e0ff */
[----:B------:R-:W-:Y:S01]  /*1970*/  IMAD.IADD R5, R80, 0x1, -R5 ;  /* 0x0000000150057824 */ /* 0x000fe200078e0a05 */
[----:B------:R-:W-:Y:S02]  /*1980*/  LOP3.LUT R10, R4, 0xfffffffe, RZ, 0xc0, !PT ;  /* 0xfffffffe040a7812 */ /* 0x000fe400078ec0ff */
[----:B------:R-:W-:Y:S01]  /*1990*/  SHF.R.S32.HI R15, RZ, 0x1f, R12 ;  /* 0x0000001fff0f7819 */ /* 0x000fe2000001140c */
[----:B------:R-:W-:Y:S01]  /*19a0*/  IMAD.X R3, R19, 0x1, R3, P0 ;  /* 0x0000000113037824 */ /* 0x000fe200000e0603 */
[----:B------:R-:W-:Y:S01]  /*19b0*/  LEA.HI R6, R5, R5, RZ, 0x1 ;  /* 0x0000000505067211 */ /* 0x000fe200078f08ff */
[----:B------:R-:W-:Y:S01]  /*19c0*/  IMAD.IADD R7, R7, 0x1, -R10 ;  /* 0x0000000107077824 */ /* 0x000fe200078e0a0a */
[----:B------:R-:W-:Y:S01]  /*19d0*/  ISETP.GE.AND P0, PT, R18, R118, PT ;  /* 0x000000761200720c */ /* 0x000fe20003f06270 */
[----:B------:R-:W-:Y:S01]  /*19e0*/  IMAD R15, R15, c[0x0][0x1a8], RZ ;  /* 0x00006a000f0f7a24 */ /* 0x000fe200078e02ff */
[----:B------:R-:W-:Y:S01]  /*19f0*/  LEA R125, R125, R0, 0x5 ;  /* 0x000000007d7d7211 */ /* 0x000fe200078e28ff */
[C---:B------:R-:W-:Y:S01]  /*1a00*/  IMAD R0, R20.reuse, c[0x0][0x1bc], R9 ;  /* 0x00006f0014007a24 */ /* 0x040fe200078e0209 */
[----:B------:R-:W-:Y:S01]  /*1a10*/  SHF.R.S32.HI R10, RZ, 0x1, R6 ;  /* 0x00000001ff0a7819 */ /* 0x000fe20000011406 */
[----:B------:R-:W-:Y:S01]  /*1a20*/  IMAD.WIDE.U32 R20, R20, c[0x0][0x1b8], R26 ;  /* 0x00006e0014147a25 */ /* 0x000fe200078e001a */
[----:B------:R-:W-:-:S02]  /*1a30*/  SHF.R.S32.HI R77, RZ, 0x1f, R6 ;  /* 0x0000001fff4d7819 */ /* 0x000fc40000011406 */
[----:B------:R-:W-:Y:S01]  /*1a40*/  SHF.R.S32.HI R4, RZ, 0x1, R4 ;  /* 0x00000001ff047819 */ /* 0x000fe20000011404 */
[----:B------:R-:W-:Y:S01]  /*1a50*/  IMAD R3, R3, c[0x0][0x1a0], RZ ;  /* 0x0000680003037a24 */ /* 0x000fe200078e02ff */
[----:B------:R-:W-:Y:S01]  /*1a60*/  LEA.HI R77, R77, R10, RZ, 0x2 ;  /* 0x0000000a4d4d7211 */ /* 0x000fe200078f10ff */
[----:B------:R-:W-:Y:S01]  /*1a70*/  IMAD.IADD R21, R21, 0x1, R0 ;  /* 0x0000000115157824 */ /* 0x000fe200078e0200 */
[----:B------:R-:W-:Y:S01]  /*1a80*/  IADD3 R127, R128, 0x20, RZ ;  /* 0x00000020807f7810 */ /* 0x000fe20007ffe0ff */
[----:B------:R-:W-:Y:S01]  /*1a90*/  IMAD R15, R12, c[0x0][0x1ac], R15 ;  /* 0x00006b000c0f7a24 */ /* 0x000fe200078e020f */
[----:B------:R-:W-:Y:S01]  /*1aa0*/  LOP3.LUT R77, R77, 0xfffffffc, RZ, 0xc0, !PT ;  /* 0xfffffffc4d4d7812 */ /* 0x000fe200078ec0ff */
        /* <DEDUP_REMOVED lines=41> */
.L_x_4387:
[----:B------:R-:W-:Y:S05]  /*1d40*/  BSYNC B0 ;  /* 0x0000000000007941 */ /* 0x000fea0003800000 */
.L_x_4386:
        /* <DEDUP_REMOVED lines=36> */
.L_x_4389:
[----:B------:R-:W-:Y:S05]  /*1f90*/  BSYNC B0 ;  /* 0x0000000000007941 */ /* 0x000fea0003800000 */
.L_x_4388:
        /* <DEDUP_REMOVED lines=33> */
.L_x_4391:
[----:B------:R-:W-:Y:S05]  /*21b0*/  BSYNC B0 ;  /* 0x0000000000007941 */ /* 0x000fea0003800000 */
.L_x_4390:
[----:B------:R-:W-:Y:S01]  /*21c0*/  ISETP.GE.AND P0, PT, R10, R3, PT ;  /* 0x000000030a00720c */ /* 0x000fe20003f06270 */
[----:B------:R-:W-:Y:S01]  /*21d0*/  IMAD.MOV.U32 R122, RZ, RZ, 0x5 ;  /* 0x00000005ff7a7424 */ /* 0x000fe200078e00ff */
[----:B------:R-:W-:Y:S01]  /*21e0*/  LOP3.LUT R9, R2, 0xffffffe0, RZ, 0xc0, !PT ;  /* 0xffffffe002097812 */ /* 0x000fe200078ec0ff */
[----:B------:R-:W-:Y:S01]  /*21f0*/  IMAD.MOV.U32 R2, RZ, RZ, c[0x0][0x198] ;  /* 0x00006600ff027624 */ /* 0x000fe200078e00ff */
[----:B------:R-:W-:Y:S02]  /*2200*/  BSSY B0, `(.L_x_4392) ;  /* 0x0000020000007945 */ /* 0x000fe40003800000 */
[----:B------:R-:W-:Y:S01]  /*2210*/  IADD3 R9, R80, -R9, RZ ;  /* 0x8000000950097210 */ /* 0x000fe20007ffe0ff */
[C---:B------:R-:W-:Y:S01]  /*2220*/  IMAD.SHL.U32 R121, R2.reuse, 0x20, RZ ;  /* 0x0000002002797824 */ /* 0x040fe200078e00ff */
[----:B------:R-:W-:-:S05]  /*2230*/  SHF.L.U64.HI R120, R2, R122, c[0x0][0x19c] ;  /* 0x0000670002787619 */ /* 0x000fca000001027a */
        /* <DEDUP_REMOVED lines=28> */
.L_x_4393:
[----:B------:R-:W-:Y:S05]  /*2400*/  BSYNC B0 ;  /* 0x0000000000007941 */ /* 0x000fea0003800000 */
.L_x_4392:
[----:B------:R-:W0:Y:S01]  /*2410*/  LDGDEPBAR ;  /* 0x00000000000079af */ /* 0x000e220000000000 */
[----:B------:R-:W-:Y:S01]  /*2420*/  ISETP.GE.AND P1, PT, R18, R3, PT ;  /* 0x000000031200720c */ /* 0x000fe20003f26270 */
[----:B------:R-:W-:Y:S01]  /*2430*/  BSSY B0, `(.L_x_4394) ;  /* 0x0000025000007945 */ /* 0x000fe20003800000 */
[----:B------:R-:W-:Y:S02]  /*2440*/  SHF.R.S32.HI R82, RZ, 0x1f, R9 ;  /* 0x0000001fff527819 */ /* 0x000fe40000011409 */
[----:B------:R-:W-:Y:S02]  /*2450*/  LEA R110, P0, R88, c[0x0][0x170], 0x1 ;  /* 0x00005c00586e7a11 */ /* 0x000fe400078008ff */
[----:B------:R-:W-:Y:S02]  /*2460*/  LEA.HI R82, R82, R9, RZ, 0x2 ;  /* 0x0000000952527211 */ /* 0x000fe400078f10ff */
        /* <DEDUP_REMOVED lines=13> */
[----:B--2---:R-:W-:Y:S01]  /*2540*/  @!P2 IMAD.MOV.U32 R12, RZ, RZ, R110 ;  /* 0x000000ffff0ca224 */ /* 0x004fe200078e006e */
        /* <DEDUP_REMOVED lines=19> */
.L_x_4395:
[----:B------:R-:W-:Y:S05]  /*2680*/  BSYNC B0 ;  /* 0x0000000000007941 */ /* 0x000fea0003800000 */
.L_x_4394:
[----:B------:R-:W-:Y:S01]  /*2690*/  ISETP.GE.AND P0, PT, R10, R3, PT ;  /* 0x000000030a00720c */ /* 0x000fe20003f06270 */
[----:B------:R-:W-:Y:S01]  /*26a0*/  IMAD.MOV.U32 R123, RZ, RZ, c[0x0][0x1a0] ;  /* 0x00006800ff7b7624 */ /* 0x000fe200078e00ff */
[----:B------:R-:W-:Y:S01]  /*26b0*/  LOP3.LUT P1, RZ, R77, 0x2, RZ, 0xc0, !PT ;  /* 0x000000024dff7812 */ /* 0x000fe2000782c0ff */
[----:B------:R-:W-:Y:S01]  /*26c0*/  IMAD.MOV.U32 R3, RZ, RZ, 0x10 ;  /* 0x00000010ff037424 */ /* 0x000fe200078e00ff */
[----:B------:R-:W-:Y:S01]  /*26d0*/  BSSY B0, `(.L_x_4396) ;  /* 0x0000022000007945 */ /* 0x000fe20003800000 */
[----:B------:R-:W-:-:S02]  /*26e0*/  SHF.R.S32.HI R116, RZ, 0x4, R116 ;  /* 0x00000004ff747819 */ /* 0x000fc40000011474 */
[C---:B------:R-:W-:Y:S01]  /*26f0*/  SHF.L.U64.HI R122, R123.reuse, R122, c[0x0][0x1a4] ;  /* 0x000069007b7a7619 */ /* 0x040fe2000001027a */
[----:B------:R-:W-:Y:S01]  /*2700*/  IMAD.SHL.U32 R123, R123, 0x20, RZ ;  /* 0x000000207b7b7824 */ /* 0x000fe200078e00ff */
[----:B------:R-:W-:-:S04]  /*2710*/  SEL R3, R3, 0xfffffff0, !P1 ;  /* 0xfffffff003037807 */ /* 0x000fc80004800000 */
        /* <DEDUP_REMOVED lines=29> */
.L_x_4397:
[----:B------:R-:W-:Y:S05]  /*28f0*/  BSYNC B0 ;  /* 0x0000000000007941 */ /* 0x000fea0003800000 */
.L_x_4396:
[----:B------:R-:W-:Y:S01]  /*2900*/  LEA.HI R9, R116, R116, RZ, 0x1 ;  /* 0x0000007474097211 */ /* 0x000fe200078f08ff */
[----:B------:R-:W-:Y:S01]  /*2910*/  IMAD.SHL.U32 R77, R77, 0x40, RZ ;  /* 0x000000404d4d7824 */ /* 0x000fe200078e00ff */
[----:B------:R-:W-:Y:S01]  /*2920*/  SHF.R.S32.HI R78, RZ, 0x1f, R5 ;  /* 0x0000001fff4e7819 */ /* 0x000fe20000011405 */
[----:B------:R-:W-:Y:S01]  /*2930*/  IMAD.SHL.U32 R8, R8, 0x8, RZ ;  /* 0x0000000808087824 */ /* 0x000fe200078e00ff */
[----:B------:R-:W-:Y:S01]  /*2940*/  LOP3.LUT R6, R6, 0x7fffffe, RZ, 0xc0, !PT ;  /* 0x07fffffe06067812 */ /* 0x000fe200078ec0ff */
[----:B------:R-:W-:Y:S01]  /*2950*/  IMAD.SHL.U32 R80, R80, 0x2, RZ ;  /* 0x0000000250507824 */ /* 0x000fe200078e00ff */
[----:B------:R-:W-:Y:S01]  /*2960*/  LOP3.LUT R9, R9, 0xfffffffe, RZ, 0xc0, !PT ;  /* 0xfffffffe09097812 */ /* 0x000fe200078ec0ff */
[----:B------:R-:W0:Y:S01]  /*2970*/  LDGDEPBAR ;  /* 0x00000000000079af */ /* 0x000e220000000000 */
        /* <DEDUP_REMOVED lines=8> */
[C---:B--2---:R-:W-:Y:S02]  /*2a00*/  IMAD.SHL.U32 R10, R116.reuse, 0x8, RZ ;  /* 0x00000008740a7824 */ /* 0x044fe400078e00ff */
[----:B------:R-:W-:Y:S01]  /*2a10*/  IMAD R116, R116, 0x8, R7 ;  /* 0x0000000874747824 */ /* 0x000fe200078e0207 */
[----:B------:R-:W-:Y:S02]  /*2a20*/  LOP3.LUT R78, R78, 0xffffff00, RZ, 0xc0, !PT ;  /* 0xffffff004e4e7812 */ /* 0x000fe400078ec0ff */
[----:B------:R-:W-:Y:S02]  /*2a30*/  LOP3.LUT R8, R5, 0x8, R8, 0xf8, !PT ;  /* 0x0000000805087812 */ /* 0x000fe400078ef808 */
[----:B------:R-:W-:Y:S01]  /*2a40*/  LOP3.LUT R10, R77, 0x8, R10, 0xf8, !PT ;  /* 0x000000084d0a7812 */ /* 0x000fe200078ef80a */
[C---:B------:R-:W-:Y:S01]  /*2a50*/  IMAD R6, R83.reuse, 0x200, R78 ;  /* 0x0000020053067824 */ /* 0x040fe200078e024e */
[----:B------:R-:W-:Y:S01]  /*2a60*/  SHF.R.U32.HI R5, RZ, 0x3, R5 ;  /* 0x00000003ff057819 */ /* 0x000fe20000011605 */
[----:B------:R-:W-:Y:S01]  /*2a70*/  IMAD R83, R83, 0x10, R85 ;  /* 0x0000001053537824 */ /* 0x000fe200078e0255 */
[----:B------:R-:W-:Y:S01]  /*2a80*/  SHF.R.U32.HI R77, RZ, 0x3, R77 ;  /* 0x00000003ff4d7819 */ /* 0x000fe2000001164d */
[C---:B------:R-:W-:Y:S01]  /*2a90*/  IMAD R6, R79.reuse, 0x20, R6 ;  /* 0x000000204f067824 */ /* 0x040fe200078e0206 */
[----:B------:R-:W-:Y:S01]  /*2aa0*/  LOP3.LUT R5, R8, R5, RZ, 0x3c, !PT ;  /* 0x0000000508057212 */ /* 0x000fe200078e3cff */
[----:B------:R-:W-:Y:S01]  /*2ab0*/  IMAD R78, R79, 0x20, R78 ;  /* 0x000000204f4e7824 */ /* 0x000fe200078e024e */
[----:B------:R-:W-:-:S02]  /*2ac0*/  LOP3.LUT R77, R10, R77, RZ, 0x3c, !PT ;  /* 0x0000004d0a4d7212 */ /* 0x000fc400078e3cff */
[----:B------:R-:W-:Y:S01]  /*2ad0*/  IADD3 R82, R83, 0x1, R82 ;  /* 0x0000000153527810 */ /* 0x000fe20007ffe052 */
[----:B------:R-:W-:Y:S02]  /*2ae0*/  IMAD.U32 R116, R116, 0x20, R5 ;  /* 0x0000002074747824 */ /* 0x000fe400078e0005 */
[----:B------:R-:W-:Y:S01]  /*2af0*/  IMAD.IADD R117, R77, 0x1, R6 ;  /* 0x000000014d757824 */ /* 0x000fe200078e0206 */
[----:B------:R-:W-:Y:S01]  /*2b00*/  IADD3 R90, R81, R82, -R90 ;  /* 0x00000052515a7210 */ /* 0x000fe20007ffe85a */
[----:B------:R-:W-:Y:S02]  /*2b10*/  IMAD.SHL.U32 R116, R116, 0x2, RZ ;  /* 0x0000000274747824 */ /* 0x000fe400078e00ff */
[----:B------:R-:W-:Y:S01]  /*2b20*/  IMAD.SHL.U32 R117, R117, 0x2, RZ ;  /* 0x0000000275757824 */ /* 0x000fe200078e00ff */
[----:B------:R-:W-:Y:S01]  /*2b30*/  IADD3 R90, R90, c[0x0][0x2e8], RZ ;  /* 0x0000ba005a5a7a10 */ /* 0x000fe20007ffe0ff */
[----:B------:R-:W-:Y:S01]  /*2b40*/  IMAD.MOV.U32 R5, RZ, RZ, 0x20 ;  /* 0x00000020ff057424 */ /* 0x000fe200078e00ff */
[----:B------:R-:W-:Y:S01]  /*2b50*/  LDSM.16.M88.4 R32, [R116+0x3000] ;  /* 0x003000007420783b */ /* 0x000fe20000000200 */
[----:B------:R-:W-:Y:S01]  /*2b60*/  IMAD R115, R3, 0x2, R117 ;  /* 0x0000000203737824 */ /* 0x000fe200078e0275 */
[----:B------:R-:W-:-:S02]  /*2b70*/  IADD3 R98, R90, 0x8, RZ ;  /* 0x000000085a627810 */ /* 0x000fc40007ffe0ff */
[----:B------:R-:W2:Y:S01]  /*2b80*/  LDSM.16.M88.4 R60, [R117] ;  /* 0x00000000753c783b */ /* 0x000ea20000000200 */
[----:B------:R-:W-:Y:S02]  /*2b90*/  SEL R5, R5, 0xffffffe0, !P0 ;  /* 0xffffffe005057807 */ /* 0x000fe40004000000 */
[-C--:B------:R-:W-:Y:S01]  /*2ba0*/  IMNMX R99, R90, R81.reuse, PT ;  /* 0x000000515a637217 */ /* 0x080fe20003800200 */
[----:B------:R-:W5:Y:S01]  /*2bb0*/  LDSM.16.M88.4 R24, [R116+0x3400] ;  /* 0x003400007418783b */ /* 0x000f620000000200 */
[----:B------:R-:W-:Y:S01]  /*2bc0*/  IMNMX R98, R98, R81, PT ;  /* 0x0000005162627217 */ /* 0x000fe20003800200 */
[----:B------:R-:W-:Y:S02]  /*2bd0*/  IMAD.IADD R113, R116, 0x1, R5 ;  /* 0x0000000174717824 */ /* 0x000fe400078e0205 */
[----:B------:R-:W1:Y:S04]  /*2be0*/  LDSM.16.M88.4 R16, [R116+0x3800] ;  /* 0x003800007410783b */ /* 0x000e680000000200 */
[----:B------:R-:W-:Y:S04]  /*2bf0*/  LDSM.16.M88.4 R12, [R113+0x3000] ;  /* 0x00300000710c783b */ /* 0x000fe80000000200 */
[----:B------:R-:W3:Y:S04]  /*2c00*/  LDSM.16.M88.4 R72, [R115] ;  /* 0x000000007348783b */ /* 0x000ee80000000200 */
[----:B------:R-:W4:Y:S04]  /*2c10*/  LDSM.16.M88.4 R40, [R116+0x3c00] ;  /* 0x003c00007428783b */ /* 0x000f280000000200 */
[----:B------:R-:W1:Y:S04]  /*2c20*/  LDSM.16.M88.4 R8, [R113+0x3400] ;  /* 0x003400007108783b */ /* 0x000e680000000200 */
[----:B------:R-:W1:Y:S04]  /*2c30*/  LDSM.16.M88.4 R4, [R113+0x3800] ;  /* 0x003800007104783b */ /* 0x000e680000000200 */
[----:B------:R-:W-:Y:S04]  /*2c40*/  LDSM.16.M88.4 R52, [R116+0x4000] ;  /* 0x004000007434783b */ /* 0x000fe80000000200 */
[----:B------:R-:W3:Y:S01]  /*2c50*/  LDSM.16.M88.4 R56, [R117+0x1000] ;  /* 0x001000007538783b */ /* 0x000ee20000000200 */
[C---:B--2---:R-:W-:Y:S03]  /*2c60*/  HMMA.16816.F32 R36, R60.reuse, R32, RZ ;  /* 0x000000203c24723c */ /* 0x044fe600000018ff */
[----:B------:R-:W2:Y:S04]  /*2c70*/  LDSM.16.M88.4 R68, [R113+0x3c00] ;  /* 0x003c00007144783b */ /* 0x000ea80000000200 */
[----:B------:R-:W2:Y:S01]  /*2c80*/  LDSM.16.M88.4 R48, [R116+0x4400] ;  /* 0x004400007430783b */ /* 0x000ea20000000200 */
[C---:B-----5:R-:W-:Y:S03]  /*2c90*/  HMMA.16816.F32 R28, R60.reuse, R24, RZ ;  /* 0x000000183c1c723c */ /* 0x060fe600000018ff */
[----:B------:R-:W5:Y:S05]  /*2ca0*/  LDSM.16.M88.4 R44, [R116+0x4800] ;  /* 0x00480000742c783b */ /* 0x000f6a0000000200 */
[C---:B------:R-:W-:Y:S08]  /*2cb0*/  HMMA.16816.F32 R32, R60.reuse, R34, RZ ;  /* 0x000000223c20723c */ /* 0x040ff000000018ff */
[C---:B------:R-:W-:Y:S08]  /*2cc0*/  HMMA.16816.F32 R24, R60.reuse, R26, RZ ;  /* 0x0000001a3c18723c */ /* 0x040ff000000018ff */
[C---:B-1----:R-:W-:Y:S08]  /*2cd0*/  HMMA.16816.F32 R20, R60.reuse, R16, RZ ;  /* 0x000000103c14723c */ /* 0x042ff000000018ff */
[----:B------:R-:W-:Y:S08]  /*2ce0*/  HMMA.16816.F32 R16, R60, R18, RZ ;  /* 0x000000123c10723c */ /* 0x000ff000000018ff */
[----:B---3--:R-:W-:Y:S08]  /*2cf0*/  HMMA.16816.F32 R36, R72, R12, R36 ;  /* 0x0000000c4824723c */ /* 0x008ff00000001824 */
[C---:B----4-:R-:W-:Y:S08]  /*2d00*/  HMMA.16816.F32 R64, R60.reuse, R40, RZ ;  /* 0x000000283c40723c */ /* 0x050ff000000018ff */
[----:B------:R-:W-:Y:S01]  /*2d10*/  HMMA.16816.F32 R60, R60, R42, RZ ;  /* 0x0000002a3c3c723c */ /* 0x000fe200000018ff */
[----:B------:R-:W-:Y:S07]  /*2d20*/  LDSM.16.M88.4 R40, [R116+0x4c00] ;  /* 0x004c00007428783b */ /* 0x000fee0000000200 */
        /* <DEDUP_REMOVED lines=8> */
[----:B------:R-:W-:Y:S08]  /*2db0*/  HMMA.16816.F32 R36, R56, R52, R36 ;  /* 0x000000343824723c */ /* 0x000ff00000001824 */
[C---:B--2---:R-:W-:Y:S08]  /*2dc0*/  HMMA.16816.F32 R64, R72.reuse, R68, R64 ;  /* 0x000000444840723c */ /* 0x044ff00000001840 */
[----:B------:R-:W-:Y:S01]  /*2dd0*/  HMMA.16816.F32 R60, R72, R70, R60 ;  /* 0x00000046483c723c */ /* 0x000fe2000000183c */
[----:B------:R-:W-:Y:S07]  /*2de0*/  LDSM.16.M88.4 R72, [R113+0x4c00] ;  /* 0x004c00007148783b */ /* 0x000fee0000000200 */
[C---:B------:R-:W-:Y:S08]  /*2df0*/  HMMA.16816.F32 R28, R56.reuse, R48, R28 ;  /* 0x00000030381c723c */ /* 0x040ff0000000181c */
[C---:B------:R-:W-:Y:S01]  /*2e00*/  HMMA.16816.F32 R24, R56.reuse, R50, R24 ;  /* 0x000000323818723c */ /* 0x040fe20000001818 */
[----:B------:R-:W-:Y:S07]  /*2e10*/  LDSM.16.M88.4 R48, [R116+0x5000] ;  /* 0x005000007430783b */ /* 0x000fee0000000200 */
[C---:B-----5:R-:W-:Y:S01]  /*2e20*/  HMMA.16816.F32 R68, R56.reuse, R44, R20 ;  /* 0x0000002c3844723c */ /* 0x060fe20000001814 */
[----:B------:R-:W2:Y:S07]  /*2e30*/  LDSM.16.M88.4 R20, [R117+0x2000] ;  /* 0x002000007514783b */ /* 0x000eae0000000200 */
[----:B------:R-:W-:Y:S01]  /*2e40*/  HMMA.16816.F32 R32, R56, R54, R32 ;  /* 0x000000363820723c */ /* 0x000fe20000001820 */
[----:B------:R-:W4:Y:S07]  /*2e50*/  LDSM.16.M88.4 R52, [R113+0x4800] ;  /* 0x004800007134783b */ /* 0x000f2e0000000200 */
[----:B-1----:R-:W-:Y:S08]  /*2e60*/  HMMA.16816.F32 R36, R12, R8, R36 ;  /* 0x000000080c24723c */ /* 0x002ff00000001824 */
[C---:B------:R-:W-:Y:S01]  /*2e70*/  HMMA.16816.F32 R16, R56.reuse, R46, R16 ;  /* 0x0000002e3810723c */ /* 0x040fe20000001810 */
[----:B------:R-:W-:Y:S07]  /*2e80*/  LDSM.16.M88.4 R44, [R115+0x2000] ;  /* 0x00200000732c783b */ /* 0x000fee0000000200 */
[C---:B------:R-:W-:Y:S08]  /*2e90*/  HMMA.16816.F32 R64, R56.reuse, R40, R64 ;  /* 0x000000283840723c */ /* 0x040ff00000001840 */
[----:B------:R-:W-:Y:S01]  /*2ea0*/  HMMA.16816.F32 R60, R56, R42, R60 ;  /* 0x0000002a383c723c */ /* 0x000fe2000000183c */
[----:B------:R-:W1:Y:S04]  /*2eb0*/  LDSM.16.M88.4 R40, [R116+0x5400] ;  /* 0x005400007428783b */ /* 0x000e680000000200 */
[----:B------:R-:W5:Y:S03]  /*2ec0*/  LDSM.16.M88.4 R56, [R113+0x5000] ;  /* 0x005000007138783b */ /* 0x000f660000000200 */
[C---:B---3--:R-:W-:Y:S08]  /*2ed0*/  HMMA.16816.F32 R28, R12.reuse, R4, R28 ;  /* 0x000000040c1c723c */ /* 0x048ff0000000181c */
[----:B------:R-:W-:Y:S01]  /*2ee0*/  HMMA.16816.F32 R24, R12, R6, R24 ;  /* 0x000000060c18723c */ /* 0x000fe20000001818 */
[----:B------:R-:W3:Y:S07]  /*2ef0*/  LDSM.16.M88.4 R4, [R116+0x5c00] ;  /* 0x005c00007404783b */ /* 0x000eee0000000200 */
[----:B--2---:R-:W-:Y:S08]  /*2f00*/  HMMA.16816.F32 R36, R20, R48, R36 ;  /* 0x000000301424723c */ /* 0x004ff00000001824 */
[C---:B------:R-:W-:Y:S01]  /*2f10*/  HMMA.16816.F32 R32, R12.reuse, R10, R32 ;  /* 0x0000000a0c20723c */ /* 0x040fe20000001820 */
[----:B------:R-:W2:Y:S07]  /*2f20*/  LDSM.16.M88.4 R8, [R116+0x5800] ;  /* 0x005800007408783b */ /* 0x000eae0000000200 */
[C---:B----4-:R-:W-:Y:S08]  /*2f30*/  HMMA.16816.F32 R68, R12.reuse, R52, R68 ;  /* 0x000000340c44723c */ /* 0x050ff00000001844 */
[C---:B------:R-:W-:Y:S08]  /*2f40*/  HMMA.16816.F32 R16, R12.reuse, R54, R16 ;  /* 0x000000360c10723c */ /* 0x040ff00000001810 */
[C---:B------:R-:W-:Y:S08]  /*2f50*/  HMMA.16816.F32 R64, R12.reuse, R72, R64 ;  /* 0x000000480c40723c */ /* 0x040ff00000001840 */
[----:B------:R-:W-:Y:S01]  /*2f60*/  HMMA.16816.F32 R60, R12, R74, R60 ;  /* 0x0000004a0c3c723c */ /* 0x000fe2000000183c */
[----:B------:R-:W4:Y:S07]  /*2f70*/  LDSM.16.M88.4 R12, [R113+0x5400] ;  /* 0x00540000710c783b */ /* 0x000f2e0000000200 */
[----:B-1----:R-:W-:Y:S08]  /*2f80*/  HMMA.16816.F32 R28, R20, R40, R28 ;  /* 0x00000028141c723c */ /* 0x002ff0000000181c */
[----:B-----5:R-:W-:Y:S08]  /*2f90*/  HMMA.16816.F32 R36, R44, R56, R36 ;  /* 0x000000382c24723c */ /* 0x020ff00000001824 */
[C---:B------:R-:W-:Y:S08]  /*2fa0*/  HMMA.16816.F32 R24, R20.reuse, R42, R24 ;  /* 0x0000002a1418723c */ /* 0x040ff00000001818 */
[C---:B---3--:R-:W-:Y:S07]  /*2fb0*/  HMMA.16816.F32 R64, R20.reuse, R4, R64 ;  /* 0x000000041440723c */ /* 0x048fee0000001840 */
[----:B------:R-:W-:Y:S01]  /*2fc0*/  LOP3.LUT R5, R80, 0x6, RZ, 0xc0, !PT ;  /* 0x0000000650057812 */ /* 0x000fe200078ec0ff */
[----:B--2---:R-:W-:Y:S04]  /*2fd0*/  HMMA.16816.F32 R68, R20, R8, R68 ;  /* 0x000000081444723c */ /* 0x004fe80000001844 */
[----:B------:R-:W-:-:S04]  /*2fe0*/  IMAD.IADD R4, R0, 0x1, R5 ;  /* 0x0000000100047824 */ /* 0x000fc800078e0205 */
[----:B----4-:R-:W-:Y:S01]  /*2ff0*/  HMMA.16816.F32 R28, R44, R12, R28 ;  /* 0x0000000c2c1c723c */ /* 0x010fe2000000181c */
[C---:B------:R-:W-:Y:S02]  /*3000*/  IADD3 R5, R4.reuse, 0x1, RZ ;  /* 0x0000000104057810 */ /* 0x040fe40007ffe0ff */
[CC--:B------:R-:W-:Y:S02]  /*3010*/  ISETP.GE.AND P2, PT, R4.reuse, R99.reuse, PT ;  /* 0x000000630400720c */ /* 0x0c0fe40003f46270 */
[C---:B------:R-:W-:Y:S02]  /*3020*/  ISETP.GE.AND P5, PT, R5.reuse, R99, PT ;  /* 0x000000630500720c */ /* 0x040fe40003fa6270 */
[----:B------:R-:W-:Y:S01]  /*3030*/  ISETP.GE.AND P0, PT, R5, R98, PT ;  /* 0x000000620500720c */ /* 0x000fe20003f06270 */
[----:B------:R-:W-:Y:S01]  /*3040*/  HMMA.16816.F32 R16, R20, R10, R16 ;  /* 0x0000000a1410723c */ /* 0x000fe20000001810 */
[C---:B------:R-:W-:Y:S01]  /*3050*/  IADD3 R5, R4.reuse, 0x8, RZ ;  /* 0x0000000804057810 */ /* 0x040fe20007ffe0ff */
[----:B------:R-:W1:Y:S01]  /*3060*/  LDSM.16.M88.4 R8, [R113+0x5800] ;  /* 0x005800007108783b */ /* 0x000e620000000200 */
[----:B------:R-:W-:-:S02]  /*3070*/  IADD3 R12, R4, 0x9, RZ ;  /* 0x00000009040c7810 */ /* 0x000fc40007ffe0ff */
[CC--:B------:R-:W-:Y:S02]  /*3080*/  ISETP.GE.AND P1, PT, R5.reuse, R99.reuse, PT ;  /* 0x000000630500720c */ /* 0x0c0fe40003f26270 */
[-C--:B------:R-:W-:Y:S01]  /*3090*/  ISETP.GE.AND P4, PT, R5, R98.reuse, PT ;  /* 0x000000620500720c */ /* 0x080fe20003f86270 */
[----:B------:R-:W-:Y:S01]  /*30a0*/  HMMA.16816.F32 R32, R20, R50, R32 ;  /* 0x000000321420723c */ /* 0x000fe20000001820 */
[----:B------:R-:W-:Y:S02]  /*30b0*/  FSEL R5, R36, -INF , !P2 ;  /* 0xff80000024057808 */ /* 0x000fe40005000000 */
[C---:B------:R-:W-:Y:S02]  /*30c0*/  ISETP.GE.AND P3, PT, R12.reuse, R99, PT ;  /* 0x000000630c00720c */ /* 0x040fe40003f66270 */
[-C--:B------:R-:W-:Y:S02]  /*30d0*/  ISETP.GE.AND P2, PT, R12, R98.reuse, PT ;  /* 0x000000620c00720c */ /* 0x080fe40003f46270 */
[----:B------:R-:W-:Y:S01]  /*30e0*/  FSEL R37, R37, -INF , !P5 ;  /* 0xff80000025257808 */ /* 0x000fe20006800000 */
[----:B------:R-:W-:Y:S01]  /*30f0*/  HMMA.16816.F32 R24, R44, R14, R24 ;  /* 0x0000000e2c18723c */ /* 0x000fe20000001818 */
[----:B------:R-:W2:Y:S01]  /*3100*/  LDSM.16.M88.4 R12, [R113+0x5c00] ;  /* 0x005c0000710c783b */ /* 0x000ea20000000200 */
[----:B------:R-:W-:Y:S01]  /*3110*/  ISETP.GE.AND P5, PT, R4, R98, PT ;  /* 0x000000620400720c */ /* 0x000fe20003fa6270 */
[----:B------:R-:W-:-:S04]  /*3120*/  DEPBAR.LE SB0, 0x0 ;  /* 0x000080000000791a */ /* 0x000fc80000000000 */
[----:B------:R-:W-:Y:S01]  /*3130*/  IADD3 R36, R4, 0x11, RZ ;  /* 0x0000001104247810 */ /* 0x000fe20007ffe0ff */
[----:B------:R-:W-:Y:S01]  /*3140*/  HMMA.16816.F32 R60, R20, R6, R60 ;  /* 0x00000006143c723c */ /* 0x000fe2000000183c */
[----:B------:R-:W-:-:S06]  /*3150*/  FSEL R38, R38, -INF , !P5 ;  /* 0xff80000026267808 */ /* 0x000fcc0006800000 */
[C---:B------:R-:W-:Y:S01]  /*3160*/  IADD3 R6, R4.reuse, 0x21, RZ ;  /* 0x0000002104067810 */ /* 0x040fe20007ffe0ff */
[----:B------:R-:W-:Y:S01]  /*3170*/  HMMA.16816.F32 R32, R44, R58, R32 ;  /* 0x0000003a2c20723c */ /* 0x000fe20000001820 */
[----:B------:R-:W-:-:S07]  /*3180*/  IADD3 R20, R4, 0x28, RZ ;  /* 0x0000002804147810 */ /* 0x000fce0007ffe0ff */
[C---:B-1----:R-:W-:Y:S07]  /*3190*/  HMMA.16816.F32 R68, R44.reuse, R8, R68 ;  /* 0x000000082c44723c */ /* 0x042fee0000001844 */
[----:B------:R-:W-:Y:S01]  /*31a0*/  IADD3 R8, R4, 0x10, RZ ;  /* 0x0000001004087810 */ /* 0x000fe20007ffe0ff */
[----:B------:R-:W-:Y:S01]  /*31b0*/  HMMA.16816.F32 R16, R44, R10, R16 ;  /* 0x0000000a2c10723c */ /* 0x000fe20000001810 */
[----:B------:R-:W-:Y:S02]  /*31c0*/  BAR.SYNC.DEFER_BLOCKING 0x0 ;  /* 0x0000000000007b1d */ /* 0x000fe40000010000 */
[----:B------:R-:W-:-:S05]  /*31d0*/  ISETP.GE.AND P5, PT, R8, R98, PT ;  /* 0x000000620800720c */ /* 0x000fca0003fa6270 */
[----:B------:R-:W-:Y:S01]  /*31e0*/  FSEL R9, R32, -INF , !P1 ;  /* 0xff80000020097808 */ /* 0x000fe20004800000 */
[C---:B--2---:R-:W-:Y:S01]  /*31f0*/  HMMA.16816.F32 R64, R44.reuse, R12, R64 ;  /* 0x0000000c2c40723c */ /* 0x044fe20000001840 */
[-C--:B------:R-:W-:Y:S02]  /*3200*/  ISETP.GE.AND P1, PT, R8, R99.reuse, PT ;  /* 0x000000630800720c */ /* 0x080fe40003f26270 */
[----:B------:R-:W-:Y:S02]  /*3210*/  FSEL R8, R39, -INF , !P0 ;  /* 0xff80000027087808 */ /* 0x000fe40004000000 */
[----:B------:R-:W-:Y:S02]  /*3220*/  IADD3 R11, R4, 0x18, RZ ;  /* 0x00000018040b7810 */ /* 0x000fe40007ffe0ff */
[----:B------:R-:W-:Y:S01]  /*3230*/  FSEL R39, R33, -INF , !P3 ;  /* 0xff80000021277808 */ /* 0x000fe20005800000 */
[----:B------:R-:W-:Y:S01]  /*3240*/  HMMA.16816.F32 R60, R44, R14, R60 ;  /* 0x0000000e2c3c723c */ /* 0x000fe2000000183c */
[----:B------:R-:W-:-:S02]  /*3250*/  ISETP.GE.AND P3, PT, R36, R99, PT ;  /* 0x000000632400720c */ /* 0x000fc40003f66270 */
[-C--:B------:R-:W-:Y:S02]  /*3260*/  ISETP.GE.AND P0, PT, R36, R98.reuse, PT ;  /* 0x000000622400720c */ /* 0x080fe40003f06270 */
[----:B------:R-:W-:Y:S02]  /*3270*/  FSEL R36, R34, -INF , !P4 ;  /* 0xff80000022247808 */ /* 0x000fe40006000000 */
[----:B------:R-:W-:Y:S02]  /*3280*/  FSEL R10, R35, -INF , !P2 ;  /* 0xff800000230a7808 */ /* 0x000fe40005000000 */
[----:B------:R-:W-:Y:S02]  /*3290*/  IADD3 R32, R4, 0x19, RZ ;  /* 0x0000001904207810 */ /* 0x000fe40007ffe0ff */
[C---:B------:R-:W-:Y:S02]  /*32a0*/  ISETP.GE.AND P2, PT, R11.reuse, R99, PT ;  /* 0x000000630b00720c */ /* 0x040fe40003f46270 */
[----:B------:R-:W-:-:S02]  /*32b0*/  ISETP.GE.AND P4, PT, R11, R98, PT ;  /* 0x000000620b00720c */ /* 0x000fc40003f86270 */
[----:B------:R-:W-:Y:S02]  /*32c0*/  FSEL R11, R28, -INF , !P1 ;  /* 0xff8000001c0b7808 */ /* 0x000fe40004800000 */
[----:B------:R-:W-:Y:S02]  /*32d0*/  IADD3 R28, R4, 0x20, RZ ;  /* 0x00000020041c7810 */ /* 0x000fe40007ffe0ff */
[----:B------:R-:W-:Y:S02]  /*32e0*/  ISETP.GE.AND P1, PT, R32, R99, PT ;  /* 0x000000632000720c */ /* 0x000fe40003f26270 */
        /* <DEDUP_REMOVED lines=11> */
[----:B------:R-:W-:Y:S02]  /*33a0*/  FSEL R6, R27, -INF , !P3 ;  /* 0xff8000001b067808 */ /* 0x000fe40005800000 */
[----:B------:R-:W-:Y:S02]  /*33b0*/  FSEL R94, R70, -INF , !P5 ;  /* 0xff800000465e7808 */ /* 0x000fe40006800000 */
[-C--:B------:R-:W-:Y:S02]  /*33c0*/  ISETP.GE.AND P2, PT, R28, R99.reuse, PT ;  /* 0x000000631c00720c */ /* 0x080fe40003f46270 */
[----:B------:R-:W-:-:S02]  /*33d0*/  ISETP.GE.AND P3, PT, R20, R99, PT ;  /* 0x000000631400720c */ /* 0x000fc40003f66270 */
[-C--:B------:R-:W-:Y:S02]  /*33e0*/  ISETP.GE.AND P4, PT, R20, R98.reuse, PT ;  /* 0x000000621400720c */ /* 0x080fe40003f86270 */
[----:B------:R-:W-:Y:S02]  /*33f0*/  ISETP.GE.AND P5, PT, R12, R98, PT ;  /* 0x000000620c00720c */ /* 0x000fe40003fa6270 */
[----:B------:R-:W-:Y:S02]  /*3400*/  IADD3 R20, R4, 0x29, RZ ;  /* 0x0000002904147810 */ /* 0x000fe40007ffe0ff */
[----:B------:R-:W-:Y:S02]  /*3410*/  FSEL R95, R68, -INF , !P2 ;  /* 0xff800000445f7808 */ /* 0x000fe40005000000 */
[----:B------:R-:W-:Y:S02]  /*3420*/  FSEL R91, R16, -INF , !P3 ;  /* 0xff800000105b7808 */ /* 0x000fe40005800000 */
[----:B------:R-:W-:-:S02]  /*3430*/  FSEL R30, R66, -INF , !P5 ;  /* 0xff800000421e7808 */ /* 0x000fc40006800000 */
[-C--:B------:R-:W-:Y:S02]  /*3440*/  ISETP.GE.AND P2, PT, R20, R99.reuse, PT ;  /* 0x000000631400720c */ /* 0x080fe40003f46270 */
[----:B------:R-:W-:Y:S02]  /*3450*/  ISETP.GE.AND P3, PT, R12, R99, PT ;  /* 0x000000630c00720c */ /* 0x000fe40003f66270 */
[----:B------:R-:W-:Y:S02]  /*3460*/  ISETP.GT.AND P5, PT, R124, R119, PT ;  /* 0x000000777c00720c */ /* 0x000fe40003fa4270 */
[----:B------:R-:W-:Y:S02]  /*3470*/  IADD3 R12, R4, 0x31, RZ ;  /* 0x00000031040c7810 */ /* 0x000fe40007ffe0ff */
[----:B------:R-:W-:Y:S02]  /*3480*/  FSEL R132, R71, -INF , !P0 ;  /* 0xff80000047847808 */ /* 0x000fe40004000000 */
[----:B------:R-:W-:-:S02]  /*3490*/  FSEL R102, R17, -INF , !P2 ;  /* 0xff80000011667808 */ /* 0x000fc40005000000 */
[----:B------:R-:W-:Y:S02]  /*34a0*/  FSEL R93, R69, -INF , !P1 ;  /* 0xff800000455d7808 */ /* 0x000fe40004800000 */
[C---:B------:R-:W-:Y:S02]  /*34b0*/  ISETP.GE.AND P0, PT, R12.reuse, R99, PT ;  /* 0x000000630c00720c */ /* 0x040fe40003f06270 */
[-C--:B------:R-:W-:Y:S02]  /*34c0*/  ISETP.GE.AND P2, PT, R12, R98.reuse, PT ;  /* 0x000000620c00720c */ /* 0x080fe40003f46270 */
        /* <DEDUP_REMOVED lines=11> */
[----:B------:R-:W-:Y:S01]  /*3580*/  IMAD.IADD R4, R77, 0x1, R78 ;  /* 0x000000014d047824 */ /* 0x000fe200078e024e */
        /* <DEDUP_REMOVED lines=64> */
.L_x_4399:
[----:B------:R-:W-:-:S04]  /*3990*/  LEA R0, -R2, RZ, 0x6 ;  /* 0x000000ff02007211 */ /* 0x000fc800078e31ff */
[----:B------:R-:W-:Y:S02]  /*39a0*/  SHF.R.S32.HI R2, RZ, 0x1f, R0 ;  /* 0x0000001fff027819 */ /* 0x000fe40000011400 */
.L_x_4400:
        /* <DEDUP_REMOVED lines=59> */
.L_x_4402:
[----:B------:R-:W-:Y:S05]  /*3d60*/  BSYNC B0 ;  /* 0x0000000000007941 */ /* 0x000fea0003800000 */
.L_x_4401:
[----:B------:R-:W0:Y:S01]  /*3d70*/  LDGDEPBAR ;  /* 0x00000000000079af */ /* 0x000e220000000000 */
[----:B------:R-:W-:Y:S02]  /*3d80*/  MOV R96, R15 ;  /* 0x0000000f00607202 */ /* 0x000fe40000000f00 */
[----:B------:R-:W-:Y:S02]  /*3d90*/  MOV R97, R12 ;  /* 0x0000000c00617202 */ /* 0x000fe40000000f00 */
.L_x_4398:
        /* <DEDUP_REMOVED lines=30> */
[----:B------:R-:W-:Y:S01]  /*3f80*/  SHF.L.U32 R114, R4, 0x1, RZ ;  /* 0x0000000104727819 */ /* 0x000fe200000006ff */
[----:B------:R-:W2:Y:S03]  /*3f90*/  SHFL.BFLY PT, R15, R12, 0x2, 0x1f ;  /* 0x0c401f000c0f7f89 */ /* 0x000ea600000e0000 */
[----:B------:R-:W-:Y:S01]  /*3fa0*/  LEA R112, R3, R114, 0x1 ;  /* 0x0000007203707211 */ /* 0x000fe200078e08ff */
[----:B------:R-:W-:Y:S04]  /*3fb0*/  LDSM.16.MT88.4 R40, [R114+0x6000] ;  /* 0x006000007228783b */ /* 0x000fe80000004200 */
[----:B------:R-:W-:Y:S04]  /*3fc0*/  LDSM.16.MT88.4 R64, [R112+0x7000] ;  /* 0x007000007040783b */ /* 0x000fe80000004200 */
[----:B------:R-:W-:Y:S04]  /*3fd0*/  LDSM.16.MT88.4 R56, [R114+0x7000] ;  /* 0x007000007238783b */ /* 0x000fe80000004200 */
[----:B------:R-:W-:Y:S04]  /*3fe0*/  LDSM.16.MT88.4 R72, [R114+0x8000] ;  /* 0x008000007248783b */ /* 0x000fe80000004200 */
[----:B-1----:R-:W-:Y:S01]  /*3ff0*/  LDSM.16.MT88.4 R16, [R114+0x7400] ;  /* 0x007400007210783b */ /* 0x002fe20000004200 */
        /* <DEDUP_REMOVED lines=24> */
[--C-:B------:R-:W-:Y:S01]  /*4180*/  FFMA.FTZ R103, R103, c[0x0][0x23c], -R134.reuse ;  /* 0x00008f0067677a23 */ /* 0x100fe20000010886 */
[----:B-1----:R-:W-:Y:S01]  /*4190*/  FMNMX.FTZ R0, R12, R5, !PT ;  /* 0x000000050c007209 */ /* 0x002fe20007810000 */
[--C-:B------:R-:W-:Y:S01]  /*41a0*/  FFMA.FTZ R107, R107, c[0x0][0x23c], -R134.reuse ;  /* 0x00008f006b6b7a23 */ /* 0x100fe20000010886 */
[----:B------:R-:W-:Y:S01]  /*41b0*/  LDSM.16.MT88.4 R12, [R114+0x6400] ;  /* 0x00640000720c783b */ /* 0x000fe20000004200 */
[--C-:B------:R-:W-:Y:S01]  /*41c0*/  FFMA.FTZ R105, R105, c[0x0][0x23c], -R134.reuse ;  /* 0x00008f0069697a23 */ /* 0x100fe20000010886 */
[C---:B------:R-:W-:Y:S01]  /*41d0*/  FSETP.NEU.FTZ.AND P0, PT, R0.reuse, -INF , PT ;  /* 0xff8000000000780b */ /* 0x040fe20003f1d000 */
[----:B------:R-:W-:Y:S01]  /*41e0*/  FMUL.FTZ R35, R0, c[0x0][0x23c] ;  /* 0x00008f0000237a20 */ /* 0x000fe20000410000 */
[----:B------:R-:W1:Y:S01]  /*41f0*/  MUFU.EX2 R27, R27 ;  /* 0x0000001b001b7308 */ /* 0x000e620000000800 */
[----:B--2---:R-:W-:Y:S01]  /*4200*/  F2FP.PACK_AB R80, R85, R92 ;  /* 0x0000005c5550723e */ /* 0x004fe200000000ff */
[----:B------:R-:W-:Y:S02]  /*4210*/  FFMA.FTZ R109, R109, c[0x0][0x23c], -R134 ;  /* 0x00008f006d6d7a23 */ /* 0x000fe40000010886 */
[----:B------:R-:W-:Y:S01]  /*4220*/  FSEL R35, R35, RZ, P0 ;  /* 0x000000ff23237208 */ /* 0x000fe20000000000 */
[----:B------:R-:W-:Y:S01]  /*4230*/  FADD.FTZ R85, R92, R85 ;  /* 0x000000555c557221 */ /* 0x000fe20000010000 */
[----:B------:R-:W-:-:S02]  /*4240*/  LEA R134, P0, R96, c[0x0][0x168], 0x1 ;  /* 0x00005a0060867a11 */ /* 0x000fc400078008ff */
[----:B------:R-:W-:Y:S01]  /*4250*/  MUFU.EX2 R25, R25 ;  /* 0x0000001900197308 */ /* 0x000fe20000000800 */
[----:B------:R-:W-:Y:S01]  /*4260*/  FFMA.FTZ R26, R48, c[0x0][0x23c], -R35 ;  /* 0x00008f00301a7a23 */ /* 0x000fe20000010823 */
[----:B------:R-:W-:Y:S01]  /*4270*/  LEA.HI.X R135, R96, c[0x0][0x16c], R97, 0x1, P0 ;  /* 0x00005b0060877a11 */ /* 0x000fe200000f0c61 */
[----:B------:R-:W2:Y:S01]  /*4280*/  LDSM.16.MT88.4 R48, [R112+0x6000] ;  /* 0x006000007030783b */ /* 0x000ea20000004200 */
[--C-:B------:R-:W-:Y:S02]  /*4290*/  FFMA.FTZ R34, R38, c[0x0][0x23c], -R35.reuse ;  /* 0x00008f0026227a23 */ /* 0x100fe40000010823 */
[--C-:B------:R-:W-:Y:S02]  /*42a0*/  FFMA.FTZ R87, R8, c[0x0][0x23c], -R35.reuse ;  /* 0x00008f0008577a23 */ /* 0x100fe40000010823 */
[--C-:B------:R-:W-:Y:S01]  /*42b0*/  FFMA.FTZ R29, R36, c[0x0][0x23c], -R35.reuse ;  /* 0x00008f00241d7a23 */ /* 0x100fe20000010823 */
[----:B-1----:R-:W-:Y:S01]  /*42c0*/  F2FP.PACK_AB R82, R27, R90 ;  /* 0x0000005a1b52723e */ /* 0x002fe200000000ff */
[--C-:B------:R-:W-:Y:S01]  /*42d0*/  FFMA.FTZ R28, R10, c[0x0][0x23c], -R35.reuse ;  /* 0x00008f000a1c7a23 */ /* 0x100fe20000010823 */
[----:B------:R-:W-:Y:S01]  /*42e0*/  MUFU.EX2 R34, R34 ;  /* 0x0000002200227308 */ /* 0x000fe20000000800 */
[----:B------:R-:W1:Y:S01]  /*42f0*/  LDSM.16.MT88.4 R8, [R112+0x6400] ;  /* 0x006400007008783b */ /* 0x000e620000004200 */
[----:B------:R-:W-:-:S02]  /*4300*/  FFMA.FTZ R23, R52, c[0x0][0x23c], -R35 ;  /* 0x00008f0034177a23 */ /* 0x000fc40000010823 */
[--C-:B------:R-:W-:Y:S02]  /*4310*/  FFMA.FTZ R22, R22, c[0x0][0x23c], -R35.reuse ;  /* 0x00008f0016167a23 */ /* 0x100fe40000010823 */
[--C-:B------:R-:W-:Y:S02]  /*4320*/  FFMA.FTZ R3, R6, c[0x0][0x23c], -R35.reuse ;  /* 0x00008f0006037a23 */ /* 0x100fe40000010823 */
        /* <DEDUP_REMOVED lines=9> */
[----:B------:R-:W-:Y:S01]  /*43c0*/  FFMA.FTZ R31, R31, c[0x0][0x23c], -R35 ;  /* 0x00008f001f1f7a23 */ /* 0x000fe20000010823 */
[----:B------:R-:W4:Y:S01]  /*43d0*/  MUFU.EX2 R28, R28 ;  /* 0x0000001c001c7308 */ /* 0x000f220000000800 */
[----:B---3--:R-:W-:Y:S01]  /*43e0*/  F2FP.PACK_AB R81, R87, R34 ;  /* 0x000000225751723e */ /* 0x008fe200000000ff */
[----:B------:R-:W-:Y:S02]  /*43f0*/  FADD.FTZ R34, R34, R87 ;  /* 0x0000005722227221 */ /* 0x000fe40000010000 */
[----:B------:R-:W-:-:S04]  /*4400*/  FADD.FTZ R90, R90, R85 ;  /* 0x000000555a5a7221 */ /* 0x000fc80000010000 */
[----:B------:R-:W3:Y:S01]  /*4410*/  MUFU.EX2 R24, R24 ;  /* 0x0000001800187308 */ /* 0x000ee20000000800 */
[----:B------:R-:W-:Y:S01]  /*4420*/  FADD.FTZ R90, R27, R90 ;  /* 0x0000005a1b5a7221 */ /* 0x000fe20000010000 */
[----:B----4-:R-:W-:-:S06]  /*4430*/  F2FP.PACK_AB R83, R28, R29 ;  /* 0x0000001d1c53723e */ /* 0x010fcc00000000ff */
[----:B------:R-:W-:Y:S01]  /*4440*/  MUFU.EX2 R21, R21 ;  /* 0x0000001500157308 */ /* 0x000fe20000000800 */
[----:B------:R-:W-:-:S04]  /*4450*/  FADD.FTZ R29, R29, R34 ;  /* 0x000000221d1d7221 */ /* 0x000fc80000010000 */
[----:B------:R-:W-:Y:S01]  /*4460*/  FADD.FTZ R27, R28, R29 ;  /* 0x0000001d1c1b7221 */ /* 0x000fe20000010000 */
[----:B--2---:R-:W-:Y:S01]  /*4470*/  HMMA.16816.F32 R44, R80, R48, RZ ;  /* 0x00000030502c723c */ /* 0x004fe200000018ff */
[----:B---3--:R-:W-:Y:S01]  /*4480*/  F2FP.PACK_AB R4, R24, R25 ;  /* 0x000000191804723e */ /* 0x008fe200000000ff */
[----:B------:R-:W2:Y:S01]  /*4490*/  MUFU.EX2 R20, R20 ;  /* 0x0000001400147308 */ /* 0x000ea20000000800 */
[----:B------:R-:W-:-:S04]  /*44a0*/  FADD.FTZ R25, R25, R90 ;  /* 0x0000005a19197221 */ /* 0x000fc80000010000 */
[----:B------:R-:W-:Y:S01]  /*44b0*/  FADD.FTZ R24, R24, R25 ;  /* 0x0000001918187221 */ /* 0x000fe20000010000 */
[C---:B------:R-:W-:Y:S02]  /*44c0*/  HMMA.16816.F32 R48, R80.reuse, R50, RZ ;  /* 0x000000325030723c */ /* 0x040fe400000018ff */
[----:B------:R-:W-:Y:S06]  /*44d0*/  MUFU.EX2 R26, R26 ;  /* 0x0000001a001a7308 */ /* 0x000fec0000000800 */
[----:B------:R-:W-:Y:S02]  /*44e0*/  HMMA.16816.F32 R60, R80, R64, RZ ;  /* 0x00000040503c723c */ /* 0x000fe400000018ff */
[----:B------:R-:W3:Y:S01]  /*44f0*/  MUFU.EX2 R23, R23 ;  /* 0x0000001700177308 */ /* 0x000ee20000000800 */
[----:B--2---:R-:W-:-:S05]  /*4500*/  F2FP.PACK_AB R6, R20, R21 ;  /* 0x000000151406723e */ /* 0x004fca00000000ff */
[C---:B------:R-:W-:Y:S02]  /*4510*/  HMMA.16816.F32 R64, R80.reuse, R66, RZ ;  /* 0x000000425040723c */ /* 0x040fe400000018ff */
[----:B------:R-:W-:Y:S06]  /*4520*/  MUFU.EX2 R22, R22 ;  /* 0x0000001600167308 */ /* 0x000fec0000000800 */
[----:B------:R-:W-:Y:S02]  /*4530*/  HMMA.16816.F32 R36, R80, R40, RZ ;  /* 0x000000285024723c */ /* 0x000fe400000018ff */
[----:B------:R-:W2:Y:S01]  /*4540*/  MUFU.EX2 R3, R3 ;  /* 0x0000000300037308 */ /* 0x000ea20000000800 */
[----:B---3--:R-:W-:Y:S01]  /*4550*/  F2FP.PACK_AB R5, R23, R26 ;  /* 0x0000001a1705723e */ /* 0x008fe200000000ff */
        /* <DEDUP_REMOVED lines=21> */
[----:B------:R-:W4:Y:S06]  /*46b0*/  MUFU.EX2 R91, R91 ;  /* 0x0000005b005b7308 */ /* 0x000f2c0000000800 */
[C---:B------:R-:W-:Y:S01]  /*46c0*/  HMMA.16816.F32 R40, R4.reuse, R14, R40 ;  /* 0x0000000e0428723c */ /* 0x040fe20000001828 */
[----:B------:R-:W5:Y:S01]  /*46d0*/  LDSM.16.MT88.4 R12, [R114+0x8400] ;  /* 0x00840000720c783b */ /* 0x000f620000004200 */
[----:B------:R-:W-:Y:S06]  /*46e0*/  MUFU.EX2 R103, R103 ;  /* 0x0000006700677308 */ /* 0x000fec0000000800 */
[C---:B------:R-:W-:Y:S02]  /*46f0*/  HMMA.16816.F32 R52, R4.reuse, R16, R52 ;  /* 0x000000100434723c */ /* 0x040fe40000001834 */
[----:B------:R-:W2:Y:S06]  /*4700*/  MUFU.EX2 R106, R105 ;  /* 0x00000069006a7308 */ /* 0x000eac0000000800 */
[C---:B-1----:R-:W-:Y:S02]  /*4710*/  HMMA.16816.F32 R60, R4.reuse, R8, R60 ;  /* 0x00000008043c723c */ /* 0x042fe4000000183c */
[----:B------:R-:W-:Y:S06]  /*4720*/  MUFU.EX2 R108, R109 ;  /* 0x0000006d006c7308 */ /* 0x000fec0000000800 */
[C---:B------:R-:W-:Y:S01]  /*4730*/  HMMA.16816.F32 R64, R4.reuse, R10, R64 ;  /* 0x0000000a0440723c */ /* 0x040fe20000001840 */
[----:B------:R-:W1:Y:S01]  /*4740*/  LDSM.16.MT88.4 R8, [R112+0x8000] ;  /* 0x008000007008783b */ /* 0x000e620000004200 */
[----:B------:R-:W-:Y:S06]  /*4750*/  MUFU.EX2 R107, R107 ;  /* 0x0000006b006b7308 */ /* 0x000fec0000000800 */
[C---:B------:R-:W-:Y:S01]  /*4760*/  HMMA.16816.F32 R56, R4.reuse, R18, R56 ;  /* 0x000000120438723c */ /* 0x040fe20000001838 */
[----:B------:R-:W-:Y:S01]  /*4770*/  LDSM.16.MT88.4 R16, [R114+0x6c00] ;  /* 0x006c00007210783b */ /* 0x000fe20000004200 */
[----:B------:R-:W-:Y:S06]  /*4780*/  MUFU.EX2 R30, R30 ;  /* 0x0000001e001e7308 */ /* 0x000fec0000000800 */
[C---:B-----5:R-:W-:Y:S02]  /*4790*/  HMMA.16816.F32 R68, R4.reuse, R12, R68 ;  /* 0x0000000c0444723c */ /* 0x060fe40000001844 */
[----:B------:R-:W5:Y:S06]  /*47a0*/  MUFU.EX2 R33, R33 ;  /* 0x0000002100217308 */ /* 0x000f6c0000000800 */
[----:B------:R-:W-:Y:S01]  /*47b0*/  HMMA.16816.F32 R72, R4, R14, R72 ;  /* 0x0000000e0448723c */ /* 0x000fe20000001848 */
[----:B------:R-:W-:Y:S01]  /*47c0*/  LDSM.16.MT88.4 R12, [R112+0x6c00] ;  /* 0x006c0000700c783b */ /* 0x000fe20000004200 */
[----:B------:R-:W-:Y:S08]  /*47d0*/  MUFU.EX2 R32, R32 ;  /* 0x0000002000207308 */ /* 0x000ff00000000800 */
[----:B------:R-:W2:Y:S01]  /*47e0*/  MUFU.EX2 R31, R31 ;  /* 0x0000001f001f7308 */ /* 0x000ea20000000800 */
[C---:B-1----:R-:W-:Y:S08]  /*47f0*/  HMMA.16816.F32 R76, R80.reuse, R8, RZ ;  /* 0x00000008504c723c */ /* 0x042ff000000018ff */
[----:B------:R-:W-:Y:S01]  /*4800*/  HMMA.16816.F32 R80, R80, R10, RZ ;  /* 0x0000000a5050723c */ /* 0x000fe200000018ff */
[----:B------:R-:W1:Y:S11]  /*4810*/  LDSM.16.MT88.4 R8, [R112+0x8400] ;  /* 0x008400007008783b */ /* 0x000e760000004200 */
[----:B------:R-:W-:Y:S04]  /*4820*/  @!UPT UIADD3 URZ, URZ, URZ, URZ ;  /* 0x0000003f3f3ff290 */ /* 0x000fe8000fffe03f */
[C---:B-1----:R-:W-:Y:S08]  /*4830*/  HMMA.16816.F32 R76, R4.reuse, R8, R76 ;  /* 0x00000008044c723c */ /* 0x042ff0000000184c */
[----:B------:R-:W-:Y:S01]  /*4840*/  HMMA.16816.F32 R80, R4, R10, R80 ;  /* 0x0000000a0450723c */ /* 0x000fe20000001850 */
[----:B------:R-:W1:Y:S06]  /*4850*/  LDSM.16.MT88.4 R8, [R114+0x6800] ;  /* 0x006800007208783b */ /* 0x000e6c0000004200 */
[----:B--2---:R-:W-:-:S02]  /*4860*/  F2FP.PACK_AB R4, R101, R104 ;  /* 0x000000686504723e */ /* 0x004fc400000000ff */
[----:B---3--:R-:W-:Y:S01]  /*4870*/  F2FP.PACK_AB R5, R93, R102 ;  /* 0x000000665d05723e */ /* 0x008fe200000000ff */
        /* <DEDUP_REMOVED lines=25> */
[----:B-----5:R-:W-:Y:S01]  /*4a10*/  F2FP.PACK_AB R5, R33, R30 ;  /* 0x0000001e2105723e */ /* 0x020fe200000000ff */
[----:B------:R-:W-:Y:S01]  /*4a20*/  FADD.FTZ R30, R30, R91 ;  /* 0x0000005b1e1e7221 */ /* 0x000fe20000010000 */
[----:B------:R-:W-:Y:S02]  /*4a30*/  F2FP.PACK_AB R6, R107, R108 ;  /* 0x0000006c6b06723e */ /* 0x000fe400000000ff */
[----:B------:R-:W-:Y:S01]  /*4a40*/  F2FP.PACK_AB R7, R31, R32 ;  /* 0x000000201f07723e */ /* 0x000fe200000000ff */
[----:B------:R-:W-:-:S04]  /*4a50*/  FADD.FTZ R33, R33, R30 ;  /* 0x0000001e21217221 */ /* 0x000fc80000010000 */
[----:B------:R-:W-:Y:S02]  /*4a60*/  FADD.FTZ R32, R32, R33 ;  /* 0x0000002120207221 */ /* 0x000fe40000010000 */
        /* <DEDUP_REMOVED lines=9> */
[C---:B--2---:R-:W-:Y:S07]  /*4b00*/  HMMA.16816.F32 R68, R4.reuse, R12, R68 ;  /* 0x0000000c0444723c */ /* 0x044fee0000001844 */
[----:B------:R-:W-:Y:S01]  /*4b10*/  FADD.FTZ R13, R21, R24 ;  /* 0x00000018150d7221 */ /* 0x000fe20000010000 */
[----:B------:R-:W-:Y:S03]  /*4b20*/  HMMA.16816.F32 R72, R4, R14, R72 ;  /* 0x0000000e0448723c */ /* 0x000fe60000001848 */
[----:B------:R-:W-:-:S04]  /*4b30*/  FADD.FTZ R13, R20, R13 ;  /* 0x0000000d140d7221 */ /* 0x000fc80000010000 */
[----:B------:R-:W-:-:S04]  /*4b40*/  FADD.FTZ R104, R104, R13 ;  /* 0x0000000d68687221 */ /* 0x000fc80000010000 */
[----:B------:R-:W-:Y:S01]  /*4b50*/  FADD.FTZ R101, R101, R104 ;  /* 0x0000006865657221 */ /* 0x000fe20000010000 */
        /* <DEDUP_REMOVED lines=9> */
[----:B------:R-:W-:Y:S02]  /*4bf0*/  FADD.FTZ R109, R107, R108 ;  /* 0x0000006c6b6d7221 */ /* 0x000fe40000010000 */
[----:B------:R-:W-:Y:S01]  /*4c00*/  FADD.FTZ R108, R31, R32 ;  /* 0x000000201f6c7221 */ /* 0x000fe20000010000 */
[----:B------:R-:W-:Y:S02]  /*4c10*/  @!UPT UIADD3 URZ, URZ, URZ, URZ ;  /* 0x0000003f3f3ff290 */ /* 0x000fe4000fffe03f */
[----:B------:R-:W-:Y:S11]  /*4c20*/  @!P5 BRA `(.L_x_4403) ;  /* 0x00002c200000d947 */ /* 0x000ff60003800000 */
[----:B------:R-:W-:-:S04]  /*4c30*/  DEPBAR.LE SB0, 0x0 ;  /* 0x000080000000791a */ /* 0x000fc80000000000 */
[----:B------:R-:W-:Y:S02]  /*4c40*/  IADD3 R124, R86, -0x2, RZ ;  /* 0xfffffffe567c7810 */ /* 0x000fe40007ffe0ff */
[----:B------:R-:W-:Y:S01]  /*4c50*/  MOV R3, c[0x0][0x1a0] ;  /* 0x0000680000037a02 */ /* 0x000fe20000000f00 */
        /* <DEDUP_REMOVED lines=60> */
.L_x_4404:
[----:B------:R-:W-:-:S04]  /*5020*/  LEA R6, -R3, RZ, 0x6 ;  /* 0x000000ff03067211 */ /* 0x000fc800078e31ff */
[----:B------:R-:W-:Y:S02]  /*5030*/  SHF.R.S32.HI R13, RZ, 0x1f, R6 ;  /* 0x0000001fff0d7819 */ /* 0x000fe40000011406 */
.L_x_4405:
[----:B------:R-:W-:Y:S02]  /*5040*/  ISETP.GE.AND P1, PT, R127, c[0x0][0x220], PT ;  /* 0x000088007f007a0c */ /* 0x000fe40003f26270 */
[----:B------:R-:W-:Y:S02]  /*5050*/  ISETP.GE.AND P0, PT, R126, c[0x0][0x220], PT ;  /* 0x000088007e007a0c */ /* 0x000fe40003f06270 */
[----:B------:R-:W-:-:S04]  /*5060*/  LEA R5, P2, R88, c[0x0][0x170], 0x1 ;  /* 0x00005c0058057a11 */ /* 0x000fc800078408ff */
[----:B------:R-:W-:Y:S02]  /*5070*/  LEA R110, P4, R6, R5, 0x1 ;  /* 0x00000005066e7211 */ /* 0x000fe400078808ff */
[--C-:B------:R-:W-:Y:S02]  /*5080*/  LEA.HI.X R111, R88, c[0x0][0x174], R84.reuse, 0x1, P2 ;  /* 0x00005d00586f7a11 */ /* 0x100fe400010f0c54 */
[----:B------:R-:W-:Y:S02]  /*5090*/  ISETP.GE.AND P2, PT, R128, c[0x0][0x220], PT ;  /* 0x0000880080007a0c */ /* 0x000fe40003f46270 */
[C---:B------:R-:W-:Y:S02]  /*50a0*/  @!P1 IADD3 R7, P3, R6.reuse, R88, RZ ;  /* 0x0000005806079210 */ /* 0x040fe40007f7e0ff */
[----:B------:R-:W-:Y:S02]  /*50b0*/  LEA.HI.X R111, R6, R111, R13, 0x1, P4 ;  /* 0x0000006f066f7211 */ /* 0x000fe400020f0c0d */
[----:B------:R-:W-:Y:S01]  /*50c0*/  @!P1 LEA R10, P5, R7, c[0x0][0x170], 0x1 ;  /* 0x00005c00070a9a11 */ /* 0x000fe200078a08ff */
[----:B------:R-:W-:Y:S01]  /*50d0*/  @!P1 IMAD.X R4, R13, 0x1, R84, P3 ;  /* 0x000000010d049824 */ /* 0x000fe200018e0654 */
[----:B------:R-:W-:-:S02]  /*50e0*/  IADD3 R9, P4, R123, R6, RZ ;  /* 0x000000067b097210 */ /* 0x000fc40007f9e0ff */
[-C--:B------:R-:W-:Y:S02]  /*50f0*/  @!P0 IADD3 R5, P3, R6, R88.reuse, RZ ;  /* 0x0000005806058210 */ /* 0x080fe40007f7e0ff */
[----:B------:R-:W-:Y:S01]  /*5100*/  @!P1 LEA.HI.X R11, R7, c[0x0][0x174], R4, 0x1, P5 ;  /* 0x00005d00070b9a11 */ /* 0x000fe200028f0c04 */
[----:B------:R-:W-:Y:S01]  /*5110*/  IMAD.X R7, R122, 0x1, R13, P4 ;  /* 0x000000017a077824 */ /* 0x000fe200020e060d */
[-C--:B------:R-:W-:Y:S01]  /*5120*/  @!P1 IADD3 R6, P5, R9, R88.reuse, RZ ;  /* 0x0000005809069210 */ /* 0x080fe20007fbe0ff */
[--C-:B------:R-:W-:Y:S01]  /*5130*/  @!P0 IMAD.X R4, R13, 0x1, R84.reuse, P3 ;  /* 0x000000010d048824 */ /* 0x100fe200018e0654 */
[----:B------:R-:W-:Y:S01]  /*5140*/  @!P0 IADD3 R88, P3, R9, R88, RZ ;  /* 0x0000005809588210 */ /* 0x000fe20007f7e0ff */
[----:B------:R-:W-:Y:S01]  /*5150*/  @!P2 IMAD.MOV.U32 R8, RZ, RZ, c[0x0][0x1a4] ;  /* 0x00006900ff08a624 */ /* 0x000fe200078e00ff */
[----:B------:R-:W-:Y:S01]  /*5160*/  @!P0 LEA R12, P4, R5, c[0x0][0x170], 0x1 ;  /* 0x00005c00050c8a11 */ /* 0x000fe200078808ff */
[----:B------:R-:W-:Y:S01]  /*5170*/  @!P1 IMAD.X R9, R7, 0x1, R84, P5 ;  /* 0x0000000107099824 */ /* 0x000fe200028e0654 */
[----:B------:R-:W-:Y:S01]  /*5180*/  @!P2 LEA R14, P5, R3, R110, 0x6 ;  /* 0x0000006e030ea211 */ /* 0x000fe200078a30ff */
[----:B------:R-:W-:Y:S01]  /*5190*/  @P2 STS [R125+0x6000], RZ ;  /* 0x006000ff7d002388 */ /* 0x000fe20000000800 */
[----:B------:R-:W-:Y:S01]  /*51a0*/  @!P0 LEA.HI.X R13, R5, c[0x0][0x174], R4, 0x1, P4 ;  /* 0x00005d00050d8a11 */ /* 0x000fe200020f0c04 */
[----:B------:R-:W-:Y:S01]  /*51b0*/  @!P0 IMAD.X R7, R7, 0x1, R84, P3 ;  /* 0x0000000107078824 */ /* 0x000fe200018e0654 */
[----:B------:R-:W-:Y:S01]  /*51c0*/  @!P2 LEA.HI.X R15, R3, R111, R8, 0x6, P5 ;  /* 0x0000006f030fa211 */ /* 0x000fe200028f3408 */
[----:B------:R-:W-:Y:S01]  /*51d0*/  @P2 STS [R125+0x6004], RZ ;  /* 0x006004ff7d002388 */ /* 0x000fe20000000800 */
[----:B------:R-:W-:-:S02]  /*51e0*/  @!P1 LEA R8, P4, R6, c[0x0][0x170], 0x1 ;  /* 0x00005c0006089a11 */ /* 0x000fc400078808ff */
[----:B------:R-:W-:Y:S01]  /*51f0*/  @!P0 LEA R24, P3, R88, c[0x0][0x170], 0x1 ;  /* 0x00005c0058188a11 */ /* 0x000fe200078608ff */
[----:B------:R-:W-:Y:S01]  /*5200*/  @P2 STS.64 [R125+0x6008], RZ ;  /* 0x006008ff7d002388 */ /* 0x000fe20000000a00 */
[----:B------:R-:W-:Y:S02]  /*5210*/  @!P1 LEA.HI.X R9, R6, c[0x0][0x174], R9, 0x1, P4 ;  /* 0x00005d0006099a11 */ /* 0x000fe400020f0c09 */
        /* <DEDUP_REMOVED lines=31> */
[----:B------:R-:W5:Y:S04]  /*5410*/  LDSM.16.M88.4 R28, [R116+0x3000] ;  /* 0x00300000741c783b */ /* 0x000f680000000200 */
[----:B------:R-:W4:Y:S04]  /*5420*/  LDSM.16.M88.4 R20, [R116+0x3400] ;  /* 0x003400007414783b */ /* 0x000f280000000200 */
[----:B------:R-:W-:Y:S04]  /*5430*/  LDSM.16.M88.4 R84, [R115] ;  /* 0x000000007354783b */ /* 0x000fe80000000200 */
[----:B------:R-:W1:Y:S04]  /*5440*/  LDSM.16.M88.4 R16, [R113+0x3000] ;  /* 0x003000007110783b */ /* 0x000e680000000200 */
[----:B---3--:R-:W3:Y:S04]  /*5450*/  LDSM.16.M88.4 R12, [R116+0x3800] ;  /* 0x00380000740c783b */ /* 0x008ee80000000200 */
[----:B--2---:R-:W2:Y:S04]  /*5460*/  LDSM.16.M88.4 R8, [R113+0x3400] ;  /* 0x003400007108783b */ /* 0x004ea80000000200 */
[----:B------:R-:W1:Y:S04]  /*5470*/  LDSM.16.M88.4 R88, [R116+0x3c00] ;  /* 0x003c00007458783b */ /* 0x000e680000000200 */
[----:B------:R-:W1:Y:S04]  /*5480*/  LDSM.16.M88.4 R92, [R113+0x3800] ;  /* 0x00380000715c783b */ /* 0x000e680000000200 */
[----:B------:R-:W3:Y:S04]  /*5490*/  S2R R3, SR_TID.X ;  /* 0x0000000000037919 */ /* 0x000ee80000002100 */
[----:B------:R-:W0:Y:S01]  /*54a0*/  LDGDEPBAR ;  /* 0x00000000000079af */ /* 0x000e220000000000 */
[C---:B-----5:R-:W-:Y:S08]  /*54b0*/  HMMA.16816.F32 R32, R4.reuse, R28, RZ ;  /* 0x0000001c0420723c */ /* 0x060ff000000018ff */
[C---:B------:R-:W-:Y:S08]  /*54c0*/  HMMA.16816.F32 R28, R4.reuse, R30, RZ ;  /* 0x0000001e041c723c */ /* 0x040ff000000018ff */
[----:B----4-:R-:W-:Y:S01]  /*54d0*/  HMMA.16816.F32 R24, R4, R20, RZ ;  /* 0x000000140418723c */ /* 0x010fe200000018ff */
[----:B---3--:R-:W-:-:S05]  /*54e0*/  IMAD.SHL.U32 R3, R3, 0x2, RZ ;  /* 0x0000000203037824 */ /* 0x008fca00078e00ff */
[----:B------:R-:W-:Y:S02]  /*54f0*/  LOP3.LUT R3, R3, 0x6, RZ, 0xc0, !PT ;  /* 0x0000000603037812 */ /* 0x000fe400078ec0ff */
[----:B------:R-:W-:Y:S03]  /*5500*/  HMMA.16816.F32 R20, R4, R22, RZ ;  /* 0x000000160414723c */ /* 0x000fe600000018ff */
[----:B------:R-:W-:-:S05]  /*5510*/  IMAD R3, R124, 0x40, R3 ;  /* 0x000000407c037824 */ /* 0x000fca00078e0203 */
[C---:B-1----:R-:W-:Y:S08]  /*5520*/  HMMA.16816.F32 R32, R84.reuse, R16, R32 ;  /* 0x000000105420723c */ /* 0x042ff00000001820 */
[----:B------:R-:W-:Y:S08]  /*5530*/  HMMA.16816.F32 R28, R84, R18, R28 ;  /* 0x00000012541c723c */ /* 0x000ff0000000181c */
[----:B------:R-:W-:Y:S08]  /*5540*/  HMMA.16816.F32 R16, R4, R12, RZ ;  /* 0x0000000c0410723c */ /* 0x000ff000000018ff */
[C---:B--2---:R-:W-:Y:S08]  /*5550*/  HMMA.16816.F32 R24, R84.reuse, R8, R24 ;  /* 0x000000085418723c */ /* 0x044ff00000001818 */
        /* <DEDUP_REMOVED lines=65> */
[----:B------:R-:W-:Y:S01]  /*5970*/  IADD3 R86, R3, 0x8, RZ ;  /* 0x0000000803567810 */ /* 0x000fe20007ffe0ff */
[C---:B--2---:R-:W-:Y:S01]  /*5980*/  HMMA.16816.F32 R16, R92.reuse, R88, R16 ;  /* 0x000000585c10723c */ /* 0x044fe20000001810 */
[----:B------:R-:W-:Y:S02]  /*5990*/  FSEL R84, R33, -INF , !P5 ;  /* 0xff80000021547808 */ /* 0x000fe40006800000 */
[CC--:B------:R-:W-:Y:S02]  /*59a0*/  ISETP.GE.AND P3, PT, R86.reuse, R99.reuse, PT ;  /* 0x000000635600720c */ /* 0x0c0fe40003f66270 */
[----:B------:R-:W-:Y:S02]  /*59b0*/  FSEL R35, R35, -INF , !P4 ;  /* 0xff80000023237808 */ /* 0x000fe40006000000 */
[----:B------:R-:W-:Y:S01]  /*59c0*/  ISETP.GE.AND P5, PT, R86, R98, PT ;  /* 0x000000625600720c */ /* 0x000fe20003fa6270 */
[----:B------:R-:W-:Y:S01]  /*59d0*/  HMMA.16816.F32 R12, R92, R90, R12 ;  /* 0x0000005a5c0c723c */ /* 0x000fe2000000180c */
[----:B------:R-:W-:-:S02]  /*59e0*/  ISETP.GE.AND P4, PT, R85, R99, PT ;  /* 0x000000635500720c */ /* 0x000fc40003f86270 */
[----:B------:R-:W-:Y:S02]  /*59f0*/  IADD3 R87, R3, 0x10, RZ ;  /* 0x0000001003577810 */ /* 0x000fe40007ffe0ff */
[----:B------:R-:W-:Y:S02]  /*5a00*/  FSEL R86, R28, -INF , !P3 ;  /* 0xff8000001c567808 */ /* 0x000fe40005800000 */
        /* <DEDUP_REMOVED lines=8> */
[----:B------:R-:W-:Y:S02]  /*5a90*/  ISETP.GE.AND P3, PT, R85, R99, PT ;  /* 0x000000635500720c */ /* 0x000fe40003f66270 */
[----:B------:R-:W-:-:S02]  /*5aa0*/  FSEL R138, R24, -INF , !P5 ;  /* 0xff800000188a7808 */ /* 0x000fc40006800000 */
[----:B------:R-:W-:Y:S02]  /*5ab0*/  FSEL R143, R26, -INF , !P4 ;  /* 0xff8000001a8f7808 */ /* 0x000fe40006000000 */
[-C--:B------:R-:W-:Y:S02]  /*5ac0*/  ISETP.GE.AND P5, PT, R85, R98.reuse, PT ;  /* 0x000000625500720c */ /* 0x080fe40003fa6270 */
[C---:B------:R-:W-:Y:S02]  /*5ad0*/  ISETP.GE.AND P4, PT, R30.reuse, R99, PT ;  /* 0x000000631e00720c */ /* 0x040fe40003f86270 */
[----:B------:R-:W-:Y:S02]  /*5ae0*/  IADD3 R29, R3, 0x19, RZ ;  /* 0x00000019031d7810 */ /* 0x000fe40007ffe0ff */
[----:B------:R-:W-:Y:S02]  /*5af0*/  FSEL R140, R25, -INF , !P3 ;  /* 0xff800000198c7808 */ /* 0x000fe40005800000 */
[----:B------:R-:W-:-:S02]  /*5b00*/  ISETP.GE.AND P3, PT, R30, R98, PT ;  /* 0x000000621e00720c */ /* 0x000fc40003f66270 */
[----:B------:R-:W-:Y:S02]  /*5b10*/  FSEL R151, R27, -INF , !P5 ;  /* 0xff8000001b977808 */ /* 0x000fe40006800000 */
[----:B------:R-:W-:Y:S02]  /*5b20*/  FSEL R142, R20, -INF , !P4 ;  /* 0xff800000148e7808 */ /* 0x000fe40006000000 */
[----:B------:R-:W-:Y:S02]  /*5b30*/  IADD3 R24, R3, 0x20, RZ ;  /* 0x0000002003187810 */ /* 0x000fe40007ffe0ff */
[C---:B------:R-:W-:Y:S02]  /*5b40*/  ISETP.GE.AND P5, PT, R29.reuse, R99, PT ;  /* 0x000000631d00720c */ /* 0x040fe40003fa6270 */
[----:B------:R-:W-:Y:S02]  /*5b50*/  ISETP.GE.AND P4, PT, R29, R98, PT ;  /* 0x000000621d00720c */ /* 0x000fe40003f86270 */
[----:B------:R-:W-:-:S02]  /*5b60*/  IADD3 R20, R3, 0x21, RZ ;  /* 0x0000002103147810 */ /* 0x000fc40007ffe0ff */
[----:B------:R-:W-:Y:S02]  /*5b70*/  FSEL R137, R22, -INF , !P3 ;  /* 0xff80000016897808 */ /* 0x000fe40005800000 */
[CC--:B------:R-:W-:Y:S02]  /*5b80*/  ISETP.GE.AND P3, PT, R24.reuse, R99.reuse, PT ;  /* 0x000000631800720c */ /* 0x0c0fe40003f66270 */
        /* <DEDUP_REMOVED lines=10> */
[----:B------:R-:W-:Y:S02]  /*5c30*/  IADD3 R17, R3, 0x29, RZ ;  /* 0x0000002903117810 */ /* 0x000fe40007ffe0ff */
[----:B------:R-:W-:Y:S02]  /*5c40*/  FSEL R107, R19, -INF , !P3 ;  /* 0xff800000136b7808 */ /* 0x000fe40005800000 */
[----:B------:R-:W-:Y:S02]  /*5c50*/  ISETP.GE.AND P3, PT, R17, R99, PT ;  /* 0x000000631100720c */ /* 0x000fe40003f66270 */
[----:B------:R-:W-:Y:S02]  /*5c60*/  FSEL R132, R12, -INF , !P5 ;  /* 0xff8000000c847808 */ /* 0x000fe40006800000 */
[----:B------:R-:W-:Y:S02]  /*5c70*/  ISETP.GE.AND P4, PT, R21, R98, PT ;  /* 0x000000621500720c */ /* 0x000fe40003f86270 */
[----:B------:R-:W-:-:S02]  /*5c80*/  IADD3 R16, R3, 0x30, RZ ;  /* 0x0000003003107810 */ /* 0x000fc40007ffe0ff */
[-C--:B------:R-:W-:Y:S02]  /*5c90*/  ISETP.GE.AND P5, PT, R17, R98.reuse, PT ;  /* 0x000000621100720c */ /* 0x080fe40003fa6270 */
[----:B------:R-:W-:Y:S02]  /*5ca0*/  IADD3 R12, R3, 0x31, RZ ;  /* 0x00000031030c7810 */ /* 0x000fe40007ffe0ff */
[----:B------:R-:W-:Y:S02]  /*5cb0*/  FSEL R136, R13, -INF , !P3 ;  /* 0xff8000000d887808 */ /* 0x000fe40005800000 */
[----:B------:R-:W-:Y:S02]  /*5cc0*/  FSEL R133, R14, -INF , !P4 ;  /* 0xff8000000e857808 */ /* 0x000fe40006000000 */
[----:B------:R-:W-:Y:S02]  /*5cd0*/  ISETP.GE.AND P3, PT, R16, R98, PT ;  /* 0x000000621000720c */ /* 0x000fe40003f66270 */
[----:B------:R-:W-:-:S02]  /*5ce0*/  FSEL R101, R15, -INF , !P5 ;  /* 0xff8000000f657808 */ /* 0x000fc40006800000 */
[-C--:B------:R-:W-:Y:S02]  /*5cf0*/  ISETP.GE.AND P4, PT, R16, R99.reuse, PT ;  /* 0x000000631000720c */ /* 0x080fe40003f86270 */
[----:B------:R-:W-:Y:S02]  /*5d00*/  IADD3 R13, R3, 0x38, RZ ;  /* 0x00000038030d7810 */ /* 0x000fe40007ffe0ff */
[-C--:B------:R-:W-:Y:S02]  /*5d10*/  ISETP.GE.AND P5, PT, R12, R99.reuse, PT ;  /* 0x000000630c00720c */ /* 0x080fe40003fa6270 */
[----:B------:R-:W-:Y:S02]  /*5d20*/  FSEL R90, R10, -INF , !P3 ;  /* 0xff8000000a5a7808 */ /* 0x000fe40005800000 */
[----:B------:R-:W-:Y:S02]  /*5d30*/  FSEL R100, R8, -INF , !P4 ;  /* 0xff80000008647808 */ /* 0x000fe40006000000 */
[----:B------:R-:W-:-:S02]  /*5d40*/  ISETP.GE.AND P3, PT, R13, R99, PT ;  /* 0x000000630d00720c */ /* 0x000fc40003f66270 */
[----:B------:R-:W-:Y:S02]  /*5d50*/  FSEL R104, R9, -INF , !P5 ;  /* 0xff80000009687808 */ /* 0x000fe40006800000 */
[----:B------:R-:W-:Y:S02]  /*5d60*/  ISETP.GE.AND P5, PT, R13, R98, PT ;  /* 0x000000620d00720c */ /* 0x000fe40003fa6270 */
[----:B------:R-:W-:Y:S02]  /*5d70*/  IADD3 R8, R3, 0x39, RZ ;  /* 0x0000003903087810 */ /* 0x000fe40007ffe0ff */
[----:B------:R-:W-:Y:S02]  /*5d80*/  FSEL R106, R4, -INF , !P3 ;  /* 0xff800000046a7808 */ /* 0x000fe40005800000 */
[----:B------:R-:W-:Y:S02]  /*5d90*/  ISETP.GE.AND P3, PT, R8, R99, PT ;  /* 0x000000630800720c */ /* 0x000fe40003f66270 */
[----:B------:R-:W-:-:S02]  /*5da0*/  FSEL R91, R6, -INF , !P5 ;  /* 0xff800000065b7808 */ /* 0x000fc40006800000 */
[-C--:B------:R-:W-:Y:S02]  /*5db0*/  ISETP.GE.AND P5, PT, R3, R98.reuse, PT ;  /* 0x000000620300720c */ /* 0x080fe40003fa6270 */
[----:B------:R-:W-:Y:S02]  /*5dc0*/  FSEL R141, R5, -INF , !P3 ;  /* 0xff800000058d7808 */ /* 0x000fe40005800000 */
[----:B------:R-:W-:Y:S02]  /*5dd0*/  FSEL R5, R34, -INF , !P5 ;  /* 0xff80000022057808 */ /* 0x000fe40006800000 */
[----:B------:R-:W-:Y:S02]  /*5de0*/  ISETP.GT.AND P5, PT, R124, R119, PT ;  /* 0x000000777c00720c */ /* 0x000fe40003fa4270 */
[----:B------:R-:W-:Y:S02]  /*5df0*/  ISETP.GE.AND P4, PT, R12, R98, PT ;  /* 0x000000620c00720c */ /* 0x000fe40003f86270 */
[----:B------:R-:W-:-:S02]  /*5e00*/  LEA R134, P3, R96, c[0x0][0x168], 0x1 ;  /* 0x00005a0060867a11 */ /* 0x000fc400078608ff */
[----:B------:R-:W-:Y:S02]  /*5e10*/  FSEL R89, R11, -INF , !P4 ;  /* 0xff8000000b597808 */ /* 0x000fe40006000000 */
[----:B------:R-:W-:Y:S02]  /*5e20*/  ISETP.GE.AND P4, PT, R3, R99, PT ;  /* 0x000000630300720c */ /* 0x000fe40003f86270 */
[----:B------:R-:W-:Y:S02]  /*5e30*/  LEA.HI.X R135, R96, c[0x0][0x16c], R97, 0x1, P3 ;  /* 0x00005b0060877a11 */ /* 0x000fe400018f0c61 */
[----:B------:R-:W-:Y:S02]  /*5e40*/  FSEL R32, R32, -INF , !P4 ;  /* 0xff80000020207808 */ /* 0x000fe40006000000 */
[----:B------:R-:W-:-:S04]  /*5e50*/  ISETP.GE.AND P4, PT, R8, R98, PT ;  /* 0x000000620800720c */ /* 0x000fc80003f86270 */
[----:B------:R-:W-:Y:S01]  /*5e60*/  FSEL R98, R7, -INF , !P4 ;  /* 0xff80000007627808 */ /* 0x000fe20006000000 */
[----:B------:R-:W-:Y:S05]  /*5e70*/  @!P5 BRA `(.L_x_4406) ;  /* 0x000007c00000d947 */ /* 0x000fea0003800000 */
[----:B------:R-:W-:Y:S01]  /*5e80*/  MOV R3, c[0x0][0x198] ;  /* 0x0000660000037a02 */ /* 0x000fe20000000f00 */
        /* <DEDUP_REMOVED lines=9> */
[----:B------:R-:W-:Y:S01]  /*5f20*/  IMAD.HI.U32 R7, R9, R7, R8 ;  /* 0x0000000709077227 */ /* 0x000fe200078e0008 */
[----:B------:R-:W-:-:S04]  /*5f30*/  SHF.L.U32 R8, R124, 0x6, RZ ;  /* 0x000000067c087819 */ /* 0x000fc800000006ff */
[----:B------:R-:W-:Y:S02]  /*5f40*/  IABS R4, R8 ;  /* 0x0000000800047213 */ /* 0x000fe40000000000 */
[C---:B------:R-:W-:Y:S02]  /*5f50*/  IADD3 R9, R8.reuse, -0x40, RZ ;  /* 0xffffffc008097810 */ /* 0x040fe40007ffe0ff */
[----:B------:R-:W-:Y:S01]  /*5f60*/  LOP3.LUT R8, R8, c[0x0][0x2d0], RZ, 0x3c, !PT ;  /* 0x0000b40008087a12 */ /* 0x000fe200078e3cff */
[----:B------:R-:W-:-:S04]  /*5f70*/  IMAD.HI.U32 R10, R7, R4, RZ ;  /* 0x00000004070a7227 */ /* 0x000fc800078e00ff */
[----:B------:R-:W-:-:S04]  /*5f80*/  IMAD.MOV R11, RZ, RZ, -R10 ;  /* 0x000000ffff0b7224 */ /* 0x000fc800078e0a0a */
[C---:B------:R-:W-:Y:S01]  /*5f90*/  IMAD R11, R6.reuse, R11, R4 ;  /* 0x0000000b060b7224 */ /* 0x040fe200078e0204 */
[----:B------:R-:W-:Y:S02]  /*5fa0*/  IABS R4, R9 ;  /* 0x0000000900047213 */ /* 0x000fe40000000000 */
[----:B------:R-:W-:Y:S02]  /*5fb0*/  LOP3.LUT R9, R9, c[0x0][0x2d0], RZ, 0x3c, !PT ;  /* 0x0000b40009097a12 */ /* 0x000fe400078e3cff */
[----:B------:R-:W-:Y:S01]  /*5fc0*/  ISETP.GT.U32.AND P4, PT, R6, R11, PT ;  /* 0x0000000b0600720c */ /* 0x000fe20003f84070 */
[----:B------:R-:W-:-:S12]  /*5fd0*/  IMAD.HI.U32 R7, R7, R4, RZ ;  /* 0x0000000407077227 */ /* 0x000fd800078e00ff */
[----:B------:R-:W-:Y:S01]  /*5fe0*/  @!P4 IMAD.IADD R11, R11, 0x1, -R6 ;  /* 0x000000010b0bc824 */ /* 0x000fe200078e0a06 */
[----:B------:R-:W-:-:S04]  /*5ff0*/  @!P4 IADD3 R10, R10, 0x1, RZ ;  /* 0x000000010a0ac810 */ /* 0x000fc80007ffe0ff */
[----:B------:R-:W-:Y:S02]  /*6000*/  ISETP.GE.U32.AND P3, PT, R11, R6, PT ;  /* 0x000000060b00720c */ /* 0x000fe40003f66070 */
[----:B------:R-:W-:-:S05]  /*6010*/  IADD3 R11, -R7, RZ, RZ ;  /* 0x000000ff070b7210 */ /* 0x000fca0007ffe1ff */
[----:B------:R-:W-:-:S05]  /*6020*/  IMAD R11, R6, R11, R4 ;  /* 0x0000000b060b7224 */ /* 0x000fca00078e0204 */
[----:B------:R-:W-:Y:S02]  /*6030*/  ISETP.GT.U32.AND P4, PT, R6, R11, PT ;  /* 0x0000000b0600720c */ /* 0x000fe40003f84070 */
[----:B------:R-:W-:Y:S02]  /*6040*/  @P3 IADD3 R10, R10, 0x1, RZ ;  /* 0x000000010a0a3810 */ /* 0x000fe40007ffe0ff */
[----:B------:R-:W-:-:S09]  /*6050*/  ISETP.GE.AND P3, PT, R8, RZ, PT ;  /* 0x000000ff0800720c */ /* 0x000fd20003f66270 */
[----:B------:R-:W-:Y:S01]  /*6060*/  @!P4 IMAD.IADD R11, R11, 0x1, -R6 ;  /* 0x000000010b0bc824 */ /* 0x000fe200078e0a06 */
[----:B------:R-:W-:Y:S02]  /*6070*/  @!P4 IADD3 R7, R7, 0x1, RZ ;  /* 0x000000010707c810 */ /* 0x000fe40007ffe0ff */
[----:B------:R-:W-:Y:S01]  /*6080*/  ISETP.GE.AND P4, PT, R9, RZ, PT ;  /* 0x000000ff0900720c */ /* 0x000fe20003f86270 */
[----:B------:R-:W-:Y:S01]  /*6090*/  @!P3 IMAD.MOV R10, RZ, RZ, -R10 ;  /* 0x000000ffff0ab224 */ /* 0x000fe200078e0a0a */
[----:B------:R-:W-:Y:S02]  /*60a0*/  ISETP.GE.U32.AND P3, PT, R11, R6, PT ;  /* 0x000000060b00720c */ /* 0x000fe40003f66070 */
[----:B------:R-:W-:-:S11]  /*60b0*/  LOP3.LUT R9, RZ, c[0x0][0x2d0], RZ, 0x33, !PT ;  /* 0x0000b400ff097a12 */ /* 0x000fd600078e33ff */
[----:B------:R-:W-:Y:S02]  /*60c0*/  @P3 IADD3 R7, R7, 0x1, RZ ;  /* 0x0000000107073810 */ /* 0x000fe40007ffe0ff */
[----:B------:R-:W-:Y:S02]  /*60d0*/  ISETP.NE.AND P3, PT, RZ, c[0x0][0x2d0], PT ;  /* 0x0000b400ff007a0c */ /* 0x000fe40003f65270 */
        /* <DEDUP_REMOVED lines=8> */
[----:B------:R-:W-:Y:S01]  /*6160*/  MOV R10, c[0x0][0x2d0] ;  /* 0x0000b400000a7a02 */ /* 0x000fe20000000f00 */
[----:B------:R-:W-:-:S04]  /*6170*/  IMAD.IADD R7, R7, 0x1, -R4 ;  /* 0x0000000107077824 */ /* 0x000fc800078e0a04 */
[----:B------:R-:W-:-:S05]  /*6180*/  IMAD R10, R7, R10, -0x40 ;  /* 0xffffffc0070a7424 */ /* 0x000fca00078e020a */
[----:B------:R-:W-:-:S05]  /*6190*/  SHF.R.S32.HI R7, RZ, 0x1f, R10 ;  /* 0x0000001fff077819 */ /* 0x000fca000001140a */
[----:B------:R-:W-:-:S04]  /*61a0*/  IMAD R7, R7, c[0x0][0x198], RZ ;  /* 0x0000660007077a24 */ /* 0x000fc800078e02ff */
[C---:B------:R-:W-:Y:S02]  /*61b0*/  IMAD R8, R10.reuse, c[0x0][0x19c], R7 ;  /* 0x000067000a087a24 */ /* 0x040fe400078e0207 */
[----:B------:R-:W-:-:S04]  /*61c0*/  IMAD.WIDE.U32 R10, R10, c[0x0][0x198], RZ ;  /* 0x000066000a0a7a25 */ /* 0x000fc800078e00ff */
[----:B--2---:R-:W-:Y:S02]  /*61d0*/  IMAD.IADD R6, R6, 0x1, -R9 ;  /* 0x0000000106067824 */ /* 0x004fe400078e0a09 */
[----:B------:R-:W-:Y:S01]  /*61e0*/  IMAD.IADD R9, R11, 0x1, R8 ;  /* 0x000000010b097824 */ /* 0x000fe200078e0208 */
[----:B------:R-:W-:Y:S02]  /*61f0*/  MOV R8, R10 ;  /* 0x0000000a00087202 */ /* 0x000fe40000000f00 */
[----:B------:R-:W-:-:S05]  /*6200*/  SHF.R.S32.HI R7, RZ, 0x1f, R6 ;  /* 0x0000001fff077819 */ /* 0x000fca0000011406 */
[----:B------:R-:W-:-:S04]  /*6210*/  IMAD R7, R7, c[0x0][0x180], RZ ;  /* 0x0000600007077a24 */ /* 0x000fc800078e02ff */
[C---:B------:R-:W-:Y:S02]  /*6220*/  IMAD R4, R6.reuse, c[0x0][0x184], R7 ;  /* 0x0000610006047a24 */ /* 0x040fe400078e0207 */
[----:B------:R-:W-:-:S04]  /*6230*/  IMAD.WIDE.U32 R6, R6, c[0x0][0x180], R8 ;  /* 0x0000600006067a25 */ /* 0x000fc800078e0008 */
[----:B------:R-:W-:Y:S01]  /*6240*/  IMAD.IADD R4, R7, 0x1, R4 ;  /* 0x0000000107047824 */ /* 0x000fe200078e0204 */
[----:B------:R-:W-:Y:S01]  /*6250*/  MOV R7, R6 ;  /* 0x0000000600077202 */ /* 0x000fe20000000f00 */
[----:B------:R-:W-:Y:S05]  /*6260*/  BRA `(.L_x_4408) ;  /* 0x0000002000007947 */ /* 0x000fea0003800000 */
.L_x_4407:
[----:B------:R-:W-:-:S04]  /*6270*/  LEA R7, -R3, RZ, 0x6 ;  /* 0x000000ff03077211 */ /* 0x000fc800078e31ff */
[----:B------:R-:W-:Y:S02]  /*6280*/  SHF.R.S32.HI R4, RZ, 0x1f, R7 ;  /* 0x0000001fff047819 */ /* 0x000fe40000011407 */
.L_x_4408:
[C---:B------:R-:W-:Y:S01]  /*6290*/  LEA R134, P3, R7.reuse, R134, 0x1 ;  /* 0x0000008607867211 */ /* 0x040fe200078608ff */
[----:B------:R1:W-:Y:S01]  /*62a0*/  @P2 STS [R125+0x3000], RZ ;  /* 0x003000ff7d002388 */ /* 0x0003e20000000800 */
[----:B------:R-:W-:Y:S02]  /*62b0*/  BSSY B0, `(.L_x_4409) ;  /* 0x0000037000007945 */ /* 0x000fe40003800000 */
[----:B------:R-:W-:Y:S01]  /*62c0*/  LEA.HI.X R135, R7, R135, R4, 0x1, P3 ;  /* 0x0000008707877211 */ /* 0x000fe200018f0c04 */
[----:B------:R1:W-:Y:S01]  /*62d0*/  @P2 STS [R125+0x3004], RZ ;  /* 0x003004ff7d002388 */ /* 0x0003e20000000800 */
[----:B------:R-:W-:-:S03]  /*62e0*/  @!P1 IADD3 R9, P3, R96, R7, RZ ;  /* 0x0000000760099210 */ /* 0x000fc60007f7e0ff */
[----:B------:R1:W-:Y:S02]  /*62f0*/  @P2 STS.64 [R125+0x3008], RZ ;  /* 0x003008ff7d002388 */ /* 0x0003e40000000a00 */
[----:B------:R-:W-:Y:S01]  /*6300*/  @!P1 IMAD.X R6, R97, 0x1, R4, P3 ;  /* 0x0000000161069824 */ /* 0x000fe200018e0604 */
[C---:B------:R-:W-:Y:S01]  /*6310*/  @!P1 LEA R10, P3, R9.reuse, c[0x0][0x168], 0x1 ;  /* 0x00005a00090a9a11 */ /* 0x040fe200078608ff */
[----:B------:R-:W-:Y:S01]  /*6320*/  @!PT LDS RZ, [RZ] ;  /* 0x00000000fffff984 */ /* 0x000fe20000000800 */
[----:B------:R-:W-:Y:S01]  /*6330*/  @!PT LDS RZ, [RZ] ;  /* 0x00000000fffff984 */ /* 0x000fe20000000800 */
[----:B------:R-:W-:Y:S01]  /*6340*/  @!PT LDS RZ, [RZ] ;  /* 0x00000000fffff984 */ /* 0x000fe20000000800 */
[----:B------:R1:W-:Y:S03]  /*6350*/  @!P2 LDGSTS.E.BYPASS.LTC128B.128 [R125+0x3000], [R134.64] ;  /* 0x03000000867dafae */ /* 0x0003e6000b901d48 */
[----:B------:R-:W-:Y:S01]  /*6360*/  @!P1 LEA.HI.X R11, R9, c[0x0][0x16c], R6, 0x1, P3 ;  /* 0x00005b00090b9a11 */ /* 0x000fe200018f0c06 */
[----:B------:R1:W-:Y:S01]  /*6370*/  @P1 STS.128 [R125+0x4000], RZ ;  /* 0x004000ff7d001388 */ /* 0x0003e20000000c00 */
[-C--:B------:R-:W-:Y:S02]  /*6380*/  @!P0 IADD3 R9, P3, R96, R7.reuse, RZ ;  /* 0x0000000760098210 */ /* 0x080fe40007f7e0ff */
[----:B------:R-:W-:Y:S01]  /*6390*/  IADD3 R7, P4, R121, R7, RZ ;  /* 0x0000000779077210 */ /* 0x000fe20007f9e0ff */
[----:B------:R-:W-:Y:S01]  /*63a0*/  @!PT LDS RZ, [RZ] ;  /* 0x00000000fffff984 */ /* 0x000fe20000000800 */
[----:B------:R-:W-:Y:S01]  /*63b0*/  @!PT LDS RZ, [RZ] ;  /* 0x00000000fffff984 */ /* 0x000fe20000000800 */
[----:B------:R-:W-:Y:S01]  /*63c0*/  @!PT LDS RZ, [RZ] ;  /* 0x00000000fffff984 */ /* 0x000fe20000000800 */
[----:B------:R1:W-:Y:S02]  /*63d0*/  @!P1 LDGSTS.E.BYPASS.LTC128B.128 [R125+0x4000], [R10.64+0x40] ;  /* 0x040000400a7d9fae */ /* 0x0003e4000b901d48 */
[--C-:B------:R-:W-:Y:S01]  /*63e0*/  @!P0 IMAD.X R6, R97, 0x1, R4.reuse, P3 ;  /* 0x0000000161068824 */ /* 0x100fe200018e0604 */
[C---:B------:R-:W-:Y:S01]  /*63f0*/  @!P0 LEA R8, P3, R9.reuse, c[0x0][0x168], 0x1 ;  /* 0x00005a0009088a11 */ /* 0x040fe200078608ff */
[----:B------:R-:W-:Y:S01]  /*6400*/  IMAD.X R4, R120, 0x1, R4, P4 ;  /* 0x0000000178047824 */ /* 0x000fe200020e0604 */
[----:B------:R1:W-:Y:S02]  /*6410*/  @P0 STS.128 [R125+0x5000], RZ ;  /* 0x005000ff7d000388 */ /* 0x0003e40000000c00 */
[----:B------:R-:W-:Y:S01]  /*6420*/  @!P0 LEA.HI.X R9, R9, c[0x0][0x16c], R6, 0x1, P3 ;  /* 0x00005b0009098a11 */ /* 0x000fe200018f0c06 */
[----:B------:R-:W-:Y:S01]  /*6430*/  @!P2 IMAD.MOV.U32 R6, RZ, RZ, c[0x0][0x19c] ;  /* 0x00006700ff06a624 */ /* 0x000fe200078e00ff */
[----:B------:R-:W-:-:S03]  /*6440*/  @!P2 LEA R12, P3, R3, R134, 0x6 ;  /* 0x00000086030ca211 */ /* 0x000fc600078630ff */
[----:B------:R-:W-:Y:S01]  /*6450*/  @!PT LDS RZ, [RZ] ;  /* 0x00000000fffff984 */ /* 0x000fe20000000800 */
[----:B------:R-:W-:Y:S01]  /*6460*/  @!PT LDS RZ, [RZ] ;  /* 0x00000000fffff984 */ /* 0x000fe20000000800 */
[----:B------:R-:W-:Y:S01]  /*6470*/  @!PT LDS RZ, [RZ] ;  /* 0x00000000fffff984 */ /* 0x000fe20000000800 */
[----:B------:R1:W-:Y:S01]  /*6480*/  @!P0 LDGSTS.E.BYPASS.LTC128B.128 [R125+0x5000], [R8.64+0x80] ;  /* 0x05000080087d8fae */ /* 0x0003e2000b901d48 */
[----:B------:R-:W-:Y:S02]  /*6490*/  @!P2 LEA.HI.X R13, R3, R135, R6, 0x6, P3 ;  /* 0x00000087030da211 */ /* 0x000fe400018f3406 */
[----:B------:R-:W-:Y:S01]  /*64a0*/  @!P1 IADD3 R6, P3, R96, R7, RZ ;  /* 0x0000000760069210 */ /* 0x000fe20007f7e0ff */
[----:B------:R1:W-:Y:S04]  /*64b0*/  @P2 STS.128 [R125+0x3800], RZ ;  /* 0x003800ff7d002388 */ /* 0x0003e80000000c00 */
[----:B------:R-:W-:Y:S01]  /*64c0*/  @!P1 IMAD.X R3, R97, 0x1, R4, P3 ;  /* 0x0000000161039824 */ /* 0x000fe200018e0604 */
[C---:B------:R-:W-:Y:S01]  /*64d0*/  @!P1 LEA R14, P3, R6.reuse, c[0x0][0x168], 0x1 ;  /* 0x00005a00060e9a11 */ /* 0x040fe200078608ff */
[----:B------:R-:W-:Y:S01]  /*64e0*/  @!PT LDS RZ, [RZ] ;  /* 0x00000000fffff984 */ /* 0x000fe20000000800 */
[----:B------:R-:W-:Y:S01]  /*64f0*/  @!PT LDS RZ, [RZ] ;  /* 0x00000000fffff984 */ /* 0x000fe20000000800 */
[----:B------:R-:W-:Y:S01]  /*6500*/  @!PT LDS RZ, [RZ] ;  /* 0x00000000fffff984 */ /* 0x000fe20000000800 */
[----:B------:R1:W-:Y:S03]  /*6510*/  @!P2 LDGSTS.E.BYPASS.LTC128B.128 [R125+0x3800], [R12.64] ;  /* 0x038000000c7dafae */ /* 0x0003e6000b901d48 */
[----:B------:R-:W-:Y:S01]  /*6520*/  @!P1 LEA.HI.X R15, R6, c[0x0][0x16c], R3, 0x1, P3 ;  /* 0x00005b00060f9a11 */ /* 0x000fe200018f0c03 */
        /* <DEDUP_REMOVED lines=15> */
.L_x_4410:
[----:B------:R-:W-:Y:S05]  /*6620*/  BSYNC B0 ;  /* 0x0000000000007941 */ /* 0x000fea0003800000 */
.L_x_4409:
[----:B------:R-:W0:Y:S02]  /*6630*/  LDGDEPBAR ;  /* 0x00000000000079af */ /* 0x000e240000000000 */
.L_x_4406:
        /* <DEDUP_REMOVED lines=43> */
[----:B------:R-:W-:-:S05]  /*68f0*/  FMUL.FTZ R147, R88, c[0x0][0x23c] ;  /* 0x00008f0058937a20 */ /* 0x000fca0000410000 */
[----:B------:R-:W-:Y:S02]  /*6900*/  FSEL R147, R147, RZ, P1 ;  /* 0x000000ff93937208 */ /* 0x000fe40000800000 */
[----:B-1----:R-:W-:-:S03]  /*6910*/  FMNMX.FTZ R3, R4, R3, !PT ;  /* 0x0000000304037209 */ /* 0x002fc60007810000 */
[--C-:B------:R-:W-:Y:S02]  /*6920*/  FFMA.FTZ R146, R32, c[0x0][0x23c], -R147.reuse ;  /* 0x00008f0020927a23 */ /* 0x100fe40000010893 */
[--C-:B------:R-:W-:Y:S01]  /*6930*/  FFMA.FTZ R95, R84, c[0x0][0x23c], -R147.reuse ;  /* 0x00008f00545f7a23 */ /* 0x100fe20000010893 */
[C---:B------:R-:W-:Y:S01]  /*6940*/  FSETP.NEU.FTZ.AND P0, PT, R3.reuse, -INF , PT ;  /* 0xff8000000300780b */ /* 0x040fe20003f1d000 */
[----:B------:R-:W-:Y:S02]  /*6950*/  FMUL.FTZ R96, R3, c[0x0][0x23c] ;  /* 0x00008f0003607a20 */ /* 0x000fe40000410000 */
[--C-:B------:R-:W-:Y:S01]  /*6960*/  FFMA.FTZ R94, R86, c[0x0][0x23c], -R147.reuse ;  /* 0x00008f00565e7a23 */ /* 0x100fe20000010893 */
        /* <DEDUP_REMOVED lines=8> */
[----:B------:R-:W1:Y:S01]  /*69f0*/  MUFU.EX2 R95, R95 ;  /* 0x0000005f005f7308 */ /* 0x000e620000000800 */
[----:B------:R-:W-:Y:S02]  /*6a00*/  FFMA.FTZ R97, R33, c[0x0][0x23c], -R96 ;  /* 0x00008f0021617a23 */ /* 0x000fe40000010860 */
[----:B------:R-:W-:Y:S01]  /*6a10*/  FADD.FTZ R148, R2, -R5 ;  /* 0x8000000502947221 */ /* 0x000fe20000010000 */
[----:B------:R-:W-:Y:S01]  /*6a20*/  FSEL R5, R3, RZ, P0 ;  /* 0x000000ff03057208 */ /* 0x000fe20000000000 */
[----:B------:R-:W-:Y:S01]  /*6a30*/  FFMA.FTZ R140, R142, c[0x0][0x23c], -R147 ;  /* 0x00008f008e8c7a23 */ /* 0x000fe20000010893 */
[----:B------:R-:W2:Y:S01]  /*6a40*/  LDSM.16.MT88.4 R32, [R112+0x7000] ;  /* 0x007000007020783b */ /* 0x000ea20000004200 */
[----:B------:R-:W-:Y:S01]  /*6a50*/  FMUL.FTZ R148, R148, c[0x0][0x23c] ;  /* 0x00008f0094947a20 */ /* 0x000fe20000410000 */
[----:B------:R-:W-:Y:S01]  /*6a60*/  MUFU.EX2 R94, R94 ;  /* 0x0000005e005e7308 */ /* 0x000fe20000000800 */
[----:B------:R-:W-:-:S02]  /*6a70*/  FADD.FTZ R2, R0, -R5 ;  /* 0x8000000500027221 */ /* 0x000fc40000010000 */
[--C-:B------:R-:W-:Y:S02]  /*6a80*/  FFMA.FTZ R0, R31, c[0x0][0x23c], -R96.reuse ;  /* 0x00008f001f007a23 */ /* 0x100fe40000010860 */
[----:B------:R-:W-:Y:S02]  /*6a90*/  FMUL.FTZ R2, R2, c[0x0][0x23c] ;  /* 0x00008f0002027a20 */ /* 0x000fe40000410000 */
[--C-:B------:R-:W-:Y:S01]  /*6aa0*/  FFMA.FTZ R138, R137, c[0x0][0x23c], -R96.reuse ;  /* 0x00008f00898a7a23 */ /* 0x100fe20000010860 */
        /* <DEDUP_REMOVED lines=24> */
[----:B------:R-:W-:Y:S02]  /*6c30*/  FFMA.FTZ R96, R98, c[0x0][0x23c], -R96 ;  /* 0x00008f0062607a23 */ /* 0x000fe40000010860 */
[----:B------:R-:W1:Y:S08]  /*6c40*/  MUFU.EX2 R2, R2 ;  /* 0x0000000200027308 */ /* 0x000e700000000800 */
[----:B------:R-:W4:Y:S01]  /*6c50*/  MUFU.EX2 R0, R0 ;  /* 0x0000000000007308 */ /* 0x000f220000000800 */
[----:B---3--:R-:W-:-:S02]  /*6c60*/  FMUL.FTZ R20, R52, R148 ;  /* 0x0000009434147220 */ /* 0x008fc40000410000 */
[-C--:B------:R-:W-:Y:S02]  /*6c70*/  FMUL.FTZ R21, R53, R148.reuse ;  /* 0x0000009435157220 */ /* 0x080fe40000410000 */
[-C--:B------:R-:W-:Y:S02]  /*6c80*/  FMUL.FTZ R56, R56, R148.reuse ;  /* 0x0000009438387220 */ /* 0x080fe40000410000 */
[----:B------:R-:W-:Y:S01]  /*6c90*/  FMUL.FTZ R57, R57, R148 ;  /* 0x0000009439397220 */ /* 0x000fe20000410000 */
[----:B------:R-:W-:Y:S01]  /*6ca0*/  MUFU.EX2 R145, R145 ;  /* 0x0000009100917308 */ /* 0x000fe20000000800 */
[-C--:B-1----:R-:W-:Y:S02]  /*6cb0*/  FMUL.FTZ R22, R54, R2.reuse ;  /* 0x0000000236167220 */ /* 0x082fe40000410000 */
[-C--:B------:R-:W-:Y:S02]  /*6cc0*/  FMUL.FTZ R23, R55, R2.reuse ;  /* 0x0000000237177220 */ /* 0x080fe40000410000 */
[----:B------:R-:W-:-:S02]  /*6cd0*/  FMUL.FTZ R58, R58, R2 ;  /* 0x000000023a3a7220 */ /* 0x000fc40000410000 */
[----:B------:R-:W-:Y:S01]  /*6ce0*/  FMUL.FTZ R59, R59, R2 ;  /* 0x000000023b3b7220 */ /* 0x000fe20000410000 */
[----:B----4-:R-:W-:Y:S01]  /*6cf0*/  F2FP.PACK_AB R87, R0, R97 ;  /* 0x000000610057723e */ /* 0x010fe200000000ff */
[-C--:B------:R-:W-:Y:S01]  /*6d00*/  FMUL.FTZ R4, R36, R148.reuse ;  /* 0x0000009424047220 */ /* 0x080fe20000410000 */
[----:B------:R-:W1:Y:S01]  /*6d10*/  MUFU.EX2 R144, R144 ;  /* 0x0000009000907308 */ /* 0x000e620000000800 */
[----:B------:R-:W-:Y:S02]  /*6d20*/  FMUL.FTZ R5, R37, R148 ;  /* 0x0000009425057220 */ /* 0x000fe40000410000 */
        /* <DEDUP_REMOVED lines=8> */
[----:B------:R-:W-:Y:S01]  /*6db0*/  LDSM.16.MT88.4 R56, [R114+0x6400] ;  /* 0x006400007238783b */ /* 0x000fe20000004200 */
[----:B------:R-:W-:Y:S01]  /*6dc0*/  FMUL.FTZ R43, R43, R2 ;  /* 0x000000022b2b7220 */ /* 0x000fe20000410000 */
[----:B-1----:R-:W-:Y:S01]  /*6dd0*/  F2FP.PACK_AB R52, R144, R145 ;  /* 0x000000919034723e */ /* 0x002fe200000000ff */
[----:B------:R-:W1:Y:S01]  /*6de0*/  MUFU.EX2 R139, R139 ;  /* 0x0000008b008b7308 */ /* 0x000e620000000800 */
        /* <DEDUP_REMOVED lines=16> */
[----:B------:R-:W-:Y:S02]  /*6ef0*/  FMUL.FTZ R29, R61, R148 ;  /* 0x000000943d1d7220 */ /* 0x000fe40000410000 */
[-C--:B------:R-:W-:Y:S01]  /*6f00*/  FMUL.FTZ R30, R62, R2.reuse ;  /* 0x000000023e1e7220 */ /* 0x080fe20000410000 */
[----:B------:R-:W-:Y:S01]  /*6f10*/  MUFU.EX2 R138, R138 ;  /* 0x0000008a008a7308 */ /* 0x000fe20000000800 */
[----:B------:R-:W-:Y:S02]  /*6f20*/  FMUL.FTZ R31, R63, R2 ;  /* 0x000000023f1f7220 */ /* 0x000fe40000410000 */
[-C--:B------:R-:W-:Y:S01]  /*6f30*/  FMUL.FTZ R64, R64, R148.reuse ;  /* 0x0000009440407220 */ /* 0x080fe20000410000 */
[C---:B------:R-:W-:Y:S01]  /*6f40*/  HMMA.16816.F32 R16, R84.reuse, R18, R48 ;  /* 0x000000125410723c */ /* 0x040fe20000001830 */
[----:B------:R-:W-:Y:S01]  /*6f50*/  FMUL.FTZ R65, R65, R148 ;  /* 0x0000009441417220 */ /* 0x000fe20000410000 */
[----:B------:R-:W1:Y:S01]  /*6f60*/  LDSM.16.MT88.4 R48, [R112+0x8000] ;  /* 0x008000007030783b */ /* 0x000e620000004200 */
[-C--:B------:R-:W-:Y:S01]  /*6f70*/  FMUL.FTZ R66, R66, R2.reuse ;  /* 0x0000000242427220 */ /* 0x080fe20000410000 */
[----:B------:R-:W5:Y:S01]  /*6f80*/  MUFU.EX2 R137, R137 ;  /* 0x0000008900897308 */ /* 0x000f620000000800 */
[----:B----4-:R-:W-:Y:S01]  /*6f90*/  F2FP.PACK_AB R53, R142, R143 ;  /* 0x0000008f8e35723e */ /* 0x010fe200000000ff */
[----:B------:R-:W-:Y:S01]  /*6fa0*/  FMUL.FTZ R67, R67, R2 ;  /* 0x0000000243437220 */ /* 0x000fe20000410000 */
[----:B------:R-:W-:Y:S01]  /*6fb0*/  LDSM.16.MT88.4 R60, [R114+0x6800] ;  /* 0x00680000723c783b */ /* 0x000fe20000004200 */
[----:B--2---:R-:W-:Y:S01]  /*6fc0*/  HMMA.16816.F32 R28, R84, R32, R28 ;  /* 0x00000020541c723c */ /* 0x004fe2000000181c */
        /* <DEDUP_REMOVED lines=8> */
[----:B-----5:R-:W-:Y:S01]  /*7050*/  F2FP.PACK_AB R55, R137, R138 ;  /* 0x0000008a8937723e */ /* 0x020fe200000000ff */
[-C--:B------:R-:W-:Y:S01]  /*7060*/  FMUL.FTZ R74, R74, R2.reuse ;  /* 0x000000024a4a7220 */ /* 0x080fe20000410000 */
[----:B------:R-:W-:Y:S01]  /*7070*/  MUFU.EX2 R150, R150 ;  /* 0x0000009600967308 */ /* 0x000fe20000000800 */
[----:B------:R-:W-:-:S02]  /*7080*/  FMUL.FTZ R75, R75, R2 ;  /* 0x000000024b4b7220 */ /* 0x000fc40000410000 */
[-C--:B------:R-:W-:Y:S01]  /*7090*/  FMUL.FTZ R44, R76, R148.reuse ;  /* 0x000000944c2c7220 */ /* 0x080fe20000410000 */
[----:B---3--:R-:W-:Y:S01]  /*70a0*/  HMMA.16816.F32 R36, R84, R40, R36 ;  /* 0x000000285424723c */ /* 0x008fe20000001824 */
        /* <DEDUP_REMOVED lines=30> */
[----:B------:R-:W-:Y:S03]  /*7290*/  LDSM.16.MT88.4 R80, [R112+0x8800] ;  /* 0x008800007050783b */ /* 0x000fe60000004200 */
[----:B------:R-:W-:Y:S08]  /*72a0*/  MUFU.EX2 R132, R132 ;  /* 0x0000008400847308 */ /* 0x000ff00000000800 */
[----:B------:R1:W-:Y:S01]  /*72b0*/  MUFU.EX2 R104, R64 ;  /* 0x0000004000687308 */ /* 0x0003e20000000800 */
[C---:B--2---:R-:W-:Y:S07]  /*72c0*/  HMMA.16816.F32 R12, R52.reuse, R56, R12 ;  /* 0x00000038340c723c */ /* 0x044fee000000180c */
[----:B------:R-:W2:Y:S01]  /*72d0*/  MUFU.EX2 R101, R101 ;  /* 0x0000006500657308 */ /* 0x000ea20000000800 */
[----:B------:R-:W-:Y:S01]  /*72e0*/  HMMA.16816.F32 R16, R52, R58, R16 ;  /* 0x0000003a3410723c */ /* 0x000fe20000001810 */
[----:B------:R-:W3:Y:S06]  /*72f0*/  LDSM.16.MT88.4 R56, [R114+0x7400] ;  /* 0x007400007238783b */ /* 0x000eec0000004200 */
[----:B------:R-:W-:Y:S01]  /*7300*/  MUFU.EX2 R100, R100 ;  /* 0x0000006400647308 */ /* 0x000fe20000000800 */
[----:B-1----:R-:W-:Y:S07]  /*7310*/  LDSM.16.MT88.4 R64, [R112+0x7c00] ;  /* 0x007c00007040783b */ /* 0x002fee0000004200 */
[----:B------:R-:W1:Y:S01]  /*7320*/  MUFU.EX2 R109, R109 ;  /* 0x0000006d006d7308 */ /* 0x000e620000000800 */
[----:B--2---:R-:W-:-:S07]  /*7330*/  F2FP.PACK_AB R84, R101, R104 ;  /* 0x000000686554723e */ /* 0x004fce00000000ff */
[----:B------:R-:W-:Y:S08]  /*7340*/  MUFU.EX2 R90, R90 ;  /* 0x0000005a005a7308 */ /* 0x000ff00000000800 */
[----:B------:R-:W2:Y:S01]  /*7350*/  MUFU.EX2 R89, R89 ;  /* 0x0000005900597308 */ /* 0x000ea20000000800 */
[----:B-1----:R-:W-:-:S07]  /*7360*/  F2FP.PACK_AB R86, R109, R100 ;  /* 0x000000646d56723e */ /* 0x002fce00000000ff */
[----:B------:R-:W-:Y:S01]  /*7370*/  MUFU.EX2 R91, R91 ;  /* 0x0000005b005b7308 */ /* 0x000fe20000000800 */
[C---:B---3--:R-:W-:Y:S07]  /*7380*/  HMMA.16816.F32 R20, R52.reuse, R56, R20 ;  /* 0x000000383414723c */ /* 0x048fee0000001814 */
[----:B------:R-:W1:Y:S01]  /*7390*/  MUFU.EX2 R108, R96 ;  /* 0x00000060006c7308 */ /* 0x000e620000000800 */
[----:B--2---:R-:W-:Y:S01]  /*73a0*/  F2FP.PACK_AB R85, R89, R90 ;  /* 0x0000005a5955723e */ /* 0x004fe200000000ff */
[----:B------:R-:W-:Y:S01]  /*73b0*/  HMMA.16816.F32 R24, R52, R58, R24 ;  /* 0x0000003a3418723c */ /* 0x000fe20000001818 */
[----:B------:R-:W2:Y:S01]  /*73c0*/  LDSM.16.MT88.4 R56, [R112+0x7400] ;  /* 0x007400007038783b */ /* 0x000ea20000004200 */
[----:B-1----:R-:W-:-:S06]  /*73d0*/  F2FP.PACK_AB R87, R108, R91 ;  /* 0x0000005b6c57723e */ /* 0x002fcc00000000ff */
        /* <DEDUP_REMOVED lines=22> */
[C---:B------:R-:W-:Y:S08]  /*7540*/  HMMA.16816.F32 R76, R52.reuse, R80, R44 ;  /* 0x00000050344c723c */ /* 0x040ff0000000182c */
[----:B------:R-:W-:Y:S01]  /*7550*/  HMMA.16816.F32 R80, R52, R82, R48 ;  /* 0x000000523450723c */ /* 0x000fe20000001830 */
[----:B------:R-:W4:Y:S07]  /*7560*/  LDSM.16.MT88.4 R48, [R112+0x6c00] ;  /* 0x006c00007030783b */ /* 0x000f2e0000004200 */
[C---:B--2---:R-:W-:Y:S01]  /*7570*/  HMMA.16816.F32 R36, R84.reuse, R40, R4 ;  /* 0x000000285424723c */ /* 0x044fe20000001804 */
[----:B------:R-:W-:Y:S07]  /*7580*/  LDSM.16.MT88.4 R4, [R112+0x8c00] ;  /* 0x008c00007004783b */ /* 0x000fee0000004200 */
[----:B------:R-:W-:Y:S01]  /*7590*/  HMMA.16816.F32 R40, R84, R42, R8 ;  /* 0x0000002a5428723c */ /* 0x000fe20000001808 */
[----:B------:R-:W2:Y:S07]  /*75a0*/  LDSM.16.MT88.4 R8, [R114+0x8c00] ;  /* 0x008c00007208783b */ /* 0x000eae0000004200 */
[C---:B-1----:R-:W-:Y:S08]  /*75b0*/  HMMA.16816.F32 R28, R52.reuse, R56, R28 ;  /* 0x00000038341c723c */ /* 0x042ff0000000181c */
[C---:B------:R-:W-:Y:S01]  /*75c0*/  HMMA.16816.F32 R32, R52.reuse, R58, R32 ;  /* 0x0000003a3420723c */ /* 0x040fe20000001820 */
[----:B------:R-:W1:Y:S07]  /*75d0*/  LDSM.16.MT88.4 R56, [R114+0x7c00] ;  /* 0x007c00007238783b */ /* 0x000e6e0000004200 */
[----:B---3--:R-:W-:Y:S08]  /*75e0*/  HMMA.16816.F32 R20, R52, R60, R20 ;  /* 0x0000003c3414723c */ /* 0x008ff00000001814 */
[----:B----4-:R-:W-:Y:S07]  /*75f0*/  HMMA.16816.F32 R44, R84, R48, R12 ;  /* 0x00000030542c723c */ /* 0x010fee000000180c */
[----:B------:R-:W-:Y:S01]  /*7600*/  FADD.FTZ R13, R145, R2 ;  /* 0x00000002910d7221 */ /* 0x000fe20000010000 */
[----:B------:R-:W-:Y:S01]  /*7610*/  HMMA.16816.F32 R24, R52, R62, R24 ;  /* 0x0000003e3418723c */ /* 0x000fe20000001818 */
[----:B------:R-:W-:Y:S01]  /*7620*/  FADD.FTZ R15, R143, R0 ;  /* 0x000000008f0f7221 */ /* 0x000fe20000010000 */
[----:B------:R-:W-:Y:S01]  /*7630*/  MOV R2, R88 ;  /* 0x0000005800027202 */ /* 0x000fe20000000f00 */
        /* <DEDUP_REMOVED lines=27> */
[----:B------:R-:W-:-:S03]  /*77f0*/  FADD.FTZ R108, R108, R91 ;  /* 0x0000005b6c6c7221 */ /* 0x000fc60000010000 */
[C---:B------:R-:W-:Y:S08]  /*7800*/  HMMA.16816.F32 R56, R84.reuse, R58, R24 ;  /* 0x0000003a5438723c */ /* 0x040ff00000001818 */
[C---:B------:R-:W-:Y:S08]  /*7810*/  HMMA.16816.F32 R64, R84.reuse, R66, R32 ;  /* 0x000000425440723c */ /* 0x040ff00000001820 */
[C---:B------:R-:W-:Y:S08]  /*7820*/  HMMA.16816.F32 R72, R84.reuse, R10, R72 ;  /* 0x0000000a5448723c */ /* 0x040ff00000001848 */
[----:B------:R-:W-:Y:S11]  /*7830*/  HMMA.16816.F32 R80, R84, R6, R80 ;  /* 0x000000065450723c */ /* 0x000ff60000001850 */
[----:B------:R-:W-:Y:S08]  /*7840*/  @!UPT UIADD3 URZ, URZ, URZ, URZ ;  /* 0x0000003f3f3ff290 */ /* 0x000ff0000fffe03f */
.L_x_4403:
[----:B------:R-:W-:Y:S05]  /*7850*/  @!P5 BRA `(.L_x_4411) ;  /* 0x000025e00000d947 */ /* 0x000fea0003800000 */
[----:B------:R-:W-:Y:S01]  /*7860*/  ULDC UR7, c[0x0][0x1a0] ;  /* 0x0000680000077ab9 */ /* 0x000fe20000000800 */
[----:B------:R-:W-:Y:S01]  /*7870*/  IMAD.MOV.U32 R3, RZ, RZ, R0 ;  /* 0x000000ffff037224 */ /* 0x000fe200078e0000 */
[----:B------:R-:W-:Y:S01]  /*7880*/  ULEA UR7, -UR7, URZ, 0x6 ;  /* 0x0000003f07077291 */ /* 0x000fe2000f8e313f */
[----:B------:R-:W-:Y:S01]  /*7890*/  IMAD.MOV.U32 R85, RZ, RZ, R2 ;  /* 0x000000ffff557224 */ /* 0x000fe200078e0002 */
[----:B------:R-:W-:-:S02]  /*78a0*/  ULDC UR6, c[0x0][0x198] ;  /* 0x0000660000067ab9 */ /* 0x000fc40000000800 */
[----:B------:R-:W-:Y:S02]  /*78b0*/  USHF.R.S32.HI UR5, URZ, 0x1f, UR7 ;  /* 0x0000001f3f057899 */ /* 0x000fe40008011407 */
[----:B------:R-:W-:Y:S01]  /*78c0*/  ULEA UR6, -UR6, URZ, 0x6 ;  /* 0x0000003f06067291 */ /* 0x000fe2000f8e313f */
[----:B------:R-:W-:-:S03]  /*78d0*/  MOV R133, UR7 ;  /* 0x0000000700857c02 */ /* 0x000fc60008000f00 */
[----:B------:R-:W-:Y:S01]  /*78e0*/  MOV R132, UR5 ;  /* 0x0000000500847c02 */ /* 0x000fe20008000f00 */
[----:B------:R-:W-:Y:S02]  /*78f0*/  USHF.R.S32.HI UR4, URZ, 0x1f, UR6 ;  /* 0x0000001f3f047899 */ /* 0x000fe40008011406 */
.L_x_4415:
        /* <DEDUP_REMOVED lines=66> */
.L_x_4412:
[----:B------:R-:W-:Y:S02]  /*7d20*/  ISETP.GE.AND P3, PT, R128, c[0x0][0x220], PT ;  /* 0x0000880080007a0c */ /* 0x000fe40003f66270 */
[----:B------:R-:W-:Y:S02]  /*7d30*/  ISETP.GE.AND P2, PT, R127, c[0x0][0x220], PT ;  /* 0x000088007f007a0c */ /* 0x000fe40003f46270 */
[----:B------:R-:W-:Y:S02]  /*7d40*/  LEA R136, P4, R2, R110, 0x1 ;  /* 0x0000006e02887211 */ /* 0x000fe400078808ff */
        /* <DEDUP_REMOVED lines=20> */
[----:B------:R-:W-:Y:S03]  /*7e90*/  ISETP.GT.AND P0, PT, R124, R119, PT ;  /* 0x000000777c00720c */ /* 0x000fe60003f04270 */
        /* <DEDUP_REMOVED lines=169> */
.L_x_4414:
        /* <DEDUP_REMOVED lines=47> */
.L_x_4413:
        /* <DEDUP_REMOVED lines=139> */
[----:B------:R-:W-:Y:S01]  /*94d0*/  MUFU.EX2 R33, R155 ;  /* 0x0000009b00217308 */ /* 0x000fe20000000800 */
[----:B------:R-:W-:Y:S01]  /*94e0*/  LDSM.16.MT88.4 R100, [R112+0x6800] ;  /* 0x006800007064783b */ /* 0x000fe20000004200 */
[----:B------:R-:W-:Y:S02]  /*94f0*/  FFMA.FTZ R105, R84, R109, R105 ;  /* 0x0000006d54697223 */ /* 0x000fe40000010069 */
[----:B------:R-:W-:Y:S02]  /*9500*/  FFMA.FTZ R108, R3, R108, R106 ;  /* 0x0000006c036c7223 */ /* 0x000fe4000001006a */
[----:B------:R-:W-:Y:S02]  /*9510*/  FFMA.FTZ R109, R34, c[0x0][0x23c], -R90 ;  /* 0x00008f00226d7a23 */ /* 0x000fe4000001085a */
[----:B------:R-:W-:Y:S02]  /*9520*/  FADD.FTZ R34, R104, R105 ;  /* 0x0000006968227221 */ /* 0x000fe40000010000 */
[----:B------:R3:W-:Y:S01]  /*9530*/  MUFU.EX2 R155, R107 ;  /* 0x0000006b009b7308 */ /* 0x0007e20000000800 */
        /* <DEDUP_REMOVED lines=8> */
[----:B------:R-:W-:Y:S01]  /*95c0*/  MOV R3, R0 ;  /* 0x0000000000037202 */ /* 0x000fe20000000f00 */
[--C-:B------:R-:W-:Y:S02]  /*95d0*/  FFMA.FTZ R140, R14, c[0x0][0x23c], -R90.reuse ;  /* 0x00008f000e8c7a23 */ /* 0x100fe4000001085a */
[--C-:B------:R-:W-:Y:S01]  /*95e0*/  FFMA.FTZ R139, R15, c[0x0][0x23c], -R90.reuse ;  /* 0x00008f000f8b7a23 */ /* 0x100fe2000001085a */
[C---:B--2---:R-:W-:Y:S02]  /*95f0*/  HMMA.16816.F32 R44, R92.reuse, R96, R44 ;  /* 0x000000605c2c723c */ /* 0x044fe4000000182c */
[----:B------:R-:W-:Y:S01]  /*9600*/  MUFU.EX2 R149, R149 ;  /* 0x0000009500957308 */ /* 0x000fe20000000800 */
[--C-:B------:R-:W-:Y:S02]  /*9610*/  FFMA.FTZ R144, R18, c[0x0][0x23c], -R90.reuse ;  /* 0x00008f0012907a23 */ /* 0x100fe4000001085a */
[--C-:B------:R-:W-:Y:S01]  /*9620*/  FFMA.FTZ R143, R19, c[0x0][0x23c], -R90.reuse ;  /* 0x00008f00138f7a23 */ /* 0x100fe2000001085a */
[----:B---3--:R-:W-:Y:S01]  /*9630*/  LDSM.16.MT88.4 R104, [R114+0x6c00] ;  /* 0x006c00007268783b */ /* 0x008fe20000004200 */
[--C-:B------:R-:W-:Y:S01]  /*9640*/  FFMA.FTZ R150, R22, c[0x0][0x23c], -R90.reuse ;  /* 0x00008f0016967a23 */ /* 0x100fe2000001085a */
[C---:B------:R-:W-:Y:S04]  /*9650*/  HMMA.16816.F32 R48, R92.reuse, R98, R48 ;  /* 0x000000625c30723c */ /* 0x040fe80000001830 */
[----:B------:R-:W-:Y:S01]  /*9660*/  MUFU.EX2 R140, R140 ;  /* 0x0000008c008c7308 */ /* 0x000fe20000000800 */
[--C-:B------:R-:W-:Y:S01]  /*9670*/  FFMA.FTZ R147, R23, c[0x0][0x23c], -R90.reuse ;  /* 0x00008f0017937a23 */ /* 0x100fe2000001085a */
[----:B------:R-:W2:Y:S01]  /*9680*/  LDSM.16.MT88.4 R96, [R114+0x7000] ;  /* 0x007000007260783b */ /* 0x000ea20000004200 */
        /* <DEDUP_REMOVED lines=8> */
[----:B------:R-:W-:Y:S10]  /*9710*/  MUFU.EX2 R144, R144 ;  /* 0x0000009000907308 */ /* 0x000ff40000000800 */
[----:B------:R-:W5:Y:S01]  /*9720*/  MUFU.EX2 R143, R143 ;  /* 0x0000008f008f7308 */ /* 0x000f620000000800 */
[C---:B--2---:R-:W-:Y:S01]  /*9730*/  HMMA.16816.F32 R52, R92.reuse, R96, R52 ;  /* 0x000000605c34723c */ /* 0x044fe20000001834 */
[----:B----4-:R-:W-:Y:S07]  /*9740*/  LDSM.16.MT88.4 R108, [R112+0x7c00] ;  /* 0x007c0000706c783b */ /* 0x010fee0000004200 */
[C---:B------:R-:W-:Y:S01]  /*9750*/  HMMA.16816.F32 R56, R92.reuse, R98, R56 ;  /* 0x000000625c38723c */ /* 0x040fe20000001838 */
[----:B------:R-:W2:Y:S01]  /*9760*/  MUFU.EX2 R146, R146 ;  /* 0x0000009200927308 */ /* 0x000ea20000000800 */
[----:B------:R-:W4:Y:S09]  /*9770*/  LDSM.16.MT88.4 R96, [R112+0x7000] ;  /* 0x007000007060783b */ /* 0x000f320000004200 */
[----:B------:R-:W-:Y:S10]  /*9780*/  MUFU.EX2 R150, R150 ;  /* 0x0000009600967308 */ /* 0x000ff40000000800 */
[----:B------:R-:W1:Y:S10]  /*9790*/  MUFU.EX2 R147, R147 ;  /* 0x0000009300937308 */ /* 0x000e740000000800 */
        /* <DEDUP_REMOVED lines=22> */
[----:B-----5:R-:W-:Y:S01]  /*9900*/  F2FP.PACK_AB R95, R143, R144 ;  /* 0x000000908f5f723e */ /* 0x020fe200000000ff */
        /* <DEDUP_REMOVED lines=83> */
.L_x_4411:
[----:B------:R-:W1:Y:S01]  /*9e40*/  SHFL.BFLY PT, R5, R108, 0x2, 0x1f ;  /* 0x0c401f006c057f89 */ /* 0x000e6200000e0000 */
[----:B------:R-:W-:Y:S01]  /*9e50*/  MOV R10, 0x3f800000 ;  /* 0x3f800000000a7802 */ /* 0x000fe20000000f00 */
[----:B------:R-:W-:Y:S01]  /*9e60*/  IMAD.MOV.U32 R8, RZ, RZ, 0x3f800000 ;  /* 0x3f800000ff087424 */ /* 0x000fe200078e00ff */
[----:B------:R-:W-:Y:S01]  /*9e70*/  BSSY B0, `(.L_x_4416) ;  /* 0x00000cc000007945 */ /* 0x000fe20003800000 */
[----:B------:R-:W2:Y:S04]  /*9e80*/  SHFL.BFLY PT, R4, R109, 0x2, 0x1f ;  /* 0x0c401f006d047f89 */ /* 0x000ea800000e0000 */
[----:B------:R-:W3:Y:S04]  /*9e90*/  S2R R3, SR_CTAID.Z ;  /* 0x0000000000037919 */ /* 0x000ee80000002700 */
[----:B------:R-:W4:Y:S04]  /*9ea0*/  S2R R12, SR_CTAID.Y ;  /* 0x00000000000c7919 */ /* 0x000f280000002600 */
[----:B------:R-:W-:Y:S01]  /*9eb0*/  BAR.SYNC.DEFER_BLOCKING 0x0 ;  /* 0x0000000000007b1d */ /* 0x000fe20000010000 */
[----:B-1----:R-:W-:-:S02]  /*9ec0*/  FADD.FTZ R5, R5, R108 ;  /* 0x0000006c05057221 */ /* 0x002fc40000010000 */
[----:B--2---:R-:W-:-:S03]  /*9ed0*/  FADD.FTZ R4, R4, R109 ;  /* 0x0000006d04047221 */ /* 0x004fc60000010000 */
[----:B------:R-:W1:Y:S04]  /*9ee0*/  SHFL.BFLY PT, R6, R5, 0x1, 0x1f ;  /* 0x0c201f0005067f89 */ /* 0x000e6800000e0000 */
[----:B------:R-:W2:Y:S01]  /*9ef0*/  SHFL.BFLY PT, R7, R4, 0x1, 0x1f ;  /* 0x0c201f0004077f89 */ /* 0x000ea200000e0000 */
[----:B----4-:R-:W-:Y:S02]  /*9f00*/  IMAD R9, R12, c[0x0][0x210], R129 ;  /* 0x000084000c097a24 */ /* 0x010fe400078e0281 */
[----:B-1----:R-:W-:Y:S02]  /*9f10*/  FADD.FTZ R6, R5, R6 ;  /* 0x0000000605067221 */ /* 0x002fe40000010000 */
[----:B------:R-:W1:Y:S01]  /*9f20*/  S2R R5, SR_TID.X ;  /* 0x0000000000057919 */ /* 0x000e620000002100 */
[----:B--2---:R-:W-:Y:S01]  /*9f30*/  FADD.FTZ R7, R4, R7 ;  /* 0x0000000704077221 */ /* 0x004fe20000010000 */
[----:B------:R-:W-:-:S02]  /*9f40*/  IADD3 R4, -R129, RZ, RZ ;  /* 0x000000ff81047210 */ /* 0x000fc40007ffe1ff */
[----:B------:R-:W-:Y:S02]  /*9f50*/  FSETP.NE.FTZ.AND P2, PT, R6, RZ, PT ;  /* 0x000000ff0600720b */ /* 0x000fe40003f55000 */
[----:B------:R-:W-:Y:S01]  /*9f60*/  FSETP.NE.FTZ.AND P3, PT, R7, RZ, PT ;  /* 0x000000ff0700720b */ /* 0x000fe20003f75000 */
[----:B---3--:R-:W-:Y:S02]  /*9f70*/  IMAD R4, R4, c[0x0][0x1c0], R3 ;  /* 0x0000700004047a24 */ /* 0x008fe400078e0203 */
[----:B------:R-:W2:Y:S02]  /*9f80*/  S2R R3, SR_TID.X ;  /* 0x0000000000037919 */ /* 0x000ea40000002100 */
[----:B------:R-:W-:-:S06]  /*9f90*/  IMAD R9, R9, c[0x0][0x1c0], R4 ;  /* 0x0000700009097a24 */ /* 0x000fcc00078e0204 */
[----:B------:R-:W3:Y:S01]  /*9fa0*/  @P2 MUFU.RCP R8, R6 ;  /* 0x0000000600082308 */ /* 0x000ee20000001000 */
[----:B-1----:R-:W-:-:S07]  /*9fb0*/  SHF.R.S32.HI R12, RZ, 0x1f, R5 ;  /* 0x0000001fff0c7819 */ /* 0x002fce0000011405 */
[----:B------:R-:W1:Y:S01]  /*9fc0*/  @P3 MUFU.RCP R10, R7 ;  /* 0x00000007000a3308 */ /* 0x000e620000001000 */
[CC--:B------:R-:W-:Y:S02]  /*9fd0*/  LEA.HI R11, R12.reuse, R5.reuse, RZ, 0x2 ;  /* 0x000000050c0b7211 */ /* 0x0c0fe400078f10ff */
[----:B------:R-:W-:Y:S02]  /*9fe0*/  LEA.HI R21, R12, R5, RZ, 0x6 ;  /* 0x000000050c157211 */ /* 0x000fe400078f30ff */
[----:B------:R-:W-:Y:S02]  /*9ff0*/  SHF.R.S32.HI R15, RZ, 0x2, R11 ;  /* 0x00000002ff0f7819 */ /* 0x000fe4000001140b */
[----:B--2---:R-:W-:Y:S01]  /*a000*/  SHF.R.S32.HI R14, RZ, 0x1f, R3 ;  /* 0x0000001fff0e7819 */ /* 0x004fe20000011403 */
[----:B------:R-:W-:Y:S01]  /*a010*/  IMAD.SHL.U32 R21, R21, 0x4, RZ ;  /* 0x0000000415157824 */ /* 0x000fe200078e00ff */
[----:B------:R-:W-:Y:S01]  /*a020*/  SHF.R.S32.HI R18, RZ, 0x1f, R15 ;  /* 0x0000001fff127819 */ /* 0x000fe2000001140f */
[----:B---3--:R-:W-:Y:S01]  /*a030*/  FMUL.FTZ R39, R8, R39 ;  /* 0x0000002708277220 */ /* 0x008fe20000410000 */
[----:B------:R-:W-:Y:S01]  /*a040*/  LEA.HI R13, R14, R3, RZ, 0x3 ;  /* 0x000000030e0d7211 */ /* 0x000fe200078f18ff */
[----:B------:R-:W-:Y:S01]  /*a050*/  FMUL.FTZ R38, R8, R38 ;  /* 0x0000002608267220 */ /* 0x000fe20000410000 */
[----:B------:R-:W-:Y:S01]  /*a060*/  LEA.HI R17, R18, R15, RZ, 0x3 ;  /* 0x0000000f12117211 */ /* 0x000fe200078f18ff */
[----:B------:R-:W-:Y:S01]  /*a070*/  FMUL.FTZ R43, R8, R43 ;  /* 0x0000002b082b7220 */ /* 0x000fe20000410000 */
[----:B------:R-:W-:Y:S01]  /*a080*/  LOP3.LUT R16, R13, 0xfffffff8, RZ, 0xc0, !PT ;  /* 0xfffffff80d107812 */ /* 0x000fe200078ec0ff */
[C---:B-1----:R-:W-:Y:S01]  /*a090*/  FMUL.FTZ R36, R10.reuse, R36 ;  /* 0x000000240a247220 */ /* 0x042fe20000410000 */
[----:B------:R-:W-:Y:S01]  /*a0a0*/  LOP3.LUT R18, R17, 0xfffffff8, RZ, 0xc0, !PT ;  /* 0xfffffff811127812 */ /* 0x000fe200078ec0ff */
[C---:B------:R-:W-:Y:S01]  /*a0b0*/  FMUL.FTZ R37, R10.reuse, R37 ;  /* 0x000000250a257220 */ /* 0x040fe20000410000 */
[----:B------:R-:W-:Y:S01]  /*a0c0*/  LOP3.LUT R24, R11, 0xfffffffc, RZ, 0xc0, !PT ;  /* 0xfffffffc0b187812 */ /* 0x000fe200078ec0ff */
[----:B------:R-:W-:Y:S01]  /*a0d0*/  IMAD.IADD R16, R3, 0x1, -R16 ;  /* 0x0000000103107824 */ /* 0x000fe200078e0a10 */
[----:B------:R-:W-:Y:S01]  /*a0e0*/  IADD3 R15, R15, -R18, RZ ;  /* 0x800000120f0f7210 */ /* 0x000fe20007ffe0ff */
[C---:B------:R-:W-:Y:S01]  /*a0f0*/  FMUL.FTZ R40, R10.reuse, R40 ;  /* 0x000000280a287220 */ /* 0x040fe20000410000 */
[----:B------:R-:W-:Y:S01]  /*a100*/  SHF.R.S32.HI R11, RZ, 0x3, R13 ;  /* 0x00000003ff0b7819 */ /* 0x000fe2000001140d */
[C---:B------:R-:W-:Y:S01]  /*a110*/  FMUL.FTZ R41, R10.reuse, R41 ;  /* 0x000000290a297220 */ /* 0x040fe20000410000 */
[----:B------:R-:W-:Y:S01]  /*a120*/  LEA.HI R18, R15, R15, RZ, 0x1 ;  /* 0x0000000f0f127211 */ /* 0x000fe200078f08ff */
[----:B------:R-:W-:Y:S01]  /*a130*/  FMUL.FTZ R44, R10, R44 ;  /* 0x0000002c0a2c7220 */ /* 0x000fe20000410000 */
[----:B------:R-:W-:Y:S01]  /*a140*/  LEA.HI R17, R16, R16, RZ, 0x1 ;  /* 0x0000001010117211 */ /* 0x000fe200078f08ff */
[----:B------:R-:W-:Y:S01]  /*a150*/  FMUL.FTZ R45, R10, R45 ;  /* 0x0000002d0a2d7220 */ /* 0x000fe20000410000 */
[----:B------:R-:W-:Y:S01]  /*a160*/  LOP3.LUT R20, R18, 0x1fffffe, RZ, 0xc0, !PT ;  /* 0x01fffffe12147812 */ /* 0x000fe200078ec0ff */
[C---:B------:R-:W-:Y:S01]  /*a170*/  FMUL.FTZ R48, R10.reuse, R48 ;  /* 0x000000300a307220 */ /* 0x040fe20000410000 */
[----:B------:R-:W-:Y:S01]  /*a180*/  LEA.HI R22, R13, R11, RZ, 0x1 ;  /* 0x0000000b0d167211 */ /* 0x000fe200078f08ff */
[C---:B------:R-:W-:Y:S01]  /*a190*/  FMUL.FTZ R49, R10.reuse, R49 ;  /* 0x000000310a317220 */ /* 0x040fe20000410000 */
[----:B------:R-:W-:Y:S01]  /*a1a0*/  LOP3.LUT R19, R17, 0xfffffffe, RZ, 0xc0, !PT ;  /* 0xfffffffe11137812 */ /* 0x000fe200078ec0ff */
[C---:B------:R-:W-:Y:S01]  /*a1b0*/  FMUL.FTZ R52, R10.reuse, R52 ;  /* 0x000000340a347220 */ /* 0x040fe20000410000 */
[----:B------:R-:W-:Y:S01]  /*a1c0*/  IADD3 R20, R15, -R20, RZ ;  /* 0x800000140f147210 */ /* 0x000fe20007ffe0ff */
[----:B------:R-:W-:Y:S01]  /*a1d0*/  FMUL.FTZ R53, R10, R53 ;  /* 0x000000350a357220 */ /* 0x000fe20000410000 */
[----:B------:R-:W-:Y:S01]  /*a1e0*/  LEA.HI R15, R12, R5, RZ, 0x5 ;  /* 0x000000050c0f7211 */ /* 0x000fe200078f28ff */
[----:B------:R-:W-:Y:S01]  /*a1f0*/  IMAD.IADD R19, R16, 0x1, -R19 ;  /* 0x0000000110137824 */ /* 0x000fe200078e0a13 */
[----:B------:R-:W-:Y:S01]  /*a200*/  LOP3.LUT R22, R22, 0xfffffffe, RZ, 0xc0, !PT ;  /* 0xfffffffe16167812 */ /* 0x000fe200078ec0ff */
[C---:B------:R-:W-:Y:S01]  /*a210*/  FMUL.FTZ R56, R10.reuse, R56 ;  /* 0x000000380a387220 */ /* 0x040fe20000410000 */
[----:B------:R-:W-:Y:S01]  /*a220*/  SHF.R.S32.HI R18, RZ, 0x1, R18 ;  /* 0x00000001ff127819 */ /* 0x000fe20000011412 */
[----:B------:R-:W-:Y:S01]  /*a230*/  FMUL.FTZ R57, R10, R57 ;  /* 0x000000390a397220 */ /* 0x000fe20000410000 */
[-C--:B------:R-:W-:Y:S01]  /*a240*/  LEA.HI R23, R12, R5.reuse, RZ, 0x4 ;  /* 0x000000050c177211 */ /* 0x080fe200078f20ff */
[----:B------:R-:W-:Y:S01]  /*a250*/  IMAD.IADD R22, R11, 0x1, -R22 ;  /* 0x000000010b167824 */ /* 0x000fe200078e0a16 */
[----:B------:R-:W-:Y:S01]  /*a260*/  IADD3 R13, -R24, R5, RZ ;  /* 0x00000005180d7210 */ /* 0x000fe20007ffe1ff */
[C---:B------:R-:W-:Y:S01]  /*a270*/  FMUL.FTZ R60, R10.reuse, R60 ;  /* 0x0000003c0a3c7220 */ /* 0x040fe20000410000 */
[----:B------:R-:W-:Y:S01]  /*a280*/  SHF.R.S32.HI R16, RZ, 0x5, R15 ;  /* 0x00000005ff107819 */ /* 0x000fe2000001140f */
[C---:B------:R-:W-:Y:S01]  /*a290*/  FMUL.FTZ R61, R10.reuse, R61 ;  /* 0x0000003d0a3d7220 */ /* 0x040fe20000410000 */
[----:B------:R-:W-:Y:S01]  /*a2a0*/  LOP3.LUT R21, R21, 0x3fffff00, RZ, 0xc0, !PT ;  /* 0x3fffff0015157812 */ /* 0x000fe200078ec0ff */
[----:B------:R-:W-:Y:S01]  /*a2b0*/  FMUL.FTZ R64, R10, R64 ;  /* 0x000000400a407220 */ /* 0x000fe20000410000 */
[----:B------:R-:W-:Y:S01]  /*a2c0*/  SHF.L.U32 R24, R18, 0x6, RZ ;  /* 0x0000000612187819 */ /* 0x000fe200000006ff */
[----:B------:R-:W-:Y:S01]  /*a2d0*/  FMUL.FTZ R65, R10, R65 ;  /* 0x000000410a417220 */ /* 0x000fe20000410000 */
[----:B------:R-:W-:Y:S01]  /*a2e0*/  SHF.R.S32.HI R23, RZ, 0x4, R23 ;  /* 0x00000004ff177819 */ /* 0x000fe20000011417 */
[----:B------:R-:W-:Y:S01]  /*a2f0*/  IMAD R22, R22, 0x20, R21 ;  /* 0x0000002016167824 */ /* 0x000fe200078e0215 */
[----:B------:R-:W-:Y:S01]  /*a300*/  LEA R13, R16, R13, 0x8 ;  /* 0x0000000d100d7211 */ /* 0x000fe200078e40ff */
[----:B------:R-:W-:Y:S01]  /*a310*/  FMUL.FTZ R68, R10, R68 ;  /* 0x000000440a447220 */ /* 0x000fe20000410000 */
[----:B------:R-:W-:Y:S01]  /*a320*/  LOP3.LUT R24, R24, 0xc0, RZ, 0xc0, !PT ;  /* 0x000000c018187812 */ /* 0x000fe200078ec0ff */
[----:B------:R-:W-:Y:S01]  /*a330*/  IMAD.SHL.U32 R23, R23, 0x40, RZ ;  /* 0x0000004017177824 */ /* 0x000fe200078e00ff */
[----:B------:R-:W-:Y:S01]  /*a340*/  LOP3.LUT R21, R18, 0x1, RZ, 0xc0, !PT ;  /* 0x0000000112157812 */ /* 0x000fe200078ec0ff */
        /* <DEDUP_REMOVED lines=8> */
[C---:B------:R-:W-:Y:S01]  /*a3d0*/  FMUL.FTZ R77, R10.reuse, R77 ;  /* 0x0000004d0a4d7220 */ /* 0x040fe20000410000 */
[----:B------:R-:W-:Y:S01]  /*a3e0*/  LOP3.LUT R23, R23, 0xc0, RZ, 0xc0, !PT ;  /* 0x000000c017177812 */ /* 0x000fe200078ec0ff */
[----:B------:R-:W-:Y:S01]  /*a3f0*/  IMAD.U32 R13, R13, 0x2, R24 ;  /* 0x000000020d0d7824 */ /* 0x000fe200078e0018 */
[----:B------:R-:W-:Y:S01]  /*a400*/  SHF.L.U32 R26, R17, 0x3, RZ ;  /* 0x00000003111a7819 */ /* 0x000fe200000006ff */
[----:B------:R-:W-:Y:S01]  /*a410*/  FMUL.FTZ R80, R10, R80 ;  /* 0x000000500a507220 */ /* 0x000fe20000410000 */
[----:B------:R-:W-:Y:S01]  /*a420*/  LOP3.LUT P0, RZ, R18, 0x2, RZ, 0xc0, !PT ;  /* 0x0000000212ff7812 */ /* 0x000fe2000780c0ff */
[----:B------:R-:W-:Y:S01]  /*a430*/  FMUL.FTZ R81, R10, R81 ;  /* 0x000000510a517220 */ /* 0x000fe20000410000 */
[----:B------:R-:W-:Y:S01]  /*a440*/  LOP3.LUT R17, R23, 0x18, R26, 0xf8, !PT ;  /* 0x0000001817117812 */ /* 0x000fe200078ef81a */
[C---:B------:R-:W-:Y:S01]  /*a450*/  FMUL.FTZ R42, R8.reuse, R42 ;  /* 0x0000002a082a7220 */ /* 0x040fe20000410000 */
[----:B------:R-:W-:Y:S01]  /*a460*/  SHF.R.U32.HI R26, RZ, 0x3, R23 ;  /* 0x00000003ff1a7819 */ /* 0x000fe20000011617 */
[C---:B------:R-:W-:Y:S01]  /*a470*/  FMUL.FTZ R47, R8.reuse, R47 ;  /* 0x0000002f082f7220 */ /* 0x040fe20000410000 */
[----:B------:R-:W-:Y:S01]  /*a480*/  SHF.L.U32 R18, R13, 0x2, RZ ;  /* 0x000000020d127819 */ /* 0x000fe200000006ff */
[C---:B------:R-:W-:Y:S01]  /*a490*/  FMUL.FTZ R46, R8.reuse, R46 ;  /* 0x0000002e082e7220 */ /* 0x040fe20000410000 */
[----:B------:R-:W-:Y:S01]  /*a4a0*/  MOV R10, 0x40 ;  /* 0x00000040000a7802 */ /* 0x000fe20000000f00 */
[C---:B------:R-:W-:Y:S01]  /*a4b0*/  FMUL.FTZ R51, R8.reuse, R51 ;  /* 0x0000003308337220 */ /* 0x040fe20000410000 */
[----:B------:R-:W-:Y:S01]  /*a4c0*/  LEA R20, R19, R22, 0x2 ;  /* 0x0000001613147211 */ /* 0x000fe200078e10ff */
[C---:B------:R-:W-:Y:S01]  /*a4d0*/  FMUL.FTZ R50, R8.reuse, R50 ;  /* 0x0000003208327220 */ /* 0x040fe20000410000 */
[----:B------:R-:W-:Y:S01]  /*a4e0*/  LOP3.LUT R17, R17, R26, RZ, 0x3c, !PT ;  /* 0x0000001a11117212 */ /* 0x000fe200078e3cff */
[----:B------:R-:W-:Y:S01]  /*a4f0*/  FMUL.FTZ R55, R8, R55 ;  /* 0x0000003708377220 */ /* 0x000fe20000410000 */
[----:B------:R-:W-:Y:S01]  /*a500*/  IADD3 R19, R18, -0x20, RZ ;  /* 0xffffffe012137810 */ /* 0x000fe20007ffe0ff */
[----:B------:R-:W-:Y:S01]  /*a510*/  FMUL.FTZ R54, R8, R54 ;  /* 0x0000003608367220 */ /* 0x000fe20000410000 */
[----:B------:R-:W-:Y:S01]  /*a520*/  SEL R10, R10, 0xffffffc0, !P0 ;  /* 0xffffffc00a0a7807 */ /* 0x000fe20004000000 */
[----:B------:R-:W-:Y:S01]  /*a530*/  FMUL.FTZ R59, R8, R59 ;  /* 0x0000003b083b7220 */ /* 0x000fe20000410000 */
[----:B------:R-:W-:Y:S01]  /*a540*/  @P1 IADD3 R19, R18, 0x20, RZ ;  /* 0x0000002012131810 */ /* 0x000fe20007ffe0ff */
[----:B------:R-:W-:Y:S01]  /*a550*/  FMUL.FTZ R58, R8, R58 ;  /* 0x0000003a083a7220 */ /* 0x000fe20000410000 */
[----:B------:R-:W-:Y:S01]  /*a560*/  IADD3 R18, R18, R10, RZ ;  /* 0x0000000a12127210 */ /* 0x000fe20007ffe0ff */
[C---:B------:R-:W-:Y:S01]  /*a570*/  FMUL.FTZ R63, R8.reuse, R63 ;  /* 0x0000003f083f7220 */ /* 0x040fe20000410000 */
[----:B------:R-:W-:Y:S01]  /*a580*/  STS.64 [R13.X4], R36 ;  /* 0x000000240d007388 */ /* 0x000fe20000004a00 */
[----:B------:R-:W-:Y:S01]  /*a590*/  FMUL.FTZ R62, R8, R62 ;  /* 0x0000003e083e7220 */ /* 0x000fe20000410000 */
[----:B------:R-:W-:Y:S01]  /*a5a0*/  LEA.HI R14, R14, R3, RZ, 0x5 ;  /* 0x000000030e0e7211 */ /* 0x000fe200078f28ff */
[C---:B------:R-:W-:Y:S01]  /*a5b0*/  FMUL.FTZ R67, R8.reuse, R67 ;  /* 0x0000004308437220 */ /* 0x040fe20000410000 */
[----:B------:R-:W-:Y:S01]  /*a5c0*/  STS.64 [R13.X4+0x400], R38 ;  /* 0x000400260d007388 */ /* 0x000fe20000004a00 */
[C---:B------:R-:W-:Y:S01]  /*a5d0*/  FMUL.FTZ R66, R8.reuse, R66 ;  /* 0x0000004208427220 */ /* 0x040fe20000410000 */
[----:B------:R-:W-:Y:S01]  /*a5e0*/  LOP3.LUT R4, R15, 0xffffffe0, RZ, 0xc0, !PT ;  /* 0xffffffe00f047812 */ /* 0x000fe200078ec0ff */
[C---:B------:R-:W-:Y:S01]  /*a5f0*/  FMUL.FTZ R71, R8.reuse, R71 ;  /* 0x0000004708477220 */ /* 0x040fe20000410000 */
[----:B------:R-:W-:Y:S01]  /*a600*/  STS.64 [R19], R40 ;  /* 0x0000002813007388 */ /* 0x000fe20000000a00 */
[C---:B------:R-:W-:Y:S01]  /*a610*/  FMUL.FTZ R70, R8.reuse, R70 ;  /* 0x0000004608467220 */ /* 0x040fe20000410000 */
[----:B------:R-:W1:Y:S01]  /*a620*/  @P2 MUFU.LG2 R6, R6 ;  /* 0x0000000600062308 */ /* 0x000e620000000c00 */
[C---:B------:R-:W-:Y:S01]  /*a630*/  FMUL.FTZ R75, R8.reuse, R75 ;  /* 0x0000004b084b7220 */ /* 0x040fe20000410000 */
[----:B------:R-:W-:Y:S01]  /*a640*/  STS.64 [R19+0x400], R42 ;  /* 0x0004002a13007388 */ /* 0x000fe20000000a00 */
[----:B------:R-:W-:Y:S01]  /*a650*/  FMUL.FTZ R74, R8, R74 ;  /* 0x0000004a084a7220 */ /* 0x000fe20000410000 */
[----:B------:R-:W-:Y:S01]  /*a660*/  LOP3.LUT R14, R14, 0xffffffe0, RZ, 0xc0, !PT ;  /* 0xffffffe00e0e7812 */ /* 0x000fe200078ec0ff */
[C---:B------:R-:W-:Y:S01]  /*a670*/  FMUL.FTZ R79, R8.reuse, R79 ;  /* 0x0000004f084f7220 */ /* 0x040fe20000410000 */
[----:B------:R-:W-:Y:S01]  /*a680*/  STS.64 [R18], R44 ;  /* 0x0000002c12007388 */ /* 0x000fe20000000a00 */
[C---:B------:R-:W-:Y:S01]  /*a690*/  FMUL.FTZ R78, R8.reuse, R78 ;  /* 0x0000004e084e7220 */ /* 0x040fe20000410000 */
[----:B------:R-:W2:Y:S01]  /*a6a0*/  @P3 MUFU.LG2 R7, R7 ;  /* 0x0000000700073308 */ /* 0x000ea20000000c00 */
[C---:B------:R-:W-:Y:S01]  /*a6b0*/  FMUL.FTZ R83, R8.reuse, R83 ;  /* 0x0000005308537220 */ /* 0x040fe20000410000 */
[----:B------:R-:W-:Y:S01]  /*a6c0*/  STS.64 [R18+0x400], R46 ;  /* 0x0004002e12007388 */ /* 0x000fe20000000a00 */
[----:B------:R-:W-:Y:S01]  /*a6d0*/  FMUL.FTZ R82, R8, R82 ;  /* 0x0000005208527220 */ /* 0x000fe20000410000 */
[----:B------:R-:W-:Y:S01]  /*a6e0*/  IADD3 R4, R5, -R4, RZ ;  /* 0x8000000405047210 */ /* 0x000fe20007ffe0ff */
[----:B------:R-:W-:Y:S01]  /*a6f0*/  IMAD.IADD R8, R20, 0x1, R17 ;  /* 0x0000000114087824 */ /* 0x000fe200078e0211 */
[----:B------:R-:W-:-:S02]  /*a700*/  IADD3 R17, R10, R19, RZ ;  /* 0x000000130a117210 */ /* 0x000fc40007ffe0ff */
[----:B------:R-:W3:Y:S01]  /*a710*/  S2R R10, SR_CTAID.X ;  /* 0x00000000000a7919 */ /* 0x000ee20000002500 */
[----:B------:R-:W-:Y:S01]  /*a720*/  LEA.HI R12, R12, R5, RZ, 0x3 ;  /* 0x000000050c0c7211 */ /* 0x000fe200078f18ff */
[----:B-1----:R-:W-:Y:S01]  /*a730*/  @P2 FMUL.FTZ R15, R6, 0.69314718246459960938 ;  /* 0x3f317218060f2820 */ /* 0x002fe20000410000 */
[----:B------:R-:W-:Y:S01]  /*a740*/  IADD3 R14, R3, -R14, RZ ;  /* 0x8000000e030e7210 */ /* 0x000fe20007ffe0ff */
[----:B------:R-:W-:Y:S01]  /*a750*/  STS.64 [R17], R48 ;  /* 0x0000003011007388 */ /* 0x000fe20000000a00 */
[----:B------:R-:W-:Y:S02]  /*a760*/  LOP3.LUT P0, RZ, R4, 0x3, RZ, 0xc0, !PT ;  /* 0x0000000304ff7812 */ /* 0x000fe4000780c0ff */
[----:B------:R-:W-:Y:S01]  /*a770*/  LOP3.LUT R12, R12, 0xfffffff8, RZ, 0xc0, !PT ;  /* 0xfffffff80c0c7812 */ /* 0x000fe200078ec0ff */
[----:B------:R-:W-:Y:S01]  /*a780*/  STS.64 [R17+0x400], R50 ;  /* 0x0004003211007388 */ /* 0x000fe20000000a00 */
[----:B------:R-:W-:Y:S01]  /*a790*/  SHF.R.S32.HI R3, RZ, 0x1f, R14 ;  /* 0x0000001fff037819 */ /* 0x000fe2000001140e */
[----:B--2---:R-:W-:Y:S01]  /*a7a0*/  @P3 FMUL.FTZ R7, R7, 0.69314718246459960938 ;  /* 0x3f31721807073820 */ /* 0x004fe20000410000 */
[----:B------:R-:W-:Y:S01]  /*a7b0*/  MOV R4, 0xff800000 ;  /* 0xff80000000047802 */ /* 0x000fe20000000f00 */
[----:B------:R-:W-:Y:S01]  /*a7c0*/  STS.64 [R13.X4+0x2000], R52 ;  /* 0x002000340d007388 */ /* 0x000fe20000004a00 */
[----:B------:R-:W-:Y:S01]  /*a7d0*/  IMAD.IADD R12, R5, 0x1, -R12 ;  /* 0x00000001050c7824 */ /* 0x000fe200078e0a0c */
[----:B------:R-:W-:Y:S01]  /*a7e0*/  LEA.HI R3, R3, R14, RZ, 0x2 ;  /* 0x0000000e03037211 */ /* 0x000fe200078f10ff */
[----:B------:R-:W-:Y:S01]  /*a7f0*/  IMAD.MOV.U32 R5, RZ, RZ, -0x800000 ;  /* 0xff800000ff057424 */ /* 0x000fe200078e00ff */
[----:B------:R-:W-:Y:S01]  /*a800*/  STS.64 [R13.X4+0x2400], R54 ;  /* 0x002400360d007388 */ /* 0x000fe20000004a00 */
[----:B------:R-:W-:Y:S01]  /*a810*/  @P3 FFMA.FTZ R4, R2, c[0x0][0x238], R7 ;  /* 0x00008e0002043a23 */ /* 0x000fe20000010007 */
[----:B------:R-:W-:Y:S01]  /*a820*/  SHF.R.S32.HI R6, RZ, 0x2, R3 ;  /* 0x00000002ff067819 */ /* 0x000fe20000011403 */
[----:B------:R-:W-:Y:S01]  /*a830*/  @P2 FFMA.FTZ R5, R0, c[0x0][0x238], R15 ;  /* 0x00008e0000052a23 */ /* 0x000fe2000001000f */
[----:B------:R-:W-:Y:S04]  /*a840*/  STS.64 [R19+0x2000], R56 ;  /* 0x0020003813007388 */ /* 0x000fe80000000a00 */
[----:B------:R-:W-:Y:S01]  /*a850*/  STS.64 [R19+0x2400], R58 ;  /* 0x0024003a13007388 */ /* 0x000fe20000000a00 */
[----:B---3--:R-:W-:-:S03]  /*a860*/  IMAD.SHL.U32 R10, R10, 0x40, RZ ;  /* 0x000000400a0a7824 */ /* 0x008fc600078e00ff */
        /* <DEDUP_REMOVED lines=10> */
[----:B------:R-:W-:Y:S04]  /*a910*/  STS.64 [R18+0x4400], R78 ;  /* 0x0044004e12007388 */ /* 0x000fe80000000a00 */
[----:B------:R-:W-:Y:S04]  /*a920*/  STS.64 [R17+0x4000], R80 ;  /* 0x0040005011007388 */ /* 0x000fe80000000a00 */
[----:B------:R2:W-:Y:S01]  /*a930*/  STS.64 [R17+0x4400], R82 ;  /* 0x0044005211007388 */ /* 0x0005e20000000a00 */
[----:B-1----:R-:W-:-:S03]  /*a940*/  SHF.R.S32.HI R13, RZ, 0x1f, R16 ;  /* 0x0000001fff0d7819 */ /* 0x002fc60000011410 */
[----:B------:R-:W-:Y:S01]  /*a950*/  BAR.SYNC.DEFER_BLOCKING 0x0 ;  /* 0x0000000000007b1d */ /* 0x000fe20000010000 */
[----:B------:R-:W-:-:S04]  /*a960*/  LEA.HI R13, R13, R16, RZ, 0x2 ;  /* 0x000000100d0d7211 */ /* 0x000fc800078f10ff */
[----:B------:R-:W-:-:S04]  /*a970*/  LOP3.LUT R13, R13, 0xffffffc, RZ, 0xc0, !PT ;  /* 0x0ffffffc0d0d7812 */ /* 0x000fc800078ec0ff */
[----:B------:R-:W-:Y:S02]  /*a980*/  IADD3 R13, R16, -R13, RZ ;  /* 0x8000000d100d7210 */ /* 0x000fe40007ffe0ff */
[----:B------:R-:W-:Y:S02]  /*a990*/  SHF.L.U32 R16, R12, 0x2, RZ ;  /* 0x000000020c107819 */ /* 0x000fe400000006ff */
[----:B------:R-:W-:Y:S02]  /*a9a0*/  LEA R6, R13, R6, 0x4 ;  /* 0x000000060d067211 */ /* 0x000fe400078e20ff */
[----:B--2---:R-:W-:Y:S01]  /*a9b0*/  SHF.R.S32.HI R17, RZ, 0x1f, R16 ;  /* 0x0000001fff117819 */ /* 0x004fe20000011410 */
[----:B------:R1:W2:Y:S04]  /*a9c0*/  LDS.128 R60, [R8.X4] ;  /* 0x00000000083c7984 */ /* 0x0002a80000004c00 */
[----:B------:R1:W3:Y:S04]  /*a9d0*/  LDS.128 R56, [R8.X4+0x800] ;  /* 0x0008000008387984 */ /* 0x0002e80000004c00 */
[----:B------:R1:W4:Y:S04]  /*a9e0*/  LDS.128 R52, [R8.X4+0x1000] ;  /* 0x0010000008347984 */ /* 0x0003280000004c00 */
[----:B------:R1:W1:Y:S04]  /*a9f0*/  LDS.128 R48, [R8.X4+0x1800] ;  /* 0x0018000008307984 */ /* 0x0002680000004c00 */
[----:B------:R1:W1:Y:S04]  /*aa00*/  LDS.128 R44, [R8.X4+0x2000] ;  /* 0x00200000082c7984 */ /* 0x0002680000004c00 */
[----:B------:R1:W1:Y:S04]  /*aa10*/  LDS.128 R40, [R8.X4+0x2800] ;  /* 0x0028000008287984 */ /* 0x0002680000004c00 */
[----:B------:R1:W1:Y:S04]  /*aa20*/  LDS.128 R36, [R8.X4+0x3000] ;  /* 0x0030000008247984 */ /* 0x0002680000004c00 */
[----:B------:R1:W1:Y:S04]  /*aa30*/  LDS.128 R32, [R8.X4+0x3800] ;  /* 0x0038000008207984 */ /* 0x0002680000004c00 */
[----:B------:R1:W1:Y:S04]  /*aa40*/  LDS.128 R28, [R8.X4+0x4000] ;  /* 0x00400000081c7984 */ /* 0x0002680000004c00 */
[----:B------:R1:W1:Y:S04]  /*aa50*/  LDS.128 R24, [R8.X4+0x4800] ;  /* 0x0048000008187984 */ /* 0x0002680000004c00 */
[----:B------:R1:W1:Y:S04]  /*aa60*/  LDS.128 R20, [R8.X4+0x5000] ;  /* 0x0050000008147984 */ /* 0x0002680000004c00 */
[----:B------:R1:W1:Y:S01]  /*aa70*/  LDS.128 R64, [R8.X4+0x5800] ;  /* 0x0058000008407984 */ /* 0x0002620000004c00 */
[----:B------:R-:W-:Y:S05]  /*aa80*/  @P0 BRA `(.L_x_4417) ;  /* 0x000000a000000947 */ /* 0x000fea0003800000 */
[----:B--23--:R-:W-:Y:S02]  /*aa90*/  IADD3 R3, R6, 0x8, RZ ;  /* 0x0000000806037810 */ /* 0x00cfe40007ffe0ff */
[----:B------:R-:W-:-:S02]  /*aaa0*/  SHF.R.S32.HI R2, RZ, 0x1f, R6 ;  /* 0x0000001fff027819 */ /* 0x000fc40000011406 */
[----:B------:R-:W-:Y:S02]  /*aab0*/  IADD3 R0, P0, R9, R6, RZ ;  /* 0x0000000609007210 */ /* 0x000fe40007f1e0ff */
[-C--:B------:R-:W-:Y:S02]  /*aac0*/  ISETP.GE.AND P2, PT, R6, R118.reuse, PT ;  /* 0x000000760600720c */ /* 0x080fe40003f46270 */
[----:B------:R-:W-:Y:S02]  /*aad0*/  ISETP.GE.AND P1, PT, R3, R118, PT ;  /* 0x000000760300720c */ /* 0x000fe40003f26270 */
[----:B------:R-:W-:Y:S02]  /*aae0*/  LEA.HI.X.SX32 R3, R9, R2, 0x1, P0 ;  /* 0x0000000209037211 */ /* 0x000fe400000f0eff */
[----:B------:R-:W-:-:S04]  /*aaf0*/  LEA R2, P0, R0, c[0x0][0x208], 0x2 ;  /* 0x0000820000027a11 */ /* 0x000fc800078010ff */
[----:B------:R-:W-:-:S05]  /*ab00*/  LEA.HI.X R3, R0, c[0x0][0x20c], R3, 0x2, P0 ;  /* 0x0000830000037a11 */ /* 0x000fca00000f1403 */
[----:B------:R2:W-:Y:S04]  /*ab10*/  @!P2 STG.E [R2.64], R4 ;  /* 0x000000040200a986 */ /* 0x0005e8000c101908 */
[----:B------:R2:W-:Y:S02]  /*ab20*/  @!P1 STG.E [R2.64+0x20], R5 ;  /* 0x0000200502009986 */ /* 0x0005e4000c101908 */
.L_x_4417:
[----:B--23--:R-:W-:Y:S05]  /*ab30*/  BSYNC B0 ;  /* 0x0000000000007941 */ /* 0x00cfea0003800000 */
.L_x_4416:
        /* <DEDUP_REMOVED lines=18> */
.L_x_4419:
[----:B------:R-:W-:Y:S05]  /*ac60*/  BSYNC B0 ;  /* 0x0000000000007941 */ /* 0x000fea0003800000 */
.L_x_4418:
        /* <DEDUP_REMOVED lines=10> */
.L_x_4421:
[----:B------:R-:W-:Y:S05]  /*ad10*/  BSYNC B0 ;  /* 0x0000000000007941 */ /* 0x000fea0003800000 */
.L_x_4420:
[----:B------:R-:W-:Y:S01]  /*ad20*/  IADD3 R3, R11, 0x20, RZ ;  /* 0x000000200b037810 */ /* 0x000fe20007ffe0ff */
[----:B------:R-:W-:Y:S03]  /*ad30*/  BSSY B0, `(.L_x_4422) ;  /* 0x0000009000007945 */ /* 0x000fe60003800000 */
[----:B------:R-:W-:-:S13]  /*ad40*/  ISETP.GE.AND P0, PT, R3, R118, PT ;  /* 0x000000760300720c */ /* 0x000fda0003f06270 */
[----:B------:R-:W-:Y:S05]  /*ad50*/  @P0 BRA `(.L_x_4423) ;  /* 0x0000006000000947 */ /* 0x000fea0003800000 */
[----:B------:R-:W-:Y:S02]  /*ad60*/  ISETP.GE.AND P2, PT, R16, c[0x0][0x220], PT ;  /* 0x0000880010007a0c */ /* 0x000fe40003f46270 */
[----:B------:R-:W-:Y:S02]  /*ad70*/  ISETP.GE.AND P1, PT, R2, c[0x0][0x220], PT ;  /* 0x0000880002007a0c */ /* 0x000fe40003f26270 */
[----:B------:R-:W-:-:S09]  /*ad80*/  ISETP.GE.AND P0, PT, R0, c[0x0][0x220], PT ;  /* 0x0000880000007a0c */ /* 0x000fd20003f06270 */
[----:B----4-:R3:W-:Y:S04]  /*ad90*/  @!P2 STG.E.128 [R4.64+0x3000], R52 ;  /* 0x003000340400a986 */ /* 0x0107e8000c101d08 */
[----:B-1----:R3:W-:Y:S04]  /*ada0*/  @!P1 STG.E.128 [R4.64+0x3080], R36 ;  /* 0x0030802404009986 */ /* 0x0027e8000c101d08 */
[----:B------:R3:W-:Y:S02]  /*adb0*/  @!P0 STG.E.128 [R4.64+0x3100], R20 ;  /* 0x0031001404008986 */ /* 0x0007e4000c101d08 */
.L_x_4423:
[----:B------:R-:W-:Y:S05]  /*adc0*/  BSYNC B0 ;  /* 0x0000000000007941 */ /* 0x000fea0003800000 */
.L_x_4422:
        /* <DEDUP_REMOVED lines=11> */
.L_x_4424:
        /* <DEDUP_REMOVED lines=16> */
.L_x_6152:


//--------------------- .text._ZN5flash24flash_fwd_splitkv_kernelI23Flash_fwd_kernel_traitsILi96ELi64ELi64ELi4ELb0ELb0EN7cutlass6half_tE19Flash_kernel_traitsILi96ELi64ELi64ELi4ES3_EELb1ELb0ELb0ELb0ELb0ELb1ELb1ELb0EEEvNS_16Flash_fwd_paramsE --------------------------
	.section	.text._ZN5flash24flash_fwd_splitkv_kernelI23Flash_fwd_kernel_traitsILi96ELi64ELi64ELi4ELb0ELb0EN7cutlass6half_tE19Flash_kernel_traitsILi96ELi64ELi64ELi4ES3_EELb1ELb0ELb0ELb0ELb0ELb1ELb1ELb0EEEvNS_16Flash_fwd_paramsE,"ax",@progbits
	.sectioninfo	@"SHI_REGISTERS=168"
	.align	128
        .global         _ZN5flash24flash_fwd_splitkv_kernelI23Flash_fwd_kernel_traitsILi96ELi64ELi64ELi4ELb0ELb0EN7cutlass6half_tE19Flash_kernel_traitsILi96ELi64ELi64ELi4ES3_EELb1ELb0ELb0ELb0ELb0ELb1ELb1ELb0EEEvNS_16Flash_fwd_paramsE
        .type           _ZN5flash24flash_fwd_splitkv_kernelI23Flash_fwd_kernel_traitsILi96ELi64ELi64ELi4ELb0ELb0EN7cutlass6half_tE19Flash_kernel_traitsILi96ELi64ELi64ELi4ES3_EELb1ELb0ELb0ELb0ELb0ELb1ELb1ELb0EEEvNS_16Flash_fwd_paramsE,@function
        .size           _ZN5flash24flash_fwd_splitkv_kernelI23Flash_fwd_kernel_traitsILi96ELi64ELi64ELi4ELb0ELb0EN7cutlass6half_tE19Flash_kernel_traitsILi96ELi64ELi64ELi4ES3_EELb1ELb0ELb0ELb0ELb0ELb1ELb1ELb0EEEvNS_16Flash_fwd_paramsE,(.L_x_6153 - _ZN5flash24flash_fwd_splitkv_kernelI23Flash_fwd_kernel_traitsILi96ELi64ELi64ELi4ELb0ELb0EN7cutlass6half_tE19Flash_kernel_traitsILi96ELi64ELi64ELi4ES3_EELb1ELb0ELb0ELb0ELb0ELb1ELb1ELb0EEEvNS_16Flash_fwd_paramsE)
        .other          _ZN5flash24flash_fwd_splitkv_kernelI23Flash_fwd_kernel_traitsILi96ELi64ELi64ELi4ELb0ELb0EN7cutlass6half_tE19Flash_kernel_traitsILi96ELi64ELi64ELi4ES3_EELb1ELb0ELb0ELb0ELb0ELb1ELb1ELb0EEEvNS_16Flash_fwd_paramsE,@"STO_CUDA_ENTRY STV_DEFAULT"
_ZN5flash24flash_fwd_splitkv_kernelI23Flash_fwd_kernel_traitsILi96ELi64ELi64ELi4ELb0ELb0EN7cutlass6half_tE19Flash_kernel_traitsILi96ELi64ELi64ELi4ES3_EELb1ELb0ELb0ELb0ELb0ELb1ELb1ELb0EEEvNS_16Flash_fwd_paramsE:
.text._ZN5flash24flash_fwd_splitkv_kernelI23Flash_fwd_kernel_traitsILi96ELi64ELi64ELi4ELb0ELb0EN7cutlass6half_tE19Flash_kernel_traitsILi96ELi64ELi64ELi4ES3_EELb1ELb0ELb0ELb0ELb0ELb1ELb1ELb0EEEvNS_16Flash_fwd_paramsE:
        /* <DEDUP_REMOVED lines=54> */
.L_x_4425:
[----:B---34-:R-:W-:Y:S02]  /*0360*/  MOV R3, c[0x0][0x218] ;  /* 0x0000860000037a02 */ /* 0x018fe40000000f00 */
.L_x_4426:
        /* <DEDUP_REMOVED lines=60> */
[----:B------:R-:W-:Y:S01]  /*0730*/  BSSY B0, `(.L_x_4428) ;  /* 0x000001a000007945 */ /* 0x000fe20003800000 */
[----:B------:R-:W-:Y:S01]  /*0740*/  IMAD.IADD R99, R99, 0x1, -R98 ;  /* 0x0000000163637824 */ /* 0x000fe200078e0a62 */
[----:B------:R-:W-:-:S04]  /*0750*/  LEA.HI R2, R3, R90, RZ, 0x3 ;  /* 0x0000005a03027211 */ /* 0x000fc800078f18ff */
[----:B------:R-:W-:Y:S02]  /*0760*/  LOP3.LUT R3, R2, 0xfffffff8, RZ, 0xc0, !PT ;  /* 0xfffffff802037812 */ /* 0x000fe400078ec0ff */
[----:B------:R-:W-:-:S03]  /*0770*/  SHF.R.S32.HI R0, RZ, 0x3, R2 ;  /* 0x00000003ff007819 */ /* 0x000fc60000011402 */
[----:B------:R-:W-:Y:S01]  /*0780*/  IMAD.IADD R90, R90, 0x1, -R3 ;  /* 0x000000015a5a7824 */ /* 0x000fe200078e0a03 */
[----:B------:R-:W-:Y:S01]  /*0790*/  ISETP.GE.AND P1, PT, R0, R99, PT ;  /* 0x000000630000720c */ /* 0x000fe20003f26270 */
[----:B------:R-:W-:Y:S02]  /*07a0*/  IMAD R3, R125, c[0x0][0x1c0], R12 ;  /* 0x000070007d037a24 */ /* 0x000fe400078e020c */
[----:B------:R-:W-:Y:S02]  /*07b0*/  IMAD.SHL.U32 R4, R90, 0x4, RZ ;  /* 0x000000045a047824 */ /* 0x000fe400078e00ff */
[----:B------:R-:W-:-:S03]  /*07c0*/  IMAD R3, R3, c[0x0][0x214], R98 ;  /* 0x0000850003037a24 */ /* 0x000fc600078e0262 */
[----:B------:R-:W-:Y:S01]  /*07d0*/  SHF.R.S32.HI R5, RZ, 0x1f, R4 ;  /* 0x0000001fff057819 */ /* 0x000fe20000011404 */
[----:B------:R-:W-:-:S04]  /*07e0*/  IMAD R7, R3, c[0x0][0x22c], RZ ;  /* 0x00008b0003077a24 */ /* 0x000fc800078e02ff */
        /* <DEDUP_REMOVED lines=14> */
.L_x_4429:
[----:B------:R-:W-:Y:S05]  /*08d0*/  BSYNC B0 ;  /* 0x0000000000007941 */ /* 0x000fea0003800000 */
.L_x_4428:
        /* <DEDUP_REMOVED lines=10> */
.L_x_4431:
[----:B------:R-:W-:Y:S05]  /*0980*/  BSYNC B0 ;  /* 0x0000000000007941 */ /* 0x000fea0003800000 */
.L_x_4430:
        /* <DEDUP_REMOVED lines=10> */
.L_x_4433:
[----:B------:R-:W-:Y:S05]  /*0a30*/  BSYNC B0 ;  /* 0x0000000000007941 */ /* 0x000fea0003800000 */
.L_x_4432:
        /* <DEDUP_REMOVED lines=10> */
.L_x_4435:
[----:B------:R-:W-:Y:S05]  /*0ae0*/  BSYNC B0 ;  /* 0x0000000000007941 */ /* 0x000fea0003800000 */
.L_x_4434:
        /* <DEDUP_REMOVED lines=20> */
.L_x_4427:
        /* <DEDUP_REMOVED lines=93> */
.L_x_4436:
        /* <DEDUP_REMOVED lines=15> */
.L_x_4438:
        /* <DEDUP_REMOVED lines=50> */
.L_x_4437:
        /* <DEDUP_REMOVED lines=115> */
.L_x_4440:
[----:B------:R-:W-:Y:S05]  /*1d40*/  BSYNC B0 ;  /* 0x0000000000007941 */ /* 0x000fea0003800000 */
.L_x_4439:
        /* <DEDUP_REMOVED lines=36> */
.L_x_4442:
[----:B------:R-:W-:Y:S05]  /*1f90*/  BSYNC B0 ;  /* 0x0000000000007941 */ /* 0x000fea0003800000 */
.L_x_4441:
        /* <DEDUP_REMOVED lines=33> */
.L_x_4444:
[----:B------:R-:W-:Y:S05]  /*21b0*/  BSYNC B0 ;  /* 0x0000000000007941 */ /* 0x000fea0003800000 */
.L_x_4443:
        /* <DEDUP_REMOVED lines=36> */
.L_x_4446:
[----:B------:R-:W-:Y:S05]  /*2400*/  BSYNC B0 ;  /* 0x0000000000007941 */ /* 0x000fea0003800000 */
.L_x_4445:
        /* <DEDUP_REMOVED lines=39> */
.L_x_4448:
[----:B------:R-:W-:Y:S05]  /*2680*/  BSYNC B0 ;  /* 0x0000000000007941 */ /* 0x000fea0003800000 */
.L_x_4447:
        /* <DEDUP_REMOVED lines=38> */
.L_x_4450:
[----:B------:R-:W-:Y:S05]  /*28f0*/  BSYNC B0 ;  /* 0x0000000000007941 */ /* 0x000fea0003800000 */
.L_x_4449:
[----:B------:R-:W-:Y:S01]  /*2900*/  LEA.HI R9, R112, R112, RZ, 0x1 ;  /* 0x0000007070097211 */ /* 0x000fe200078f08ff */
[----:B------:R-:W-:Y:S01]  /*2910*/  IMAD.SHL.U32 R87, R87, 0x40, RZ ;  /* 0x0000004057577824 */ /* 0x000fe200078e00ff */
[----:B------:R-:W-:Y:S01]  /*2920*/  SHF.R.S32.HI R92, RZ, 0x1f, R5 ;  /* 0x0000001fff5c7819 */ /* 0x000fe20000011405 */
[----:B------:R-:W-:Y:S01]  /*2930*/  IMAD.SHL.U32 R8, R8, 0x8, RZ ;  /* 0x0000000808087824 */ /* 0x000fe200078e00ff */
[----:B------:R-:W-:Y:S01]  /*2940*/  LOP3.LUT R6, R6, 0x7fffffe, RZ, 0xc0, !PT ;  /* 0x07fffffe06067812 */ /* 0x000fe200078ec0ff */
        /* <DEDUP_REMOVED lines=15> */
[--C-:B------:R-:W-:Y:S01]  /*2a40*/  IMAD R6, R95, 0x200, R92.reuse ;  /* 0x000002005f067824 */ /* 0x100fe200078e025c */
[----:B------:R-:W-:Y:S01]  /*2a50*/  SHF.R.U32.HI R5, RZ, 0x3, R5 ;  /* 0x00000003ff057819 */ /* 0x000fe20000011605 */
[C---:B------:R-:W-:Y:S01]  /*2a60*/  IMAD R110, R93.reuse, 0x20, R92 ;  /* 0x000000205d6e7824 */ /* 0x040fe200078e025c */
[----:B------:R-:W-:Y:S01]  /*2a70*/  SHF.R.U32.HI R87, RZ, 0x3, R87 ;  /* 0x00000003ff577819 */ /* 0x000fe20000011657 */
[----:B------:R-:W-:Y:S01]  /*2a80*/  IMAD R6, R93, 0x20, R6 ;  /* 0x000000205d067824 */ /* 0x000fe200078e0206 */
[----:B------:R-:W-:-:S02]  /*2a90*/  LOP3.LUT R5, R8, R5, RZ, 0x3c, !PT ;  /* 0x0000000508057212 */ /* 0x000fc400078e3cff */
[----:B------:R-:W-:-:S03]  /*2aa0*/  LOP3.LUT R87, R10, R87, RZ, 0x3c, !PT ;  /* 0x000000570a577212 */ /* 0x000fc600078e3cff */
[----:B------:R-:W-:Y:S02]  /*2ab0*/  IMAD.U32 R112, R112, 0x20, R5 ;  /* 0x0000002070707824 */ /* 0x000fe400078e0005 */
[----:B------:R-:W-:Y:S02]  /*2ac0*/  IMAD.IADD R113, R87, 0x1, R6 ;  /* 0x0000000157717824 */ /* 0x000fe400078e0206 */
[----:B------:R-:W-:Y:S02]  /*2ad0*/  IMAD.SHL.U32 R112, R112, 0x2, RZ ;  /* 0x0000000270707824 */ /* 0x000fe400078e00ff */
[----:B------:R-:W-:Y:S02]  /*2ae0*/  IMAD.SHL.U32 R113, R113, 0x2, RZ ;  /* 0x0000000271717824 */ /* 0x000fe400078e00ff */
[----:B------:R-:W-:Y:S01]  /*2af0*/  IMAD.MOV.U32 R5, RZ, RZ, 0x20 ;  /* 0x00000020ff057424 */ /* 0x000fe200078e00ff */
[----:B------:R-:W-:Y:S01]  /*2b00*/  LDSM.16.M88.4 R12, [R112+0x3000] ;  /* 0x00300000700c783b */ /* 0x000fe20000000200 */
[----:B------:R-:W-:-:S02]  /*2b10*/  IMAD R111, R3, 0x2, R113 ;  /* 0x00000002036f7824 */ /* 0x000fc400078e0271 */
[----:B------:R-:W-:Y:S01]  /*2b20*/  IMAD.IADD R110, R87, 0x1, R110 ;  /* 0x00000001576e7824 */ /* 0x000fe200078e026e */
[----:B------:R-:W2:Y:S01]  /*2b30*/  LDSM.16.M88.4 R60, [R113] ;  /* 0x00000000713c783b */ /* 0x000ea20000000200 */
[----:B------:R-:W-:-:S03]  /*2b40*/  SEL R5, R5, 0xffffffe0, !P0 ;  /* 0xffffffe005057807 */ /* 0x000fc60004000000 */
[----:B------:R-:W-:Y:S02]  /*2b50*/  LDSM.16.M88.4 R72, [R111] ;  /* 0x000000006f48783b */ /* 0x000fe40000000200 */
[----:B------:R-:W-:Y:S02]  /*2b60*/  IMAD.IADD R109, R112, 0x1, R5 ;  /* 0x00000001706d7824 */ /* 0x000fe400078e0205 */
[----:B------:R-:W5:Y:S04]  /*2b70*/  LDSM.16.M88.4 R48, [R112+0x3400] ;  /* 0x003400007030783b */ /* 0x000f680000000200 */
[----:B------:R-:W1:Y:S04]  /*2b80*/  LDSM.16.M88.4 R4, [R109+0x3000] ;  /* 0x003000006d04783b */ /* 0x000e680000000200 */
[----:B------:R-:W-:Y:S04]  /*2b90*/  LDSM.16.M88.4 R8, [R112+0x4000] ;  /* 0x004000007008783b */ /* 0x000fe80000000200 */
[----:B------:R-:W3:Y:S04]  /*2ba0*/  LDSM.16.M88.4 R56, [R113+0x1000] ;  /* 0x001000007138783b */ /* 0x000ee80000000200 */
[----:B------:R-:W4:Y:S04]  /*2bb0*/  LDSM.16.M88.4 R40, [R112+0x3800] ;  /* 0x003800007028783b */ /* 0x000f280000000200 */
[----:B------:R-:W3:Y:S04]  /*2bc0*/  LDSM.16.M88.4 R24, [R112+0x3c00] ;  /* 0x003c00007018783b */ /* 0x000ee80000000200 */
[----:B-1----:R-:W1:Y:S04]  /*2bd0*/  LDSM.16.M88.4 R20, [R109+0x3400] ;  /* 0x003400006d14783b */ /* 0x002e680000000200 */
[----:B------:R-:W-:Y:S01]  /*2be0*/  LDSM.16.M88.4 R52, [R109+0x4000] ;  /* 0x004000006d34783b */ /* 0x000fe20000000200 */
[C---:B--2---:R-:W-:Y:S03]  /*2bf0*/  HMMA.16816.F32 R16, R60.reuse, R12, RZ ;  /* 0x0000000c3c10723c */ /* 0x044fe600000018ff */
[----:B------:R-:W2:Y:S04]  /*2c00*/  LDSM.16.M88.4 R36, [R111+0x1000] ;  /* 0x001000006f24783b */ /* 0x000ea80000000200 */
[----:B------:R-:W-:Y:S01]  /*2c10*/  LDSM.16.M88.4 R80, [R112+0x4400] ;  /* 0x004400007050783b */ /* 0x000fe20000000200 */
[C---:B------:R-:W-:Y:S03]  /*2c20*/  HMMA.16816.F32 R12, R60.reuse, R14, RZ ;  /* 0x0000000e3c0c723c */ /* 0x040fe600000018ff */
[----:B------:R-:W-:Y:S04]  /*2c30*/  LDSM.16.M88.4 R68, [R109+0x3c00] ;  /* 0x003c00006d44783b */ /* 0x000fe80000000200 */
[----:B------:R-:W-:Y:S01]  /*2c40*/  LDSM.16.M88.4 R32, [R109+0x4400] ;  /* 0x004400006d20783b */ /* 0x000fe20000000200 */
[----:B-----5:R-:W-:Y:S08]  /*2c50*/  HMMA.16816.F32 R28, R60, R48, RZ ;  /* 0x000000303c1c723c */ /* 0x020ff000000018ff */
[C---:B------:R-:W-:Y:S08]  /*2c60*/  HMMA.16816.F32 R16, R72.reuse, R4, R16 ;  /* 0x000000044810723c */ /* 0x040ff00000001810 */
[----:B------:R-:W-:Y:S01]  /*2c70*/  HMMA.16816.F32 R12, R72, R6, R12 ;  /* 0x00000006480c723c */ /* 0x000fe2000000180c */
[----:B------:R-:W5:Y:S07]  /*2c80*/  LDSM.16.M88.4 R4, [R109+0x3800] ;  /* 0x003800006d04783b */ /* 0x000f6e0000000200 */
[----:B------:R-:W-:Y:S08]  /*2c90*/  HMMA.16816.F32 R48, R60, R50, RZ ;  /* 0x000000323c30723c */ /* 0x000ff000000018ff */
[C---:B---3--:R-:W-:Y:S08]  /*2ca0*/  HMMA.16816.F32 R16, R56.reuse, R8, R16 ;  /* 0x000000083810723c */ /* 0x048ff00000001810 */
[----:B------:R-:W-:Y:S01]  /*2cb0*/  HMMA.16816.F32 R12, R56, R10, R12 ;  /* 0x0000000a380c723c */ /* 0x000fe2000000180c */
[----:B------:R-:W-:Y:S07]  /*2cc0*/  LDSM.16.M88.4 R8, [R109+0x5000] ;  /* 0x005000006d08783b */ /* 0x000fee0000000200 */
[C---:B----4-:R-:W-:Y:S08]  /*2cd0*/  HMMA.16816.F32 R44, R60.reuse, R40, RZ ;  /* 0x000000283c2c723c */ /* 0x050ff000000018ff */
[C---:B------:R-:W-:Y:S08]  /*2ce0*/  HMMA.16816.F32 R40, R60.reuse, R42, RZ ;  /* 0x0000002a3c28723c */ /* 0x040ff000000018ff */
[C---:B------:R-:W-:Y:S08]  /*2cf0*/  HMMA.16816.F32 R64, R60.reuse, R24, RZ ;  /* 0x000000183c40723c */ /* 0x040ff000000018ff */
[----:B------:R-:W-:Y:S01]  /*2d00*/  HMMA.16816.F32 R60, R60, R26, RZ ;  /* 0x0000001a3c3c723c */ /* 0x000fe200000018ff */
[----:B------:R-:W-:Y:S07]  /*2d10*/  LDSM.16.M88.4 R24, [R113+0x2000] ;  /* 0x002000007118783b */ /* 0x000fee0000000200 */
[C---:B-1----:R-:W-:Y:S08]  /*2d20*/  HMMA.16816.F32 R28, R72.reuse, R20, R28 ;  /* 0x00000014481c723c */ /* 0x042ff0000000181c */
[----:B------:R-:W-:Y:S01]  /*2d30*/  HMMA.16816.F32 R48, R72, R22, R48 ;  /* 0x000000164830723c */ /* 0x000fe20000001830 */
[----:B------:R-:W1:Y:S07]  /*2d40*/  LDSM.16.M88.4 R20, [R112+0x5000] ;  /* 0x005000007014783b */ /* 0x000e6e0000000200 */
[C---:B--2---:R-:W-:Y:S08]  /*2d50*/  HMMA.16816.F32 R16, R36.reuse, R52, R16 ;  /* 0x000000342410723c */ /* 0x044ff00000001810 */
[----:B------:R-:W-:Y:S01]  /*2d60*/  HMMA.16816.F32 R12, R36, R54, R12 ;  /* 0x00000036240c723c */ /* 0x000fe2000000180c */
[----:B------:R-:W2:Y:S07]  /*2d70*/  LDSM.16.M88.4 R52, [R112+0x4800] ;  /* 0x004800007034783b */ /* 0x000eae0000000200 */
[C---:B-----5:R-:W-:Y:S08]  /*2d80*/  HMMA.16816.F32 R44, R72.reuse, R4, R44 ;  /* 0x00000004482c723c */ /* 0x060ff0000000182c */
[----:B------:R-:W-:Y:S01]  /*2d90*/  HMMA.16816.F32 R40, R72, R6, R40 ;  /* 0x000000064828723c */ /* 0x000fe20000001828 */
[----:B------:R-:W3:Y:S07]  /*2da0*/  LDSM.16.M88.4 R4, [R111+0x2000] ;  /* 0x002000006f04783b */ /* 0x000eee0000000200 */
[C---:B------:R-:W-:Y:S08]  /*2db0*/  HMMA.16816.F32 R28, R56.reuse, R80, R28 ;  /* 0x00000050381c723c */ /* 0x040ff0000000181c */
[----:B------:R-:W-:Y:S08]  /*2dc0*/  HMMA.16816.F32 R48, R56, R82, R48 ;  /* 0x000000523830723c */ /* 0x000ff00000001830 */
[C---:B-1----:R-:W-:Y:S08]  /*2dd0*/  HMMA.16816.F32 R16, R24.reuse, R20, R16 ;  /* 0x000000141810723c */ /* 0x042ff00000001810 */
[----:B------:R-:W-:Y:S01]  /*2de0*/  HMMA.16816.F32 R12, R24, R22, R12 ;  /* 0x00000016180c723c */ /* 0x000fe2000000180c */
[----:B------:R-:W1:Y:S07]  /*2df0*/  LDSM.16.M88.4 R20, [R109+0x4800] ;  /* 0x004800006d14783b */ /* 0x000e6e0000000200 */
[----:B------:R-:W-:Y:S01]  /*2e00*/  HMMA.16816.F32 R76, R72, R68, R64 ;  /* 0x00000044484c723c */ /* 0x000fe20000001840 */
[----:B------:R-:W4:Y:S07]  /*2e10*/  LDSM.16.M88.4 R64, [R112+0x5400] ;  /* 0x005400007040783b */ /* 0x000f2e0000000200 */
[----:B------:R-:W-:Y:S08]  /*2e20*/  HMMA.16816.F32 R28, R36, R32, R28 ;  /* 0x00000020241c723c */ /* 0x000ff0000000181c */
[----:B--2---:R-:W-:Y:S01]  /*2e30*/  HMMA.16816.F32 R80, R56, R52, R44 ;  /* 0x000000343850723c */ /* 0x004fe2000000182c */
[----:B------:R-:W-:Y:S07]  /*2e40*/  LDSM.16.M88.4 R44, [R109+0x5400] ;  /* 0x005400006d2c783b */ /* 0x000fee0000000200 */
[----:B------:R-:W-:Y:S01]  /*2e50*/  HMMA.16816.F32 R48, R36, R34, R48 ;  /* 0x000000222430723c */ /* 0x000fe20000001830 */
[----:B------:R-:W2:Y:S07]  /*2e60*/  LDSM.16.M88.4 R32, [R112+0x4c00] ;  /* 0x004c00007020783b */ /* 0x000eae0000000200 */
[----:B------:R-:W-:Y:S08]  /*2e70*/  HMMA.16816.F32 R40, R56, R54, R40 ;  /* 0x000000363828723c */ /* 0x000ff00000001828 */
[C---:B---3--:R-:W-:Y:S08]  /*2e80*/  HMMA.16816.F32 R16, R4.reuse, R8, R16 ;  /* 0x000000080410723c */ /* 0x048ff00000001810 */
[----:B------:R-:W-:Y:S01]  /*2e90*/  HMMA.16816.F32 R12, R4, R10, R12 ;  /* 0x0000000a040c723c */ /* 0x000fe2000000180c */
[----:B------:R-:W3:Y:S07]  /*2ea0*/  LDSM.16.M88.4 R8, [R112+0x5800] ;  /* 0x005800007008783b */ /* 0x000eee0000000200 */
[----:B------:R-:W-:Y:S08]  /*2eb0*/  HMMA.16816.F32 R60, R72, R70, R60 ;  /* 0x00000046483c723c */ /* 0x000ff0000000183c */
[----:B-1----:R-:W-:Y:S01]  /*2ec0*/  HMMA.16816.F32 R80, R36, R20, R80 ;  /* 0x000000142450723c */ /* 0x002fe20000001850 */
[----:B------:R-:W-:-:S02]  /*2ed0*/  FMUL.FTZ R16, R16, c[0x0][0x2ec] ;  /* 0x0000bb0010107a20 */ /* 0x000fc40000410000 */
[----:B------:R-:W-:Y:S02]  /*2ee0*/  FMUL.FTZ R17, R17, c[0x0][0x2ec] ;  /* 0x0000bb0011117a20 */ /* 0x000fe40000410000 */
[----:B------:R-:W1:Y:S01]  /*2ef0*/  MUFU.TANH R52, R16 ;  /* 0x0000001000347308 */ /* 0x000e620000002400 */
[----:B------:R-:W-:Y:S02]  /*2f00*/  FMUL.FTZ R54, R18, c[0x0][0x2ec] ;  /* 0x0000bb0012367a20 */ /* 0x000fe40000410000 */
[----:B------:R-:W-:Y:S01]  /*2f10*/  HMMA.16816.F32 R40, R36, R22, R40 ;  /* 0x000000162428723c */ /* 0x000fe20000001828 */
[----:B------:R-:W5:Y:S01]  /*2f20*/  LDSM.16.M88.4 R20, [R109+0x4c00] ;  /* 0x004c00006d14783b */ /* 0x000f620000000200 */
[----:B------:R-:W-:Y:S02]  /*2f30*/  FMUL.FTZ R12, R12, c[0x0][0x2ec] ;  /* 0x0000bb000c0c7a20 */ /* 0x000fe40000410000 */
[----:B------:R-:W-:Y:S01]  /*2f40*/  FMUL.FTZ R13, R13, c[0x0][0x2ec] ;  /* 0x0000bb000d0d7a20 */ /* 0x000fe20000410000 */
[----:B------:R1:W1:Y:S01]  /*2f50*/  MUFU.TANH R53, R17 ;  /* 0x0000001100357308 */ /* 0x0002620000002400 */
[----:B------:R-:W-:-:S02]  /*2f60*/  FMUL.FTZ R14, R14, c[0x0][0x2ec] ;  /* 0x0000bb000e0e7a20 */ /* 0x000fc40000410000 */
[----:B----4-:R-:W-:Y:S01]  /*2f70*/  HMMA.16816.F32 R28, R24, R64, R28 ;  /* 0x00000040181c723c */ /* 0x010fe2000000181c */
[----:B------:R-:W-:-:S04]  /*2f80*/  FMUL.FTZ R15, R15, c[0x0][0x2ec] ;  /* 0x0000bb000f0f7a20 */ /* 0x000fc80000410000 */
[----:B------:R-:W-:Y:S03]  /*2f90*/  MUFU.TANH R55, R12 ;  /* 0x0000000c00377308 */ /* 0x000fe60000002400 */
[----:B--2---:R-:W-:Y:S05]  /*2fa0*/  HMMA.16816.F32 R60, R56, R34, R60 ;  /* 0x00000022383c723c */ /* 0x004fea000000183c */
[----:B------:R-:W-:Y:S03]  /*2fb0*/  MUFU.TANH R54, R54 ;  /* 0x0000003600367308 */ /* 0x000fe60000002400 */
[----:B------:R-:W-:Y:S08]  /*2fc0*/  HMMA.16816.F32 R48, R24, R66, R48 ;  /* 0x000000421830723c */ /* 0x000ff00000001830 */
[----:B------:R-:W-:Y:S08]  /*2fd0*/  HMMA.16816.F32 R76, R56, R32, R76 ;  /* 0x00000020384c723c */ /* 0x000ff0000000184c */
[C---:B---3--:R-:W-:Y:S08]  /*2fe0*/  HMMA.16816.F32 R80, R24.reuse, R8, R80 ;  /* 0x000000081850723c */ /* 0x048ff00000001850 */
[----:B------:R-:W-:Y:S01]  /*2ff0*/  HMMA.16816.F32 R40, R24, R10, R40 ;  /* 0x0000000a1828723c */ /* 0x000fe20000001828 */
[----:B------:R-:W2:Y:S07]  /*3000*/  LDSM.16.M88.4 R8, [R112+0x5c00] ;  /* 0x005c00007008783b */ /* 0x000eae0000000200 */
[----:B------:R-:W-:Y:S01]  /*3010*/  HMMA.16816.F32 R28, R4, R44, R28 ;  /* 0x0000002c041c723c */ /* 0x000fe2000000181c */
[----:B------:R-:W-:Y:S06]  /*3020*/  MUFU.TANH R44, R13 ;  /* 0x0000000d002c7308 */ /* 0x000fec0000002400 */
[----:B------:R-:W-:Y:S01]  /*3030*/  FMUL.FTZ R45, R19, c[0x0][0x2ec] ;  /* 0x0000bb00132d7a20 */ /* 0x000fe20000410000 */
[----:B-----5:R-:W-:Y:S01]  /*3040*/  HMMA.16816.F32 R60, R36, R22, R60 ;  /* 0x00000016243c723c */ /* 0x020fe2000000183c */
[----:B-1----:R-:W1:Y:S04]  /*3050*/  LDSM.16.M88.4 R16, [R109+0x5800] ;  /* 0x005800006d10783b */ /* 0x002e680000000200 */
[----:B------:R-:W-:Y:S03]  /*3060*/  MUFU.TANH R45, R45 ;  /* 0x0000002d002d7308 */ /* 0x000fe60000002400 */
[----:B------:R-:W-:Y:S05]  /*3070*/  HMMA.16816.F32 R48, R4, R46, R48 ;  /* 0x0000002e0430723c */ /* 0x000fea0000001830 */
[----:B------:R-:W3:Y:S03]  /*3080*/  MUFU.TANH R46, R14 ;  /* 0x0000000e002e7308 */ /* 0x000ee60000002400 */
[----:B------:R-:W-:Y:S01]  /*3090*/  HMMA.16816.F32 R76, R36, R20, R76 ;  /* 0x00000014244c723c */ /* 0x000fe2000000184c */
[----:B------:R-:W-:-:S02]  /*30a0*/  FMUL.FTZ R28, R28, c[0x0][0x2ec] ;  /* 0x0000bb001c1c7a20 */ /* 0x000fc40000410000 */
[----:B------:R-:W-:Y:S02]  /*30b0*/  FMUL.FTZ R29, R29, c[0x0][0x2ec] ;  /* 0x0000bb001d1d7a20 */ /* 0x000fe40000410000 */
[----:B------:R4:W-:Y:S02]  /*30c0*/  MUFU.TANH R47, R15 ;  /* 0x0000000f002f7308 */ /* 0x0009e40000002400 */
[----:B------:R-:W-:Y:S01]  /*30d0*/  IMAD R21, R95, 0x10, R98 ;  /* 0x000000105f157824 */ /* 0x000fe200078e0262 */
[C---:B--2---:R-:W-:Y:S04]  /*30e0*/  HMMA.16816.F32 R60, R24.reuse, R10, R60 ;  /* 0x0000000a183c723c */ /* 0x044fe8000000183c */
[----:B------:R-:W-:Y:S01]  /*30f0*/  IADD3 R94, R21, 0x1, R94 ;  /* 0x00000001155e7810 */ /* 0x000fe20007ffe05e */
[----:B------:R-:W-:Y:S01]  /*3100*/  IMAD.SHL.U32 R21, R90, 0x2, RZ ;  /* 0x000000025a157824 */ /* 0x000fe200078e00ff */
[----:B------:R-:W2:Y:S02]  /*3110*/  MUFU.TANH R28, R28 ;  /* 0x0000001c001c7308 */ /* 0x000ea40000002400 */
[----:B------:R-:W-:Y:S01]  /*3120*/  IADD3 R20, R91, R94, -R99 ;  /* 0x0000005e5b147210 */ /* 0x000fe20007ffe863 */
[----:B------:R-:W-:Y:S01]  /*3130*/  FMUL.FTZ R32, R48, c[0x0][0x2ec] ;  /* 0x0000bb0030207a20 */ /* 0x000fe20000410000 */
[----:B------:R-:W-:Y:S01]  /*3140*/  LOP3.LUT R21, R21, 0x6, RZ, 0xc0, !PT ;  /* 0x0000000615157812 */ /* 0x000fe200078ec0ff */
[----:B------:R-:W-:Y:S01]  /*3150*/  FMUL.FTZ R33, R49, c[0x0][0x2ec] ;  /* 0x0000bb0031217a20 */ /* 0x000fe20000410000 */
[----:B------:R-:W-:Y:S01]  /*3160*/  IADD3 R20, R20, c[0x0][0x2e8], RZ ;  /* 0x0000ba0014147a10 */ /* 0x000fe20007ffe0ff */
[----:B----4-:R-:W4:Y:S01]  /*3170*/  LDSM.16.M88.4 R12, [R109+0x5c00] ;  /* 0x005c00006d0c783b */ /* 0x010f220000000200 */
[----:B------:R-:W5:Y:S01]  /*3180*/  MUFU.TANH R29, R29 ;  /* 0x0000001d001d7308 */ /* 0x000f620000002400 */
[----:B------:R-:W-:Y:S01]  /*3190*/  FMUL.FTZ R50, R50, c[0x0][0x2ec] ;  /* 0x0000bb0032327a20 */ /* 0x000fe20000410000 */
[----:B------:R-:W-:Y:S01]  /*31a0*/  HMMA.16816.F32 R76, R24, R8, R76 ;  /* 0x00000008184c723c */ /* 0x000fe2000000184c */
[----:B------:R-:W-:Y:S01]  /*31b0*/  IADD3 R98, R20, 0x8, RZ ;  /* 0x0000000814627810 */ /* 0x000fe20007ffe0ff */
[----:B------:R-:W-:-:S04]  /*31c0*/  DEPBAR.LE SB0, 0x0 ;  /* 0x000080000000791a */ /* 0x000fc80000000000 */
[-C--:B------:R-:W-:Y:S01]  /*31d0*/  IMNMX R99, R20, R91.reuse, PT ;  /* 0x0000005b14637217 */ /* 0x080fe20003800200 */
[----:B------:R-:W-:Y:S01]  /*31e0*/  IMAD.IADD R8, R0, 0x1, R21 ;  /* 0x0000000100087824 */ /* 0x000fe200078e0215 */
[C---:B-1----:R-:W-:Y:S01]  /*31f0*/  HMMA.16816.F32 R40, R4.reuse, R18, R40 ;  /* 0x000000120428723c */ /* 0x042fe20000001828 */
[----:B------:R-:W-:Y:S01]  /*3200*/  IMNMX R98, R98, R91, PT ;  /* 0x0000005b62627217 */ /* 0x000fe20003800200 */
[----:B------:R-:W1:Y:S02]  /*3210*/  MUFU.TANH R32, R32 ;  /* 0x0000002000207308 */ /* 0x000e640000002400 */
[C---:B------:R-:W-:Y:S02]  /*3220*/  IADD3 R10, R8.reuse, 0x1, RZ ;  /* 0x00000001080a7810 */ /* 0x040fe40007ffe0ff */
[-C--:B------:R-:W-:Y:S01]  /*3230*/  ISETP.GE.AND P5, PT, R8, R99.reuse, PT ;  /* 0x000000630800720c */ /* 0x080fe20003fa6270 */
[----:B------:R-:W-:Y:S01]  /*3240*/  FMUL.FTZ R19, R51, c[0x0][0x2ec] ;  /* 0x0000bb0033137a20 */ /* 0x000fe20000410000 */
[----:B------:R-:W-:Y:S01]  /*3250*/  HMMA.16816.F32 R80, R4, R16, R80 ;  /* 0x000000100450723c */ /* 0x000fe20000001850 */
[C---:B------:R-:W-:Y:S01]  /*3260*/  ISETP.GE.AND P1, PT, R10.reuse, R99, PT ;  /* 0x000000630a00720c */ /* 0x040fe20003f26270 */
[----:B------:R-:W1:Y:S01]  /*3270*/  MUFU.TANH R33, R33 ;  /* 0x0000002100217308 */ /* 0x000e620000002400 */
[----:B------:R-:W-:-:S02]  /*3280*/  ISETP.GE.AND P3, PT, R10, R98, PT ;  /* 0x000000620a00720c */ /* 0x000fc40003f66270 */
[----:B------:R-:W-:Y:S02]  /*3290*/  IADD3 R20, R8, 0x8, RZ ;  /* 0x0000000808147810 */ /* 0x000fe40007ffe0ff */
[----:B------:R-:W-:Y:S01]  /*32a0*/  FMUL.FTZ R16, R30, c[0x0][0x2ec] ;  /* 0x0000bb001e107a20 */ /* 0x000fe20000410000 */
[----:B------:R-:W-:Y:S01]  /*32b0*/  IADD3 R10, R8, 0x10, RZ ;  /* 0x00000010080a7810 */ /* 0x000fe20007ffe0ff */
[----:B------:R-:W-:Y:S01]  /*32c0*/  FMUL.FTZ R17, R31, c[0x0][0x2ec] ;  /* 0x0000bb001f117a20 */ /* 0x000fe20000410000 */
[----:B------:R-:W1:Y:S01]  /*32d0*/  MUFU.TANH R18, R50 ;  /* 0x0000003200127308 */ /* 0x000e620000002400 */
[----:B------:R-:W-:Y:S02]  /*32e0*/  FSEL R52, R52, -INF , !P5 ;  /* 0xff80000034347808 */ /* 0x000fe40006800000 */
[----:B------:R-:W-:Y:S02]  /*32f0*/  FSEL R53, R53, -INF , !P1 ;  /* 0xff80000035357808 */ /* 0x000fe40004800000 */
[----:B------:R-:W-:Y:S01]  /*3300*/  ISETP.GE.AND P4, PT, R20, R98, PT ;  /* 0x000000621400720c */ /* 0x000fe20003f86270 */
[----:B------:R-:W-:Y:S01]  /*3310*/  FMUL.FTZ R9, R40, c[0x0][0x2ec] ;  /* 0x0000bb0028097a20 */ /* 0x000fe20000410000 */
[-C--:B------:R-:W-:Y:S01]  /*3320*/  ISETP.GE.AND P1, PT, R10, R99.reuse, PT ;  /* 0x000000630a00720c */ /* 0x080fe20003f26270 */
[----:B------:R-:W1:Y:S01]  /*3330*/  MUFU.TANH R16, R16 ;  /* 0x0000001000107308 */ /* 0x000e620000002400 */
[----:B------:R-:W-:Y:S01]  /*3340*/  FMUL.FTZ R42, R42, c[0x0][0x2ec] ;  /* 0x0000bb002a2a7a20 */ /* 0x000fe20000410000 */
[----:B---3--:R-:W-:Y:S01]  /*3350*/  FSEL R46, R46, -INF , !P4 ;  /* 0xff8000002e2e7808 */ /* 0x008fe20006000000 */
[----:B----4-:R-:W-:Y:S01]  /*3360*/  HMMA.16816.F32 R60, R4, R14, R60 ;  /* 0x0000000e043c723c */ /* 0x010fe2000000183c */
[----:B------:R-:W-:Y:S01]  /*3370*/  ISETP.GE.AND P2, PT, R20, R99, PT ;  /* 0x000000631400720c */ /* 0x000fe20003f46270 */
[----:B------:R-:W-:-:S02]  /*3380*/  FMUL.FTZ R41, R41, c[0x0][0x2ec] ;  /* 0x0000bb0029297a20 */ /* 0x000fc40000410000 */
[----:B------:R-:W-:Y:S01]  /*3390*/  FMUL.FTZ R80, R80, c[0x0][0x2ec] ;  /* 0x0000bb0050507a20 */ /* 0x000fe20000410000 */
[----:B------:R-:W3:Y:S01]  /*33a0*/  MUFU.TANH R17, R17 ;  /* 0x0000001100117308 */ /* 0x000ee20000002400 */
[----:B------:R-:W-:Y:S01]  /*33b0*/  FMUL.FTZ R81, R81, c[0x0][0x2ec] ;  /* 0x0000bb0051517a20 */ /* 0x000fe20000410000 */
[----:B--2---:R-:W-:Y:S01]  /*33c0*/  FSEL R15, R28, -INF , !P1 ;  /* 0xff8000001c0f7808 */ /* 0x004fe20004800000 */
[----:B------:R-:W-:Y:S01]  /*33d0*/  HMMA.16816.F32 R76, R4, R12, R76 ;  /* 0x0000000c044c723c */ /* 0x000fe2000000184c */
[----:B------:R-:W-:Y:S01]  /*33e0*/  FSEL R55, R55, -INF , !P2 ;  /* 0xff80000037377808 */ /* 0x000fe20005000000 */
[----:B------:R-:W-:Y:S01]  /*33f0*/  FMUL.FTZ R82, R82, c[0x0][0x2ec] ;  /* 0x0000bb0052527a20 */ /* 0x000fe20000410000 */
[----:B------:R-:W-:Y:S01]  /*3400*/  IADD3 R14, R8, 0x28, RZ ;  /* 0x00000028080e7810 */ /* 0x000fe20007ffe0ff */
[----:B------:R-:W-:Y:S01]  /*3410*/  FMUL.FTZ R83, R83, c[0x0][0x2ec] ;  /* 0x0000bb0053537a20 */ /* 0x000fe20000410000 */
[----:B------:R-:W2:Y:S01]  /*3420*/  MUFU.TANH R19, R19 ;  /* 0x0000001300137308 */ /* 0x000ea20000002400 */
[----:B------:R-:W-:Y:S01]  /*3430*/  ISETP.GE.AND P2, PT, R10, R98, PT ;  /* 0x000000620a00720c */ /* 0x000fe20003f46270 */
[----:B------:R-:W-:Y:S01]  /*3440*/  FMUL.FTZ R43, R43, c[0x0][0x2ec] ;  /* 0x0000bb002b2b7a20 */ /* 0x000fe20000410000 */
[----:B------:R-:W-:-:S02]  /*3450*/  IADD3 R12, R8, 0x9, RZ ;  /* 0x00000009080c7810 */ /* 0x000fc40007ffe0ff */
[----:B------:R-:W-:Y:S02]  /*3460*/  IADD3 R6, R8, 0x11, RZ ;  /* 0x0000001108067810 */ /* 0x000fe40007ffe0ff */
[CC--:B------:R-:W-:Y:S01]  /*3470*/  ISETP.GE.AND P0, PT, R12.reuse, R99.reuse, PT ;  /* 0x000000630c00720c */ /* 0x0c0fe20003f06270 */
[----:B------:R-:W4:Y:S01]  /*3480*/  MUFU.TANH R9, R9 ;  /* 0x0000000900097308 */ /* 0x000f220000002400 */
[-C--:B------:R-:W-:Y:S02]  /*3490*/  ISETP.GE.AND P5, PT, R12, R98.reuse, PT ;  /* 0x000000620c00720c */ /* 0x080fe40003fa6270 */
[----:B------:R-:W-:Y:S01]  /*34a0*/  FSEL R5, R44, -INF , !P0 ;  /* 0xff8000002c057808 */ /* 0x000fe20004000000 */
[----:B------:R-:W-:Y:S01]  /*34b0*/  FMUL.FTZ R60, R60, c[0x0][0x2ec] ;  /* 0x0000bb003c3c7a20 */ /* 0x000fe20000410000 */
[-C--:B------:R-:W-:Y:S01]  /*34c0*/  ISETP.GE.AND P0, PT, R8, R98.reuse, PT ;  /* 0x000000620800720c */ /* 0x080fe20003f06270 */
[----:B------:R-:W-:Y:S01]  /*34d0*/  FMUL.FTZ R31, R62, c[0x0][0x2ec] ;  /* 0x0000bb003e1f7a20 */ /* 0x000fe20000410000 */
[C---:B------:R-:W-:Y:S01]  /*34e0*/  IADD3 R4, R8.reuse, 0x18, RZ ;  /* 0x0000001808047810 */ /* 0x040fe20007ffe0ff */
[----:B------:R-:W1:Y:S01]  /*34f0*/  MUFU.TANH R94, R42 ;  /* 0x0000002a005e7308 */ /* 0x000e620000002400 */
        /* <DEDUP_REMOVED lines=10> */
[----:B------:R-:W-:-:S02]  /*35a0*/  FSEL R6, R47, -INF , !P5 ;  /* 0xff8000002f067808 */ /* 0x000fc40006800000 */
[CC--:B------:R-:W-:Y:S02]  /*35b0*/  ISETP.GE.AND P4, PT, R4.reuse, R99.reuse, PT ;  /* 0x000000630400720c */ /* 0x0c0fe40003f86270 */
[-C--:B------:R-:W-:Y:S01]  /*35c0*/  ISETP.GE.AND P5, PT, R4, R98.reuse, PT ;  /* 0x000000620400720c */ /* 0x080fe20003fa6270 */
[----:B------:R-:W2:Y:S01]  /*35d0*/  MUFU.TANH R101, R80 ;  /* 0x0000005000657308 */ /* 0x000ea20000002400 */
[-C--:B------:R-:W-:Y:S02]  /*35e0*/  ISETP.GE.AND P1, PT, R7, R99.reuse, PT ;  /* 0x000000630700720c */ /* 0x080fe40003f26270 */
[----:B------:R-:W-:Y:S02]  /*35f0*/  IADD3 R4, R8, 0x20, RZ ;  /* 0x0000002008047810 */ /* 0x000fe40007ffe0ff */
[----:B-----5:R-:W-:Y:S02]  /*3600*/  FSEL R29, R29, -INF , !P0 ;  /* 0xff8000001d1d7808 */ /* 0x020fe40004000000 */
[----:B------:R-:W-:Y:S01]  /*3610*/  ISETP.GE.AND P0, PT, R7, R98, PT ;  /* 0x000000620700720c */ /* 0x000fe20003f06270 */
[----:B------:R-:W5:Y:S01]  /*3620*/  MUFU.TANH R95, R81 ;  /* 0x00000051005f7308 */ /* 0x000f620000002400 */
[----:B-1----:R-:W-:Y:S01]  /*3630*/  FSEL R13, R32, -INF , !P4 ;  /* 0xff800000200d7808 */ /* 0x002fe20006000000 */
[----:B------:R-:W-:Y:S01]  /*3640*/  FMUL.FTZ R32, R79, c[0x0][0x2ec] ;  /* 0x0000bb004f207a20 */ /* 0x000fe20000410000 */
[----:B------:R-:W-:Y:S01]  /*3650*/  FSEL R7, R33, -INF , !P1 ;  /* 0xff80000021077808 */ /* 0x000fe20004800000 */
[----:B------:R-:W-:Y:S01]  /*3660*/  FMUL.FTZ R33, R78, c[0x0][0x2ec] ;  /* 0x0000bb004e217a20 */ /* 0x000fe20000410000 */
[----:B------:R-:W-:-:S02]  /*3670*/  ISETP.GE.AND P4, PT, R4, R99, PT ;  /* 0x000000630400720c */ /* 0x000fc40003f86270 */
[----:B------:R-:W-:Y:S01]  /*3680*/  ISETP.GE.AND P1, PT, R4, R98, PT ;  /* 0x000000620400720c */ /* 0x000fe20003f26270 */
[----:B------:R-:W1:Y:S01]  /*3690*/  MUFU.TANH R102, R82 ;  /* 0x0000005200667308 */ /* 0x000e620000002400 */
[----:B------:R-:W-:Y:S02]  /*36a0*/  IADD3 R4, R8, 0x21, RZ ;  /* 0x0000002108047810 */ /* 0x000fe40007ffe0ff */
[----:B------:R-:W-:Y:S02]  /*36b0*/  FSEL R18, R18, -INF , !P5 ;  /* 0xff80000012127808 */ /* 0x000fe40006800000 */
[----:B------:R-:W-:Y:S02]  /*36c0*/  ISETP.GE.AND P5, PT, R14, R99, PT ;  /* 0x000000630e00720c */ /* 0x000fe40003fa6270 */
[----:B------:R-:W-:Y:S01]  /*36d0*/  FSEL R16, R16, -INF , !P2 ;  /* 0xff80000010107808 */ /* 0x000fe20005000000 */
[----:B------:R-:W1:Y:S01]  /*36e0*/  MUFU.TANH R11, R41 ;  /* 0x00000029000b7308 */ /* 0x000e620000002400 */
[----:B---3--:R-:W-:-:S02]  /*36f0*/  FSEL R10, R17, -INF , !P3 ;  /* 0xff800000110a7808 */ /* 0x008fc40005800000 */
[C---:B------:R-:W-:Y:S02]  /*3700*/  ISETP.GE.AND P2, PT, R4.reuse, R99, PT ;  /* 0x000000630400720c */ /* 0x040fe40003f46270 */
[-C--:B------:R-:W-:Y:S02]  /*3710*/  ISETP.GE.AND P3, PT, R4, R98.reuse, PT ;  /* 0x000000620400720c */ /* 0x080fe40003f66270 */
[----:B--2---:R-:W-:Y:S01]  /*3720*/  FSEL R4, R19, -INF , !P0 ;  /* 0xff80000013047808 */ /* 0x004fe20004000000 */
[----:B------:R-:W2:Y:S01]  /*3730*/  MUFU.TANH R132, R83 ;  /* 0x0000005300847308 */ /* 0x000ea20000002400 */
[----:B------:R-:W-:Y:S02]  /*3740*/  ISETP.GE.AND P0, PT, R14, R98, PT ;  /* 0x000000620e00720c */ /* 0x000fe40003f06270 */
[----:B----4-:R-:W-:Y:S02]  /*3750*/  FSEL R93, R9, -INF , !P5 ;  /* 0xff800000095d7808 */ /* 0x010fe40006800000 */
[----:B------:R-:W-:-:S02]  /*3760*/  IADD3 R9, R8, 0x38, RZ ;  /* 0x0000003808097810 */ /* 0x000fc40007ffe0ff */
[----:B------:R-:W-:Y:S01]  /*3770*/  FSEL R94, R94, -INF , !P0 ;  /* 0xff8000005e5e7808 */ /* 0x000fe20004000000 */
[----:B------:R-:W3:Y:S01]  /*3780*/  MUFU.TANH R128, R43 ;  /* 0x0000002b00807308 */ /* 0x000ee20000002400 */
[----:B------:R-:W-:Y:S02]  /*3790*/  ISETP.GE.AND P0, PT, R9, R99, PT ;  /* 0x000000630900720c */ /* 0x000fe40003f06270 */
[----:B------:R-:W-:Y:S02]  /*37a0*/  IADD3 R14, R8, 0x29, RZ ;  /* 0x00000029080e7810 */ /* 0x000fe40007ffe0ff */
[----:B------:R-:W-:Y:S02]  /*37b0*/  FSEL R103, R103, -INF , !P0 ;  /* 0xff80000067677808 */ /* 0x000fe40004000000 */
[----:B------:R-:W-:Y:S01]  /*37c0*/  FSEL R101, R101, -INF , !P4 ;  /* 0xff80000065657808 */ /* 0x000fe20006000000 */
[----:B------:R-:W4:Y:S01]  /*37d0*/  MUFU.TANH R106, R76 ;  /* 0x0000004c006a7308 */ /* 0x000f220000002400 */
[----:B-----5:R-:W-:-:S02]  /*37e0*/  FSEL R95, R95, -INF , !P2 ;  /* 0xff8000005f5f7808 */ /* 0x020fc40005000000 */
[----:B------:R-:W-:Y:S02]  /*37f0*/  ISETP.GT.AND P0, PT, R120, R115, PT ;  /* 0x000000737800720c */ /* 0x000fe40003f04270 */
[C---:B------:R-:W-:Y:S02]  /*3800*/  ISETP.GE.AND P4, PT, R14.reuse, R99, PT ;  /* 0x000000630e00720c */ /* 0x040fe40003f86270 */
[----:B------:R-:W-:Y:S01]  /*3810*/  ISETP.GE.AND P2, PT, R14, R98, PT ;  /* 0x000000620e00720c */ /* 0x000fe20003f46270 */
[----:B------:R-:W5:Y:S01]  /*3820*/  MUFU.TANH R105, R77 ;  /* 0x0000004d00697308 */ /* 0x000f620000002400 */
[C---:B------:R-:W-:Y:S02]  /*3830*/  IADD3 R17, R8.reuse, 0x30, RZ ;  /* 0x0000003008117810 */ /* 0x040fe40007ffe0ff */
[----:B------:R-:W-:Y:S02]  /*3840*/  IADD3 R14, R8, 0x31, RZ ;  /* 0x00000031080e7810 */ /* 0x000fe40007ffe0ff */
[----:B-1----:R-:W-:-:S02]  /*3850*/  FSEL R102, R102, -INF , !P1 ;  /* 0xff80000066667808 */ /* 0x002fc40004800000 */
[-C--:B------:R-:W-:Y:S01]  /*3860*/  ISETP.GE.AND P5, PT, R17, R99.reuse, PT ;  /* 0x000000631100720c */ /* 0x080fe20003fa6270 */
[----:B------:R-:W1:Y:S01]  /*3870*/  MUFU.TANH R107, R61 ;  /* 0x0000003d006b7308 */ /* 0x000e620000002400 */
[----:B------:R-:W-:Y:S02]  /*3880*/  ISETP.GE.AND P1, PT, R14, R99, PT ;  /* 0x000000630e00720c */ /* 0x000fe40003f26270 */
[----:B------:R-:W-:Y:S02]  /*3890*/  IADD3 R8, R8, 0x39, RZ ;  /* 0x0000003908087810 */ /* 0x000fe40007ffe0ff */
[----:B------:R-:W-:Y:S02]  /*38a0*/  FSEL R91, R11, -INF , !P4 ;  /* 0xff8000000b5b7808 */ /* 0x000fe40006000000 */
[----:B--2---:R-:W-:Y:S01]  /*38b0*/  FSEL R132, R132, -INF , !P3 ;  /* 0xff80000084847808 */ /* 0x004fe20005800000 */
[----:B------:R-:W2:Y:S01]  /*38c0*/  MUFU.TANH R33, R33 ;  /* 0x0000002100217308 */ /* 0x000ea20000002400 */
[----:B---3--:R-:W-:-:S02]  /*38d0*/  FSEL R128, R128, -INF , !P2 ;  /* 0xff80000080807808 */ /* 0x008fc40005000000 */
[----:B----4-:R-:W-:Y:S02]  /*38e0*/  FSEL R106, R106, -INF , !P5 ;  /* 0xff8000006a6a7808 */ /* 0x010fe40006800000 */
[----:B-----5:R-:W-:Y:S02]  /*38f0*/  FSEL R105, R105, -INF , !P1 ;  /* 0xff80000069697808 */ /* 0x020fe40004800000 */
[-C--:B------:R-:W-:Y:S01]  /*3900*/  ISETP.GE.AND P4, PT, R17, R98.reuse, PT ;  /* 0x000000621100720c */ /* 0x080fe20003f86270 */
[----:B------:R-:W3:Y:S01]  /*3910*/  MUFU.TANH R32, R32 ;  /* 0x0000002000207308 */ /* 0x000ee20000002400 */
[----:B------:R-:W-:Y:S01]  /*3920*/  BAR.SYNC.DEFER_BLOCKING 0x0 ;  /* 0x0000000000007b1d */ /* 0x000fe20000010000 */
[-C--:B------:R-:W-:Y:S02]  /*3930*/  ISETP.GE.AND P3, PT, R14, R98.reuse, PT ;  /* 0x000000620e00720c */ /* 0x080fe40003f66270 */
[----:B------:R-:W-:Y:S02]  /*3940*/  ISETP.GE.AND P2, PT, R9, R98, PT ;  /* 0x000000620900720c */ /* 0x000fe40003f46270 */
[----:B------:R-:W-:-:S02]  /*3950*/  ISETP.GE.AND P5, PT, R8, R99, PT ;  /* 0x000000630800720c */ /* 0x000fc40003fa6270 */
[----:B------:R-:W4:Y:S01]  /*3960*/  MUFU.TANH R31, R31 ;  /* 0x0000001f001f7308 */ /* 0x000f220000002400 */
[----:B------:R-:W-:Y:S02]  /*3970*/  ISETP.GE.AND P1, PT, R8, R98, PT ;  /* 0x000000620800720c */ /* 0x000fe40003f26270 */
[----:B-1----:R-:W-:Y:S02]  /*3980*/  FSEL R107, R107, -INF , !P5 ;  /* 0xff8000006b6b7808 */ /* 0x002fe40006800000 */
[----:B--2---:R-:W-:-:S03]  /*3990*/  FSEL R33, R33, -INF , !P4 ;  /* 0xff80000021217808 */ /* 0x004fc60006000000 */
[----:B------:R-:W1:Y:S01]  /*39a0*/  MUFU.TANH R30, R30 ;  /* 0x0000001e001e7308 */ /* 0x000e620000002400 */
[----:B---3--:R-:W-:Y:S02]  /*39b0*/  FSEL R32, R32, -INF , !P3 ;  /* 0xff80000020207808 */ /* 0x008fe40005800000 */
[----:B----4-:R-:W-:Y:S02]  /*39c0*/  FSEL R31, R31, -INF , !P2 ;  /* 0xff8000001f1f7808 */ /* 0x010fe40005000000 */
[----:B-1----:R-:W-:Y:S01]  /*39d0*/  FSEL R30, R30, -INF , !P1 ;  /* 0xff8000001e1e7808 */ /* 0x002fe20004800000 */
        /* <DEDUP_REMOVED lines=59> */
.L_x_4452:
[----:B------:R-:W-:-:S04]  /*3d90*/  LEA R0, -R2, RZ, 0x6 ;  /* 0x000000ff02007211 */ /* 0x000fc800078e31ff */
[----:B------:R-:W-:Y:S02]  /*3da0*/  SHF.R.S32.HI R2, RZ, 0x1f, R0 ;  /* 0x0000001fff027819 */ /* 0x000fe40000011400 */
.L_x_4453:
        /* <DEDUP_REMOVED lines=59> */
.L_x_4455:
[----:B------:R-:W-:Y:S05]  /*4160*/  BSYNC B0 ;  /* 0x0000000000007941 */ /* 0x000fea0003800000 */
.L_x_4454:
[----:B------:R-:W0:Y:S01]  /*4170*/  LDGDEPBAR ;  /* 0x00000000000079af */ /* 0x000e220000000000 */
[----:B------:R-:W-:Y:S02]  /*4180*/  MOV R96, R11 ;  /* 0x0000000b00607202 */ /* 0x000fe40000000f00 */
[----:B------:R-:W-:Y:S02]  /*4190*/  MOV R97, R8 ;  /* 0x0000000800617202 */ /* 0x000fe40000000f00 */
.L_x_4451:
        /* <DEDUP_REMOVED lines=36> */
[----:B------:R-:W-:Y:S01]  /*43e0*/  LDSM.16.MT88.4 R40, [R110+0x8000] ;  /* 0x008000006e28783b */ /* 0x000fe20000004200 */
[----:B--2---:R-:W-:-:S03]  /*43f0*/  FMNMX.FTZ R17, R8, R17, !PT ;  /* 0x0000001108117209 */ /* 0x004fc60007810000 */
[----:B------:R-:W2:Y:S04]  /*4400*/  SHFL.BFLY PT, R8, R11, 0x2, 0x1f ;  /* 0x0c401f000b087f89 */ /* 0x000ea800000e0000 */
[----:B------:R-:W3:Y:S01]  /*4410*/  SHFL.BFLY PT, R2, R17, 0x1, 0x1f ;  /* 0x0c201f0011027f89 */ /* 0x000ee200000e0000 */
[----:B--2---:R-:W-:Y:S02]  /*4420*/  FMNMX.FTZ R8, R11, R8, !PT ;  /* 0x000000080b087209 */ /* 0x004fe40007810000 */
[----:B---3--:R-:W-:-:S03]  /*4430*/  FMNMX.FTZ R2, R17, R2, !PT ;  /* 0x0000000211027209 */ /* 0x008fc60007810000 */
[----:B------:R-:W2:Y:S01]  /*4440*/  SHFL.BFLY PT, R9, R8, 0x1, 0x1f ;  /* 0x0c201f0008097f89 */ /* 0x000ea200000e0000 */
[C---:B------:R-:W-:Y:S01]  /*4450*/  FSETP.NEU.FTZ.AND P1, PT, R2.reuse, -INF , PT ;  /* 0xff8000000200780b */ /* 0x040fe20003f3d000 */
[----:B------:R-:W-:-:S05]  /*4460*/  FMUL.FTZ R130, R2, c[0x0][0x23c] ;  /* 0x00008f0002827a20 */ /* 0x000fca0000410000 */
[----:B------:R-:W-:-:S05]  /*4470*/  FSEL R130, R130, RZ, P1 ;  /* 0x000000ff82827208 */ /* 0x000fca0000800000 */
[--C-:B-1----:R-:W-:Y:S02]  /*4480*/  FFMA.FTZ R24, R29, c[0x0][0x23c], -R130.reuse ;  /* 0x00008f001d187a23 */ /* 0x102fe40000010882 */
[--C-:B------:R-:W-:Y:S02]  /*4490*/  FFMA.FTZ R92, R52, c[0x0][0x23c], -R130.reuse ;  /* 0x00008f00345c7a23 */ /* 0x100fe40000010882 */
[--C-:B------:R-:W-:Y:S02]  /*44a0*/  FFMA.FTZ R85, R53, c[0x0][0x23c], -R130.reuse ;  /* 0x00008f0035557a23 */ /* 0x100fe40000010882 */
[--C-:B------:R-:W-:Y:S01]  /*44b0*/  FFMA.FTZ R90, R55, c[0x0][0x23c], -R130.reuse ;  /* 0x00008f00375a7a23 */ /* 0x100fe20000010882 */
[----:B------:R-:W-:Y:S01]  /*44c0*/  MUFU.EX2 R24, R24 ;  /* 0x0000001800187308 */ /* 0x000fe20000000800 */
[--C-:B------:R-:W-:Y:S01]  /*44d0*/  FFMA.FTZ R27, R5, c[0x0][0x23c], -R130.reuse ;  /* 0x00008f00051b7a23 */ /* 0x100fe20000010882 */
[----:B--2---:R-:W-:Y:S01]  /*44e0*/  FMNMX.FTZ R0, R8, R9, !PT ;  /* 0x0000000908007209 */ /* 0x004fe20007810000 */
[----:B------:R-:W-:-:S02]  /*44f0*/  FFMA.FTZ R25, R15, c[0x0][0x23c], -R130 ;  /* 0x00008f000f197a23 */ /* 0x000fc40000010882 */
[--C-:B------:R-:W-:Y:S01]  /*4500*/  FFMA.FTZ R21, R13, c[0x0][0x23c], -R130.reuse ;  /* 0x00008f000d157a23 */ /* 0x100fe20000010882 */
[C---:B------:R-:W-:Y:S01]  /*4510*/  FSETP.NEU.FTZ.AND P1, PT, R0.reuse, -INF , PT ;  /* 0xff8000000000780b */ /* 0x040fe20003f3d000 */
[----:B------:R-:W-:Y:S01]  /*4520*/  FMUL.FTZ R35, R0, c[0x0][0x23c] ;  /* 0x00008f0000237a20 */ /* 0x000fe20000410000 */
[----:B------:R-:W-:Y:S01]  /*4530*/  MUFU.EX2 R92, R92 ;  /* 0x0000005c005c7308 */ /* 0x000fe20000000800 */
[--C-:B------:R-:W-:Y:S02]  /*4540*/  FFMA.FTZ R20, R7, c[0x0][0x23c], -R130.reuse ;  /* 0x00008f0007147a23 */ /* 0x100fe40000010882 */
[--C-:B------:R-:W-:Y:S01]  /*4550*/  FFMA.FTZ R104, R101, c[0x0][0x23c], -R130.reuse ;  /* 0x00008f0065687a23 */ /* 0x100fe20000010882 */
[----:B------:R-:W-:Y:S01]  /*4560*/  FSEL R35, R35, RZ, P1 ;  /* 0x000000ff23237208 */ /* 0x000fe20000800000 */
[--C-:B------:R-:W-:Y:S02]  /*4570*/  FFMA.FTZ R101, R95, c[0x0][0x23c], -R130.reuse ;  /* 0x00008f005f657a23 */ /* 0x100fe40000010882 */
[----:B------:R-:W-:Y:S01]  /*4580*/  FFMA.FTZ R100, R93, c[0x0][0x23c], -R130 ;  /* 0x00008f005d647a23 */ /* 0x000fe20000010882 */
[----:B------:R-:W1:Y:S01]  /*4590*/  MUFU.EX2 R85, R85 ;  /* 0x0000005500557308 */ /* 0x000e620000000800 */
[----:B------:R-:W-:-:S02]  /*45a0*/  FFMA.FTZ R34, R54, c[0x0][0x23c], -R35 ;  /* 0x00008f0036227a23 */ /* 0x000fc40000010823 */
[--C-:B------:R-:W-:Y:S01]  /*45b0*/  FFMA.FTZ R87, R12, c[0x0][0x23c], -R35.reuse ;  /* 0x00008f000c577a23 */ /* 0x100fe20000010823 */
[----:B------:R-:W2:Y:S01]  /*45c0*/  LDSM.16.MT88.4 R52, [R108+0x7000] ;  /* 0x007000006c34783b */ /* 0x000ea20000004200 */
[--C-:B------:R-:W-:Y:S02]  /*45d0*/  FFMA.FTZ R29, R46, c[0x0][0x23c], -R35.reuse ;  /* 0x00008f002e1d7a23 */ /* 0x100fe40000010823 */
[--C-:B------:R-:W-:Y:S01]  /*45e0*/  FFMA.FTZ R28, R6, c[0x0][0x23c], -R35.reuse ;  /* 0x00008f00061c7a23 */ /* 0x100fe20000010823 */
[----:B------:R-:W-:Y:S01]  /*45f0*/  MUFU.EX2 R90, R90 ;  /* 0x0000005a005a7308 */ /* 0x000fe20000000800 */
[--C-:B------:R-:W-:Y:S01]  /*4600*/  FFMA.FTZ R23, R10, c[0x0][0x23c], -R35.reuse ;  /* 0x00008f000a177a23 */ /* 0x100fe20000010823 */
[----:B------:R-:W-:Y:S01]  /*4610*/  LDSM.16.MT88.4 R12, [R110+0x6400] ;  /* 0x006400006e0c783b */ /* 0x000fe20000004200 */
[--C-:B------:R-:W-:Y:S02]  /*4620*/  FFMA.FTZ R26, R16, c[0x0][0x23c], -R35.reuse ;  /* 0x00008f00101a7a23 */ /* 0x100fe40000010823 */
[--C-:B------:R-:W-:Y:S01]  /*4630*/  FFMA.FTZ R22, R18, c[0x0][0x23c], -R35.reuse ;  /* 0x00008f0012167a23 */ /* 0x100fe20000010823 */
[----:B------:R-:W3:Y:S01]  /*4640*/  LDSM.16.MT88.4 R8, [R108+0x6400] ;  /* 0x006400006c08783b */ /* 0x000ee20000004200 */
[----:B------:R-:W-:Y:S01]  /*4650*/  FFMA.FTZ R3, R4, c[0x0][0x23c], -R35 ;  /* 0x00008f0004037a23 */ /* 0x000fe20000010823 */
[----:B------:R-:W4:Y:S01]  /*4660*/  MUFU.EX2 R27, R27 ;  /* 0x0000001b001b7308 */ /* 0x000f220000000800 */
[----:B-1----:R-:W-:Y:S01]  /*4670*/  F2FP.PACK_AB R48, R85, R92 ;  /* 0x0000005c5530723e */ /* 0x002fe200000000ff */
[----:B------:R-:W1:Y:S01]  /*4680*/  LDSM.16.MT88.4 R16, [R110+0x7400] ;  /* 0x007400006e10783b */ /* 0x000e620000004200 */
[----:B------:R-:W-:-:S02]  /*4690*/  FFMA.FTZ R95, R91, c[0x0][0x23c], -R130 ;  /* 0x00008f005b5f7a23 */ /* 0x000fc40000010882 */
[--C-:B------:R-:W-:Y:S02]  /*46a0*/  FFMA.FTZ R102, R102, c[0x0][0x23c], -R35.reuse ;  /* 0x00008f0066667a23 */ /* 0x100fe40000010823 */
[--C-:B------:R-:W-:Y:S01]  /*46b0*/  FFMA.FTZ R93, R132, c[0x0][0x23c], -R35.reuse ;  /* 0x00008f00845d7a23 */ /* 0x100fe20000010823 */
[----:B------:R-:W-:Y:S01]  /*46c0*/  MUFU.EX2 R34, R34 ;  /* 0x0000002200227308 */ /* 0x000fe20000000800 */
[--C-:B------:R-:W-:Y:S02]  /*46d0*/  FFMA.FTZ R94, R94, c[0x0][0x23c], -R35.reuse ;  /* 0x00008f005e5e7a23 */ /* 0x100fe40000010823 */
[----:B------:R-:W-:Y:S02]  /*46e0*/  FFMA.FTZ R91, R128, c[0x0][0x23c], -R35 ;  /* 0x00008f00805b7a23 */ /* 0x000fe40000010823 */
[--C-:B------:R-:W-:Y:S02]  /*46f0*/  FFMA.FTZ R106, R106, c[0x0][0x23c], -R130.reuse ;  /* 0x00008f006a6a7a23 */ /* 0x100fe40000010882 */
[--C-:B------:R-:W-:Y:S01]  /*4700*/  FFMA.FTZ R105, R105, c[0x0][0x23c], -R130.reuse ;  /* 0x00008f0069697a23 */ /* 0x100fe20000010882 */
[----:B------:R-:W5:Y:S01]  /*4710*/  MUFU.EX2 R87, R87 ;  /* 0x0000005700577308 */ /* 0x000f620000000800 */
[----:B----4-:R-:W-:Y:S01]  /*4720*/  F2FP.PACK_AB R50, R27, R90 ;  /* 0x0000005a1b32723e */ /* 0x010fe200000000ff */
[----:B------:R-:W-:-:S02]  /*4730*/  FFMA.FTZ R107, R107, c[0x0][0x23c], -R130 ;  /* 0x00008f006b6b7a23 */ /* 0x000fc40000010882 */
[--C-:B------:R-:W-:Y:S02]  /*4740*/  FFMA.FTZ R33, R33, c[0x0][0x23c], -R35.reuse ;  /* 0x00008f0021217a23 */ /* 0x100fe40000010823 */
[--C-:B------:R-:W-:Y:S02]  /*4750*/  FFMA.FTZ R32, R32, c[0x0][0x23c], -R35.reuse ;  /* 0x00008f0020207a23 */ /* 0x100fe40000010823 */
[----:B------:R-:W-:Y:S01]  /*4760*/  MUFU.EX2 R29, R29 ;  /* 0x0000001d001d7308 */ /* 0x000fe20000000800 */
[--C-:B------:R-:W-:Y:S02]  /*4770*/  FFMA.FTZ R31, R31, c[0x0][0x23c], -R35.reuse ;  /* 0x00008f001f1f7a23 */ /* 0x100fe40000010823 */
[----:B------:R-:W-:Y:S02]  /*4780*/  FFMA.FTZ R134, R30, c[0x0][0x23c], -R35 ;  /* 0x00008f001e867a23 */ /* 0x000fe40000010823 */
[----:B------:R-:W-:Y:S01]  /*4790*/  FFMA.FTZ R103, R103, c[0x0][0x23c], -R130 ;  /* 0x00008f0067677a23 */ /* 0x000fe20000010882 */
[----:B------:R-:W-:Y:S01]  /*47a0*/  LEA R130, P1, R96, c[0x0][0x168], 0x1 ;  /* 0x00005a0060827a11 */ /* 0x000fe200078208ff */
[----:B------:R-:W-:Y:S01]  /*47b0*/  FADD.FTZ R85, R92, R85 ;  /* 0x000000555c557221 */ /* 0x000fe20000010000 */
[----:B------:R-:W4:Y:S01]  /*47c0*/  MUFU.EX2 R28, R28 ;  /* 0x0000001c001c7308 */ /* 0x000f220000000800 */
[----:B-----5:R-:W-:Y:S01]  /*47d0*/  F2FP.PACK_AB R49, R87, R34 ;  /* 0x000000225731723e */ /* 0x020fe200000000ff */
[----:B------:R-:W-:Y:S01]  /*47e0*/  FADD.FTZ R34, R34, R87 ;  /* 0x0000005722227221 */ /* 0x000fe20000010000 */
[----:B------:R-:W-:Y:S01]  /*47f0*/  LEA.HI.X R131, R96, c[0x0][0x16c], R97, 0x1, P1 ;  /* 0x00005b0060837a11 */ /* 0x000fe200008f0c61 */
[----:B------:R-:W-:-:S04]  /*4800*/  FADD.FTZ R90, R90, R85 ;  /* 0x000000555a5a7221 */ /* 0x000fc80000010000 */
[----:B------:R-:W5:Y:S01]  /*4810*/  MUFU.EX2 R25, R25 ;  /* 0x0000001900197308 */ /* 0x000f620000000800 */
[----:B------:R-:W-:Y:S01]  /*4820*/  FADD.FTZ R90, R27, R90 ;  /* 0x0000005a1b5a7221 */ /* 0x000fe20000010000 */
[----:B----4-:R-:W-:-:S06]  /*4830*/  F2FP.PACK_AB R51, R28, R29 ;  /* 0x0000001d1c33723e */ /* 0x010fcc00000000ff */
[----:B------:R-:W-:Y:S01]  /*4840*/  MUFU.EX2 R21, R21 ;  /* 0x0000001500157308 */ /* 0x000fe20000000800 */
[----:B------:R-:W-:-:S04]  /*4850*/  FADD.FTZ R29, R29, R34 ;  /* 0x000000221d1d7221 */ /* 0x000fc80000010000 */
[----:B------:R-:W-:Y:S01]  /*4860*/  FADD.FTZ R27, R28, R29 ;  /* 0x0000001d1c1b7221 */ /* 0x000fe20000010000 */
[----:B------:R-:W-:Y:S01]  /*4870*/  HMMA.16816.F32 R72, R48, R68, RZ ;  /* 0x000000443048723c */ /* 0x000fe200000018ff */
[----:B-----5:R-:W-:Y:S01]  /*4880*/  F2FP.PACK_AB R4, R24, R25 ;  /* 0x000000191804723e */ /* 0x020fe200000000ff */
[----:B------:R-:W4:Y:S01]  /*4890*/  MUFU.EX2 R20, R20 ;  /* 0x0000001400147308 */ /* 0x000f220000000800 */
[----:B------:R-:W-:-:S04]  /*48a0*/  FADD.FTZ R25, R25, R90 ;  /* 0x0000005a19197221 */ /* 0x000fc80000010000 */
[----:B------:R-:W-:Y:S01]  /*48b0*/  FADD.FTZ R24, R24, R25 ;  /* 0x0000001918187221 */ /* 0x000fe20000010000 */
[C---:B------:R-:W-:Y:S02]  /*48c0*/  HMMA.16816.F32 R68, R48.reuse, R70, RZ ;  /* 0x000000463044723c */ /* 0x040fe400000018ff */
[----:B------:R-:W-:Y:S06]  /*48d0*/  MUFU.EX2 R26, R26 ;  /* 0x0000001a001a7308 */ /* 0x000fec0000000800 */
[----:B--2---:R-:W-:Y:S02]  /*48e0*/  HMMA.16816.F32 R56, R48, R52, RZ ;  /* 0x000000343038723c */ /* 0x004fe400000018ff */
[----:B------:R-:W2:Y:S01]  /*48f0*/  MUFU.EX2 R23, R23 ;  /* 0x0000001700177308 */ /* 0x000ea20000000800 */
[----:B----4-:R-:W-:-:S05]  /*4900*/  F2FP.PACK_AB R6, R20, R21 ;  /* 0x000000151406723e */ /* 0x010fca00000000ff */
[C---:B------:R-:W-:Y:S02]  /*4910*/  HMMA.16816.F32 R52, R48.reuse, R54, RZ ;  /* 0x000000363034723c */ /* 0x040fe400000018ff */
        /* <DEDUP_REMOVED lines=16> */
[----:B------:R-:W-:Y:S06]  /*4a20*/  MUFU.EX2 R95, R95 ;  /* 0x0000005f005f7308 */ /* 0x000fec0000000800 */
[----:B------:R-:W-:Y:S01]  /*4a30*/  HMMA.16816.F32 R68, R4, R10, R68 ;  /* 0x0000000a0444723c */ /* 0x000fe20000001844 */
[----:B------:R-:W3:Y:S01]  /*4a40*/  LDSM.16.MT88.4 R8, [R108+0x7400] ;  /* 0x007400006c08783b */ /* 0x000ee20000004200 */
[----:B------:R-:W-:Y:S06]  /*4a50*/  MUFU.EX2 R102, R102 ;  /* 0x0000006600667308 */ /* 0x000fec0000000800 */
[C---:B------:R-:W-:Y:S02]  /*4a60*/  HMMA.16816.F32 R60, R48.reuse, R62, RZ ;  /* 0x0000003e303c723c */ /* 0x040fe400000018ff */
[----:B------:R-:W4:Y:S06]  /*4a70*/  MUFU.EX2 R93, R93 ;  /* 0x0000005d005d7308 */ /* 0x000f2c0000000800 */
[----:B------:R-:W-:Y:S02]  /*4a80*/  HMMA.16816.F32 R40, R48, R42, RZ ;  /* 0x0000002a3028723c */ /* 0x000fe400000018ff */
[----:B------:R-:W-:Y:S06]  /*4a90*/  MUFU.EX2 R94, R94 ;  /* 0x0000005e005e7308 */ /* 0x000fec0000000800 */
[C---:B------:R-:W-:Y:S02]  /*4aa0*/  HMMA.16816.F32 R80, R4.reuse, R12, R80 ;  /* 0x0000000c0450723c */ /* 0x040fe40000001850 */
[----:B------:R-:W5:Y:S06]  /*4ab0*/  MUFU.EX2 R91, R91 ;  /* 0x0000005b005b7308 */ /* 0x000f6c0000000800 */
[C---:B------:R-:W-:Y:S01]  /*4ac0*/  HMMA.16816.F32 R76, R4.reuse, R14, R76 ;  /* 0x0000000e044c723c */ /* 0x040fe2000000184c */
[----:B------:R-:W2:Y:S01]  /*4ad0*/  LDSM.16.MT88.4 R12, [R110+0x8400] ;  /* 0x008400006e0c783b */ /* 0x000ea20000004200 */
[----:B------:R-:W-:Y:S06]  /*4ae0*/  MUFU.EX2 R106, R106 ;  /* 0x0000006a006a7308 */ /* 0x000fec0000000800 */
[C---:B-1----:R-:W-:Y:S02]  /*4af0*/  HMMA.16816.F32 R64, R4.reuse, R16, R64 ;  /* 0x000000100440723c */ /* 0x042fe40000001840 */
[----:B------:R-:W1:Y:S06]  /*4b00*/  MUFU.EX2 R105, R105 ;  /* 0x0000006900697308 */ /* 0x000e6c0000000800 */
        /* <DEDUP_REMOVED lines=8> */
[C---:B--2---:R-:W-:Y:S02]  /*4b90*/  HMMA.16816.F32 R36, R4.reuse, R12, R36 ;  /* 0x0000000c0424723c */ /* 0x044fe40000001824 */
[----:B------:R-:W2:Y:S06]  /*4ba0*/  MUFU.EX2 R32, R32 ;  /* 0x0000002000207308 */ /* 0x000eac0000000800 */
[----:B------:R-:W-:Y:S01]  /*4bb0*/  HMMA.16816.F32 R40, R4, R14, R40 ;  /* 0x0000000e0428723c */ /* 0x000fe20000001828 */
[----:B------:R-:W-:Y:S01]  /*4bc0*/  LDSM.16.MT88.4 R12, [R108+0x6c00] ;  /* 0x006c00006c0c783b */ /* 0x000fe20000004200 */
[----:B------:R-:W-:Y:S08]  /*4bd0*/  MUFU.EX2 R31, R31 ;  /* 0x0000001f001f7308 */ /* 0x000ff00000000800 */
[----:B------:R-:W1:Y:S01]  /*4be0*/  MUFU.EX2 R134, R134 ;  /* 0x0000008600867308 */ /* 0x000e620000000800 */
[C---:B---3--:R-:W-:Y:S08]  /*4bf0*/  HMMA.16816.F32 R44, R48.reuse, R8, RZ ;  /* 0x00000008302c723c */ /* 0x048ff000000018ff */
[----:B------:R-:W-:Y:S01]  /*4c00*/  HMMA.16816.F32 R48, R48, R10, RZ ;  /* 0x0000000a3030723c */ /* 0x000fe200000018ff */
[----:B------:R-:W3:Y:S11]  /*4c10*/  LDSM.16.MT88.4 R8, [R108+0x8400] ;  /* 0x008400006c08783b */ /* 0x000ef60000004200 */
[----:B------:R-:W-:Y:S04]  /*4c20*/  @!UPT UIADD3 URZ, URZ, URZ, URZ ;  /* 0x0000003f3f3ff290 */ /* 0x000fe8000fffe03f */
[C---:B---3--:R-:W-:Y:S08]  /*4c30*/  HMMA.16816.F32 R44, R4.reuse, R8, R44 ;  /* 0x00000008042c723c */ /* 0x048ff0000000182c */
[----:B------:R-:W-:Y:S01]  /*4c40*/  HMMA.16816.F32 R48, R4, R10, R48 ;  /* 0x0000000a0430723c */ /* 0x000fe20000001830 */
[----:B------:R-:W3:Y:S06]  /*4c50*/  LDSM.16.MT88.4 R8, [R110+0x6800] ;  /* 0x006800006e08783b */ /* 0x000eec0000004200 */
[----:B------:R-:W-:-:S02]  /*4c60*/  F2FP.PACK_AB R4, R101, R104 ;  /* 0x000000686504723e */ /* 0x000fc400000000ff */
[----:B----4-:R-:W-:Y:S01]  /*4c70*/  F2FP.PACK_AB R5, R93, R102 ;  /* 0x000000665d05723e */ /* 0x010fe200000000ff */
[----:B------:R-:W-:Y:S01]  /*4c80*/  FADD.FTZ R102, R102, R3 ;  /* 0x0000000366667221 */ /* 0x000fe20000010000 */
[----:B------:R-:W-:Y:S02]  /*4c90*/  F2FP.PACK_AB R6, R95, R100 ;  /* 0x000000645f06723e */ /* 0x000fe400000000ff */
[----:B-----5:R-:W-:Y:S01]  /*4ca0*/  F2FP.PACK_AB R7, R91, R94 ;  /* 0x0000005e5b07723e */ /* 0x020fe200000000ff */
[----:B------:R-:W-:-:S04]  /*4cb0*/  FADD.FTZ R93, R93, R102 ;  /* 0x000000665d5d7221 */ /* 0x000fc80000010000 */
[----:B------:R-:W-:-:S04]  /*4cc0*/  FADD.FTZ R94, R94, R93 ;  /* 0x0000005d5e5e7221 */ /* 0x000fc80000010000 */
[----:B------:R-:W-:Y:S01]  /*4cd0*/  FADD.FTZ R94, R91, R94 ;  /* 0x0000005e5b5e7221 */ /* 0x000fe20000010000 */
        /* <DEDUP_REMOVED lines=18> */
[----:B-1----:R-:W-:-:S02]  /*4e00*/  F2FP.PACK_AB R4, R105, R106 ;  /* 0x0000006a6904723e */ /* 0x002fc400000000ff */
[----:B--2---:R-:W-:Y:S01]  /*4e10*/  F2FP.PACK_AB R5, R32, R33 ;  /* 0x000000212005723e */ /* 0x004fe200000000ff */
        /* <DEDUP_REMOVED lines=15> */
[C---:B-1----:R-:W-:Y:S07]  /*4f10*/  HMMA.16816.F32 R36, R4.reuse, R12, R36 ;  /* 0x0000000c0424723c */ /* 0x042fee0000001824 */
        /* <DEDUP_REMOVED lines=14> */
[----:B------:R-:W-:Y:S01]  /*5000*/  FADD.FTZ R135, R107, R128 ;  /* 0x000000806b877221 */ /* 0x000fe20000010000 */
[----:B------:R-:W-:Y:S04]  /*5010*/  @!UPT UIADD3 URZ, URZ, URZ, URZ ;  /* 0x0000003f3f3ff290 */ /* 0x000fe8000fffe03f */
        /* <DEDUP_REMOVED lines=64> */
.L_x_4457:
[----:B------:R-:W-:-:S04]  /*5420*/  LEA R6, -R3, RZ, 0x6 ;  /* 0x000000ff03067211 */ /* 0x000fc800078e31ff */
[----:B------:R-:W-:Y:S02]  /*5430*/  SHF.R.S32.HI R13, RZ, 0x1f, R6 ;  /* 0x0000001fff0d7819 */ /* 0x000fe40000011406 */
.L_x_4458:
[----:B------:R-:W-:Y:S02]  /*5440*/  ISETP.GE.AND P2, PT, R123, c[0x0][0x220], PT ;  /* 0x000088007b007a0c */ /* 0x000fe40003f46270 */
[----:B------:R-:W-:Y:S02]  /*5450*/  LEA R5, P0, R88, c[0x0][0x170], 0x1 ;  /* 0x00005c0058057a11 */ /* 0x000fe400078008ff */
[----:B------:R-:W-:Y:S02]  /*5460*/  ISETP.GE.AND P1, PT, R122, c[0x0][0x220], PT ;  /* 0x000088007a007a0c */ /* 0x000fe40003f26270 */
[----:B------:R-:W-:Y:S02]  /*5470*/  LEA.HI.X R137, R88, c[0x0][0x174], R84, 0x1, P0 ;  /* 0x00005d0058897a11 */ /* 0x000fe400000f0c54 */
[----:B------:R-:W-:Y:S02]  /*5480*/  LEA R136, P4, R6, R5, 0x1 ;  /* 0x0000000506887211 */ /* 0x000fe400078808ff */
[----:B------:R-:W-:-:S02]  /*5490*/  ISETP.GE.AND P3, PT, R124, c[0x0][0x220], PT ;  /* 0x000088007c007a0c */ /* 0x000fc40003f66270 */
[C---:B------:R-:W-:Y:S02]  /*54a0*/  LEA.HI.X R137, R6.reuse, R137, R13, 0x1, P4 ;  /* 0x0000008906897211 */ /* 0x040fe400020f0c0d */
[C---:B------:R-:W-:Y:S02]  /*54b0*/  @!P2 IADD3 R7, P0, R6.reuse, R88, RZ ;  /* 0x000000580607a210 */ /* 0x040fe40007f1e0ff */
[----:B------:R-:W-:Y:S02]  /*54c0*/  IADD3 R9, P4, R119, R6, RZ ;  /* 0x0000000677097210 */ /* 0x000fe40007f9e0ff */
[----:B------:R-:W-:Y:S01]  /*54d0*/  @!P2 LEA R10, P5, R7, c[0x0][0x170], 0x1 ;  /* 0x00005c00070aaa11 */ /* 0x000fe200078a08ff */
[----:B------:R-:W-:Y:S01]  /*54e0*/  @!P2 IMAD.X R4, R13, 0x1, R84, P0 ;  /* 0x000000010d04a824 */ /* 0x000fe200000e0654 */
[----:B------:R-:W-:-:S03]  /*54f0*/  @!P1 IADD3 R5, P0, R6, R88, RZ ;  /* 0x0000005806059210 */ /* 0x000fc60007f1e0ff */
[----:B------:R-:W-:Y:S01]  /*5500*/  @!P3 IMAD.MOV.U32 R8, RZ, RZ, c[0x0][0x1a4] ;  /* 0x00006900ff08b624 */ /* 0x000fe200078e00ff */
[----:B------:R-:W-:Y:S01]  /*5510*/  @!P2 LEA.HI.X R11, R7, c[0x0][0x174], R4, 0x1, P5 ;  /* 0x00005d00070baa11 */ /* 0x000fe200028f0c04 */
[----:B------:R-:W-:Y:S01]  /*5520*/  IMAD.X R7, R118, 0x1, R13, P4 ;  /* 0x0000000176077824 */ /* 0x000fe200020e060d */
[-C--:B------:R-:W-:Y:S01]  /*5530*/  @!P2 IADD3 R6, P5, R9, R88.reuse, RZ ;  /* 0x000000580906a210 */ /* 0x080fe20007fbe0ff */
[--C-:B------:R-:W-:Y:S01]  /*5540*/  @!P1 IMAD.X R4, R13, 0x1, R84.reuse, P0 ;  /* 0x000000010d049824 */ /* 0x100fe200000e0654 */
[----:B------:R-:W-:Y:S01]  /*5550*/  @!P1 IADD3 R88, P0, R9, R88, RZ ;  /* 0x0000005809589210 */ /* 0x000fe20007f1e0ff */
[----:B------:R-:W-:Y:S01]  /*5560*/  @P3 STS [R121+0x6000], RZ ;  /* 0x006000ff79003388 */ /* 0x000fe20000000800 */
[----:B------:R-:W-:Y:S01]  /*5570*/  @!P1 LEA R12, P4, R5, c[0x0][0x170], 0x1 ;  /* 0x00005c00050c9a11 */ /* 0x000fe200078808ff */
[----:B------:R-:W-:Y:S01]  /*5580*/  @!P2 IMAD.X R9, R7, 0x1, R84, P5 ;  /* 0x000000010709a824 */ /* 0x000fe200028e0654 */
[----:B------:R-:W-:Y:S01]  /*5590*/  @!P3 LEA R14, P5, R3, R136, 0x6 ;  /* 0x00000088030eb211 */ /* 0x000fe200078a30ff */
[----:B------:R-:W-:Y:S01]  /*55a0*/  @P3 STS [R121+0x6004], RZ ;  /* 0x006004ff79003388 */ /* 0x000fe20000000800 */
[----:B------:R-:W-:Y:S01]  /*55b0*/  @!P1 LEA.HI.X R13, R5, c[0x0][0x174], R4, 0x1, P4 ;  /* 0x00005d00050d9a11 */ /* 0x000fe200020f0c04 */
[----:B------:R-:W-:Y:S01]  /*55c0*/  @!P1 IMAD.X R7, R7, 0x1, R84, P0 ;  /* 0x0000000107079824 */ /* 0x000fe200000e0654 */
[----:B------:R-:W-:Y:S01]  /*55d0*/  @!P3 LEA.HI.X R15, R3, R137, R8, 0x6, P5 ;  /* 0x00000089030fb211 */ /* 0x000fe200028f3408 */
[----:B------:R-:W-:Y:S01]  /*55e0*/  @P3 STS.64 [R121+0x6008], RZ ;  /* 0x006008ff79003388 */ /* 0x000fe20000000a00 */
[----:B------:R-:W-:-:S02]  /*55f0*/  @!P2 LEA R8, P4, R6, c[0x0][0x170], 0x1 ;  /* 0x00005c000608aa11 */ /* 0x000fc400078808ff */
[----:B------:R-:W-:Y:S01]  /*5600*/  @!P1 LEA R24, P0, R88, c[0x0][0x170], 0x1 ;  /* 0x00005c0058189a11 */ /* 0x000fe200078008ff */
        /* <DEDUP_REMOVED lines=40> */
[----:B------:R-:W0:Y:S01]  /*5890*/  LDGDEPBAR ;  /* 0x00000000000079af */ /* 0x000e220000000000 */
[C---:B-----5:R-:W-:Y:S08]  /*58a0*/  HMMA.16816.F32 R32, R4.reuse, R28, RZ ;  /* 0x0000001c0420723c */ /* 0x060ff000000018ff */
[C---:B------:R-:W-:Y:S08]  /*58b0*/  HMMA.16816.F32 R28, R4.reuse, R30, RZ ;  /* 0x0000001e041c723c */ /* 0x040ff000000018ff */
[C---:B----4-:R-:W-:Y:S08]  /*58c0*/  HMMA.16816.F32 R24, R4.reuse, R20, RZ ;  /* 0x000000140418723c */ /* 0x050ff000000018ff */
[----:B------:R-:W-:Y:S08]  /*58d0*/  HMMA.16816.F32 R20, R4, R22, RZ ;  /* 0x000000160414723c */ /* 0x000ff000000018ff */
[C---:B-1----:R-:W-:Y:S08]  /*58e0*/  HMMA.16816.F32 R32, R84.reuse, R16, R32 ;  /* 0x000000105420723c */ /* 0x042ff00000001820 */
[----:B------:R-:W-:Y:S08]  /*58f0*/  HMMA.16816.F32 R28, R84, R18, R28 ;  /* 0x00000012541c723c */ /* 0x000ff0000000181c */
[----:B---3--:R-:W-:Y:S08]  /*5900*/  HMMA.16816.F32 R16, R4, R12, RZ ;  /* 0x0000000c0410723c */ /* 0x008ff000000018ff */
        /* <DEDUP_REMOVED lines=61> */
[----:B------:R-:W-:Y:S01]  /*5ce0*/  MUFU.TANH R3, R3 ;  /* 0x0000000300037308 */ /* 0x000fe20000002400 */
[----:B------:R-:W-:Y:S02]  /*5cf0*/  FMUL.FTZ R30, R30, c[0x0][0x2ec] ;  /* 0x0000bb001e1e7a20 */ /* 0x000fe40000410000 */
[----:B------:R-:W-:-:S05]  /*5d00*/  FMUL.FTZ R32, R32, c[0x0][0x2ec] ;  /* 0x0000bb0020207a20 */ /* 0x000fca0000410000 */
[----:B------:R-:W-:Y:S01]  /*5d10*/  FMUL.FTZ R103, R20, c[0x0][0x2ec] ;  /* 0x0000bb0014677a20 */ /* 0x000fe20000410000 */
[----:B------:R-:W-:Y:S01]  /*5d20*/  MUFU.TANH R34, R34 ;  /* 0x0000002200227308 */ /* 0x000fe20000002400 */
[----:B------:R-:W3:Y:S01]  /*5d30*/  S2R R20, SR_TID.X ;  /* 0x0000000000147919 */ /* 0x000ee20000002100 */
[----:B------:R-:W-:Y:S02]  /*5d40*/  FMUL.FTZ R22, R22, c[0x0][0x2ec] ;  /* 0x0000bb0016167a20 */ /* 0x000fe40000410000 */
[----:B------:R-:W-:Y:S02]  /*5d50*/  FMUL.FTZ R21, R21, c[0x0][0x2ec] ;  /* 0x0000bb0015157a20 */ /* 0x000fe40000410000 */
[----:B------:R-:W-:Y:S01]  /*5d60*/  FMUL.FTZ R23, R23, c[0x0][0x2ec] ;  /* 0x0000bb0017177a20 */ /* 0x000fe20000410000 */
[----:B-1----:R-:W-:Y:S01]  /*5d70*/  HMMA.16816.F32 R16, R92, R88, R16 ;  /* 0x000000585c10723c */ /* 0x002fe20000001810 */
[----:B------:R-:W-:Y:S01]  /*5d80*/  MUFU.TANH R30, R30 ;  /* 0x0000001e001e7308 */ /* 0x000fe20000002400 */
[----:B------:R-:W-:-:S02]  /*5d90*/  FMUL.FTZ R24, R24, c[0x0][0x2ec] ;  /* 0x0000bb0018187a20 */ /* 0x000fc40000410000 */
[----:B------:R-:W-:Y:S02]  /*5da0*/  FMUL.FTZ R26, R26, c[0x0][0x2ec] ;  /* 0x0000bb001a1a7a20 */ /* 0x000fe40000410000 */
[----:B------:R-:W-:Y:S02]  /*5db0*/  FMUL.FTZ R25, R25, c[0x0][0x2ec] ;  /* 0x0000bb0019197a20 */ /* 0x000fe40000410000 */
[----:B------:R-:W-:Y:S01]  /*5dc0*/  HMMA.16816.F32 R12, R92, R90, R12 ;  /* 0x0000005a5c0c723c */ /* 0x000fe2000000180c */
[----:B------:R-:W-:Y:S01]  /*5dd0*/  MUFU.TANH R129, R24 ;  /* 0x0000001800817308 */ /* 0x000fe20000002400 */
[----:B------:R-:W-:-:S06]  /*5de0*/  FMUL.FTZ R27, R27, c[0x0][0x2ec] ;  /* 0x0000bb001b1b7a20 */ /* 0x000fcc0000410000 */
[C---:B--2---:R-:W-:Y:S01]  /*5df0*/  HMMA.16816.F32 R8, R92.reuse, R84, R8 ;  /* 0x000000545c08723c */ /* 0x044fe20000001808 */
[----:B------:R-:W-:Y:S06]  /*5e00*/  MUFU.TANH R152, R26 ;  /* 0x0000001a00987308 */ /* 0x000fec0000002400 */
[----:B------:R-:W-:Y:S01]  /*5e10*/  FMUL.FTZ R84, R33, c[0x0][0x2ec] ;  /* 0x0000bb0021547a20 */ /* 0x000fe20000410000 */
[----:B------:R-:W-:Y:S01]  /*5e20*/  HMMA.16816.F32 R4, R92, R86, R4 ;  /* 0x000000565c04723c */ /* 0x000fe20000001804 */
[----:B------:R-:W-:Y:S01]  /*5e30*/  FMUL.FTZ R139, R17, c[0x0][0x2ec] ;  /* 0x0000bb00118b7a20 */ /* 0x000fe20000410000 */
[----:B------:R-:W-:Y:S01]  /*5e40*/  MUFU.TANH R145, R25 ;  /* 0x0000001900917308 */ /* 0x000fe20000002400 */
[----:B---3--:R-:W-:-:S02]  /*5e50*/  IMAD.SHL.U32 R17, R20, 0x2, RZ ;  /* 0x0000000214117824 */ /* 0x008fc400078e00ff */
[----:B------:R-:W-:Y:S02]  /*5e60*/  FMUL.FTZ R33, R28, c[0x0][0x2ec] ;  /* 0x0000bb001c217a20 */ /* 0x000fe40000410000 */
[----:B------:R-:W-:Y:S01]  /*5e70*/  FMUL.FTZ R28, R29, c[0x0][0x2ec] ;  /* 0x0000bb001d1c7a20 */ /* 0x000fe20000410000 */
[----:B------:R-:W-:Y:S01]  /*5e80*/  LOP3.LUT R17, R17, 0x6, RZ, 0xc0, !PT ;  /* 0x0000000611117812 */ /* 0x000fe200078ec0ff */
[----:B------:R-:W-:Y:S01]  /*5e90*/  FMUL.FTZ R16, R16, c[0x0][0x2ec] ;  /* 0x0000bb0010107a20 */ /* 0x000fe20000410000 */
[----:B------:R-:W1:Y:S01]  /*5ea0*/  MUFU.TANH R84, R84 ;  /* 0x0000005400547308 */ /* 0x000e620000002400 */
[----:B------:R-:W-:Y:S02]  /*5eb0*/  FMUL.FTZ R29, R31, c[0x0][0x2ec] ;  /* 0x0000bb001f1d7a20 */ /* 0x000fe40000410000 */
[----:B------:R-:W-:Y:S02]  /*5ec0*/  IMAD R20, R120, 0x40, R17 ;  /* 0x0000004078147824 */ /* 0x000fe400078e0211 */
[----:B------:R-:W-:-:S02]  /*5ed0*/  FMUL.FTZ R132, R19, c[0x0][0x2ec] ;  /* 0x0000bb0013847a20 */ /* 0x000fc40000410000 */
[----:B------:R-:W-:Y:S01]  /*5ee0*/  FMUL.FTZ R18, R18, c[0x0][0x2ec] ;  /* 0x0000bb0012127a20 */ /* 0x000fe20000410000 */
[----:B------:R-:W2:Y:S01]  /*5ef0*/  MUFU.TANH R33, R33 ;  /* 0x0000002100217308 */ /* 0x000ea20000002400 */
[----:B------:R-:W-:Y:S01]  /*5f00*/  IADD3 R17, R20, 0x1, RZ ;  /* 0x0000000114117810 */ /* 0x000fe20007ffe0ff */
[----:B------:R-:W-:Y:S01]  /*5f10*/  FMUL.FTZ R133, R12, c[0x0][0x2ec] ;  /* 0x0000bb000c857a20 */ /* 0x000fe20000410000 */
[----:B------:R-:W-:Y:S01]  /*5f20*/  IADD3 R12, R20, 0x10, RZ ;  /* 0x00000010140c7810 */ /* 0x000fe20007ffe0ff */
[----:B------:R-:W-:Y:S01]  /*5f30*/  FMUL.FTZ R141, R13, c[0x0][0x2ec] ;  /* 0x0000bb000d8d7a20 */ /* 0x000fe20000410000 */
[C---:B------:R-:W-:Y:S01]  /*5f40*/  ISETP.GE.AND P0, PT, R17.reuse, R99, PT ;  /* 0x000000631100720c */ /* 0x040fe20003f06270 */
[----:B------:R-:W-:Y:S01]  /*5f50*/  FMUL.FTZ R144, R14, c[0x0][0x2ec] ;  /* 0x0000bb000e907a20 */ /* 0x000fe20000410000 */
[----:B------:R-:W-:Y:S01]  /*5f60*/  ISETP.GE.AND P5, PT, R17, R98, PT ;  /* 0x000000621100720c */ /* 0x000fe20003fa6270 */
[----:B------:R-:W3:Y:S01]  /*5f70*/  MUFU.TANH R28, R28 ;  /* 0x0000001c001c7308 */ /* 0x000ee20000002400 */
[----:B-1----:R-:W-:Y:S01]  /*5f80*/  FSEL R19, R84, -INF , !P0 ;  /* 0xff80000054137808 */ /* 0x002fe20004000000 */
[----:B------:R-:W-:Y:S01]  /*5f90*/  FMUL.FTZ R100, R15, c[0x0][0x2ec] ;  /* 0x0000bb000f647a20 */ /* 0x000fe20000410000 */
[----:B------:R-:W-:Y:S01]  /*5fa0*/  IADD3 R14, R20, 0x11, RZ ;  /* 0x00000011140e7810 */ /* 0x000fe20007ffe0ff */
[----:B------:R-:W-:Y:S01]  /*5fb0*/  FMUL.FTZ R101, R8, c[0x0][0x2ec] ;  /* 0x0000bb0008657a20 */ /* 0x000fe20000410000 */
[C---:B------:R-:W-:Y:S01]  /*5fc0*/  IADD3 R15, R20.reuse, 0x18, RZ ;  /* 0x00000018140f7810 */ /* 0x040fe20007ffe0ff */
[----:B------:R-:W-:Y:S01]  /*5fd0*/  FMUL.FTZ R9, R9, c[0x0][0x2ec] ;  /* 0x0000bb0009097a20 */ /* 0x000fe20000410000 */
[----:B------:R-:W-:Y:S01]  /*5fe0*/  IADD3 R8, R20, 0x21, RZ ;  /* 0x0000002114087810 */ /* 0x000fe20007ffe0ff */
[----:B------:R1:W-:Y:S01]  /*5ff0*/  MUFU.TANH R128, R16 ;  /* 0x0000001000807308 */ /* 0x0003e20000002400 */
[----:B------:R-:W-:-:S02]  /*6000*/  FMUL.FTZ R6, R6, c[0x0][0x2ec] ;  /* 0x0000bb0006067a20 */ /* 0x000fc40000410000 */
[----:B------:R-:W-:Y:S02]  /*6010*/  FMUL.FTZ R10, R10, c[0x0][0x2ec] ;  /* 0x0000bb000a0a7a20 */ /* 0x000fe40000410000 */
[----:B------:R-:W-:Y:S01]  /*6020*/  FMUL.FTZ R104, R4, c[0x0][0x2ec] ;  /* 0x0000bb0004687a20 */ /* 0x000fe20000410000 */
[C---:B------:R-:W-:Y:S01]  /*6030*/  IADD3 R4, R20.reuse, 0x38, RZ ;  /* 0x0000003814047810 */ /* 0x040fe20007ffe0ff */
[----:B------:R-:W-:Y:S01]  /*6040*/  FMUL.FTZ R11, R11, c[0x0][0x2ec] ;  /* 0x0000bb000b0b7a20 */ /* 0x000fe20000410000 */
[----:B------:R-:W4:Y:S01]  /*6050*/  MUFU.TANH R29, R29 ;  /* 0x0000001d001d7308 */ /* 0x000f220000002400 */
[----:B------:R-:W-:Y:S02]  /*6060*/  FMUL.FTZ R5, R5, c[0x0][0x2ec] ;  /* 0x0000bb0005057a20 */ /* 0x000fe40000410000 */
[----:B------:R-:W-:Y:S01]  /*6070*/  FMUL.FTZ R7, R7, c[0x0][0x2ec] ;  /* 0x0000bb0007077a20 */ /* 0x000fe20000410000 */
[----:B-1----:R-:W-:-:S04]  /*6080*/  IADD3 R16, R20, 0x8, RZ ;  /* 0x0000000814107810 */ /* 0x002fc80007ffe0ff */
[----:B------:R-:W1:Y:S01]  /*6090*/  MUFU.TANH R150, R27 ;  /* 0x0000001b00967308 */ /* 0x000e620000002400 */
[C---:B------:R-:W-:Y:S02]  /*60a0*/  ISETP.GE.AND P4, PT, R16.reuse, R99, PT ;  /* 0x000000631000720c */ /* 0x040fe40003f86270 */
[----:B------:R-:W-:Y:S02]  /*60b0*/  ISETP.GE.AND P0, PT, R16, R98, PT ;  /* 0x000000621000720c */ /* 0x000fe40003f06270 */
[----:B------:R-:W-:-:S03]  /*60c0*/  IADD3 R16, R20, 0x9, RZ ;  /* 0x0000000914107810 */ /* 0x000fc60007ffe0ff */
[----:B------:R-:W5:Y:S01]  /*60d0*/  MUFU.TANH R103, R103 ;  /* 0x0000006700677308 */ /* 0x000f620000002400 */
[----:B--2---:R-:W-:Y:S02]  /*60e0*/  FSEL R17, R33, -INF , !P4 ;  /* 0xff80000021117808 */ /* 0x004fe40006000000 */
[----:B------:R-:W-:-:S05]  /*60f0*/  ISETP.GE.AND P4, PT, R16, R98, PT ;  /* 0x000000621000720c */ /* 0x000fca0003f86270 */
[----:B------:R2:W-:Y:S08]  /*6100*/  MUFU.TANH R138, R18 ;  /* 0x00000012008a7308 */ /* 0x0005f00000002400 */
[----:B------:R-:W1:Y:S01]  /*6110*/  MUFU.TANH R148, R22 ;  /* 0x0000001600947308 */ /* 0x000e620000002400 */
[----:B--2---:R-:W-:-:S07]  /*6120*/  FSEL R18, R34, -INF , !P5 ;  /* 0xff80000022127808 */ /* 0x004fce0006800000 */
[----:B------:R-:W2:Y:S01]  /*6130*/  MUFU.TANH R107, R21 ;  /* 0x00000015006b7308 */ /* 0x000ea20000002400 */
[-C--:B------:R-:W-:Y:S02]  /*6140*/  ISETP.GE.AND P5, PT, R16, R99.reuse, PT ;  /* 0x000000631000720c */ /* 0x080fe40003fa6270 */
[----:B------:R-:W-:Y:S02]  /*6150*/  FSEL R16, R30, -INF , !P0 ;  /* 0xff8000001e107808 */ /* 0x000fe40004000000 */
[----:B---3--:R-:W-:Y:S02]  /*6160*/  FSEL R13, R28, -INF , !P5 ;  /* 0xff8000001c0d7808 */ /* 0x008fe40006800000 */
[C---:B------:R-:W-:Y:S01]  /*6170*/  ISETP.GE.AND P0, PT, R12.reuse, R99, PT ;  /* 0x000000630c00720c */ /* 0x040fe20003f06270 */
[----:B------:R-:W3:Y:S01]  /*6180*/  MUFU.TANH R146, R23 ;  /* 0x0000001700927308 */ /* 0x000ee20000002400 */
[----:B------:R-:W-:Y:S02]  /*6190*/  ISETP.GE.AND P5, PT, R12, R98, PT ;  /* 0x000000620c00720c */ /* 0x000fe40003fa6270 */
[----:B----4-:R-:W-:-:S02]  /*61a0*/  FSEL R12, R29, -INF , !P4 ;  /* 0xff8000001d0c7808 */ /* 0x010fc40006000000 */
[----:B------:R-:W-:Y:S02]  /*61b0*/  FSEL R129, R129, -INF , !P0 ;  /* 0xff80000081817808 */ /* 0x000fe40004000000 */
[----:B------:R-:W-:Y:S01]  /*61c0*/  FSEL R152, R152, -INF , !P5 ;  /* 0xff80000098987808 */ /* 0x000fe20006800000 */
[----:B------:R-:W4:Y:S01]  /*61d0*/  MUFU.TANH R139, R139 ;  /* 0x0000008b008b7308 */ /* 0x000f220000002400 */
[CC--:B------:R-:W-:Y:S02]  /*61e0*/  ISETP.GE.AND P4, PT, R14.reuse, R99.reuse, PT ;  /* 0x000000630e00720c */ /* 0x0c0fe40003f86270 */
[----:B------:R-:W-:Y:S02]  /*61f0*/  ISETP.GE.AND P0, PT, R14, R98, PT ;  /* 0x000000620e00720c */ /* 0x000fe40003f06270 */
[----:B------:R-:W-:Y:S02]  /*6200*/  ISETP.GE.AND P5, PT, R15, R99, PT ;  /* 0x000000630f00720c */ /* 0x000fe40003fa6270 */
[----:B------:R-:W-:Y:S01]  /*6210*/  IADD3 R14, R20, 0x19, RZ ;  /* 0x00000019140e7810 */ /* 0x000fe20007ffe0ff */
[----:B------:R-:W2:Y:S01]  /*6220*/  MUFU.TANH R132, R132 ;  /* 0x0000008400847308 */ /* 0x000ea20000002400 */
[----:B------:R-:W-:-:S02]  /*6230*/  FSEL R145, R145, -INF , !P4 ;  /* 0xff80000091917808 */ /* 0x000fc40006000000 */
[----:B-1----:R-:W-:Y:S02]  /*6240*/  FSEL R150, R150, -INF , !P0 ;  /* 0xff80000096967808 */ /* 0x002fe40004000000 */
[----:B-----5:R-:W-:Y:S02]  /*6250*/  FSEL R103, R103, -INF , !P5 ;  /* 0xff80000067677808 */ /* 0x020fe40006800000 */
[-C--:B------:R-:W-:Y:S01]  /*6260*/  ISETP.GE.AND P4, PT, R15, R98.reuse, PT ;  /* 0x000000620f00720c */ /* 0x080fe20003f86270 */
[----:B------:R-:W1:Y:S01]  /*6270*/  MUFU.TANH R133, R133 ;  /* 0x0000008500857308 */ /* 0x000e620000002400 */
[C---:B------:R-:W-:Y:S02]  /*6280*/  ISETP.GE.AND P0, PT, R14.reuse, R99, PT ;  /* 0x000000630e00720c */ /* 0x040fe40003f06270 */
[----:B------:R-:W-:Y:S02]  /*6290*/  ISETP.GE.AND P5, PT, R14, R98, PT ;  /* 0x000000620e00720c */ /* 0x000fe40003fa6270 */
[----:B------:R-:W-:-:S02]  /*62a0*/  IADD3 R14, R20, 0x20, RZ ;  /* 0x00000020140e7810 */ /* 0x000fc40007ffe0ff */
[----:B------:R-:W-:Y:S01]  /*62b0*/  FSEL R148, R148, -INF , !P4 ;  /* 0xff80000094947808 */ /* 0x000fe20006000000 */
[----:B------:R-:W-:Y:S01]  /*62c0*/  MUFU.TANH R141, R141 ;  /* 0x0000008d008d7308 */ /* 0x000fe20000002400 */
[----:B------:R-:W-:Y:S02]  /*62d0*/  ISETP.GE.AND P4, PT, R14, R99, PT ;  /* 0x000000630e00720c */ /* 0x000fe40003f86270 */
[----:B--2---:R-:W-:Y:S02]  /*62e0*/  FSEL R107, R107, -INF , !P0 ;  /* 0xff8000006b6b7808 */ /* 0x004fe40004000000 */
[----:B---3--:R-:W-:Y:S02]  /*62f0*/  FSEL R146, R146, -INF , !P5 ;  /* 0xff80000092927808 */ /* 0x008fe40006800000 */
[----:B------:R-:W-:Y:S01]  /*6300*/  FSEL R128, R128, -INF , !P4 ;  /* 0xff80000080807808 */ /* 0x000fe20006000000 */
[----:B------:R-:W2:Y:S01]  /*6310*/  MUFU.TANH R144, R144 ;  /* 0x0000009000907308 */ /* 0x000ea20000002400 */
[----:B------:R-:W-:-:S02]  /*6320*/  ISETP.GE.AND P0, PT, R14, R98, PT ;  /* 0x000000620e00720c */ /* 0x000fc40003f06270 */
[C---:B------:R-:W-:Y:S02]  /*6330*/  ISETP.GE.AND P5, PT, R8.reuse, R99, PT ;  /* 0x000000630800720c */ /* 0x040fe40003fa6270 */
[----:B------:R-:W-:Y:S02]  /*6340*/  ISETP.GE.AND P4, PT, R8, R98, PT ;  /* 0x000000620800720c */ /* 0x000fe40003f86270 */
[----:B------:R-:W-:Y:S01]  /*6350*/  IADD3 R8, R20, 0x28, RZ ;  /* 0x0000002814087810 */ /* 0x000fe20007ffe0ff */
[----:B------:R-:W3:Y:S01]  /*6360*/  MUFU.TANH R100, R100 ;  /* 0x0000006400647308 */ /* 0x000ee20000002400 */
[----:B------:R-:W-:Y:S02]  /*6370*/  FSEL R138, R138, -INF , !P0 ;  /* 0xff8000008a8a7808 */ /* 0x000fe40004000000 */
[----:B----4-:R-:W-:Y:S02]  /*6380*/  FSEL R139, R139, -INF , !P5 ;  /* 0xff8000008b8b7808 */ /* 0x010fe40006800000 */
[----:B------:R-:W-:-:S02]  /*6390*/  FSEL R132, R132, -INF , !P4 ;  /* 0xff80000084847808 */ /* 0x000fc40006000000 */
[CC--:B------:R-:W-:Y:S01]  /*63a0*/  ISETP.GE.AND P0, PT, R8.reuse, R99.reuse, PT ;  /* 0x000000630800720c */ /* 0x0c0fe20003f06270 */
[----:B------:R4:W-:Y:S01]  /*63b0*/  MUFU.TANH R102, R9 ;  /* 0x0000000900667308 */ /* 0x0009e20000002400 */
[----:B------:R-:W-:Y:S02]  /*63c0*/  ISETP.GE.AND P5, PT, R8, R98, PT ;  /* 0x000000620800720c */ /* 0x000fe40003fa6270 */
[----:B------:R-:W-:Y:S02]  /*63d0*/  IADD3 R8, R20, 0x30, RZ ;  /* 0x0000003014087810 */ /* 0x000fe40007ffe0ff */
[----:B-1----:R-:W-:Y:S02]  /*63e0*/  FSEL R133, R133, -INF , !P0 ;  /* 0xff80000085857808 */ /* 0x002fe40004000000 */
[----:B--2---:R-:W-:Y:S01]  /*63f0*/  FSEL R144, R144, -INF , !P5 ;  /* 0xff80000090907808 */ /* 0x004fe20006800000 */
[----:B------:R-:W-:Y:S01]  /*6400*/  MUFU.TANH R90, R6 ;  /* 0x00000006005a7308 */ /* 0x000fe20000002400 */
[----:B------:R-:W-:-:S02]  /*6410*/  ISETP.GE.AND P5, PT, R8, R99, PT ;  /* 0x000000630800720c */ /* 0x000fc40003fa6270 */
[----:B----4-:R-:W-:-:S05]  /*6420*/  IADD3 R9, R20, 0x29, RZ ;  /* 0x0000002914097810 */ /* 0x010fca0007ffe0ff */
[----:B------:R-:W1:Y:S01]  /*6430*/  MUFU.TANH R101, R101 ;  /* 0x0000006500657308 */ /* 0x000e620000002400 */
[C---:B------:R-:W-:Y:S02]  /*6440*/  ISETP.GE.AND P4, PT, R9.reuse, R99, PT ;  /* 0x000000630900720c */ /* 0x040fe40003f86270 */
[----:B------:R-:W-:Y:S02]  /*6450*/  ISETP.GE.AND P0, PT, R9, R98, PT ;  /* 0x000000620900720c */ /* 0x000fe40003f06270 */
[----:B------:R-:W-:-:S03]  /*6460*/  FSEL R141, R141, -INF , !P4 ;  /* 0xff8000008d8d7808 */ /* 0x000fc60006000000 */
[----:B------:R-:W2:Y:S01]  /*6470*/  MUFU.TANH R93, R10 ;  /* 0x0000000a005d7308 */ /* 0x000ea20000002400 */
[-C--:B------:R-:W-:Y:S02]  /*6480*/  ISETP.GE.AND P4, PT, R8, R98.reuse, PT ;  /* 0x000000620800720c */ /* 0x080fe40003f86270 */
[----:B------:R-:W-:Y:S02]  /*6490*/  IADD3 R8, R20, 0x31, RZ ;  /* 0x0000003114087810 */ /* 0x000fe40007ffe0ff */
[----:B---3--:R-:W-:Y:S02]  /*64a0*/  FSEL R100, R100, -INF , !P0 ;  /* 0xff80000064647808 */ /* 0x008fe40004000000 */
[----:B------:R-:W-:Y:S01]  /*64b0*/  ISETP.GE.AND P0, PT, R8, R99, PT ;  /* 0x000000630800720c */ /* 0x000fe20003f06270 */
[----:B------:R-:W3:Y:S01]  /*64c0*/  MUFU.TANH R84, R11 ;  /* 0x0000000b00547308 */ /* 0x000ee20000002400 */
[----:B-1----:R-:W-:Y:S02]  /*64d0*/  FSEL R101, R101, -INF , !P5 ;  /* 0xff80000065657808 */ /* 0x002fe40006800000 */
[----:B------:R-:W-:Y:S01]  /*64e0*/  FSEL R102, R102, -INF , !P0 ;  /* 0xff80000066667808 */ /* 0x000fe20004000000 */
[----:B------:R-:W-:Y:S01]  /*64f0*/  BAR.SYNC.DEFER_BLOCKING 0x0 ;  /* 0x0000000000007b1d */ /* 0x000fe20000010000 */
[----:B------:R-:W-:-:S02]  /*6500*/  ISETP.GE.AND P0, PT, R4, R98, PT ;  /* 0x000000620400720c */ /* 0x000fc40003f06270 */
[----:B------:R-:W-:Y:S02]  /*6510*/  ISETP.GE.AND P5, PT, R8, R98, PT ;  /* 0x000000620800720c */ /* 0x000fe40003fa6270 */
[----:B------:R-:W-:Y:S01]  /*6520*/  FSEL R90, R90, -INF , !P0 ;  /* 0xff8000005a5a7808 */ /* 0x000fe20004000000 */
[----:B------:R-:W1:Y:S01]  /*6530*/  MUFU.TANH R104, R104 ;  /* 0x0000006800687308 */ /* 0x000e620000002400 */
[C---:B------:R-:W-:Y:S02]  /*6540*/  LEA R130, P0, R96.reuse, c[0x0][0x168], 0x1 ;  /* 0x00005a0060827a11 */ /* 0x040fe400078008ff */
[----:B--2---:R-:W-:Y:S02]  /*6550*/  FSEL R93, R93, -INF , !P4 ;  /* 0xff8000005d5d7808 */ /* 0x004fe40006000000 */
[----:B------:R-:W-:Y:S02]  /*6560*/  LEA.HI.X R131, R96, c[0x0][0x16c], R97, 0x1, P0 ;  /* 0x00005b0060837a11 */ /* 0x000fe400000f0c61 */
[----:B------:R-:W-:Y:S01]  /*6570*/  ISETP.GT.AND P0, PT, R120, R115, PT ;  /* 0x000000737800720c */ /* 0x000fe20003f04270 */
[----:B------:R-:W2:Y:S01]  /*6580*/  MUFU.TANH R32, R32 ;  /* 0x0000002000207308 */ /* 0x000ea20000002400 */
[----:B------:R-:W-:-:S02]  /*6590*/  ISETP.GE.AND P4, PT, R4, R99, PT ;  /* 0x000000630400720c */ /* 0x000fc40003f86270 */
[----:B------:R-:W-:Y:S02]  /*65a0*/  IADD3 R4, R20, 0x39, RZ ;  /* 0x0000003914047810 */ /* 0x000fe40007ffe0ff */
[----:B---3--:R-:W-:Y:S02]  /*65b0*/  FSEL R84, R84, -INF , !P5 ;  /* 0xff80000054547808 */ /* 0x008fe40006800000 */
[-C--:B------:R-:W-:Y:S01]  /*65c0*/  ISETP.GE.AND P5, PT, R20, R99.reuse, PT ;  /* 0x000000631400720c */ /* 0x080fe20003fa6270 */
[----:B------:R2:W3:Y:S01]  /*65d0*/  MUFU.TANH R105, R5 ;  /* 0x0000000500697308 */ /* 0x0004e20000002400 */
[----:B-1----:R-:W-:Y:S02]  /*65e0*/  FSEL R104, R104, -INF , !P4 ;  /* 0xff80000068687808 */ /* 0x002fe40006000000 */
[----:B------:R-:W-:-:S05]  /*65f0*/  ISETP.GE.AND P4, PT, R4, R99, PT ;  /* 0x000000630400720c */ /* 0x000fca0003f86270 */
[----:B------:R-:W1:Y:S01]  /*6600*/  MUFU.TANH R92, R7 ;  /* 0x00000007005c7308 */ /* 0x000e620000002400 */
[----:B--2---:R-:W-:Y:S02]  /*6610*/  FSEL R5, R32, -INF , !P5 ;  /* 0xff80000020057808 */ /* 0x004fe40006800000 */
[----:B---3--:R-:W-:Y:S02]  /*6620*/  FSEL R105, R105, -INF , !P4 ;  /* 0xff80000069697808 */ /* 0x008fe40006000000 */
[-C--:B------:R-:W-:Y:S02]  /*6630*/  ISETP.GE.AND P5, PT, R20, R98.reuse, PT ;  /* 0x000000621400720c */ /* 0x080fe40003fa6270 */
[----:B------:R-:W-:Y:S02]  /*6640*/  ISETP.GE.AND P4, PT, R4, R98, PT ;  /* 0x000000620400720c */ /* 0x000fe40003f86270 */
[----:B------:R-:W-:Y:S02]  /*6650*/  FSEL R4, R3, -INF , !P5 ;  /* 0xff80000003047808 */ /* 0x000fe40006800000 */
[----:B-1----:R-:W-:Y:S01]  /*6660*/  FSEL R92, R92, -INF , !P4 ;  /* 0xff8000005c5c7808 */ /* 0x002fe20006000000 */
        /* <DEDUP_REMOVED lines=16> */
[----:B------:R-:W-:Y:S01]  /*6770*/  IMAD.HI.U32 R11, R8, R15, RZ ;  /* 0x0000000f080b7227 */ /* 0x000fe200078e00ff */
[----:B------:R-:W-:Y:S02]  /*6780*/  IABS R6, R10 ;  /* 0x0000000a00067213 */ /* 0x000fe40000000000 */
[----:B------:R-:W-:Y:S01]  /*6790*/  LOP3.LUT R10, R10, c[0x0][0x2d0], RZ, 0x3c, !PT ;  /* 0x0000b4000a0a7a12 */ /* 0x000fe200078e3cff */
[----:B------:R-:W-:Y:S02]  /*67a0*/  IMAD.MOV R14, RZ, RZ, -R11 ;  /* 0x000000ffff0e7224 */ /* 0x000fe400078e0a0b */
[----:B------:R-:W-:-:S04]  /*67b0*/  IMAD.HI.U32 R8, R8, R6, RZ ;  /* 0x0000000608087227 */ /* 0x000fc800078e00ff */
[----:B------:R-:W-:-:S05]  /*67c0*/  IMAD R14, R7, R14, R15 ;  /* 0x0000000e070e7224 */ /* 0x000fca00078e020f */
[----:B------:R-:W-:-:S13]  /*67d0*/  ISETP.GT.U32.AND P5, PT, R7, R14, PT ;  /* 0x0000000e0700720c */ /* 0x000fda0003fa4070 */
        /* <DEDUP_REMOVED lines=12> */
[----:B------:R-:W-:-:S13]  /*68a0*/  ISETP.GE.U32.AND P4, PT, R6, R7, PT ;  /* 0x000000070600720c */ /* 0x000fda0003f86070 */
[----:B------:R-:W-:Y:S02]  /*68b0*/  @P4 IADD3 R8, R8, 0x1, RZ ;  /* 0x0000000108084810 */ /* 0x000fe40007ffe0ff */
[----:B------:R-:W-:Y:S02]  /*68c0*/  ISETP.NE.AND P4, PT, RZ, c[0x0][0x2d0], PT ;  /* 0x0000b400ff007a0c */ /* 0x000fe40003f85270 */
        /* <DEDUP_REMOVED lines=16> */
[----:B------:R-:W-:Y:S01]  /*69d0*/  IMAD.IADD R9, R11, 0x1, R8 ;  /* 0x000000010b097824 */ /* 0x000fe200078e0208 */
[----:B------:R-:W-:Y:S01]  /*69e0*/  MOV R8, R10 ;  /* 0x0000000a00087202 */ /* 0x000fe20000000f00 */
        /* <DEDUP_REMOVED lines=8> */
.L_x_4460:
[----:B------:R-:W-:-:S04]  /*6a70*/  LEA R7, -R3, RZ, 0x6 ;  /* 0x000000ff03077211 */ /* 0x000fc800078e31ff */
[----:B------:R-:W-:Y:S02]  /*6a80*/  SHF.R.S32.HI R6, RZ, 0x1f, R7 ;  /* 0x0000001fff067819 */ /* 0x000fe40000011407 */
.L_x_4461:
        /* <DEDUP_REMOVED lines=57> */
.L_x_4463:
[----:B------:R-:W-:Y:S05]  /*6e20*/  BSYNC B0 ;  /* 0x0000000000007941 */ /* 0x000fea0003800000 */
.L_x_4462:
[----:B------:R-:W0:Y:S02]  /*6e30*/  LDGDEPBAR ;  /* 0x00000000000079af */ /* 0x000e240000000000 */
.L_x_4459:
        /* <DEDUP_REMOVED lines=28> */
[----:B--2---:R-:W-:Y:S02]  /*7000*/  FMNMX.FTZ R9, R93, R6, !PT ;  /* 0x000000065d097209 */ /* 0x004fe40007810000 */
[----:B------:R-:W-:Y:S02]  /*7010*/  FMNMX.FTZ R8, R104, R7, !PT ;  /* 0x0000000768087209 */ /* 0x000fe40007810000 */
[----:B------:R-:W-:-:S02]  /*7020*/  FMNMX.FTZ R9, R84, R9, !PT ;  /* 0x0000000954097209 */ /* 0x000fc40007810000 */
[----:B------:R-:W-:Y:S02]  /*7030*/  FMNMX.FTZ R8, R105, R8, !PT ;  /* 0x0000000869087209 */ /* 0x000fe40007810000 */
[----:B------:R-:W-:-:S03]  /*7040*/  FMNMX.FTZ R9, R90, R9, !PT ;  /* 0x000000095a097209 */ /* 0x000fc60007810000 */
[----:B------:R-:W2:Y:S01]  /*7050*/  SHFL.BFLY PT, R7, R8, 0x2, 0x1f ;  /* 0x0c401f0008077f89 */ /* 0x000ea200000e0000 */
[----:B------:R-:W-:-:S05]  /*7060*/  FMNMX.FTZ R9, R92, R9, !PT ;  /* 0x000000095c097209 */ /* 0x000fca0007810000 */
[----:B------:R-:W3:Y:S01]  /*7070*/  SHFL.BFLY PT, R6, R9, 0x2, 0x1f ;  /* 0x0c401f0009067f89 */ /* 0x000ee200000e0000 */
[----:B--2---:R-:W-:-:S05]  /*7080*/  FMNMX.FTZ R7, R8, R7, !PT ;  /* 0x0000000708077209 */ /* 0x004fca0007810000 */
[----:B------:R-:W2:Y:S01]  /*7090*/  SHFL.BFLY PT, R88, R7, 0x1, 0x1f ;  /* 0x0c201f0007587f89 */ /* 0x000ea200000e0000 */
[----:B---3--:R-:W-:-:S03]  /*70a0*/  FMNMX.FTZ R6, R9, R6, !PT ;  /* 0x0000000609067209 */ /* 0x008fc60007810000 */
[----:B-1----:R-:W-:Y:S04]  /*70b0*/  LDSM.16.MT88.4 R8, [R110+0x6000] ;  /* 0x006000006e08783b */ /* 0x002fe80000004200 */
[----:B------:R-:W1:Y:S01]  /*70c0*/  SHFL.BFLY PT, R3, R6, 0x1, 0x1f ;  /* 0x0c201f0006037f89 */ /* 0x000e6200000e0000 */
[----:B--2---:R-:W-:-:S04]  /*70d0*/  FMNMX.FTZ R88, R7, R88, !PT ;  /* 0x0000005807587209 */ /* 0x004fc80007810000 */
[C---:B------:R-:W-:Y:S01]  /*70e0*/  FSETP.NEU.FTZ.AND P2, PT, R88.reuse, -INF , PT ;  /* 0xff8000005800780b */ /* 0x040fe20003f5d000 */
[----:B------:R-:W-:Y:S01]  /*70f0*/  FMUL.FTZ R142, R88, c[0x0][0x23c] ;  /* 0x00008f00588e7a20 */ /* 0x000fe20000410000 */
[----:B-1----:R-:W-:Y:S02]  /*7100*/  FMNMX.FTZ R3, R6, R3, !PT ;  /* 0x0000000306037209 */ /* 0x002fe40007810000 */
        /* <DEDUP_REMOVED lines=9> */
[--C-:B------:R-:W-:Y:S02]  /*71a0*/  FFMA.FTZ R140, R5, c[0x0][0x23c], -R142.reuse ;  /* 0x00008f00058c7a23 */ /* 0x100fe4000001088e */
[----:B------:R-:W-:Y:S01]  /*71b0*/  FMUL.FTZ R97, R97, c[0x0][0x23c] ;  /* 0x00008f0061617a20 */ /* 0x000fe20000410000 */
[----:B------:R-:W1:Y:S01]  /*71c0*/  MUFU.EX2 R143, R143 ;  /* 0x0000008f008f7308 */ /* 0x000e620000000800 */
[--C-:B------:R-:W-:Y:S02]  /*71d0*/  FFMA.FTZ R89, R19, c[0x0][0x23c], -R142.reuse ;  /* 0x00008f0013597a23 */ /* 0x100fe4000001088e */
[----:B------:R-:W-:-:S02]  /*71e0*/  FFMA.FTZ R87, R17, c[0x0][0x23c], -R142 ;  /* 0x00008f0011577a23 */ /* 0x000fc4000001088e */
[--C-:B------:R-:W-:Y:S02]  /*71f0*/  FFMA.FTZ R86, R13, c[0x0][0x23c], -R142.reuse ;  /* 0x00008f000d567a23 */ /* 0x100fe4000001088e */
[--C-:B------:R-:W-:Y:S01]  /*7200*/  FFMA.FTZ R94, R4, c[0x0][0x23c], -R95.reuse ;  /* 0x00008f00045e7a23 */ /* 0x100fe2000001085f */
[----:B------:R-:W2:Y:S01]  /*7210*/  MUFU.EX2 R97, R97 ;  /* 0x0000006100617308 */ /* 0x000ea20000000800 */
[--C-:B------:R-:W-:Y:S02]  /*7220*/  FFMA.FTZ R85, R18, c[0x0][0x23c], -R95.reuse ;  /* 0x00008f0012557a23 */ /* 0x100fe4000001085f */
[--C-:B------:R-:W-:Y:S02]  /*7230*/  FFMA.FTZ R91, R16, c[0x0][0x23c], -R95.reuse ;  /* 0x00008f00105b7a23 */ /* 0x100fe4000001085f */
[----:B------:R-:W-:Y:S01]  /*7240*/  FFMA.FTZ R0, R12, c[0x0][0x23c], -R95 ;  /* 0x00008f000c007a23 */ /* 0x000fe2000001085f */
[----:B------:R-:W3:Y:S01]  /*7250*/  LDSM.16.MT88.4 R16, [R108+0x6000] ;  /* 0x006000006c10783b */ /* 0x000ee20000004200 */
        /* <DEDUP_REMOVED lines=9> */
[----:B------:R-:W-:-:S02]  /*72f0*/  FMUL.FTZ R30, R58, R97 ;  /* 0x000000613a1e7220 */ /* 0x000fc40000410000 */
[----:B------:R-:W-:Y:S01]  /*7300*/  FMUL.FTZ R31, R59, R97 ;  /* 0x000000613b1f7220 */ /* 0x000fe20000410000 */
[----:B------:R-:W-:Y:S01]  /*7310*/  MUFU.EX2 R87, R87 ;  /* 0x0000005700577308 */ /* 0x000fe20000000800 */
[-C--:B------:R-:W-:Y:S01]  /*7320*/  FMUL.FTZ R52, R52, R143.reuse ;  /* 0x0000008f34347220 */ /* 0x080fe20000410000 */
[----:B------:R-:W-:Y:S01]  /*7330*/  LDSM.16.MT88.4 R56, [R110+0x6400] ;  /* 0x006400006e38783b */ /* 0x000fe20000004200 */
[----:B------:R-:W-:Y:S02]  /*7340*/  FMUL.FTZ R53, R53, R143 ;  /* 0x0000008f35357220 */ /* 0x000fe40000410000 */
[-C--:B------:R-:W-:Y:S02]  /*7350*/  FMUL.FTZ R54, R54, R97.reuse ;  /* 0x0000006136367220 */ /* 0x080fe40000410000 */
[----:B------:R-:W-:Y:S01]  /*7360*/  FMUL.FTZ R55, R55, R97 ;  /* 0x0000006137377220 */ /* 0x000fe20000410000 */
[----:B------:R-:W2:Y:S01]  /*7370*/  MUFU.EX2 R86, R86 ;  /* 0x0000005600567308 */ /* 0x000ea20000000800 */
[----:B-1----:R-:W-:Y:S01]  /*7380*/  F2FP.PACK_AB R80, R89, R140 ;  /* 0x0000008c5950723e */ /* 0x002fe200000000ff */
[----:B------:R-:W-:-:S02]  /*7390*/  FMUL.FTZ R36, R36, R143 ;  /* 0x0000008f24247220 */ /* 0x000fc40000410000 */
[----:B------:R-:W-:Y:S02]  /*73a0*/  FMUL.FTZ R37, R37, R143 ;  /* 0x0000008f25257220 */ /* 0x000fe40000410000 */
[-C--:B------:R-:W-:Y:S02]  /*73b0*/  FMUL.FTZ R38, R38, R97.reuse ;  /* 0x0000006126267220 */ /* 0x080fe40000410000 */
[----:B------:R-:W-:Y:S01]  /*73c0*/  MUFU.EX2 R94, R94 ;  /* 0x0000005e005e7308 */ /* 0x000fe20000000800 */
[----:B------:R-:W-:Y:S02]  /*73d0*/  FMUL.FTZ R39, R39, R97 ;  /* 0x0000006127277220 */ /* 0x000fe40000410000 */
[-C--:B------:R-:W-:Y:S02]  /*73e0*/  FMUL.FTZ R40, R40, R143.reuse ;  /* 0x0000008f28287220 */ /* 0x080fe40000410000 */
[----:B------:R-:W-:Y:S02]  /*73f0*/  FMUL.FTZ R41, R41, R143 ;  /* 0x0000008f29297220 */ /* 0x000fe40000410000 */
[----:B------:R-:W-:Y:S01]  /*7400*/  FMUL.FTZ R42, R42, R97 ;  /* 0x000000612a2a7220 */ /* 0x000fe20000410000 */
[----:B------:R-:W1:Y:S01]  /*7410*/  MUFU.EX2 R85, R85 ;  /* 0x0000005500557308 */ /* 0x000e620000000800 */
[----:B--2---:R-:W-:Y:S01]  /*7420*/  F2FP.PACK_AB R82, R86, R87 ;  /* 0x000000575652723e */ /* 0x004fe200000000ff */
[----:B------:R-:W-:-:S02]  /*7430*/  FMUL.FTZ R43, R43, R97 ;  /* 0x000000612b2b7220 */ /* 0x000fc40000410000 */
[-C--:B------:R-:W-:Y:S02]  /*7440*/  FMUL.FTZ R76, R76, R143.reuse ;  /* 0x0000008f4c4c7220 */ /* 0x080fe40000410000 */
[----:B------:R-:W-:Y:S02]  /*7450*/  FMUL.FTZ R77, R77, R143 ;  /* 0x0000008f4d4d7220 */ /* 0x000fe40000410000 */
[----:B------:R-:W-:Y:S01]  /*7460*/  MUFU.EX2 R91, R91 ;  /* 0x0000005b005b7308 */ /* 0x000fe20000000800 */
[-C--:B------:R-:W-:Y:S02]  /*7470*/  FMUL.FTZ R78, R78, R97.reuse ;  /* 0x000000614e4e7220 */ /* 0x080fe40000410000 */
[----:B------:R-:W-:Y:S02]  /*7480*/  FMUL.FTZ R79, R79, R97 ;  /* 0x000000614f4f7220 */ /* 0x000fe40000410000 */
[--C-:B------:R-:W-:Y:S02]  /*7490*/  FFMA.FTZ R129, R129, c[0x0][0x23c], -R142.reuse ;  /* 0x00008f0081817a23 */ /* 0x100fe4000001088e */
[--C-:B------:R-:W-:Y:S01]  /*74a0*/  FFMA.FTZ R106, R145, c[0x0][0x23c], -R142.reuse ;  /* 0x00008f00916a7a23 */ /* 0x100fe2000001088e */
[----:B------:R-:W2:Y:S01]  /*74b0*/  MUFU.EX2 R0, R0 ;  /* 0x0000000000007308 */ /* 0x000ea20000000800 */
[----:B-1----:R-:W-:Y:S01]  /*74c0*/  F2FP.PACK_AB R81, R85, R94 ;  /* 0x0000005e5551723e */ /* 0x002fe200000000ff */
[----:B------:R-:W-:-:S02]  /*74d0*/  FFMA.FTZ R103, R103, c[0x0][0x23c], -R142 ;  /* 0x00008f0067677a23 */ /* 0x000fc4000001088e */
[--C-:B------:R-:W-:Y:S02]  /*74e0*/  FFMA.FTZ R107, R152, c[0x0][0x23c], -R95.reuse ;  /* 0x00008f00986b7a23 */ /* 0x100fe4000001085f */
[--C-:B------:R-:W-:Y:S02]  /*74f0*/  FFMA.FTZ R98, R150, c[0x0][0x23c], -R95.reuse ;  /* 0x00008f0096627a23 */ /* 0x100fe4000001085f */
[--C-:B------:R-:W-:Y:S01]  /*7500*/  FFMA.FTZ R99, R148, c[0x0][0x23c], -R95.reuse ;  /* 0x00008f0094637a23 */ /* 0x100fe2000001085f */
[----:B------:R-:W-:Y:S01]  /*7510*/  MUFU.EX2 R129, R129 ;  /* 0x0000008100817308 */ /* 0x000fe20000000800 */
[----:B------:R-:W-:Y:S02]  /*7520*/  FFMA.FTZ R2, R146, c[0x0][0x23c], -R95 ;  /* 0x00008f0092027a23 */ /* 0x000fe4000001085f */
[-C--:B------:R-:W-:Y:S02]  /*7530*/  FMUL.FTZ R44, R44, R143.reuse ;  /* 0x0000008f2c2c7220 */ /* 0x080fe40000410000 */
[----:B------:R-:W-:Y:S01]  /*7540*/  FMUL.FTZ R45, R45, R143 ;  /* 0x0000008f2d2d7220 */ /* 0x000fe20000410000 */
[----:B--2---:R-:W-:-:S02]  /*7550*/  F2FP.PACK_AB R83, R0, R91 ;  /* 0x0000005b0053723e */ /* 0x004fc400000000ff */
[----:B------:R-:W1:Y:S01]  /*7560*/  MUFU.EX2 R106, R106 ;  /* 0x0000006a006a7308 */ /* 0x000e620000000800 */
[-C--:B------:R-:W-:Y:S02]  /*7570*/  FMUL.FTZ R46, R46, R97.reuse ;  /* 0x000000612e2e7220 */ /* 0x080fe40000410000 */
[----:B------:R-:W-:Y:S02]  /*7580*/  FMUL.FTZ R47, R47, R97 ;  /* 0x000000612f2f7220 */ /* 0x000fe40000410000 */
[-C--:B------:R-:W-:Y:S01]  /*7590*/  FMUL.FTZ R48, R48, R143.reuse ;  /* 0x0000008f30307220 */ /* 0x080fe20000410000 */
[----:B------:R-:W-:Y:S01]  /*75a0*/  HMMA.16816.F32 R28, R80, R32, R28 ;  /* 0x00000020501c723c */ /* 0x000fe2000000181c */
[----:B------:R-:W-:Y:S01]  /*75b0*/  FMUL.FTZ R49, R49, R143 ;  /* 0x0000008f31317220 */ /* 0x000fe20000410000 */
[----:B------:R-:W-:Y:S01]  /*75c0*/  MUFU.EX2 R103, R103 ;  /* 0x0000006700677308 */ /* 0x000fe20000000800 */
[-C--:B------:R-:W-:Y:S02]  /*75d0*/  FMUL.FTZ R50, R50, R97.reuse ;  /* 0x0000006132327220 */ /* 0x080fe40000410000 */
[----:B------:R-:W-:-:S02]  /*75e0*/  FMUL.FTZ R51, R51, R97 ;  /* 0x0000006133337220 */ /* 0x000fc40000410000 */
[-C--:B------:R-:W-:Y:S01]  /*75f0*/  FMUL.FTZ R12, R72, R143.reuse ;  /* 0x0000008f480c7220 */ /* 0x080fe20000410000 */
[C---:B------:R-:W-:Y:S01]  /*7600*/  HMMA.16816.F32 R32, R80.reuse, R34, R52 ;  /* 0x000000225020723c */ /* 0x040fe20000001834 */
[----:B------:R-:W2:Y:S01]  /*7610*/  LDSM.16.MT88.4 R52, [R110+0x8000] ;  /* 0x008000006e34783b */ /* 0x000ea20000004200 */
        /* <DEDUP_REMOVED lines=17> */
[----:B---3--:R-:W-:Y:S01]  /*7730*/  HMMA.16816.F32 R12, R80, R16, R12 ;  /* 0x00000010500c723c */ /* 0x008fe2000000180c */
[-C--:B------:R-:W-:Y:S01]  /*7740*/  FMUL.FTZ R60, R60, R143.reuse ;  /* 0x0000008f3c3c7220 */ /* 0x080fe20000410000 */
[----:B------:R-:W-:Y:S01]  /*7750*/  MUFU.EX2 R99, R99 ;  /* 0x0000006300637308 */ /* 0x000fe20000000800 */
[----:B------:R-:W-:-:S02]  /*7760*/  FMUL.FTZ R61, R61, R143 ;  /* 0x0000008f3d3d7220 */ /* 0x000fc40000410000 */
[-C--:B------:R-:W-:Y:S02]  /*7770*/  FMUL.FTZ R62, R62, R97.reuse ;  /* 0x000000613e3e7220 */ /* 0x080fe40000410000 */
[----:B------:R-:W-:Y:S01]  /*7780*/  FMUL.FTZ R63, R63, R97 ;  /* 0x000000613f3f7220 */ /* 0x000fe20000410000 */
[C---:B------:R-:W-:Y:S01]  /*7790*/  HMMA.16816.F32 R16, R80.reuse, R18, R68 ;  /* 0x000000125010723c */ /* 0x040fe20000001844 */
[--C-:B------:R-:W-:Y:S01]  /*77a0*/  FFMA.FTZ R145, R128, c[0x0][0x23c], -R142.reuse ;  /* 0x00008f0080917a23 */ /* 0x100fe2000001088e */
[----:B------:R-:W3:Y:S01]  /*77b0*/  MUFU.EX2 R2, R2 ;  /* 0x0000000200027308 */ /* 0x000ee20000000800 */
[--C-:B------:R-:W-:Y:S01]  /*77c0*/  FFMA.FTZ R128, R133, c[0x0][0x23c], -R142.reuse ;  /* 0x00008f0085807a23 */ /* 0x100fe2000001088e */
[----:B------:R-:W-:Y:S01]  /*77d0*/  LDSM.16.MT88.4 R68, [R108+0x6c00] ;  /* 0x006c00006c44783b */ /* 0x000fe20000004200 */
        /* <DEDUP_REMOVED lines=8> */
[C---:B--2---:R-:W-:Y:S01]  /*7860*/  HMMA.16816.F32 R36, R80.reuse, R52, R36 ;  /* 0x000000345024723c */ /* 0x044fe20000001824 */
[----:B------:R-:W-:Y:S01]  /*7870*/  FFMA.FTZ R100, R104, c[0x0][0x23c], -R142 ;  /* 0x00008f0068647a23 */ /* 0x000fe2000001088e */
[----:B------:R-:W-:Y:S01]  /*7880*/  MUFU.EX2 R146, R146 ;  /* 0x0000009200927308 */ /* 0x000fe20000000800 */
[----:B------:R-:W-:Y:S02]  /*7890*/  FFMA.FTZ R140, R135, R143, R140 ;  /* 0x0000008f878c7223 */ /* 0x000fe4000001008c */
[----:B------:R-:W-:Y:S02]  /*78a0*/  FFMA.FTZ R64, R101, c[0x0][0x23c], -R142 ;  /* 0x00008f0065407a23 */ /* 0x000fe4000001088e */
[--C-:B------:R-:W-:Y:S01]  /*78b0*/  FFMA.FTZ R93, R93, c[0x0][0x23c], -R95.reuse ;  /* 0x00008f005d5d7a23 */ /* 0x100fe2000001085f */
[----:B------:R-:W-:Y:S01]  /*78c0*/  HMMA.16816.F32 R40, R80, R54, R40 ;  /* 0x000000365028723c */ /* 0x000fe20000001828 */
[----:B------:R-:W2:Y:S01]  /*78d0*/  LDSM.16.MT88.4 R52, [R108+0x8000] ;  /* 0x008000006c34783b */ /* 0x000ea20000004200 */
[----:B------:R-:W-:Y:S01]  /*78e0*/  MUFU.EX2 R128, R128 ;  /* 0x0000008000807308 */ /* 0x000fe20000000800 */
[----:B------:R-:W-:-:S02]  /*78f0*/  FFMA.FTZ R104, R84, c[0x0][0x23c], -R95 ;  /* 0x00008f0054687a23 */ /* 0x000fc4000001085f */
[--C-:B------:R-:W-:Y:S02]  /*7900*/  FFMA.FTZ R90, R90, c[0x0][0x23c], -R95.reuse ;  /* 0x00008f005a5a7a23 */ /* 0x100fe4000001085f */
[--C-:B------:R-:W-:Y:S01]  /*7910*/  FFMA.FTZ R101, R102, c[0x0][0x23c], -R142.reuse ;  /* 0x00008f0066657a23 */ /* 0x100fe2000001088e */
[----:B------:R-:W-:Y:S01]  /*7920*/  HMMA.16816.F32 R24, R80, R26, R60 ;  /* 0x0000001a5018723c */ /* 0x000fe2000000183c */
[----:B------:R-:W-:Y:S01]  /*7930*/  LDSM.16.MT88.4 R60, [R110+0x6800] ;  /* 0x006800006e3c783b */ /* 0x000fe20000004200 */
[----:B------:R-:W-:Y:S01]  /*7940*/  MUFU.EX2 R133, R133 ;  /* 0x0000008500857308 */ /* 0x000fe20000000800 */
[----:B------:R-:W-:Y:S02]  /*7950*/  FFMA.FTZ R135, R105, c[0x0][0x23c], -R142 ;  /* 0x00008f0069877a23 */ /* 0x000fe4000001088e */
[----:B------:R-:W-:Y:S02]  /*7960*/  FFMA.FTZ R95, R92, c[0x0][0x23c], -R95 ;  /* 0x00008f005c5f7a23 */ /* 0x000fe4000001085f */
[----:B------:R-:W-:-:S02]  /*7970*/  FADD.FTZ R140, R89, R140 ;  /* 0x0000008c598c7221 */ /* 0x000fc40000010000 */
[----:B------:R-:W-:Y:S01]  /*7980*/  FFMA.FTZ R94, R134, R97, R94 ;  /* 0x00000061865e7223 */ /* 0x000fe2000001005e */
[----:B------:R-:W-:Y:S01]  /*7990*/  MUFU.EX2 R138, R138 ;  /* 0x0000008a008a7308 */ /* 0x000fe20000000800 */
[----:B------:R-:W-:Y:S02]  /*79a0*/  FADD.FTZ R87, R87, R140 ;  /* 0x0000008c57577221 */ /* 0x000fe40000010000 */
[----:B------:R-:W-:Y:S02]  /*79b0*/  FADD.FTZ R94, R85, R94 ;  /* 0x0000005e555e7221 */ /* 0x000fe40000010000 */
[----:B------:R-:W-:Y:S02]  /*79c0*/  FADD.FTZ R92, R86, R87 ;  /* 0x00000057565c7221 */ /* 0x000fe40000010000 */
[----:B------:R-:W-:Y:S01]  /*79d0*/  FADD.FTZ R91, R91, R94 ;  /* 0x0000005e5b5b7221 */ /* 0x000fe20000010000 */
[----:B------:R-:W-:Y:S03]  /*79e0*/  MUFU.EX2 R141, R141 ;  /* 0x0000008d008d7308 */ /* 0x000fe60000000800 */
[----:B------:R-:W-:-:S05]  /*79f0*/  FADD.FTZ R0, R0, R91 ;  /* 0x0000005b00007221 */ /* 0x000fca0000010000 */
[----:B------:R-:W-:Y:S01]  /*7a00*/  MUFU.EX2 R132, R132 ;  /* 0x0000008400847308 */ /* 0x000fe20000000800 */
[C---:B--2---:R-:W-:Y:S07]  /*7a10*/  HMMA.16816.F32 R44, R80.reuse, R52, R44 ;  /* 0x00000034502c723c */ /* 0x044fee000000182c */
[----:B------:R-:W-:Y:S01]  /*7a20*/  MUFU.EX2 R139, R139 ;  /* 0x0000008b008b7308 */ /* 0x000fe20000000800 */
[----:B-1----:R-:W-:Y:S01]  /*7a30*/  F2FP.PACK_AB R52, R106, R129 ;  /* 0x000000816a34723e */ /* 0x002fe200000000ff */
[----:B------:R-:W-:Y:S01]  /*7a40*/  HMMA.16816.F32 R48, R80, R54, R48 ;  /* 0x000000365030723c */ /* 0x000fe20000001830 */
[----:B----4-:R-:W-:-:S05]  /*7a50*/  F2FP.PACK_AB R53, R98, R107 ;  /* 0x0000006b6235723e */ /* 0x010fca00000000ff */
[----:B------:R-:W-:Y:S01]  /*7a60*/  MUFU.EX2 R102, R64 ;  /* 0x0000004000667308 */ /* 0x000fe20000000800 */
[----:B------:R-:W-:Y:S02]  /*7a70*/  FADD.FTZ R129, R129, R92 ;  /* 0x0000005c81817221 */ /* 0x000fe40000010000 */
[----:B------:R-:W-:Y:S01]  /*7a80*/  FADD.FTZ R107, R107, R0 ;  /* 0x000000006b6b7221 */ /* 0x000fe20000010000 */
[----:B------:R-:W-:Y:S01]  /*7a90*/  F2FP.PACK_AB R54, R96, R103 ;  /* 0x000000676036723e */ /* 0x000fe200000000ff */
[----:B------:R-:W-:Y:S01]  /*7aa0*/  FADD.FTZ R106, R106, R129 ;  /* 0x000000816a6a7221 */ /* 0x000fe20000010000 */
[----:B---3--:R-:W-:Y:S02]  /*7ab0*/  F2FP.PACK_AB R55, R2, R99 ;  /* 0x000000630237723e */ /* 0x008fe400000000ff */
[----:B------:R-:W1:Y:S01]  /*7ac0*/  MUFU.EX2 R101, R101 ;  /* 0x0000006500657308 */ /* 0x000e620000000800 */
[----:B------:R-:W-:Y:S02]  /*7ad0*/  FADD.FTZ R98, R98, R107 ;  /* 0x0000006b62627221 */ /* 0x000fe40000010000 */
[----:B------:R-:W-:-:S02]  /*7ae0*/  FADD.FTZ R103, R103, R106 ;  /* 0x0000006a67677221 */ /* 0x000fc40000010000 */
[C---:B------:R-:W-:Y:S02]  /*7af0*/  HMMA.16816.F32 R4, R52.reuse, R56, R4 ;  /* 0x000000383404723c */ /* 0x040fe40000001804 */
[----:B------:R-:W-:Y:S01]  /*7b00*/  FADD.FTZ R96, R96, R103 ;  /* 0x0000006760607221 */ /* 0x000fe20000010000 */
        /* <DEDUP_REMOVED lines=29> */
[----:B------:R-:W-:-:S02]  /*7ce0*/  F2FP.PACK_AB R53, R141, R138 ;  /* 0x0000008a8d35723e */ /* 0x000fc400000000ff */
        /* <DEDUP_REMOVED lines=15> */
[----:B------:R-:W-:Y:S08]  /*7de0*/  HMMA.16816.F32 R72, R84, R68, R12 ;  /* 0x000000445448723c */ /* 0x000ff0000000180c */
[C---:B-1----:R-:W-:Y:S08]  /*7df0*/  HMMA.16816.F32 R28, R52.reuse, R56, R28 ;  /* 0x00000038341c723c */ /* 0x042ff0000000181c */
[----:B------:R-:W-:Y:S01]  /*7e00*/  HMMA.16816.F32 R32, R52, R58, R32 ;  /* 0x0000003a3420723c */ /* 0x000fe20000001820 */
[----:B------:R-:W1:Y:S07]  /*7e10*/  LDSM.16.MT88.4 R56, [R108+0x8800] ;  /* 0x008800006c38783b */ /* 0x000e6e0000004200 */
[----:B------:R-:W-:Y:S08]  /*7e20*/  HMMA.16816.F32 R68, R84, R70, R16 ;  /* 0x000000465444723c */ /* 0x000ff00000001810 */
[C---:B--2---:R-:W-:Y:S08]  /*7e30*/  HMMA.16816.F32 R36, R52.reuse, R60, R36 ;  /* 0x0000003c3424723c */ /* 0x044ff00000001824 */
[C---:B------:R-:W-:Y:S01]  /*7e40*/  HMMA.16816.F32 R40, R52.reuse, R62, R40 ;  /* 0x0000003e3428723c */ /* 0x040fe20000001828 */
[----:B------:R-:W2:Y:S07]  /*7e50*/  LDSM.16.MT88.4 R60, [R110+0x7c00] ;  /* 0x007c00006e3c783b */ /* 0x000eae0000004200 */
[C---:B-1----:R-:W-:Y:S08]  /*7e60*/  HMMA.16816.F32 R44, R52.reuse, R56, R44 ;  /* 0x00000038342c723c */ /* 0x042ff0000000182c */
[----:B------:R-:W-:Y:S01]  /*7e70*/  HMMA.16816.F32 R48, R52, R58, R48 ;  /* 0x0000003a3430723c */ /* 0x000fe20000001830 */
[----:B------:R-:W1:Y:S07]  /*7e80*/  LDSM.16.MT88.4 R52, [R108+0x7c00] ;  /* 0x007c00006c34783b */ /* 0x000e6e0000004200 */
[C---:B------:R-:W-:Y:S07]  /*7e90*/  HMMA.16816.F32 R36, R84.reuse, R8, R36 ;  /* 0x000000085424723c */ /* 0x040fee0000001824 */
[----:B------:R-:W-:Y:S01]  /*7ea0*/  FADD.FTZ R9, R99, R98 ;  /* 0x0000006263097221 */ /* 0x000fe20000010000 */
[----:B------:R-:W-:Y:S03]  /*7eb0*/  HMMA.16816.F32 R40, R84, R10, R40 ;  /* 0x0000000a5428723c */ /* 0x000fe60000001828 */
[----:B------:R-:W-:Y:S01]  /*7ec0*/  FADD.FTZ R9, R2, R9 ;  /* 0x0000000902097221 */ /* 0x000fe20000010000 */
[----:B------:R-:W-:-:S03]  /*7ed0*/  MOV R2, R88 ;  /* 0x0000005800027202 */ /* 0x000fc60000000f00 */
        /* <DEDUP_REMOVED lines=16> */
[----:B------:R-:W-:Y:S01]  /*7fe0*/  FADD.FTZ R90, R90, R93 ;  /* 0x0000005d5a5a7221 */ /* 0x000fe20000010000 */
[----:B-1----:R-:W-:Y:S01]  /*7ff0*/  HMMA.16816.F32 R56, R84, R52, R28 ;  /* 0x000000345438723c */ /* 0x002fe2000000181c */
[----:B------:R-:W-:Y:S02]  /*8000*/  FADD.FTZ R135, R135, R100 ;  /* 0x0000006487877221 */ /* 0x000fe40000010000 */
[----:B------:R-:W-:-:S05]  /*8010*/  FADD.FTZ R134, R95, R90 ;  /* 0x0000005a5f867221 */ /* 0x000fca0000010000 */
[C---:B------:R-:W-:Y:S08]  /*8020*/  HMMA.16816.F32 R52, R84.reuse, R54, R32 ;  /* 0x000000365434723c */ /* 0x040ff00000001820 */
[----:B------:R-:W-:Y:S11]  /*8030*/  HMMA.16816.F32 R48, R84, R6, R48 ;  /* 0x000000065430723c */ /* 0x000ff60000001830 */
[----:B------:R-:W-:Y:S08]  /*8040*/  @!UPT UIADD3 URZ, URZ, URZ, URZ ;  /* 0x0000003f3f3ff290 */ /* 0x000ff0000fffe03f */
.L_x_4456:
        /* <DEDUP_REMOVED lines=11> */
.L_x_4468:
        /* <DEDUP_REMOVED lines=65> */
.L_x_4465:
[----:B------:R-:W-:Y:S02]  /*8510*/  ISETP.GE.AND P3, PT, R124, c[0x0][0x220], PT ;  /* 0x000088007c007a0c */ /* 0x000fe40003f66270 */
[C---:B------:R-:W-:Y:S02]  /*8520*/  LEA R132, P4, R2.reuse, R136, 0x1 ;  /* 0x0000008802847211 */ /* 0x040fe400078808ff */
[----:B------:R-:W-:Y:S02]  /*8530*/  ISETP.GE.AND P2, PT, R123, c[0x0][0x220], PT ;  /* 0x000088007b007a0c */ /* 0x000fe40003f46270 */
[-C--:B------:R-:W-:Y:S02]  /*8540*/  LEA.HI.X R133, R2, R137.reuse, R0, 0x1, P4 ;  /* 0x0000008902857211 */ /* 0x080fe400020f0c00 */
[----:B------:R-:W-:Y:S02]  /*8550*/  ISETP.GE.AND P1, PT, R122, c[0x0][0x220], PT ;  /* 0x000088007a007a0c */ /* 0x000fe40003f26270 */
[----:B------:R-:W-:Y:S03]  /*8560*/  IADD3 R139, P0, R119, R2, RZ ;  /* 0x00000002778b7210 */ /* 0x000fe60007f1e0ff */
[----:B------:R-:W-:Y:S01]  /*8570*/  @P3 STS [R121+0x6000], RZ ;  /* 0x006000ff79003388 */ /* 0x000fe20000000800 */
[----:B------:R-:W-:Y:S02]  /*8580*/  @!P3 MOV R3, c[0x0][0x1a0] ;  /* 0x000068000003ba02 */ /* 0x000fe40000000f00 */
[----:B------:R-:W-:Y:S02]  /*8590*/  IADD3.X R0, R118, R0, RZ, P0, !PT ;  /* 0x0000000076007210 */ /* 0x000fe400007fe4ff */
[----:B------:R-:W-:Y:S01]  /*85a0*/  @!P2 LEA R140, P4, R139, R136, 0x1 ;  /* 0x000000888b8ca211 */ /* 0x000fe200078808ff */
[----:B------:R-:W-:Y:S01]  /*85b0*/  @P3 STS [R121+0x6004], RZ ;  /* 0x006004ff79003388 */ /* 0x000fe20000000800 */
[----:B------:R-:W-:Y:S02]  /*85c0*/  @!P3 LEA R138, P5, R3, R132, 0x6 ;  /* 0x00000084038ab211 */ /* 0x000fe400078a30ff */
[C---:B------:R-:W-:Y:S02]  /*85d0*/  @!P1 LEA R136, P0, R139.reuse, R136, 0x1 ;  /* 0x000000888b889211 */ /* 0x040fe400078008ff */
[----:B------:R-:W-:Y:S01]  /*85e0*/  @!P3 MOV R2, c[0x0][0x1a4] ;  /* 0x000069000002ba02 */ /* 0x000fe20000000f00 */
[----:B------:R-:W-:Y:S01]  /*85f0*/  @P3 STS.64 [R121+0x6008], RZ ;  /* 0x006008ff79003388 */ /* 0x000fe20000000a00 */
[CCC-:B------:R-:W-:Y:S02]  /*8600*/  @!P2 LEA.HI.X R141, R139.reuse, R137.reuse, R0.reuse, 0x1, P4 ;  /* 0x000000898b8da211 */ /* 0x1c0fe400020f0c00 */
[----:B------:R-:W-:Y:S02]  /*8610*/  @!P1 LEA.HI.X R137, R139, R137, R0, 0x1, P0 ;  /* 0x000000898b899211 */ /* 0x000fe400000f0c00 */
[----:B------:R-:W-:Y:S01]  /*8620*/  @!P3 LEA.HI.X R139, R3, R133, R2, 0x6, P5 ;  /* 0x00000085038bb211 */ /* 0x000fe200028f3402 */
[----:B------:R-:W-:Y:S01]  /*8630*/  @!PT LDS RZ, [RZ] ;  /* 0x00000000fffff984 */ /* 0x000fe20000000800 */
[----:B------:R-:W-:Y:S01]  /*8640*/  @!PT LDS RZ, [RZ] ;  /* 0x00000000fffff984 */ /* 0x000fe20000000800 */
[----:B------:R-:W-:Y:S01]  /*8650*/  @!PT LDS RZ, [RZ] ;  /* 0x00000000fffff984 */ /* 0x000fe20000000800 */
[----:B------:R1:W-:Y:S01]  /*8660*/  @!P3 LDGSTS.E.BYPASS.LTC128B.128 [R121+0x6000], [R132.64] ;  /* 0x060000008479bfae */ /* 0x0003e2000b901d48 */
[----:B------:R-:W-:Y:S05]  /*8670*/  ISETP.GT.AND P0, PT, R120, R115, PT ;  /* 0x000000737800720c */ /* 0x000fea0003f04270 */
        /* <DEDUP_REMOVED lines=126> */
[----:B------:R-:W-:Y:S01]  /*8e60*/  FMUL.FTZ R147, R19, c[0x0][0x2ec] ;  /* 0x0000bb0013937a20 */ /* 0x000fe20000410000 */
[----:B------:R-:W1:Y:S01]  /*8e70*/  MUFU.TANH R165, R165 ;  /* 0x000000a500a57308 */ /* 0x000e620000002400 */
[----:B------:R-:W-:Y:S02]  /*8e80*/  FMUL.FTZ R138, R20, c[0x0][0x2ec] ;  /* 0x0000bb00148a7a20 */ /* 0x000fe40000410000 */
[----:B---3--:R-:W-:Y:S02]  /*8e90*/  FMUL.FTZ R140, R21, c[0x0][0x2ec] ;  /* 0x0000bb00158c7a20 */ /* 0x008fe40000410000 */
[----:B------:R-:W-:Y:S02]  /*8ea0*/  FMUL.FTZ R141, R22, c[0x0][0x2ec] ;  /* 0x0000bb00168d7a20 */ /* 0x000fe40000410000 */
[----:B------:R-:W-:Y:S02]  /*8eb0*/  FMUL.FTZ R143, R23, c[0x0][0x2ec] ;  /* 0x0000bb00178f7a20 */ /* 0x000fe40000410000 */
[----:B------:R-:W-:Y:S01]  /*8ec0*/  FMUL.FTZ R148, R24, c[0x0][0x2ec] ;  /* 0x0000bb0018947a20 */ /* 0x000fe20000410000 */
[----:B------:R-:W3:Y:S01]  /*8ed0*/  MUFU.TANH R163, R163 ;  /* 0x000000a300a37308 */ /* 0x000ee20000002400 */
[----:B------:R-:W-:Y:S02]  /*8ee0*/  FMUL.FTZ R152, R25, c[0x0][0x2ec] ;  /* 0x0000bb0019987a20 */ /* 0x000fe40000410000 */
[----:B------:R-:W-:Y:S02]  /*8ef0*/  FMUL.FTZ R145, R26, c[0x0][0x2ec] ;  /* 0x0000bb001a917a20 */ /* 0x000fe40000410000 */
[----:B------:R-:W-:Y:S02]  /*8f00*/  FMUL.FTZ R139, R27, c[0x0][0x2ec] ;  /* 0x0000bb001b8b7a20 */ /* 0x000fe40000410000 */
[----:B------:R-:W-:Y:S02]  /*8f10*/  FMUL.FTZ R154, R28, c[0x0][0x2ec] ;  /* 0x0000bb001c9a7a20 */ /* 0x000fe40000410000 */
[----:B------:R-:W-:Y:S01]  /*8f20*/  FMUL.FTZ R155, R29, c[0x0][0x2ec] ;  /* 0x0000bb001d9b7a20 */ /* 0x000fe20000410000 */
[----:B------:R-:W1:Y:S01]  /*8f30*/  MUFU.TANH R161, R161 ;  /* 0x000000a100a17308 */ /* 0x000e620000002400 */
[----:B----4-:R-:W-:Y:S02]  /*8f40*/  FMUL.FTZ R136, R30, c[0x0][0x2ec] ;  /* 0x0000bb001e887a20 */ /* 0x010fe40000410000 */
[----:B------:R-:W-:Y:S02]  /*8f50*/  FMUL.FTZ R137, R31, c[0x0][0x2ec] ;  /* 0x0000bb001f897a20 */ /* 0x000fe40000410000 */
[----:B------:R-:W-:Y:S02]  /*8f60*/  FMUL.FTZ R156, R32, c[0x0][0x2ec] ;  /* 0x0000bb00209c7a20 */ /* 0x000fe40000410000 */
[----:B------:R-:W-:Y:S02]  /*8f70*/  FMUL.FTZ R157, R33, c[0x0][0x2ec] ;  /* 0x0000bb00219d7a20 */ /* 0x000fe40000410000 */
[----:B------:R-:W-:Y:S01]  /*8f80*/  FMUL.FTZ R84, R34, c[0x0][0x2ec] ;  /* 0x0000bb0022547a20 */ /* 0x000fe20000410000 */
[----:B------:R-:W4:Y:S01]  /*8f90*/  MUFU.TANH R146, R146 ;  /* 0x0000009200927308 */ /* 0x000f220000002400 */
        /* <DEDUP_REMOVED lines=31> */
[----:B------:R-:W-:Y:S02]  /*9190*/  IADD3 R8, R4, -0x40, RZ ;  /* 0xffffffc004087810 */ /* 0x000fe40007ffe0ff */
[----:B------:R-:W-:Y:S02]  /*91a0*/  IABS R9, R4 ;  /* 0x0000000400097213 */ /* 0x000fe40000000000 */
[----:B------:R-:W-:Y:S02]  /*91b0*/  IABS R7, R8 ;  /* 0x0000000800077213 */ /* 0x000fe40000000000 */
[----:B------:R-:W-:Y:S02]  /*91c0*/  LOP3.LUT R8, R8, c[0x0][0x2d0], RZ, 0x3c, !PT ;  /* 0x0000b40008087a12 */ /* 0x000fe400078e3cff */
[----:B------:R-:W-:Y:S01]  /*91d0*/  LOP3.LUT R4, R4, c[0x0][0x2d0], RZ, 0x3c, !PT ;  /* 0x0000b40004047a12 */ /* 0x000fe200078e3cff */
[----:B--2---:R-:W2:Y:S02]  /*91e0*/  MUFU.RCP R0, R6 ;  /* 0x0000000600007308 */ /* 0x004ea40000001000 */
[----:B--2---:R-:W-:Y:S08]  /*91f0*/  IADD3 R10, R0, 0xffffffe, RZ ;  /* 0x0ffffffe000a7810 */ /* 0x004ff00007ffe0ff */
[----:B------:R-:W2:Y:S02]  /*9200*/  F2I.FTZ.U32.TRUNC.NTZ R11, R10 ;  /* 0x0000000a000b7305 */ /* 0x000ea4000021f000 */
[--C-:B--2---:R-:W-:Y:S02]  /*9210*/  IMAD.MOV R5, RZ, RZ, -R11.reuse ;  /* 0x000000ffff057224 */ /* 0x104fe400078e0a0b */
        /* <DEDUP_REMOVED lines=47> */
.L_x_4467:
        /* <DEDUP_REMOVED lines=47> */
.L_x_4466:
        /* <DEDUP_REMOVED lines=132> */
[--C-:B------:R-:W-:Y:S02]  /*a040*/  FFMA.FTZ R154, R154, c[0x0][0x23c], -R103.reuse ;  /* 0x00008f009a9a7a23 */ /* 0x100fe40000010867 */
[--C-:B------:R-:W-:Y:S02]  /*a050*/  FFMA.FTZ R155, R155, c[0x0][0x23c], -R103.reuse ;  /* 0x00008f009b9b7a23 */ /* 0x100fe40000010867 */
        /* <DEDUP_REMOVED lines=8> */
[----:B------:R-:W-:Y:S02]  /*a0e0*/  FFMA.FTZ R101, R86, R135, R101 ;  /* 0x0000008756657223 */ /* 0x000fe40000010065 */
[C---:B------:R-:W-:Y:S03]  /*a0f0*/  FMUL.FTZ R14, R85.reuse, R74 ;  /* 0x0000004a550e7220 */ /* 0x040fe60000410000 */
[----:B------:R-:W-:Y:S01]  /*a100*/  MUFU.EX2 R97, R97 ;  /* 0x0000006100617308 */ /* 0x000fe20000000800 */
[C---:B------:R-:W-:Y:S02]  /*a110*/  FMUL.FTZ R15, R85.reuse, R75 ;  /* 0x0000004b550f7220 */ /* 0x040fe40000410000 */
[----:B------:R-:W-:Y:S02]  /*a120*/  FFMA.FTZ R104, R85, R134, R104 ;  /* 0x0000008655687223 */ /* 0x000fe40000010068 */
[----:B------:R-:W-:Y:S02]  /*a130*/  FFMA.FTZ R84, R84, c[0x0][0x23c], -R92 ;  /* 0x00008f0054547a23 */ /* 0x000fe4000001085c */
[----:B------:R-:W-:Y:S01]  /*a140*/  FADD.FTZ R104, R91, R104 ;  /* 0x000000685b687221 */ /* 0x000fe20000010000 */
        /* <DEDUP_REMOVED lines=11> */
[----:B------:R-:W-:Y:S01]  /*a200*/  FADD.FTZ R101, R88, R101 ;  /* 0x0000006558657221 */ /* 0x000fe20000010000 */
[----:B------:R-:W-:Y:S01]  /*a210*/  MUFU.EX2 R106, R106 ;  /* 0x0000006a006a7308 */ /* 0x000fe20000000800 */
[----:B------:R-:W-:Y:S03]  /*a220*/  FADD.FTZ R93, R93, R94 ;  /* 0x0000005e5d5d7221 */ /* 0x000fe60000010000 */
[C---:B------:R-:W-:Y:S03]  /*a230*/  HMMA.16816.F32 R20, R80.reuse, R28, R20 ;  /* 0x0000001c5014723c */ /* 0x040fe60000001814 */
[----:B------:R-:W-:Y:S03]  /*a240*/  FADD.FTZ R90, R90, R93 ;  /* 0x0000005d5a5a7221 */ /* 0x000fe60000010000 */
        /* <DEDUP_REMOVED lines=14> */
[----:B------:R-:W-:Y:S06]  /*a330*/  MUFU.EX2 R139, R139 ;  /* 0x0000008b008b7308 */ /* 0x000fec0000000800 */
[--C-:B------:R-:W-:Y:S01]  /*a340*/  FFMA.FTZ R60, R138, c[0x0][0x23c], -R103.reuse ;  /* 0x00008f008a3c7a23 */ /* 0x100fe20000010867 */
[C---:B------:R-:W-:Y:S03]  /*a350*/  HMMA.16816.F32 R32, R80.reuse, R62, R32 ;  /* 0x0000003e5020723c */ /* 0x040fe60000001820 */
[----:B------:R1:W-:Y:S01]  /*a360*/  MUFU.EX2 R140, R60 ;  /* 0x0000003c008c7308 */ /* 0x0003e20000000800 */
[----:B------:R-:W-:Y:S02]  /*a370*/  FFMA.FTZ R138, R148, c[0x0][0x23c], -R103 ;  /* 0x00008f00948a7a23 */ /* 0x000fe40000010867 */
[----:B--2---:R-:W-:Y:S02]  /*a380*/  FADD.FTZ R93, R65, R90 ;  /* 0x0000005a415d7221 */ /* 0x004fe40000010000 */
[C---:B---3--:R-:W-:Y:S05]  /*a390*/  HMMA.16816.F32 R36, R80.reuse, R52, R36 ;  /* 0x000000345024723c */ /* 0x048fea0000001824 */
[----:B------:R-:W-:Y:S03]  /*a3a0*/  MUFU.EX2 R138, R138 ;  /* 0x0000008a008a7308 */ /* 0x000fe60000000800 */
[C---:B------:R-:W-:Y:S01]  /*a3b0*/  HMMA.16816.F32 R40, R80.reuse, R54, R40 ;  /* 0x000000365028723c */ /* 0x040fe20000001828 */
[----:B------:R-:W2:Y:S06]  /*a3c0*/  LDSM.16.MT88.4 R52, [R108+0x8000] ;  /* 0x008000006c34783b */ /* 0x000eac0000004200 */
[----:B------:R-:W-:Y:S02]  /*a3d0*/  MUFU.EX2 R102, R102 ;  /* 0x0000006600667308 */ /* 0x000fe40000000800 */
[----:B-1----:R-:W-:Y:S08]  /*a3e0*/  LDSM.16.MT88.4 R60, [R108+0x6800] ;  /* 0x006800006c3c783b */ /* 0x002ff00000004200 */
[----:B------:R-:W1:Y:S10]  /*a3f0*/  MUFU.EX2 R99, R99 ;  /* 0x0000006300637308 */ /* 0x000e740000000800 */
[----:B------:R-:W-:Y:S10]  /*a400*/  MUFU.EX2 R103, R152 ;  /* 0x0000009800677308 */ /* 0x000ff40000000800 */
[----:B------:R-:W-:Y:S01]  /*a410*/  MUFU.EX2 R154, R154 ;  /* 0x0000009a009a7308 */ /* 0x000fe20000000800 */
[C---:B--2---:R-:W-:Y:S09]  /*a420*/  HMMA.16816.F32 R44, R80.reuse, R52, R44 ;  /* 0x00000034502c723c */ /* 0x044ff2000000182c */
[----:B------:R-:W2:Y:S03]  /*a430*/  MUFU.EX2 R155, R155 ;  /* 0x0000009b009b7308 */ /* 0x000ea60000000800 */
[----:B------:R-:W-:Y:S01]  /*a440*/  F2FP.PACK_AB R52, R96, R65 ;  /* 0x000000416034723e */ /* 0x000fe200000000ff */
[----:B------:R-:W-:Y:S03]  /*a450*/  HMMA.16816.F32 R48, R80, R54, R48 ;  /* 0x000000365030723c */ /* 0x000fe60000001830 */
[----:B------:R-:W-:Y:S01]  /*a460*/  F2FP.PACK_AB R53, R95, R98 ;  /* 0x000000625f35723e */ /* 0x000fe200000000ff */
[----:B------:R-:W-:Y:S03]  /*a470*/  FADD.FTZ R98, R98, R101 ;  /* 0x0000006562627221 */ /* 0x000fe60000010000 */
[----:B------:R-:W-:Y:S01]  /*a480*/  F2FP.PACK_AB R54, R100, R97 ;  /* 0x000000616436723e */ /* 0x000fe200000000ff */
[----:B------:R-:W-:Y:S01]  /*a490*/  MUFU.EX2 R86, R86 ;  /* 0x0000005600567308 */ /* 0x000fe20000000800 */
[----:B-1----:R-:W-:Y:S03]  /*a4a0*/  F2FP.PACK_AB R55, R99, R102 ;  /* 0x000000666337723e */ /* 0x002fe600000000ff */
[----:B------:R-:W-:Y:S02]  /*a4b0*/  FADD.FTZ R96, R96, R93 ;  /* 0x0000005d60607221 */ /* 0x000fe40000010000 */
[----:B------:R-:W-:Y:S02]  /*a4c0*/  FADD.FTZ R95, R95, R98 ;  /* 0x000000625f5f7221 */ /* 0x000fe40000010000 */
[C---:B------:R-:W-:Y:S02]  /*a4d0*/  HMMA.16816.F32 R4, R52.reuse, R56, R4 ;  /* 0x000000383404723c */ /* 0x040fe40000001804 */
[----:B------:R-:W1:Y:S03]  /*a4e0*/  MUFU.EX2 R85, R85 ;  /* 0x0000005500557308 */ /* 0x000e660000000800 */
[----:B------:R-:W-:Y:S01]  /*a4f0*/  FADD.FTZ R97, R97, R96 ;  /* 0x0000006061617221 */ /* 0x000fe20000010000 */
[----:B--2---:R-:W-:Y:S01]  /*a500*/  F2FP.PACK_AB R88, R155, R154 ;  /* 0x0000009a9b58723e */ /* 0x004fe200000000ff */
[----:B------:R-:W-:Y:S01]  /*a510*/  FADD.FTZ R102, R102, R95 ;  /* 0x0000005f66667221 */ /* 0x000fe20000010000 */
[C---:B------:R-:W-:Y:S01]  /*a520*/  HMMA.16816.F32 R8, R52.reuse, R58, R8 ;  /* 0x0000003a3408723c */ /* 0x040fe20000001808 */
[----:B------:R-:W2:Y:S03]  /*a530*/  LDSM.16.MT88.4 R56, [R108+0x6400] ;  /* 0x006400006c38783b */ /* 0x000ea60000004200 */
[----:B------:R-:W-:Y:S01]  /*a540*/  MUFU.EX2 R156, R156 ;  /* 0x0000009c009c7308 */ /* 0x000fe20000000800 */
[----:B------:R-:W-:Y:S02]  /*a550*/  FADD.FTZ R97, R100, R97 ;  /* 0x0000006164617221 */ /* 0x000fe40000010000 */
[----:B------:R-:W-:Y:S07]  /*a560*/  FADD.FTZ R102, R99, R102 ;  /* 0x0000006663667221 */ /* 0x000fee0000010000 */
[----:B------:R-:W3:Y:S01]  /*a570*/  MUFU.EX2 R157, R157 ;  /* 0x0000009d009d7308 */ /* 0x000ee20000000800 */
[----:B-1----:R-:W-:Y:S09]  /*a580*/  F2FP.PACK_AB R89, R85, R86 ;  /* 0x000000565559723e */ /* 0x002ff200000000ff */
[----:B------:R-:W-:Y:S10]  /*a590*/  MUFU.EX2 R3, R84 ;  /* 0x0000005400037308 */ /* 0x000ff40000000800 */
[----:B------:R-:W1:Y:S01]  /*a5a0*/  MUFU.EX2 R92, R92 ;  /* 0x0000005c005c7308 */ /* 0x000e620000000800 */
[----:B---3--:R-:W-:Y:S01]  /*a5b0*/  F2FP.PACK_AB R90, R157, R156 ;  /* 0x0000009c9d5a723e */ /* 0x008fe200000000ff */
[C---:B--2---:R-:W-:Y:S08]  /*a5c0*/  HMMA.16816.F32 R12, R52.reuse, R56, R12 ;  /* 0x00000038340c723c */ /* 0x044ff0000000180c */
[C---:B------:R-:W-:Y:S01]  /*a5d0*/  HMMA.16816.F32 R16, R52.reuse, R58, R16 ;  /* 0x0000003a3410723c */ /* 0x040fe20000001810 */
[----:B------:R-:W2:Y:S03]  /*a5e0*/  LDSM.16.MT88.4 R56, [R110+0x7400] ;  /* 0x007400006e38783b */ /* 0x000ea60000004200 */
[----:B-1----:R-:W-:Y:S04]  /*a5f0*/  F2FP.PACK_AB R91, R92, R3 ;  /* 0x000000035c5b723e */ /* 0x002fe800000000ff */
        /* <DEDUP_REMOVED lines=14> */
[C---:B------:R-:W-:Y:S03]  /*a6e0*/  F2FP.PACK_AB R53, R106.reuse, R107 ;  /* 0x0000006b6a35723e */ /* 0x040fe600000000ff */
        /* <DEDUP_REMOVED lines=40> */
[----:B------:R-:W4:Y:S07]  /*a970*/  LDSM.16.MT88.4 R8, [R108+0x8c00] ;  /* 0x008c00006c08783b */ /* 0x000f2e0000004200 */
[C---:B------:R-:W-:Y:S08]  /*a980*/  HMMA.16816.F32 R68, R88.reuse, R70, R16 ;  /* 0x000000465844723c */ /* 0x040ff00000001810 */
[C---:B-1----:R-:W-:Y:S08]  /*a990*/  HMMA.16816.F32 R64, R88.reuse, R60, R20 ;  /* 0x0000003c5840723c */ /* 0x042ff00000001814 */
[C---:B------:R-:W-:Y:S08]  /*a9a0*/  HMMA.16816.F32 R60, R88.reuse, R62, R24 ;  /* 0x0000003e583c723c */ /* 0x040ff00000001818 */
[C---:B--2---:R-:W-:Y:S08]  /*a9b0*/  HMMA.16816.F32 R56, R88.reuse, R52, R28 ;  /* 0x000000345838723c */ /* 0x044ff0000000181c */
[C---:B------:R-:W-:Y:S08]  /*a9c0*/  HMMA.16816.F32 R52, R88.reuse, R54, R32 ;  /* 0x000000365834723c */ /* 0x040ff00000001820 */
[C---:B---3--:R-:W-:Y:S08]  /*a9d0*/  HMMA.16816.F32 R36, R88.reuse, R4, R36 ;  /* 0x000000045824723c */ /* 0x048ff00000001824 */
[C---:B------:R-:W-:Y:S08]  /*a9e0*/  HMMA.16816.F32 R40, R88.reuse, R6, R40 ;  /* 0x000000065828723c */ /* 0x040ff00000001828 */
[C---:B----4-:R-:W-:Y:S08]  /*a9f0*/  HMMA.16816.F32 R44, R88.reuse, R8, R44 ;  /* 0x00000008582c723c */ /* 0x050ff0000000182c */
[----:B------:R-:W-:Y:S01]  /*aa00*/  HMMA.16816.F32 R48, R88, R10, R48 ;  /* 0x0000000a5830723c */ /* 0x000fe20000001830 */
[----:B------:R-:W-:-:S07]  /*aa10*/  @P0 BRA `(.L_x_4468) ;  /* 0xffffd6e000000947 */ /* 0x000fce000383ffff */
.L_x_4464:
        /* <DEDUP_REMOVED lines=207> */
.L_x_4470:
[----:B--23--:R-:W-:Y:S05]  /*b710*/  BSYNC B0 ;  /* 0x0000000000007941 */ /* 0x00cfea0003800000 */
.L_x_4469:
        /* <DEDUP_REMOVED lines=18> */
.L_x_4472:
[----:B------:R-:W-:Y:S05]  /*b840*/  BSYNC B0 ;  /* 0x0000000000007941 */ /* 0x000fea0003800000 */
.L_x_4471:
        /* <DEDUP_REMOVED lines=10> */
.L_x_4474:
[----:B------:R-:W-:Y:S05]  /*b8f0*/  BSYNC B0 ;  /* 0x0000000000007941 */ /* 0x000fea0003800000 */
.L_x_4473:
        /* <DEDUP_REMOVED lines=10> */
.L_x_4476:
[----:B------:R-:W-:Y:S05]  /*b9a0*/  BSYNC B0 ;  /* 0x0000000000007941 */ /* 0x000fea0003800000 */
.L_x_4475:
        /* <DEDUP_REMOVED lines=11> */
.L_x_4477:
        /* <DEDUP_REMOVED lines=10> */
.L_x_6153:


//--------------------- .text._ZN5flash24flash_fwd_splitkv_kernelI23Flash_fwd_kernel_traitsILi96ELi64ELi64ELi4ELb0ELb0EN7cutlass6half_tE19Flash_kernel_traitsILi96ELi64ELi64ELi4ES3_EELb1ELb0ELb0ELb0ELb0ELb0ELb1ELb1EEEvNS_16Flash_fwd_paramsE --------------------------
	.section	.text._ZN5flash24flash_fwd_splitkv_kernelI23Flash_fwd_kernel_traitsILi96ELi64ELi64ELi4ELb0ELb0EN7cutlass6half_tE19Flash_kernel_traitsILi96ELi64ELi64ELi4ES3_EELb1ELb0ELb0ELb0ELb0ELb0ELb1ELb1EEEvNS_16Flash_fwd_paramsE,"ax",@progbits
	.sectioninfo	@"SHI_REGISTERS=159"
	.align	128
        .global         _ZN5flash24flash_fwd_splitkv_kernelI23Flash_fwd_kernel_traitsILi96ELi64ELi64ELi4ELb0ELb0EN7cutlass6half_tE19Flash_kernel_traitsILi96ELi64ELi64ELi4ES3_EELb1ELb0ELb0ELb0ELb0ELb0ELb1ELb1EEEvNS_16Flash_fwd_paramsE
        .type           _ZN5flash24flash_fwd_splitkv_kernelI23Flash_fwd_kernel_traitsILi96ELi64ELi64ELi4ELb0ELb0EN7cutlass6half_tE19Flash_kernel_traitsILi96ELi64ELi64ELi4ES3_EELb1ELb0ELb0ELb0ELb0ELb0ELb1ELb1EEEvNS_16Flash_fwd_paramsE,@function
        .size           _ZN5flash24flash_fwd_splitkv_kernelI23Flash_fwd_kernel_traitsILi96ELi64ELi64ELi4ELb0ELb0EN7cutlass6half_tE19Flash_kernel_traitsILi96ELi64ELi64ELi4ES3_EELb1ELb0ELb0ELb0ELb0ELb0ELb1ELb1EEEvNS_16Flash_fwd_paramsE,(.L_x_6154 - _ZN5flash24flash_fwd_splitkv_kernelI23Flash_fwd_kernel_traitsILi96ELi64ELi64ELi4ELb0ELb0EN7cutlass6half_tE19Flash_kernel_traitsILi96ELi64ELi64ELi4ES3_EELb1ELb0ELb0ELb0ELb0ELb0ELb1ELb1EEEvNS_16Flash_fwd_paramsE)
        .other          _ZN5flash24flash_fwd_splitkv_kernelI23Flash_fwd_kernel_traitsILi96ELi64ELi64ELi4ELb0ELb0EN7cutlass6half_tE19Flash_kernel_traitsILi96ELi64ELi64ELi4ES3_EELb1ELb0ELb0ELb0ELb0ELb0ELb1ELb1EEEvNS_16Flash_fwd_paramsE,@"STO_CUDA_ENTRY STV_DEFAULT"
_ZN5flash24flash_fwd_splitkv_kernelI23Flash_fwd_kernel_traitsILi96ELi64ELi64ELi4ELb0ELb0EN7cutlass6half_tE19Flash_kernel_traitsILi96ELi64ELi64ELi4ES3_EELb1ELb0ELb0ELb0ELb0ELb0ELb1ELb1EEEvNS_16Flash_fwd_paramsE:
.text._ZN5flash24flash_fwd_splitkv_kernelI23Flash_fwd_kernel_traitsILi96ELi64ELi64ELi4ELb0ELb0EN7cutlass6half_tE19Flash_kernel_traitsILi96ELi64ELi64ELi4ES3_EELb1ELb0ELb0ELb0ELb0ELb0ELb1ELb1EEEvNS_16Flash_fwd_paramsE:
        /* <DEDUP_REMOVED lines=27> */
[----:B------:R-:W-:Y:S01]  /*01b0*/  @!P0 LOP3.LUT R129, RZ, c[0x0][0x1c0], RZ, 0x33, !PT ;  /* 0x00007000ff818a12 */ /* 0x000fe200078e33ff */
[----:B------:R-:W-:Y:S01]  /*01c0*/  IMAD.MOV.U32 R3, RZ, RZ, RZ ;  /* 0x000000ffff037224 */ /* 0x000fe200078e00ff */
        /* <DEDUP_REMOVED lines=24> */
.L_x_4478:
[----:B-1-34-:R-:W-:Y:S02]  /*0350*/  MOV R4, c[0x0][0x218] ;  /* 0x0000860000047a02 */ /* 0x01afe40000000f00 */
.L_x_4479:
[----:B------:R-:W-:-:S04]  /*0360*/  ISETP.NE.U32.AND P2, PT, RZ, c[0x0][0x258], PT ;  /* 0x00009600ff007a0c */ /* 0x000fc80003f45070 */
[----:B------:R-:W-:-:S13]  /*0370*/  ISETP.NE.AND.EX P2, PT, RZ, c[0x0][0x25c], PT, P2 ;  /* 0x00009700ff007a0c */ /* 0x000fda0003f45320 */
[----:B-1----:R-:W-:-:S06]  /*0380*/  @P2 IMAD.WIDE R6, R129, R2, c[0x0][0x258] ;  /* 0x0000960081062625 */ /* 0x002fcc00078e0202 */
        /* <DEDUP_REMOVED lines=23> */
[----:B--2---:R-:W-:-:S04]  /*0500*/  IADD3 R8, R8, 0xffffffe, RZ ;  /* 0x0ffffffe08087810 */ /* 0x004fc80007ffe0ff */
[----:B------:R-:W2:Y:S02]  /*0510*/  F2I.FTZ.U32.TRUNC.NTZ R9, R8 ;  /* 0x0000000800097305 */ /* 0x000ea4000021f000 */
[----:B--2---:R-:W-:Y:S02]  /*0520*/  IMAD.MOV R5, RZ, RZ, -R9 ;  /* 0x000000ffff057224 */ /* 0x004fe400078e0a09 */
[----:B------:R-:W-:Y:S02]  /*0530*/  IMAD.MOV.U32 R8, RZ, RZ, RZ ;  /* 0x000000ffff087224 */ /* 0x000fe400078e00ff */
[----:B------:R-:W-:-:S04]  /*0540*/  IMAD R5, R5, R6, RZ ;  /* 0x0000000605057224 */ /* 0x000fc800078e02ff */
[----:B------:R-:W-:-:S06]  /*0550*/  IMAD.HI.U32 R5, R9, R5, R8 ;  /* 0x0000000509057227 */ /* 0x000fcc00078e0008 */
[----:B------:R-:W-:-:S04]  /*0560*/  IMAD.HI.U32 R8, R5, R4, RZ ;  /* 0x0000000405087227 */ /* 0x000fc800078e00ff */
[----:B------:R-:W-:-:S04]  /*0570*/  IMAD.MOV R5, RZ, RZ, -R8 ;  /* 0x000000ffff057224 */ /* 0x000fc800078e0a08 */
[----:B------:R-:W-:Y:S01]  /*0580*/  IMAD R5, R6, R5, R4 ;  /* 0x0000000506057224 */ /* 0x000fe200078e0204 */
[----:B------:R-:W-:-:S04]  /*0590*/  IADD3 R4, -R127, 0x7f, R60 ;  /* 0x0000007f7f047810 */ /* 0x000fc80007ffe13c */
[----:B------:R-:W-:Y:S02]  /*05a0*/  ISETP.GT.U32.AND P1, PT, R6, R5, PT ;  /* 0x000000050600720c */ /* 0x000fe40003f24070 */
[----:B------:R-:W-:-:S04]  /*05b0*/  IADD3 R4, R4, c[0x0][0x2e8], R61 ;  /* 0x0000ba0004047a10 */ /* 0x000fc80007ffe03d */
[----:B------:R-:W-:-:S04]  /*05c0*/  SHF.R.S32.HI R85, RZ, 0x1f, R4 ;  /* 0x0000001fff557819 */ /* 0x000fc80000011404 */
[----:B------:R-:W-:-:S03]  /*05d0*/  LEA.HI R85, R85, R4, RZ, 0x6 ;  /* 0x0000000455557211 */ /* 0x000fc600078f30ff */
[----:B------:R-:W-:Y:S01]  /*05e0*/  @!P1 IMAD.IADD R5, R5, 0x1, -R6 ;  /* 0x0000000105059824 */ /* 0x000fe200078e0a06 */
[----:B------:R-:W-:Y:S02]  /*05f0*/  @!P1 IADD3 R8, R8, 0x1, RZ ;  /* 0x0000000108089810 */ /* 0x000fe40007ffe0ff */
[----:B------:R-:W-:Y:S02]  /*0600*/  ISETP.NE.AND P1, PT, RZ, c[0x0][0x10], PT ;  /* 0x00000400ff007a0c */ /* 0x000fe40003f25270 */
[----:B------:R-:W-:Y:S02]  /*0610*/  ISETP.GE.U32.AND P2, PT, R5, R6, PT ;  /* 0x000000060500720c */ /* 0x000fe40003f46070 */
[----:B------:R-:W-:Y:S02]  /*0620*/  IADD3 R6, R61, 0x3f, RZ ;  /* 0x0000003f3d067810 */ /* 0x000fe40007ffe0ff */
[----:B------:R-:W-:Y:S02]  /*0630*/  SHF.R.S32.HI R85, RZ, 0x6, R85 ;  /* 0x00000006ff557819 */ /* 0x000fe40000011455 */
        /* <DEDUP_REMOVED lines=41> */
.L_x_4482:
[----:B------:R-:W-:Y:S05]  /*08d0*/  BSYNC B0 ;  /* 0x0000000000007941 */ /* 0x000fea0003800000 */
.L_x_4481:
        /* <DEDUP_REMOVED lines=10> */
.L_x_4484:
[----:B------:R-:W-:Y:S05]  /*0980*/  BSYNC B0 ;  /* 0x0000000000007941 */ /* 0x000fea0003800000 */
.L_x_4483:
        /* <DEDUP_REMOVED lines=10> */
.L_x_4486:
[----:B------:R-:W-:Y:S05]  /*0a30*/  BSYNC B0 ;  /* 0x0000000000007941 */ /* 0x000fea0003800000 */
.L_x_4485:
        /* <DEDUP_REMOVED lines=10> */
.L_x_4488:
[----:B------:R-:W-:Y:S05]  /*0ae0*/  BSYNC B0 ;  /* 0x0000000000007941 */ /* 0x000fea0003800000 */
.L_x_4487:
        /* <DEDUP_REMOVED lines=20> */
.L_x_4480:
[----:B-1----:R-:W-:Y:S01]  /*0c30*/  ISETP.NE.U32.AND P0, PT, RZ, c[0x0][0x2b8], PT ;  /* 0x0000ae00ff007a0c */ /* 0x002fe20003f05070 */
        /* <DEDUP_REMOVED lines=21> */
[----:B-----5:R-:W1:Y:S02]  /*0d90*/  I2F.RP R0, R5 ;  /* 0x0000000500007306 */ /* 0x020e640000209400 */
[----:B------:R-:W-:-:S06]  /*0da0*/  IABS R3, R2 ;  /* 0x0000000200037213 */ /* 0x000fcc0000000000 */
        /* <DEDUP_REMOVED lines=17> */
[----:B------:R-:W-:-:S04]  /*0ec0*/  @P2 IADD3 R6, R6, 0x1, RZ ;  /* 0x0000000106062810 */ /* 0x000fc80007ffe0ff */
[----:B------:R-:W-:-:S05]  /*0ed0*/  MOV R5, R6 ;  /* 0x0000000600057202 */ /* 0x000fca0000000f00 */
        /* <DEDUP_REMOVED lines=14> */
[----:B------:R-:W-:Y:S02]  /*0fc0*/  IMAD.MOV.U32 R7, RZ, RZ, R6 ;  /* 0x000000ffff077224 */ /* 0x000fe400078e0006 */
[----:B------:R-:W-:Y:S02]  /*0fd0*/  IMAD R9, R5, c[0x0][0x2d0], R2 ;  /* 0x0000b40005097a24 */ /* 0x000fe400078e0202 */
[----:B------:R-:W-:-:S03]  /*0fe0*/  IMAD.HI.U32 R8, R8, R7, RZ ;  /* 0x0000000708087227 */ /* 0x000fc600078e00ff */
[----:B------:R-:W-:Y:S02]  /*0ff0*/  SHF.R.S32.HI R5, RZ, 0x1f, R9 ;  /* 0x0000001fff057819 */ /* 0x000fe40000011409 */
[----:B------:R-:W-:-:S05]  /*1000*/  IADD3 R6, -R8, RZ, RZ ;  /* 0x000000ff08067210 */ /* 0x000fca0007ffe1ff */
        /* <DEDUP_REMOVED lines=18> */
[----:B------:R-:W-:-:S03]  /*1130*/  IMAD.WIDE.U32 R12, R0, c[0x0][0x188], RZ ;  /* 0x00006200000c7a25 */ /* 0x000fc600078e00ff */
[----:B------:R-:W-:Y:S01]  /*1140*/  IADD3 R11, R11, R3, RZ ;  /* 0x000000030b0b7210 */ /* 0x000fe20007ffe0ff */
[C---:B------:R-:W-:Y:S01]  /*1150*/  IMAD R3, R9.reuse, c[0x0][0x19c], R6 ;  /* 0x0000670009037a24 */ /* 0x040fe200078e0206 */
[----:B------:R-:W-:Y:S01]  /*1160*/  MOV R22, R12 ;  /* 0x0000000c00167202 */ /* 0x000fe20000000f00 */
[----:B------:R-:W-:Y:S02]  /*1170*/  IMAD R23, R0, c[0x0][0x18c], R23 ;  /* 0x0000630000177a24 */ /* 0x000fe400078e0217 */
        /* <DEDUP_REMOVED lines=8> */
.L_x_4489:
        /* <DEDUP_REMOVED lines=15> */
.L_x_4491:
[----:B------:R-:W-:Y:S01]  /*12f0*/  IABS R7, c[0x0][0x1c8] ;  /* 0x0000720000077a13 */ /* 0x000fe20000000000 */
[----:B------:R-:W-:-:S03]  /*1300*/  @P4 IMAD.IADD R23, R3, 0x1, R10 ;  /* 0x0000000103174824 */ /* 0x000fc600078e020a */
[----:B------:R-:W1:Y:S08]  /*1310*/  I2F.RP R11, R7 ;  /* 0x00000007000b7306 */ /* 0x000e700000209400 */
[----:B-1----:R-:W1:Y:S02]  /*1320*/  MUFU.RCP R12, R11 ;  /* 0x0000000b000c7308 */ /* 0x002e640000001000 */
[----:B-1----:R-:W-:Y:S01]  /*1330*/  IADD3 R12, R12, 0xffffffe, RZ ;  /* 0x0ffffffe0c0c7810 */ /* 0x002fe20007ffe0ff */
[----:B------:R-:W-:-:S05]  /*1340*/  @P4 IMAD.WIDE.U32 R10, R23, c[0x0][0x1a0], RZ ;  /* 0x00006800170a4a25 */ /* 0x000fca00078e00ff */
[----:B------:R-:W1:Y:S01]  /*1350*/  F2I.FTZ.U32.TRUNC.NTZ R13, R12 ;  /* 0x0000000c000d7305 */ /* 0x000e62000021f000 */
[----:B------:R-:W-:Y:S02]  /*1360*/  @P4 IMAD R23, R23, c[0x0][0x1a4], R11 ;  /* 0x0000690017174a24 */ /* 0x000fe400078e020b */
[----:B------:R-:W-:Y:S02]  /*1370*/  @P4 IMAD.MOV.U32 R22, RZ, RZ, R10 ;  /* 0x000000ffff164224 */ /* 0x000fe400078e000a */
[----:B-1----:R-:W-:Y:S01]  /*1380*/  IMAD.MOV R2, RZ, RZ, -R13 ;  /* 0x000000ffff027224 */ /* 0x002fe200078e0a0d */
[----:B------:R-:W-:-:S03]  /*1390*/  MOV R12, RZ ;  /* 0x000000ff000c7202 */ /* 0x000fc60000000f00 */
[----:B------:R-:W-:Y:S01]  /*13a0*/  IMAD R5, R2, R7, RZ ;  /* 0x0000000702057224 */ /* 0x000fe200078e02ff */
[----:B------:R-:W-:-:S03]  /*13b0*/  IABS R2, R112 ;  /* 0x0000007000027213 */ /* 0x000fc60000000000 */
[----:B------:R-:W-:Y:S01]  /*13c0*/  IMAD.HI.U32 R8, R13, R5, R12 ;  /* 0x000000050d087227 */ /* 0x000fe200078e000c */
[----:B------:R-:W-:-:S03]  /*13d0*/  MOV R13, R9 ;  /* 0x00000009000d7202 */ /* 0x000fc60000000f00 */
[----:B------:R-:W-:Y:S02]  /*13e0*/  IMAD.MOV.U32 R5, RZ, RZ, R2 ;  /* 0x000000ffff057224 */ /* 0x000fe400078e0002 */
[----:B------:R-:W-:Y:S02]  /*13f0*/  IMAD.MOV.U32 R12, RZ, RZ, R6 ;  /* 0x000000ffff0c7224 */ /* 0x000fe400078e0006 */
        /* <DEDUP_REMOVED lines=9> */
[----:B------:R-:W-:Y:S02]  /*1490*/  ISETP.GE.AND P1, PT, R2, RZ, PT ;  /* 0x000000ff0200720c */ /* 0x000fe40003f26270 */
[----:B------:R-:W-:-:S04]  /*14a0*/  LEA R2, R85, 0xffffffc0, 0x6 ;  /* 0xffffffc055027811 */ /* 0x000fc800078e30ff */
[----:B------:R-:W-:Y:S01]  /*14b0*/  SHF.R.S32.HI R5, RZ, 0x1f, R2 ;  /* 0x0000001fff057819 */ /* 0x000fe20000011402 */
[----:B------:R-:W-:Y:S01]  /*14c0*/  IMAD.WIDE.U32 R12, R2, c[0x0][0x198], R12 ;  /* 0x00006600020c7a25 */ /* 0x000fe200078e000c */
[----:B------:R-:W-:-:S03]  /*14d0*/  @P2 IADD3 R8, R8, 0x1, RZ ;  /* 0x0000000108082810 */ /* 0x000fc60007ffe0ff */
[----:B------:R-:W-:Y:S02]  /*14e0*/  IMAD R7, R5, c[0x0][0x198], RZ ;  /* 0x0000660005077a24 */ /* 0x000fe400078e02ff */
[----:B------:R-:W-:Y:S01]  /*14f0*/  @!P1 IADD3 R8, -R8, RZ, RZ ;  /* 0x000000ff08089210 */ /* 0x000fe20007ffe1ff */
[----:B------:R-:W-:Y:S01]  /*1500*/  IMAD.MOV.U32 R9, RZ, RZ, R2 ;  /* 0x000000ffff097224 */ /* 0x000fe200078e0002 */
[----:B------:R-:W-:Y:S01]  /*1510*/  @!P0 LOP3.LUT R8, RZ, c[0x0][0x1c8], RZ, 0x33, !PT ;  /* 0x00007200ff088a12 */ /* 0x000fe200078e33ff */
[----:B------:R-:W-:-:S03]  /*1520*/  IMAD R6, R2, c[0x0][0x19c], R7 ;  /* 0x0000670002067a24 */ /* 0x000fc600078e0207 */
[----:B------:R-:W-:Y:S02]  /*1530*/  SHF.R.S32.HI R7, RZ, 0x1f, R8 ;  /* 0x0000001fff077819 */ /* 0x000fe40000011408 */
[----:B------:R-:W-:-:S03]  /*1540*/  IADD3 R13, R13, R6, RZ ;  /* 0x000000060d0d7210 */ /* 0x000fc60007ffe0ff */
        /* <DEDUP_REMOVED lines=15> */
.L_x_4490:
[----:B------:R1:W5:Y:S01]  /*1640*/  @P5 LDG.E R3, [R114.64] ;  /* 0x0000000672035981 */ /* 0x000362000c1e1900 */
[----:B------:R-:W-:Y:S01]  /*1650*/  ISETP.NE.AND P0, PT, R19, -0x1, PT ;  /* 0xffffffff1300780c */ /* 0x000fe20003f05270 */
[----:B------:R-:W-:Y:S01]  /*1660*/  IMAD.MOV.U32 R11, RZ, RZ, 0x2 ;  /* 0x00000002ff0b7424 */ /* 0x000fe200078e00ff */
[----:B------:R-:W-:Y:S01]  /*1670*/  SHF.R.S32.HI R6, RZ, 0x1f, R75 ;  /* 0x0000001fff067819 */ /* 0x000fe2000001144b */
[----:B------:R-:W-:Y:S02]  /*1680*/  IMAD.MOV.U32 R80, RZ, RZ, c[0x0][0x230] ;  /* 0x00008c00ff507624 */ /* 0x000fe400078e00ff */
[----:B------:R-:W-:Y:S01]  /*1690*/  IMAD.MOV.U32 R28, RZ, RZ, RZ ;  /* 0x000000ffff1c7224 */ /* 0x000fe200078e00ff */
[CC--:B-----5:R-:W-:Y:S01]  /*16a0*/  LEA.HI R0, R6.reuse, R75.reuse, RZ, 0x3 ;  /* 0x0000004b06007211 */ /* 0x0e0fe200078f18ff */
[----:B------:R-:W-:Y:S01]  /*16b0*/  IMAD.MOV.U32 R29, RZ, RZ, c[0x0][0x230] ;  /* 0x00008c00ff1d7624 */ /* 0x000fe200078e00ff */
[CC--:B------:R-:W-:Y:S01]  /*16c0*/  LEA.HI R15, R6.reuse, R75.reuse, RZ, 0x2 ;  /* 0x0000004b060f7211 */ /* 0x0c0fe200078f10ff */
[----:B------:R-:W-:Y:S01]  /*16d0*/  IMAD.MOV.U32 R63, RZ, RZ, c[0x0][0x1a0] ;  /* 0x00006800ff3f7624 */ /* 0x000fe200078e00ff */
[----:B------:R-:W-:Y:S01]  /*16e0*/  SHF.R.S32.HI R25, RZ, 0x3, R0 ;  /* 0x00000003ff197819 */ /* 0x000fe20000011400 */
[----:B------:R-:W-:Y:S01]  /*16f0*/  IMAD.HI.U32 R80, R11, R80, R28 ;  /* 0x000000500b507227 */ /* 0x000fe200078e001c */
[----:B------:R-:W-:-:S02]  /*1700*/  LEA.HI R82, R6, R75, RZ, 0x5 ;  /* 0x0000004b06527211 */ /* 0x000fc400078f28ff */
[----:B------:R-:W-:Y:S01]  /*1710*/  LEA.HI R66, R0, R25, RZ, 0x1 ;  /* 0x0000001900427211 */ /* 0x000fe200078f08ff */
[----:B------:R-:W-:Y:S01]  /*1720*/  @!P0 IMAD R10, R4, c[0x0][0x178], RZ ;  /* 0x00005e00040a8a24 */ /* 0x000fe200078e02ff */
[----:B------:R-:W-:Y:S01]  /*1730*/  LEA.HI R67, R6, R75, RZ, 0x4 ;  /* 0x0000004b06437211 */ /* 0x000fe200078f20ff */
[----:B------:R-:W-:Y:S01]  /*1740*/  @P0 IMAD.WIDE.U32 R26, R19, c[0x0][0x190], RZ ;  /* 0x00006400131a0a25 */ /* 0x000fe200078e00ff */
[----:B------:R-:W-:Y:S02]  /*1750*/  LOP3.LUT R66, R66, 0xfffffffe, RZ, 0xc0, !PT ;  /* 0xfffffffe42427812 */ /* 0x000fe400078ec0ff */
[----:B------:R-:W-:Y:S01]  /*1760*/  LOP3.LUT R6, R15, 0xfffffffc, RZ, 0xc0, !PT ;  /* 0xfffffffc0f067812 */ /* 0x000fe200078ec0ff */
[C---:B------:R-:W-:Y:S01]  /*1770*/  @!P0 IMAD.WIDE.U32 R12, R129.reuse, c[0x0][0x178], RZ ;  /* 0x00005e00810c8a25 */ /* 0x040fe200078e00ff */
[----:B------:R-:W-:Y:S02]  /*1780*/  SHF.R.S32.HI R110, RZ, 0x2, R15 ;  /* 0x00000002ff6e7819 */ /* 0x000fe4000001140f */
[----:B------:R-:W-:Y:S01]  /*1790*/  LOP3.LUT R0, R0, 0xfffffff8, RZ, 0xc0, !PT ;  /* 0xfffffff800007812 */ /* 0x000fe200078ec0ff */
[----:B------:R-:W-:Y:S01]  /*17a0*/  @!P0 IMAD R10, R129, c[0x0][0x17c], R10 ;  /* 0x00005f00810a8a24 */ /* 0x000fe200078e020a */
[----:B------:R-:W-:Y:S01]  /*17b0*/  LEA.HI R15, R15, R110, RZ, 0x1 ;  /* 0x0000006e0f0f7211 */ /* 0x000fe200078f08ff */
[----:B------:R-:W-:Y:S01]  /*17c0*/  @P0 IMAD R19, R19, c[0x0][0x194], R27 ;  /* 0x0000650013130a24 */ /* 0x000fe200078e021b */
[----:B------:R-:W-:Y:S01]  /*17d0*/  SHF.R.S32.HI R59, RZ, 0x5, R82 ;  /* 0x00000005ff3b7819 */ /* 0x000fe20000011452 */
[----:B------:R-:W-:Y:S01]  /*17e0*/  @!P0 IMAD.IADD R19, R13, 0x1, R10 ;  /* 0x000000010d138824 */ /* 0x000fe200078e020a */
[----:B------:R-:W-:Y:S01]  /*17f0*/  LOP3.LUT R15, R15, 0x7fffffe, RZ, 0xc0, !PT ;  /* 0x07fffffe0f0f7812 */ /* 0x000fe200078ec0ff */
[C---:B------:R-:W-:Y:S01]  /*1800*/  IMAD.IADD R66, R25.reuse, 0x1, -R66 ;  /* 0x0000000119427824 */ /* 0x040fe200078e0a42 */
[----:B------:R-:W-:Y:S01]  /*1810*/  SHF.R.S32.HI R111, RZ, 0x1f, R110 ;  /* 0x0000001fff6f7819 */ /* 0x000fe2000001146e */
[----:B------:R-:W-:Y:S01]  /*1820*/  IMAD.SHL.U32 R25, R25, 0x40, RZ ;  /* 0x0000004019197824 */ /* 0x000fe200078e00ff */
[----:B------:R-:W-:Y:S01]  /*1830*/  LOP3.LUT R70, R67, 0xfffffff0, RZ, 0xc0, !PT ;  /* 0xfffffff043467812 */ /* 0x000fe200078ec0ff */
[----:B------:R-:W-:Y:S01]  /*1840*/  IMAD.IADD R13, R75, 0x1, -R6 ;  /* 0x000000014b0d7824 */ /* 0x000fe200078e0a06 */
[----:B------:R-:W-:Y:S01]  /*1850*/  SHF.R.S32.HI R77, RZ, 0x1, R80 ;  /* 0x00000001ff4d7819 */ /* 0x000fe20000011450 */
[----:B------:R-:W-:Y:S01]  /*1860*/  @!P0 IMAD.MOV.U32 R26, RZ, RZ, R12 ;  /* 0x000000ffff1a8224 */ /* 0x000fe200078e000c */
[----:B------:R-:W-:Y:S01]  /*1870*/  LOP3.LUT R25, R25, 0xc0, RZ, 0xc0, !PT ;  /* 0x000000c019197812 */ /* 0x000fe200078ec0ff */
[C---:B------:R-:W-:Y:S01]  /*1880*/  IMAD.SHL.U32 R14, R13.reuse, 0x8, RZ ;  /* 0x000000080d0e7824 */ /* 0x040fe200078e00ff */
[----:B------:R-:W-:Y:S01]  /*1890*/  SHF.L.U32 R13, R13, 0x2, RZ ;  /* 0x000000020d0d7819 */ /* 0x000fe200000006ff */
[----:B------:R-:W-:Y:S01]  /*18a0*/  IMAD.IADD R65, R75, 0x1, -R0 ;  /* 0x000000014b417824 */ /* 0x000fe200078e0a00 */
[----:B------:R-:W-:Y:S01]  /*18b0*/  SHF.R.U32.HI R0, RZ, 0x3, R25 ;  /* 0x00000003ff007819 */ /* 0x000fe20000011619 */
[----:B------:R-:W-:Y:S01]  /*18c0*/  IMAD.IADD R6, R110, 0x1, -R15 ;  /* 0x000000016e067824 */ /* 0x000fe200078e0a0f */
[----:B------:R-:W-:Y:S01]  /*18d0*/  LOP3.LUT R11, R25, 0x18, R14, 0xf8, !PT ;  /* 0x00000018190b7812 */ /* 0x000fe200078ef80e */
[----:B------:R-:W-:Y:S01]  /*18e0*/  IMAD.WIDE R20, R21, 0x40, R110 ;  /* 0x0000004015147825 */ /* 0x000fe200078e026e */
[----:B------:R-:W-:-:S02]  /*18f0*/  IADD3 R26, P0, R14, R26, RZ ;  /* 0x0000001a0e1a7210 */ /* 0x000fc40007f1e0ff */
[----:B------:R-:W-:Y:S01]  /*1900*/  SHF.R.S32.HI R15, RZ, 0x1f, R14 ;  /* 0x0000001fff0f7819 */ /* 0x000fe2000001140e */
[----:B------:R-:W-:Y:S01]  /*1910*/  IMAD R107, R59, 0x8, R6 ;  /* 0x000000083b6b7824 */ /* 0x000fe200078e0206 */
[----:B------:R-:W-:Y:S01]  /*1920*/  LOP3.LUT R0, R11, R0, RZ, 0x3c, !PT ;  /* 0x000000000b007212 */ /* 0x000fe200078e3cff */
[----:B------:R-:W-:Y:S01]  /*1930*/  IMAD.IADD R70, R75, 0x1, -R70 ;  /* 0x000000014b467824 */ /* 0x000fe200078e0a46 */
[----:B------:R-:W-:Y:S01]  /*1940*/  IADD3 R11, R14, 0x20, RZ ;  /* 0x000000200e0b7810 */ /* 0x000fe20007ffe0ff */
[----:B------:R-:W-:Y:S01]  /*1950*/  IMAD.X R27, R15, 0x1, R19, P0 ;  /* 0x000000010f1b7824 */ /* 0x000fe200000e0613 */
[----:B------:R-:W-:Y:S01]  /*1960*/  LEA.HI R62, R65, R65, RZ, 0x1 ;  /* 0x00000041413e7211 */ /* 0x000fe200078f08ff */
[----:B------:R-:W-:Y:S01]  /*1970*/  IMAD.U32 R107, R107, 0x20, R0 ;  /* 0x000000206b6b7824 */ /* 0x000fe200078e0000 */
[----:B------:R-:W-:Y:S01]  /*1980*/  ISETP.GE.AND P0, PT, R11, c[0x0][0x220], PT ;  /* 0x000088000b007a0c */ /* 0x000fe20003f06270 */
[----:B------:R-:W-:Y:S01]  /*1990*/  IMAD R0, R21, c[0x0][0x190], RZ ;  /* 0x0000640015007a24 */ /* 0x000fe200078e02ff */
[----:B------:R-:W-:Y:S01]  /*19a0*/  LOP3.LUT R10, R62, 0xfffffffe, RZ, 0xc0, !PT ;  /* 0xfffffffe3e0a7812 */ /* 0x000fe200078ec0ff */
[----:B------:R-:W-:Y:S01]  /*19b0*/  IMAD R19, R7, c[0x0][0x1b8], RZ ;  /* 0x00006e0007137a24 */ /* 0x000fe200078e02ff */
[----:B------:R-:W-:Y:S01]  /*19c0*/  SEL R6, RZ, 0xffffffff, P0 ;  /* 0xffffffffff067807 */ /* 0x000fe20000000000 */
[----:B------:R-:W-:Y:S01]  /*19d0*/  IMAD R0, R20, c[0x0][0x194], R0 ;  /* 0x0000650014007a24 */ /* 0x000fe200078e0200 */
[----:B------:R-:W-:Y:S01]  /*19e0*/  IADD3 R22, P0, R14, R22, RZ ;  /* 0x000000160e167210 */ /* 0x000fe20007f1e0ff */
[----:B------:R-:W-:Y:S01]  /*19f0*/  IMAD R19, R8, c[0x0][0x1bc], R19 ;  /* 0x00006f0008137a24 */ /* 0x000fe200078e0213 */
[----:B------:R-:W-:Y:S01]  /*1a00*/  IADD3 R65, R65, -R10, RZ ;  /* 0x8000000a41417210 */ /* 0x000fe20007ffe0ff */
[----:B------:R-:W-:Y:S01]  /*1a10*/  IMAD.SHL.U32 R6, R6, 0x2, RZ ;  /* 0x0000000206067824 */ /* 0x000fe200078e00ff */
[C---:B------:R-:W-:Y:S01]  /*1a20*/  ISETP.GE.AND P1, PT, R14.reuse, c[0x0][0x220], PT ;  /* 0x000088000e007a0c */ /* 0x040fe20003f26270 */
[----:B------:R-:W-:Y:S01]  /*1a30*/  IMAD.X R23, R15, 0x1, R23, P0 ;  /* 0x000000010f177824 */ /* 0x000fe200000e0617 */
[----:B------:R-:W-:Y:S01]  /*1a40*/  IADD3 R10, R14, 0x40, RZ ;  /* 0x000000400e0a7810 */ /* 0x000fe20007ffe0ff */
[----:B------:R-:W-:Y:S01]  /*1a50*/  IMAD.WIDE.U32 R26, R20, c[0x0][0x190], R26 ;  /* 0x00006400141a7a25 */ /* 0x000fe200078e001a */
[----:B------:R-:W-:-:S02]  /*1a60*/  IADD3 R86, P0, R110, R9, RZ ;  /* 0x000000096e567210 */ /* 0x000fc40007f1e0ff */
[----:B------:R-:W-:Y:S01]  /*1a70*/  SEL R21, RZ, 0x1, P1 ;  /* 0x00000001ff157807 */ /* 0x000fe20000800000 */
[----:B------:R-:W-:Y:S01]  /*1a80*/  IMAD.WIDE.U32 R22, R8, c[0x0][0x1b8], R22 ;  /* 0x00006e0008167a25 */ /* 0x000fe200078e0016 */
[----:B------:R-:W-:Y:S02]  /*1a90*/  ISETP.GE.AND P1, PT, R10, c[0x0][0x220], PT ;  /* 0x000088000a007a0c */ /* 0x000fe40003f26270 */
[----:B------:R-:W-:Y:S01]  /*1aa0*/  LOP3.LUT R6, R6, 0x2, R21, 0xe2, !PT ;  /* 0x0000000206067812 */ /* 0x000fe200078ee215 */
[----:B------:R-:W-:Y:S01]  /*1ab0*/  IMAD.X R5, R111, 0x1, R5, P0 ;  /* 0x000000016f057824 */ /* 0x000fe200000e0605 */
[----:B------:R-:W-:Y:S01]  /*1ac0*/  SEL R81, RZ, 0x4, P1 ;  /* 0x00000004ff517807 */ /* 0x000fe20000800000 */
[----:B------:R-:W-:Y:S01]  /*1ad0*/  IMAD.MOV.U32 R18, RZ, RZ, R22 ;  /* 0x000000ffff127224 */ /* 0x000fe200078e0016 */
[----:B------:R-:W-:Y:S01]  /*1ae0*/  IADD3 R19, R23, R19, RZ ;  /* 0x0000001317137210 */ /* 0x000fe20007ffe0ff */
[----:B------:R-:W-:Y:S01]  /*1af0*/  IMAD R5, R5, c[0x0][0x1a0], RZ ;  /* 0x0000680005057a24 */ /* 0x000fe200078e02ff */
[----:B------:R-:W-:Y:S01]  /*1b00*/  LOP3.LUT R81, R6, R81, RZ, 0xfc, !PT ;  /* 0x0000005106517212 */ /* 0x000fe200078efcff */
[----:B------:R-:W-:Y:S01]  /*1b10*/  IMAD.IADD R27, R27, 0x1, R0 ;  /* 0x000000011b1b7824 */ /* 0x000fe200078e0200 */
[----:B------:R-:W-:Y:S01]  /*1b20*/  SHF.R.S32.HI R6, RZ, 0x1f, R73 ;  /* 0x0000001fff067819 */ /* 0x000fe20000011449 */
[----:B------:R-:W-:Y:S01]  /*1b30*/  IMAD R5, R86, c[0x0][0x1a4], R5 ;  /* 0x0000690056057a24 */ /* 0x000fe200078e0205 */
[----:B------:R-:W-:Y:S01]  /*1b40*/  IADD3 R108, P0, R14, R108, RZ ;  /* 0x0000006c0e6c7210 */ /* 0x000fe20007f1e0ff */
[----:B------:R-:W-:Y:S01]  /*1b50*/  IMAD.WIDE.U32 R86, R86, c[0x0][0x1a0], R18 ;  /* 0x0000680056567a25 */ /* 0x000fe200078e0012 */
[----:B------:R-:W-:-:S02]  /*1b60*/  LEA.HI R19, R6, R73, RZ, 0x6 ;  /* 0x0000004906137211 */ /* 0x000fc400078f30ff */
[----:B------:R-:W-:Y:S01]  /*1b70*/  SHF.R.S32.HI R0, RZ, 0x1f, R112 ;  /* 0x0000001fff007819 */ /* 0x000fe20000011470 */
[----:B------:R-:W-:Y:S01]  /*1b80*/  IMAD.X R109, R15, 0x1, R17, P0 ;  /* 0x000000010f6d7824 */ /* 0x000fe200000e0611 */
[----:B------:R-:W-:Y:S01]  /*1b90*/  SHF.R.S32.HI R19, RZ, 0x6, R19 ;  /* 0x00000006ff137819 */ /* 0x000fe20000011413 */
[----:B------:R-:W-:Y:S01]  /*1ba0*/  IMAD.MOV.U32 R9, RZ, RZ, c[0x0][0x198] ;  /* 0x00006600ff097624 */ /* 0x000fe200078e00ff */
[----:B------:R-:W-:Y:S01]  /*1bb0*/  LEA.HI R69, R70, R70, RZ, 0x1 ;  /* 0x0000004646457211 */ /* 0x000fe200078f08ff */
[----:B------:R-:W-:Y:S01]  /*1bc0*/  IMAD R71, R0, c[0x0][0x1a8], RZ ;  /* 0x00006a0000477a24 */ /* 0x000fe200078e02ff */
[----:B------:R-:W-:Y:S01]  /*1bd0*/  IMNMX R88, R126, R19, !PT ;  /* 0x000000137e587217 */ /* 0x000fe20007800200 */
[----:B------:R-:W-:Y:S01]  /*1be0*/  IMAD.MOV.U32 R0, RZ, RZ, 0x5 ;  /* 0x00000005ff007424 */ /* 0x000fe200078e00ff */
[----:B------:R-:W-:Y:S01]  /*1bf0*/  SHF.R.S32.HI R25, RZ, 0x1, R69 ;  /* 0x00000001ff197819 */ /* 0x000fe20000011445 */
[----:B------:R-:W-:Y:S01]  /*1c00*/  IMAD.SHL.U32 R58, R9, 0x20, RZ ;  /* 0x00000020093a7824 */ /* 0x000fe200078e00ff */
[----:B------:R-:W-:Y:S01]  /*1c10*/  ISETP.GT.AND P0, PT, R85, R88, PT ;  /* 0x000000585500720c */ /* 0x000fe20003f04270 */
[----:B------:R-:W-:Y:S01]  /*1c20*/  IMAD R78, R110, R77, R13 ;  /* 0x0000004d6e4e7224 */ /* 0x000fe200078e020d */
[----:B------:R-:W-:Y:S01]  /*1c30*/  SHF.R.S32.HI R68, RZ, 0x1f, R69 ;  /* 0x0000001fff447819 */ /* 0x000fe20000011445 */
[----:B------:R-:W-:Y:S01]  /*1c40*/  IMAD R71, R112, c[0x0][0x1ac], R71 ;  /* 0x00006b0070477a24 */ /* 0x000fe200078e0247 */
[----:B------:R-:W-:Y:S01]  /*1c50*/  SHF.L.U64.HI R57, R9, R0, c[0x0][0x19c] ;  /* 0x0000670009397619 */ /* 0x000fe20000010200 */
[----:B------:R-:W-:Y:S01]  /*1c60*/  IMAD R9, R111, c[0x0][0x198], RZ ;  /* 0x000066006f097a24 */ /* 0x000fe200078e02ff */
[----:B------:R-:W-:Y:S01]  /*1c70*/  LEA.HI R68, R68, R25, RZ, 0x2 ;  /* 0x0000001944447211 */ /* 0x000fe200078f10ff */
[----:B------:R-:W-:Y:S01]  /*1c80*/  IMAD.IADD R76, R13, 0x1, R78 ;  /* 0x000000010d4c7824 */ /* 0x000fe200078e024e */
[----:B------:R-:W-:Y:S01]  /*1c90*/  LOP3.LUT R82, R82, 0xffffffe0, RZ, 0xc0, !PT ;  /* 0xffffffe052527812 */ /* 0x000fe200078ec0ff */
[----:B------:R-:W-:Y:S01]  /*1ca0*/  IMAD.WIDE.U32 R112, R112, c[0x0][0x1a8], R26 ;  /* 0x00006a0070707a25 */ /* 0x000fe200078e001a */
[----:B------:R-:W-:-:S02]  /*1cb0*/  LOP3.LUT R68, R68, 0xfffffffc, RZ, 0xc0, !PT ;  /* 0xfffffffc44447812 */ /* 0x000fc400078ec0ff */
[----:B------:R-:W-:Y:S01]  /*1cc0*/  SHF.R.S32.HI R67, RZ, 0x4, R67 ;  /* 0x00000004ff437819 */ /* 0x000fe20000011443 */
[C---:B------:R-:W-:Y:S01]  /*1cd0*/  IMAD R9, R110.reuse, c[0x0][0x19c], R9 ;  /* 0x000067006e097a24 */ /* 0x040fe200078e0209 */
[----:B------:R-:W-:Y:S01]  /*1ce0*/  SHF.R.S32.HI R62, RZ, 0x1, R62 ;  /* 0x00000001ff3e7819 */ /* 0x000fe2000001143e */
[----:B------:R-:W-:Y:S01]  /*1cf0*/  IMAD.WIDE.U32 R108, R110, c[0x0][0x198], R108 ;  /* 0x000066006e6c7a25 */ /* 0x000fe200078e006c */
[----:B------:R-:W-:Y:S02]  /*1d00*/  SHF.R.S32.HI R74, RZ, 0x1f, R78 ;  /* 0x0000001fff4a7819 */ /* 0x000fe4000001144e */
[----:B------:R-:W-:Y:S01]  /*1d10*/  SHF.R.S32.HI R72, RZ, 0x1f, R76 ;  /* 0x0000001fff487819 */ /* 0x000fe2000001144c */
[C---:B------:R-:W-:Y:S01]  /*1d20*/  IMAD.SHL.U32 R64, R63.reuse, 0x20, RZ ;  /* 0x000000203f407824 */ /* 0x040fe200078e00ff */
[----:B------:R-:W-:Y:S01]  /*1d30*/  SHF.L.U64.HI R63, R63, R0, c[0x0][0x1a4] ;  /* 0x000069003f3f7619 */ /* 0x000fe20000010200 */
[----:B------:R-:W-:Y:S02]  /*1d40*/  IMAD.IADD R68, R25, 0x1, -R68 ;  /* 0x0000000119447824 */ /* 0x000fe400078e0a44 */
[----:B------:R-:W-:-:S02]  /*1d50*/  IMAD.IADD R82, R75, 0x1, -R82 ;  /* 0x000000014b527824 */ /* 0x000fc400078e0a52 */
        /* <DEDUP_REMOVED lines=10> */
[----:B------:R-:W-:Y:S01]  /*1e00*/  IMAD.WIDE.U32 R16, R129, c[0x0][0x278], R14 ;  /* 0x00009e0081107a25 */ /* 0x000fe200078e000e */
[----:B------:R-:W-:Y:S01]  /*1e10*/  IADD3 R9, P1, P0, R2, R110, -R73 ;  /* 0x0000006e02097210 */ /* 0x000fe2000783e849 */
[----:B------:R-:W-:Y:S01]  /*1e20*/  ULDC UR4, c[0x0][0x230] ;  /* 0x00008c0000047ab9 */ /* 0x000fe20000000800 */
[----:B------:R-:W-:Y:S01]  /*1e30*/  LOP3.LUT R103, R81, 0xffff, RZ, 0xc0, !PT ;  /* 0x0000ffff51677812 */ /* 0x000fe200078ec0ff */
[----:B------:R-:W-:Y:S01]  /*1e40*/  IMAD R4, R129, c[0x0][0x27c], R4 ;  /* 0x00009f0081047a24 */ /* 0x000fe200078e0204 */
[----:B------:R-:W-:Y:S01]  /*1e50*/  IADD3.X R5, R5, R111, ~R12, P1, P0 ;  /* 0x0000006f05057210 */ /* 0x000fe20000fe0c0c */
[----:B------:R-:W-:Y:S01]  /*1e60*/  IMAD.WIDE.U32 R18, R129, c[0x0][0x280], R14 ;  /* 0x0000a00081127a25 */ /* 0x000fe200078e000e */
        /* <DEDUP_REMOVED lines=20> */
[C---:B------:R-:W-:Y:S02]  /*1fb0*/  IMAD R97, R7.reuse, c[0x0][0x2a0], RZ ;  /* 0x0000a80007617a24 */ /* 0x040fe400078e02ff */
[----:B------:R-:W-:Y:S02]  /*1fc0*/  IMAD R133, R7, c[0x0][0x298], RZ ;  /* 0x0000a60007857a24 */ /* 0x000fe400078e02ff */
[----:B------:R-:W-:Y:S02]  /*1fd0*/  IMAD.MOV.U32 R4, RZ, RZ, R18 ;  /* 0x000000ffff047224 */ /* 0x000fe400078e0012 */
[----:B------:R-:W-:Y:S02]  /*1fe0*/  IMAD.IADD R13, R13, 0x1, R6 ;  /* 0x000000010d0d7824 */ /* 0x000fe400078e0206 */
[----:B------:R-:W-:-:S02]  /*1ff0*/  IMAD R97, R8, c[0x0][0x2a4], R97 ;  /* 0x0000a90008617a24 */ /* 0x000fc400078e0261 */
[C---:B------:R-:W-:Y:S02]  /*2000*/  IMAD R133, R8.reuse, c[0x0][0x29c], R133 ;  /* 0x0000a70008857a24 */ /* 0x040fe400078e0285 */
[----:B------:R-:W-:-:S04]  /*2010*/  IMAD.WIDE.U32 R4, R8, c[0x0][0x2a0], R4 ;  /* 0x0000a80008047a25 */ /* 0x000fc800078e0004 */
[----:B------:R-:W-:Y:S01]  /*2020*/  IMAD.WIDE.U32 R8, R8, c[0x0][0x298], R12 ;  /* 0x0000a60008087a25 */ /* 0x000fe200078e000c */
[----:B------:R-:W-:-:S03]  /*2030*/  LEA R96, P1, R4, c[0x0][0x270], 0x1 ;  /* 0x00009c0004607a11 */ /* 0x000fc600078208ff */
[----:B------:R-:W-:Y:S01]  /*2040*/  IMAD.IADD R133, R9, 0x1, R133 ;  /* 0x0000000109857824 */ /* 0x000fe200078e0285 */
[C---:B------:R-:W-:Y:S01]  /*2050*/  LEA R132, P0, R8.reuse, c[0x0][0x268], 0x1 ;  /* 0x00009a0008847a11 */ /* 0x040fe200078008ff */
[----:B------:R-:W-:Y:S02]  /*2060*/  IMAD.IADD R2, R3, 0x1, R2 ;  /* 0x0000000103027824 */ /* 0x000fe400078e0202 */
[----:B------:R-:W-:Y:S01]  /*2070*/  IMAD.IADD R97, R5, 0x1, R97 ;  /* 0x0000000105617824 */ /* 0x000fe200078e0261 */
[----:B------:R-:W-:Y:S01]  /*2080*/  LEA.HI.X R133, R8, c[0x0][0x26c], R133, 0x1, P0 ;  /* 0x00009b0008857a11 */ /* 0x000fe200000f0c85 */
[----:B------:R-:W-:Y:S01]  /*2090*/  IMAD.MOV.U32 R3, RZ, RZ, c[0x0][0x288] ;  /* 0x0000a200ff037624 */ /* 0x000fe200078e00ff */
[----:B------:R-:W-:Y:S01]  /*20a0*/  LEA R120, P0, R86, c[0x0][0x170], 0x1 ;  /* 0x00005c0056787a11 */ /* 0x000fe200078008ff */
[----:B------:R-:W-:Y:S01]  /*20b0*/  IMAD R5, R77, R2, RZ ;  /* 0x000000024d057224 */ /* 0x000fe200078e02ff */
[----:B------:R-:W-:Y:S01]  /*20c0*/  LEA.HI.X R97, R4, c[0x0][0x274], R97, 0x1, P1 ;  /* 0x00009d0004617a11 */ /* 0x000fe200008f0c61 */
[----:B------:R-:W-:Y:S01]  /*20d0*/  IMAD.MOV.U32 R91, RZ, RZ, c[0x0][0x290] ;  /* 0x0000a400ff5b7624 */ /* 0x000fe200078e00ff */
[C---:B------:R-:W-:Y:S01]  /*20e0*/  SHF.L.U64.HI R83, R3.reuse, R0, c[0x0][0x28c] ;  /* 0x0000a30003537619 */ /* 0x040fe20000010200 */
[----:B------:R-:W-:Y:S01]  /*20f0*/  IMAD.SHL.U32 R90, R3, 0x20, RZ ;  /* 0x00000020035a7824 */ /* 0x000fe200078e00ff */
[----:B------:R-:W-:Y:S01]  /*2100*/  LEA.HI.X R121, R86, c[0x0][0x174], R84, 0x1, P0 ;  /* 0x00005d0056797a11 */ /* 0x000fe200000f0c54 */
[----:B------:R-:W-:Y:S01]  /*2110*/  IMAD.MOV.U32 R9, RZ, RZ, R85 ;  /* 0x000000ffff097224 */ /* 0x000fe200078e0055 */
[----:B------:R-:W-:-:S02]  /*2120*/  SHF.R.S32.HI R3, RZ, 0x1f, R5 ;  /* 0x0000001fff037819 */ /* 0x000fc40000011405 */
[-C--:B------:R-:W-:Y:S02]  /*2130*/  IADD3 R46, P0, R78, R5.reuse, RZ ;  /* 0x000000054e2e7210 */ /* 0x080fe40007f1e0ff */
[----:B------:R-:W-:Y:S02]  /*2140*/  IADD3 R116, P2, R76, R5, RZ ;  /* 0x000000054c747210 */ /* 0x000fe40007f5e0ff */
[C---:B------:R-:W-:Y:S01]  /*2150*/  SHF.L.U64.HI R0, R91.reuse, R0, c[0x0][0x294] ;  /* 0x0000a5005b007619 */ /* 0x040fe20000010200 */
[----:B------:R-:W-:Y:S01]  /*2160*/  IMAD.SHL.U32 R91, R91, 0x20, RZ ;  /* 0x000000205b5b7824 */ /* 0x000fe200078e00ff */
[----:B------:R-:W-:Y:S01]  /*2170*/  LEA R122, P1, R108, c[0x0][0x168], 0x1 ;  /* 0x00005a006c7a7a11 */ /* 0x000fe200078208ff */
[--C-:B------:R-:W-:Y:S01]  /*2180*/  IMAD.X R5, R74, 0x1, R3.reuse, P0 ;  /* 0x000000014a057824 */ /* 0x100fe200000e0603 */
[----:B------:R-:W-:Y:S01]  /*2190*/  IADD3 R95, P0, R90, 0x40, RZ ;  /* 0x000000405a5f7810 */ /* 0x000fe20007f1e0ff */
[----:B------:R-:W-:Y:S01]  /*21a0*/  IMAD.X R3, R72, 0x1, R3, P2 ;  /* 0x0000000148037824 */ /* 0x000fe200010e0603 */
[----:B------:R-:W-:-:S02]  /*21b0*/  LEA.HI.X R123, R108, c[0x0][0x16c], R56, 0x1, P1 ;  /* 0x00005b006c7b7a11 */ /* 0x000fc400008f0c38 */
[C---:B------:R-:W-:Y:S01]  /*21c0*/  SHF.L.U64.HI R89, R91.reuse, 0x1, R0 ;  /* 0x000000015b597819 */ /* 0x040fe20000010200 */
[----:B------:R-:W-:Y:S01]  /*21d0*/  IMAD.X R94, RZ, RZ, R83, P0 ;  /* 0x000000ffff5e7224 */ /* 0x000fe200000e0653 */
[----:B------:R-:W-:Y:S01]  /*21e0*/  IADD3 R93, P1, R90, 0x20, RZ ;  /* 0x000000205a5d7810 */ /* 0x000fe20007f3e0ff */
[----:B------:R-:W-:Y:S01]  /*21f0*/  IMAD.SHL.U32 R91, R91, 0x2, RZ ;  /* 0x000000025b5b7824 */ /* 0x000fe200078e00ff */
[C---:B------:R-:W-:Y:S01]  /*2200*/  SHF.L.U64.HI R2, R46.reuse, 0x1, R5 ;  /* 0x000000012e027819 */ /* 0x040fe20000010205 */
[----:B------:R-:W-:Y:S01]  /*2210*/  IMAD.SHL.U32 R46, R46, 0x2, RZ ;  /* 0x000000022e2e7824 */ /* 0x000fe200078e00ff */
[C---:B------:R-:W-:Y:S01]  /*2220*/  SHF.L.U64.HI R0, R116.reuse, 0x1, R3 ;  /* 0x0000000174007819 */ /* 0x040fe20000010203 */
[----:B------:R-:W-:Y:S01]  /*2230*/  IMAD.SHL.U32 R116, R116, 0x2, RZ ;  /* 0x0000000274747824 */ /* 0x000fe200078e00ff */
[C---:B------:R-:W-:Y:S01]  /*2240*/  SHF.L.U64.HI R94, R95.reuse, 0x1, R94 ;  /* 0x000000015f5e7819 */ /* 0x040fe2000001025e */
[----:B------:R-:W-:Y:S01]  /*2250*/  IMAD.X R92, RZ, RZ, R83, P1 ;  /* 0x000000ffff5c7224 */ /* 0x000fe200008e0653 */
[----:B------:R-:W-:Y:S01]  /*2260*/  IADD3 R16, P1, R46, c[0x0][0x2b0], RZ ;  /* 0x0000ac002e107a10 */ /* 0x000fe20007f3e0ff */
[----:B------:R-:W-:Y:S01]  /*2270*/  IMAD.SHL.U32 R95, R95, 0x2, RZ ;  /* 0x000000025f5f7824 */ /* 0x000fe200078e00ff */
[----:B------:R-:W-:-:S02]  /*2280*/  IADD3 R118, P4, R116, c[0x0][0x2b0], RZ ;  /* 0x0000ac0074767a10 */ /* 0x000fc40007f9e0ff */
[----:B------:R-:W-:Y:S02]  /*2290*/  IADD3 R116, P2, R116, c[0x0][0x2a8], RZ ;  /* 0x0000aa0074747a10 */ /* 0x000fe40007f5e0ff */
[----:B------:R-:W-:Y:S02]  /*22a0*/  IADD3 R46, P0, R46, c[0x0][0x2a8], RZ ;  /* 0x0000aa002e2e7a10 */ /* 0x000fe40007f1e0ff */
[C---:B------:R-:W-:Y:S01]  /*22b0*/  SHF.L.U64.HI R92, R93.reuse, 0x1, R92 ;  /* 0x000000015d5c7819 */ /* 0x040fe2000001025c */
[----:B------:R-:W-:Y:S01]  /*22c0*/  IMAD.SHL.U32 R93, R93, 0x2, RZ ;  /* 0x000000025d5d7824 */ /* 0x000fe200078e00ff */
[C---:B------:R-:W-:Y:S02]  /*22d0*/  IADD3.X R119, R0.reuse, c[0x0][0x2b4], RZ, P4, !PT ;  /* 0x0000ad0000777a10 */ /* 0x040fe400027fe4ff */
[----:B------:R-:W-:Y:S02]  /*22e0*/  IADD3.X R117, R0, c[0x0][0x2ac], RZ, P2, !PT ;  /* 0x0000ab0000757a10 */ /* 0x000fe400017fe4ff */
[----:B------:R-:W-:-:S02]  /*22f0*/  IADD3.X R17, R2, c[0x0][0x2b4], RZ, P1, !PT ;  /* 0x0000ad0002117a10 */ /* 0x000fc40000ffe4ff */
[----:B------:R-:W-:Y:S02]  /*2300*/  IADD3.X R47, R2, c[0x0][0x2ac], RZ, P0, !PT ;  /* 0x0000ab00022f7a10 */ /* 0x000fe400007fe4ff */
.L_x_4541:
        /* <DEDUP_REMOVED lines=18> */
.L_x_4494:
[----:B------:R-:W-:Y:S05]  /*2430*/  BSYNC B0 ;  /* 0x0000000000007941 */ /* 0x000fea0003800000 */
.L_x_4493:
        /* <DEDUP_REMOVED lines=18> */
.L_x_4496:
[----:B------:R-:W-:Y:S05]  /*2560*/  BSYNC B0 ;  /* 0x0000000000007941 */ /* 0x000fea0003800000 */
.L_x_4495:
        /* <DEDUP_REMOVED lines=69> */
.L_x_4502:
[----:B------:R-:W-:Y:S05]  /*29c0*/  BSYNC B0 ;  /* 0x0000000000007941 */ /* 0x000fea0003800000 */
.L_x_4501:
        /* <DEDUP_REMOVED lines=54> */
.L_x_4504:
[----:B------:R-:W-:Y:S05]  /*2d30*/  BSYNC B0 ;  /* 0x0000000000007941 */ /* 0x000fea0003800000 */
.L_x_4503:
        /* <DEDUP_REMOVED lines=53> */
.L_x_4500:
[----:B------:R-:W-:Y:S05]  /*3090*/  BSYNC B1 ;  /* 0x0000000000017941 */ /* 0x000fea0003800000 */
.L_x_4499:
        /* <DEDUP_REMOVED lines=61> */
.L_x_4508:
[----:B------:R-:W-:Y:S05]  /*3470*/  BSYNC B0 ;  /* 0x0000000000007941 */ /* 0x000fea0003800000 */
.L_x_4507:
        /* <DEDUP_REMOVED lines=54> */
.L_x_4510:
[----:B------:R-:W-:Y:S05]  /*37e0*/  BSYNC B0 ;  /* 0x0000000000007941 */ /* 0x000fea0003800000 */
.L_x_4509:
        /* <DEDUP_REMOVED lines=53> */
.L_x_4506:
[----:B------:R-:W-:Y:S05]  /*3b40*/  BSYNC B1 ;  /* 0x0000000000017941 */ /* 0x000fea0003800000 */
.L_x_4505:
        /* <DEDUP_REMOVED lines=8> */
.L_x_4498:
        /* <DEDUP_REMOVED lines=13> */
[----:B------:R-:W-:Y:S02]  /*3ca0*/  MOV R137, RZ ;  /* 0x000000ff00897202 */ /* 0x000fe40000000f00 */
[----:B------:R-:W-:Y:S01]  /*3cb0*/  MOV R141, RZ ;  /* 0x000000ff008d7202 */ /* 0x000fe20000000f00 */
[----:B------:R-:W-:Y:S01]  /*3cc0*/  USHF.R.S32.HI UR5, URZ, 0x1, UR5 ;  /* 0x000000013f057899 */ /* 0x000fe20008011405 */
[----:B------:R-:W-:Y:S02]  /*3cd0*/  MOV R35, R52 ;  /* 0x0000003400237202 */ /* 0x000fe40000000f00 */
[----:B------:R-:W-:Y:S02]  /*3ce0*/  MOV R52, R54 ;  /* 0x0000003600347202 */ /* 0x000fe40000000f00 */
[----:B------:R-:W-:Y:S01]  /*3cf0*/  MOV R45, R55 ;  /* 0x00000037002d7202 */ /* 0x000fe20000000f00 */
[--C-:B------:R-:W-:Y:S01]  /*3d00*/  HADD2.F32 R33, -RZ, R35.reuse.H0_H0 ;  /* 0x20000023ff217230 */ /* 0x100fe20000004100 */
[----:B------:R-:W-:Y:S02]  /*3d10*/  ISETP.GE.AND P4, PT, R14, UR5, PT ;  /* 0x000000050e007c0c */ /* 0x000fe4000bf86270 */
[----:B------:R-:W-:Y:S11]  /*3d20*/  MOV R139, UR5 ;  /* 0x00000005008b7c02 */ /* 0x000ff60008000f00 */
[----:B------:R-:W-:Y:S02]  /*3d30*/  @P4 IADD3 R137, RZ, -UR5, RZ ;  /* 0x80000005ff894c10 */ /* 0x000fe4000fffe0ff */
[----:B------:R-:W-:Y:S02]  /*3d40*/  @P4 IADD3 R139, RZ, -UR5, RZ ;  /* 0x80000005ff8b4c10 */ /* 0x000fe4000fffe0ff */
[----:B------:R-:W-:Y:S02]  /*3d50*/  LEA R142, P0, R137, R118, 0x1 ;  /* 0x00000076898e7211 */ /* 0x000fe400078008ff */
[----:B------:R-:W-:Y:S02]  /*3d60*/  LEA R18, P2, R139, R132, 0x1 ;  /* 0x000000848b127211 */ /* 0x000fe400078408ff */
[----:B------:R-:W-:Y:S02]  /*3d70*/  LEA.HI.X.SX32 R143, R137, R119, 0x1, P0 ;  /* 0x00000077898f7211 */ /* 0x000fe400000f0eff */
[----:B------:R-:W-:Y:S02]  /*3d80*/  @P4 IADD3 R141, RZ, -UR5, RZ ;  /* 0x80000005ff8d4c10 */ /* 0x000fe4000fffe0ff */
[----:B------:R-:W-:Y:S02]  /*3d90*/  LEA.HI.X.SX32 R19, R139, R133, 0x1, P2 ;  /* 0x000000858b137211 */ /* 0x000fe400010f0eff */
[C---:B------:R-:W-:Y:S01]  /*3da0*/  LEA R36, P0, R141.reuse, R116, 0x1 ;  /* 0x000000748d247211 */ /* 0x040fe200078008ff */
[----:B------:R-:W2:Y:S03]  /*3db0*/  LDG.E.128 R136, [R142.64] ;  /* 0x000000068e887981 */ /* 0x000ea6000c1e1d00 */
[----:B------:R-:W-:Y:S05]  /*3dc0*/  LEA.HI.X.SX32 R37, R141, R117, 0x1, P0 ;  /* 0x000000758d257211 */ /* 0x000fea00000f0eff */
[----:B------:R-:W3:Y:S08]  /*3dd0*/  LDG.E.128 R28, [R18.64] ;  /* 0x00000006121c7981 */ /* 0x000ef0000c1e1d00 */
[----:B------:R4:W3:Y:S02]  /*3de0*/  LDG.E.128 R48, [R36.64] ;  /* 0x0000000624307981 */ /* 0x0008e4000c1e1d00 */
[----:B----4-:R-:W-:Y:S02]  /*3df0*/  HADD2.F32 R37, -RZ, R35.H1_H1 ;  /* 0x30000023ff257230 */ /* 0x010fe40000004100 */
[--C-:B--2---:R-:W-:Y:S02]  /*3e00*/  HADD2.F32 R27, -RZ, R136.reuse.H0_H0 ;  /* 0x20000088ff1b7230 */ /* 0x104fe40000004100 */
[----:B------:R-:W-:Y:S02]  /*3e10*/  HADD2.F32 R25, -RZ, R136.H1_H1 ;  /* 0x30000088ff197230 */ /* 0x000fe40000004100 */
[--C-:B------:R-:W-:Y:S01]  /*3e20*/  HADD2.F32 R23, -RZ, R137.reuse.H0_H0 ;  /* 0x20000089ff177230 */ /* 0x100fe20000004100 */
[----:B------:R-:W-:Y:S01]  /*3e30*/  @!P4 FADD.FTZ R27, -R27, -RZ ;  /* 0x800000ff1b1bc221 */ /* 0x000fe20000010100 */
[----:B------:R-:W-:Y:S01]  /*3e40*/  HADD2.F32 R21, -RZ, R137.H1_H1 ;  /* 0x30000089ff157230 */ /* 0x000fe20000004100 */
[----:B------:R-:W-:Y:S01]  /*3e50*/  @!P4 FADD.FTZ R25, -R25, -RZ ;  /* 0x800000ff1919c221 */ /* 0x000fe20000010100 */
[--C-:B---3--:R-:W-:Y:S01]  /*3e60*/  HADD2.F32 R34, -RZ, R28.reuse.H0_H0 ;  /* 0x2000001cff227230 */ /* 0x108fe20000004100 */
[----:B------:R-:W-:Y:S01]  /*3e70*/  MOV R26, R30 ;  /* 0x0000001e001a7202 */ /* 0x000fe20000000f00 */
[----:B------:R-:W-:Y:S01]  /*3e80*/  HADD2.F32 R32, -RZ, R28.H1_H1 ;  /* 0x3000001cff207230 */ /* 0x000fe20000004100 */
[----:B------:R-:W-:Y:S01]  /*3e90*/  @!P4 FADD.FTZ R23, -R23, -RZ ;  /* 0x800000ff1717c221 */ /* 0x000fe20000010100 */
[----:B------:R-:W-:Y:S01]  /*3ea0*/  HADD2.F32 R24, -RZ, R138.H0_H0 ;  /* 0x2000008aff187230 */ /* 0x000fe20000004100 */
[----:B------:R-:W-:Y:S01]  /*3eb0*/  FMUL.FTZ R0, R34, R27 ;  /* 0x0000001b22007220 */ /* 0x000fe20000410000 */
[--C-:B------:R-:W-:Y:S01]  /*3ec0*/  HADD2.F32 R30, -RZ, R29.reuse.H0_H0 ;  /* 0x2000001dff1e7230 */ /* 0x100fe20000004100 */
[----:B------:R-:W-:Y:S01]  /*3ed0*/  MOV R19, R31 ;  /* 0x0000001f00137202 */ /* 0x000fe20000000f00 */
[----:B------:R-:W-:Y:S01]  /*3ee0*/  HADD2.F32 R35, -RZ, R48.H0_H0 ;  /* 0x20000030ff237230 */ /* 0x000fe20000004100 */
        /* <DEDUP_REMOVED lines=44> */
.L_x_4517:
[----:B------:R-:W-:Y:S05]  /*41b0*/  BSYNC B0 ;  /* 0x0000000000007941 */ /* 0x000fea0003800000 */
.L_x_4516:
[----:B-----5:R2:W-:Y:S02]  /*41c0*/  STG.E.128 [R122.64], R52 ;  /* 0x000000347a007986 */ /* 0x0205e4000c101d06 */
.L_x_4515:
[----:B------:R-:W-:Y:S05]  /*41d0*/  BSYNC B1 ;  /* 0x0000000000017941 */ /* 0x000fea0003800000 */
.L_x_4514:
        /* <DEDUP_REMOVED lines=28> */
[----:B------:R-:W3:Y:S03]  /*43a0*/  LDG.E.128 R136, [R142.64+0x40] ;  /* 0x000040068e887981 */ /* 0x000ee6000c1e1d00 */
[----:B------:R-:W-:Y:S05]  /*43b0*/  LEA.HI.X.SX32 R37, R141, R117, 0x1, P0 ;  /* 0x000000758d257211 */ /* 0x000fea00000f0eff */
[----:B------:R-:W4:Y:S08]  /*43c0*/  LDG.E.128 R28, [R18.64+0x40] ;  /* 0x00004006121c7981 */ /* 0x000f30000c1e1d00 */
[----:B--2---:R1:W2:Y:S02]  /*43d0*/  LDG.E.128 R48, [R36.64+0x40] ;  /* 0x0000400624307981 */ /* 0x0042a4000c1e1d00 */
[----:B-1----:R-:W-:Y:S02]  /*43e0*/  HADD2.F32 R37, -RZ, R35.H1_H1 ;  /* 0x30000023ff257230 */ /* 0x002fe40000004100 */
[--C-:B---3--:R-:W-:Y:S02]  /*43f0*/  HADD2.F32 R27, -RZ, R136.reuse.H0_H0 ;  /* 0x20000088ff1b7230 */ /* 0x108fe40000004100 */
[----:B------:R-:W-:Y:S02]  /*4400*/  HADD2.F32 R25, -RZ, R136.H1_H1 ;  /* 0x30000088ff197230 */ /* 0x000fe40000004100 */
[--C-:B------:R-:W-:Y:S01]  /*4410*/  HADD2.F32 R23, -RZ, R137.reuse.H0_H0 ;  /* 0x20000089ff177230 */ /* 0x100fe20000004100 */
[----:B------:R-:W-:Y:S01]  /*4420*/  @!P4 FADD.FTZ R27, -R27, -RZ ;  /* 0x800000ff1b1bc221 */ /* 0x000fe20000010100 */
[----:B------:R-:W-:Y:S01]  /*4430*/  HADD2.F32 R21, -RZ, R137.H1_H1 ;  /* 0x30000089ff157230 */ /* 0x000fe20000004100 */
[----:B------:R-:W-:Y:S01]  /*4440*/  @!P4 FADD.FTZ R25, -R25, -RZ ;  /* 0x800000ff1919c221 */ /* 0x000fe20000010100 */
[--C-:B----4-:R-:W-:Y:S01]  /*4450*/  HADD2.F32 R34, -RZ, R28.reuse.H0_H0 ;  /* 0x2000001cff227230 */ /* 0x110fe20000004100 */
[----:B------:R-:W-:Y:S01]  /*4460*/  MOV R26, R30 ;  /* 0x0000001e001a7202 */ /* 0x000fe20000000f00 */
[----:B------:R-:W-:Y:S01]  /*4470*/  HADD2.F32 R32, -RZ, R28.H1_H1 ;  /* 0x3000001cff207230 */ /* 0x000fe20000004100 */
[----:B------:R-:W-:Y:S01]  /*4480*/  @!P4 FADD.FTZ R23, -R23, -RZ ;  /* 0x800000ff1717c221 */ /* 0x000fe20000010100 */
[----:B------:R-:W-:Y:S01]  /*4490*/  HADD2.F32 R24, -RZ, R138.H0_H0 ;  /* 0x2000008aff187230 */ /* 0x000fe20000004100 */
[----:B------:R-:W-:Y:S01]  /*44a0*/  FMUL.FTZ R0, R34, R27 ;  /* 0x0000001b22007220 */ /* 0x000fe20000410000 */
[--C-:B------:R-:W-:Y:S01]  /*44b0*/  HADD2.F32 R30, -RZ, R29.reuse.H0_H0 ;  /* 0x2000001dff1e7230 */ /* 0x100fe20000004100 */
[----:B------:R-:W-:Y:S01]  /*44c0*/  MOV R19, R31 ;  /* 0x0000001f00137202 */ /* 0x000fe20000000f00 */
        /* <DEDUP_REMOVED lines=45> */
.L_x_4521:
[----:B------:R-:W-:Y:S05]  /*47a0*/  BSYNC B0 ;  /* 0x0000000000007941 */ /* 0x000fea0003800000 */
.L_x_4520:
[----:B-----5:R3:W-:Y:S02]  /*47b0*/  STG.E.128 [R122.64+0x40], R52 ;  /* 0x000040347a007986 */ /* 0x0207e4000c101d06 */
.L_x_4519:
[----:B------:R-:W-:Y:S05]  /*47c0*/  BSYNC B1 ;  /* 0x0000000000017941 */ /* 0x000fea0003800000 */
.L_x_4518:
        /* <DEDUP_REMOVED lines=91> */
.L_x_4523:
[----:B------:R-:W-:Y:S05]  /*4d80*/  BSYNC B0 ;  /* 0x0000000000007941 */ /* 0x000fea0003800000 */
.L_x_4522:
[----:B-----5:R3:W-:Y:S02]  /*4d90*/  STG.E.128 [R122.64+0x80], R52 ;  /* 0x000080347a007986 */ /* 0x0207e4000c101d06 */
.L_x_4513:
[----:B------:R-:W-:Y:S05]  /*4da0*/  BSYNC B2 ;  /* 0x0000000000027941 */ /* 0x000fea0003800000 */
.L_x_4512:
        /* <DEDUP_REMOVED lines=11> */
[----:B-----5:R-:W-:Y:S01]  /*4e60*/  HADD2.F32 R38, -RZ, R53.H0_H0 ;  /* 0x20000035ff267230 */ /* 0x020fe20000004100 */
[----:B------:R-:W-:Y:S01]  /*4e70*/  ULEA.HI UR5, UR4, UR4, URZ, 0x1 ;  /* 0x0000000404057291 */ /* 0x000fe2000f8f083f */
[----:B------:R-:W-:Y:S02]  /*4e80*/  MOV R137, RZ ;  /* 0x000000ff00897202 */ /* 0x000fe40000000f00 */
[----:B------:R-:W-:Y:S01]  /*4e90*/  MOV R35, R52 ;  /* 0x0000003400237202 */ /* 0x000fe20000000f00 */
[----:B------:R-:W-:Y:S01]  /*4ea0*/  USHF.R.S32.HI UR5, URZ, 0x1, UR5 ;  /* 0x000000013f057899 */ /* 0x000fe20008011405 */
[----:B------:R-:W-:Y:S02]  /*4eb0*/  MOV R52, R54 ;  /* 0x0000003600347202 */ /* 0x000fe40000000f00 */
[----:B------:R-:W-:Y:S01]  /*4ec0*/  MOV R45, R55 ;  /* 0x00000037002d7202 */ /* 0x000fe20000000f00 */
[--C-:B------:R-:W-:Y:S02]  /*4ed0*/  HADD2.F32 R33, -RZ, R35.reuse.H0_H0 ;  /* 0x20000023ff217230 */ /* 0x100fe40000004100 */
[----:B------:R-:W-:Y:S02]  /*4ee0*/  ISETP.GE.AND P1, PT, R14, UR5, PT ;  /* 0x000000050e007c0c */ /* 0x000fe4000bf26270 */
[----:B------:R-:W-:Y:S11]  /*4ef0*/  MOV R141, UR5 ;  /* 0x00000005008d7c02 */ /* 0x000ff60008000f00 */
[----:B------:R-:W-:Y:S02]  /*4f00*/  @P1 IADD3 R141, RZ, -UR5, RZ ;  /* 0x80000005ff8d1c10 */ /* 0x000fe4000fffe0ff */
[----:B------:R-:W-:Y:S02]  /*4f10*/  @P1 IADD3 R137, RZ, -UR5, RZ ;  /* 0x80000005ff891c10 */ /* 0x000fe4000fffe0ff */
[----:B------:R-:W-:Y:S02]  /*4f20*/  LEA R18, P0, R141, R134, 0x1 ;  /* 0x000000868d127211 */ /* 0x000fe400078008ff */
[----:B------:R-:W-:Y:S02]  /*4f30*/  IADD3 R139, P2, R79, R137, RZ ;  /* 0x000000894f8b7210 */ /* 0x000fe40007f5e0ff */
[----:B------:R-:W-:Y:S02]  /*4f40*/  LEA.HI.X.SX32 R19, R141, R135, 0x1, P0 ;  /* 0x000000878d137211 */ /* 0x000fe400000f0eff */
[----:B------:R-:W-:Y:S02]  /*4f50*/  MOV R141, RZ ;  /* 0x000000ff008d7202 */ /* 0x000fe40000000f00 */
[----:B------:R-:W-:Y:S01]  /*4f60*/  LEA.HI.X.SX32 R137, R137, R100, 0x1, P2 ;  /* 0x0000006489897211 */ /* 0x000fe200010f0eff */
[----:B------:R-:W3:Y:S01]  /*4f70*/  LDG.E.128 R28, [R18.64] ;  /* 0x00000006121c7981 */ /* 0x000ee2000c1e1d00 */
[C---:B------:R-:W-:Y:S02]  /*4f80*/  LEA R144, P0, R139.reuse, R118, 0x1 ;  /* 0x000000768b907211 */ /* 0x040fe400078008ff */
[----:B------:R-:W-:Y:S02]  /*4f90*/  @P1 IADD3 R141, RZ, -UR5, RZ ;  /* 0x80000005ff8d1c10 */ /* 0x000fe4000fffe0ff */
[----:B------:R-:W-:Y:S02]  /*4fa0*/  LEA.HI.X R145, R139, R119, R137, 0x1, P0 ;  /* 0x000000778b917211 */ /* 0x000fe400000f0c89 */
[----:B------:R-:W-:Y:S03]  /*4fb0*/  IADD3 R143, P0, R79, R141, RZ ;  /* 0x0000008d4f8f7210 */ /* 0x000fe60007f1e0ff */
[----:B------:R-:W4:Y:S01]  /*4fc0*/  LDG.E.128 R136, [R144.64] ;  /* 0x0000000690887981 */ /* 0x000f22000c1e1d00 */
[----:B------:R-:W-:Y:S02]  /*4fd0*/  LEA.HI.X.SX32 R141, R141, R100, 0x1, P0 ;  /* 0x000000648d8d7211 */ /* 0x000fe400000f0eff */
[C---:B------:R-:W-:Y:S04]  /*4fe0*/  LEA R36, P0, R143.reuse, R116, 0x1 ;  /* 0x000000748f247211 */ /* 0x040fe800078008ff */
[----:B------:R-:W-:Y:S05]  /*4ff0*/  LEA.HI.X R37, R143, R117, R141, 0x1, P0 ;  /* 0x000000758f257211 */ /* 0x000fea00000f0c8d */
[----:B--2---:R1:W2:Y:S02]  /*5000*/  LDG.E.128 R48, [R36.64] ;  /* 0x0000000624307981 */ /* 0x0042a4000c1e1d00 */
[----:B-1----:R-:W-:Y:S02]  /*5010*/  HADD2.F32 R37, -RZ, R35.H1_H1 ;  /* 0x30000023ff257230 */ /* 0x002fe40000004100 */
[--C-:B---3--:R-:W-:Y:S01]  /*5020*/  HADD2.F32 R34, -RZ, R28.reuse.H0_H0 ;  /* 0x2000001cff227230 */ /* 0x108fe20000004100 */
[----:B------:R-:W-:Y:S01]  /*5030*/  MOV R26, R30 ;  /* 0x0000001e001a7202 */ /* 0x000fe20000000f00 */
[----:B------:R-:W-:Y:S01]  /*5040*/  HADD2.F32 R32, -RZ, R28.H1_H1 ;  /* 0x3000001cff207230 */ /* 0x000fe20000004100 */
[----:B------:R-:W-:Y:S01]  /*5050*/  MOV R19, R31 ;  /* 0x0000001f00137202 */ /* 0x000fe20000000f00 */
        /* <DEDUP_REMOVED lines=12> */
[--C-:B--2---:R-:W-:Y:S01]  /*5120*/  HADD2.F32 R35, -RZ, R48.reuse.H0_H0 ;  /* 0x20000030ff237230 */ /* 0x104fe20000004100 */
        /* <DEDUP_REMOVED lines=42> */
.L_x_4529:
[----:B------:R-:W-:Y:S05]  /*53d0*/  BSYNC B0 ;  /* 0x0000000000007941 */ /* 0x000fea0003800000 */
.L_x_4528:
[----:B-----5:R3:W-:Y:S02]  /*53e0*/  STG.E.128 [R124.64], R52 ;  /* 0x000000347c007986 */ /* 0x0207e4000c101d06 */
.L_x_4527:
[----:B------:R-:W-:Y:S05]  /*53f0*/  BSYNC B1 ;  /* 0x0000000000017941 */ /* 0x000fea0003800000 */
.L_x_4526:
        /* <DEDUP_REMOVED lines=12> */
[----:B------:R-:W-:Y:S01]  /*54c0*/  IADD3 R140, P0, R132, R93, RZ ;  /* 0x0000005d848c7210 */ /* 0x000fe20007f1e0ff */
[----:B------:R-:W-:Y:S01]  /*54d0*/  USHF.R.S32.HI UR5, URZ, 0x1, UR5 ;  /* 0x000000013f057899 */ /* 0x000fe20008011405 */
[----:B------:R-:W-:Y:S01]  /*54e0*/  MOV R35, R52 ;  /* 0x0000003400237202 */ /* 0x000fe20000000f00 */
[----:B------:R-:W-:Y:S01]  /*54f0*/  IMAD.MOV.U32 R52, RZ, RZ, R54 ;  /* 0x000000ffff347224 */ /* 0x000fe200078e0036 */
[----:B------:R-:W-:Y:S02]  /*5500*/  IADD3.X R141, R133, R92, RZ, P0, !PT ;  /* 0x0000005c858d7210 */ /* 0x000fe400007fe4ff */
[----:B------:R-:W-:Y:S01]  /*5510*/  MOV R45, R55 ;  /* 0x00000037002d7202 */ /* 0x000fe20000000f00 */
[--C-:B------:R-:W-:Y:S01]  /*5520*/  HADD2.F32 R33, -RZ, R35.reuse.H0_H0 ;  /* 0x20000023ff217230 */ /* 0x100fe20000004100 */
[----:B------:R-:W-:Y:S02]  /*5530*/  ISETP.GE.AND P1, PT, R11, UR5, PT ;  /* 0x000000050b007c0c */ /* 0x000fe4000bf26270 */
[----:B------:R-:W-:Y:S11]  /*5540*/  MOV R136, UR5 ;  /* 0x0000000500887c02 */ /* 0x000ff60008000f00 */
[----:B------:R-:W-:Y:S02]  /*5550*/  @P1 IADD3 R136, RZ, -UR5, RZ ;  /* 0x80000005ff881c10 */ /* 0x000fe4000fffe0ff */
[----:B------:R-:W-:Y:S02]  /*5560*/  @P1 IADD3 R128, RZ, -UR5, RZ ;  /* 0x80000005ff801c10 */ /* 0x000fe4000fffe0ff */
[----:B------:R-:W-:Y:S02]  /*5570*/  LEA R18, P0, R136, R140, 0x1 ;  /* 0x0000008c88127211 */ /* 0x000fe400078008ff */
[----:B------:R-:W-:Y:S02]  /*5580*/  IADD3 R137, P2, R102, R128, RZ ;  /* 0x0000008066897210 */ /* 0x000fe40007f5e0ff */
[----:B------:R-:W-:Y:S01]  /*5590*/  LEA.HI.X.SX32 R19, R136, R141, 0x1, P0 ;  /* 0x0000008d88137211 */ /* 0x000fe200000f0eff */
[----:B------:R-:W-:Y:S01]  /*55a0*/  IMAD.MOV.U32 R141, RZ, RZ, RZ ;  /* 0x000000ffff8d7224 */ /* 0x000fe200078e00ff */
[C---:B------:R-:W-:Y:S02]  /*55b0*/  LEA R138, P0, R137.reuse, R118, 0x1 ;  /* 0x00000076898a7211 */ /* 0x040fe400078008ff */
[----:B------:R-:W-:Y:S01]  /*55c0*/  LEA.HI.X.SX32 R128, R128, R99, 0x1, P2 ;  /* 0x0000006380807211 */ /* 0x000fe200010f0eff */
[----:B------:R-:W3:Y:S01]  /*55d0*/  LDG.E.128 R28, [R18.64] ;  /* 0x00000006121c7981 */ /* 0x000ee2000c1e1d00 */
[----:B------:R-:W-:Y:S02]  /*55e0*/  @P1 IADD3 R141, RZ, -UR5, RZ ;  /* 0x80000005ff8d1c10 */ /* 0x000fe4000fffe0ff */
[----:B------:R-:W-:Y:S02]  /*55f0*/  LEA.HI.X R139, R137, R119, R128, 0x1, P0 ;  /* 0x00000077898b7211 */ /* 0x000fe400000f0c80 */
[----:B------:R-:W-:Y:S04]  /*5600*/  IADD3 R143, P0, R102, R141, RZ ;  /* 0x0000008d668f7210 */ /* 0x000fe80007f1e0ff */
[----:B------:R-:W-:Y:S01]  /*5610*/  LEA.HI.X.SX32 R141, R141, R99, 0x1, P0 ;  /* 0x000000638d8d7211 */ /* 0x000fe200000f0eff */
[----:B------:R-:W4:Y:S01]  /*5620*/  LDG.E.128 R136, [R138.64] ;  /* 0x000000068a887981 */ /* 0x000f22000c1e1d00 */
        /* <DEDUP_REMOVED lines=16> */
[----:B------:R-:W-:Y:S01]  /*5730*/  HADD2.F32 R24, -RZ, R138.H0_H0 ;  /* 0x2000008aff187230 */ /* 0x000fe20000004100 */
[----:B------:R-:W-:Y:S01]  /*5740*/  @!P1 FADD.FTZ R23, -R23, -RZ ;  /* 0x800000ff17179221 */ /* 0x000fe20000010100 */
[----:B--2---:R-:W-:Y:S01]  /*5750*/  HADD2.F32 R35, -RZ, R48.H0_H0 ;  /* 0x20000030ff237230 */ /* 0x004fe20000004100 */
        /* <DEDUP_REMOVED lines=44> */
.L_x_4533:
[----:B------:R-:W-:Y:S05]  /*5a20*/  BSYNC B0 ;  /* 0x0000000000007941 */ /* 0x000fea0003800000 */
.L_x_4532:
[----:B-----5:R3:W-:Y:S02]  /*5a30*/  STG.E.128 [R124.64+0x40], R52 ;  /* 0x000040347c007986 */ /* 0x0207e4000c101d06 */
.L_x_4531:
[----:B------:R-:W-:Y:S05]  /*5a40*/  BSYNC B1 ;  /* 0x0000000000017941 */ /* 0x000fea0003800000 */
.L_x_4530:
        /* <DEDUP_REMOVED lines=19> */
[----:B--2---:R-:W-:Y:S11]  /*5b80*/  MOV R134, UR5 ;  /* 0x0000000500867c02 */ /* 0x004ff60008000f00 */
[----:B------:R-:W-:Y:S02]  /*5b90*/  @P1 IADD3 R134, RZ, -UR5, RZ ;  /* 0x80000005ff861c10 */ /* 0x000fe4000fffe0ff */
[----:B------:R-:W-:Y:S02]  /*5ba0*/  @P1 IADD3 R128, RZ, -UR5, RZ ;  /* 0x80000005ff801c10 */ /* 0x000fe4000fffe0ff */
[C---:B------:R-:W-:Y:S02]  /*5bb0*/  LEA R18, P0, R134.reuse, R138, 0x1 ;  /* 0x0000008a86127211 */ /* 0x040fe400078008ff */
[----:B------:R-:W-:Y:S02]  /*5bc0*/  IADD3 R135, P2, R101, R128, RZ ;  /* 0x0000008065877210 */ /* 0x000fe40007f5e0ff */
[----:B------:R-:W-:Y:S02]  /*5bd0*/  LEA.HI.X.SX32 R19, R134, R139, 0x1, P0 ;  /* 0x0000008b86137211 */ /* 0x000fe400000f0eff */
[C---:B------:R-:W-:Y:S02]  /*5be0*/  LEA R136, P0, R135.reuse, R118, 0x1 ;  /* 0x0000007687887211 */ /* 0x040fe400078008ff */
[-C--:B------:R-:W-:Y:S01]  /*5bf0*/  LEA.HI.X.SX32 R128, R128, R98.reuse, 0x1, P2 ;  /* 0x0000006280807211 */ /* 0x080fe200010f0eff */
[----:B------:R-:W2:Y:S03]  /*5c00*/  LDG.E.128 R28, [R18.64] ;  /* 0x00000006121c7981 */ /* 0x000ea6000c1e1d00 */
[----:B------:R-:W-:Y:S01]  /*5c10*/  LEA.HI.X R137, R135, R119, R128, 0x1, P0 ;  /* 0x0000007787897211 */ /* 0x000fe200000f0c80 */
[----:B------:R-:W-:Y:S01]  /*5c20*/  IMAD.MOV.U32 R135, RZ, RZ, RZ ;  /* 0x000000ffff877224 */ /* 0x000fe200078e00ff */
[----:B------:R-:W-:Y:S04]  /*5c30*/  @P1 IADD3 R135, RZ, -UR5, RZ ;  /* 0x80000005ff871c10 */ /* 0x000fe8000fffe0ff */
[----:B------:R-:W-:Y:S01]  /*5c40*/  IADD3 R141, P0, R101, R135, RZ ;  /* 0x00000087658d7210 */ /* 0x000fe20007f1e0ff */
[----:B------:R-:W3:Y:S03]  /*5c50*/  LDG.E.128 R136, [R136.64] ;  /* 0x0000000688887981 */ /* 0x000ee6000c1e1d00 */
[----:B------:R-:W-:Y:S02]  /*5c60*/  LEA.HI.X.SX32 R135, R135, R98, 0x1, P0 ;  /* 0x0000006287877211 */ /* 0x000fe400000f0eff */
[C---:B------:R-:W-:Y:S04]  /*5c70*/  LEA R36, P0, R141.reuse, R116, 0x1 ;  /* 0x000000748d247211 */ /* 0x040fe800078008ff */
[----:B------:R-:W-:Y:S05]  /*5c80*/  LEA.HI.X R37, R141, R117, R135, 0x1, P0 ;  /* 0x000000758d257211 */ /* 0x000fea00000f0c87 */
[----:B------:R4:W3:Y:S02]  /*5c90*/  LDG.E.128 R48, [R36.64] ;  /* 0x0000000624307981 */ /* 0x0008e4000c1e1d00 */
[----:B----4-:R-:W-:Y:S02]  /*5ca0*/  HADD2.F32 R37, -RZ, R35.H1_H1 ;  /* 0x30000023ff257230 */ /* 0x010fe40000004100 */
        /* <DEDUP_REMOVED lines=16> */
[----:B------:R-:W-:Y:S01]  /*5db0*/  HADD2.F32 R20, -RZ, R139.H0_H0 ;  /* 0x2000008bff147230 */ /* 0x000fe20000004100 */
[----:B------:R-:W-:Y:S01]  /*5dc0*/  @!P1 FADD.FTZ R21, -R21, -RZ ;  /* 0x800000ff15159221 */ /* 0x000fe20000010100 */
[--C-:B------:R-:W-:Y:S01]  /*5dd0*/  HADD2.F32 R35, -RZ, R48.reuse.H0_H0 ;  /* 0x20000030ff237230 */ /* 0x100fe20000004100 */
[----:B------:R-:W-:Y:S01]  /*5de0*/  FMUL.FTZ R2, R32, R25 ;  /* 0x0000001920027220 */ /* 0x000fe20000410000 */
[----:B------:R-:W-:Y:S01]  /*5df0*/  HADD2.F32 R36, -RZ, R48.H1_H1 ;  /* 0x30000030ff247230 */ /* 0x000fe20000004100 */
        /* <DEDUP_REMOVED lines=38> */
.L_x_4535:
[----:B------:R-:W-:Y:S05]  /*6060*/  BSYNC B0 ;  /* 0x0000000000007941 */ /* 0x000fea0003800000 */
.L_x_4534:
[----:B-----5:R3:W-:Y:S02]  /*6070*/  STG.E.128 [R124.64+0x80], R52 ;  /* 0x000080347c007986 */ /* 0x0207e4000c101d06 */
.L_x_4525:
[----:B------:R-:W-:Y:S05]  /*6080*/  BSYNC B2 ;  /* 0x0000000000027941 */ /* 0x000fea0003800000 */
.L_x_4524:
        /* <DEDUP_REMOVED lines=8> */
.L_x_4497:
        /* <DEDUP_REMOVED lines=11> */
.L_x_4537:
[----:B------:R-:W-:Y:S05]  /*61c0*/  BSYNC B0 ;  /* 0x0000000000007941 */ /* 0x000fea0003800000 */
.L_x_4536:
        /* <DEDUP_REMOVED lines=12> */
.L_x_4538:
[----:B------:R-:W-:Y:S05]  /*6290*/  BSYNC B0 ;  /* 0x0000000000007941 */ /* 0x000fea0003800000 */
.L_x_4511:
        /* <DEDUP_REMOVED lines=80> */
.L_x_4539:
        /* <DEDUP_REMOVED lines=8> */
.L_x_4540:
[----:B------:R-:W-:Y:S04]  /*6820*/  IADD3 R9, R9, -0x1, RZ ;  /* 0xffffffff09097810 */ /* 0x000fe80007ffe0ff */
[----:B------:R-:W-:Y:S11]  /*6830*/  ISETP.GT.AND P0, PT, R9, R88, PT ;  /* 0x000000580900720c */ /* 0x000ff60003f04270 */
[----:B------:R-:W-:Y:S02]  /*6840*/  @!UPT UIADD3 URZ, URZ, URZ, URZ ;  /* 0x0000003f3f3ff290 */ /* 0x000fe4000fffe03f */
[----:B------:R-:W-:-:S05]  /*6850*/  @P0 BRA `(.L_x_4541) ;  /* 0xffffbab000000947 */ /* 0x000fca000383ffff */
.L_x_4492:
        /* <DEDUP_REMOVED lines=15> */
[C---:B------:R-:W-:Y:S01]  /*6950*/  LEA R12, P1, R112.reuse, c[0x0][0x160], 0x1 ;  /* 0x00005800700c7a11 */ /* 0x040fe200078208ff */
[----:B------:R-:W-:Y:S01]  /*6960*/  IMAD.IADD R3, R127, 0x1, -R60 ;  /* 0x000000017f037824 */ /* 0x000fe200078e0a3c */
[C---:B------:R-:W-:Y:S01]  /*6970*/  IADD3 R2, P2, R112.reuse, UR4, RZ ;  /* 0x0000000470027c10 */ /* 0x040fe2000ff5e0ff */
[----:B------:R-:W-:Y:S01]  /*6980*/  ULDC.U8 UR4, c[0x0][0x313] ;  /* 0x0000c4c000047ab9 */ /* 0x000fe20000000000 */
[----:B------:R-:W-:Y:S02]  /*6990*/  LEA.HI.X R13, R112, c[0x0][0x164], R71, 0x1, P1 ;  /* 0x00005900700d7a11 */ /* 0x000fe400008f0c47 */
[----:B------:R-:W-:Y:S02]  /*69a0*/  IADD3.X R71, R71, UR5, RZ, P2, !PT ;  /* 0x0000000547477c10 */ /* 0x000fe400097fe4ff */
[----:B------:R-:W-:Y:S02]  /*69b0*/  LEA R8, P5, R2, c[0x0][0x160], 0x1 ;  /* 0x0000580002087a11 */ /* 0x000fe400078a08ff */
[----:B------:R-:W-:-:S02]  /*69c0*/  ISETP.GE.AND P2, PT, R110, R3, PT ;  /* 0x000000036e00720c */ /* 0x000fc40003f46270 */
[----:B------:R-:W-:Y:S02]  /*69d0*/  LEA.HI.X R9, R2, c[0x0][0x164], R71, 0x1, P5 ;  /* 0x0000590002097a11 */ /* 0x000fe400028f0c47 */
[----:B------:R-:W-:Y:S02]  /*69e0*/  ISETP.GT.AND P2, PT, R75, -0x4, !P2 ;  /* 0xfffffffc4b00780c */ /* 0x000fe40005744270 */
[----:B--2---:R-:W-:-:S05]  /*69f0*/  IADD3 R0, R0, R73, R60 ;  /* 0x0000004900007210 */ /* 0x004fca0007ffe03c */
[----:B------:R-:W-:-:S05]  /*6a00*/  IMAD R5, R77, R0, RZ ;  /* 0x000000004d057224 */ /* 0x000fca00078e02ff */
[-C--:B------:R-:W-:Y:S02]  /*6a10*/  IADD3 R78, P1, R78, R5.reuse, RZ ;  /* 0x000000054e4e7210 */ /* 0x080fe40007f3e0ff */
[----:B------:R-:W-:Y:S02]  /*6a20*/  IADD3 R0, P6, R76, R5, RZ ;  /* 0x000000054c007210 */ /* 0x000fe40007fde0ff */
[----:B------:R-:W-:-:S05]  /*6a30*/  SHF.R.S32.HI R5, RZ, 0x1f, R5 ;  /* 0x0000001fff057819 */ /* 0x000fca0000011405 */
[--C-:B------:R-:W-:Y:S01]  /*6a40*/  IMAD.X R74, R74, 0x1, R5.reuse, P1 ;  /* 0x000000014a4a7824 */ /* 0x100fe200008e0605 */
[----:B------:R-:W-:Y:S01]  /*6a50*/  ISETP.NE.AND P1, PT, RZ, UR4, PT ;  /* 0x00000004ff007c0c */ /* 0x000fe2000bf25270 */
[----:B------:R-:W-:-:S12]  /*6a60*/  IMAD.X R2, R72, 0x1, R5, P6 ;  /* 0x0000000148027824 */ /* 0x000fd800030e0605 */
        /* <DEDUP_REMOVED lines=58> */
.L_x_4550:
[----:B------:R-:W-:Y:S05]  /*6e10*/  BSYNC B0 ;  /* 0x0000000000007941 */ /* 0x000fea0003800000 */
.L_x_4549:
[----:B-----5:R4:W-:Y:S04]  /*6e20*/  STS.64 [R128], R16 ;  /* 0x0000001080007388 */ /* 0x0209e80000000a00 */
[----:B------:R4:W-:Y:S02]  /*6e30*/  STS.64 [R128+0x8], R18 ;  /* 0x0000081280007388 */ /* 0x0009e40000000a00 */
.L_x_4548:
[----:B------:R-:W-:Y:S05]  /*6e40*/  BSYNC B1 ;  /* 0x0000000000017941 */ /* 0x000fea0003800000 */
.L_x_4547:
        /* <DEDUP_REMOVED lines=46> */
.L_x_4554:
[----:B------:R-:W-:Y:S05]  /*7130*/  BSYNC B0 ;  /* 0x0000000000007941 */ /* 0x000fea0003800000 */
.L_x_4553:
[----:B-----5:R1:W-:Y:S02]  /*7140*/  STS.128 [R128+0x1000], R16 ;  /* 0x0010001080007388 */ /* 0x0203e40000000c00 */
.L_x_4552:
[----:B------:R-:W-:Y:S05]  /*7150*/  BSYNC B1 ;  /* 0x0000000000017941 */ /* 0x000fea0003800000 */
.L_x_4551:
[----:B------:R1:W-:Y:S01]  /*7160*/  @P0 STS.128 [R128+0x2000], RZ ;  /* 0x002000ff80000388 */ /* 0x0003e20000000c00 */
[----:B------:R-:W-:Y:S05]  /*7170*/  @P0 BRA `(.L_x_4546) ;  /* 0x000002e000000947 */ /* 0x000fea0003800000 */
[----:B-1--4-:R1:W5:Y:S01]  /*7180*/  LDG.E.128 R16, [R12.64+0x80] ;  /* 0x000080060c107981 */ /* 0x012362000c1e1d00 */
[----:B------:R-:W-:Y:S01]  /*7190*/  ISETP.GE.AND P1, PT, R10, c[0x0][0x230], PT ;  /* 0x00008c000a007a0c */ /* 0x000fe20003f26270 */
[----:B------:R-:W-:-:S12]  /*71a0*/  BSSY B0, `(.L_x_4555) ;  /* 0x000002a000007945 */ /* 0x000fd80003800000 */
[----:B------:R-:W-:Y:S05]  /*71b0*/  @P1 BRA `(.L_x_4556) ;  /* 0x0000028000001947 */ /* 0x000fea0003800000 */
[----:B------:R-:W4:Y:S04]  /*71c0*/  LDG.E.64 R4, [R22.64+0x40] ;  /* 0x0000400616047981 */ /* 0x000f28000c1e1b00 */
[----:B--2---:R1:W2:Y:S01]  /*71d0*/  LDG.E.64 R6, [R20.64+0x40] ;  /* 0x0000400614067981 */ /* 0x0042a2000c1e1b00 */
[--C-:B-----5:R-:W-:Y:S01]  /*71e0*/  HADD2.F32 R24, -RZ, R19.reuse.H0_H0 ;  /* 0x20000013ff187230 */ /* 0x120fe20000004100 */
[----:B------:R-:W-:Y:S01]  /*71f0*/  MOV R25, R18 ;  /* 0x0000001200197202 */ /* 0x000fe20000000f00 */
[----:B------:R-:W-:Y:S02]  /*7200*/  HADD2.F32 R19, -RZ, R19.H1_H1 ;  /* 0x30000013ff137230 */ /* 0x000fe40000004100 */
[--C-:B------:R-:W-:Y:S02]  /*7210*/  HADD2.F32 R26, -RZ, R17.reuse.H0_H0 ;  /* 0x20000011ff1a7230 */ /* 0x100fe40000004100 */
[----:B------:R-:W-:-:S02]  /*7220*/  HADD2.F32 R27, -RZ, R17.H1_H1 ;  /* 0x30000011ff1b7230 */ /* 0x000fc40000004100 */
[----:B-1----:R-:W-:Y:S02]  /*7230*/  HADD2.F32 R21, -RZ, R16.H1_H1 ;  /* 0x30000010ff157230 */ /* 0x002fe40000004100 */
[----:B----4-:R-:W-:Y:S02]  /*7240*/  HADD2.F32 R0, -RZ, R5.H1_H1 ;  /* 0x30000005ff007230 */ /* 0x010fe40000004100 */
[----:B------:R-:W-:Y:S02]  /*7250*/  HADD2.F32 R12, -RZ, R4.H1_H1 ;  /* 0x30000004ff0c7230 */ /* 0x000fe40000004100 */
[----:B--2---:R-:W-:Y:S01]  /*7260*/  HADD2.F32 R17, -RZ, R7.H1_H1 ;  /* 0x30000007ff117230 */ /* 0x004fe20000004100 */
        /* <DEDUP_REMOVED lines=11> */
[--C-:B------:R-:W-:Y:S01]  /*7320*/  HADD2.F32 R16, -RZ, R25.reuse.H1_H1 ;  /* 0x30000019ff107230 */ /* 0x100fe20000004100 */
[-C--:B------:R-:W-:Y:S01]  /*7330*/  FFMA.FTZ R13, R26, R18.reuse, -R13 ;  /* 0x000000121a0d7223 */ /* 0x080fe2000001080d */
[----:B------:R-:W-:Y:S01]  /*7340*/  HADD2.F32 R0, -RZ, R25.H0_H0 ;  /* 0x20000019ff007230 */ /* 0x000fe20000004100 */
[----:B------:R-:W-:Y:S01]  /*7350*/  FFMA.FTZ R12, R27, R18, R12 ;  /* 0x000000121b0c7223 */ /* 0x000fe2000001000c */
[----:B------:R-:W-:Y:S01]  /*7360*/  HADD2.F32 R6, -RZ, R6.H0_H0 ;  /* 0x20000006ff067230 */ /* 0x000fe20000004100 */
[----:B------:R-:W-:-:S02]  /*7370*/  FMUL.FTZ R7, R21, R4 ;  /* 0x0000000415077220 */ /* 0x000fc40000410000 */
[C---:B------:R-:W-:Y:S01]  /*7380*/  FMUL.FTZ R18, R19.reuse, R4 ;  /* 0x0000000413127220 */ /* 0x040fe20000410000 */
[----:B------:R-:W-:Y:S01]  /*7390*/  F2FP.PACK_AB R12, R12, R13 ;  /* 0x0000000d0c0c723e */ /* 0x000fe200000000ff */
[-C--:B------:R-:W-:Y:S02]  /*73a0*/  FMUL.FTZ R4, R16, R5.reuse ;  /* 0x0000000510047220 */ /* 0x080fe40000410000 */
[C---:B------:R-:W-:Y:S02]  /*73b0*/  FMUL.FTZ R5, R0.reuse, R5 ;  /* 0x0000000500057220 */ /* 0x040fe40000410000 */
[----:B------:R-:W-:Y:S01]  /*73c0*/  FFMA.FTZ R7, R19, R6, -R7 ;  /* 0x0000000613077223 */ /* 0x000fe20000010807 */
[----:B------:R-:W-:Y:S01]  /*73d0*/  F2FP.PACK_AB R19, R17, R2 ;  /* 0x000000021113723e */ /* 0x000fe200000000ff */
[----:B------:R-:W-:Y:S01]  /*73e0*/  FFMA.FTZ R18, R21, R6, R18 ;  /* 0x0000000615127223 */ /* 0x000fe20000010012 */
[----:B------:R-:W-:Y:S01]  /*73f0*/  MOV R17, R12 ;  /* 0x0000000c00117202 */ /* 0x000fe20000000f00 */
[----:B------:R-:W-:-:S02]  /*7400*/  FFMA.FTZ R4, R0, R23, -R4 ;  /* 0x0000001700047223 */ /* 0x000fc40000010804 */
[----:B------:R-:W-:Y:S01]  /*7410*/  FFMA.FTZ R5, R16, R23, R5 ;  /* 0x0000001710057223 */ /* 0x000fe20000010005 */
[----:B------:R-:W-:-:S04]  /*7420*/  F2FP.PACK_AB R16, R18, R7 ;  /* 0x000000071210723e */ /* 0x000fc800000000ff */
[----:B------:R-:W-:Y:S02]  /*7430*/  F2FP.PACK_AB R18, R5, R4 ;  /* 0x000000040512723e */ /* 0x000fe400000000ff */
.L_x_4556:
[----:B------:R-:W-:Y:S05]  /*7440*/  BSYNC B0 ;  /* 0x0000000000007941 */ /* 0x000fea0003800000 */
.L_x_4555:
[----:B-----5:R4:W-:Y:S02]  /*7450*/  STS.128 [R128+0x2000], R16 ;  /* 0x0020001080007388 */ /* 0x0209e40000000c00 */
.L_x_4546:
[----:B------:R-:W-:Y:S05]  /*7460*/  BSYNC B2 ;  /* 0x0000000000027941 */ /* 0x000fea0003800000 */
.L_x_4545:
        /* <DEDUP_REMOVED lines=22> */
[----:B-----5:R-:W-:Y:S01]  /*75d0*/  MOV R0, R19 ;  /* 0x0000001300007202 */ /* 0x020fe20000000f00 */
[--C-:B------:R-:W-:Y:S01]  /*75e0*/  HADD2.F32 R26, -RZ, R17.reuse.H1_H1 ;  /* 0x30000011ff1a7230 */ /* 0x100fe20000004100 */
[----:B------:R-:W-:Y:S01]  /*75f0*/  MOV R22, R18 ;  /* 0x0000001200167202 */ /* 0x000fe20000000f00 */
[----:B------:R-:W-:Y:S02]  /*7600*/  HADD2.F32 R23, -RZ, R17.H0_H0 ;  /* 0x20000011ff177230 */ /* 0x000fe40000004100 */
[----:B------:R-:W-:-:S02]  /*7610*/  HADD2.F32 R19, -RZ, R0.H0_H0 ;  /* 0x20000000ff137230 */ /* 0x000fc40000004100 */
[----:B------:R-:W-:Y:S02]  /*7620*/  HADD2.F32 R18, -RZ, R0.H1_H1 ;  /* 0x30000000ff127230 */ /* 0x000fe40000004100 */
        /* <DEDUP_REMOVED lines=32> */
.L_x_4561:
[----:B------:R-:W-:Y:S05]  /*7830*/  BSYNC B0 ;  /* 0x0000000000007941 */ /* 0x000fea0003800000 */
.L_x_4560:
[----:B-----5:R4:W-:Y:S02]  /*7840*/  STS.128 [R128+0x800], R16 ;  /* 0x0008001080007388 */ /* 0x0209e40000000c00 */
.L_x_4559:
[----:B------:R-:W-:Y:S05]  /*7850*/  BSYNC B1 ;  /* 0x0000000000017941 */ /* 0x000fea0003800000 */
.L_x_4558:
[----:B------:R1:W-:Y:S01]  /*7860*/  @P4 STS.128 [R128+0x1800], RZ ;  /* 0x001800ff80004388 */ /* 0x0003e20000000c00 */
[----:B------:R-:W-:Y:S01]  /*7870*/  BSSY B1, `(.L_x_4562) ;  /* 0x000002f000017945 */ /* 0x000fe20003800000 */
[----:B------:R-:W-:Y:S05]  /*7880*/  @P4 BRA `(.L_x_4563) ;  /* 0x000002d000004947 */ /* 0x000fea0003800000 */
[----:B-12-4-:R1:W5:Y:S01]  /*7890*/  LDG.E.128 R12, [R8.64+0x40] ;  /* 0x00004006080c7981 */ /* 0x016362000c1e1d00 */
[----:B------:R-:W-:Y:S01]  /*78a0*/  ISETP.GE.AND P1, PT, R11, c[0x0][0x230], PT ;  /* 0x00008c000b007a0c */ /* 0x000fe20003f26270 */
[----:B------:R-:W-:-:S12]  /*78b0*/  BSSY B0, `(.L_x_4564) ;  /* 0x0000029000007945 */ /* 0x000fd80003800000 */
[----:B------:R-:W-:Y:S05]  /*78c0*/  @P1 BRA `(.L_x_4565) ;  /* 0x0000027000001947 */ /* 0x000fea0003800000 */
[----:B------:R-:W2:Y:S04]  /*78d0*/  LDG.E.64 R2, [R20.64+0x20] ;  /* 0x0000200614027981 */ /* 0x000ea8000c1e1b00 */
[----:B------:R-:W4:Y:S01]  /*78e0*/  LDG.E.64 R4, [R6.64+0x20] ;  /* 0x0000200606047981 */ /* 0x000f22000c1e1b00 */
[--C-:B-----5:R-:W-:Y:S01]  /*78f0*/  HADD2.F32 R23, -RZ, R13.reuse.H0_H0 ;  /* 0x2000000dff177230 */ /* 0x120fe20000004100 */
[----:B------:R-:W-:Y:S01]  /*7900*/  MOV R19, R14 ;  /* 0x0000000e00137202 */ /* 0x000fe20000000f00 */
        /* <DEDUP_REMOVED lines=35> */
.L_x_4565:
[----:B------:R-:W-:Y:S05]  /*7b40*/  BSYNC B0 ;  /* 0x0000000000007941 */ /* 0x000fea0003800000 */
.L_x_4564:
[----:B-----5:R2:W-:Y:S02]  /*7b50*/  STS.128 [R128+0x1800], R12 ;  /* 0x0018000c80007388 */ /* 0x0205e40000000c00 */
.L_x_4563:
[----:B------:R-:W-:Y:S05]  /*7b60*/  BSYNC B1 ;  /* 0x0000000000017941 */ /* 0x000fea0003800000 */
.L_x_4562:
[----:B------:R1:W-:Y:S01]  /*7b70*/  @P0 STS.128 [R128+0x2800], RZ ;  /* 0x002800ff80000388 */ /* 0x0003e20000000c00 */
[----:B------:R-:W-:Y:S05]  /*7b80*/  @P0 BRA `(.L_x_4557) ;  /* 0x000029c000000947 */ /* 0x000fea0003800000 */
[----:B-12-4-:R1:W5:Y:S01]  /*7b90*/  LDG.E.128 R12, [R8.64+0x80] ;  /* 0x00008006080c7981 */ /* 0x016362000c1e1d00 */
[----:B------:R-:W-:Y:S01]  /*7ba0*/  ISETP.GE.AND P1, PT, R10, c[0x0][0x230], PT ;  /* 0x00008c000a007a0c */ /* 0x000fe20003f26270 */
[----:B------:R-:W-:-:S12]  /*7bb0*/  BSSY B0, `(.L_x_4566) ;  /* 0x0000029000007945 */ /* 0x000fd80003800000 */
[----:B------:R-:W-:Y:S05]  /*7bc0*/  @P1 BRA `(.L_x_4567) ;  /* 0x0000027000001947 */ /* 0x000fea0003800000 */
[----:B------:R-:W2:Y:S04]  /*7bd0*/  LDG.E.64 R2, [R20.64+0x40] ;  /* 0x0000400614027981 */ /* 0x000ea8000c1e1b00 */
[----:B------:R-:W4:Y:S01]  /*7be0*/  LDG.E.64 R4, [R6.64+0x40] ;  /* 0x0000400606047981 */ /* 0x000f22000c1e1b00 */
[----:B-----5:R-:W-:Y:S01]  /*7bf0*/  MOV R11, R15 ;  /* 0x0000000f000b7202 */ /* 0x020fe20000000f00 */
[--C-:B------:R-:W-:Y:S02]  /*7c00*/  HADD2.F32 R17, -RZ, R13.reuse.H0_H0 ;  /* 0x2000000dff117230 */ /* 0x100fe40000004100 */
[----:B------:R-:W-:Y:S02]  /*7c10*/  HADD2.F32 R15, -RZ, R13.H1_H1 ;  /* 0x3000000dff0f7230 */ /* 0x000fe40000004100 */
[----:B------:R-:W-:-:S02]  /*7c20*/  HADD2.F32 R13, -RZ, R11.H0_H0 ;  /* 0x2000000bff0d7230 */ /* 0x000fc40000004100 */
[----:B------:R-:W-:Y:S02]  /*7c30*/  HADD2.F32 R11, -RZ, R11.H1_H1 ;  /* 0x3000000bff0b7230 */ /* 0x000fe40000004100 */
[----:B--2---:R-:W-:Y:S02]  /*7c40*/  HADD2.F32 R0, -RZ, R3.H1_H1 ;  /* 0x30000003ff007230 */ /* 0x004fe40000004100 */
[----:B------:R-:W-:Y:S02]  /*7c50*/  HADD2.F32 R16, -RZ, R2.H1_H1 ;  /* 0x30000002ff107230 */ /* 0x000fe40000004100 */
[----:B-1--4-:R-:W-:Y:S01]  /*7c60*/  HADD2.F32 R9, -RZ, R5.H1_H1 ;  /* 0x30000005ff097230 */ /* 0x012fe20000004100 */
        /* <DEDUP_REMOVED lines=29> */
.L_x_4567:
[----:B------:R-:W-:Y:S05]  /*7e40*/  BSYNC B0 ;  /* 0x0000000000007941 */ /* 0x000fea0003800000 */
.L_x_4566:
[----:B-----5:R2:W-:Y:S01]  /*7e50*/  STS.128 [R128+0x2800], R12 ;  /* 0x0028000c80007388 */ /* 0x0205e20000000c00 */
[----:B------:R-:W-:Y:S05]  /*7e60*/  BRA `(.L_x_4557) ;  /* 0x000026e000007947 */ /* 0x000fea0003800000 */
.L_x_4544:
        /* <DEDUP_REMOVED lines=94> */
.L_x_4573:
[----:B------:R-:W-:Y:S05]  /*8450*/  BSYNC B0 ;  /* 0x0000000000007941 */ /* 0x000fea0003800000 */
.L_x_4572:
[----:B-----5:R4:W-:Y:S04]  /*8460*/  STS.64 [R128], R24 ;  /* 0x0000001880007388 */ /* 0x0209e80000000a00 */
[----:B------:R4:W-:Y:S02]  /*8470*/  STS.64 [R128+0x8], R26 ;  /* 0x0000081a80007388 */ /* 0x0009e40000000a00 */
.L_x_4571:
[----:B------:R-:W-:Y:S05]  /*8480*/  BSYNC B1 ;  /* 0x0000000000017941 */ /* 0x000fea0003800000 */
.L_x_4570:
        /* <DEDUP_REMOVED lines=89> */
.L_x_4577:
[----:B------:R-:W-:Y:S05]  /*8a20*/  BSYNC B0 ;  /* 0x0000000000007941 */ /* 0x000fea0003800000 */
.L_x_4576:
[----:B-----5:R1:W-:Y:S02]  /*8a30*/  STS.128 [R128+0x1000], R24 ;  /* 0x0010001880007388 */ /* 0x0203e40000000c00 */
.L_x_4575:
[----:B------:R-:W-:Y:S05]  /*8a40*/  BSYNC B1 ;  /* 0x0000000000017941 */ /* 0x000fea0003800000 */
.L_x_4574:
        /* <DEDUP_REMOVED lines=16> */
[----:B-12---:R-:W-:Y:S01]  /*8b50*/  @P1 SHF.R.S32.HI R12, RZ, 0x1, R80 ;  /* 0x00000001ff0c1819 */ /* 0x006fe20000011450 */
[----:B------:R-:W2:Y:S01]  /*8b60*/  LDG.E.128 R20, [R20.64+0x80] ;  /* 0x0000800614147981 */ /* 0x000ea2000c1e1d00 */
[----:B------:R-:W-:Y:S02]  /*8b70*/  LEA.HI.X R7, R5, c[0x0][0x2b4], R4, 0x1, P2 ;  /* 0x0000ad0005077a11 */ /* 0x000fe400010f0c04 */
[----:B------:R-:W-:Y:S02]  /*8b80*/  MOV R13, RZ ;  /* 0x000000ff000d7202 */ /* 0x000fe40000000f00 */
[----:B------:R-:W-:-:S02]  /*8b90*/  @P1 IADD3 R13, -R12, RZ, RZ ;  /* 0x000000ff0c0d1210 */ /* 0x000fc40007ffe1ff */
[----:B------:R-:W4:Y:S02]  /*8ba0*/  LDG.E.128 R4, [R6.64+0x80] ;  /* 0x0000800606047981 */ /* 0x000f24000c1e1d00 */
[----:B------:R-:W-:-:S04]  /*8bb0*/  IADD3 R12, P2, R13, R0, RZ ;  /* 0x000000000d0c7210 */ /* 0x000fc80007f5e0ff */
[----:B------:R-:W-:Y:S02]  /*8bc0*/  LEA.HI.X.SX32 R13, R13, R2, 0x1, P2 ;  /* 0x000000020d0d7211 */ /* 0x000fe400010f0eff */
[----:B------:R-:W-:-:S04]  /*8bd0*/  LEA R16, P2, R12, c[0x0][0x2a8], 0x1 ;  /* 0x0000aa000c107a11 */ /* 0x000fc800078408ff */
[----:B------:R-:W-:-:S06]  /*8be0*/  LEA.HI.X R17, R12, c[0x0][0x2ac], R13, 0x1, P2 ;  /* 0x0000ab000c117a11 */ /* 0x000fcc00010f0c0d */
[----:B---3--:R-:W3:Y:S01]  /*8bf0*/  LDG.E.128 R16, [R16.64+0x80] ;  /* 0x0000800610107981 */ /* 0x008ee2000c1e1d00 */
[----:B--2---:R-:W-:Y:S02]  /*8c00*/  HADD2.F32 R31, -RZ, R20.H0_H0 ;  /* 0x20000014ff1f7230 */ /* 0x004fe40000004100 */
[----:B------:R-:W-:Y:S02]  /*8c10*/  HADD2.F32 R33, -RZ, R21.H0_H0 ;  /* 0x20000015ff217230 */ /* 0x000fe40000004100 */
[--C-:B----4-:R-:W-:Y:S02]  /*8c20*/  HADD2.F32 R12, -RZ, R4.reuse.H0_H0 ;  /* 0x20000004ff0c7230 */ /* 0x110fe40000004100 */
        /* <DEDUP_REMOVED lines=57> */
.L_x_4579:
[----:B------:R-:W-:Y:S05]  /*8fc0*/  BSYNC B0 ;  /* 0x0000000000007941 */ /* 0x000fea0003800000 */
.L_x_4578:
[----:B-----5:R4:W-:Y:S02]  /*8fd0*/  STS.128 [R128+0x2000], R24 ;  /* 0x0020001880007388 */ /* 0x0209e40000000c00 */
.L_x_4569:
[----:B------:R-:W-:Y:S05]  /*8fe0*/  BSYNC B2 ;  /* 0x0000000000027941 */ /* 0x000fea0003800000 */
.L_x_4568:
[----:B-1--4-:R-:W-:-:S04]  /*8ff0*/  IADD3 R24, R110, 0x20, RZ ;  /* 0x000000206e187810 */ /* 0x012fc80007ffe0ff */
        /* <DEDUP_REMOVED lines=13> */
[C---:B--2---:R-:W-:Y:S02]  /*90d0*/  IADD3 R13, P2, R79.reuse, R0, RZ ;  /* 0x000000004f0d7210 */ /* 0x044fe40007f5e0ff */
        /* <DEDUP_REMOVED lines=10> */
[----:B------:R-:W2:Y:S01]  /*9180*/  LDG.E.128 R20, [R20.64] ;  /* 0x0000000614147981 */ /* 0x000ea2000c1e1d00 */
        /* <DEDUP_REMOVED lines=68> */
.L_x_4583:
[----:B------:R-:W-:Y:S05]  /*95d0*/  BSYNC B0 ;  /* 0x0000000000007941 */ /* 0x000fea0003800000 */
.L_x_4582:
[----:B-----5:R1:W-:Y:S02]  /*95e0*/  STS.128 [R128+0x800], R16 ;  /* 0x0008001080007388 */ /* 0x0203e40000000c00 */
.L_x_4581:
[----:B------:R-:W-:Y:S05]  /*95f0*/  BSYNC B1 ;  /* 0x0000000000017941 */ /* 0x000fea0003800000 */
.L_x_4580:
[----:B------:R1:W-:Y:S01]  /*9600*/  @P4 STS.128 [R128+0x1800], RZ ;  /* 0x001800ff80004388 */ /* 0x0003e20000000c00 */
[----:B------:R-:W-:Y:S01]  /*9610*/  BSSY B1, `(.L_x_4584) ;  /* 0x000005b000017945 */ /* 0x000fe20003800000 */
[----:B------:R-:W-:Y:S05]  /*9620*/  @P4 BRA `(.L_x_4585) ;  /* 0x0000059000004947 */ /* 0x000fea0003800000 */
[----:B-1----:R1:W5:Y:S01]  /*9630*/  LDG.E.128 R16, [R8.64+0x40] ;  /* 0x0000400608107981 */ /* 0x002362000c1e1d00 */
[----:B------:R-:W-:Y:S01]  /*9640*/  ISETP.GE.AND P1, PT, R11, c[0x0][0x230], PT ;  /* 0x00008c000b007a0c */ /* 0x000fe20003f26270 */
[----:B------:R-:W-:-:S12]  /*9650*/  BSSY B0, `(.L_x_4586) ;  /* 0x0000055000007945 */ /* 0x000fd80003800000 */
[----:B------:R-:W-:Y:S05]  /*9660*/  @P1 BRA `(.L_x_4587) ;  /* 0x0000053000001947 */ /* 0x000fea0003800000 */
[-C--:B------:R-:W-:Y:S02]  /*9670*/  ISETP.GE.AND P1, PT, R11, R77.reuse, PT ;  /* 0x0000004d0b00720c */ /* 0x080fe40003f26270 */
[----:B------:R-:W-:Y:S02]  /*9680*/  IADD3 R11, R79, 0x20, RZ ;  /* 0x000000204f0b7810 */ /* 0x000fe40007ffe0ff */
[----:B------:R-:W-:Y:S02]  /*9690*/  MOV R5, RZ ;  /* 0x000000ff00057202 */ /* 0x000fe40000000f00 */
[C---:B--2---:R-:W-:Y:S02]  /*96a0*/  IADD3 R12, P2, R11.reuse, R0, RZ ;  /* 0x000000000b0c7210 */ /* 0x044fe40007f5e0ff */
        /* <DEDUP_REMOVED lines=10> */
[----:B------:R-:W2:Y:S01]  /*9750*/  LDG.E.128 R20, [R20.64+0x40] ;  /* 0x0000400614147981 */ /* 0x000ea2000c1e1d00 */
        /* <DEDUP_REMOVED lines=8> */
[--C-:B--2---:R-:W-:Y:S02]  /*97e0*/  HADD2.F32 R28, -RZ, R20.reuse.H0_H0 ;  /* 0x20000014ff1c7230 */ /* 0x104fe40000004100 */
[----:B------:R-:W-:Y:S02]  /*97f0*/  HADD2.F32 R20, -RZ, R20.H1_H1 ;  /* 0x30000014ff147230 */ /* 0x000fe40000004100 */
        /* <DEDUP_REMOVED lines=27> */
[--C-:B----4-:R-:W-:Y:S01]  /*99b0*/  HADD2.F32 R4, -RZ, R12.reuse.H0_H0 ;  /* 0x2000000cff047230 */ /* 0x110fe20000004100 */
        /* <DEDUP_REMOVED lines=30> */
.L_x_4587:
[----:B------:R-:W-:Y:S05]  /*9ba0*/  BSYNC B0 ;  /* 0x0000000000007941 */ /* 0x000fea0003800000 */
.L_x_4586:
[----:B-----5:R1:W-:Y:S02]  /*9bb0*/  STS.128 [R128+0x1800], R16 ;  /* 0x0018001080007388 */ /* 0x0203e40000000c00 */
.L_x_4585:
[----:B------:R-:W-:Y:S05]  /*9bc0*/  BSYNC B1 ;  /* 0x0000000000017941 */ /* 0x000fea0003800000 */
.L_x_4584:
[----:B------:R1:W-:Y:S01]  /*9bd0*/  @P0 STS.128 [R128+0x2800], RZ ;  /* 0x002800ff80000388 */ /* 0x0003e20000000c00 */
[----:B------:R-:W-:Y:S05]  /*9be0*/  @P0 BRA `(.L_x_4557) ;  /* 0x0000096000000947 */ /* 0x000fea0003800000 */
[----:B--2---:R2:W5:Y:S01]  /*9bf0*/  LDG.E.128 R12, [R8.64+0x80] ;  /* 0x00008006080c7981 */ /* 0x004562000c1e1d00 */
        /* <DEDUP_REMOVED lines=21> */
[----:B------:R-:W-:-:S03]  /*9d50*/  @P1 IADD3 R3, -R80, RZ, RZ ;  /* 0x000000ff50031210 */ /* 0x000fc60007ffe1ff */
[----:B---3--:R2:W3:Y:S01]  /*9d60*/  LDG.E.128 R4, [R20.64] ;  /* 0x0000000614047981 */ /* 0x0084e2000c1e1d00 */
[----:B------:R-:W-:-:S04]  /*9d70*/  IADD3 R0, P2, R3, R0, RZ ;  /* 0x0000000003007210 */ /* 0x000fc80007f5e0ff */
[----:B------:R-:W-:Y:S02]  /*9d80*/  LEA.HI.X.SX32 R3, R3, R2, 0x1, P2 ;  /* 0x0000000203037211 */ /* 0x000fe400010f0eff */
[----:B----4-:R-:W-:-:S04]  /*9d90*/  LEA R8, P2, R0, c[0x0][0x2a8], 0x1 ;  /* 0x0000aa0000087a11 */ /* 0x010fc800078408ff */
        /* <DEDUP_REMOVED lines=62> */
.L_x_4589:
[----:B------:R-:W-:Y:S05]  /*a180*/  BSYNC B0 ;  /* 0x0000000000007941 */ /* 0x000fea0003800000 */
.L_x_4588:
[----:B-----5:R1:W-:Y:S01]  /*a190*/  STS.128 [R128+0x2800], R12 ;  /* 0x0028000c80007388 */ /* 0x0203e20000000c00 */
[----:B------:R-:W-:Y:S05]  /*a1a0*/  BRA `(.L_x_4557) ;  /* 0x000003a000007947 */ /* 0x000fea0003800000 */
.L_x_4543:
[----:B------:R-:W-:Y:S01]  /*a1b0*/  IADD3 R3, -R60, R127, RZ ;  /* 0x0000007f3c037210 */ /* 0x000fe20007ffe1ff */
[----:B------:R-:W-:Y:S03]  /*a1c0*/  BSSY B0, `(.L_x_4590) ;  /* 0x000001c000007945 */ /* 0x000fe60003800000 */
[----:B------:R-:W-:-:S13]  /*a1d0*/  ISETP.GE.AND P1, PT, R110, R3, PT ;  /* 0x000000036e00720c */ /* 0x000fda0003f26270 */
[----:B------:R-:W-:Y:S05]  /*a1e0*/  @P1 BRA `(.L_x_4591) ;  /* 0x0000019000001947 */ /* 0x000fea0003800000 */
[----:B------:R-:W-:Y:S02]  /*a1f0*/  ISETP.GE.AND P5, PT, R14, c[0x0][0x220], PT ;  /* 0x000088000e007a0c */ /* 0x000fe40003fa6270 */
[----:B------:R-:W-:-:S04]  /*a200*/  @!P4 LEA R4, P1, R112, c[0x0][0x160], 0x1 ;  /* 0x000058007004ca11 */ /* 0x000fc800078208ff */
[----:B------:R-:W-:-:S07]  /*a210*/  @!P4 LEA.HI.X R5, R112, c[0x0][0x164], R71, 0x1, P1 ;  /* 0x000059007005ca11 */ /* 0x000fce00008f0c47 */
        /* <DEDUP_REMOVED lines=22> */
.L_x_4591:
[----:B------:R-:W-:Y:S05]  /*a380*/  BSYNC B0 ;  /* 0x0000000000007941 */ /* 0x000fea0003800000 */
.L_x_4590:
[----:B------:R-:W-:-:S04]  /*a390*/  IADD3 R24, R110, 0x20, RZ ;  /* 0x000000206e187810 */ /* 0x000fc80007ffe0ff */
[----:B------:R-:W-:-:S13]  /*a3a0*/  ISETP.GE.AND P1, PT, R24, R3, PT ;  /* 0x000000031800720c */ /* 0x000fda0003f26270 */
[----:B------:R-:W-:Y:S05]  /*a3b0*/  @P1 BRA `(.L_x_4557) ;  /* 0x0000019000001947 */ /* 0x000fea0003800000 */
[----:B------:R-:W-:Y:S02]  /*a3c0*/  ISETP.GE.AND P2, PT, R14, c[0x0][0x220], PT ;  /* 0x000088000e007a0c */ /* 0x000fe40003f46270 */
[----:B------:R-:W-:-:S04]  /*a3d0*/  IADD3 R112, P1, R112, UR4, RZ ;  /* 0x0000000470707c10 */ /* 0x000fc8000ff3e0ff */
        /* <DEDUP_REMOVED lines=23> */
.L_x_4557:
[----:B------:R-:W-:Y:S05]  /*a550*/  BSYNC B3 ;  /* 0x0000000000037941 */ /* 0x000fea0003800000 */
.L_x_4542:
[----:B------:R-:W-:Y:S01]  /*a560*/  IADD3 R139, R85, -0x1, RZ ;  /* 0xffffffff558b7810 */ /* 0x000fe20007ffe0ff */
[----:B------:R-:W-:Y:S01]  /*a570*/  BSSY B0, `(.L_x_4592) ;  /* 0x0000022000007945 */ /* 0x000fe20003800000 */
[C---:B------:R-:W-:Y:S02]  /*a580*/  LEA R132, P1, R108.reuse, c[0x0][0x168], 0x1 ;  /* 0x00005a006c847a11 */ /* 0x040fe400078208ff */
[----:B------:R-:W-:Y:S01]  /*a590*/  LOP3.LUT R133, R81, 0xffff, RZ, 0xc0, !PT ;  /* 0x0000ffff51857812 */ /* 0x000fe200078ec0ff */
[----:B-12---:R-:W-:Y:S01]  /*a5a0*/  IMAD R3, R139, -0x40, R61 ;  /* 0xffffffc08b037824 */ /* 0x006fe200078e023d */
[----:B------:R-:W-:Y:S02]  /*a5b0*/  LEA.HI.X R135, R108, c[0x0][0x16c], R56, 0x1, P1 ;  /* 0x00005b006c877a11 */ /* 0x000fe400008f0c38 */
[----:B------:R-:W-:Y:S02]  /*a5c0*/  LOP3.LUT R88, R133, 0xff, RZ, 0xc0, !PT ;  /* 0x000000ff85587812 */ /* 0x000fe400078ec0ff */
        /* <DEDUP_REMOVED lines=27> */
.L_x_4594:
[----:B------:R2:W-:Y:S02]  /*a780*/  STS.128 [R128+0x5000], RZ ;  /* 0x005000ff80007388 */ /* 0x0005e40000000c00 */
.L_x_4593:
[----:B------:R-:W-:Y:S05]  /*a790*/  BSYNC B0 ;  /* 0x0000000000007941 */ /* 0x000fea0003800000 */
.L_x_4592:
[----:B------:R-:W-:Y:S01]  /*a7a0*/  ISETP.GE.AND P1, PT, R24, R3, PT ;  /* 0x000000031800720c */ /* 0x000fe20003f26270 */
[----:B------:R-:W-:-:S12]  /*a7b0*/  BSSY B0, `(.L_x_4595) ;  /* 0x000001f000007945 */ /* 0x000fd80003800000 */
[----:B------:R-:W-:Y:S05]  /*a7c0*/  @P1 BRA `(.L_x_4596) ;  /* 0x000001d000001947 */ /* 0x000fea0003800000 */
[C---:B------:R-:W-:Y:S01]  /*a7d0*/  LOP3.LUT R0, R88.reuse, 0x1, RZ, 0xc0, !PT ;  /* 0x0000000158007812 */ /* 0x040fe200078ec0ff */
[----:B-1----:R-:W-:Y:S01]  /*a7e0*/  IMAD.MOV.U32 R5, RZ, RZ, c[0x0][0x198] ;  /* 0x00006600ff057624 */ /* 0x002fe200078e00ff */
[----:B------:R-:W-:Y:S01]  /*a7f0*/  LOP3.LUT P5, RZ, R88, 0x2, RZ, 0xc0, !PT ;  /* 0x0000000258ff7812 */ /* 0x000fe200078ac0ff */
[----:B------:R-:W-:Y:S01]  /*a800*/  IMAD.MOV.U32 R2, RZ, RZ, c[0x0][0x19c] ;  /* 0x00006700ff027624 */ /* 0x000fe200078e00ff */
[----:B------:R-:W-:Y:S02]  /*a810*/  ISETP.NE.U32.AND P6, PT, R0, 0x1, PT ;  /* 0x000000010000780c */ /* 0x000fe40003fc5070 */
[----:B------:R-:W-:-:S11]  /*a820*/  LOP3.LUT P2, RZ, R88, 0x4, RZ, 0xc0, !PT ;  /* 0x0000000458ff7812 */ /* 0x000fd6000784c0ff */
[----:B------:R-:W-:-:S04]  /*a830*/  @!P6 LEA R6, P1, R58, R132, 0x1 ;  /* 0x000000843a06e211 */ /* 0x000fc800078208ff */
[----:B------:R-:W-:Y:S02]  /*a840*/  @!P6 LEA.HI.X R7, R58, R135, R57, 0x1, P1 ;  /* 0x000000873a07e211 */ /* 0x000fe400008f0c39 */
[----:B------:R-:W-:-:S03]  /*a850*/  LEA R0, P1, R5, R108, 0x5 ;  /* 0x0000006c05007211 */ /* 0x000fc600078228ff */
[----:B------:R-:W-:Y:S01]  /*a860*/  @!PT LDS RZ, [RZ] ;  /* 0x00000000fffff984 */ /* 0x000fe20000000800 */
[----:B------:R-:W-:Y:S01]  /*a870*/  @!PT LDS RZ, [RZ] ;  /* 0x00000000fffff984 */ /* 0x000fe20000000800 */
[----:B------:R-:W-:Y:S01]  /*a880*/  @!PT LDS RZ, [RZ] ;  /* 0x00000000fffff984 */ /* 0x000fe20000000800 */
[----:B------:R1:W-:Y:S01]  /*a890*/  @!P6 LDGSTS.E.BYPASS.LTC128B.128 [R128+0x3800], [R6.64] ;  /* 0x038000000680efae */ /* 0x0003e2000b901d46 */
[----:B------:R-:W-:Y:S02]  /*a8a0*/  LEA.HI.X R5, R5, R56, R2, 0x5, P1 ;  /* 0x0000003805057211 */ /* 0x000fe400008f2c02 */
[C---:B----4-:R-:W-:Y:S01]  /*a8b0*/  @P5 LEA R8, P1, R0.reuse, c[0x0][0x168], 0x1 ;  /* 0x00005a0000085a11 */ /* 0x050fe200078208ff */
[----:B------:R1:W-:Y:S03]  /*a8c0*/  @P6 STS.128 [R128+0x3800], RZ ;  /* 0x003800ff80006388 */ /* 0x0003e60000000c00 */
[C---:B------:R-:W-:Y:S02]  /*a8d0*/  @P5 LEA.HI.X R9, R0.reuse, c[0x0][0x16c], R5, 0x1, P1 ;  /* 0x00005b0000095a11 */ /* 0x040fe400008f0c05 */
[----:B------:R-:W-:-:S03]  /*a8e0*/  @P2 LEA R4, P1, R0, c[0x0][0x168], 0x1 ;  /* 0x00005a0000042a11 */ /* 0x000fc600078208ff */
[----:B------:R-:W-:Y:S01]  /*a8f0*/  @!PT LDS RZ, [RZ] ;  /* 0x00000000fffff984 */ /* 0x000fe20000000800 */
[----:B------:R-:W-:Y:S01]  /*a900*/  @!PT LDS RZ, [RZ] ;  /* 0x00000000fffff984 */ /* 0x000fe20000000800 */
[----:B------:R-:W-:Y:S01]  /*a910*/  @!PT LDS RZ, [RZ] ;  /* 0x00000000fffff984 */ /* 0x000fe20000000800 */
[----:B------:R1:W-:Y:S01]  /*a920*/  @P5 LDGSTS.E.BYPASS.LTC128B.128 [R128+0x4800], [R8.64+0x40] ;  /* 0x0480004008805fae */ /* 0x0003e2000b901d46 */
[----:B------:R-:W-:-:S03]  /*a930*/  @P2 LEA.HI.X R5, R0, c[0x0][0x16c], R5, 0x1, P1 ;  /* 0x00005b0000052a11 */ /* 0x000fc600008f0c05 */
[----:B------:R1:W-:Y:S04]  /*a940*/  @!P5 STS.128 [R128+0x4800], RZ ;  /* 0x004800ff8000d388 */ /* 0x0003e80000000c00 */
[----:B------:R-:W-:Y:S01]  /*a950*/  @!PT LDS RZ, [RZ] ;  /* 0x00000000fffff984 */ /* 0x000fe20000000800 */
[----:B------:R-:W-:Y:S01]  /*a960*/  @!PT LDS RZ, [RZ] ;  /* 0x00000000fffff984 */ /* 0x000fe20000000800 */
[----:B------:R-:W-:Y:S01]  /*a970*/  @!PT LDS RZ, [RZ] ;  /* 0x00000000fffff984 */ /* 0x000fe20000000800 */
[----:B------:R1:W-:Y:S04]  /*a980*/  @P2 LDGSTS.E.BYPASS.LTC128B.128 [R128+0x5800], [R4.64+0x80] ;  /* 0x0580008004802fae */ /* 0x0003e8000b901d46 */
[----:B------:R1:W-:Y:S02]  /*a990*/  @!P2 STS.128 [R128+0x5800], RZ ;  /* 0x005800ff8000a388 */ /* 0x0003e40000000c00 */
.L_x_4596:
[----:B------:R-:W-:Y:S05]  /*a9a0*/  BSYNC B0 ;  /* 0x0000000000007941 */ /* 0x000fea0003800000 */
.L_x_4595:
[----:B------:R-:W0:Y:S01]  /*a9b0*/  LDGDEPBAR ;  /* 0x00000000000079af */ /* 0x000e220000000000 */
[----:B------:R-:W-:Y:S01]  /*a9c0*/  ISETP.GE.AND P2, PT, R110, R3, PT ;  /* 0x000000036e00720c */ /* 0x000fe20003f46270 */
[----:B------:R-:W-:Y:S01]  /*a9d0*/  IMAD.SHL.U32 R0, R75, 0x2, RZ ;  /* 0x000000024b007824 */ /* 0x000fe200078e00ff */
[----:B-1----:R-:W-:Y:S01]  /*a9e0*/  SHF.R.S32.HI R5, RZ, 0x1f, R82 ;  /* 0x0000001fff057819 */ /* 0x002fe20000011452 */
        /* <DEDUP_REMOVED lines=37> */
.L_x_4599:
[----:B------:R1:W-:Y:S02]  /*ac40*/  STS.128 [R128+0x8000], RZ ;  /* 0x008000ff80007388 */ /* 0x0003e40000000c00 */
.L_x_4598:
[----:B------:R-:W-:Y:S05]  /*ac50*/  BSYNC B0 ;  /* 0x0000000000007941 */ /* 0x000fea0003800000 */
.L_x_4597:
        /* <DEDUP_REMOVED lines=35> */
.L_x_4602:
[----:B------:R1:W-:Y:S02]  /*ae90*/  STS.128 [R128+0x8800], RZ ;  /* 0x008800ff80007388 */ /* 0x0003e40000000c00 */
.L_x_4601:
[----:B------:R-:W-:Y:S05]  /*aea0*/  BSYNC B0 ;  /* 0x0000000000007941 */ /* 0x000fea0003800000 */
.L_x_4600:
[----:B------:R-:W-:Y:S01]  /*aeb0*/  LOP3.LUT R69, R69, 0x7fffffe, RZ, 0xc0, !PT ;  /* 0x07fffffe45457812 */ /* 0x000fe200078ec0ff */
[----:B-1----:R-:W-:Y:S01]  /*aec0*/  IMAD.SHL.U32 R4, R62, 0x40, RZ ;  /* 0x000000403e047824 */ /* 0x002fe200078e00ff */
[----:B------:R-:W-:Y:S01]  /*aed0*/  LEA.HI R6, R67, R67, RZ, 0x1 ;  /* 0x0000004343067211 */ /* 0x000fe200078f08ff */
[----:B------:R-:W-:Y:S01]  /*aee0*/  IMAD.SHL.U32 R68, R68, 0x40, RZ ;  /* 0x0000004044447824 */ /* 0x000fe200078e00ff */
[----:B------:R-:W-:Y:S01]  /*aef0*/  SHF.R.S32.HI R5, RZ, 0x1f, R70 ;  /* 0x0000001fff057819 */ /* 0x000fe20000011446 */
[----:B------:R-:W-:Y:S01]  /*af00*/  IMAD.IADD R2, R70, 0x1, -R69 ;  /* 0x0000000146027824 */ /* 0x000fe200078e0a45 */
[----:B------:R-:W-:Y:S01]  /*af10*/  LOP3.LUT R6, R6, 0xfffffffe, RZ, 0xc0, !PT ;  /* 0xfffffffe06067812 */ /* 0x000fe200078ec0ff */
[----:B------:R-:W-:Y:S01]  /*af20*/  IMAD.SHL.U32 R66, R66, 0x8, RZ ;  /* 0x0000000842427824 */ /* 0x000fe200078e00ff */
[----:B------:R-:W-:Y:S01]  /*af30*/  LEA.HI R70, R5, R70, RZ, 0x3 ;  /* 0x0000004605467211 */ /* 0x000fe200078f18ff */
[----:B------:R-:W-:Y:S01]  /*af40*/  IMAD R0, R139, 0x40, R0 ;  /* 0x000000408b007824 */ /* 0x000fe200078e0200 */
[----:B------:R-:W-:Y:S01]  /*af50*/  LOP3.LUT R5, R4, 0xc0, RZ, 0xc0, !PT ;  /* 0x000000c004057812 */ /* 0x000fe200078ec0ff */
[----:B------:R-:W-:Y:S01]  /*af60*/  IMAD.IADD R6, R67, 0x1, -R6 ;  /* 0x0000000143067824 */ /* 0x000fe200078e0a06 */
[----:B------:R-:W-:Y:S01]  /*af70*/  LOP3.LUT R7, R68, 0xc0, RZ, 0xc0, !PT ;  /* 0x000000c044077812 */ /* 0x000fe200078ec0ff */
[----:B------:R-:W-:Y:S01]  /*af80*/  IMAD.SHL.U32 R70, R70, 0x20, RZ ;  /* 0x0000002046467824 */ /* 0x000fe200078e00ff */
[----:B------:R-:W-:Y:S01]  /*af90*/  LOP3.LUT R66, R5, 0x8, R66, 0xf8, !PT ;  /* 0x0000000805427812 */ /* 0x000fe200078ef842 */
[C---:B------:R-:W-:Y:S01]  /*afa0*/  IMAD.SHL.U32 R4, R6.reuse, 0x8, RZ ;  /* 0x0000000806047824 */ /* 0x040fe200078e00ff */
[----:B------:R-:W-:Y:S01]  /*afb0*/  SHF.R.U32.HI R5, RZ, 0x3, R5 ;  /* 0x00000003ff057819 */ /* 0x000fe20000011605 */
[----:B---3--:R-:W-:Y:S01]  /*afc0*/  IMAD R124, R6, 0x8, R65 ;  /* 0x00000008067c7824 */ /* 0x008fe200078e0241 */
[----:B------:R-:W-:Y:S01]  /*afd0*/  LOP3.LUT R89, R70, 0xffffff00, RZ, 0xc0, !PT ;  /* 0xffffff0046597812 */ /* 0x000fe200078ec0ff */
[----:B------:R-:W0:Y:S01]  /*afe0*/  LDGDEPBAR ;  /* 0x00000000000079af */ /* 0x000e220000000000 */
[----:B------:R-:W-:-:S02]  /*aff0*/  LOP3.LUT R4, R7, 0x8, R4, 0xf8, !PT ;  /* 0x0000000807047812 */ /* 0x000fc400078ef804 */
[----:B------:R-:W-:Y:S01]  /*b000*/  SHF.R.U32.HI R63, RZ, 0x3, R7 ;  /* 0x00000003ff3f7819 */ /* 0x000fe20000011607 */
[--C-:B------:R-:W-:Y:S01]  /*b010*/  IMAD R7, R59, 0x200, R89.reuse ;  /* 0x000002003b077824 */ /* 0x100fe200078e0259 */
[----:B------:R-:W-:Y:S01]  /*b020*/  LOP3.LUT R5, R66, R5, RZ, 0x3c, !PT ;  /* 0x0000000542057212 */ /* 0x000fe200078e3cff */
[----:B------:R-:W-:Y:S01]  /*b030*/  IMAD R122, R2, 0x20, R89 ;  /* 0x00000020027a7824 */ /* 0x000fe200078e0259 */
[----:B------:R-:W-:Y:S01]  /*b040*/  LOP3.LUT R63, R4, R63, RZ, 0x3c, !PT ;  /* 0x0000003f043f7212 */ /* 0x000fe200078e3cff */
[----:B------:R-:W-:Y:S01]  /*b050*/  IMAD R4, R2, 0x20, R7 ;  /* 0x0000002002047824 */ /* 0x000fe200078e0207 */
[----:B------:R-:W-:Y:S01]  /*b060*/  LOP3.LUT P1, RZ, R62, 0x2, RZ, 0xc0, !PT ;  /* 0x000000023eff7812 */ /* 0x000fe2000782c0ff */
[----:B------:R-:W-:Y:S01]  /*b070*/  IMAD.U32 R124, R124, 0x20, R5 ;  /* 0x000000207c7c7824 */ /* 0x000fe200078e0005 */
[----:B------:R-:W-:Y:S01]  /*b080*/  IADD3 R2, R0, 0x1, RZ ;  /* 0x0000000100027810 */ /* 0x000fe20007ffe0ff */
[----:B------:R-:W-:Y:S02]  /*b090*/  IMAD.IADD R125, R63, 0x1, R4 ;  /* 0x000000013f7d7824 */ /* 0x000fe400078e0204 */
[----:B------:R-:W-:-:S02]  /*b0a0*/  IMAD.SHL.U32 R124, R124, 0x2, RZ ;  /* 0x000000027c7c7824 */ /* 0x000fc400078e00ff */
[----:B------:R-:W-:Y:S02]  /*b0b0*/  IMAD.SHL.U32 R125, R125, 0x2, RZ ;  /* 0x000000027d7d7824 */ /* 0x000fe400078e00ff */
[----:B------:R-:W-:Y:S01]  /*b0c0*/  IMAD.MOV.U32 R5, RZ, RZ, 0x20 ;  /* 0x00000020ff057424 */ /* 0x000fe200078e00ff */
[----:B------:R-:W-:Y:S01]  /*b0d0*/  LDSM.16.M88.4 R36, [R124+0x3000] ;  /* 0x003000007c24783b */ /* 0x000fe20000000200 */
[----:B------:R-:W-:Y:S02]  /*b0e0*/  IMAD R123, R3, 0x2, R125 ;  /* 0x00000002037b7824 */ /* 0x000fe400078e027d */
[----:B------:R-:W-:Y:S01]  /*b0f0*/  IMAD.IADD R122, R63, 0x1, R122 ;  /* 0x000000013f7a7824 */ /* 0x000fe200078e027a */
[----:B------:R-:W1:Y:S01]  /*b100*/  LDSM.16.M88.4 R64, [R125] ;  /* 0x000000007d40783b */ /* 0x000e620000000200 */
[----:B------:R-:W-:-:S03]  /*b110*/  SEL R5, R5, 0xffffffe0, !P1 ;  /* 0xffffffe005057807 */ /* 0x000fc60004800000 */
[----:B------:R-:W3:Y:S02]  /*b120*/  LDSM.16.M88.4 R28, [R124+0x3400] ;  /* 0x003400007c1c783b */ /* 0x000ee40000000200 */
[----:B------:R-:W-:Y:S02]  /*b130*/  IMAD.IADD R121, R124, 0x1, R5 ;  /* 0x000000017c797824 */ /* 0x000fe400078e0205 */
[----:B------:R-:W5:Y:S04]  /*b140*/  LDSM.16.M88.4 R20, [R124+0x3800] ;  /* 0x003800007c14783b */ /* 0x000f680000000200 */
[----:B----4-:R-:W-:Y:S04]  /*b150*/  LDSM.16.M88.4 R8, [R121+0x3000] ;  /* 0x003000007908783b */ /* 0x010fe80000000200 */
[----:B------:R-:W4:Y:S04]  /*b160*/  LDSM.16.M88.4 R4, [R123] ;  /* 0x000000007b04783b */ /* 0x000f280000000200 */
[----:B------:R-:W2:Y:S04]  /*b170*/  LDSM.16.M88.4 R76, [R124+0x3c00] ;  /* 0x003c00007c4c783b */ /* 0x000ea80000000200 */
[----:B------:R-:W2:Y:S04]  /*b180*/  LDSM.16.M88.4 R44, [R121+0x3400] ;  /* 0x00340000792c783b */ /* 0x000ea80000000200 */
[----:B------:R-:W2:Y:S04]  /*b190*/  LDSM.16.M88.4 R12, [R121+0x3800] ;  /* 0x00380000790c783b */ /* 0x000ea80000000200 */
[----:B------:R-:W2:Y:S04]  /*b1a0*/  LDSM.16.M88.4 R72, [R121+0x3c00] ;  /* 0x003c00007948783b */ /* 0x000ea80000000200 */
[----:B------:R-:W-:Y:S01]  /*b1b0*/  LDSM.16.M88.4 R52, [R124+0x4000] ;  /* 0x004000007c34783b */ /* 0x000fe20000000200 */
[C---:B-1----:R-:W-:Y:S03]  /*b1c0*/  HMMA.16816.F32 R40, R64.reuse, R36, RZ ;  /* 0x000000244028723c */ /* 0x042fe600000018ff */
[----:B------:R-:W1:Y:S04]  /*b1d0*/  LDSM.16.M88.4 R16, [R125+0x1000] ;  /* 0x001000007d10783b */ /* 0x000e680000000200 */
[----:B------:R-:W-:Y:S01]  /*b1e0*/  LDSM.16.M88.4 R48, [R124+0x4400] ;  /* 0x004400007c30783b */ /* 0x000fe20000000200 */
[C---:B------:R-:W-:Y:S03]  /*b1f0*/  HMMA.16816.F32 R36, R64.reuse, R38, RZ ;  /* 0x000000264024723c */ /* 0x040fe600000018ff */
[----:B------:R-:W-:Y:S05]  /*b200*/  LDSM.16.M88.4 R80, [R121+0x4800] ;  /* 0x004800007950783b */ /* 0x000fea0000000200 */
[C---:B---3--:R-:W-:Y:S08]  /*b210*/  HMMA.16816.F32 R32, R64.reuse, R28, RZ ;  /* 0x0000001c4020723c */ /* 0x048ff000000018ff */
[C---:B------:R-:W-:Y:S08]  /*b220*/  HMMA.16816.F32 R28, R64.reuse, R30, RZ ;  /* 0x0000001e401c723c */ /* 0x040ff000000018ff */
[C---:B-----5:R-:W-:Y:S08]  /*b230*/  HMMA.16816.F32 R24, R64.reuse, R20, RZ ;  /* 0x000000144018723c */ /* 0x060ff000000018ff */
[----:B------:R-:W-:Y:S08]  /*b240*/  HMMA.16816.F32 R20, R64, R22, RZ ;  /* 0x000000164014723c */ /* 0x000ff000000018ff */
[C---:B----4-:R-:W-:Y:S08]  /*b250*/  HMMA.16816.F32 R40, R4.reuse, R8, R40 ;  /* 0x000000080428723c */ /* 0x050ff00000001828 */
[----:B------:R-:W-:Y:S01]  /*b260*/  HMMA.16816.F32 R36, R4, R10, R36 ;  /* 0x0000000a0424723c */ /* 0x000fe20000001824 */
[----:B------:R-:W3:Y:S07]  /*b270*/  LDSM.16.M88.4 R8, [R124+0x4800] ;  /* 0x004800007c08783b */ /* 0x000eee0000000200 */
[C---:B--2---:R-:W-:Y:S08]  /*b280*/  HMMA.16816.F32 R68, R64.reuse, R76, RZ ;  /* 0x0000004c4044723c */ /* 0x044ff000000018ff */
[----:B------:R-:W-:Y:S01]  /*b290*/  HMMA.16816.F32 R64, R64, R78, RZ ;  /* 0x0000004e4040723c */ /* 0x000fe200000018ff */
[----:B------:R-:W-:Y:S07]  /*b2a0*/  LDSM.16.M88.4 R76, [R123+0x1000] ;  /* 0x001000007b4c783b */ /* 0x000fee0000000200 */
        /* <DEDUP_REMOVED lines=8> */
[----:B------:R-:W5:Y:S04]  /*b330*/  LDSM.16.M88.4 R4, [R121+0x4400] ;  /* 0x004400007904783b */ /* 0x000f680000000200 */
[----:B------:R-:W2:Y:S03]  /*b340*/  LDSM.16.M88.4 R72, [R121+0x4c00] ;  /* 0x004c00007948783b */ /* 0x000ea60000000200 */
        /* <DEDUP_REMOVED lines=8> */
[----:B------:R-:W-:Y:S07]  /*b3d0*/  LDSM.16.M88.4 R48, [R124+0x5400] ;  /* 0x005400007c30783b */ /* 0x000fee0000000200 */
[C---:B--2---:R-:W-:Y:S08]  /*b3e0*/  HMMA.16816.F32 R68, R16.reuse, R44, R68 ;  /* 0x0000002c1044723c */ /* 0x044ff00000001844 */
[----:B------:R-:W-:Y:S01]  /*b3f0*/  HMMA.16816.F32 R64, R16, R46, R64 ;  /* 0x0000002e1040723c */ /* 0x000fe20000001840 */
[----:B------:R-:W2:Y:S04]  /*b400*/  LDSM.16.M88.4 R44, [R124+0x5800] ;  /* 0x005800007c2c783b */ /* 0x000ea80000000200 */
[----:B------:R-:W-:Y:S03]  /*b410*/  LDSM.16.M88.4 R16, [R121+0x5000] ;  /* 0x005000007910783b */ /* 0x000fe60000000200 */
[C---:B----4-:R-:W-:Y:S08]  /*b420*/  HMMA.16816.F32 R40, R76.reuse, R12, R40 ;  /* 0x0000000c4c28723c */ /* 0x050ff00000001828 */
[C---:B------:R-:W-:Y:S01]  /*b430*/  HMMA.16816.F32 R36, R76.reuse, R14, R36 ;  /* 0x0000000e4c24723c */ /* 0x040fe20000001824 */
[----:B------:R-:W3:Y:S07]  /*b440*/  LDSM.16.M88.4 R12, [R124+0x5c00] ;  /* 0x005c00007c0c783b */ /* 0x000eee0000000200 */
[C---:B-----5:R-:W-:Y:S08]  /*b450*/  HMMA.16816.F32 R32, R76.reuse, R4, R32 ;  /* 0x000000044c20723c */ /* 0x060ff00000001820 */
[C---:B------:R-:W-:Y:S01]  /*b460*/  HMMA.16816.F32 R28, R76.reuse, R6, R28 ;  /* 0x000000064c1c723c */ /* 0x040fe2000000181c */
[----:B------:R-:W4:Y:S07]  /*b470*/  LDSM.16.M88.4 R4, [R123+0x2000] ;  /* 0x002000007b04783b */ /* 0x000f2e0000000200 */
[C---:B------:R-:W-:Y:S08]  /*b480*/  HMMA.16816.F32 R24, R76.reuse, R80, R24 ;  /* 0x000000504c18723c */ /* 0x040ff00000001818 */
[C---:B------:R-:W-:Y:S08]  /*b490*/  HMMA.16816.F32 R20, R76.reuse, R82, R20 ;  /* 0x000000524c14723c */ /* 0x040ff00000001814 */
[C---:B------:R-:W-:Y:S08]  /*b4a0*/  HMMA.16816.F32 R68, R76.reuse, R72, R68 ;  /* 0x000000484c44723c */ /* 0x040ff00000001844 */
[----:B------:R-:W-:Y:S08]  /*b4b0*/  HMMA.16816.F32 R64, R76, R74, R64 ;  /* 0x0000004a4c40723c */ /* 0x000ff00000001840 */
[C---:B-1----:R-:W-:Y:S01]  /*b4c0*/  HMMA.16816.F32 R72, R8.reuse, R52, R40 ;  /* 0x000000340848723c */ /* 0x042fe20000001828 */
[----:B------:R-:W1:Y:S07]  /*b4d0*/  LDSM.16.M88.4 R40, [R121+0x5400] ;  /* 0x005400007928783b */ /* 0x000e6e0000000200 */
[C---:B------:R-:W-:Y:S08]  /*b4e0*/  HMMA.16816.F32 R36, R8.reuse, R54, R36 ;  /* 0x000000360824723c */ /* 0x040ff00000001824 */
[C---:B--2---:R-:W-:Y:S08]  /*b4f0*/  HMMA.16816.F32 R24, R8.reuse, R44, R24 ;  /* 0x0000002c0818723c */ /* 0x044ff00000001818 */
[C---:B------:R-:W-:Y:S01]  /*b500*/  HMMA.16816.F32 R20, R8.reuse, R46, R20 ;  /* 0x0000002e0814723c */ /* 0x040fe20000001814 */
[----:B------:R-:W2:Y:S07]  /*b510*/  LDSM.16.M88.4 R44, [R121+0x5800] ;  /* 0x00580000792c783b */ /* 0x000eae0000000200 */
[C---:B------:R-:W-:Y:S08]  /*b520*/  HMMA.16816.F32 R32, R8.reuse, R48, R32 ;  /* 0x000000300820723c */ /* 0x040ff00000001820 */
[C---:B------:R-:W-:Y:S08]  /*b530*/  HMMA.16816.F32 R28, R8.reuse, R50, R28 ;  /* 0x00000032081c723c */ /* 0x040ff0000000181c */
[----:B---3--:R-:W-:Y:S07]  /*b540*/  HMMA.16816.F32 R68, R8, R12, R68 ;  /* 0x0000000c0844723c */ /* 0x008fee0000001844 */
[----:B------:R-:W-:Y:S01]  /*b550*/  IMAD R13, R59, 0x10, R60 ;  /* 0x000000103b0d7824 */ /* 0x000fe200078e023c */
[----:B----4-:R-:W-:Y:S04]  /*b560*/  HMMA.16816.F32 R72, R4, R16, R72 ;  /* 0x000000100448723c */ /* 0x010fe80000001848 */
[----:B------:R-:W-:-:S04]  /*b570*/  IADD3 R12, R13, 0x1, R134 ;  /* 0x000000010d0c7810 */ /* 0x000fc80007ffe086 */
[----:B------:R-:W-:Y:S01]  /*b580*/  HMMA.16816.F32 R36, R4, R18, R36 ;  /* 0x000000120424723c */ /* 0x000fe20000001824 */
[----:B------:R-:W3:Y:S01]  /*b590*/  LDSM.16.M88.4 R16, [R121+0x5c00] ;  /* 0x005c00007910783b */ /* 0x000ee20000000200 */
[----:B------:R-:W-:Y:S01]  /*b5a0*/  IADD3 R12, R61, R12, -R127 ;  /* 0x0000000c3d0c7210 */ /* 0x000fe20007ffe87f */
[----:B------:R-:W-:-:S04]  /*b5b0*/  DEPBAR.LE SB0, 0x0 ;  /* 0x000080000000791a */ /* 0x000fc80000000000 */
[----:B------:R-:W-:Y:S01]  /*b5c0*/  IADD3 R100, R12, c[0x0][0x2e8], RZ ;  /* 0x0000ba000c647a10 */ /* 0x000fe20007ffe0ff */
[C---:B-1----:R-:W-:Y:S03]  /*b5d0*/  HMMA.16816.F32 R32, R4.reuse, R40, R32 ;  /* 0x000000280420723c */ /* 0x042fe60000001820 */
[C---:B------:R-:W-:Y:S02]  /*b5e0*/  IADD3 R12, R100.reuse, 0x8, RZ ;  /* 0x00000008640c7810 */ /* 0x040fe40007ffe0ff */
[-C--:B------:R-:W-:Y:S02]  /*b5f0*/  IMNMX R100, R100, R61.reuse, PT ;  /* 0x0000003d64647217 */ /* 0x080fe40003800200 */
[----:B------:R-:W-:Y:S01]  /*b600*/  IMNMX R101, R12, R61, PT ;  /* 0x0000003d0c657217 */ /* 0x000fe20003800200 */
[----:B------:R-:W-:Y:S01]  /*b610*/  HMMA.16816.F32 R28, R4, R42, R28 ;  /* 0x0000002a041c723c */ /* 0x000fe2000000181c */
[----:B------:R-:W-:-:S02]  /*b620*/  ISETP.GE.AND P5, PT, R0, R100, PT ;  /* 0x000000640000720c */ /* 0x000fc40003fa6270 */
[----:B------:R-:W-:Y:S02]  /*b630*/  IADD3 R12, R0, 0x8, RZ ;  /* 0x00000008000c7810 */ /* 0x000fe40007ffe0ff */
[-C--:B------:R-:W-:Y:S02]  /*b640*/  ISETP.GE.AND P1, PT, R2, R100.reuse, PT ;  /* 0x000000640200720c */ /* 0x080fe40003f26270 */
[----:B------:R-:W-:Y:S01]  /*b650*/  FSEL R41, R72, -INF , !P5 ;  /* 0xff80000048297808 */ /* 0x000fe20006800000 */
[----:B--2---:R-:W-:Y:S01]  /*b660*/  HMMA.16816.F32 R24, R4, R44, R24 ;  /* 0x0000002c0418723c */ /* 0x004fe20000001818 */
[----:B------:R-:W-:Y:S01]  /*b670*/  BAR.SYNC.DEFER_BLOCKING 0x0 ;  /* 0x0000000000007b1d */ /* 0x000fe20000010000 */
[C---:B------:R-:W-:Y:S02]  /*b680*/  ISETP.GE.AND P6, PT, R12.reuse, R100, PT ;  /* 0x000000640c00720c */ /* 0x040fe40003fc6270 */
[----:B------:R-:W-:Y:S02]  /*b690*/  ISETP.GE.AND P5, PT, R12, R101, PT ;  /* 0x000000650c00720c */ /* 0x000fe40003fa6270 */
[----:B------:R-:W-:-:S02]  /*b6a0*/  IADD3 R12, R0, 0x9, RZ ;  /* 0x00000009000c7810 */ /* 0x000fc40007ffe0ff */
[----:B------:R-:W-:Y:S01]  /*b6b0*/  FSEL R73, R73, -INF , !P1 ;  /* 0xff80000049497808 */ /* 0x000fe20004800000 */
[----:B------:R-:W-:Y:S01]  /*b6c0*/  HMMA.16816.F32 R64, R8, R14, R64 ;  /* 0x0000000e0840723c */ /* 0x000fe20000001840 */
[-C--:B------:R-:W-:Y:S02]  /*b6d0*/  ISETP.GE.AND P1, PT, R0, R101.reuse, PT ;  /* 0x000000650000720c */ /* 0x080fe40003f26270 */
[----:B------:R-:W-:Y:S02]  /*b6e0*/  FSEL R53, R36, -INF , !P6 ;  /* 0xff80000024357808 */ /* 0x000fe40007000000 */
[----:B------:R-:W-:Y:S02]  /*b6f0*/  ISETP.GE.AND P2, PT, R2, R101, PT ;  /* 0x000000650200720c */ /* 0x000fe40003f46270 */
[----:B------:R-:W-:Y:S01]  /*b700*/  ISETP.GE.AND P6, PT, R12, R100, PT ;  /* 0x000000640c00720c */ /* 0x000fe20003fc6270 */
[----:B------:R-:W-:Y:S01]  /*b710*/  HMMA.16816.F32 R20, R4, R46, R20 ;  /* 0x0000002e0414723c */ /* 0x000fe20000001814 */
[----:B------:R-:W-:-:S02]  /*b720*/  IADD3 R2, R0, 0x10, RZ ;  /* 0x0000001000027810 */ /* 0x000fc40007ffe0ff */
[----:B------:R-:W-:Y:S02]  /*b730*/  FSEL R74, R74, -INF , !P1 ;  /* 0xff8000004a4a7808 */ /* 0x000fe40004800000 */
[-C--:B------:R-:W-:Y:S02]  /*b740*/  ISETP.GE.AND P1, PT, R12, R101.reuse, PT ;  /* 0x000000650c00720c */ /* 0x080fe40003f26270 */
[----:B------:R-:W-:Y:S01]  /*b750*/  FSEL R75, R75, -INF , !P2 ;  /* 0xff8000004b4b7808 */ /* 0x000fe20005000000 */
        /* <DEDUP_REMOVED lines=11> */
[----:B------:R-:W-:Y:S02]  /*b810*/  ISETP.GE.AND P1, PT, R2, R101, PT ;  /* 0x000000650200720c */ /* 0x000fe40003f26270 */
[----:B------:R-:W-:Y:S02]  /*b820*/  ISETP.GE.AND P6, PT, R12, R100, PT ;  /* 0x000000640c00720c */ /* 0x000fe40003fc6270 */
[----:B------:R-:W-:Y:S02]  /*b830*/  IADD3 R2, R0, 0x19, RZ ;  /* 0x0000001900027810 */ /* 0x000fe40007ffe0ff */
[----:B------:R-:W-:Y:S02]  /*b840*/  FSEL R13, R33, -INF , !P5 ;  /* 0xff800000210d7808 */ /* 0x000fe40006800000 */
[----:B------:R-:W-:Y:S02]  /*b850*/  FSEL R55, R28, -INF , !P6 ;  /* 0xff8000001c377808 */ /* 0x000fe40007000000 */
[----:B------:R-:W-:-:S02]  /*b860*/  FSEL R11, R34, -INF , !P2 ;  /* 0xff800000220b7808 */ /* 0x000fc40005000000 */
        /* <DEDUP_REMOVED lines=12> */
[----:B------:R-:W-:Y:S02]  /*b930*/  FSEL R9, R35, -INF , !P1 ;  /* 0xff80000023097808 */ /* 0x000fe40004800000 */
[----:B------:R-:W-:Y:S02]  /*b940*/  FSEL R105, R24, -INF , !P6 ;  /* 0xff80000018697808 */ /* 0x000fe40007000000 */
[----:B------:R-:W-:Y:S02]  /*b950*/  ISETP.GE.AND P1, PT, R8, R101, PT ;  /* 0x000000650800720c */ /* 0x000fe40003f26270 */
[----:B------:R-:W-:Y:S02]  /*b960*/  ISETP.GE.AND P6, PT, R2, R100, PT ;  /* 0x000000640200720c */ /* 0x000fe40003fc6270 */
[----:B------:R-:W-:Y:S02]  /*b970*/  IADD3 R8, R0, 0x29, RZ ;  /* 0x0000002900087810 */ /* 0x000fe40007ffe0ff */
[----:B------:R-:W-:-:S02]  /*b980*/  FSEL R99, R20, -INF , !P6 ;  /* 0xff80000014637808 */ /* 0x000fc40007000000 */
[----:B------:R-:W-:Y:S02]  /*b990*/  ISETP.GE.AND P6, PT, R8, R100, PT ;  /* 0x000000640800720c */ /* 0x000fe40003fc6270 */
[----:B------:R-:W-:Y:S02]  /*b9a0*/  IADD3 R4, R0, 0x30, RZ ;  /* 0x0000003000047810 */ /* 0x000fe40007ffe0ff */
[----:B------:R-:W-:Y:S02]  /*b9b0*/  FSEL R103, R25, -INF , !P5 ;  /* 0xff80000019677808 */ /* 0x000fe40006800000 */
[----:B------:R-:W-:Y:S02]  /*b9c0*/  FSEL R97, R26, -INF , !P1 ;  /* 0xff8000001a617808 */ /* 0x000fe40004800000 */
[----:B------:R-:W-:Y:S02]  /*b9d0*/  FSEL R115, R21, -INF , !P6 ;  /* 0xff80000015737808 */ /* 0x000fe40007000000 */
[----:B------:R-:W-:-:S02]  /*b9e0*/  ISETP.GE.AND P5, PT, R2, R101, PT ;  /* 0x000000650200720c */ /* 0x000fc40003fa6270 */
[-C--:B------:R-:W-:Y:S02]  /*b9f0*/  ISETP.GE.AND P1, PT, R8, R101.reuse, PT ;  /* 0x000000650800720c */ /* 0x080fe40003f26270 */
[----:B------:R-:W-:Y:S02]  /*ba00*/  ISETP.GE.AND P6, PT, R4, R101, PT ;  /* 0x000000650400720c */ /* 0x000fe40003fc6270 */
[----:B------:R-:W-:Y:S02]  /*ba10*/  IADD3 R2, R0, 0x31, RZ ;  /* 0x0000003100027810 */ /* 0x000fe40007ffe0ff */
[----:B------:R-:W-:Y:S02]  /*ba20*/  FSEL R113, R22, -INF , !P5 ;  /* 0xff80000016717808 */ /* 0x000fe40006800000 */
[----:B------:R-:W-:Y:S02]  /*ba30*/  FSEL R107, R23, -INF , !P1 ;  /* 0xff800000176b7808 */ /* 0x000fe40004800000 */
[----:B------:R-:W-:-:S02]  /*ba40*/  FSEL R32, R70, -INF , !P6 ;  /* 0xff80000046207808 */ /* 0x000fc40007000000 */
[----:B------:R-:W-:Y:S02]  /*ba50*/  FSEL R111, R27, -INF , !P2 ;  /* 0xff8000001b6f7808 */ /* 0x000fe40005000000 */
[C---:B------:R-:W-:Y:S02]  /*ba60*/  ISETP.GE.AND P1, PT, R2.reuse, R100, PT ;  /* 0x000000640200720c */ /* 0x040fe40003f26270 */
[----:B------:R-:W-:Y:S02]  /*ba70*/  ISETP.GE.AND P5, PT, R2, R101, PT ;  /* 0x000000650200720c */ /* 0x000fe40003fa6270 */
[----:B------:R-:W-:Y:S02]  /*ba80*/  ISETP.GT.AND P6, PT, R139, R126, PT ;  /* 0x0000007e8b00720c */ /* 0x000fe40003fc4270 */
[----:B------:R-:W-:Y:S02]  /*ba90*/  ISETP.GE.AND P2, PT, R4, R100, PT ;  /* 0x000000640400720c */ /* 0x000fe40003f46270 */
[----:B------:R-:W-:-:S02]  /*baa0*/  IADD3 R2, R0, 0x38, RZ ;  /* 0x0000003800027810 */ /* 0x000fc40007ffe0ff */
[----:B------:R-:W-:Y:S02]  /*bab0*/  SHF.R.S32.HI R4, RZ, 0x1f, R59 ;  /* 0x0000001fff047819 */ /* 0x000fe4000001143b */
[----:B------:R-:W-:Y:S02]  /*bac0*/  IADD3 R0, R0, 0x39, RZ ;  /* 0x0000003900007810 */ /* 0x000fe40007ffe0ff */
[----:B------:R-:W-:Y:S02]  /*bad0*/  FSEL R89, R68, -INF , !P2 ;  /* 0xff80000044597808 */ /* 0x000fe40005000000 */
[----:B------:R-:W-:Y:S02]  /*bae0*/  FSEL R35, R69, -INF , !P1 ;  /* 0xff80000045237808 */ /* 0x000fe40004800000 */
[-C--:B------:R-:W-:Y:S02]  /*baf0*/  ISETP.GE.AND P2, PT, R2, R100.reuse, PT ;  /* 0x000000640200720c */ /* 0x080fe40003f46270 */
[----:B------:R-:W-:-:S02]  /*bb00*/  ISETP.GE.AND P1, PT, R0, R100, PT ;  /* 0x000000640000720c */ /* 0x000fc40003f26270 */
[----:B------:R-:W-:Y:S02]  /*bb10*/  LEA.HI R4, R4, R59, RZ, 0x2 ;  /* 0x0000003b04047211 */ /* 0x000fe400078f10ff */
[----:B------:R-:W-:Y:S02]  /*bb20*/  FSEL R34, R64, -INF , !P2 ;  /* 0xff80000040227808 */ /* 0x000fe40005000000 */
[----:B------:R-:W-:Y:S02]  /*bb30*/  FSEL R33, R65, -INF , !P1 ;  /* 0xff80000041217808 */ /* 0x000fe40004800000 */
[----:B------:R-:W-:Y:S02]  /*bb40*/  LOP3.LUT R4, R4, 0xfffffffc, RZ, 0xc0, !PT ;  /* 0xfffffffc04047812 */ /* 0x000fe400078ec0ff */
[-C--:B------:R-:W-:Y:S02]  /*bb50*/  ISETP.GE.AND P2, PT, R2, R101.reuse, PT ;  /* 0x000000650200720c */ /* 0x080fe40003f46270 */
[----:B------:R-:W-:Y:S01]  /*bb60*/  ISETP.GE.AND P1, PT, R0, R101, PT ;  /* 0x000000650000720c */ /* 0x000fe20003f26270 */
[----:B------:R-:W-:Y:S01]  /*bb70*/  IMAD.IADD R137, R59, 0x1, -R4 ;  /* 0x000000013b897824 */ /* 0x000fe200078e0a04 */
        /* <DEDUP_REMOVED lines=8> */
[----:B------:R-:W-:Y:S02]  /*bc00*/  IABS R17, R4 ;  /* 0x0000000400117213 */ /* 0x000fe40000000000 */
[C---:B------:R-:W-:Y:S02]  /*bc10*/  IADD3 R6, R4.reuse, -0x40, RZ ;  /* 0xffffffc004067810 */ /* 0x040fe40007ffe0ff */
[----:B------:R-:W-:Y:S02]  /*bc20*/  LOP3.LUT R4, R4, c[0x0][0x2d0], RZ, 0x3c, !PT ;  /* 0x0000b40004047a12 */ /* 0x000fe400078e3cff */
        /* <DEDUP_REMOVED lines=20> */
[-C--:B------:R-:W-:Y:S02]  /*bd70*/  @!P2 IADD3 R5, R5, -R2.reuse, RZ ;  /* 0x800000020505a210 */ /* 0x080fe40007ffe0ff */
[----:B------:R-:W-:Y:S02]  /*bd80*/  @!P2 IADD3 R0, R0, 0x1, RZ ;  /* 0x000000010000a810 */ /* 0x000fe40007ffe0ff */
[----:B------:R-:W-:Y:S02]  /*bd90*/  ISETP.GE.U32.AND P1, PT, R5, R2, PT ;  /* 0x000000020500720c */ /* 0x000fe40003f26070 */
[----:B------:R-:W-:-:S05]  /*bda0*/  ISETP.GE.AND P2, PT, R6, RZ, PT ;  /* 0x000000ff0600720c */ /* 0x000fca0003f46270 */
[----:B------:R-:W-:Y:S02]  /*bdb0*/  @P5 IADD3 R8, R8, 0x1, RZ ;  /* 0x0000000108085810 */ /* 0x000fe40007ffe0ff */
[----:B------:R-:W-:-:S04]  /*bdc0*/  ISETP.GE.AND P5, PT, R4, RZ, PT ;  /* 0x000000ff0400720c */ /* 0x000fc80003fa6270 */
[----:B------:R-:W-:Y:S02]  /*bdd0*/  @P1 IADD3 R0, R0, 0x1, RZ ;  /* 0x0000000100001810 */ /* 0x000fe40007ffe0ff */
[----:B------:R-:W-:-:S03]  /*bde0*/  ISETP.NE.AND P1, PT, RZ, c[0x0][0x2d0], PT ;  /* 0x0000b400ff007a0c */ /* 0x000fc60003f25270 */
[----:B------:R-:W-:Y:S01]  /*bdf0*/  IMAD.MOV.U32 R7, RZ, RZ, R0 ;  /* 0x000000ffff077224 */ /* 0x000fe200078e0000 */
[----:B------:R-:W-:-:S03]  /*be00*/  LOP3.LUT R0, RZ, c[0x0][0x2d0], RZ, 0x33, !PT ;  /* 0x0000b400ff007a12 */ /* 0x000fc600078e33ff */
        /* <DEDUP_REMOVED lines=10> */
[----:B------:R-:W-:-:S05]  /*beb0*/  IMAD R5, R0, R5, -0x40 ;  /* 0xffffffc000057424 */ /* 0x000fca00078e0205 */
[----:B------:R-:W-:-:S05]  /*bec0*/  SHF.R.S32.HI R0, RZ, 0x1f, R5 ;  /* 0x0000001fff007819 */ /* 0x000fca0000011405 */
[----:B------:R-:W-:-:S04]  /*bed0*/  IMAD R0, R0, c[0x0][0x198], RZ ;  /* 0x0000660000007a24 */ /* 0x000fc800078e02ff */
[----:B------:R-:W-:Y:S01]  /*bee0*/  IMAD R0, R5, c[0x0][0x19c], R0 ;  /* 0x0000670005007a24 */ /* 0x000fe200078e0200 */
[----:B--2---:R-:W-:Y:S01]  /*bef0*/  IADD3 R4, -R7, R4, RZ ;  /* 0x0000000407047210 */ /* 0x004fe20007ffe1ff */
[----:B------:R-:W-:-:S03]  /*bf00*/  IMAD.WIDE.U32 R6, R5, c[0x0][0x198], RZ ;  /* 0x0000660005067a25 */ /* 0x000fc600078e00ff */
[----:B------:R-:W-:Y:S01]  /*bf10*/  SHF.R.S32.HI R2, RZ, 0x1f, R4 ;  /* 0x0000001fff027819 */ /* 0x000fe20000011404 */
[----:B------:R-:W-:-:S04]  /*bf20*/  IMAD.IADD R7, R7, 0x1, R0 ;  /* 0x0000000107077824 */ /* 0x000fc800078e0200 */
[----:B------:R-:W-:Y:S02]  /*bf30*/  IMAD R5, R2, c[0x0][0x180], RZ ;  /* 0x0000600002057a24 */ /* 0x000fe400078e02ff */
[----:B------:R-:W-:-:S04]  /*bf40*/  IMAD.WIDE.U32 R6, R4, c[0x0][0x180], R6 ;  /* 0x0000600004067a25 */ /* 0x000fc800078e0006 */
[----:B------:R-:W-:Y:S01]  /*bf50*/  IMAD R5, R4, c[0x0][0x184], R5 ;  /* 0x0000610004057a24 */ /* 0x000fe200078e0205 */
[----:B------:R-:W-:-:S03]  /*bf60*/  MOV R17, R6 ;  /* 0x0000000600117202 */ /* 0x000fc60000000f00 */
[----:B------:R-:W-:Y:S01]  /*bf70*/  IMAD.IADD R0, R7, 0x1, R5 ;  /* 0x0000000107007824 */ /* 0x000fe200078e0205 */
[----:B------:R-:W-:Y:S05]  /*bf80*/  BRA `(.L_x_4605) ;  /* 0x0000003000007947 */ /* 0x000fea0003800000 */
.L_x_4604:
[----:B------:R-:W-:-:S05]  /*bf90*/  IMAD.MOV.U32 R17, RZ, RZ, c[0x0][0x198] ;  /* 0x00006600ff117624 */ /* 0x000fca00078e00ff */
[----:B------:R-:W-:-:S04]  /*bfa0*/  LEA R17, -R17, RZ, 0x6 ;  /* 0x000000ff11117211 */ /* 0x000fc800078e31ff */
[----:B------:R-:W-:Y:S02]  /*bfb0*/  SHF.R.S32.HI R0, RZ, 0x1f, R17 ;  /* 0x0000001fff007819 */ /* 0x000fe40000011411 */
.L_x_4605:
[C---:B------:R-:W-:Y:S02]  /*bfc0*/  LOP3.LUT P5, RZ, R88.reuse, 0x2, RZ, 0xc0, !PT ;  /* 0x0000000258ff7812 */ /* 0x040fe400078ac0ff */
[C---:B------:R-:W-:Y:S02]  /*bfd0*/  LEA R132, P1, R17.reuse, R132, 0x1 ;  /* 0x0000008411847211 */ /* 0x040fe400078208ff */
[----:B------:R-:W-:Y:S02]  /*bfe0*/  LOP3.LUT P2, RZ, R88, 0x1, RZ, 0xc0, !PT ;  /* 0x0000000158ff7812 */ /* 0x000fe4000784c0ff */
[----:B------:R-:W-:-:S07]  /*bff0*/  LEA.HI.X R135, R17, R135, R0, 0x1, P1 ;  /* 0x0000008711877211 */ /* 0x000fce00008f0c00 */
[----:B------:R-:W-:-:S05]  /*c000*/  @P5 IADD3 R19, P1, R17, R108, RZ ;  /* 0x0000006c11135210 */ /* 0x000fca0007f3e0ff */
[----:B------:R-:W-:Y:S01]  /*c010*/  @P5 IMAD.X R2, R0, 0x1, R56, P1 ;  /* 0x0000000100025824 */ /* 0x000fe200008e0638 */
[----:B------:R-:W-:-:S05]  /*c020*/  IADD3 R7, P1, R58, R17, RZ ;  /* 0x000000113a077210 */ /* 0x000fca0007f3e0ff */
[----:B------:R-:W-:Y:S01]  /*c030*/  IMAD.X R5, R57, 0x1, R0, P1 ;  /* 0x0000000139057824 */ /* 0x000fe200008e0600 */
[----:B------:R-:W-:-:S04]  /*c040*/  @P2 LEA R20, P1, R58, R132, 0x1 ;  /* 0x000000843a142211 */ /* 0x000fc800078208ff */
[----:B------:R-:W-:Y:S02]  /*c050*/  @P2 LEA.HI.X R21, R58, R135, R57, 0x1, P1 ;  /* 0x000000873a152211 */ /* 0x000fe400008f0c39 */
[----:B------:R-:W-:-:S13]  /*c060*/  LOP3.LUT P2, RZ, R88, 0x4, RZ, 0xc0, !PT ;  /* 0x0000000458ff7812 */ /* 0x000fda000784c0ff */
[----:B------:R-:W-:-:S05]  /*c070*/  @P2 IADD3 R17, P1, R17, R108, RZ ;  /* 0x0000006c11112210 */ /* 0x000fca0007f3e0ff */
[----:B------:R-:W-:Y:S01]  /*c080*/  @P2 IMAD.X R0, R0, 0x1, R56, P1 ;  /* 0x0000000100002824 */ /* 0x000fe200008e0638 */
[----:B------:R-:W-:-:S05]  /*c090*/  @P5 IADD3 R23, P1, R7, R108, RZ ;  /* 0x0000006c07175210 */ /* 0x000fca0007f3e0ff */
[----:B------:R-:W-:Y:S01]  /*c0a0*/  @P5 IMAD.X R4, R5, 0x1, R56, P1 ;  /* 0x0000000105045824 */ /* 0x000fe200008e0638 */
[----:B------:R-:W-:-:S05]  /*c0b0*/  @P2 IADD3 R7, P1, R7, R108, RZ ;  /* 0x0000006c07072210 */ /* 0x000fca0007f3e0ff */
[----:B------:R-:W-:Y:S01]  /*c0c0*/  @P2 IMAD.X R56, R5, 0x1, R56, P1 ;  /* 0x0000000105382824 */ /* 0x000fe200008e0638 */
[----:B------:R-:W-:-:S04]  /*c0d0*/  @P5 LEA R18, P1, R19, c[0x0][0x168], 0x1 ;  /* 0x00005a0013125a11 */ /* 0x000fc800078208ff */
[----:B------:R-:W-:Y:S02]  /*c0e0*/  @P5 LEA.HI.X R19, R19, c[0x0][0x16c], R2, 0x1, P1 ;  /* 0x00005b0013135a11 */ /* 0x000fe400008f0c02 */
[----:B------:R-:W-:-:S04]  /*c0f0*/  @P2 LEA R16, P1, R17, c[0x0][0x168], 0x1 ;  /* 0x00005a0011102a11 */ /* 0x000fc800078208ff */
[----:B------:R-:W-:Y:S02]  /*c100*/  @P2 LEA.HI.X R17, R17, c[0x0][0x16c], R0, 0x1, P1 ;  /* 0x00005b0011112a11 */ /* 0x000fe400008f0c00 */
[----:B------:R-:W-:-:S04]  /*c110*/  @P2 LEA R6, P1, R7, c[0x0][0x168], 0x1 ;  /* 0x00005a0007062a11 */ /* 0x000fc800078208ff */
[----:B------:R-:W-:Y:S02]  /*c120*/  @P2 LEA.HI.X R7, R7, c[0x0][0x16c], R56, 0x1, P1 ;  /* 0x00005b0007072a11 */ /* 0x000fe400008f0c38 */
[----:B------:R-:W-:-:S04]  /*c130*/  @P5 LEA R22, P1, R23, c[0x0][0x168], 0x1 ;  /* 0x00005a0017165a11 */ /* 0x000fc800078208ff */
[----:B------:R-:W-:Y:S02]  /*c140*/  @P5 LEA.HI.X R23, R23, c[0x0][0x16c], R4, 0x1, P1 ;  /* 0x00005b0017175a11 */ /* 0x000fe400008f0c04 */
[----:B------:R-:W-:-:S13]  /*c150*/  LOP3.LUT P1, RZ, R88, 0x1, RZ, 0xc0, !PT ;  /* 0x0000000158ff7812 */ /* 0x000fda000782c0ff */
[----:B------:R-:W-:Y:S02]  /*c160*/  @P1 IMAD.MOV.U32 R4, RZ, RZ, R132 ;  /* 0x000000ffff041224 */ /* 0x000fe400078e0084 */
[----:B------:R-:W-:-:S05]  /*c170*/  @P1 IMAD.MOV.U32 R5, RZ, RZ, R135 ;  /* 0x000000ffff051224 */ /* 0x000fca00078e0087 */
[----:B------:R-:W-:Y:S01]  /*c180*/  @!PT LDS RZ, [RZ] ;  /* 0x00000000fffff984 */ /* 0x000fe20000000800 */
[----:B------:R-:W-:Y:S01]  /*c190*/  @!PT LDS RZ, [RZ] ;  /* 0x00000000fffff984 */ /* 0x000fe20000000800 */
[----:B------:R-:W-:Y:S01]  /*c1a0*/  @!PT LDS RZ, [RZ] ;  /* 0x00000000fffff984 */ /* 0x000fe20000000800 */
[----:B------:R1:W-:Y:S04]  /*c1b0*/  @P1 LDGSTS.E.BYPASS.LTC128B.128 [R128+0x3000], [R4.64] ;  /* 0x0300000004801fae */ /* 0x0003e8000b901d46 */
[----:B------:R1:W-:Y:S04]  /*c1c0*/  @!P1 STS [R128+0x3000], RZ ;  /* 0x003000ff80009388 */ /* 0x0003e80000000800 */
[----:B------:R1:W-:Y:S04]  /*c1d0*/  @!P1 STS [R128+0x3004], RZ ;  /* 0x003004ff80009388 */ /* 0x0003e80000000800 */
[----:B------:R1:W-:Y:S04]  /*c1e0*/  @!P1 STS.64 [R128+0x3008], RZ ;  /* 0x003008ff80009388 */ /* 0x0003e80000000a00 */
        /* <DEDUP_REMOVED lines=26> */
.L_x_4603:
        /* <DEDUP_REMOVED lines=25> */
[----:B-1----:R-:W-:-:S03]  /*c520*/  FMNMX.FTZ R5, R35, R0, !PT ;  /* 0x0000000023057209 */ /* 0x002fc60007810000 */
        /* <DEDUP_REMOVED lines=29> */
[----:B------:R-:W-:Y:S01]  /*c700*/  FFMA.FTZ R24, R13, c[0x0][0x23c], -R98 ;  /* 0x00008f000d187a23 */ /* 0x000fe20000010862 */
[----:B------:R-:W-:Y:S01]  /*c710*/  LDSM.16.MT88.4 R36, [R122+0x6000] ;  /* 0x006000007a24783b */ /* 0x000fe20000004200 */
[--C-:B------:R-:W-:Y:S01]  /*c720*/  FFMA.FTZ R96, R45, c[0x0][0x23c], -R90.reuse ;  /* 0x00008f002d607a23 */ /* 0x100fe2000001085a */
[----:B------:R-:W1:Y:S01]  /*c730*/  MUFU.EX2 R92, R92 ;  /* 0x0000005c005c7308 */ /* 0x000e620000000800 */
[--C-:B------:R-:W-:Y:S01]  /*c740*/  FFMA.FTZ R95, R74, c[0x0][0x23c], -R90.reuse ;  /* 0x00008f004a5f7a23 */ /* 0x100fe2000001085a */
[----:B------:R-:W2:Y:S01]  /*c750*/  LDSM.16.MT88.4 R44, [R120+0x6000] ;  /* 0x00600000782c783b */ /* 0x000ea20000004200 */
[--C-:B------:R-:W-:Y:S02]  /*c760*/  FFMA.FTZ R94, R75, c[0x0][0x23c], -R90.reuse ;  /* 0x00008f004b5e7a23 */ /* 0x100fe4000001085a */
[--C-:B------:R-:W-:Y:S02]  /*c770*/  FFMA.FTZ R27, R43, c[0x0][0x23c], -R90.reuse ;  /* 0x00008f002b1b7a23 */ /* 0x100fe4000001085a */
[--C-:B------:R-:W-:Y:S01]  /*c780*/  FFMA.FTZ R28, R11, c[0x0][0x23c], -R90.reuse ;  /* 0x00008f000b1c7a23 */ /* 0x100fe2000001085a */
[----:B------:R-:W-:Y:S01]  /*c790*/  MUFU.EX2 R91, R91 ;  /* 0x0000005b005b7308 */ /* 0x000fe20000000800 */
[----:B------:R-:W-:-:S02]  /*c7a0*/  FFMA.FTZ R21, R9, c[0x0][0x23c], -R90 ;  /* 0x00008f0009157a23 */ /* 0x000fc4000001085a */
[----:B------:R-:W-:Y:S01]  /*c7b0*/  LDSM.16.MT88.4 R8, [R120+0x6400] ;  /* 0x006400007808783b */ /* 0x000fe20000004200 */
[--C-:B------:R-:W-:Y:S02]  /*c7c0*/  FFMA.FTZ R23, R55, c[0x0][0x23c], -R98.reuse ;  /* 0x00008f0037177a23 */ /* 0x100fe40000010862 */
[----:B------:R-:W-:Y:S01]  /*c7d0*/  FFMA.FTZ R20, R15, c[0x0][0x23c], -R98 ;  /* 0x00008f000f147a23 */ /* 0x000fe20000010862 */
[----:B------:R-:W3:Y:S01]  /*c7e0*/  LDSM.16.MT88.4 R52, [R122+0x7000] ;  /* 0x007000007a34783b */ /* 0x000ee20000004200 */
[----:B------:R-:W4:Y:S01]  /*c7f0*/  MUFU.EX2 R26, R26 ;  /* 0x0000001a001a7308 */ /* 0x000f220000000800 */
[----:B-1----:R-:W-:Y:S01]  /*c800*/  F2FP.PACK_AB R72, R92, R93 ;  /* 0x0000005d5c48723e */ /* 0x002fe200000000ff */
[--C-:B------:R-:W-:Y:S01]  /*c810*/  FFMA.FTZ R22, R51, c[0x0][0x23c], -R90.reuse ;  /* 0x00008f0033167a23 */ /* 0x100fe2000001085a */
[----:B------:R-:W1:Y:S01]  /*c820*/  LDSM.16.MT88.4 R12, [R122+0x7400] ;  /* 0x007400007a0c783b */ /* 0x000e620000004200 */
[----:B------:R-:W-:Y:S02]  /*c830*/  FFMA.FTZ R3, R49, c[0x0][0x23c], -R90 ;  /* 0x00008f0031037a23 */ /* 0x000fe4000001085a */
[----:B------:R-:W-:-:S02]  /*c840*/  FFMA.FTZ R108, R105, c[0x0][0x23c], -R98 ;  /* 0x00008f00696c7a23 */ /* 0x000fc40000010862 */
[----:B------:R-:W-:Y:S01]  /*c850*/  MUFU.EX2 R95, R95 ;  /* 0x0000005f005f7308 */ /* 0x000fe20000000800 */
[--C-:B------:R-:W-:Y:S02]  /*c860*/  FFMA.FTZ R105, R103, c[0x0][0x23c], -R98.reuse ;  /* 0x00008f0067697a23 */ /* 0x100fe40000010862 */
[----:B------:R-:W-:Y:S02]  /*c870*/  FFMA.FTZ R104, R99, c[0x0][0x23c], -R98 ;  /* 0x00008f0063687a23 */ /* 0x000fe40000010862 */
[----:B------:R-:W-:Y:S02]  /*c880*/  FFMA.FTZ R106, R97, c[0x0][0x23c], -R90 ;  /* 0x00008f00616a7a23 */ /* 0x000fe4000001085a */
[----:B------:R-:W-:Y:S01]  /*c890*/  FFMA.FTZ R99, R115, c[0x0][0x23c], -R98 ;  /* 0x00008f0073637a23 */ /* 0x000fe20000010862 */
[----:B------:R-:W5:Y:S01]  /*c8a0*/  MUFU.EX2 R94, R94 ;  /* 0x0000005e005e7308 */ /* 0x000f620000000800 */
[----:B----4-:R-:W-:Y:S01]  /*c8b0*/  F2FP.PACK_AB R74, R26, R91 ;  /* 0x0000005b1a4a723e */ /* 0x010fe200000000ff */
        /* <DEDUP_REMOVED lines=8> */
[----:B------:R-:W4:Y:S01]  /*c940*/  MUFU.EX2 R27, R27 ;  /* 0x0000001b001b7308 */ /* 0x000f220000000800 */
[----:B-----5:R-:W-:Y:S01]  /*c950*/  F2FP.PACK_AB R73, R94, R95 ;  /* 0x0000005f5e49723e */ /* 0x020fe200000000ff */
[----:B------:R-:W-:-:S02]  /*c960*/  FFMA.FTZ R32, R32, c[0x0][0x23c], -R90 ;  /* 0x00008f0020207a23 */ /* 0x000fc4000001085a */
[--C-:B------:R-:W-:Y:S02]  /*c970*/  FFMA.FTZ R31, R31, c[0x0][0x23c], -R90.reuse ;  /* 0x00008f001f1f7a23 */ /* 0x100fe4000001085a */
[--C-:B------:R-:W-:Y:S02]  /*c980*/  FFMA.FTZ R30, R30, c[0x0][0x23c], -R90.reuse ;  /* 0x00008f001e1e7a23 */ /* 0x100fe4000001085a */
[----:B------:R-:W-:Y:S01]  /*c990*/  MUFU.EX2 R25, R25 ;  /* 0x0000001900197308 */ /* 0x000fe20000000800 */
[----:B------:R-:W-:Y:S02]  /*c9a0*/  FFMA.FTZ R29, R29, c[0x0][0x23c], -R90 ;  /* 0x00008f001d1d7a23 */ /* 0x000fe4000001085a */
[----:B------:R-:W-:Y:S02]  /*c9b0*/  FADD.FTZ R92, R93, R92 ;  /* 0x0000005c5d5c7221 */ /* 0x000fe40000010000 */
[----:B------:R-:W-:Y:S02]  /*c9c0*/  FADD.FTZ R95, R95, R94 ;  /* 0x0000005e5f5f7221 */ /* 0x000fe40000010000 */
[----:B------:R-:W-:Y:S01]  /*c9d0*/  FADD.FTZ R91, R91, R92 ;  /* 0x0000005c5b5b7221 */ /* 0x000fe20000010000 */
[----:B----4-:R-:W-:Y:S01]  /*c9e0*/  F2FP.PACK_AB R75, R27, R96 ;  /* 0x000000601b4b723e */ /* 0x010fe200000000ff */
[----:B------:R-:W4:Y:S01]  /*c9f0*/  MUFU.EX2 R24, R24 ;  /* 0x0000001800187308 */ /* 0x000f220000000800 */
[----:B------:R-:W-:-:S02]  /*ca00*/  FADD.FTZ R96, R96, R95 ;  /* 0x0000005f60607221 */ /* 0x000fc40000010000 */
[----:B------:R-:W-:Y:S02]  /*ca10*/  FADD.FTZ R26, R26, R91 ;  /* 0x0000005b1a1a7221 */ /* 0x000fe40000010000 */
[----:B------:R-:W-:Y:S01]  /*ca20*/  FADD.FTZ R27, R27, R96 ;  /* 0x000000601b1b7221 */ /* 0x000fe20000010000 */
[C---:B--2---:R-:W-:Y:S02]  /*ca30*/  HMMA.16816.F32 R40, R72.reuse, R44, RZ ;  /* 0x0000002c4828723c */ /* 0x044fe400000018ff */
[----:B------:R-:W-:Y:S06]  /*ca40*/  MUFU.EX2 R23, R23 ;  /* 0x0000001700177308 */ /* 0x000fec0000000800 */
[----:B------:R-:W-:Y:S02]  /*ca50*/  HMMA.16816.F32 R44, R72, R46, RZ ;  /* 0x0000002e482c723c */ /* 0x000fe400000018ff */
[----:B------:R-:W2:Y:S01]  /*ca60*/  MUFU.EX2 R20, R20 ;  /* 0x0000001400147308 */ /* 0x000ea20000000800 */
[----:B----4-:R-:W-:Y:S01]  /*ca70*/  F2FP.PACK_AB R4, R24, R25 ;  /* 0x000000191804723e */ /* 0x010fe200000000ff */
[----:B------:R-:W-:-:S04]  /*ca80*/  FADD.FTZ R25, R25, R26 ;  /* 0x0000001a19197221 */ /* 0x000fc80000010000 */
[C---:B---3--:R-:W-:Y:S01]  /*ca90*/  HMMA.16816.F32 R48, R72.reuse, R52, RZ ;  /* 0x000000344830723c */ /* 0x048fe200000018ff */
[----:B------:R-:W-:Y:S01]  /*caa0*/  FADD.FTZ R24, R24, R25 ;  /* 0x0000001918187221 */ /* 0x000fe20000010000 */
[----:B------:R-:W-:Y:S06]  /*cab0*/  MUFU.EX2 R28, R28 ;  /* 0x0000001c001c7308 */ /* 0x000fec0000000800 */
[----:B------:R-:W-:Y:S02]  /*cac0*/  HMMA.16816.F32 R52, R72, R54, RZ ;  /* 0x000000364834723c */ /* 0x000fe400000018ff */
[----:B------:R-:W3:Y:S01]  /*cad0*/  MUFU.EX2 R21, R21 ;  /* 0x0000001500157308 */ /* 0x000ee20000000800 */
[----:B--2---:R-:W-:Y:S01]  /*cae0*/  F2FP.PACK_AB R6, R20, R23 ;  /* 0x000000171406723e */ /* 0x004fe200000000ff */
[----:B------:R-:W-:-:S04]  /*caf0*/  FADD.FTZ R23, R23, R24 ;  /* 0x0000001817177221 */ /* 0x000fc80000010000 */
[C---:B------:R-:W-:Y:S01]  /*cb00*/  HMMA.16816.F32 R80, R72.reuse, R36, RZ ;  /* 0x000000244850723c */ /* 0x040fe200000018ff */
[----:B------:R-:W-:Y:S01]  /*cb10*/  FADD.FTZ R23, R20, R23 ;  /* 0x0000001714177221 */ /* 0x000fe20000010000 */
        /* <DEDUP_REMOVED lines=15> */
[C---:B------:R-:W-:Y:S02]  /*cc10*/  HMMA.16816.F32 R40, R4.reuse, R8, R40 ;  /* 0x000000080428723c */ /* 0x040fe40000001828 */
[----:B------:R-:W-:Y:S06]  /*cc20*/  MUFU.EX2 R99, R99 ;  /* 0x0000006300637308 */ /* 0x000fec0000000800 */
[----:B------:R-:W-:Y:S01]  /*cc30*/  HMMA.16816.F32 R44, R4, R10, R44 ;  /* 0x0000000a042c723c */ /* 0x000fe2000000182c */
[----:B------:R-:W3:Y:S01]  /*cc40*/  LDSM.16.MT88.4 R8, [R120+0x8000] ;  /* 0x008000007808783b */ /* 0x000ee20000004200 */
[----:B------:R-:W-:Y:S06]  /*cc50*/  MUFU.EX2 R106, R106 ;  /* 0x0000006a006a7308 */ /* 0x000fec0000000800 */
[----:B------:R-:W-:Y:S02]  /*cc60*/  HMMA.16816.F32 R76, R72, R78, RZ ;  /* 0x0000004e484c723c */ /* 0x000fe400000018ff */
[----:B------:R-:W4:Y:S06]  /*cc70*/  MUFU.EX2 R103, R103 ;  /* 0x0000006700677308 */ /* 0x000f2c0000000800 */
[C---:B-1----:R-:W-:Y:S02]  /*cc80*/  HMMA.16816.F32 R48, R4.reuse, R12, R48 ;  /* 0x0000000c0430723c */ /* 0x042fe40000001830 */
[----:B------:R-:W-:Y:S06]  /*cc90*/  MUFU.EX2 R102, R102 ;  /* 0x0000006600667308 */ /* 0x000fec0000000800 */
[C---:B------:R-:W-:Y:S01]  /*cca0*/  HMMA.16816.F32 R52, R4.reuse, R14, R52 ;  /* 0x0000000e0434723c */ /* 0x040fe20000001834 */
[----:B------:R-:W1:Y:S01]  /*ccb0*/  LDSM.16.MT88.4 R12, [R122+0x8400] ;  /* 0x008400007a0c783b */ /* 0x000e620000004200 */
[----:B------:R-:W5:Y:S06]  /*ccc0*/  MUFU.EX2 R97, R97 ;  /* 0x0000006100617308 */ /* 0x000f6c0000000800 */
[C---:B------:R-:W-:Y:S02]  /*ccd0*/  HMMA.16816.F32 R80, R4.reuse, R16, R80 ;  /* 0x000000100450723c */ /* 0x040fe40000001850 */
[----:B------:R-:W-:Y:S06]  /*cce0*/  MUFU.EX2 R89, R89 ;  /* 0x0000005900597308 */ /* 0x000fec0000000800 */
[----:B------:R-:W-:Y:S01]  /*ccf0*/  HMMA.16816.F32 R36, R4, R18, R36 ;  /* 0x000000120424723c */ /* 0x000fe20000001824 */
[----:B------:R-:W2:Y:S01]  /*cd00*/  LDSM.16.MT88.4 R16, [R120+0x7400] ;  /* 0x007400007810783b */ /* 0x000ea20000004200 */
[----:B------:R-:W1:Y:S06]  /*cd10*/  MUFU.EX2 R110, R110 ;  /* 0x0000006e006e7308 */ /* 0x000e6c0000000800 */
[C---:B---3--:R-:W-:Y:S02]  /*cd20*/  HMMA.16816.F32 R68, R72.reuse, R8, RZ ;  /* 0x000000084844723c */ /* 0x048fe400000018ff */
[----:B------:R-:W-:Y:S06]  /*cd30*/  MUFU.EX2 R34, R34 ;  /* 0x0000002200227308 */ /* 0x000fec0000000800 */
[----:B------:R-:W-:Y:S01]  /*cd40*/  HMMA.16816.F32 R72, R72, R10, RZ ;  /* 0x0000000a4848723c */ /* 0x000fe200000018ff */
[----:B------:R-:W3:Y:S01]  /*cd50*/  LDSM.16.MT88.4 R8, [R120+0x8400] ;  /* 0x008400007808783b */ /* 0x000ee20000004200 */
[----:B------:R-:W-:Y:S06]  /*cd60*/  MUFU.EX2 R143, R143 ;  /* 0x0000008f008f7308 */ /* 0x000fec0000000800 */
        /* <DEDUP_REMOVED lines=10> */
[C---:B---3--:R-:W-:Y:S08]  /*ce10*/  HMMA.16816.F32 R68, R4.reuse, R8, R68 ;  /* 0x000000080444723c */ /* 0x048ff00000001844 */
[----:B------:R-:W-:Y:S01]  /*ce20*/  HMMA.16816.F32 R72, R4, R10, R72 ;  /* 0x0000000a0448723c */ /* 0x000fe20000001848 */
[----:B------:R-:W3:Y:S06]  /*ce30*/  LDSM.16.MT88.4 R8, [R120+0x6800] ;  /* 0x006800007808783b */ /* 0x000eec0000004200 */
[----:B------:R-:W-:Y:S01]  /*ce40*/  F2FP.PACK_AB R4, R105, R108 ;  /* 0x0000006c6904723e */ /* 0x000fe200000000ff */
        /* <DEDUP_REMOVED lines=39> */
[----:B------:R-:W-:Y:S01]  /*d0c0*/  HMMA.16816.F32 R80, R4, R16, R80 ;  /* 0x000000100450723c */ /* 0x000fe20000001850 */
[----:B------:R-:W-:Y:S02]  /*d0d0*/  FADD.FTZ R143, R143, R34 ;  /* 0x000000228f8f7221 */ /* 0x000fe40000010000 */
[----:B------:R-:W-:-:S05]  /*d0e0*/  FADD.FTZ R142, R29, R30 ;  /* 0x0000001e1d8e7221 */ /* 0x000fca0000010000 */
        /* <DEDUP_REMOVED lines=20> */
[----:B------:R-:W-:Y:S02]  /*d230*/  IMAD.SHL.U32 R5, R139, 0x40, RZ ;  /* 0x000000408b057824 */ /* 0x000fe400078e00ff */
[----:B------:R-:W-:Y:S01]  /*d240*/  IMAD.MOV.U32 R6, RZ, RZ, RZ ;  /* 0x000000ffff067224 */ /* 0x000fe200078e00ff */
[----:B------:R-:W1:Y:S02]  /*d250*/  I2F.RP R9, R4 ;  /* 0x0000000400097306 */ /* 0x000e640000209400 */
[----:B------:R-:W-:-:S04]  /*d260*/  IADD3 R10, R5, 0x40, RZ ;  /* 0x00000040050a7810 */ /* 0x000fc80007ffe0ff */
[----:B------:R-:W-:Y:S02]  /*d270*/  IABS R8, R10 ;  /* 0x0000000a00087213 */ /* 0x000fe40000000000 */
[----:B------:R-:W-:Y:S01]  /*d280*/  LOP3.LUT R10, R10, c[0x0][0x2d0], RZ, 0x3c, !PT ;  /* 0x0000b4000a0a7a12 */ /* 0x000fe200078e3cff */
        /* <DEDUP_REMOVED lines=25> */
[----:B------:R-:W-:Y:S02]  /*d420*/  @P1 IADD3 R9, R9, 0x1, RZ ;  /* 0x0000000109091810 */ /* 0x000fe40007ffe0ff */
[----:B------:R-:W-:-:S03]  /*d430*/  ISETP.GE.AND P1, PT, R5, RZ, PT ;  /* 0x000000ff0500720c */ /* 0x000fc60003f26270 */
        /* <DEDUP_REMOVED lines=26> */
.L_x_4607:
[----:B------:R-:W-:-:S05]  /*d5e0*/  IMAD.MOV.U32 R5, RZ, RZ, c[0x0][0x1a0] ;  /* 0x00006800ff057624 */ /* 0x000fca00078e00ff */
[----:B------:R-:W-:-:S04]  /*d5f0*/  LEA R5, -R5, RZ, 0x6 ;  /* 0x000000ff05057211 */ /* 0x000fc800078e31ff */
[----:B------:R-:W-:Y:S02]  /*d600*/  SHF.R.S32.HI R3, RZ, 0x1f, R5 ;  /* 0x0000001fff037819 */ /* 0x000fe40000011405 */
.L_x_4608:
[C---:B------:R-:W-:Y:S01]  /*d610*/  LOP3.LUT P5, RZ, R88.reuse, 0x2, RZ, 0xc0, !PT ;  /* 0x0000000258ff7812 */ /* 0x040fe200078ac0ff */
[----:B------:R-:W-:Y:S01]  /*d620*/  IMAD.MOV.U32 R6, RZ, RZ, c[0x0][0x1a0] ;  /* 0x00006800ff067624 */ /* 0x000fe200078e00ff */
[----:B------:R-:W-:Y:S02]  /*d630*/  LOP3.LUT P2, RZ, R88, 0x4, RZ, 0xc0, !PT ;  /* 0x0000000458ff7812 */ /* 0x000fe4000784c0ff */
[----:B------:R-:W-:-:S04]  /*d640*/  LEA R144, P6, R5, R144, 0x1 ;  /* 0x0000009005907211 */ /* 0x000fc800078c08ff */
[----:B------:R-:W-:Y:S02]  /*d650*/  LEA.HI.X R145, R5, R145, R3, 0x1, P6 ;  /* 0x0000009105917211 */ /* 0x000fe400030f0c03 */
[----:B------:R-:W-:-:S03]  /*d660*/  LOP3.LUT P6, RZ, R88, 0x1, RZ, 0xc0, !PT ;  /* 0x0000000158ff7812 */ /* 0x000fc600078cc0ff */
[----:B------:R-:W-:-:S05]  /*d670*/  @P5 IADD3 R7, P1, R5, R86, RZ ;  /* 0x0000005605075210 */ /* 0x000fca0007f3e0ff */
[----:B------:R-:W-:Y:S01]  /*d680*/  @P5 IMAD.X R4, R3, 0x1, R84, P1 ;  /* 0x0000000103045824 */ /* 0x000fe200008e0654 */
[----:B------:R-:W-:-:S04]  /*d690*/  @P5 LEA R10, P1, R7, c[0x0][0x170], 0x1 ;  /* 0x00005c00070a5a11 */ /* 0x000fc800078208ff */
[----:B------:R-:W-:Y:S01]  /*d6a0*/  @P5 LEA.HI.X R11, R7, c[0x0][0x174], R4, 0x1, P1 ;  /* 0x00005d00070b5a11 */ /* 0x000fe200008f0c04 */
[----:B------:R-:W-:Y:S01]  /*d6b0*/  @!PT LDS RZ, [RZ] ;  /* 0x00000000fffff984 */ /* 0x000fe20000000800 */
[----:B------:R-:W-:Y:S01]  /*d6c0*/  @!PT LDS RZ, [RZ] ;  /* 0x00000000fffff984 */ /* 0x000fe20000000800 */
[----:B------:R-:W-:Y:S01]  /*d6d0*/  @!PT LDS RZ, [RZ] ;  /* 0x00000000fffff984 */ /* 0x000fe20000000800 */
[----:B------:R1:W-:Y:S01]  /*d6e0*/  @P6 LDGSTS.E.BYPASS.LTC128B.128 [R128+0x6000], [R144.64] ;  /* 0x0600000090806fae */ /* 0x0003e2000b901d46 */
[----:B------:R-:W-:-:S03]  /*d6f0*/  @P2 IADD3 R7, P1, R5, R86, RZ ;  /* 0x0000005605072210 */ /* 0x000fc60007f3e0ff */
[----:B------:R-:W-:Y:S02]  /*d700*/  @!P6 STS [R128+0x6000], RZ ;  /* 0x006000ff8000e388 */ /* 0x000fe40000000800 */
[----:B------:R-:W-:Y:S01]  /*d710*/  @P2 IMAD.X R4, R3, 0x1, R84, P1 ;  /* 0x0000000103042824 */ /* 0x000fe200008e0654 */
[C---:B------:R-:W-:Y:S01]  /*d720*/  @P2 LEA R12, P1, R7.reuse, c[0x0][0x170], 0x1 ;  /* 0x00005c00070c2a11 */ /* 0x040fe200078208ff */
[----:B------:R-:W-:Y:S03]  /*d730*/  @!P6 STS [R128+0x6004], RZ ;  /* 0x006004ff8000e388 */ /* 0x000fe60000000800 */
[----:B------:R-:W-:Y:S01]  /*d740*/  @P2 LEA.HI.X R13, R7, c[0x0][0x174], R4, 0x1, P1 ;  /* 0x00005d00070d2a11 */ /* 0x000fe200008f0c04 */
[----:B------:R-:W-:Y:S01]  /*d750*/  IMAD.MOV.U32 R7, RZ, RZ, c[0x0][0x1a4] ;  /* 0x00006900ff077624 */ /* 0x000fe200078e00ff */
[C---:B------:R-:W-:Y:S01]  /*d760*/  LEA R5, P1, R6.reuse, R5, 0x5 ;  /* 0x0000000506057211 */ /* 0x040fe200078228ff */
[C---:B------:R-:W-:Y:S01]  /*d770*/  @P6 IMAD.SHL.U32 R4, R6.reuse, 0x20, RZ ;  /* 0x0000002006046824 */ /* 0x040fe200078e00ff */
[----:B------:R-:W-:Y:S02]  /*d780*/  @!P6 STS.64 [R128+0x6008], RZ ;  /* 0x006008ff8000e388 */ /* 0x000fe40000000a00 */
[----:B------:R-:W-:-:S02]  /*d790*/  LEA.HI.X R3, R6, R3, R7, 0x5, P1 ;  /* 0x0000000306037211 */ /* 0x000fc400008f2c07 */
[----:B------:R-:W-:Y:S01]  /*d7a0*/  @P6 SHF.L.U64.HI R8, R6, 0x5, R7 ;  /* 0x0000000506086819 */ /* 0x000fe20000010207 */
[----:B------:R-:W-:Y:S01]  /*d7b0*/  @!PT LDS RZ, [RZ] ;  /* 0x00000000fffff984 */ /* 0x000fe20000000800 */
[----:B------:R-:W-:Y:S01]  /*d7c0*/  @!PT LDS RZ, [RZ] ;  /* 0x00000000fffff984 */ /* 0x000fe20000000800 */
[----:B------:R-:W-:Y:S01]  /*d7d0*/  @!PT LDS RZ, [RZ] ;  /* 0x00000000fffff984 */ /* 0x000fe20000000800 */
[----:B------:R2:W-:Y:S01]  /*d7e0*/  @P5 LDGSTS.E.BYPASS.LTC128B.128 [R128+0x7000], [R10.64+0x40] ;  /* 0x070000400a805fae */ /* 0x0005e2000b901d46 */
[----:B------:R-:W-:-:S03]  /*d7f0*/  @P6 LEA R14, P1, R4, R144, 0x1 ;  /* 0x00000090040e6211 */ /* 0x000fc600078208ff */
[----:B------:R-:W-:Y:S01]  /*d800*/  @!P5 STS.128 [R128+0x7000], RZ ;  /* 0x007000ff8000d388 */ /* 0x000fe20000000c00 */
[----:B------:R-:W-:Y:S02]  /*d810*/  @P6 LEA.HI.X R15, R4, R145, R8, 0x1, P1 ;  /* 0x00000091040f6211 */ /* 0x000fe400008f0c08 */
[-C--:B------:R-:W-:Y:S01]  /*d820*/  @P5 IADD3 R7, P1, R5, R86.reuse, RZ ;  /* 0x0000005605075210 */ /* 0x080fe20007f3e0ff */
[----:B------:R-:W-:Y:S01]  /*d830*/  @!PT LDS RZ, [RZ] ;  /* 0x00000000fffff984 */ /* 0x000fe20000000800 */
[----:B------:R-:W-:Y:S01]  /*d840*/  @!PT LDS RZ, [RZ] ;  /* 0x00000000fffff984 */ /* 0x000fe20000000800 */
[----:B------:R-:W-:Y:S01]  /*d850*/  @!PT LDS RZ, [RZ] ;  /* 0x00000000fffff984 */ /* 0x000fe20000000800 */
[----:B------:R3:W-:Y:S04]  /*d860*/  @P2 LDGSTS.E.BYPASS.LTC128B.128 [R128+0x8000], [R12.64+0x80] ;  /* 0x080000800c802fae */ /* 0x0007e8000b901d46 */
[--C-:B------:R-:W-:Y:S01]  /*d870*/  @P5 IMAD.X R4, R3, 0x1, R84.reuse, P1 ;  /* 0x0000000103045824 */ /* 0x100fe200008e0654 */
[----:B------:R-:W-:Y:S01]  /*d880*/  @P2 IADD3 R5, P1, R5, R86, RZ ;  /* 0x0000005605052210 */ /* 0x000fe20007f3e0ff */
[----:B------:R-:W-:Y:S04]  /*d890*/  @!P2 STS.128 [R128+0x8000], RZ ;  /* 0x008000ff8000a388 */ /* 0x000fe80000000c00 */
[----:B------:R-:W-:Y:S01]  /*d8a0*/  @P2 IMAD.X R84, R3, 0x1, R84, P1 ;  /* 0x0000000103542824 */ /* 0x000fe200008e0654 */
[C---:B------:R-:W-:Y:S01]  /*d8b0*/  @P2 LEA R20, P1, R5.reuse, c[0x0][0x170], 0x1 ;  /* 0x00005c0005142a11 */ /* 0x040fe200078208ff */
[----:B------:R-:W-:Y:S01]  /*d8c0*/  @!PT LDS RZ, [RZ] ;  /* 0x00000000fffff984 */ /* 0x000fe20000000800 */
[----:B------:R-:W-:Y:S01]  /*d8d0*/  @!PT LDS RZ, [RZ] ;  /* 0x00000000fffff984 */ /* 0x000fe20000000800 */
[----:B------:R-:W-:Y:S01]  /*d8e0*/  @!PT LDS RZ, [RZ] ;  /* 0x00000000fffff984 */ /* 0x000fe20000000800 */
[----:B------:R3:W-:Y:S03]  /*d8f0*/  @P6 LDGSTS.E.BYPASS.LTC128B.128 [R128+0x6800], [R14.64] ;  /* 0x068000000e806fae */ /* 0x0007e6000b901d46 */
[----:B------:R-:W-:Y:S01]  /*d900*/  @P2 LEA.HI.X R21, R5, c[0x0][0x174], R84, 0x1, P1 ;  /* 0x00005d0005152a11 */ /* 0x000fe200008f0c54 */
[----:B------:R-:W-:Y:S01]  /*d910*/  @!P6 STS.128 [R128+0x6800], RZ ;  /* 0x006800ff8000e388 */ /* 0x000fe20000000c00 */
[----:B------:R-:W-:-:S03]  /*d920*/  @P5 LEA R6, P1, R7, c[0x0][0x170], 0x1 ;  /* 0x00005c0007065a11 */ /* 0x000fc600078208ff */
[----:B------:R-:W4:Y:S01]  /*d930*/  S2R R3, SR_TID.X ;  /* 0x0000000000037919 */ /* 0x000f220000002100 */
        /* <DEDUP_REMOVED lines=11> */
[----:B------:R-:W-:Y:S01]  /*d9f0*/  LDSM.16.M88.4 R16, [R125] ;  /* 0x000000007d10783b */ /* 0x000fe20000000200 */
[----:B----4-:R-:W-:-:S03]  /*da00*/  IMAD.SHL.U32 R3, R3, 0x2, RZ ;  /* 0x0000000203037824 */ /* 0x010fc600078e00ff */
[----:B--2---:R-:W3:Y:S04]  /*da10*/  LDSM.16.M88.4 R8, [R124+0x3000] ;  /* 0x003000007c08783b */ /* 0x004ee80000000200 */
[----:B------:R-:W5:Y:S04]  /*da20*/  LDSM.16.M88.4 R32, [R124+0x3400] ;  /* 0x003400007c20783b */ /* 0x000f680000000200 */
[----:B------:R-:W2:Y:S04]  /*da30*/  LDSM.16.M88.4 R24, [R124+0x3800] ;  /* 0x003800007c18783b */ /* 0x000ea80000000200 */
[----:B------:R-:W1:Y:S04]  /*da40*/  LDSM.16.M88.4 R92, [R124+0x3c00] ;  /* 0x003c00007c5c783b */ /* 0x000e680000000200 */
[----:B------:R-:W-:Y:S04]  /*da50*/  LDSM.16.M88.4 R84, [R123] ;  /* 0x000000007b54783b */ /* 0x000fe80000000200 */
[----:B------:R-:W4:Y:S04]  /*da60*/  LDSM.16.M88.4 R88, [R121+0x3000] ;  /* 0x003000007958783b */ /* 0x000f280000000200 */
[----:B------:R-:W1:Y:S04]  /*da70*/  LDSM.16.M88.4 R96, [R121+0x3400] ;  /* 0x003400007960783b */ /* 0x000e680000000200 */
[----:B------:R-:W0:Y:S01]  /*da80*/  LDGDEPBAR ;  /* 0x00000000000079af */ /* 0x000e220000000000 */
[C---:B---3--:R-:W-:Y:S08]  /*da90*/  HMMA.16816.F32 R12, R16.reuse, R8, RZ ;  /* 0x00000008100c723c */ /* 0x048ff000000018ff */
[C---:B------:R-:W-:Y:S08]  /*daa0*/  HMMA.16816.F32 R8, R16.reuse, R10, RZ ;  /* 0x0000000a1008723c */ /* 0x040ff000000018ff */
[C---:B-----5:R-:W-:Y:S08]  /*dab0*/  HMMA.16816.F32 R4, R16.reuse, R32, RZ ;  /* 0x000000201004723c */ /* 0x060ff000000018ff */
[C---:B--2---:R-:W-:Y:S08]  /*dac0*/  HMMA.16816.F32 R28, R16.reuse, R24, RZ ;  /* 0x00000018101c723c */ /* 0x044ff000000018ff */
[C---:B------:R-:W-:Y:S08]  /*dad0*/  HMMA.16816.F32 R32, R16.reuse, R34, RZ ;  /* 0x000000221020723c */ /* 0x040ff000000018ff */
[C---:B------:R-:W-:Y:S08]  /*dae0*/  HMMA.16816.F32 R24, R16.reuse, R26, RZ ;  /* 0x0000001a1018723c */ /* 0x040ff000000018ff */
[C---:B-1----:R-:W-:Y:S08]  /*daf0*/  HMMA.16816.F32 R20, R16.reuse, R92, RZ ;  /* 0x0000005c1014723c */ /* 0x042ff000000018ff */
[----:B------:R-:W-:Y:S01]  /*db00*/  HMMA.16816.F32 R16, R16, R94, RZ ;  /* 0x0000005e1010723c */ /* 0x000fe200000018ff */
[----:B------:R-:W1:Y:S07]  /*db10*/  LDSM.16.M88.4 R92, [R121+0x3800] ;  /* 0x00380000795c783b */ /* 0x000e6e0000000200 */
[C---:B----4-:R-:W-:Y:S08]  /*db20*/  HMMA.16816.F32 R12, R84.reuse, R88, R12 ;  /* 0x00000058540c723c */ /* 0x050ff0000000180c */
        /* <DEDUP_REMOVED lines=17> */
[----:B------:R-:W-:Y:S07]  /*dc40*/  LDSM.16.M88.4 R96, [R121+0x4400] ;  /* 0x004400007960783b */ /* 0x000fee0000000200 */
        /* <DEDUP_REMOVED lines=36> */
[----:B------:R-:W-:Y:S01]  /*de90*/  HMMA.16816.F32 R8, R92, R86, R8 ;  /* 0x000000565c08723c */ /* 0x000fe20000001808 */
[----:B------:R-:W1:Y:S01]  /*dea0*/  LDSM.16.M88.4 R84, [R121+0x5c00] ;  /* 0x005c00007954783b */ /* 0x000e620000000200 */
[----:B------:R-:W-:-:S06]  /*deb0*/  DEPBAR.LE SB0, 0x0 ;  /* 0x000080000000791a */ /* 0x000fcc0000000000 */
[C---:B---3--:R-:W-:Y:S08]  /*dec0*/  HMMA.16816.F32 R28, R92.reuse, R88, R28 ;  /* 0x000000585c1c723c */ /* 0x048ff0000000181c */
[C---:B------:R-:W-:Y:S08]  /*ded0*/  HMMA.16816.F32 R24, R92.reuse, R90, R24 ;  /* 0x0000005a5c18723c */ /* 0x040ff00000001818 */
[C---:B-1----:R-:W-:Y:S07]  /*dee0*/  HMMA.16816.F32 R20, R92.reuse, R84, R20 ;  /* 0x000000545c14723c */ /* 0x042fee0000001814 */
[----:B------:R-:W-:Y:S01]  /*def0*/  LOP3.LUT R84, R3, 0x6, RZ, 0xc0, !PT ;  /* 0x0000000603547812 */ /* 0x000fe200078ec0ff */
[----:B------:R-:W-:Y:S04]  /*df00*/  HMMA.16816.F32 R16, R92, R86, R16 ;  /* 0x000000565c10723c */ /* 0x000fe80000001810 */
[----:B------:R-:W-:-:S05]  /*df10*/  IMAD R3, R139, 0x40, R84 ;  /* 0x000000408b037824 */ /* 0x000fca00078e0254 */
[C---:B------:R-:W-:Y:S02]  /*df20*/  IADD3 R84, R3.reuse, 0x1, RZ ;  /* 0x0000000103547810 */ /* 0x040fe40007ffe0ff */
[C---:B------:R-:W-:Y:S01]  /*df30*/  IADD3 R86, R3.reuse, 0x8, RZ ;  /* 0x0000000803567810 */ /* 0x040fe20007ffe0ff */
[----:B------:R-:W-:Y:S01]  /*df40*/  BAR.SYNC.DEFER_BLOCKING 0x0 ;  /* 0x0000000000007b1d */ /* 0x000fe20000010000 */
[-C--:B------:R-:W-:Y:S02]  /*df50*/  ISETP.GE.AND P1, PT, R84, R100.reuse, PT ;  /* 0x000000645400720c */ /* 0x080fe40003f26270 */
[----:B------:R-:W-:Y:S02]  /*df60*/  IADD3 R85, R3, 0x9, RZ ;  /* 0x0000000903557810 */ /* 0x000fe40007ffe0ff */
[C---:B------:R-:W-:Y:S02]  /*df70*/  ISETP.GE.AND P6, PT, R86.reuse, R100, PT ;  /* 0x000000645600720c */ /* 0x040fe40003fc6270 */
[----:B------:R-:W-:-:S02]  /*df80*/  ISETP.GE.AND P2, PT, R86, R101, PT ;  /* 0x000000655600720c */ /* 0x000fc40003f46270 */
[----:B------:R-:W-:Y:S02]  /*df90*/  FSEL R86, R13, -INF , !P1 ;  /* 0xff8000000d567808 */ /* 0x000fe40004800000 */
        /* <DEDUP_REMOVED lines=53> */
[----:B------:R-:W-:Y:S02]  /*e2f0*/  FSEL R114, R27, -INF , !P2 ;  /* 0xff8000001b727808 */ /* 0x000fe40005000000 */
[----:B------:R-:W-:Y:S02]  /*e300*/  FSEL R12, R12, -INF , !P1 ;  /* 0xff8000000c0c7808 */ /* 0x000fe40004800000 */
[----:B------:R-:W-:Y:S02]  /*e310*/  ISETP.GT.AND P1, PT, R139, R126, PT ;  /* 0x0000007e8b00720c */ /* 0x000fe40003f24270 */
[----:B------:R-:W-:Y:S02]  /*e320*/  ISETP.GE.AND P6, PT, R5, R101, PT ;  /* 0x000000650500720c */ /* 0x000fe40003fc6270 */
        /* <DEDUP_REMOVED lines=13> */
[----:B------:R-:W-:-:S02]  /*e400*/  FSEL R14, R14, -INF , !P5 ;  /* 0xff8000000e0e7808 */ /* 0x000fc40006800000 */
[----:B------:R-:W-:Y:S02]  /*e410*/  FSEL R100, R17, -INF , !P6 ;  /* 0xff80000011647808 */ /* 0x000fe40007000000 */
[----:B------:R-:W-:Y:S01]  /*e420*/  FSEL R87, R19, -INF , !P2 ;  /* 0xff80000013577808 */ /* 0x000fe20005000000 */
[----:B------:R-:W-:Y:S05]  /*e430*/  @!P1 BRA `(.L_x_4609) ;  /* 0x0000078000009947 */ /* 0x000fea0003800000 */
[----:B------:R-:W1:Y:S01]  /*e440*/  S2R R7, SR_TID.X ;  /* 0x0000000000077919 */ /* 0x000e620000002100 */
[----:B------:R-:W-:Y:S05]  /*e450*/  @!P3 BRA `(.L_x_4610) ;  /* 0x000003c00000b947 */ /* 0x000fea0003800000 */
[----:B------:R-:W-:Y:S01]  /*e460*/  IABS R5, c[0x0][0x2d0] ;  /* 0x0000b40000057a13 */ /* 0x000fe20000000000 */
[----:B------:R-:W-:-:S03]  /*e470*/  IMAD.SHL.U32 R6, R139, 0x40, RZ ;  /* 0x000000408b067824 */ /* 0x000fc600078e00ff */
[----:B------:R-:W2:Y:S02]  /*e480*/  I2F.RP R11, R5 ;  /* 0x00000005000b7306 */ /* 0x000ea40000209400 */
[----:B------:R-:W-:Y:S02]  /*e490*/  IABS R20, R6 ;  /* 0x0000000600147213 */ /* 0x000fe40000000000 */
[C---:B------:R-:W-:Y:S02]  /*e4a0*/  IADD3 R9, R6.reuse, -0x40, RZ ;  /* 0xffffffc006097810 */ /* 0x040fe40007ffe0ff */
[----:B------:R-:W-:Y:S02]  /*e4b0*/  LOP3.LUT R6, R6, c[0x0][0x2d0], RZ, 0x3c, !PT ;  /* 0x0000b40006067a12 */ /* 0x000fe400078e3cff */
[----:B--2---:R-:W2:Y:S02]  /*e4c0*/  MUFU.RCP R17, R11 ;  /* 0x0000000b00117308 */ /* 0x004ea40000001000 */
[----:B--2---:R-:W-:-:S06]  /*e4d0*/  IADD3 R17, R17, 0xffffffe, RZ ;  /* 0x0ffffffe11117810 */ /* 0x004fcc0007ffe0ff */
[----:B------:R-:W2:Y:S02]  /*e4e0*/  F2I.FTZ.U32.TRUNC.NTZ R17, R17 ;  /* 0x0000001100117305 */ /* 0x000ea4000021f000 */
[----:B--2---:R-:W-:-:S04]  /*e4f0*/  IMAD.MOV R16, RZ, RZ, -R17 ;  /* 0x000000ffff107224 */ /* 0x004fc800078e0a11 */
[----:B------:R-:W-:Y:S02]  /*e500*/  IMAD R3, R16, R5, RZ ;  /* 0x0000000510037224 */ /* 0x000fe400078e02ff */
[----:B------:R-:W-:-:S04]  /*e510*/  IMAD.MOV.U32 R16, RZ, RZ, RZ ;  /* 0x000000ffff107224 */ /* 0x000fc800078e00ff */
[----:B------:R-:W-:Y:S01]  /*e520*/  IMAD.HI.U32 R3, R17, R3, R16 ;  /* 0x0000000311037227 */ /* 0x000fe200078e0010 */
[----:B------:R-:W-:Y:S02]  /*e530*/  IABS R16, R9 ;  /* 0x0000000900107213 */ /* 0x000fe40000000000 */
[----:B------:R-:W-:-:S03]  /*e540*/  LOP3.LUT R9, R9, c[0x0][0x2d0], RZ, 0x3c, !PT ;  /* 0x0000b40009097a12 */ /* 0x000fc600078e3cff */
        /* <DEDUP_REMOVED lines=18> */
[----:B------:R-:W-:Y:S02]  /*e670*/  ISETP.GE.AND P1, PT, R9, RZ, PT ;  /* 0x000000ff0900720c */ /* 0x000fe40003f26270 */
[----:B------:R-:W-:Y:S01]  /*e680*/  @P6 IADD3 R3, R3, 0x1, RZ ;  /* 0x0000000103036810 */ /* 0x000fe20007ffe0ff */
[----:B------:R-:W-:-:S04]  /*e690*/  @!P5 IMAD.MOV R11, RZ, RZ, -R11 ;  /* 0x000000ffff0bd224 */ /* 0x000fc800078e0a0b */
[----:B------:R-:W-:Y:S01]  /*e6a0*/  IMAD.MOV.U32 R6, RZ, RZ, R3 ;  /* 0x000000ffff067224 */ /* 0x000fe200078e0003 */
        /* <DEDUP_REMOVED lines=23> */
.L_x_4610:
[----:B------:R-:W-:-:S05]  /*e820*/  IMAD.MOV.U32 R3, RZ, RZ, c[0x0][0x198] ;  /* 0x00006600ff037624 */ /* 0x000fca00078e00ff */
[----:B------:R-:W-:-:S04]  /*e830*/  LEA R3, -R3, RZ, 0x6 ;  /* 0x000000ff03037211 */ /* 0x000fc800078e31ff */
[----:B------:R-:W-:Y:S02]  /*e840*/  SHF.R.S32.HI R6, RZ, 0x1f, R3 ;  /* 0x0000001fff067819 */ /* 0x000fe40000011403 */
.L_x_4611:
[----:B-1----:R-:W-:Y:S02]  /*e850*/  SHF.R.S32.HI R16, RZ, 0x1f, R7 ;  /* 0x0000001fff107819 */ /* 0x002fe40000011407 */
[C---:B------:R-:W-:Y:S02]  /*e860*/  LEA R18, P2, R3.reuse, R132, 0x1 ;  /* 0x0000008403127211 */ /* 0x040fe400078408ff */
[----:B------:R-:W-:Y:S02]  /*e870*/  LEA.HI R16, R16, R7, RZ, 0x2 ;  /* 0x0000000710107211 */ /* 0x000fe400078f10ff */
[----:B------:R-:W-:Y:S02]  /*e880*/  LEA.HI.X R19, R3, R135, R6, 0x1, P2 ;  /* 0x0000008703137211 */ /* 0x000fe400010f0c06 */
[----:B------:R-:W-:-:S05]  /*e890*/  LOP3.LUT R16, R16, 0xfffffffc, RZ, 0xc0, !PT ;  /* 0xfffffffc10107812 */ /* 0x000fca00078ec0ff */
[----:B------:R-:W-:Y:S01]  /*e8a0*/  IMAD.IADD R5, R7, 0x1, -R16 ;  /* 0x0000000107057824 */ /* 0x000fe200078e0a10 */
[----:B------:R-:W-:Y:S01]  /*e8b0*/  SEL R7, RZ, 0x3fffc, P0 ;  /* 0x0003fffcff077807 */ /* 0x000fe20000000000 */
[----:B------:R-:W-:Y:S02]  /*e8c0*/  IMAD.MOV.U32 R16, RZ, RZ, c[0x0][0x198] ;  /* 0x00006600ff107624 */ /* 0x000fe400078e00ff */
[----:B------:R-:W-:Y:S01]  /*e8d0*/  IMAD.SHL.U32 R5, R5, 0x8, RZ ;  /* 0x0000000805057824 */ /* 0x000fe200078e00ff */
[----:B------:R-:W-:Y:S02]  /*e8e0*/  LOP3.LUT P6, RZ, R7, 0x4, RZ, 0xc0, !PT ;  /* 0x0000000407ff7812 */ /* 0x000fe400078cc0ff */
[----:B------:R-:W-:Y:S02]  /*e8f0*/  LEA R7, P0, R16, R3, 0x5 ;  /* 0x0000000310077211 */ /* 0x000fe400078028ff */
[----:B------:R-:W-:Y:S01]  /*e900*/  ISETP.GE.AND P1, PT, R5, c[0x0][0x220], PT ;  /* 0x0000880005007a0c */ /* 0x000fe20003f26270 */
[----:B------:R-:W-:Y:S01]  /*e910*/  IMAD.MOV.U32 R5, RZ, RZ, c[0x0][0x19c] ;  /* 0x00006700ff057624 */ /* 0x000fe200078e00ff */
[----:B------:R-:W-:-:S04]  /*e920*/  @!P4 LEA R20, P2, R7, R132, 0x1 ;  /* 0x000000840714c211 */ /* 0x000fc800078408ff */
[----:B------:R-:W-:-:S03]  /*e930*/  LEA.HI.X R6, R16, R6, R5, 0x5, P0 ;  /* 0x0000000610067211 */ /* 0x000fc600000f2c05 */
[C---:B------:R-:W-:Y:S01]  /*e940*/  @P6 LEA R22, P0, R7.reuse, R132, 0x1 ;  /* 0x0000008407166211 */ /* 0x040fe200078008ff */
[----:B------:R-:W-:Y:S01]  /*e950*/  IMAD.MOV.U32 R132, RZ, RZ, R18 ;  /* 0x000000ffff847224 */ /* 0x000fe200078e0012 */
[CCC-:B------:R-:W-:Y:S02]  /*e960*/  @!P4 LEA.HI.X R21, R7.reuse, R135.reuse, R6.reuse, 0x1, P2 ;  /* 0x000000870715c211 */ /* 0x1c0fe400010f0c06 */
[C---:B------:R-:W-:Y:S01]  /*e970*/  @!P1 LEA R24, P5, R16.reuse, R18, 0x6 ;  /* 0x0000001210189211 */ /* 0x040fe200078a30ff */
[----:B------:R-:W-:Y:S01]  /*e980*/  @!PT LDS RZ, [RZ] ;  /* 0x00000000fffff984 */ /* 0x000fe20000000800 */
[----:B------:R-:W-:Y:S01]  /*e990*/  @!PT LDS RZ, [RZ] ;  /* 0x00000000fffff984 */ /* 0x000fe20000000800 */
[----:B------:R-:W-:Y:S01]  /*e9a0*/  @!PT LDS RZ, [RZ] ;  /* 0x00000000fffff984 */ /* 0x000fe20000000800 */
[----:B------:R1:W-:Y:S01]  /*e9b0*/  @!P1 LDGSTS.E.BYPASS.LTC128B.128 [R128+0x3000], [R18.64] ;  /* 0x0300000012809fae */ /* 0x0003e2000b901d46 */
[----:B------:R-:W-:Y:S01]  /*e9c0*/  @P6 LEA.HI.X R23, R7, R135, R6, 0x1, P0 ;  /* 0x0000008707176211 */ /* 0x000fe200000f0c06 */
[----:B------:R-:W-:Y:S01]  /*e9d0*/  IMAD.MOV.U32 R135, RZ, RZ, R19 ;  /* 0x000000ffff877224 */ /* 0x000fe200078e0013 */
[----:B------:R-:W-:Y:S01]  /*e9e0*/  @!P1 LEA.HI.X R25, R16, R19, R5, 0x6, P5 ;  /* 0x0000001310199211 */ /* 0x000fe200028f3405 */
[----:B------:R1:W-:Y:S04]  /*e9f0*/  @P1 STS [R128+0x3000], RZ ;  /* 0x003000ff80001388 */ /* 0x0003e80000000800 */
[----:B------:R1:W-:Y:S04]  /*ea00*/  @P1 STS [R128+0x3004], RZ ;  /* 0x003004ff80001388 */ /* 0x0003e80000000800 */
        /* <DEDUP_REMOVED lines=27> */
.L_x_4609:
[----:B------:R-:W-:Y:S01]  /*ebc0*/  FMNMX.FTZ R3, R2, R12, !PT ;  /* 0x0000000c02037209 */ /* 0x000fe20007810000 */
[----:B-1----:R-:W-:Y:S01]  /*ebd0*/  LDSM.16.MT88.4 R24, [R122+0x7000] ;  /* 0x007000007a18783b */ /* 0x002fe20000004200 */
        /* <DEDUP_REMOVED lines=51> */
[----:B------:R-:W-:Y:S02]  /*ef10*/  FFMA.FTZ R3, R8, c[0x0][0x23c], -R101 ;  /* 0x00008f0008037a23 */ /* 0x000fe40000010865 */
[----:B------:R-:W-:Y:S02]  /*ef20*/  FFMA.FTZ R6, R10, c[0x0][0x23c], -R93 ;  /* 0x00008f000a067a23 */ /* 0x000fe4000001085d */
[----:B------:R-:W1:Y:S01]  /*ef30*/  LDSM.16.MT88.4 R8, [R122+0x6000] ;  /* 0x006000007a08783b */ /* 0x000e620000004200 */
[----:B------:R-:W-:Y:S01]  /*ef40*/  FMUL.FTZ R95, R95, c[0x0][0x23c] ;  /* 0x00008f005f5f7a20 */ /* 0x000fe20000410000 */
[----:B------:R-:W-:Y:S01]  /*ef50*/  MUFU.EX2 R3, R3 ;  /* 0x0000000300037308 */ /* 0x000fe20000000800 */
[----:B------:R-:W-:Y:S02]  /*ef60*/  FMUL.FTZ R0, R0, c[0x0][0x23c] ;  /* 0x00008f0000007a20 */ /* 0x000fe40000410000 */
[--C-:B------:R-:W-:Y:S02]  /*ef70*/  FFMA.FTZ R94, R12, c[0x0][0x23c], -R101.reuse ;  /* 0x00008f000c5e7a23 */ /* 0x100fe40000010865 */
[----:B------:R-:W-:-:S02]  /*ef80*/  FFMA.FTZ R86, R86, c[0x0][0x23c], -R101 ;  /* 0x00008f0056567a23 */ /* 0x000fc40000010865 */
[----:B------:R-:W-:Y:S01]  /*ef90*/  FFMA.FTZ R88, R88, c[0x0][0x23c], -R101 ;  /* 0x00008f0058587a23 */ /* 0x000fe20000010865 */
        /* <DEDUP_REMOVED lines=9> */
[----:B------:R-:W-:Y:S01]  /*f030*/  FFMA.FTZ R108, R108, c[0x0][0x23c], -R93 ;  /* 0x00008f006c6c7a23 */ /* 0x000fe2000001085d */
[----:B------:R-:W-:Y:S01]  /*f040*/  MUFU.EX2 R94, R94 ;  /* 0x0000005e005e7308 */ /* 0x000fe20000000800 */
[-C--:B--2---:R-:W-:Y:S02]  /*f050*/  FMUL.FTZ R28, R56, R95.reuse ;  /* 0x0000005f381c7220 */ /* 0x084fe40000410000 */
[-C--:B------:R-:W-:Y:S02]  /*f060*/  FMUL.FTZ R29, R57, R95.reuse ;  /* 0x0000005f391d7220 */ /* 0x080fe40000410000 */
[----:B------:R-:W-:-:S02]  /*f070*/  FMUL.FTZ R4, R80, R95 ;  /* 0x0000005f50047220 */ /* 0x000fc40000410000 */
[-C--:B------:R-:W-:Y:S01]  /*f080*/  FMUL.FTZ R5, R81, R95.reuse ;  /* 0x0000005f51057220 */ /* 0x080fe20000410000 */
[----:B------:R-:W2:Y:S01]  /*f090*/  MUFU.EX2 R86, R86 ;  /* 0x0000005600567308 */ /* 0x000ea20000000800 */
[-C--:B---3--:R-:W-:Y:S02]  /*f0a0*/  FMUL.FTZ R30, R58, R0.reuse ;  /* 0x000000003a1e7220 */ /* 0x088fe40000410000 */
[-C--:B------:R-:W-:Y:S02]  /*f0b0*/  FMUL.FTZ R31, R59, R0.reuse ;  /* 0x000000003b1f7220 */ /* 0x080fe40000410000 */
[----:B------:R-:W-:Y:S01]  /*f0c0*/  LDSM.16.MT88.4 R56, [R122+0x6400] ;  /* 0x006400007a38783b */ /* 0x000fe20000004200 */
[----:B------:R-:W-:Y:S02]  /*f0d0*/  FMUL.FTZ R7, R83, R0 ;  /* 0x0000000053077220 */ /* 0x000fe40000410000 */
[----:B------:R-:W-:Y:S01]  /*f0e0*/  MUFU.EX2 R88, R88 ;  /* 0x0000005800587308 */ /* 0x000fe20000000800 */
[----:B------:R-:W-:-:S02]  /*f0f0*/  FMUL.FTZ R36, R36, R95 ;  /* 0x0000005f24247220 */ /* 0x000fc40000410000 */
[----:B------:R-:W-:Y:S02]  /*f100*/  FMUL.FTZ R37, R37, R95 ;  /* 0x0000005f25257220 */ /* 0x000fe40000410000 */
[-C--:B------:R-:W-:Y:S02]  /*f110*/  FMUL.FTZ R38, R38, R0.reuse ;  /* 0x0000000026267220 */ /* 0x080fe40000410000 */
[----:B------:R-:W-:Y:S01]  /*f120*/  FMUL.FTZ R39, R39, R0 ;  /* 0x0000000027277220 */ /* 0x000fe20000410000 */
[----:B------:R-:W-:Y:S01]  /*f130*/  MUFU.EX2 R85, R85 ;  /* 0x0000005500557308 */ /* 0x000fe20000000800 */
[----:B--2---:R-:W-:Y:S01]  /*f140*/  F2FP.PACK_AB R80, R86, R94 ;  /* 0x0000005e5650723e */ /* 0x004fe200000000ff */
[--C-:B------:R-:W-:Y:S02]  /*f150*/  FFMA.FTZ R107, R150, c[0x0][0x23c], -R93.reuse ;  /* 0x00008f00966b7a23 */ /* 0x100fe4000001085d */
[--C-:B------:R-:W-:Y:S02]  /*f160*/  FFMA.FTZ R104, R104, c[0x0][0x23c], -R93.reuse ;  /* 0x00008f0068687a23 */ /* 0x100fe4000001085d */
[----:B------:R-:W-:-:S02]  /*f170*/  FFMA.FTZ R103, R148, c[0x0][0x23c], -R93 ;  /* 0x00008f0094677a23 */ /* 0x000fc4000001085d */
[----:B------:R-:W2:Y:S01]  /*f180*/  MUFU.EX2 R92, R92 ;  /* 0x0000005c005c7308 */ /* 0x000ea20000000800 */
[-C--:B------:R-:W-:Y:S02]  /*f190*/  FMUL.FTZ R20, R48, R95.reuse ;  /* 0x0000005f30147220 */ /* 0x080fe40000410000 */
[-C--:B------:R-:W-:Y:S02]  /*f1a0*/  FMUL.FTZ R21, R49, R95.reuse ;  /* 0x0000005f31157220 */ /* 0x080fe40000410000 */
[-C--:B------:R-:W-:Y:S02]  /*f1b0*/  FMUL.FTZ R22, R50, R0.reuse ;  /* 0x0000000032167220 */ /* 0x080fe40000410000 */
[----:B------:R-:W-:Y:S01]  /*f1c0*/  FMUL.FTZ R23, R51, R0 ;  /* 0x0000000033177220 */ /* 0x000fe20000410000 */
[----:B------:R3:W-:Y:S01]  /*f1d0*/  MUFU.EX2 R2, R6 ;  /* 0x0000000600027308 */ /* 0x0007e20000000800 */
[-C--:B------:R-:W-:Y:S01]  /*f1e0*/  FMUL.FTZ R52, R52, R95.reuse ;  /* 0x0000005f34347220 */ /* 0x080fe20000410000 */
[----:B------:R-:W-:Y:S01]  /*f1f0*/  LDSM.16.MT88.4 R48, [R120+0x8000] ;  /* 0x008000007830783b */ /* 0x000fe20000004200 */
[----:B------:R-:W-:-:S02]  /*f200*/  FMUL.FTZ R53, R53, R95 ;  /* 0x0000005f35357220 */ /* 0x000fc40000410000 */
[-C--:B------:R-:W-:Y:S02]  /*f210*/  FMUL.FTZ R54, R54, R0.reuse ;  /* 0x0000000036367220 */ /* 0x080fe40000410000 */
[-C--:B------:R-:W-:Y:S01]  /*f220*/  FMUL.FTZ R55, R55, R0.reuse ;  /* 0x0000000037377220 */ /* 0x080fe20000410000 */
[----:B------:R-:W4:Y:S01]  /*f230*/  MUFU.EX2 R91, R91 ;  /* 0x0000005b005b7308 */ /* 0x000f220000000800 */
[----:B--2---:R-:W-:Y:S01]  /*f240*/  F2FP.PACK_AB R81, R92, R85 ;  /* 0x000000555c51723e */ /* 0x004fe200000000ff */
[-C--:B------:R-:W-:Y:S02]  /*f250*/  FMUL.FTZ R60, R60, R95.reuse ;  /* 0x0000005f3c3c7220 */ /* 0x080fe40000410000 */
[----:B------:R-:W-:Y:S02]  /*f260*/  FMUL.FTZ R61, R61, R95 ;  /* 0x0000005f3d3d7220 */ /* 0x000fe40000410000 */
[-C--:B------:R-:W-:Y:S02]  /*f270*/  FMUL.FTZ R62, R62, R0.reuse ;  /* 0x000000003e3e7220 */ /* 0x080fe40000410000 */
[----:B---3--:R-:W-:Y:S01]  /*f280*/  FMUL.FTZ R6, R82, R0 ;  /* 0x0000000052067220 */ /* 0x008fe20000410000 */
[----:B------:R-:W-:Y:S01]  /*f290*/  F2FP.PACK_AB R82, R3, R88 ;  /* 0x000000580352723e */ /* 0x000fe200000000ff */
[----:B------:R-:W-:Y:S01]  /*f2a0*/  MUFU.EX2 R110, R110 ;  /* 0x0000006e006e7308 */ /* 0x000fe20000000800 */
[----:B------:R-:W-:-:S02]  /*f2b0*/  FMUL.FTZ R63, R63, R0 ;  /* 0x000000003f3f7220 */ /* 0x000fc40000410000 */
[-C--:B------:R-:W-:Y:S02]  /*f2c0*/  FMUL.FTZ R12, R40, R95.reuse ;  /* 0x0000005f280c7220 */ /* 0x080fe40000410000 */
[-C--:B------:R-:W-:Y:S01]  /*f2d0*/  FMUL.FTZ R13, R41, R95.reuse ;  /* 0x0000005f290d7220 */ /* 0x080fe20000410000 */
[----:B----4-:R-:W-:Y:S01]  /*f2e0*/  F2FP.PACK_AB R83, R91, R2 ;  /* 0x000000025b53723e */ /* 0x010fe200000000ff */
[-C--:B------:R-:W-:Y:S01]  /*f2f0*/  FMUL.FTZ R14, R42, R0.reuse ;  /* 0x000000002a0e7220 */ /* 0x080fe20000410000 */
[----:B------:R-:W2:Y:S01]  /*f300*/  MUFU.EX2 R109, R109 ;  /* 0x0000006d006d7308 */ /* 0x000ea20000000800 */
[----:B------:R-:W-:Y:S02]  /*f310*/  FMUL.FTZ R15, R43, R0 ;  /* 0x000000002b0f7220 */ /* 0x000fe40000410000 */
[-C--:B------:R-:W-:Y:S01]  /*f320*/  FMUL.FTZ R44, R44, R95.reuse ;  /* 0x0000005f2c2c7220 */ /* 0x080fe20000410000 */
[----:B------:R-:W3:Y:S01]  /*f330*/  LDSM.16.MT88.4 R40, [R122+0x8000] ;  /* 0x008000007a28783b */ /* 0x000ee20000004200 */
[----:B-1----:R-:W-:Y:S01]  /*f340*/  HMMA.16816.F32 R4, R80, R8, R4 ;  /* 0x000000085004723c */ /* 0x002fe20000001804 */
[----:B------:R-:W-:-:S02]  /*f350*/  FMUL.FTZ R45, R45, R95 ;  /* 0x0000005f2d2d7220 */ /* 0x000fc40000410000 */
[----:B------:R-:W-:Y:S01]  /*f360*/  MUFU.EX2 R106, R106 ;  /* 0x0000006a006a7308 */ /* 0x000fe20000000800 */
[-C--:B------:R-:W-:Y:S02]  /*f370*/  FMUL.FTZ R46, R46, R0.reuse ;  /* 0x000000002e2e7220 */ /* 0x080fe40000410000 */
[-C--:B------:R-:W-:Y:S02]  /*f380*/  FMUL.FTZ R47, R47, R0.reuse ;  /* 0x000000002f2f7220 */ /* 0x080fe40000410000 */
[----:B------:R-:W-:Y:S01]  /*f390*/  HMMA.16816.F32 R8, R80, R10, R36 ;  /* 0x0000000a5008723c */ /* 0x000fe20000001824 */
[-C--:B------:R-:W-:Y:S02]  /*f3a0*/  FMUL.FTZ R76, R76, R95.reuse ;  /* 0x0000005f4c4c7220 */ /* 0x080fe40000410000 */
[----:B------:R-:W1:Y:S01]  /*f3b0*/  MUFU.EX2 R105, R105 ;  /* 0x0000006900697308 */ /* 0x000e620000000800 */
[----:B------:R-:W-:Y:S02]  /*f3c0*/  FMUL.FTZ R77, R77, R95 ;  /* 0x0000005f4d4d7220 */ /* 0x000fe40000410000 */
[----:B------:R-:W-:-:S02]  /*f3d0*/  FMUL.FTZ R78, R78, R0 ;  /* 0x000000004e4e7220 */ /* 0x000fc40000410000 */
[C---:B------:R-:W-:Y:S01]  /*f3e0*/  HMMA.16816.F32 R20, R80.reuse, R24, R20 ;  /* 0x000000185014723c */ /* 0x040fe20000001814 */
[-C--:B------:R-:W-:Y:S02]  /*f3f0*/  FMUL.FTZ R36, R64, R95.reuse ;  /* 0x0000005f40247220 */ /* 0x080fe40000410000 */
[----:B------:R-:W-:Y:S01]  /*f400*/  MUFU.EX2 R108, R108 ;  /* 0x0000006c006c7308 */ /* 0x000fe20000000800 */
[----:B------:R-:W-:Y:S02]  /*f410*/  FMUL.FTZ R37, R65, R95 ;  /* 0x0000005f41257220 */ /* 0x000fe40000410000 */
[-C--:B------:R-:W-:Y:S02]  /*f420*/  FMUL.FTZ R38, R66, R0.reuse ;  /* 0x0000000042267220 */ /* 0x080fe40000410000 */
[----:B------:R-:W-:Y:S01]  /*f430*/  HMMA.16816.F32 R28, R80, R32, R28 ;  /* 0x00000020501c723c */ /* 0x000fe2000000181c */
[-C--:B------:R-:W-:Y:S02]  /*f440*/  FMUL.FTZ R39, R67, R0.reuse ;  /* 0x0000000043277220 */ /* 0x080fe40000410000 */
[----:B------:R-:W4:Y:S01]  /*f450*/  MUFU.EX2 R107, R107 ;  /* 0x0000006b006b7308 */ /* 0x000f220000000800 */
[----:B------:R-:W-:-:S02]  /*f460*/  FMUL.FTZ R79, R79, R0 ;  /* 0x000000004f4f7220 */ /* 0x000fc40000410000 */
[-C--:B------:R-:W-:Y:S02]  /*f470*/  FMUL.FTZ R72, R72, R95.reuse ;  /* 0x0000005f48487220 */ /* 0x080fe40000410000 */
[C---:B------:R-:W-:Y:S01]  /*f480*/  HMMA.16816.F32 R24, R80.reuse, R26, R52 ;  /* 0x0000001a5018723c */ /* 0x040fe20000001834 */
[----:B------:R-:W-:Y:S02]  /*f490*/  FMUL.FTZ R73, R73, R95 ;  /* 0x0000005f49497220 */ /* 0x000fe40000410000 */
[----:B------:R-:W-:Y:S01]  /*f4a0*/  MUFU.EX2 R104, R104 ;  /* 0x0000006800687308 */ /* 0x000fe20000000800 */
[-C--:B------:R-:W-:Y:S02]  /*f4b0*/  FMUL.FTZ R74, R74, R0.reuse ;  /* 0x000000004a4a7220 */ /* 0x080fe40000410000 */
[----:B------:R-:W-:Y:S01]  /*f4c0*/  FMUL.FTZ R75, R75, R0 ;  /* 0x000000004b4b7220 */ /* 0x000fe20000410000 */
[----:B--2---:R-:W-:Y:S01]  /*f4d0*/  F2FP.PACK_AB R52, R109, R110 ;  /* 0x0000006e6d34723e */ /* 0x004fe200000000ff */
[----:B------:R-:W-:Y:S01]  /*f4e0*/  HMMA.16816.F32 R32, R80, R34, R60 ;  /* 0x000000225020723c */ /* 0x000fe2000000183c */
[----:B-1----:R-:W-:Y:S01]  /*f4f0*/  F2FP.PACK_AB R54, R105, R106 ;  /* 0x0000006a6936723e */ /* 0x002fe200000000ff */
[----:B------:R-:W1:Y:S01]  /*f500*/  LDSM.16.MT88.4 R60, [R120+0x6400] ;  /* 0x00640000783c783b */ /* 0x000e620000004200 */
[----:B------:R-:W2:Y:S01]  /*f510*/  MUFU.EX2 R103, R103 ;  /* 0x0000006700677308 */ /* 0x000ea20000000800 */
[----:B----4-:R-:W-:Y:S01]  /*f520*/  F2FP.PACK_AB R53, R107, R108 ;  /* 0x0000006c6b35723e */ /* 0x010fe200000000ff */
[----:B------:R-:W-:-:S02]  /*f530*/  FFMA.FTZ R113, R118, c[0x0][0x23c], -R101 ;  /* 0x00008f0076717a23 */ /* 0x000fc40000010865 */
[--C-:B------:R-:W-:Y:S01]  /*f540*/  FFMA.FTZ R138, R138, c[0x0][0x23c], -R101.reuse ;  /* 0x00008f008a8a7a23 */ /* 0x100fe20000010865 */
[C---:B------:R-:W-:Y:S01]  /*f550*/  HMMA.16816.F32 R12, R80.reuse, R16, R12 ;  /* 0x00000010500c723c */ /* 0x040fe2000000180c */
[--C-:B------:R-:W-:Y:S02]  /*f560*/  FFMA.FTZ R111, R140, c[0x0][0x23c], -R101.reuse ;  /* 0x00008f008c6f7a23 */ /* 0x100fe40000010865 */
[----:B------:R-:W-:Y:S01]  /*f570*/  FFMA.FTZ R118, R146, c[0x0][0x23c], -R101 ;  /* 0x00008f0092767a23 */ /* 0x000fe20000010865 */
[----:B------:R-:W-:Y:S01]  /*f580*/  MUFU.EX2 R113, R113 ;  /* 0x0000007100717308 */ /* 0x000fe20000000800 */
[--C-:B------:R-:W-:Y:S02]  /*f590*/  FFMA.FTZ R117, R136, c[0x0][0x23c], -R93.reuse ;  /* 0x00008f0088757a23 */ /* 0x100fe4000001085d */
[--C-:B------:R-:W-:Y:S01]  /*f5a0*/  FFMA.FTZ R116, R116, c[0x0][0x23c], -R93.reuse ;  /* 0x00008f0074747a23 */ /* 0x100fe2000001085d */
[----:B------:R-:W-:Y:S01]  /*f5b0*/  HMMA.16816.F32 R16, R80, R18, R44 ;  /* 0x000000125010723c */ /* 0x000fe2000000182c */
[--C-:B------:R-:W-:Y:S01]  /*f5c0*/  FFMA.FTZ R112, R112, c[0x0][0x23c], -R93.reuse ;  /* 0x00008f0070707a23 */ /* 0x100fe2000001085d */
[----:B--2---:R-:W-:Y:S01]  /*f5d0*/  F2FP.PACK_AB R55, R103, R104 ;  /* 0x000000686737723e */ /* 0x004fe200000000ff */
[----:B------:R-:W-:Y:S01]  /*f5e0*/  FFMA.FTZ R115, R114, c[0x0][0x23c], -R93 ;  /* 0x00008f0072737a23 */ /* 0x000fe2000001085d */
[----:B------:R-:W-:Y:S01]  /*f5f0*/  MUFU.EX2 R138, R138 ;  /* 0x0000008a008a7308 */ /* 0x000fe20000000800 */
[----:B------:R-:W-:-:S03]  /*f600*/  FFMA.FTZ R114, R99, c[0x0][0x23c], -R101 ;  /* 0x00008f0063727a23 */ /* 0x000fc60000010865 */
[----:B---3--:R-:W-:Y:S01]  /*f610*/  HMMA.16816.F32 R36, R80, R40, R36 ;  /* 0x000000285024723c */ /* 0x008fe20000001824 */
[-C--:B------:R-:W-:Y:S02]  /*f620*/  FMUL.FTZ R44, R68, R95.reuse ;  /* 0x0000005f442c7220 */ /* 0x080fe40000410000 */
[----:B------:R-:W-:Y:S02]  /*f630*/  FMUL.FTZ R45, R69, R95 ;  /* 0x0000005f452d7220 */ /* 0x000fe40000410000 */
[-C--:B------:R-:W-:Y:S01]  /*f640*/  FMUL.FTZ R46, R70, R0.reuse ;  /* 0x00000000462e7220 */ /* 0x080fe20000410000 */
[----:B------:R-:W-:Y:S01]  /*f650*/  MUFU.EX2 R111, R111 ;  /* 0x0000006f006f7308 */ /* 0x000fe20000000800 */
[----:B------:R-:W-:Y:S01]  /*f660*/  FMUL.FTZ R47, R71, R0 ;  /* 0x00000000472f7220 */ /* 0x000fe20000410000 */
[----:B------:R-:W-:Y:S01]  /*f670*/  HMMA.16816.F32 R4, R52, R56, R4 ;  /* 0x000000383404723c */ /* 0x000fe20000001804 */
[--C-:B------:R-:W-:Y:S02]  /*f680*/  FFMA.FTZ R97, R97, c[0x0][0x23c], -R101.reuse ;  /* 0x00008f0061617a23 */ /* 0x100fe40000010865 */
[----:B------:R-:W-:-:S02]  /*f690*/  FFMA.FTZ R99, R102, c[0x0][0x23c], -R101 ;  /* 0x00008f0066637a23 */ /* 0x000fc40000010865 */
[----:B------:R-:W-:Y:S01]  /*f6a0*/  FFMA.FTZ R100, R100, c[0x0][0x23c], -R101 ;  /* 0x00008f0064647a23 */ /* 0x000fe20000010865 */
[----:B------:R-:W-:Y:S01]  /*f6b0*/  MUFU.EX2 R118, R118 ;  /* 0x0000007600767308 */ /* 0x000fe20000000800 */
[--C-:B------:R-:W-:Y:S01]  /*f6c0*/  FFMA.FTZ R101, R98, c[0x0][0x23c], -R93.reuse ;  /* 0x00008f0062657a23 */ /* 0x100fe2000001085d */
[C---:B------:R-:W-:Y:S01]  /*f6d0*/  HMMA.16816.F32 R8, R52.reuse, R58, R8 ;  /* 0x0000003a3408723c */ /* 0x040fe20000001808 */
[----:B------:R-:W2:Y:S01]  /*f6e0*/  LDSM.16.MT88.4 R56, [R122+0x7400] ;  /* 0x007400007a38783b */ /* 0x000ea20000004200 */
[--C-:B------:R-:W-:Y:S02]  /*f6f0*/  FFMA.FTZ R96, R96, c[0x0][0x23c], -R93.reuse ;  /* 0x00008f0060607a23 */ /* 0x100fe4000001085d */
[--C-:B------:R-:W-:Y:S02]  /*f700*/  FFMA.FTZ R98, R84, c[0x0][0x23c], -R93.reuse ;  /* 0x00008f0054627a23 */ /* 0x100fe4000001085d */
[----:B------:R-:W-:Y:S01]  /*f710*/  MUFU.EX2 R117, R117 ;  /* 0x0000007500757308 */ /* 0x000fe20000000800 */
[----:B------:R-:W-:Y:S01]  /*f720*/  FFMA.FTZ R93, R87, c[0x0][0x23c], -R93 ;  /* 0x00008f00575d7a23 */ /* 0x000fe2000001085d */
[----:B-1----:R-:W-:Y:S01]  /*f730*/  HMMA.16816.F32 R12, R52, R60, R12 ;  /* 0x0000003c340c723c */ /* 0x002fe2000000180c */
[----:B------:R-:W-:-:S04]  /*f740*/  FFMA.FTZ R95, R143, R95, R94 ;  /* 0x0000005f8f5f7223 */ /* 0x000fc8000001005e */
[----:B------:R-:W-:Y:S01]  /*f750*/  FADD.FTZ R95, R86, R95 ;  /* 0x0000005f565f7221 */ /* 0x000fe20000010000 */
[----:B------:R-:W-:Y:S02]  /*f760*/  MUFU.EX2 R116, R116 ;  /* 0x0000007400747308 */ /* 0x000fe40000000800 */
[----:B------:R-:W-:Y:S01]  /*f770*/  HMMA.16816.F32 R16, R52, R62, R16 ;  /* 0x0000003e3410723c */ /* 0x000fe20000001810 */
[----:B------:R-:W1:Y:S01]  /*f780*/  LDSM.16.MT88.4 R60, [R120+0x7400] ;  /* 0x00740000783c783b */ /* 0x000e620000004200 */
[----:B------:R-:W-:-:S04]  /*f790*/  FADD.FTZ R88, R88, R95 ;  /* 0x0000005f58587221 */ /* 0x000fc80000010000 */
[----:B------:R-:W-:Y:S01]  /*f7a0*/  MUFU.EX2 R112, R112 ;  /* 0x0000007000707308 */ /* 0x000fe20000000800 */
[----:B------:R-:W-:Y:S01]  /*f7b0*/  FADD.FTZ R3, R3, R88 ;  /* 0x0000005803037221 */ /* 0x000fe20000010000 */
[----:B------:R-:W-:Y:S01]  /*f7c0*/  HMMA.16816.F32 R40, R80, R42, R76 ;  /* 0x0000002a5028723c */ /* 0x000fe2000000184c */
[----:B------:R-:W-:Y:S02]  /*f7d0*/  LDSM.16.MT88.4 R76, [R122+0x8800] ;  /* 0x008800007a4c783b */ /* 0x000fe40000004200 */
[----:B------:R-:W-:-:S03]  /*f7e0*/  FADD.FTZ R110, R110, R3 ;  /* 0x000000036e6e7221 */ /* 0x000fc60000010000 */
[----:B------:R-:W-:Y:S01]  /*f7f0*/  MUFU.EX2 R115, R115 ;  /* 0x0000007300737308 */ /* 0x000fe20000000800 */
[----:B------:R-:W-:Y:S01]  /*f800*/  FADD.FTZ R109, R109, R110 ;  /* 0x0000006e6d6d7221 */ /* 0x000fe20000010000 */
[C---:B------:R-:W-:Y:S06]  /*f810*/  HMMA.16816.F32 R44, R80.reuse, R48, R44 ;  /* 0x00000030502c723c */ /* 0x040fec000000182c */
[----:B------:R-:W-:Y:S02]  /*f820*/  MUFU.EX2 R97, R97 ;  /* 0x0000006100617308 */ /* 0x000fe40000000800 */
[----:B------:R-:W-:Y:S01]  /*f830*/  HMMA.16816.F32 R48, R80, R50, R72 ;  /* 0x000000325030723c */ /* 0x000fe20000001848 */
[----:B------:R-:W-:Y:S05]  /*f840*/  LDSM.16.MT88.4 R72, [R120+0x8800] ;  /* 0x008800007848783b */ /* 0x000fea0000004200 */
[----:B------:R-:W3:Y:S02]  /*f850*/  MUFU.EX2 R114, R114 ;  /* 0x0000007200727308 */ /* 0x000ee40000000800 */
[C---:B--2---:R-:W-:Y:S06]  /*f860*/  HMMA.16816.F32 R20, R52.reuse, R56, R20 ;  /* 0x000000383414723c */ /* 0x044fec0000001814 */
[----:B------:R-:W-:Y:S02]  /*f870*/  MUFU.EX2 R99, R99 ;  /* 0x0000006300637308 */ /* 0x000fe40000000800 */
[C---:B------:R-:W-:Y:S01]  /*f880*/  HMMA.16816.F32 R24, R52.reuse, R58, R24 ;  /* 0x0000003a3418723c */ /* 0x040fe20000001818 */
[----:B------:R-:W2:Y:S05]  /*f890*/  LDSM.16.MT88.4 R56, [R122+0x8400] ;  /* 0x008400007a38783b */ /* 0x000eaa0000004200 */
[----:B------:R-:W4:Y:S01]  /*f8a0*/  MUFU.EX2 R100, R100 ;  /* 0x0000006400647308 */ /* 0x000f220000000800 */
[----:B---3--:R-:W-:Y:S01]  /*f8b0*/  F2FP.PACK_AB R84, R114, R97 ;  /* 0x000000617254723e */ /* 0x008fe200000000ff */
[C---:B-1----:R-:W-:Y:S06]  /*f8c0*/  HMMA.16816.F32 R28, R52.reuse, R60, R28 ;  /* 0x0000003c341c723c */ /* 0x042fec000000181c */
[----:B------:R-:W-:Y:S02]  /*f8d0*/  MUFU.EX2 R96, R96 ;  /* 0x0000006000607308 */ /* 0x000fe40000000800 */
[----:B------:R-:W-:Y:S01]  /*f8e0*/  HMMA.16816.F32 R32, R52, R62, R32 ;  /* 0x0000003e3420723c */ /* 0x000fe20000001820 */
[----:B------:R-:W1:Y:S05]  /*f8f0*/  LDSM.16.MT88.4 R60, [R120+0x8400] ;  /* 0x00840000783c783b */ /* 0x000e6a0000004200 */
[----:B------:R-:W-:Y:S01]  /*f900*/  MUFU.EX2 R101, R101 ;  /* 0x0000006500657308 */ /* 0x000fe20000000800 */
[----:B----4-:R-:W-:-:S07]  /*f910*/  F2FP.PACK_AB R86, R100, R99 ;  /* 0x000000636456723e */ /* 0x010fce00000000ff */
[----:B------:R-:W-:Y:S08]  /*f920*/  MUFU.EX2 R98, R98 ;  /* 0x0000006200627308 */ /* 0x000ff00000000800 */
[----:B------:R-:W3:Y:S01]  /*f930*/  MUFU.EX2 R93, R93 ;  /* 0x0000005d005d7308 */ /* 0x000ee20000000800 */
[C---:B--2---:R-:W-:Y:S08]  /*f940*/  HMMA.16816.F32 R36, R52.reuse, R56, R36 ;  /* 0x000000383424723c */ /* 0x044ff00000001824 */
[----:B------:R-:W-:Y:S01]  /*f950*/  HMMA.16816.F32 R40, R52, R58, R40 ;  /* 0x0000003a3428723c */ /* 0x000fe20000001828 */
[----:B------:R-:W2:Y:S01]  /*f960*/  LDSM.16.MT88.4 R56, [R122+0x6800] ;  /* 0x006800007a38783b */ /* 0x000ea20000004200 */
[----:B---3--:R-:W-:-:S06]  /*f970*/  F2FP.PACK_AB R87, R93, R98 ;  /* 0x000000625d57723e */ /* 0x008fcc00000000ff */
[C---:B-1----:R-:W-:Y:S08]  /*f980*/  HMMA.16816.F32 R44, R52.reuse, R60, R44 ;  /* 0x0000003c342c723c */ /* 0x042ff0000000182c */
[----:B------:R-:W-:Y:S01]  /*f990*/  HMMA.16816.F32 R48, R52, R62, R48 ;  /* 0x0000003e3430723c */ /* 0x000fe20000001830 */
[----:B------:R-:W1:Y:S06]  /*f9a0*/  LDSM.16.MT88.4 R60, [R120+0x6800] ;  /* 0x00680000783c783b */ /* 0x000e6c0000004200 */
[----:B------:R-:W-:-:S02]  /*f9b0*/  F2FP.PACK_AB R52, R138, R113 ;  /* 0x000000718a34723e */ /* 0x000fc400000000ff */
[----:B------:R-:W-:Y:S02]  /*f9c0*/  F2FP.PACK_AB R53, R116, R117 ;  /* 0x000000757435723e */ /* 0x000fe400000000ff */
[----:B------:R-:W-:Y:S02]  /*f9d0*/  F2FP.PACK_AB R54, R118, R111 ;  /* 0x0000006f7636723e */ /* 0x000fe400000000ff */
[----:B------:R-:W-:-:S07]  /*f9e0*/  F2FP.PACK_AB R55, R115, R112 ;  /* 0x000000707337723e */ /* 0x000fce00000000ff */
[C---:B------:R-:W-:Y:S01]  /*f9f0*/  HMMA.16816.F32 R64, R52.reuse, R76, R36 ;  /* 0x0000004c3440723c */ /* 0x040fe20000001824 */
[----:B------:R-:W-:Y:S07]  /*fa00*/  LDSM.16.MT88.4 R36, [R122+0x6c00] ;  /* 0x006c00007a24783b */ /* 0x000fee0000004200 */
[C---:B--2---:R-:W-:Y:S08]  /*fa10*/  HMMA.16816.F32 R4, R52.reuse, R56, R4 ;  /* 0x000000383404723c */ /* 0x044ff00000001804 */
[C---:B------:R-:W-:Y:S01]  /*fa20*/  HMMA.16816.F32 R8, R52.reuse, R58, R8 ;  /* 0x0000003a3408723c */ /* 0x040fe20000001808 */
[----:B------:R-:W2:Y:S07]  /*fa30*/  LDSM.16.MT88.4 R56, [R122+0x7800] ;  /* 0x007800007a38783b */ /* 0x000eae0000004200 */
[C---:B------:R-:W-:Y:S01]  /*fa40*/  HMMA.16816.F32 R68, R52.reuse, R72, R44 ;  /* 0x000000483444723c */ /* 0x040fe2000000182c */
[----:B------:R-:W-:Y:S07]  /*fa50*/  LDSM.16.MT88.4 R44, [R120+0x6c00] ;  /* 0x006c0000782c783b */ /* 0x000fee0000004200 */
[C---:B-1----:R-:W-:Y:S08]  /*fa60*/  HMMA.16816.F32 R12, R52.reuse, R60, R12 ;  /* 0x0000003c340c723c */ /* 0x042ff0000000180c */
[C---:B------:R-:W-:Y:S01]  /*fa70*/  HMMA.16816.F32 R16, R52.reuse, R62, R16 ;  /* 0x0000003e3410723c */ /* 0x040fe20000001810 */
[----:B------:R-:W-:Y:S07]  /*fa80*/  LDSM.16.MT88.4 R60, [R120+0x7c00] ;  /* 0x007c0000783c783b */ /* 0x000fee0000004200 */
[C---:B------:R-:W-:Y:S08]  /*fa90*/  HMMA.16816.F32 R76, R52.reuse, R78, R40 ;  /* 0x0000004e344c723c */ /* 0x040ff00000001828 */
[C---:B------:R-:W-:Y:S08]  /*faa0*/  HMMA.16816.F32 R72, R52.reuse, R74, R48 ;  /* 0x0000004a3448723c */ /* 0x040ff00000001830 */
[C---:B--2---:R-:W-:Y:S08]  /*fab0*/  HMMA.16816.F32 R20, R52.reuse, R56, R20 ;  /* 0x000000383414723c */ /* 0x044ff00000001814 */
[C---:B------:R-:W-:Y:S01]  /*fac0*/  HMMA.16816.F32 R24, R52.reuse, R58, R24 ;  /* 0x0000003a3418723c */ /* 0x040fe20000001818 */
[----:B------:R-:W1:Y:S07]  /*fad0*/  LDSM.16.MT88.4 R56, [R120+0x7800] ;  /* 0x007800007838783b */ /* 0x000e6e0000004200 */
[C---:B-1----:R-:W-:Y:S07]  /*fae0*/  HMMA.16816.F32 R28, R52.reuse, R56, R28 ;  /* 0x00000038341c723c */ /* 0x042fee000000181c */
[----:B------:R-:W-:Y:S01]  /*faf0*/  FFMA.FTZ R57, R142, R0, R85 ;  /* 0x000000008e397223 */ /* 0x000fe20000010055 */
[----:B------:R-:W-:Y:S01]  /*fb00*/  F2FP.PACK_AB R85, R101, R96 ;  /* 0x000000606555723e */ /* 0x000fe200000000ff */
[----:B------:R-:W-:Y:S01]  /*fb10*/  HMMA.16816.F32 R32, R52, R58, R32 ;  /* 0x0000003a3420723c */ /* 0x000fe20000001820 */
[----:B------:R-:W1:Y:S01]  /*fb20*/  LDSM.16.MT88.4 R52, [R122+0x7c00] ;  /* 0x007c00007a34783b */ /* 0x000e620000004200 */
[----:B------:R-:W-:-:S04]  /*fb30*/  FADD.FTZ R0, R106, R109 ;  /* 0x0000006d6a007221 */ /* 0x000fc80000010000 */
[----:B------:R-:W-:Y:S02]  /*fb40*/  FADD.FTZ R0, R105, R0 ;  /* 0x0000000069007221 */ /* 0x000fe40000010000 */
[----:B------:R-:W-:Y:S01]  /*fb50*/  HMMA.16816.F32 R80, R84, R36, R4 ;  /* 0x000000245450723c */ /* 0x000fe20000001804 */
[----:B------:R-:W-:Y:S01]  /*fb60*/  LDSM.16.MT88.4 R4, [R120+0x8c00] ;  /* 0x008c00007804783b */ /* 0x000fe20000004200 */
[----:B------:R-:W-:Y:S01]  /*fb70*/  FADD.FTZ R113, R113, R0 ;  /* 0x0000000071717221 */ /* 0x000fe20000010000 */
[----:B------:R-:W-:-:S03]  /*fb80*/  MOV R0, R89 ;  /* 0x0000005900007202 */ /* 0x000fc60000000f00 */
[----:B------:R-:W-:Y:S02]  /*fb90*/  FADD.FTZ R138, R138, R113 ;  /* 0x000000718a8a7221 */ /* 0x000fe40000010000 */
[----:B------:R-:W-:Y:S01]  /*fba0*/  HMMA.16816.F32 R36, R84, R38, R8 ;  /* 0x000000265424723c */ /* 0x000fe20000001808 */
[----:B------:R-:W2:Y:S01]  /*fbb0*/  LDSM.16.MT88.4 R8, [R122+0x8c00] ;  /* 0x008c00007a08783b */ /* 0x000ea20000004200 */
[----:B------:R-:W-:-:S04]  /*fbc0*/  FADD.FTZ R111, R111, R138 ;  /* 0x0000008a6f6f7221 */ /* 0x000fc80000010000 */
[----:B------:R-:W-:Y:S02]  /*fbd0*/  FADD.FTZ R118, R118, R111 ;  /* 0x0000006f76767221 */ /* 0x000fe40000010000 */
[----:B------:R-:W-:Y:S02]  /*fbe0*/  HMMA.16816.F32 R40, R84, R44, R12 ;  /* 0x0000002c5428723c */ /* 0x000fe4000000180c */
[----:B------:R-:W-:-:S04]  /*fbf0*/  FADD.FTZ R97, R97, R118 ;  /* 0x0000007661617221 */ /* 0x000fc80000010000 */
[----:B------:R-:W-:Y:S02]  /*fc00*/  FADD.FTZ R114, R114, R97 ;  /* 0x0000006172727221 */ /* 0x000fe40000010000 */
[----:B------:R-:W-:Y:S01]  /*fc10*/  FADD.FTZ R13, R92, R57 ;  /* 0x000000395c0d7221 */ /* 0x000fe20000010000 */
[C---:B------:R-:W-:Y:S01]  /*fc20*/  HMMA.16816.F32 R44, R84.reuse, R46, R16 ;  /* 0x0000002e542c723c */ /* 0x040fe20000001810 */
[----:B------:R-:W-:Y:S02]  /*fc30*/  FADD.FTZ R99, R99, R114 ;  /* 0x0000007263637221 */ /* 0x000fe40000010000 */
[----:B------:R-:W-:Y:S02]  /*fc40*/  FADD.FTZ R2, R2, R13 ;  /* 0x0000000d02027221 */ /* 0x000fe40000010000 */
[----:B------:R-:W-:Y:S02]  /*fc50*/  FADD.FTZ R143, R100, R99 ;  /* 0x00000063648f7221 */ /* 0x000fe40000010000 */
        /* <DEDUP_REMOVED lines=22> */
.L_x_4606:
[----:B------:R-:W-:-:S13]  /*fdc0*/  ISETP.GT.AND P0, PT, R139, R126, PT ;  /* 0x0000007e8b00720c */ /* 0x000fda0003f04270 */
        /* <DEDUP_REMOVED lines=11> */
.L_x_4616:
        /* <DEDUP_REMOVED lines=66> */
.L_x_4613:
        /* <DEDUP_REMOVED lines=26> */
[----:B------:R-:W-:Y:S03]  /*10440*/  ISETP.GT.AND P0, PT, R139, R126, PT ;  /* 0x0000007e8b00720c */ /* 0x000fe60003f04270 */
        /* <DEDUP_REMOVED lines=166> */
.L_x_4615:
        /* <DEDUP_REMOVED lines=47> */
.L_x_4614:
        /* <DEDUP_REMOVED lines=55> */
[--C-:B------:R-:W-:Y:S01]  /*11510*/  FFMA.FTZ R98, R5, c[0x0][0x23c], -R102.reuse ;  /* 0x00008f0005627a23 */ /* 0x100fe20000010866 */
[----:B------:R-:W-:Y:S01]  /*11520*/  ISETP.GT.AND P0, PT, R139, R126, PT ;  /* 0x0000007e8b00720c */ /* 0x000fe20003f04270 */
[--C-:B------:R-:W-:Y:S02]  /*11530*/  FFMA.FTZ R96, R8, c[0x0][0x23c], -R102.reuse ;  /* 0x00008f0008607a23 */ /* 0x100fe40000010866 */
[--C-:B------:R-:W-:Y:S01]  /*11540*/  FFMA.FTZ R99, R6, c[0x0][0x23c], -R97.reuse ;  /* 0x00008f0006637a23 */ /* 0x100fe20000010861 */
[----:B------:R-:W-:Y:S01]  /*11550*/  MUFU.EX2 R87, R87 ;  /* 0x0000005700577308 */ /* 0x000fe20000000800 */
[--C-:B------:R-:W-:Y:S02]  /*11560*/  FFMA.FTZ R5, R9, c[0x0][0x23c], -R102.reuse ;  /* 0x00008f0009057a23 */ /* 0x100fe40000010866 */
[--C-:B------:R-:W-:Y:S02]  /*11570*/  FFMA.FTZ R6, R10, c[0x0][0x23c], -R97.reuse ;  /* 0x00008f000a067a23 */ /* 0x100fe40000010861 */
[----:B------:R-:W-:Y:S01]  /*11580*/  FMUL.FTZ R3, R85, c[0x0][0x23c] ;  /* 0x00008f0055037a20 */ /* 0x000fe20000410000 */
[----:B------:R-:W-:Y:S01]  /*11590*/  MOV R85, R2 ;  /* 0x0000000200557202 */ /* 0x000fe20000000f00 */
        /* <DEDUP_REMOVED lines=16> */
[----:B------:R-:W-:Y:S01]  /*116a0*/  FMUL.FTZ R48, R84, R48 ;  /* 0x0000003054307220 */ /* 0x000fe20000410000 */
[----:B----4-:R-:W-:Y:S01]  /*116b0*/  F2FP.PACK_AB R80, R98, R87 ;  /* 0x000000576250723e */ /* 0x010fe200000000ff */
[C---:B------:R-:W-:Y:S02]  /*116c0*/  FMUL.FTZ R49, R84.reuse, R49 ;  /* 0x0000003154317220 */ /* 0x040fe40000410000 */
[C---:B------:R-:W-:Y:S02]  /*116d0*/  FMUL.FTZ R52, R84.reuse, R52 ;  /* 0x0000003454347220 */ /* 0x040fe40000410000 */
[C---:B------:R-:W-:Y:S01]  /*116e0*/  FMUL.FTZ R53, R84.reuse, R53 ;  /* 0x0000003554357220 */ /* 0x040fe20000410000 */
[----:B------:R-:W3:Y:S01]  /*116f0*/  MUFU.EX2 R86, R86 ;  /* 0x0000005600567308 */ /* 0x000ee20000000800 */
[C---:B------:R-:W-:Y:S02]  /*11700*/  FMUL.FTZ R56, R84.reuse, R56 ;  /* 0x0000003854387220 */ /* 0x040fe40000410000 */
[----:B------:R-:W-:Y:S02]  /*11710*/  FMUL.FTZ R57, R84, R57 ;  /* 0x0000003954397220 */ /* 0x000fe40000410000 */
[C---:B--2---:R-:W-:Y:S02]  /*11720*/  FMUL.FTZ R10, R3.reuse, R82 ;  /* 0x00000052030a7220 */ /* 0x044fe40000410000 */
        /* <DEDUP_REMOVED lines=34> */
[----:B------:R-:W-:Y:S01]  /*11950*/  MUFU.EX2 R101, R101 ;  /* 0x0000006500657308 */ /* 0x000fe20000000800 */
[C---:B------:R-:W-:Y:S02]  /*11960*/  FMUL.FTZ R72, R84.reuse, R72 ;  /* 0x0000004854487220 */ /* 0x040fe40000410000 */
[----:B------:R-:W-:Y:S01]  /*11970*/  FMUL.FTZ R73, R84, R73 ;  /* 0x0000004954497220 */ /* 0x000fe20000410000 */
[----:B---3--:R-:W-:Y:S01]  /*11980*/  F2FP.PACK_AB R83, R7, R6 ;  /* 0x000000060753723e */ /* 0x008fe200000000ff */
[--C-:B------:R-:W-:Y:S02]  /*11990*/  FFMA.FTZ R104, R20, c[0x0][0x23c], -R102.reuse ;  /* 0x00008f0014687a23 */ /* 0x100fe40000010866 */
[--C-:B------:R-:W-:Y:S02]  /*119a0*/  FFMA.FTZ R106, R22, c[0x0][0x23c], -R97.reuse ;  /* 0x00008f00166a7a23 */ /* 0x100fe40000010861 */
[--C-:B------:R-:W-:Y:S02]  /*119b0*/  FFMA.FTZ R103, R23, c[0x0][0x23c], -R97.reuse ;  /* 0x00008f0017677a23 */ /* 0x100fe40000010861 */
[C---:B------:R-:W-:Y:S01]  /*119c0*/  HMMA.16816.F32 R8, R80.reuse, R88, R8 ;  /* 0x000000585008723c */ /* 0x040fe20000001808 */
[----:B------:R-:W-:Y:S04]  /*119d0*/  MUFU.EX2 R104, R104 ;  /* 0x0000006800687308 */ /* 0x000fe80000000800 */
[--C-:B------:R-:W-:Y:S02]  /*119e0*/  FFMA.FTZ R105, R24, c[0x0][0x23c], -R102.reuse ;  /* 0x00008f0018697a23 */ /* 0x100fe40000010866 */
[--C-:B------:R-:W-:Y:S01]  /*119f0*/  FFMA.FTZ R108, R26, c[0x0][0x23c], -R97.reuse ;  /* 0x00008f001a6c7a23 */ /* 0x100fe20000010861 */
[C---:B------:R-:W-:Y:S01]  /*11a00*/  HMMA.16816.F32 R36, R80.reuse, R90, R36 ;  /* 0x0000005a5024723c */ /* 0x040fe20000001824 */
[----:B------:R-:W2:Y:S02]  /*11a10*/  LDSM.16.MT88.4 R88, [R122+0x7000] ;  /* 0x007000007a58783b */ /* 0x000ea40000004200 */
        /* <DEDUP_REMOVED lines=22> */
[C---:B--2---:R-:W-:Y:S02]  /*11b80*/  HMMA.16816.F32 R48, R80.reuse, R88, R48 ;  /* 0x000000585030723c */ /* 0x044fe40000001830 */
[----:B------:R-:W-:Y:S01]  /*11b90*/  MUFU.EX2 R107, R107 ;  /* 0x0000006b006b7308 */ /* 0x000fe20000000800 */
[----:B------:R-:W-:Y:S02]  /*11ba0*/  FADD.FTZ R6, R6, R99 ;  /* 0x0000006306067221 */ /* 0x000fe40000010000 */
[----:B------:R-:W-:Y:S02]  /*11bb0*/  FADD.FTZ R5, R5, R96 ;  /* 0x0000006005057221 */ /* 0x000fe40000010000 */
[----:B------:R-:W-:Y:S01]  /*11bc0*/  FADD.FTZ R6, R7, R6 ;  /* 0x0000000607067221 */ /* 0x000fe20000010000 */
[C---:B------:R-:W-:Y:S01]  /*11bd0*/  HMMA.16816.F32 R52, R80.reuse, R90, R52 ;  /* 0x0000005a5034723c */ /* 0x040fe20000001834 */
[----:B------:R-:W2:Y:S03]  /*11be0*/  LDSM.16.MT88.4 R88, [R122+0x8000] ;  /* 0x008000007a58783b */ /* 0x000ea60000004200 */
[----:B------:R-:W-:Y:S04]  /*11bf0*/  MUFU.EX2 R109, R109 ;  /* 0x0000006d006d7308 */ /* 0x000fe80000000800 */
[C---:B-1----:R-:W-:Y:S06]  /*11c00*/  HMMA.16816.F32 R56, R80.reuse, R92, R56 ;  /* 0x0000005c5038723c */ /* 0x042fec0000001838 */
[----:B------:R-:W-:Y:S02]  /*11c10*/  MUFU.EX2 R110, R110 ;  /* 0x0000006e006e7308 */ /* 0x000fe40000000800 */
[C---:B------:R-:W-:Y:S01]  /*11c20*/  HMMA.16816.F32 R60, R80.reuse, R94, R60 ;  /* 0x0000005e503c723c */ /* 0x040fe2000000183c */
[----:B------:R-:W1:Y:S07]  /*11c30*/  LDSM.16.MT88.4 R92, [R120+0x8000] ;  /* 0x00800000785c783b */ /* 0x000e6e0000004200 */
[----:B------:R-:W-:Y:S10]  /*11c40*/  MUFU.EX2 R112, R112 ;  /* 0x0000007000707308 */ /* 0x000ff40000000800 */
[----:B------:R-:W-:Y:S01]  /*11c50*/  MUFU.EX2 R111, R111 ;  /* 0x0000006f006f7308 */ /* 0x000fe20000000800 */
[C---:B--2---:R-:W-:Y:S09]  /*11c60*/  HMMA.16816.F32 R64, R80.reuse, R88, R64 ;  /* 0x000000585040723c */ /* 0x044ff20000001840 */
[----:B------:R-:W-:Y:S03]  /*11c70*/  MUFU.EX2 R113, R113 ;  /* 0x0000007100717308 */ /* 0x000fe60000000800 */
[--C-:B------:R-:W-:Y:S02]  /*11c80*/  FFMA.FTZ R89, R13, c[0x0][0x23c], -R102.reuse ;  /* 0x00008f000d597a23 */ /* 0x100fe40000010866 */
[----:B------:R-:W-:Y:S02]  /*11c90*/  FMUL.FTZ R13, R84, R77 ;  /* 0x0000004d540d7220 */ /* 0x000fe40000410000 */
[--C-:B------:R-:W-:Y:S03]  /*11ca0*/  FFMA.FTZ R88, R15, c[0x0][0x23c], -R97.reuse ;  /* 0x00008f000f587a23 */ /* 0x100fe60000010861 */
[----:B------:R-:W-:Y:S01]  /*11cb0*/  MUFU.EX2 R89, R89 ;  /* 0x0000005900597308 */ /* 0x000fe20000000800 */
[----:B------:R-:W-:Y:S01]  /*11cc0*/  FMUL.FTZ R15, R3, R79 ;  /* 0x0000004f030f7220 */ /* 0x000fe20000410000 */
[----:B------:R-:W-:Y:S01]  /*11cd0*/  MOV R3, R0 ;  /* 0x0000000000037202 */ /* 0x000fe20000000f00 */
[----:B------:R-:W2:Y:S05]  /*11ce0*/  LDSM.16.MT88.4 R76, [R122+0x6400] ;  /* 0x006400007a4c783b */ /* 0x000eaa0000004200 */
[C---:B------:R-:W-:Y:S02]  /*11cf0*/  HMMA.16816.F32 R12, R80.reuse, R90, R12 ;  /* 0x0000005a500c723c */ /* 0x040fe4000000180c */
[----:B------:R-:W3:Y:S05]  /*11d00*/  MUFU.EX2 R88, R88 ;  /* 0x0000005800587308 */ /* 0x000eea0000000800 */
[--C-:B------:R-:W-:Y:S01]  /*11d10*/  FFMA.FTZ R91, R17, c[0x0][0x23c], -R102.reuse ;  /* 0x00008f00115b7a23 */ /* 0x100fe20000010866 */
[C---:B-1----:R-:W-:Y:S04]  /*11d20*/  HMMA.16816.F32 R68, R80.reuse, R92, R68 ;  /* 0x0000005c5044723c */ /* 0x042fe80000001844 */
        /* <DEDUP_REMOVED lines=14> */
[----:B-1----:R-:W-:Y:S01]  /*11e10*/  F2FP.PACK_AB R16, R89, R100 ;  /* 0x000000645910723e */ /* 0x002fe200000000ff */
[----:B------:R-:W-:Y:S02]  /*11e20*/  FADD.FTZ R100, R100, R5 ;  /* 0x0000000564647221 */ /* 0x000fe40000010000 */
[----:B------:R-:W-:Y:S03]  /*11e30*/  FADD.FTZ R101, R101, R6 ;  /* 0x0000000665657221 */ /* 0x000fe60000010000 */
[----:B------:R-:W-:Y:S01]  /*11e40*/  LDSM.16.MT88.4 R32, [R122+0x7c00] ;  /* 0x007c00007a20783b */ /* 0x000fe20000004200 */
[----:B------:R-:W1:Y:S01]  /*11e50*/  MUFU.EX2 R93, R93 ;  /* 0x0000005d005d7308 */ /* 0x000e620000000800 */
[----:B------:R-:W-:Y:S02]  /*11e60*/  FADD.FTZ R89, R89, R100 ;  /* 0x0000006459597221 */ /* 0x000fe40000010000 */
[----:B------:R-:W-:Y:S01]  /*11e70*/  FADD.FTZ R101, R88, R101 ;  /* 0x0000006558657221 */ /* 0x000fe20000010000 */
[C---:B-----5:R-:W-:Y:S01]  /*11e80*/  F2FP.PACK_AB R18, R91.reuse, R90 ;  /* 0x0000005a5b12723e */ /* 0x060fe200000000ff */
[----:B------:R-:W-:Y:S04]  /*11e90*/  FADD.FTZ R90, R90, R89 ;  /* 0x000000595a5a7221 */ /* 0x000fe80000010000 */
[----:B------:R-:W-:Y:S01]  /*11ea0*/  FADD.FTZ R91, R91, R90 ;  /* 0x0000005a5b5b7221 */ /* 0x000fe20000010000 */
[----:B------:R-:W3:Y:S10]  /*11eb0*/  MUFU.EX2 R95, R95 ;  /* 0x0000005f005f7308 */ /* 0x000ef40000000800 */
[----:B------:R-:W5:Y:S01]  /*11ec0*/  MUFU.EX2 R94, R94 ;  /* 0x0000005e005e7308 */ /* 0x000f620000000800 */
[C---:B-1----:R-:W-:Y:S01]  /*11ed0*/  F2FP.PACK_AB R19, R93.reuse, R92 ;  /* 0x0000005c5d13723e */ /* 0x042fe200000000ff */
[----:B------:R-:W-:Y:S04]  /*11ee0*/  FADD.FTZ R92, R92, R101 ;  /* 0x000000655c5c7221 */ /* 0x000fe80000010000 */
[----:B------:R-:W-:Y:S04]  /*11ef0*/  FADD.FTZ R93, R93, R92 ;  /* 0x0000005c5d5d7221 */ /* 0x000fe80000010000 */
[----:B------:R-:W1:Y:S01]  /*11f00*/  MUFU.EX2 R102, R102 ;  /* 0x0000006600667308 */ /* 0x000e620000000800 */
[C---:B--2---:R-:W-:Y:S08]  /*11f10*/  HMMA.16816.F32 R8, R16.reuse, R76, R8 ;  /* 0x0000004c1008723c */ /* 0x044ff00000001808 */
[C---:B------:R-:W-:Y:S01]  /*11f20*/  HMMA.16816.F32 R36, R16.reuse, R78, R36 ;  /* 0x0000004e1024723c */ /* 0x040fe20000001824 */
[----:B------:R-:W2:Y:S01]  /*11f30*/  LDSM.16.MT88.4 R76, [R122+0x7400] ;  /* 0x007400007a4c783b */ /* 0x000ea20000004200 */
[----:B------:R-:W-:Y:S06]  /*11f40*/  MUFU.EX2 R114, R114 ;  /* 0x0000007200727308 */ /* 0x000fec0000000800 */
[C---:B----4-:R-:W-:Y:S04]  /*11f50*/  HMMA.16816.F32 R40, R16.reuse, R80, R40 ;  /* 0x000000501028723c */ /* 0x050fe80000001828 */
[----:B------:R-:W4:Y:S04]  /*11f60*/  MUFU.EX2 R97, R97 ;  /* 0x0000006100617308 */ /* 0x000f280000000800 */
        /* <DEDUP_REMOVED lines=10> */
[----:B------:R-:W-:Y:S07]  /*12010*/  LDSM.16.MT88.4 R76, [R122+0x8c00] ;  /* 0x008c00007a4c783b */ /* 0x000fee0000004200 */
[C---:B-1----:R-:W-:Y:S08]  /*12020*/  HMMA.16816.F32 R68, R16.reuse, R80, R68 ;  /* 0x000000501044723c */ /* 0x042ff00000001844 */
[----:B------:R-:W-:Y:S07]  /*12030*/  HMMA.16816.F32 R72, R16, R82, R72 ;  /* 0x000000521048723c */ /* 0x000fee0000001848 */
[----:B---3--:R-:W-:Y:S01]  /*12040*/  F2FP.PACK_AB R16, R95, R104 ;  /* 0x000000685f10723e */ /* 0x008fe200000000ff */
[----:B------:R-:W-:Y:S01]  /*12050*/  FADD.FTZ R104, R104, R91 ;  /* 0x0000005b68687221 */ /* 0x000fe20000010000 */
[----:B------:R-:W-:Y:S03]  /*12060*/  F2FP.PACK_AB R17, R103, R106 ;  /* 0x0000006a6711723e */ /* 0x000fe600000000ff */
        /* <DEDUP_REMOVED lines=53> */
.L_x_4612:
        /* <DEDUP_REMOVED lines=193> */
.L_x_4618:
[----:B--234-:R-:W-:Y:S05]  /*12fd0*/  BSYNC B0 ;  /* 0x0000000000007941 */ /* 0x01cfea0003800000 */
.L_x_4617:
        /* <DEDUP_REMOVED lines=19> */
.L_x_4620:
[----:B------:R-:W-:Y:S05]  /*13110*/  BSYNC B0 ;  /* 0x0000000000007941 */ /* 0x000fea0003800000 */
.L_x_4619:
        /* <DEDUP_REMOVED lines=10> */
.L_x_4622:
[----:B------:R-:W-:Y:S05]  /*131c0*/  BSYNC B0 ;  /* 0x0000000000007941 */ /* 0x000fea0003800000 */
.L_x_4621:
        /* <DEDUP_REMOVED lines=10> */
.L_x_4624:
[----:B------:R-:W-:Y:S05]  /*13270*/  BSYNC B0 ;  /* 0x0000000000007941 */ /* 0x000fea0003800000 */
.L_x_4623:
        /* <DEDUP_REMOVED lines=11> */
.L_x_4625:
        /* <DEDUP_REMOVED lines=13> */
.L_x_6154:


//--------------------- .text._ZN5flash24flash_fwd_splitkv_kernelI23Flash_fwd_kernel_traitsILi96ELi64ELi64ELi4ELb0ELb0EN7cutlass6half_tE19Flash_kernel_traitsILi96ELi64ELi64ELi4ES3_EELb1ELb0ELb0ELb0ELb0ELb1ELb1ELb1EEEvNS_16Flash_fwd_paramsE --------------------------
	.section	.text._ZN5flash24flash_fwd_splitkv_kernelI23Flash_fwd_kernel_traitsILi96ELi64ELi64ELi4ELb0ELb0EN7cutlass6half_tE19Flash_kernel_traitsILi96ELi64ELi64ELi4ES3_EELb1ELb0ELb0ELb0ELb0ELb1ELb1ELb1EEEvNS_16Flash_fwd_paramsE,"ax",@progbits
	.sectioninfo	@"SHI_REGISTERS=168"
	.align	128
        .global         _ZN5flash24flash_fwd_splitkv_kernelI23Flash_fwd_kernel_traitsILi96ELi64ELi64ELi4ELb0ELb0EN7cutlass6half_tE19Flash_kernel_traitsILi96ELi64ELi64ELi4ES3_EELb1ELb0ELb0ELb0ELb0ELb1ELb1ELb1EEEvNS_16Flash_fwd_paramsE
        .type           _ZN5flash24flash_fwd_splitkv_kernelI23Flash_fwd_kernel_traitsILi96ELi64ELi64ELi4ELb0ELb0EN7cutlass6half_tE19Flash_kernel_traitsILi96ELi64ELi64ELi4ES3_EELb1ELb0ELb0ELb0ELb0ELb1ELb1ELb1EEEvNS_16Flash_fwd_paramsE,@function
        .size           _ZN5flash24flash_fwd_splitkv_kernelI23Flash_fwd_kernel_traitsILi96ELi64ELi64ELi4ELb0ELb0EN7cutlass6half_tE19Flash_kernel_traitsILi96ELi64ELi64ELi4ES3_EELb1ELb0ELb0ELb0ELb0ELb1ELb1ELb1EEEvNS_16Flash_fwd_paramsE,(.L_x_6155 - _ZN5flash24flash_fwd_splitkv_kernelI23Flash_fwd_kernel_traitsILi96ELi64ELi64ELi4ELb0ELb0EN7cutlass6half_tE19Flash_kernel_traitsILi96ELi64ELi64ELi4ES3_EELb1ELb0ELb0ELb0ELb0ELb1ELb1ELb1EEEvNS_16Flash_fwd_paramsE)
        .other          _ZN5flash24flash_fwd_splitkv_kernelI23Flash_fwd_kernel_traitsILi96ELi64ELi64ELi4ELb0ELb0EN7cutlass6half_tE19Flash_kernel_traitsILi96ELi64ELi64ELi4ES3_EELb1ELb0ELb0ELb0ELb0ELb1ELb1ELb1EEEvNS_16Flash_fwd_paramsE,@"STO_CUDA_ENTRY STV_DEFAULT"
_ZN5flash24flash_fwd_splitkv_kernelI23Flash_fwd_kernel_traitsILi96ELi64ELi64ELi4ELb0ELb0EN7cutlass6half_tE19Flash_kernel_traitsILi96ELi64ELi64ELi4ES3_EELb1ELb0ELb0ELb0ELb0ELb1ELb1ELb1EEEvNS_16Flash_fwd_paramsE:
.text._ZN5flash24flash_fwd_splitkv_kernelI23Flash_fwd_kernel_traitsILi96ELi64ELi64ELi4ELb0ELb0EN7cutlass6half_tE19Flash_kernel_traitsILi96ELi64ELi64ELi4ES3_EELb1ELb0ELb0ELb0ELb0ELb1ELb1ELb1EEEvNS_16Flash_fwd_paramsE:
        /* <DEDUP_REMOVED lines=53> */
.L_x_4626:
[----:B-1-34-:R-:W-:Y:S02]  /*0350*/  MOV R4, c[0x0][0x218] ;  /* 0x0000860000047a02 */ /* 0x01afe40000000f00 */
.L_x_4627:
        /* <DEDUP_REMOVED lines=87> */
.L_x_4630:
[----:B------:R-:W-:Y:S05]  /*08d0*/  BSYNC B0 ;  /* 0x0000000000007941 */ /* 0x000fea0003800000 */
.L_x_4629:
        /* <DEDUP_REMOVED lines=10> */
.L_x_4632:
[----:B------:R-:W-:Y:S05]  /*0980*/  BSYNC B0 ;  /* 0x0000000000007941 */ /* 0x000fea0003800000 */
.L_x_4631:
        /* <DEDUP_REMOVED lines=10> */
.L_x_4634:
[----:B------:R-:W-:Y:S05]  /*0a30*/  BSYNC B0 ;  /* 0x0000000000007941 */ /* 0x000fea0003800000 */
.L_x_4633:
        /* <DEDUP_REMOVED lines=10> */
.L_x_4636:
[----:B------:R-:W-:Y:S05]  /*0ae0*/  BSYNC B0 ;  /* 0x0000000000007941 */ /* 0x000fea0003800000 */
.L_x_4635:
        /* <DEDUP_REMOVED lines=20> */
.L_x_4628:
        /* <DEDUP_REMOVED lines=93> */
.L_x_4637:
        /* <DEDUP_REMOVED lines=15> */
.L_x_4639:
        /* <DEDUP_REMOVED lines=53> */
.L_x_4638:
        /* <DEDUP_REMOVED lines=83> */
[----:B------:R-:W-:Y:S01]  /*1b70*/  LEA.HI R67, R68, R68, RZ, 0x1 ;  /* 0x0000004444437211 */ /* 0x000fe200078f08ff */
[----:B------:R-:W-:Y:S01]  /*1b80*/  IMAD.X R109, R15, 0x1, R17, P0 ;  /* 0x000000010f6d7824 */ /* 0x000fe200000e0611 */
[----:B------:R-:W-:Y:S01]  /*1b90*/  SHF.R.S32.HI R19, RZ, 0x6, R19 ;  /* 0x00000006ff137819 */ /* 0x000fe20000011413 */
[----:B------:R-:W-:Y:S01]  /*1ba0*/  IMAD R78, R110, R77, R13 ;  /* 0x0000004d6e4e7224 */ /* 0x000fe200078e020d */
[----:B------:R-:W-:Y:S01]  /*1bb0*/  SHF.R.S32.HI R0, RZ, 0x1f, R112 ;  /* 0x0000001fff007819 */ /* 0x000fe20000011470 */
[----:B------:R-:W-:Y:S01]  /*1bc0*/  IMAD R9, R111, c[0x0][0x198], RZ ;  /* 0x000066006f097a24 */ /* 0x000fe200078e02ff */
[----:B------:R-:W-:Y:S01]  /*1bd0*/  IMNMX R88, R126, R19, !PT ;  /* 0x000000137e587217 */ /* 0x000fe20007800200 */
[----:B------:R-:W-:Y:S01]  /*1be0*/  IMAD.MOV.U32 R61, RZ, RZ, c[0x0][0x1a0] ;  /* 0x00006800ff3d7624 */ /* 0x000fe200078e00ff */
[--C-:B------:R-:W-:Y:S01]  /*1bf0*/  SHF.R.S32.HI R25, RZ, 0x1, R67.reuse ;  /* 0x00000001ff197819 */ /* 0x100fe20000011443 */
[----:B------:R-:W-:Y:S01]  /*1c00*/  IMAD R69, R0, c[0x0][0x1a8], RZ ;  /* 0x00006a0000457a24 */ /* 0x000fe200078e02ff */
[----:B------:R-:W-:Y:S01]  /*1c10*/  ISETP.GT.AND P0, PT, R85, R88, PT ;  /* 0x000000585500720c */ /* 0x000fe20003f04270 */
[----:B------:R-:W-:Y:S01]  /*1c20*/  IMAD.MOV.U32 R0, RZ, RZ, 0x5 ;  /* 0x00000005ff007424 */ /* 0x000fe200078e00ff */
[----:B------:R-:W-:Y:S01]  /*1c30*/  SHF.R.S32.HI R66, RZ, 0x1f, R67 ;  /* 0x0000001fff427819 */ /* 0x000fe20000011443 */
[----:B------:R-:W-:Y:S01]  /*1c40*/  IMAD R69, R112, c[0x0][0x1ac], R69 ;  /* 0x00006b0070457a24 */ /* 0x000fe200078e0245 */
[----:B------:R-:W-:Y:S01]  /*1c50*/  LOP3.LUT R82, R82, 0xffffffe0, RZ, 0xc0, !PT ;  /* 0xffffffe052527812 */ /* 0x000fe200078ec0ff */
[----:B------:R-:W-:Y:S01]  /*1c60*/  IMAD.IADD R76, R13, 0x1, R78 ;  /* 0x000000010d4c7824 */ /* 0x000fe200078e024e */
[----:B------:R-:W-:Y:S01]  /*1c70*/  LEA.HI R66, R66, R25, RZ, 0x2 ;  /* 0x0000001942427211 */ /* 0x000fe200078f10ff */
[----:B------:R-:W-:Y:S01]  /*1c80*/  IMAD.WIDE.U32 R112, R112, c[0x0][0x1a8], R26 ;  /* 0x00006a0070707a25 */ /* 0x000fe200078e001a */
[----:B------:R-:W-:-:S02]  /*1c90*/  SHF.L.U64.HI R70, R73, R0, c[0x0][0x19c] ;  /* 0x0000670049467619 */ /* 0x000fc40000010200 */
[----:B------:R-:W-:Y:S01]  /*1ca0*/  LOP3.LUT R66, R66, 0xfffffffc, RZ, 0xc0, !PT ;  /* 0xfffffffc42427812 */ /* 0x000fe200078ec0ff */
[C---:B------:R-:W-:Y:S01]  /*1cb0*/  IMAD R9, R110.reuse, c[0x0][0x19c], R9 ;  /* 0x000067006e097a24 */ /* 0x040fe200078e0209 */
[----:B------:R-:W-:Y:S01]  /*1cc0*/  SHF.R.S32.HI R65, RZ, 0x4, R65 ;  /* 0x00000004ff417819 */ /* 0x000fe20000011441 */
[----:B------:R-:W-:Y:S01]  /*1cd0*/  IMAD.WIDE.U32 R108, R110, c[0x0][0x198], R108 ;  /* 0x000066006e6c7a25 */ /* 0x000fe200078e006c */
[----:B------:R-:W-:Y:S02]  /*1ce0*/  SHF.R.S32.HI R60, RZ, 0x1, R60 ;  /* 0x00000001ff3c7819 */ /* 0x000fe4000001143c */
[----:B------:R-:W-:Y:S01]  /*1cf0*/  SHF.R.S32.HI R74, RZ, 0x1f, R78 ;  /* 0x0000001fff4a7819 */ /* 0x000fe2000001144e */
[C---:B------:R-:W-:Y:S01]  /*1d00*/  IMAD.SHL.U32 R62, R61.reuse, 0x20, RZ ;  /* 0x000000203d3e7824 */ /* 0x040fe200078e00ff */
[----:B------:R-:W-:Y:S01]  /*1d10*/  SHF.L.U64.HI R61, R61, R0, c[0x0][0x1a4] ;  /* 0x000069003d3d7619 */ /* 0x000fe20000010200 */
[----:B------:R-:W-:Y:S01]  /*1d20*/  IMAD.IADD R66, R25, 0x1, -R66 ;  /* 0x0000000119427824 */ /* 0x000fe200078e0a42 */
[----:B------:R-:W-:Y:S01]  /*1d30*/  SHF.R.S32.HI R72, RZ, 0x1f, R76 ;  /* 0x0000001fff487819 */ /* 0x000fe2000001144c */
[----:B------:R-:W-:-:S02]  /*1d40*/  IMAD.SHL.U32 R73, R73, 0x20, RZ ;  /* 0x0000002049497824 */ /* 0x000fc400078e00ff */
[----:B------:R-:W-:Y:S02]  /*1d50*/  IMAD.IADD R82, R75, 0x1, -R82 ;  /* 0x000000014b527824 */ /* 0x000fe400078e0a52 */
        /* <DEDUP_REMOVED lines=91> */
.L_x_4689:
        /* <DEDUP_REMOVED lines=18> */
.L_x_4642:
[----:B------:R-:W-:Y:S05]  /*2430*/  BSYNC B0 ;  /* 0x0000000000007941 */ /* 0x000fea0003800000 */
.L_x_4641:
        /* <DEDUP_REMOVED lines=18> */
.L_x_4644:
[----:B------:R-:W-:Y:S05]  /*2560*/  BSYNC B0 ;  /* 0x0000000000007941 */ /* 0x000fea0003800000 */
.L_x_4643:
[----:B------:R-:W-:Y:S01]  /*2570*/  ISETP.NE.AND P6, PT, RZ, UR4, PT ;  /* 0x00000004ff007c0c */ /* 0x000fe2000bfc5270 */
[----:B-1----:R-:W-:Y:S01]  /*2580*/  IMAD.MOV.U32 R3, RZ, RZ, c[0x0][0x290] ;  /* 0x0000a400ff037624 */ /* 0x002fe200078e00ff */
[C---:B------:R-:W-:Y:S02]  /*2590*/  LEA R134, P5, R90.reuse, R132, 0x1 ;  /* 0x000000845a867211 */ /* 0x040fe400078a08ff */
        /* <DEDUP_REMOVED lines=66> */
.L_x_4650:
[----:B------:R-:W-:Y:S05]  /*29c0*/  BSYNC B0 ;  /* 0x0000000000007941 */ /* 0x000fea0003800000 */
.L_x_4649:
        /* <DEDUP_REMOVED lines=54> */
.L_x_4652:
[----:B------:R-:W-:Y:S05]  /*2d30*/  BSYNC B0 ;  /* 0x0000000000007941 */ /* 0x000fea0003800000 */
.L_x_4651:
        /* <DEDUP_REMOVED lines=53> */
.L_x_4648:
[----:B------:R-:W-:Y:S05]  /*3090*/  BSYNC B1 ;  /* 0x0000000000017941 */ /* 0x000fea0003800000 */
.L_x_4647:
        /* <DEDUP_REMOVED lines=61> */
.L_x_4656:
[----:B------:R-:W-:Y:S05]  /*3470*/  BSYNC B0 ;  /* 0x0000000000007941 */ /* 0x000fea0003800000 */
.L_x_4655:
        /* <DEDUP_REMOVED lines=54> */
.L_x_4658:
[----:B------:R-:W-:Y:S05]  /*37e0*/  BSYNC B0 ;  /* 0x0000000000007941 */ /* 0x000fea0003800000 */
.L_x_4657:
        /* <DEDUP_REMOVED lines=53> */
.L_x_4654:
[----:B------:R-:W-:Y:S05]  /*3b40*/  BSYNC B1 ;  /* 0x0000000000017941 */ /* 0x000fea0003800000 */
.L_x_4653:
        /* <DEDUP_REMOVED lines=8> */
.L_x_4646:
        /* <DEDUP_REMOVED lines=94> */
.L_x_4665:
[----:B------:R-:W-:Y:S05]  /*41b0*/  BSYNC B0 ;  /* 0x0000000000007941 */ /* 0x000fea0003800000 */
.L_x_4664:
[----:B-----5:R2:W-:Y:S02]  /*41c0*/  STG.E.128 [R122.64], R52 ;  /* 0x000000347a007986 */ /* 0x0205e4000c101d06 */
.L_x_4663:
[----:B------:R-:W-:Y:S05]  /*41d0*/  BSYNC B1 ;  /* 0x0000000000017941 */ /* 0x000fea0003800000 */
.L_x_4662:
        /* <DEDUP_REMOVED lines=92> */
.L_x_4669:
[----:B------:R-:W-:Y:S05]  /*47a0*/  BSYNC B0 ;  /* 0x0000000000007941 */ /* 0x000fea0003800000 */
.L_x_4668:
[----:B-----5:R3:W-:Y:S02]  /*47b0*/  STG.E.128 [R122.64+0x40], R52 ;  /* 0x000040347a007986 */ /* 0x0207e4000c101d06 */
.L_x_4667:
[----:B------:R-:W-:Y:S05]  /*47c0*/  BSYNC B1 ;  /* 0x0000000000017941 */ /* 0x000fea0003800000 */
.L_x_4666:
        /* <DEDUP_REMOVED lines=91> */
.L_x_4671:
[----:B------:R-:W-:Y:S05]  /*4d80*/  BSYNC B0 ;  /* 0x0000000000007941 */ /* 0x000fea0003800000 */
.L_x_4670:
[----:B-----5:R3:W-:Y:S02]  /*4d90*/  STG.E.128 [R122.64+0x80], R52 ;  /* 0x000080347a007986 */ /* 0x0207e4000c101d06 */
.L_x_4661:
[----:B------:R-:W-:Y:S05]  /*4da0*/  BSYNC B2 ;  /* 0x0000000000027941 */ /* 0x000fea0003800000 */
.L_x_4660:
        /* <DEDUP_REMOVED lines=98> */
.L_x_4677:
[----:B------:R-:W-:Y:S05]  /*53d0*/  BSYNC B0 ;  /* 0x0000000000007941 */ /* 0x000fea0003800000 */
.L_x_4676:
[----:B-----5:R3:W-:Y:S02]  /*53e0*/  STG.E.128 [R124.64], R52 ;  /* 0x000000347c007986 */ /* 0x0207e4000c101d06 */
.L_x_4675:
[----:B------:R-:W-:Y:S05]  /*53f0*/  BSYNC B1 ;  /* 0x0000000000017941 */ /* 0x000fea0003800000 */
.L_x_4674:
        /* <DEDUP_REMOVED lines=98> */
.L_x_4681:
[----:B------:R-:W-:Y:S05]  /*5a20*/  BSYNC B0 ;  /* 0x0000000000007941 */ /* 0x000fea0003800000 */
.L_x_4680:
[----:B-----5:R3:W-:Y:S02]  /*5a30*/  STG.E.128 [R124.64+0x40], R52 ;  /* 0x000040347c007986 */ /* 0x0207e4000c101d06 */
.L_x_4679:
[----:B------:R-:W-:Y:S05]  /*5a40*/  BSYNC B1 ;  /* 0x0000000000017941 */ /* 0x000fea0003800000 */
.L_x_4678:
        /* <DEDUP_REMOVED lines=97> */
.L_x_4683:
[----:B------:R-:W-:Y:S05]  /*6060*/  BSYNC B0 ;  /* 0x0000000000007941 */ /* 0x000fea0003800000 */
.L_x_4682:
[----:B-----5:R3:W-:Y:S02]  /*6070*/  STG.E.128 [R124.64+0x80], R52 ;  /* 0x000080347c007986 */ /* 0x0207e4000c101d06 */
.L_x_4673:
[----:B------:R-:W-:Y:S05]  /*6080*/  BSYNC B2 ;  /* 0x0000000000027941 */ /* 0x000fea0003800000 */
.L_x_4672:
        /* <DEDUP_REMOVED lines=8> */
.L_x_4645:
        /* <DEDUP_REMOVED lines=11> */
.L_x_4685:
[----:B------:R-:W-:Y:S05]  /*61c0*/  BSYNC B0 ;  /* 0x0000000000007941 */ /* 0x000fea0003800000 */
.L_x_4684:
        /* <DEDUP_REMOVED lines=12> */
.L_x_4686:
[----:B------:R-:W-:Y:S05]  /*6290*/  BSYNC B0 ;  /* 0x0000000000007941 */ /* 0x000fea0003800000 */
.L_x_4659:
        /* <DEDUP_REMOVED lines=80> */
.L_x_4687:
        /* <DEDUP_REMOVED lines=8> */
.L_x_4688:
[----:B------:R-:W-:Y:S04]  /*6820*/  IADD3 R9, R9, -0x1, RZ ;  /* 0xffffffff09097810 */ /* 0x000fe80007ffe0ff */
[----:B------:R-:W-:Y:S11]  /*6830*/  ISETP.GT.AND P0, PT, R9, R88, PT ;  /* 0x000000580900720c */ /* 0x000ff60003f04270 */
[----:B------:R-:W-:Y:S02]  /*6840*/  @!UPT UIADD3 URZ, URZ, URZ, URZ ;  /* 0x0000003f3f3ff290 */ /* 0x000fe4000fffe03f */
[----:B------:R-:W-:-:S05]  /*6850*/  @P0 BRA `(.L_x_4689) ;  /* 0xffffbab000000947 */ /* 0x000fca000383ffff */
.L_x_4640:
        /* <DEDUP_REMOVED lines=91> */
.L_x_4698:
[----:B------:R-:W-:Y:S05]  /*6e10*/  BSYNC B0 ;  /* 0x0000000000007941 */ /* 0x000fea0003800000 */
.L_x_4697:
[----:B-----5:R4:W-:Y:S04]  /*6e20*/  STS.64 [R128], R16 ;  /* 0x0000001080007388 */ /* 0x0209e80000000a00 */
[----:B------:R4:W-:Y:S02]  /*6e30*/  STS.64 [R128+0x8], R18 ;  /* 0x0000081280007388 */ /* 0x0009e40000000a00 */
.L_x_4696:
[----:B------:R-:W-:Y:S05]  /*6e40*/  BSYNC B1 ;  /* 0x0000000000017941 */ /* 0x000fea0003800000 */
.L_x_4695:
        /* <DEDUP_REMOVED lines=46> */
.L_x_4702:
[----:B------:R-:W-:Y:S05]  /*7130*/  BSYNC B0 ;  /* 0x0000000000007941 */ /* 0x000fea0003800000 */
.L_x_4701:
[----:B-----5:R1:W-:Y:S02]  /*7140*/  STS.128 [R128+0x1000], R16 ;  /* 0x0010001080007388 */ /* 0x0203e40000000c00 */
.L_x_4700:
[----:B------:R-:W-:Y:S05]  /*7150*/  BSYNC B1 ;  /* 0x0000000000017941 */ /* 0x000fea0003800000 */
.L_x_4699:
        /* <DEDUP_REMOVED lines=46> */
.L_x_4704:
[----:B------:R-:W-:Y:S05]  /*7440*/  BSYNC B0 ;  /* 0x0000000000007941 */ /* 0x000fea0003800000 */
.L_x_4703:
[----:B-----5:R4:W-:Y:S02]  /*7450*/  STS.128 [R128+0x2000], R16 ;  /* 0x0020001080007388 */ /* 0x0209e40000000c00 */
.L_x_4694:
[----:B------:R-:W-:Y:S05]  /*7460*/  BSYNC B2 ;  /* 0x0000000000027941 */ /* 0x000fea0003800000 */
.L_x_4693:
        /* <DEDUP_REMOVED lines=60> */
.L_x_4709:
[----:B------:R-:W-:Y:S05]  /*7830*/  BSYNC B0 ;  /* 0x0000000000007941 */ /* 0x000fea0003800000 */
.L_x_4708:
[----:B-----5:R4:W-:Y:S02]  /*7840*/  STS.128 [R128+0x800], R16 ;  /* 0x0008001080007388 */ /* 0x0209e40000000c00 */
.L_x_4707:
[----:B------:R-:W-:Y:S05]  /*7850*/  BSYNC B1 ;  /* 0x0000000000017941 */ /* 0x000fea0003800000 */
.L_x_4706:
        /* <DEDUP_REMOVED lines=46> */
.L_x_4713:
[----:B------:R-:W-:Y:S05]  /*7b40*/  BSYNC B0 ;  /* 0x0000000000007941 */ /* 0x000fea0003800000 */
.L_x_4712:
[----:B-----5:R2:W-:Y:S02]  /*7b50*/  STS.128 [R128+0x1800], R12 ;  /* 0x0018000c80007388 */ /* 0x0205e40000000c00 */
.L_x_4711:
[----:B------:R-:W-:Y:S05]  /*7b60*/  BSYNC B1 ;  /* 0x0000000000017941 */ /* 0x000fea0003800000 */
.L_x_4710:
        /* <DEDUP_REMOVED lines=45> */
.L_x_4715:
[----:B------:R-:W-:Y:S05]  /*7e40*/  BSYNC B0 ;  /* 0x0000000000007941 */ /* 0x000fea0003800000 */
.L_x_4714:
[----:B-----5:R2:W-:Y:S01]  /*7e50*/  STS.128 [R128+0x2800], R12 ;  /* 0x0028000c80007388 */ /* 0x0205e20000000c00 */
[----:B------:R-:W-:Y:S05]  /*7e60*/  BRA `(.L_x_4705) ;  /* 0x000026e000007947 */ /* 0x000fea0003800000 */
.L_x_4692:
        /* <DEDUP_REMOVED lines=94> */
.L_x_4721:
[----:B------:R-:W-:Y:S05]  /*8450*/  BSYNC B0 ;  /* 0x0000000000007941 */ /* 0x000fea0003800000 */
.L_x_4720:
[----:B-----5:R4:W-:Y:S04]  /*8460*/  STS.64 [R128], R24 ;  /* 0x0000001880007388 */ /* 0x0209e80000000a00 */
[----:B------:R4:W-:Y:S02]  /*8470*/  STS.64 [R128+0x8], R26 ;  /* 0x0000081a80007388 */ /* 0x0009e40000000a00 */
.L_x_4719:
[----:B------:R-:W-:Y:S05]  /*8480*/  BSYNC B1 ;  /* 0x0000000000017941 */ /* 0x000fea0003800000 */
.L_x_4718:
        /* <DEDUP_REMOVED lines=89> */
.L_x_4725:
[----:B------:R-:W-:Y:S05]  /*8a20*/  BSYNC B0 ;  /* 0x0000000000007941 */ /* 0x000fea0003800000 */
.L_x_4724:
[----:B-----5:R1:W-:Y:S02]  /*8a30*/  STS.128 [R128+0x1000], R24 ;  /* 0x0010001880007388 */ /* 0x0203e40000000c00 */
.L_x_4723:
[----:B------:R-:W-:Y:S05]  /*8a40*/  BSYNC B1 ;  /* 0x0000000000017941 */ /* 0x000fea0003800000 */
.L_x_4722:
        /* <DEDUP_REMOVED lines=87> */
.L_x_4727:
[----:B------:R-:W-:Y:S05]  /*8fc0*/  BSYNC B0 ;  /* 0x0000000000007941 */ /* 0x000fea0003800000 */
.L_x_4726:
[----:B-----5:R4:W-:Y:S02]  /*8fd0*/  STS.128 [R128+0x2000], R24 ;  /* 0x0020001880007388 */ /* 0x0209e40000000c00 */
.L_x_4717:
[----:B------:R-:W-:Y:S05]  /*8fe0*/  BSYNC B2 ;  /* 0x0000000000027941 */ /* 0x000fea0003800000 */
.L_x_4716:
        /* <DEDUP_REMOVED lines=94> */
.L_x_4731:
[----:B------:R-:W-:Y:S05]  /*95d0*/  BSYNC B0 ;  /* 0x0000000000007941 */ /* 0x000fea0003800000 */
.L_x_4730:
[----:B-----5:R1:W-:Y:S02]  /*95e0*/  STS.128 [R128+0x800], R16 ;  /* 0x0008001080007388 */ /* 0x0203e40000000c00 */
.L_x_4729:
[----:B------:R-:W-:Y:S05]  /*95f0*/  BSYNC B1 ;  /* 0x0000000000017941 */ /* 0x000fea0003800000 */
.L_x_4728:
        /* <DEDUP_REMOVED lines=90> */
.L_x_4735:
[----:B------:R-:W-:Y:S05]  /*9ba0*/  BSYNC B0 ;  /* 0x0000000000007941 */ /* 0x000fea0003800000 */
.L_x_4734:
[----:B-----5:R1:W-:Y:S02]  /*9bb0*/  STS.128 [R128+0x1800], R16 ;  /* 0x0018001080007388 */ /* 0x0203e40000000c00 */
.L_x_4733:
[----:B------:R-:W-:Y:S05]  /*9bc0*/  BSYNC B1 ;  /* 0x0000000000017941 */ /* 0x000fea0003800000 */
.L_x_4732:
        /* <DEDUP_REMOVED lines=91> */
.L_x_4737:
[----:B------:R-:W-:Y:S05]  /*a180*/  BSYNC B0 ;  /* 0x0000000000007941 */ /* 0x000fea0003800000 */
.L_x_4736:
[----:B-----5:R1:W-:Y:S01]  /*a190*/  STS.128 [R128+0x2800], R12 ;  /* 0x0028000c80007388 */ /* 0x0203e20000000c00 */
[----:B------:R-:W-:Y:S05]  /*a1a0*/  BRA `(.L_x_4705) ;  /* 0x000003a000007947 */ /* 0x000fea0003800000 */
.L_x_4691:
        /* <DEDUP_REMOVED lines=29> */
.L_x_4739:
[----:B------:R-:W-:Y:S05]  /*a380*/  BSYNC B0 ;  /* 0x0000000000007941 */ /* 0x000fea0003800000 */
.L_x_4738:
        /* <DEDUP_REMOVED lines=28> */
.L_x_4705:
[----:B------:R-:W-:Y:S05]  /*a550*/  BSYNC B3 ;  /* 0x0000000000037941 */ /* 0x000fea0003800000 */
.L_x_4690:
        /* <DEDUP_REMOVED lines=34> */
.L_x_4742:
[----:B------:R2:W-:Y:S02]  /*a780*/  STS.128 [R128+0x5000], RZ ;  /* 0x005000ff80007388 */ /* 0x0005e40000000c00 */
.L_x_4741:
[----:B------:R-:W-:Y:S05]  /*a790*/  BSYNC B0 ;  /* 0x0000000000007941 */ /* 0x000fea0003800000 */
.L_x_4740:
        /* <DEDUP_REMOVED lines=32> */
.L_x_4744:
[----:B------:R-:W-:Y:S05]  /*a9a0*/  BSYNC B0 ;  /* 0x0000000000007941 */ /* 0x000fea0003800000 */
.L_x_4743:
        /* <DEDUP_REMOVED lines=41> */
.L_x_4747:
[----:B------:R1:W-:Y:S02]  /*ac40*/  STS.128 [R128+0x8000], RZ ;  /* 0x008000ff80007388 */ /* 0x0003e40000000c00 */
.L_x_4746:
[----:B------:R-:W-:Y:S05]  /*ac50*/  BSYNC B0 ;  /* 0x0000000000007941 */ /* 0x000fea0003800000 */
.L_x_4745:
        /* <DEDUP_REMOVED lines=35> */
.L_x_4750:
[----:B------:R1:W-:Y:S02]  /*ae90*/  STS.128 [R128+0x8800], RZ ;  /* 0x008800ff80007388 */ /* 0x0003e40000000c00 */
.L_x_4749:
[----:B------:R-:W-:Y:S05]  /*aea0*/  BSYNC B0 ;  /* 0x0000000000007941 */ /* 0x000fea0003800000 */
.L_x_4748:
        /* <DEDUP_REMOVED lines=28> */
[----:B------:R-:W-:Y:S02]  /*b070*/  IMAD.U32 R124, R124, 0x20, R5 ;  /* 0x000000207c7c7824 */ /* 0x000fe400078e0005 */
[----:B------:R-:W-:Y:S02]  /*b080*/  IMAD.IADD R125, R93, 0x1, R4 ;  /* 0x000000015d7d7824 */ /* 0x000fe400078e0204 */
[----:B------:R-:W-:-:S02]  /*b090*/  IMAD.SHL.U32 R124, R124, 0x2, RZ ;  /* 0x000000027c7c7824 */ /* 0x000fc400078e00ff */
[----:B------:R-:W-:Y:S02]  /*b0a0*/  IMAD.SHL.U32 R125, R125, 0x2, RZ ;  /* 0x000000027d7d7824 */ /* 0x000fe400078e00ff */
[----:B------:R-:W-:Y:S01]  /*b0b0*/  IMAD.MOV.U32 R5, RZ, RZ, 0x20 ;  /* 0x00000020ff057424 */ /* 0x000fe200078e00ff */
[----:B----4-:R-:W-:Y:S01]  /*b0c0*/  LDSM.16.M88.4 R12, [R124+0x3000] ;  /* 0x003000007c0c783b */ /* 0x010fe20000000200 */
[----:B------:R-:W-:Y:S02]  /*b0d0*/  IMAD R123, R3, 0x2, R125 ;  /* 0x00000002037b7824 */ /* 0x000fe400078e027d */
[----:B------:R-:W-:Y:S01]  /*b0e0*/  IMAD.IADD R122, R93, 0x1, R122 ;  /* 0x000000015d7a7824 */ /* 0x000fe200078e027a */
[----:B------:R-:W1:Y:S01]  /*b0f0*/  LDSM.16.M88.4 R68, [R125] ;  /* 0x000000007d44783b */ /* 0x000e620000000200 */
[----:B------:R-:W-:-:S03]  /*b100*/  SEL R5, R5, 0xffffffe0, !P1 ;  /* 0xffffffe005057807 */ /* 0x000fc60004800000 */
[----:B------:R-:W-:Y:S02]  /*b110*/  LDSM.16.M88.4 R72, [R123] ;  /* 0x000000007b48783b */ /* 0x000fe40000000200 */
[----:B------:R-:W-:Y:S02]  /*b120*/  IMAD.IADD R121, R124, 0x1, R5 ;  /* 0x000000017c797824 */ /* 0x000fe400078e0205 */
[----:B------:R-:W3:Y:S04]  /*b130*/  LDSM.16.M88.4 R52, [R124+0x3400] ;  /* 0x003400007c34783b */ /* 0x000ee80000000200 */
[----:B------:R-:W4:Y:S04]  /*b140*/  LDSM.16.M88.4 R32, [R121+0x3000] ;  /* 0x003000007920783b */ /* 0x000f280000000200 */
[----:B------:R-:W-:Y:S04]  /*b150*/  LDSM.16.M88.4 R8, [R124+0x4000] ;  /* 0x004000007c08783b */ /* 0x000fe80000000200 */
[----:B------:R-:W5:Y:S04]  /*b160*/  LDSM.16.M88.4 R64, [R125+0x1000] ;  /* 0x001000007d40783b */ /* 0x000f680000000200 */
[----:B------:R-:W2:Y:S04]  /*b170*/  LDSM.16.M88.4 R44, [R124+0x3800] ;  /* 0x003800007c2c783b */ /* 0x000ea80000000200 */
        /* <DEDUP_REMOVED lines=8> */
[----:B------:R-:W-:Y:S01]  /*b200*/  LDSM.16.M88.4 R80, [R121+0x3c00] ;  /* 0x003c00007950783b */ /* 0x000fe20000000200 */
[----:B---3--:R-:W-:Y:S03]  /*b210*/  HMMA.16816.F32 R28, R68, R52, RZ ;  /* 0x00000034441c723c */ /* 0x008fe600000018ff */
[----:B------:R-:W-:Y:S05]  /*b220*/  LDSM.16.M88.4 R60, [R124+0x4800] ;  /* 0x004800007c3c783b */ /* 0x000fea0000000200 */
[C---:B----4-:R-:W-:Y:S08]  /*b230*/  HMMA.16816.F32 R16, R72.reuse, R32, R16 ;  /* 0x000000204810723c */ /* 0x050ff00000001810 */
[----:B------:R-:W-:Y:S01]  /*b240*/  HMMA.16816.F32 R12, R72, R34, R12 ;  /* 0x00000022480c723c */ /* 0x000fe2000000180c */
[----:B------:R-:W-:Y:S07]  /*b250*/  LDSM.16.M88.4 R32, [R121+0x4400] ;  /* 0x004400007920783b */ /* 0x000fee0000000200 */
[----:B------:R-:W-:Y:S08]  /*b260*/  HMMA.16816.F32 R52, R68, R54, RZ ;  /* 0x000000364434723c */ /* 0x000ff000000018ff */
[C---:B-----5:R-:W-:Y:S08]  /*b270*/  HMMA.16816.F32 R16, R64.reuse, R8, R16 ;  /* 0x000000084010723c */ /* 0x060ff00000001810 */
[----:B------:R-:W-:Y:S01]  /*b280*/  HMMA.16816.F32 R12, R64, R10, R12 ;  /* 0x0000000a400c723c */ /* 0x000fe2000000180c */
[----:B------:R-:W-:Y:S07]  /*b290*/  LDSM.16.M88.4 R8, [R123+0x2000] ;  /* 0x002000007b08783b */ /* 0x000fee0000000200 */
[C---:B--2---:R-:W-:Y:S08]  /*b2a0*/  HMMA.16816.F32 R48, R68.reuse, R44, RZ ;  /* 0x0000002c4430723c */ /* 0x044ff000000018ff */
[C---:B------:R-:W-:Y:S08]  /*b2b0*/  HMMA.16816.F32 R44, R68.reuse, R46, RZ ;  /* 0x0000002e442c723c */ /* 0x040ff000000018ff */
[C---:B------:R-:W-:Y:S08]  /*b2c0*/  HMMA.16816.F32 R40, R68.reuse, R24, RZ ;  /* 0x000000184428723c */ /* 0x040ff000000018ff */
[----:B------:R-:W-:Y:S01]  /*b2d0*/  HMMA.16816.F32 R68, R68, R26, RZ ;  /* 0x0000001a4444723c */ /* 0x000fe200000018ff */
[----:B------:R-:W-:Y:S07]  /*b2e0*/  LDSM.16.M88.4 R24, [R125+0x2000] ;  /* 0x002000007d18783b */ /* 0x000fee0000000200 */
[C---:B------:R-:W-:Y:S08]  /*b2f0*/  HMMA.16816.F32 R28, R72.reuse, R20, R28 ;  /* 0x00000014481c723c */ /* 0x040ff0000000181c */
[----:B------:R-:W-:Y:S01]  /*b300*/  HMMA.16816.F32 R52, R72, R22, R52 ;  /* 0x000000164834723c */ /* 0x000fe20000001834 */
[----:B------:R-:W2:Y:S07]  /*b310*/  LDSM.16.M88.4 R20, [R124+0x5000] ;  /* 0x005000007c14783b */ /* 0x000eae0000000200 */
[C---:B-1----:R-:W-:Y:S08]  /*b320*/  HMMA.16816.F32 R16, R36.reuse, R88, R16 ;  /* 0x000000582410723c */ /* 0x042ff00000001810 */
[----:B------:R-:W-:Y:S08]  /*b330*/  HMMA.16816.F32 R12, R36, R90, R12 ;  /* 0x0000005a240c723c */ /* 0x000ff0000000180c */
[C---:B------:R-:W-:Y:S08]  /*b340*/  HMMA.16816.F32 R48, R72.reuse, R4, R48 ;  /* 0x000000044830723c */ /* 0x040ff00000001830 */
[----:B------:R-:W-:Y:S01]  /*b350*/  HMMA.16816.F32 R44, R72, R6, R44 ;  /* 0x00000006482c723c */ /* 0x000fe2000000182c */
[----:B------:R-:W1:Y:S07]  /*b360*/  LDSM.16.M88.4 R4, [R121+0x5000] ;  /* 0x005000007904783b */ /* 0x000e6e0000000200 */
[----:B------:R-:W-:Y:S08]  /*b370*/  HMMA.16816.F32 R28, R64, R76, R28 ;  /* 0x0000004c401c723c */ /* 0x000ff0000000181c */
[C---:B--2---:R-:W-:Y:S08]  /*b380*/  HMMA.16816.F32 R16, R24.reuse, R20, R16 ;  /* 0x000000141810723c */ /* 0x044ff00000001810 */
[----:B------:R-:W-:Y:S01]  /*b390*/  HMMA.16816.F32 R12, R24, R22, R12 ;  /* 0x00000016180c723c */ /* 0x000fe2000000180c */
[----:B------:R-:W2:Y:S07]  /*b3a0*/  LDSM.16.M88.4 R20, [R121+0x4800] ;  /* 0x004800007914783b */ /* 0x000eae0000000200 */
[C---:B------:R-:W-:Y:S08]  /*b3b0*/  HMMA.16816.F32 R40, R72.reuse, R80, R40 ;  /* 0x000000504828723c */ /* 0x040ff00000001828 */
[----:B------:R-:W-:Y:S01]  /*b3c0*/  HMMA.16816.F32 R72, R72, R82, R68 ;  /* 0x000000524848723c */ /* 0x000fe20000001844 */
[----:B------:R-:W3:Y:S07]  /*b3d0*/  LDSM.16.M88.4 R68, [R124+0x5400] ;  /* 0x005400007c44783b */ /* 0x000eee0000000200 */
[----:B------:R-:W-:Y:S08]  /*b3e0*/  HMMA.16816.F32 R52, R64, R78, R52 ;  /* 0x0000004e4034723c */ /* 0x000ff00000001834 */
[----:B-1----:R-:W-:Y:S08]  /*b3f0*/  HMMA.16816.F32 R16, R8, R4, R16 ;  /* 0x000000040810723c */ /* 0x002ff00000001810 */
[----:B------:R-:W-:Y:S01]  /*b400*/  HMMA.16816.F32 R76, R64, R60, R48 ;  /* 0x0000003c404c723c */ /* 0x000fe20000001830 */
[----:B------:R-:W-:Y:S07]  /*b410*/  LDSM.16.M88.4 R48, [R121+0x5400] ;  /* 0x005400007930783b */ /* 0x000fee0000000200 */
[----:B------:R-:W-:Y:S01]  /*b420*/  HMMA.16816.F32 R12, R8, R6, R12 ;  /* 0x00000006080c723c */ /* 0x000fe2000000180c */
[----:B------:R-:W1:Y:S07]  /*b430*/  LDSM.16.M88.4 R4, [R124+0x4c00] ;  /* 0x004c00007c04783b */ /* 0x000e6e0000000200 */
[----:B------:R-:W-:Y:S01]  /*b440*/  HMMA.16816.F32 R44, R64, R62, R44 ;  /* 0x0000003e402c723c */ /* 0x000fe2000000182c */
[----:B------:R-:W-:-:S02]  /*b450*/  FMUL.FTZ R16, R16, c[0x0][0x2ec] ;  /* 0x0000bb0010107a20 */ /* 0x000fc40000410000 */
[----:B------:R-:W-:Y:S02]  /*b460*/  FMUL.FTZ R17, R17, c[0x0][0x2ec] ;  /* 0x0000bb0011117a20 */ /* 0x000fe40000410000 */
[----:B------:R-:W4:Y:S02]  /*b470*/  MUFU.TANH R60, R16 ;  /* 0x00000010003c7308 */ /* 0x000f240000002400 */
[----:B------:R-:W-:Y:S01]  /*b480*/  FMUL.FTZ R62, R18, c[0x0][0x2ec] ;  /* 0x0000bb00123e7a20 */ /* 0x000fe20000410000 */
[C---:B------:R-:W-:Y:S05]  /*b490*/  HMMA.16816.F32 R28, R36.reuse, R32, R28 ;  /* 0x00000020241c723c */ /* 0x040fea000000181c */
[----:B------:R5:W-:Y:S03]  /*b4a0*/  MUFU.TANH R61, R17 ;  /* 0x00000011003d7308 */ /* 0x000be60000002400 */
[----:B------:R-:W-:Y:S01]  /*b4b0*/  HMMA.16816.F32 R52, R36, R34, R52 ;  /* 0x000000222434723c */ /* 0x000fe20000001834 */
[----:B------:R-:W-:Y:S01]  /*b4c0*/  LDSM.16.M88.4 R32, [R124+0x5800] ;  /* 0x005800007c20783b */ /* 0x000fe20000000200 */
[----:B------:R-:W-:-:S02]  /*b4d0*/  FMUL.FTZ R12, R12, c[0x0][0x2ec] ;  /* 0x0000bb000c0c7a20 */ /* 0x000fc40000410000 */
[----:B------:R-:W-:Y:S01]  /*b4e0*/  FMUL.FTZ R13, R13, c[0x0][0x2ec] ;  /* 0x0000bb000d0d7a20 */ /* 0x000fe20000410000 */
[----:B------:R-:W-:Y:S01]  /*b4f0*/  MUFU.TANH R62, R62 ;  /* 0x0000003e003e7308 */ /* 0x000fe20000002400 */
[----:B------:R-:W-:Y:S02]  /*b500*/  FMUL.FTZ R14, R14, c[0x0][0x2ec] ;  /* 0x0000bb000e0e7a20 */ /* 0x000fe40000410000 */
[----:B--2---:R-:W-:Y:S01]  /*b510*/  HMMA.16816.F32 R76, R36, R20, R76 ;  /* 0x00000014244c723c */ /* 0x004fe2000000184c */
[----:B------:R-:W-:-:S04]  /*b520*/  FMUL.FTZ R15, R15, c[0x0][0x2ec] ;  /* 0x0000bb000f0f7a20 */ /* 0x000fc80000410000 */
[----:B------:R-:W2:Y:S03]  /*b530*/  MUFU.TANH R63, R12 ;  /* 0x0000000c003f7308 */ /* 0x000ea60000002400 */
[----:B------:R-:W-:Y:S01]  /*b540*/  HMMA.16816.F32 R44, R36, R22, R44 ;  /* 0x00000016242c723c */ /* 0x000fe2000000182c */
[----:B------:R-:W2:Y:S07]  /*b550*/  LDSM.16.M88.4 R20, [R121+0x4c00] ;  /* 0x004c00007914783b */ /* 0x000eae0000000200 */
[----:B---3--:R-:W-:Y:S08]  /*b560*/  HMMA.16816.F32 R28, R24, R68, R28 ;  /* 0x00000044181c723c */ /* 0x008ff0000000181c */
[----:B-1----:R-:W-:Y:S08]  /*b570*/  HMMA.16816.F32 R40, R64, R4, R40 ;  /* 0x000000044028723c */ /* 0x002ff00000001828 */
[----:B------:R-:W-:Y:S08]  /*b580*/  HMMA.16816.F32 R52, R24, R70, R52 ;  /* 0x000000461834723c */ /* 0x000ff00000001834 */
[----:B------:R-:W-:Y:S01]  /*b590*/  HMMA.16816.F32 R72, R64, R6, R72 ;  /* 0x000000064048723c */ /* 0x000fe20000001848 */
[----:B------:R-:W1:Y:S07]  /*b5a0*/  LDSM.16.M88.4 R4, [R124+0x5c00] ;  /* 0x005c00007c04783b */ /* 0x000e6e0000000200 */
[----:B------:R-:W-:Y:S01]  /*b5b0*/  HMMA.16816.F32 R28, R8, R48, R28 ;  /* 0x00000030081c723c */ /* 0x000fe2000000181c */
[----:B------:R-:W3:Y:S06]  /*b5c0*/  MUFU.TANH R48, R13 ;  /* 0x0000000d00307308 */ /* 0x000eec0000002400 */
[----:B------:R-:W-:Y:S01]  /*b5d0*/  FMUL.FTZ R49, R19, c[0x0][0x2ec] ;  /* 0x0000bb0013317a20 */ /* 0x000fe20000410000 */
[----:B--2---:R-:W-:Y:S01]  /*b5e0*/  HMMA.16816.F32 R40, R36, R20, R40 ;  /* 0x000000142428723c */ /* 0x004fe20000001828 */
[----:B-----5:R-:W2:Y:S04]  /*b5f0*/  LDSM.16.M88.4 R16, [R121+0x5800] ;  /* 0x005800007910783b */ /* 0x020ea80000000200 */
[----:B------:R-:W-:Y:S02]  /*b600*/  MUFU.TANH R49, R49 ;  /* 0x0000003100317308 */ /* 0x000fe40000002400 */
[----:B------:R-:W-:Y:S01]  /*b610*/  IMAD R21, R57, 0x10, R58 ;  /* 0x0000001039157824 */ /* 0x000fe200078e023a */
[----:B------:R-:W-:Y:S04]  /*b620*/  HMMA.16816.F32 R52, R8, R50, R52 ;  /* 0x000000320834723c */ /* 0x000fe80000001834 */
[----:B------:R-:W-:Y:S01]  /*b630*/  IADD3 R20, R21, 0x1, R134 ;  /* 0x0000000115147810 */ /* 0x000fe20007ffe086 */
[----:B------:R-:W5:Y:S03]  /*b640*/  MUFU.TANH R50, R14 ;  /* 0x0000000e00327308 */ /* 0x000f660000002400 */
[----:B------:R-:W-:Y:S01]  /*b650*/  HMMA.16816.F32 R76, R24, R32, R76 ;  /* 0x00000020184c723c */ /* 0x000fe2000000184c */
[----:B------:R-:W-:Y:S01]  /*b660*/  IADD3 R20, R59, R20, -R127 ;  /* 0x000000143b147210 */ /* 0x000fe20007ffe87f */
[----:B------:R-:W-:-:S02]  /*b670*/  FMUL.FTZ R28, R28, c[0x0][0x2ec] ;  /* 0x0000bb001c1c7a20 */ /* 0x000fc40000410000 */
[----:B------:R-:W-:Y:S01]  /*b680*/  FMUL.FTZ R29, R29, c[0x0][0x2ec] ;  /* 0x0000bb001d1d7a20 */ /* 0x000fe20000410000 */
[----:B------:R1:W1:Y:S01]  /*b690*/  MUFU.TANH R51, R15 ;  /* 0x0000000f00337308 */ /* 0x0002620000002400 */
[----:B------:R-:W-:Y:S02]  /*b6a0*/  IADD3 R20, R20, c[0x0][0x2e8], RZ ;  /* 0x0000ba0014147a10 */ /* 0x000fe40007ffe0ff */
[----:B------:R-:W-:Y:S02]  /*b6b0*/  HMMA.16816.F32 R72, R36, R22, R72 ;  /* 0x000000162448723c */ /* 0x000fe40000001848 */
[C---:B------:R-:W-:Y:S02]  /*b6c0*/  IADD3 R2, R20.reuse, 0x8, RZ ;  /* 0x0000000814027810 */ /* 0x040fe40007ffe0ff */
[-C--:B------:R-:W-:Y:S01]  /*b6d0*/  IMNMX R100, R20, R59.reuse, PT ;  /* 0x0000003b14647217 */ /* 0x080fe20003800200 */
[----:B------:R-:W2:Y:S01]  /*b6e0*/  MUFU.TANH R28, R28 ;  /* 0x0000001c001c7308 */ /* 0x000ea20000002400 */
[----:B------:R-:W-:-:S02]  /*b6f0*/  IMNMX R101, R2, R59, PT ;  /* 0x0000003b02657217 */ /* 0x000fc40003800200 */
[C---:B------:R-:W-:Y:S01]  /*b700*/  HMMA.16816.F32 R44, R24.reuse, R34, R44 ;  /* 0x00000022182c723c */ /* 0x040fe2000000182c */
[----:B------:R-:W-:Y:S01]  /*b710*/  IADD3 R2, R0, 0x8, RZ ;  /* 0x0000000800027810 */ /* 0x000fe20007ffe0ff */
[----:B------:R-:W-:Y:S01]  /*b720*/  FMUL.FTZ R32, R52, c[0x0][0x2ec] ;  /* 0x0000bb0034207a20 */ /* 0x000fe20000410000 */
[-C--:B------:R-:W-:Y:S01]  /*b730*/  ISETP.GE.AND P6, PT, R0, R100.reuse, PT ;  /* 0x000000640000720c */ /* 0x080fe20003fc6270 */
[----:B------:R-:W-:Y:S01]  /*b740*/  FMUL.FTZ R33, R53, c[0x0][0x2ec] ;  /* 0x0000bb0035217a20 */ /* 0x000fe20000410000 */
[----:B-1----:R-:W1:Y:S01]  /*b750*/  LDSM.16.M88.4 R12, [R121+0x5c00] ;  /* 0x005c0000790c783b */ /* 0x002e620000000200 */
[----:B------:R-:W-:Y:S01]  /*b760*/  ISETP.GE.AND P5, PT, R2, R100, PT ;  /* 0x000000640200720c */ /* 0x000fe20003fa6270 */
[----:B------:R-:W1:Y:S01]  /*b770*/  MUFU.TANH R29, R29 ;  /* 0x0000001d001d7308 */ /* 0x000e620000002400 */
[----:B------:R-:W-:Y:S01]  /*b780*/  HMMA.16816.F32 R40, R24, R4, R40 ;  /* 0x000000041828723c */ /* 0x000fe20000001828 */
[----:B----4-:R-:W-:Y:S01]  /*b790*/  FSEL R60, R60, -INF , !P6 ;  /* 0xff8000003c3c7808 */ /* 0x010fe20007000000 */
[----:B------:R-:W-:Y:S01]  /*b7a0*/  FMUL.FTZ R54, R54, c[0x0][0x2ec] ;  /* 0x0000bb0036367a20 */ /* 0x000fe20000410000 */
[----:B------:R-:W-:Y:S01]  /*b7b0*/  FSEL R20, R63, -INF , !P5 ;  /* 0xff8000003f147808 */ /* 0x000fe20006800000 */
[----:B------:R-:W-:-:S04]  /*b7c0*/  DEPBAR.LE SB0, 0x0 ;  /* 0x000080000000791a */ /* 0x000fc80000000000 */
[----:B--2---:R-:W-:Y:S01]  /*b7d0*/  HMMA.16816.F32 R76, R8, R16, R76 ;  /* 0x00000010084c723c */ /* 0x004fe2000000184c */
[----:B------:R-:W-:Y:S01]  /*b7e0*/  IADD3 R4, R0, 0x1, RZ ;  /* 0x0000000100047810 */ /* 0x000fe20007ffe0ff */
[----:B------:R-:W2:Y:S01]  /*b7f0*/  MUFU.TANH R32, R32 ;  /* 0x0000002000207308 */ /* 0x000ea20000002400 */
[-C--:B------:R-:W-:Y:S02]  /*b800*/  ISETP.GE.AND P6, PT, R2, R101.reuse, PT ;  /* 0x000000650200720c */ /* 0x080fe40003fc6270 */
[CC--:B------:R-:W-:Y:S02]  /*b810*/  ISETP.GE.AND P2, PT, R4.reuse, R100.reuse, PT ;  /* 0x000000640400720c */ /* 0x0c0fe40003f46270 */
[-C--:B------:R-:W-:Y:S01]  /*b820*/  ISETP.GE.AND P1, PT, R4, R101.reuse, PT ;  /* 0x000000650400720c */ /* 0x080fe20003f26270 */
[----:B------:R-:W-:Y:S01]  /*b830*/  HMMA.16816.F32 R72, R24, R6, R72 ;  /* 0x000000061848723c */ /* 0x000fe20000001848 */
[----:B------:R-:W-:Y:S01]  /*b840*/  IADD3 R4, R0, 0x9, RZ ;  /* 0x0000000900047810 */ /* 0x000fe20007ffe0ff */
[----:B------:R-:W-:Y:S01]  /*b850*/  FMUL.FTZ R16, R30, c[0x0][0x2ec] ;  /* 0x0000bb001e107a20 */ /* 0x000fe20000410000 */
[----:B------:R-:W-:Y:S01]  /*b860*/  FSEL R61, R61, -INF , !P2 ;  /* 0xff8000003d3d7808 */ /* 0x000fe20005000000 */
[----:B------:R-:W-:Y:S01]  /*b870*/  FMUL.FTZ R17, R31, c[0x0][0x2ec] ;  /* 0x0000bb001f117a20 */ /* 0x000fe20000410000 */
[----:B------:R-:W-:Y:S01]  /*b880*/  ISETP.GE.AND P2, PT, R4, R100, PT ;  /* 0x000000640400720c */ /* 0x000fe20003f46270 */
[----:B------:R-:W4:Y:S01]  /*b890*/  MUFU.TANH R33, R33 ;  /* 0x0000002100217308 */ /* 0x000f220000002400 */
[C---:B------:R-:W-:Y:S01]  /*b8a0*/  ISETP.GE.AND P5, PT, R0.reuse, R101, PT ;  /* 0x000000650000720c */ /* 0x040fe20003fa6270 */
[----:B------:R-:W-:Y:S01]  /*b8b0*/  HMMA.16816.F32 R44, R8, R18, R44 ;  /* 0x00000012082c723c */ /* 0x000fe2000000182c */
[----:B------:R-:W-:-:S02]  /*b8c0*/  IADD3 R2, R0, 0x10, RZ ;  /* 0x0000001000027810 */ /* 0x000fc40007ffe0ff */
[----:B---3--:R-:W-:Y:S02]  /*b8d0*/  FSEL R48, R48, -INF , !P2 ;  /* 0xff80000030307808 */ /* 0x008fe40005000000 */
[----:B------:R-:W-:Y:S01]  /*b8e0*/  FSEL R62, R62, -INF , !P5 ;  /* 0xff8000003e3e7808 */ /* 0x000fe20006800000 */
[----:B------:R-:W3:Y:S01]  /*b8f0*/  MUFU.TANH R16, R16 ;  /* 0x0000001000107308 */ /* 0x000ee20000002400 */
[----:B------:R-:W-:Y:S01]  /*b900*/  FMUL.FTZ R19, R55, c[0x0][0x2ec] ;  /* 0x0000bb0037137a20 */ /* 0x000fe20000410000 */
[----:B------:R-:W-:Y:S01]  /*b910*/  ISETP.GE.AND P2, PT, R4, R101, PT ;  /* 0x000000650400720c */ /* 0x000fe20003f46270 */
[----:B------:R-:W-:Y:S01]  /*b920*/  FMUL.FTZ R76, R76, c[0x0][0x2ec] ;  /* 0x0000bb004c4c7a20 */ /* 0x000fe20000410000 */
[----:B------:R-:W-:Y:S01]  /*b930*/  ISETP.GE.AND P5, PT, R2, R100, PT ;  /* 0x000000640200720c */ /* 0x000fe20003fa6270 */
[----:B------:R-:W-:Y:S01]  /*b940*/  FMUL.FTZ R77, R77, c[0x0][0x2ec] ;  /* 0x0000bb004d4d7a20 */ /* 0x000fe20000410000 */
[----:B------:R-:W-:Y:S01]  /*b950*/  IADD3 R4, R0, 0x18, RZ ;  /* 0x0000001800047810 */ /* 0x000fe20007ffe0ff */
[----:B-1----:R-:W-:Y:S01]  /*b960*/  HMMA.16816.F32 R40, R8, R12, R40 ;  /* 0x0000000c0828723c */ /* 0x002fe20000001828 */
[----:B------:R-:W1:Y:S01]  /*b970*/  MUFU.TANH R17, R17 ;  /* 0x0000001100117308 */ /* 0x000e620000002400 */
[----:B-----5:R-:W-:Y:S01]  /*b980*/  FSEL R50, R50, -INF , !P6 ;  /* 0xff80000032327808 */ /* 0x020fe20007000000 */
[----:B------:R-:W-:Y:S01]  /*b990*/  FMUL.FTZ R79, R79, c[0x0][0x2ec] ;  /* 0x0000bb004f4f7a20 */ /* 0x000fe20000410000 */
[----:B------:R-:W-:Y:S01]  /*b9a0*/  FSEL R24, R51, -INF , !P2 ;  /* 0xff80000033187808 */ /* 0x000fe20005000000 */
[----:B------:R-:W-:Y:S01]  /*b9b0*/  FMUL.FTZ R78, R78, c[0x0][0x2ec] ;  /* 0x0000bb004e4e7a20 */ /* 0x000fe20000410000 */
[----:B------:R-:W-:-:S02]  /*b9c0*/  FSEL R28, R28, -INF , !P5 ;  /* 0xff8000001c1c7808 */ /* 0x000fc40006800000 */
[----:B------:R-:W-:Y:S01]  /*b9d0*/  FSEL R12, R49, -INF , !P1 ;  /* 0xff800000310c7808 */ /* 0x000fe20004800000 */
[----:B------:R-:W-:Y:S01]  /*b9e0*/  HMMA.16816.F32 R72, R8, R14, R72 ;  /* 0x0000000e0848723c */ /* 0x000fe20000001848 */
[-C--:B------:R-:W-:Y:S01]  /*b9f0*/  ISETP.GE.AND P1, PT, R2, R101.reuse, PT ;  /* 0x000000650200720c */ /* 0x080fe20003f26270 */
[----:B------:R-:W5:Y:S01]  /*ba00*/  MUFU.TANH R18, R54 ;  /* 0x0000003600127308 */ /* 0x000f620000002400 */
[----:B------:R-:W-:Y:S01]  /*ba10*/  IADD3 R2, R0, 0x11, RZ ;  /* 0x0000001100027810 */ /* 0x000fe20007ffe0ff */
[----:B------:R-:W-:Y:S01]  /*ba20*/  FMUL.FTZ R44, R44, c[0x0][0x2ec] ;  /* 0x0000bb002c2c7a20 */ /* 0x000fe20000410000 */
[-C--:B------:R-:W-:Y:S01]  /*ba30*/  ISETP.GE.AND P5, PT, R4, R100.reuse, PT ;  /* 0x000000640400720c */ /* 0x080fe20003fa6270 */
[----:B------:R-:W-:Y:S01]  /*ba40*/  FMUL.FTZ R45, R45, c[0x0][0x2ec] ;  /* 0x0000bb002d2d7a20 */ /* 0x000fe20000410000 */
[----:B------:R-:W-:Y:S01]  /*ba50*/  ISETP.GE.AND P6, PT, R2, R100, PT ;  /* 0x000000640200720c */ /* 0x000fe20003fc6270 */
[----:B------:R-:W-:Y:S01]  /*ba60*/  FMUL.FTZ R46, R46, c[0x0][0x2ec] ;  /* 0x0000bb002e2e7a20 */ /* 0x000fe20000410000 */
[----:B------:R-:W-:Y:S01]  /*ba70*/  ISETP.GE.AND P2, PT, R2, R101, PT ;  /* 0x000000650200720c */ /* 0x000fe20003f46270 */
[----:B------:R-:W1:Y:S01]  /*ba80*/  MUFU.TANH R19, R19 ;  /* 0x0000001300137308 */ /* 0x000e620000002400 */
[----:B------:R-:W-:Y:S01]  /*ba90*/  IADD3 R2, R0, 0x19, RZ ;  /* 0x0000001900027810 */ /* 0x000fe20007ffe0ff */
[----:B------:R-:W-:Y:S01]  /*baa0*/  FMUL.FTZ R47, R47, c[0x0][0x2ec] ;  /* 0x0000bb002f2f7a20 */ /* 0x000fe20000410000 */
[----:B------:R-:W-:-:S02]  /*bab0*/  FSEL R22, R29, -INF , !P6 ;  /* 0xff8000001d167808 */ /* 0x000fc40007000000 */
[----:B--2---:R-:W-:Y:S01]  /*bac0*/  FSEL R14, R32, -INF , !P5 ;  /* 0xff800000200e7808 */ /* 0x004fe20006800000 */
[----:B------:R-:W-:Y:S01]  /*bad0*/  FMUL.FTZ R32, R42, c[0x0][0x2ec] ;  /* 0x0000bb002a207a20 */ /* 0x000fe20000410000 */
[-C--:B------:R-:W-:Y:S01]  /*bae0*/  ISETP.GE.AND P6, PT, R2, R100.reuse, PT ;  /* 0x000000640200720c */ /* 0x080fe20003fc6270 */
[----:B------:R-:W2:Y:S01]  /*baf0*/  MUFU.TANH R106, R76 ;  /* 0x0000004c006a7308 */ /* 0x000ea20000002400 */
[-C--:B------:R-:W-:Y:S01]  /*bb00*/  ISETP.GE.AND P5, PT, R4, R101.reuse, PT ;  /* 0x000000650400720c */ /* 0x080fe20003fa6270 */
[----:B------:R-:W-:Y:S01]  /*bb10*/  FMUL.FTZ R35, R41, c[0x0][0x2ec] ;  /* 0x0000bb0029237a20 */ /* 0x000fe20000410000 */
[----:B------:R-:W-:Y:S01]  /*bb20*/  IADD3 R4, R0, 0x20, RZ ;  /* 0x0000002000047810 */ /* 0x000fe20007ffe0ff */
[----:B------:R-:W-:Y:S01]  /*bb30*/  FMUL.FTZ R40, R40, c[0x0][0x2ec] ;  /* 0x0000bb0028287a20 */ /* 0x000fe20000410000 */
[----:B----4-:R-:W-:Y:S01]  /*bb40*/  FSEL R10, R33, -INF , !P6 ;  /* 0xff800000210a7808 */ /* 0x010fe20007000000 */
[----:B------:R-:W-:Y:S01]  /*bb50*/  FMUL.FTZ R34, R72, c[0x0][0x2ec] ;  /* 0x0000bb0048227a20 */ /* 0x000fe20000410000 */
[----:B---3--:R-:W-:Y:S01]  /*bb60*/  FSEL R16, R16, -INF , !P1 ;  /* 0xff80000010107808 */ /* 0x008fe20004800000 */
[----:B------:R-:W3:Y:S01]  /*bb70*/  MUFU.TANH R116, R77 ;  /* 0x0000004d00747308 */ /* 0x000ee20000002400 */
[-C--:B------:R-:W-:Y:S01]  /*bb80*/  ISETP.GE.AND P6, PT, R2, R101.reuse, PT ;  /* 0x000000650200720c */ /* 0x080fe20003fc6270 */
[----:B------:R-:W-:Y:S01]  /*bb90*/  FMUL.FTZ R33, R73, c[0x0][0x2ec] ;  /* 0x0000bb0049217a20 */ /* 0x000fe20000410000 */
[----:B------:R-:W-:Y:S01]  /*bba0*/  ISETP.GE.AND P1, PT, R4, R100, PT ;  /* 0x000000640400720c */ /* 0x000fe20003f26270 */
[----:B------:R-:W-:Y:S01]  /*bbb0*/  FMUL.FTZ R31, R43, c[0x0][0x2ec] ;  /* 0x0000bb002b1f7a20 */ /* 0x000fe20000410000 */
[----:B------:R-:W-:Y:S01]  /*bbc0*/  IADD3 R2, R0, 0x21, RZ ;  /* 0x0000002100027810 */ /* 0x000fe20007ffe0ff */
[----:B------:R-:W-:Y:S01]  /*bbd0*/  FMUL.FTZ R30, R74, c[0x0][0x2ec] ;  /* 0x0000bb004a1e7a20 */ /* 0x000fe20000410000 */
[----:B------:R-:W-:Y:S01]  /*bbe0*/  IADD3 R5, R0, 0x28, RZ ;  /* 0x0000002800057810 */ /* 0x000fe20007ffe0ff */
[----:B------:R-:W4:Y:S01]  /*bbf0*/  MUFU.TANH R104, R44 ;  /* 0x0000002c00687308 */ /* 0x000f220000002400 */
[----:B-1----:R-:W-:Y:S01]  /*bc00*/  FSEL R8, R17, -INF , !P2 ;  /* 0xff80000011087808 */ /* 0x002fe20005000000 */
[----:B------:R-:W-:Y:S01]  /*bc10*/  FMUL.FTZ R29, R75, c[0x0][0x2ec] ;  /* 0x0000bb004b1d7a20 */ /* 0x000fe20000410000 */
[----:B------:R-:W-:-:S02]  /*bc20*/  ISETP.GE.AND P2, PT, R4, R101, PT ;  /* 0x000000650400720c */ /* 0x000fc40003f46270 */
[----:B-----5:R-:W-:Y:S02]  /*bc30*/  FSEL R6, R18, -INF , !P5 ;  /* 0xff80000012067808 */ /* 0x020fe40006800000 */
[----:B------:R-:W-:Y:S01]  /*bc40*/  FSEL R4, R19, -INF , !P6 ;  /* 0xff80000013047808 */ /* 0x000fe20007000000 */
[----:B------:R-:W1:Y:S01]  /*bc50*/  MUFU.TANH R114, R45 ;  /* 0x0000002d00727308 */ /* 0x000e620000002400 */
[----:B--2---:R-:W-:Y:S02]  /*bc60*/  FSEL R106, R106, -INF , !P1 ;  /* 0xff8000006a6a7808 */ /* 0x004fe40004800000 */
[CC--:B------:R-:W-:Y:S02]  /*bc70*/  ISETP.GE.AND P5, PT, R2.reuse, R100.reuse, PT ;  /* 0x000000640200720c */ /* 0x0c0fe40003fa6270 */
[----:B------:R-:W-:Y:S02]  /*bc80*/  ISETP.GE.AND P6, PT, R2, R101, PT ;  /* 0x000000650200720c */ /* 0x000fe40003fc6270 */
[----:B------:R-:W-:Y:S01]  /*bc90*/  ISETP.GE.AND P1, PT, R5, R100, PT ;  /* 0x000000640500720c */ /* 0x000fe20003f26270 */
[----:B------:R-:W2:Y:S01]  /*bca0*/  MUFU.TANH R102, R79 ;  /* 0x0000004f00667308 */ /* 0x000ea20000002400 */
[----:B------:R-:W-:-:S02]  /*bcb0*/  IADD3 R2, R0, 0x29, RZ ;  /* 0x0000002900027810 */ /* 0x000fc40007ffe0ff */
[----:B---3--:R-:W-:Y:S02]  /*bcc0*/  FSEL R116, R116, -INF , !P5 ;  /* 0xff80000074747808 */ /* 0x008fe40006800000 */
[----:B----4-:R-:W-:Y:S02]  /*bcd0*/  FSEL R104, R104, -INF , !P1 ;  /* 0xff80000068687808 */ /* 0x010fe40004800000 */
[----:B------:R-:W-:Y:S01]  /*bce0*/  ISETP.GE.AND P5, PT, R2, R100, PT ;  /* 0x000000640200720c */ /* 0x000fe20003fa6270 */
[----:B------:R-:W3:Y:S01]  /*bcf0*/  MUFU.TANH R110, R46 ;  /* 0x0000002e006e7308 */ /* 0x000ee20000002400 */
[----:B------:R-:W-:Y:S02]  /*bd00*/  ISETP.GE.AND P1, PT, R5, R101, PT ;  /* 0x000000650500720c */ /* 0x000fe40003f26270 */
[----:B------:R-:W-:Y:S02]  /*bd10*/  IADD3 R5, R0, 0x30, RZ ;  /* 0x0000003000057810 */ /* 0x000fe40007ffe0ff */
[----:B-1----:R-:W-:-:S02]  /*bd20*/  FSEL R114, R114, -INF , !P5 ;  /* 0xff80000072727808 */ /* 0x002fc40006800000 */
[-C--:B------:R-:W-:Y:S01]  /*bd30*/  ISETP.GE.AND P5, PT, R2, R101.reuse, PT ;  /* 0x000000650200720c */ /* 0x080fe20003fa6270 */
[----:B------:R-:W1:Y:S01]  /*bd40*/  MUFU.TANH R98, R47 ;  /* 0x0000002f00627308 */ /* 0x000e620000002400 */
[----:B--2---:R-:W-:Y:S02]  /*bd50*/  FSEL R102, R102, -INF , !P6 ;  /* 0xff80000066667808 */ /* 0x004fe40007000000 */
[----:B------:R-:W-:Y:S02]  /*bd60*/  ISETP.GE.AND P6, PT, R5, R101, PT ;  /* 0x000000650500720c */ /* 0x000fe40003fc6270 */
[----:B------:R-:W-:Y:S02]  /*bd70*/  IADD3 R2, R0, 0x31, RZ ;  /* 0x0000003100027810 */ /* 0x000fe40007ffe0ff */
[----:B------:R-:W-:Y:S01]  /*bd80*/  SHF.R.S32.HI R18, RZ, 0x1f, R57 ;  /* 0x0000001fff127819 */ /* 0x000fe20000011439 */
[----:B------:R-:W2:Y:S01]  /*bd90*/  MUFU.TANH R32, R32 ;  /* 0x0000002000207308 */ /* 0x000ea20000002400 */
[----:B---3--:R-:W-:-:S02]  /*bda0*/  FSEL R110, R110, -INF , !P1 ;  /* 0xff8000006e6e7808 */ /* 0x008fc40004800000 */
[----:B------:R-:W-:Y:S02]  /*bdb0*/  ISETP.GE.AND P1, PT, R2, R100, PT ;  /* 0x000000640200720c */ /* 0x000fe40003f26270 */
[----:B------:R-:W-:-:S03]  /*bdc0*/  LEA.HI R18, R18, R57, RZ, 0x2 ;  /* 0x0000003912127211 */ /* 0x000fc600078f10ff */
[----:B------:R-:W3:Y:S01]  /*bdd0*/  MUFU.TANH R112, R78 ;  /* 0x0000004e00707308 */ /* 0x000ee20000002400 */
[----:B-1----:R-:W-:Y:S02]  /*bde0*/  FSEL R98, R98, -INF , !P5 ;  /* 0xff80000062627808 */ /* 0x002fe40006800000 */
[----:B------:R-:W-:Y:S02]  /*bdf0*/  ISETP.GE.AND P5, PT, R2, R101, PT ;  /* 0x000000650200720c */ /* 0x000fe40003fa6270 */
[C---:B------:R-:W-:Y:S02]  /*be00*/  IADD3 R2, R0.reuse, 0x38, RZ ;  /* 0x0000003800027810 */ /* 0x040fe40007ffe0ff */
[----:B------:R-:W-:Y:S01]  /*be10*/  IADD3 R0, R0, 0x39, RZ ;  /* 0x0000003900007810 */ /* 0x000fe20007ffe0ff */
[----:B------:R-:W1:Y:S01]  /*be20*/  MUFU.TANH R88, R40 ;  /* 0x0000002800587308 */ /* 0x000e620000002400 */
[----:B--2---:R-:W-:Y:S02]  /*be30*/  FSEL R32, R32, -INF , !P6 ;  /* 0xff80000020207808 */ /* 0x004fe40007000000 */
[----:B------:R-:W-:-:S02]  /*be40*/  ISETP.GT.AND P6, PT, R139, R126, PT ;  /* 0x0000007e8b00720c */ /* 0x000fc40003fc4270 */
[----:B------:R-:W-:-:S03]  /*be50*/  LOP3.LUT R18, R18, 0xfffffffc, RZ, 0xc0, !PT ;  /* 0xfffffffc12127812 */ /* 0x000fc600078ec0ff */
[----:B------:R-:W2:Y:S01]  /*be60*/  MUFU.TANH R35, R35 ;  /* 0x0000002300237308 */ /* 0x000ea20000002400 */
[----:B---3--:R-:W-:Y:S01]  /*be70*/  FSEL R112, R112, -INF , !P2 ;  /* 0xff80000070707808 */ /* 0x008fe20005000000 */
[----:B------:R-:W-:Y:S01]  /*be80*/  IMAD.IADD R137, R57, 0x1, -R18 ;  /* 0x0000000139897824 */ /* 0x000fe200078e0a12 */
[----:B------:R-:W-:Y:S01]  /*be90*/  BAR.SYNC.DEFER_BLOCKING 0x0 ;  /* 0x0000000000007b1d */ /* 0x000fe20000010000 */
[----:B------:R-:W-:-:S04]  /*bea0*/  ISETP.GE.AND P2, PT, R5, R100, PT ;  /* 0x000000640500720c */ /* 0x000fc80003f46270 */
[----:B-1----:R-:W-:Y:S01]  /*beb0*/  FSEL R88, R88, -INF , !P2 ;  /* 0xff80000058587808 */ /* 0x002fe20005000000 */
[----:B------:R-:W1:Y:S01]  /*bec0*/  MUFU.TANH R34, R34 ;  /* 0x0000002200227308 */ /* 0x000e620000002400 */
[----:B------:R-:W-:Y:S02]  /*bed0*/  ISETP.GE.AND P2, PT, R2, R100, PT ;  /* 0x000000640200720c */ /* 0x000fe40003f46270 */
[----:B--2---:R-:W-:-:S05]  /*bee0*/  FSEL R35, R35, -INF , !P1 ;  /* 0xff80000023237808 */ /* 0x004fca0004800000 */
[----:B------:R-:W2:Y:S01]  /*bef0*/  MUFU.TANH R33, R33 ;  /* 0x0000002100217308 */ /* 0x000ea20000002400 */
[----:B------:R-:W-:-:S07]  /*bf00*/  ISETP.GE.AND P1, PT, R0, R100, PT ;  /* 0x000000640000720c */ /* 0x000fce0003f26270 */
        /* <DEDUP_REMOVED lines=67> */
[----:B------:R-:W-:Y:S01]  /*c340*/  IMAD R2, R2, c[0x0][0x180], RZ ;  /* 0x0000600002027a24 */ /* 0x000fe200078e02ff */
[----:B------:R-:W-:-:S03]  /*c350*/  MOV R9, R18 ;  /* 0x0000001200097202 */ /* 0x000fc60000000f00 */
[----:B------:R-:W-:-:S04]  /*c360*/  IMAD R2, R7, c[0x0][0x184], R2 ;  /* 0x0000610007027a24 */ /* 0x000fc800078e0202 */
[----:B------:R-:W-:Y:S01]  /*c370*/  IMAD.IADD R7, R19, 0x1, R2 ;  /* 0x0000000113077824 */ /* 0x000fe200078e0202 */
[----:B------:R-:W-:Y:S05]  /*c380*/  BRA `(.L_x_4753) ;  /* 0x0000003000007947 */ /* 0x000fea0003800000 */
.L_x_4752:
[----:B------:R-:W-:-:S05]  /*c390*/  IMAD.MOV.U32 R9, RZ, RZ, c[0x0][0x198] ;  /* 0x00006600ff097624 */ /* 0x000fca00078e00ff */
[----:B------:R-:W-:-:S04]  /*c3a0*/  LEA R9, -R9, RZ, 0x6 ;  /* 0x000000ff09097211 */ /* 0x000fc800078e31ff */
[----:B------:R-:W-:Y:S02]  /*c3b0*/  SHF.R.S32.HI R7, RZ, 0x1f, R9 ;  /* 0x0000001fff077819 */ /* 0x000fe40000011409 */
.L_x_4753:
[C---:B------:R-:W-:Y:S02]  /*c3c0*/  LOP3.LUT P5, RZ, R92.reuse, 0x2, RZ, 0xc0, !PT ;  /* 0x000000025cff7812 */ /* 0x040fe400078ac0ff */
[C---:B------:R-:W-:Y:S02]  /*c3d0*/  LEA R132, P1, R9.reuse, R132, 0x1 ;  /* 0x0000008409847211 */ /* 0x040fe400078208ff */
[C---:B------:R-:W-:Y:S02]  /*c3e0*/  LOP3.LUT P2, RZ, R92.reuse, 0x4, RZ, 0xc0, !PT ;  /* 0x000000045cff7812 */ /* 0x040fe4000784c0ff */
[----:B------:R-:W-:Y:S02]  /*c3f0*/  LEA.HI.X R135, R9, R135, R7, 0x1, P1 ;  /* 0x0000008709877211 */ /* 0x000fe400008f0c07 */
[----:B------:R-:W-:Y:S02]  /*c400*/  P2R R11, PR, RZ, 0x1 ;  /* 0x00000001ff0b7803 */ /* 0x000fe40000000000 */
[----:B------:R-:W-:-:S03]  /*c410*/  LOP3.LUT P0, RZ, R92, 0x1, RZ, 0xc0, !PT ;  /* 0x000000015cff7812 */ /* 0x000fc6000780c0ff */
[----:B------:R-:W-:-:S05]  /*c420*/  @P5 IADD3 R5, P1, R9, R108, RZ ;  /* 0x0000006c09055210 */ /* 0x000fca0007f3e0ff */
[----:B------:R-:W-:Y:S01]  /*c430*/  @P5 IMAD.X R0, R7, 0x1, R56, P1 ;  /* 0x0000000107005824 */ /* 0x000fe200008e0638 */
[----:B------:R-:W-:-:S04]  /*c440*/  @P5 LEA R26, P1, R5, c[0x0][0x168], 0x1 ;  /* 0x00005a00051a5a11 */ /* 0x000fc800078208ff */
[----:B------:R-:W-:Y:S01]  /*c450*/  @P5 LEA.HI.X R27, R5, c[0x0][0x16c], R0, 0x1, P1 ;  /* 0x00005b00051b5a11 */ /* 0x000fe200008f0c00 */
[----:B------:R-:W-:Y:S01]  /*c460*/  IMAD.MOV.U32 R0, RZ, RZ, c[0x0][0x198] ;  /* 0x00006600ff007624 */ /* 0x000fe200078e00ff */
[----:B------:R-:W-:-:S05]  /*c470*/  @P2 IADD3 R5, P1, R9, R108, RZ ;  /* 0x0000006c09052210 */ /* 0x000fca0007f3e0ff */
[----:B------:R-:W-:Y:S01]  /*c480*/  @P2 IMAD.X R2, R7, 0x1, R56, P1 ;  /* 0x0000000107022824 */ /* 0x000fe200008e0638 */
[----:B------:R-:W-:-:S04]  /*c490*/  @P2 LEA R18, P1, R5, c[0x0][0x168], 0x1 ;  /* 0x00005a0005122a11 */ /* 0x000fc800078208ff */
[----:B------:R-:W-:Y:S01]  /*c4a0*/  @P2 LEA.HI.X R19, R5, c[0x0][0x16c], R2, 0x1, P1 ;  /* 0x00005b0005132a11 */ /* 0x000fe200008f0c02 */
[----:B------:R-:W-:Y:S01]  /*c4b0*/  IMAD.MOV.U32 R5, RZ, RZ, c[0x0][0x19c] ;  /* 0x00006700ff057624 */ /* 0x000fe200078e00ff */
[C---:B------:R-:W-:Y:S01]  /*c4c0*/  LEA R9, P1, R0.reuse, R9, 0x5 ;  /* 0x0000000900097211 */ /* 0x040fe200078228ff */
[----:B------:R-:W-:-:S03]  /*c4d0*/  @P0 IMAD.SHL.U32 R2, R0, 0x20, RZ ;  /* 0x0000002000020824 */ /* 0x000fc600078e00ff */
[C-C-:B------:R-:W-:Y:S02]  /*c4e0*/  LEA.HI.X R7, R0.reuse, R7, R5.reuse, 0x5, P1 ;  /* 0x0000000700077211 */ /* 0x140fe400008f2c05 */
[----:B------:R-:W-:Y:S02]  /*c4f0*/  @P0 SHF.L.U64.HI R0, R0, 0x5, R5 ;  /* 0x0000000500000819 */ /* 0x000fe40000010205 */
[----:B------:R-:W-:-:S04]  /*c500*/  @P0 LEA R36, P1, R2, R132, 0x1 ;  /* 0x0000008402240211 */ /* 0x000fc800078208ff */
[----:B------:R-:W-:Y:S02]  /*c510*/  @P0 LEA.HI.X R37, R2, R135, R0, 0x1, P1 ;  /* 0x0000008702250211 */ /* 0x000fe400008f0c00 */
[----:B------:R-:W-:Y:S02]  /*c520*/  @P5 IADD3 R5, P1, R9, R108, RZ ;  /* 0x0000006c09055210 */ /* 0x000fe40007f3e0ff */
[----:B------:R-:W-:-:S03]  /*c530*/  ISETP.NE.AND P0, PT, R11, RZ, PT ;  /* 0x000000ff0b00720c */ /* 0x000fc60003f05270 */
[----:B------:R-:W-:Y:S01]  /*c540*/  @P5 IMAD.X R0, R7, 0x1, R56, P1 ;  /* 0x0000000107005824 */ /* 0x000fe200008e0638 */
[----:B------:R-:W-:-:S05]  /*c550*/  @P2 IADD3 R9, P1, R9, R108, RZ ;  /* 0x0000006c09092210 */ /* 0x000fca0007f3e0ff */
[----:B------:R-:W-:Y:S01]  /*c560*/  @P2 IMAD.X R56, R7, 0x1, R56, P1 ;  /* 0x0000000107382824 */ /* 0x000fe200008e0638 */
        /* <DEDUP_REMOVED lines=40> */
.L_x_4751:
        /* <DEDUP_REMOVED lines=27> */
[----:B-1----:R-:W-:Y:S02]  /*c9a0*/  FMNMX.FTZ R18, R30, R5, !PT ;  /* 0x000000051e127209 */ /* 0x002fe40007810000 */
[----:B------:R-:W-:Y:S02]  /*c9b0*/  FMNMX.FTZ R0, R33, R0, !PT ;  /* 0x0000000021007209 */ /* 0x000fe40007810000 */
[----:B------:R-:W-:Y:S02]  /*c9c0*/  FMNMX.FTZ R18, R29, R18, !PT ;  /* 0x000000121d127209 */ /* 0x000fe40007810000 */
        /* <DEDUP_REMOVED lines=31> */
[----:B------:R-:W-:Y:S02]  /*cbc0*/  FFMA.FTZ R20, R10, c[0x0][0x23c], -R97 ;  /* 0x00008f000a147a23 */ /* 0x000fe40000010861 */
[----:B------:R-:W-:Y:S02]  /*cbd0*/  FFMA.FTZ R21, R8, c[0x0][0x23c], -R89 ;  /* 0x00008f0008157a23 */ /* 0x000fe40000010859 */
[----:B------:R-:W3:Y:S01]  /*cbe0*/  LDSM.16.MT88.4 R8, [R120+0x6400] ;  /* 0x006400007808783b */ /* 0x000ee20000004200 */
[--C-:B------:R-:W-:Y:S02]  /*cbf0*/  FFMA.FTZ R25, R28, c[0x0][0x23c], -R97.reuse ;  /* 0x00008f001c197a23 */ /* 0x100fe40000010861 */
[----:B------:R-:W-:Y:S01]  /*cc00*/  MUFU.EX2 R91, R91 ;  /* 0x0000005b005b7308 */ /* 0x000fe20000000800 */
[----:B------:R-:W-:-:S02]  /*cc10*/  FFMA.FTZ R24, R22, c[0x0][0x23c], -R97 ;  /* 0x00008f0016187a23 */ /* 0x000fc40000010861 */
[----:B------:R-:W-:Y:S02]  /*cc20*/  FFMA.FTZ R23, R14, c[0x0][0x23c], -R97 ;  /* 0x00008f000e177a23 */ /* 0x000fe40000010861 */
[--C-:B------:R-:W-:Y:S01]  /*cc30*/  FFMA.FTZ R28, R16, c[0x0][0x23c], -R89.reuse ;  /* 0x00008f00101c7a23 */ /* 0x100fe20000010859 */
[----:B------:R-:W4:Y:S01]  /*cc40*/  LDSM.16.MT88.4 R12, [R122+0x7400] ;  /* 0x007400007a0c783b */ /* 0x000f220000004200 */
[--C-:B------:R-:W-:Y:S01]  /*cc50*/  FFMA.FTZ R22, R6, c[0x0][0x23c], -R89.reuse ;  /* 0x00008f0006167a23 */ /* 0x100fe20000010859 */
[----:B------:R-:W5:Y:S01]  /*cc60*/  MUFU.EX2 R26, R26 ;  /* 0x0000001a001a7308 */ /* 0x000f620000000800 */
[----:B--2---:R-:W-:Y:S01]  /*cc70*/  F2FP.PACK_AB R48, R90, R93 ;  /* 0x0000005d5a30723e */ /* 0x004fe200000000ff */
[----:B------:R-:W-:Y:S01]  /*cc80*/  FFMA.FTZ R3, R4, c[0x0][0x23c], -R89 ;  /* 0x00008f0004037a23 */ /* 0x000fe20000010859 */
[----:B------:R-:W2:Y:S01]  /*cc90*/  LDSM.16.MT88.4 R16, [R122+0x6400] ;  /* 0x006400007a10783b */ /* 0x000ea20000004200 */
        /* <DEDUP_REMOVED lines=17> */
[----:B------:R-:W5:Y:S01]  /*cdb0*/  MUFU.EX2 R27, R27 ;  /* 0x0000001b001b7308 */ /* 0x000f620000000800 */
[----:B-1----:R-:W-:Y:S01]  /*cdc0*/  F2FP.PACK_AB R49, R94, R95 ;  /* 0x0000005f5e31723e */ /* 0x002fe200000000ff */
[----:B------:R-:W-:-:S02]  /*cdd0*/  FFMA.FTZ R31, R31, c[0x0][0x23c], -R89 ;  /* 0x00008f001f1f7a23 */ /* 0x000fc40000010859 */
[--C-:B------:R-:W-:Y:S02]  /*cde0*/  FFMA.FTZ R30, R30, c[0x0][0x23c], -R89.reuse ;  /* 0x00008f001e1e7a23 */ /* 0x100fe40000010859 */
[----:B------:R-:W-:Y:S02]  /*cdf0*/  FFMA.FTZ R29, R29, c[0x0][0x23c], -R89 ;  /* 0x00008f001d1d7a23 */ /* 0x000fe40000010859 */
[----:B------:R-:W-:Y:S01]  /*ce00*/  MUFU.EX2 R25, R25 ;  /* 0x0000001900197308 */ /* 0x000fe20000000800 */
[----:B------:R-:W-:Y:S02]  /*ce10*/  FADD.FTZ R90, R93, R90 ;  /* 0x0000005a5d5a7221 */ /* 0x000fe40000010000 */
[----:B------:R-:W-:Y:S02]  /*ce20*/  FADD.FTZ R95, R95, R94 ;  /* 0x0000005e5f5f7221 */ /* 0x000fe40000010000 */
[----:B------:R-:W-:Y:S01]  /*ce30*/  FADD.FTZ R91, R91, R90 ;  /* 0x0000005a5b5b7221 */ /* 0x000fe20000010000 */
[----:B-----5:R-:W-:-:S02]  /*ce40*/  F2FP.PACK_AB R51, R27, R96 ;  /* 0x000000601b33723e */ /* 0x020fc400000000ff */
[----:B------:R-:W1:Y:S01]  /*ce50*/  MUFU.EX2 R24, R24 ;  /* 0x0000001800187308 */ /* 0x000e620000000800 */
[----:B------:R-:W-:Y:S02]  /*ce60*/  FADD.FTZ R96, R96, R95 ;  /* 0x0000005f60607221 */ /* 0x000fe40000010000 */
[----:B------:R-:W-:Y:S02]  /*ce70*/  FADD.FTZ R26, R26, R91 ;  /* 0x0000005b1a1a7221 */ /* 0x000fe40000010000 */
[----:B------:R-:W-:Y:S01]  /*ce80*/  FADD.FTZ R27, R27, R96 ;  /* 0x000000601b1b7221 */ /* 0x000fe20000010000 */
[C---:B------:R-:W-:Y:S02]  /*ce90*/  HMMA.16816.F32 R72, R48.reuse, R68, RZ ;  /* 0x000000443048723c */ /* 0x040fe400000018ff */
[----:B------:R-:W-:Y:S06]  /*cea0*/  MUFU.EX2 R23, R23 ;  /* 0x0000001700177308 */ /* 0x000fec0000000800 */
[----:B------:R-:W-:Y:S02]  /*ceb0*/  HMMA.16816.F32 R68, R48, R70, RZ ;  /* 0x000000463044723c */ /* 0x000fe400000018ff */
[----:B------:R-:W5:Y:S01]  /*cec0*/  MUFU.EX2 R20, R20 ;  /* 0x0000001400147308 */ /* 0x000f620000000800 */
[----:B-1----:R-:W-:Y:S01]  /*ced0*/  F2FP.PACK_AB R4, R24, R25 ;  /* 0x000000191804723e */ /* 0x002fe200000000ff */
[----:B------:R-:W-:-:S04]  /*cee0*/  FADD.FTZ R25, R25, R26 ;  /* 0x0000001a19197221 */ /* 0x000fc80000010000 */
[C---:B------:R-:W-:Y:S01]  /*cef0*/  HMMA.16816.F32 R64, R48.reuse, R60, RZ ;  /* 0x0000003c3040723c */ /* 0x040fe200000018ff */
[----:B------:R-:W-:Y:S01]  /*cf00*/  FADD.FTZ R24, R24, R25 ;  /* 0x0000001918187221 */ /* 0x000fe20000010000 */
[----:B------:R-:W-:Y:S06]  /*cf10*/  MUFU.EX2 R28, R28 ;  /* 0x0000001c001c7308 */ /* 0x000fec0000000800 */
[----:B------:R-:W-:Y:S02]  /*cf20*/  HMMA.16816.F32 R60, R48, R62, RZ ;  /* 0x0000003e303c723c */ /* 0x000fe400000018ff */
[----:B------:R-:W1:Y:S01]  /*cf30*/  MUFU.EX2 R21, R21 ;  /* 0x0000001500157308 */ /* 0x000e620000000800 */
[----:B-----5:R-:W-:Y:S01]  /*cf40*/  F2FP.PACK_AB R6, R20, R23 ;  /* 0x000000171406723e */ /* 0x020fe200000000ff */
[----:B------:R-:W-:-:S04]  /*cf50*/  FADD.FTZ R23, R23, R24 ;  /* 0x0000001817177221 */ /* 0x000fc80000010000 */
[C---:B------:R-:W-:Y:S01]  /*cf60*/  HMMA.16816.F32 R80, R48.reuse, R76, RZ ;  /* 0x0000004c3050723c */ /* 0x040fe200000018ff */
[----:B------:R-:W-:Y:S01]  /*cf70*/  FADD.FTZ R23, R20, R23 ;  /* 0x0000001714177221 */ /* 0x000fe20000010000 */
        /* <DEDUP_REMOVED lines=8> */
[----:B------:R-:W-:Y:S01]  /*d000*/  HMMA.16816.F32 R76, R48, R78, RZ ;  /* 0x0000004e304c723c */ /* 0x000fe200000018ff */
[----:B-----5:R-:W-:Y:S01]  /*d010*/  F2FP.PACK_AB R7, R3, R22 ;  /* 0x000000160307723e */ /* 0x020fe200000000ff */
[----:B------:R-:W1:Y:S01]  /*d020*/  MUFU.EX2 R105, R105 ;  /* 0x0000006900697308 */ /* 0x000e620000000800 */
        /* <DEDUP_REMOVED lines=9> */
[----:B------:R-:W-:Y:S02]  /*d0c0*/  HMMA.16816.F32 R40, R48, R42, RZ ;  /* 0x0000002a3028723c */ /* 0x000fe400000018ff */
[----:B------:R-:W5:Y:S06]  /*d0d0*/  MUFU.EX2 R102, R102 ;  /* 0x0000006600667308 */ /* 0x000f6c0000000800 */
[C---:B----4-:R-:W-:Y:S02]  /*d0e0*/  HMMA.16816.F32 R64, R4.reuse, R12, R64 ;  /* 0x0000000c0440723c */ /* 0x050fe40000001840 */
[----:B------:R-:W-:Y:S06]  /*d0f0*/  MUFU.EX2 R103, R103 ;  /* 0x0000006700677308 */ /* 0x000fec0000000800 */
[C---:B------:R-:W-:Y:S01]  /*d100*/  HMMA.16816.F32 R60, R4.reuse, R14, R60 ;  /* 0x0000000e043c723c */ /* 0x040fe2000000183c */
[----:B------:R-:W4:Y:S01]  /*d110*/  LDSM.16.MT88.4 R12, [R122+0x8400] ;  /* 0x008400007a0c783b */ /* 0x000f220000004200 */
[----:B------:R-:W1:Y:S06]  /*d120*/  MUFU.EX2 R98, R98 ;  /* 0x0000006200627308 */ /* 0x000e6c0000000800 */
[C---:B--2---:R-:W-:Y:S02]  /*d130*/  HMMA.16816.F32 R80, R4.reuse, R16, R80 ;  /* 0x000000100450723c */ /* 0x044fe40000001850 */
        /* <DEDUP_REMOVED lines=9> */
[C---:B----4-:R-:W-:Y:S02]  /*d1d0*/  HMMA.16816.F32 R36, R4.reuse, R12, R36 ;  /* 0x0000000c0424723c */ /* 0x050fe40000001824 */
[----:B------:R-:W-:Y:S06]  /*d1e0*/  MUFU.EX2 R32, R32 ;  /* 0x0000002000207308 */ /* 0x000fec0000000800 */
[C---:B------:R-:W-:Y:S01]  /*d1f0*/  HMMA.16816.F32 R40, R4.reuse, R14, R40 ;  /* 0x0000000e0428723c */ /* 0x040fe20000001828 */
[----:B------:R-:W4:Y:S01]  /*d200*/  LDSM.16.MT88.4 R12, [R122+0x6800] ;  /* 0x006800007a0c783b */ /* 0x000f220000004200 */
        /* <DEDUP_REMOVED lines=9> */
[----:B-1----:R-:W-:Y:S01]  /*d2a0*/  F2FP.PACK_AB R4, R105, R106 ;  /* 0x0000006a6904723e */ /* 0x002fe200000000ff */
[----:B------:R-:W-:Y:S01]  /*d2b0*/  FADD.FTZ R106, R106, R23 ;  /* 0x000000176a6a7221 */ /* 0x000fe20000010000 */
[----:B-----5:R-:W-:Y:S01]  /*d2c0*/  F2FP.PACK_AB R5, R102, R107 ;  /* 0x0000006b6605723e */ /* 0x020fe200000000ff */
        /* <DEDUP_REMOVED lines=119> */
.L_x_4755:
[----:B------:R-:W-:-:S05]  /*da40*/  IMAD.MOV.U32 R5, RZ, RZ, c[0x0][0x1a0] ;  /* 0x00006800ff057624 */ /* 0x000fca00078e00ff */
[----:B------:R-:W-:-:S04]  /*da50*/  LEA R5, -R5, RZ, 0x6 ;  /* 0x000000ff05057211 */ /* 0x000fc800078e31ff */
[----:B------:R-:W-:Y:S02]  /*da60*/  SHF.R.S32.HI R3, RZ, 0x1f, R5 ;  /* 0x0000001fff037819 */ /* 0x000fe40000011405 */
.L_x_4756:
        /* <DEDUP_REMOVED lines=63> */
[----:B------:R-:W5:Y:S04]  /*de60*/  LDSM.16.M88.4 R16, [R124+0x3400] ;  /* 0x003400007c10783b */ /* 0x000f680000000200 */
[----:B--2---:R-:W3:Y:S04]  /*de70*/  LDSM.16.M88.4 R8, [R124+0x3800] ;  /* 0x003800007c08783b */ /* 0x004ee80000000200 */
[----:B------:R-:W4:Y:S04]  /*de80*/  LDSM.16.M88.4 R92, [R124+0x3c00] ;  /* 0x003c00007c5c783b */ /* 0x000f280000000200 */
[----:B------:R-:W-:Y:S04]  /*de90*/  LDSM.16.M88.4 R32, [R123] ;  /* 0x000000007b20783b */ /* 0x000fe80000000200 */
[----:B------:R-:W2:Y:S04]  /*dea0*/  LDSM.16.M88.4 R84, [R121+0x3000] ;  /* 0x003000007954783b */ /* 0x000ea80000000200 */
[----:B------:R-:W2:Y:S04]  /*deb0*/  LDSM.16.M88.4 R96, [R121+0x3400] ;  /* 0x003400007960783b */ /* 0x000ea80000000200 */
[----:B------:R-:W0:Y:S01]  /*dec0*/  LDGDEPBAR ;  /* 0x00000000000079af */ /* 0x000e220000000000 */
[C---:B-1----:R-:W-:Y:S08]  /*ded0*/  HMMA.16816.F32 R28, R88.reuse, R24, RZ ;  /* 0x00000018581c723c */ /* 0x042ff000000018ff */
[C---:B------:R-:W-:Y:S08]  /*dee0*/  HMMA.16816.F32 R24, R88.reuse, R26, RZ ;  /* 0x0000001a5818723c */ /* 0x040ff000000018ff */
[C---:B-----5:R-:W-:Y:S08]  /*def0*/  HMMA.16816.F32 R20, R88.reuse, R16, RZ ;  /* 0x000000105814723c */ /* 0x060ff000000018ff */
[C---:B---3--:R-:W-:Y:S08]  /*df00*/  HMMA.16816.F32 R12, R88.reuse, R8, RZ ;  /* 0x00000008580c723c */ /* 0x048ff000000018ff */
[C---:B------:R-:W-:Y:S08]  /*df10*/  HMMA.16816.F32 R16, R88.reuse, R18, RZ ;  /* 0x000000125810723c */ /* 0x040ff000000018ff */
[C---:B------:R-:W-:Y:S08]  /*df20*/  HMMA.16816.F32 R8, R88.reuse, R10, RZ ;  /* 0x0000000a5808723c */ /* 0x040ff000000018ff */
[C---:B----4-:R-:W-:Y:S08]  /*df30*/  HMMA.16816.F32 R4, R88.reuse, R92, RZ ;  /* 0x0000005c5804723c */ /* 0x050ff000000018ff */
[----:B------:R-:W-:Y:S01]  /*df40*/  HMMA.16816.F32 R88, R88, R94, RZ ;  /* 0x0000005e5858723c */ /* 0x000fe200000018ff */
        /* <DEDUP_REMOVED lines=39> */
[----:B------:R-:W3:Y:S11]  /*e1c0*/  LDSM.16.M88.4 R84, [R124+0x5400] ;  /* 0x005400007c54783b */ /* 0x000ef60000000200 */
[C---:B--2---:R-:W-:Y:S08]  /*e1d0*/  HMMA.16816.F32 R4, R92.reuse, R96, R4 ;  /* 0x000000605c04723c */ /* 0x044ff00000001804 */
[C---:B------:R-:W-:Y:S08]  /*e1e0*/  HMMA.16816.F32 R88, R92.reuse, R98, R88 ;  /* 0x000000625c58723c */ /* 0x040ff00000001858 */
[C---:B-1----:R-:W-:Y:S08]  /*e1f0*/  HMMA.16816.F32 R28, R92.reuse, R32, R28 ;  /* 0x000000205c1c723c */ /* 0x042ff0000000181c */
        /* <DEDUP_REMOVED lines=13> */
[----:B------:R-:W-:Y:S01]  /*e2d0*/  FMUL.FTZ R3, R28, c[0x0][0x2ec] ;  /* 0x0000bb001c037a20 */ /* 0x000fe20000410000 */
[----:B------:R-:W-:Y:S01]  /*e2e0*/  HMMA.16816.F32 R16, R84, R94, R16 ;  /* 0x0000005e5410723c */ /* 0x000fe20000001810 */
[----:B------:R-:W-:-:S02]  /*e2f0*/  FMUL.FTZ R28, R30, c[0x0][0x2ec] ;  /* 0x0000bb001e1c7a20 */ /* 0x000fc40000410000 */
[----:B------:R-:W-:Y:S02]  /*e300*/  FMUL.FTZ R92, R31, c[0x0][0x2ec] ;  /* 0x0000bb001f5c7a20 */ /* 0x000fe40000410000 */
[----:B------:R-:W-:Y:S01]  /*e310*/  FMUL.FTZ R29, R29, c[0x0][0x2ec] ;  /* 0x0000bb001d1d7a20 */ /* 0x000fe20000410000 */
[----:B------:R-:W-:Y:S01]  /*e320*/  MUFU.TANH R3, R3 ;  /* 0x0000000300037308 */ /* 0x000fe20000002400 */
[----:B------:R-:W-:Y:S02]  /*e330*/  FMUL.FTZ R24, R24, c[0x0][0x2ec] ;  /* 0x0000bb0018187a20 */ /* 0x000fe40000410000 */
[----:B------:R-:W-:Y:S02]  /*e340*/  FMUL.FTZ R30, R25, c[0x0][0x2ec] ;  /* 0x0000bb00191e7a20 */ /* 0x000fe40000410000 */
[----:B------:R-:W-:-:S03]  /*e350*/  FMUL.FTZ R93, R26, c[0x0][0x2ec] ;  /* 0x0000bb001a5d7a20 */ /* 0x000fc60000410000 */
[----:B------:R2:W-:Y:S01]  /*e360*/  MUFU.TANH R31, R24 ;  /* 0x00000018001f7308 */ /* 0x0005e20000002400 */
[----:B------:R-:W-:Y:S02]  /*e370*/  FMUL.FTZ R110, R20, c[0x0][0x2ec] ;  /* 0x0000bb00146e7a20 */ /* 0x000fe40000410000 */
[----:B------:R-:W3:Y:S01]  /*e380*/  S2R R20, SR_TID.X ;  /* 0x0000000000147919 */ /* 0x000ee20000002100 */
[----:B------:R-:W-:Y:S02]  /*e390*/  FMUL.FTZ R22, R22, c[0x0][0x2ec] ;  /* 0x0000bb0016167a20 */ /* 0x000fe40000410000 */
[----:B------:R-:W-:Y:S02]  /*e3a0*/  FMUL.FTZ R21, R21, c[0x0][0x2ec] ;  /* 0x0000bb0015157a20 */ /* 0x000fe40000410000 */
        /* <DEDUP_REMOVED lines=8> */
[----:B------:R-:W-:Y:S01]  /*e430*/  HMMA.16816.F32 R8, R84, R34, R8 ;  /* 0x000000225408723c */ /* 0x000fe20000001808 */
[----:B--2---:R-:W2:Y:S01]  /*e440*/  LDSM.16.M88.4 R24, [R121+0x5c00] ;  /* 0x005c00007918783b */ /* 0x004ea20000000200 */
[----:B------:R-:W-:Y:S01]  /*e450*/  FMUL.FTZ R19, R19, c[0x0][0x2ec] ;  /* 0x0000bb0013137a20 */ /* 0x000fe20000410000 */
[----:B------:R-:W-:-:S04]  /*e460*/  DEPBAR.LE SB0, 0x0 ;  /* 0x000080000000791a */ /* 0x000fc80000000000 */
[----:B------:R-:W4:Y:S08]  /*e470*/  MUFU.TANH R93, R93 ;  /* 0x0000005d005d7308 */ /* 0x000f300000002400 */
[----:B------:R-:W5:Y:S01]  /*e480*/  MUFU.TANH R30, R30 ;  /* 0x0000001e001e7308 */ /* 0x000f620000002400 */
[----:B------:R-:W-:Y:S02]  /*e490*/  FMUL.FTZ R138, R12, c[0x0][0x2ec] ;  /* 0x0000bb000c8a7a20 */ /* 0x000fe40000410000 */
[----:B---3--:R-:W-:-:S02]  /*e4a0*/  IMAD.SHL.U32 R12, R20, 0x2, RZ ;  /* 0x00000002140c7824 */ /* 0x008fc400078e00ff */
[----:B------:R-:W-:Y:S02]  /*e4b0*/  FMUL.FTZ R136, R13, c[0x0][0x2ec] ;  /* 0x0000bb000d887a20 */ /* 0x000fe40000410000 */
[----:B------:R-:W-:Y:S01]  /*e4c0*/  FMUL.FTZ R118, R14, c[0x0][0x2ec] ;  /* 0x0000bb000e767a20 */ /* 0x000fe20000410000 */
[----:B------:R-:W-:Y:S01]  /*e4d0*/  LOP3.LUT R12, R12, 0x6, RZ, 0xc0, !PT ;  /* 0x000000060c0c7812 */ /* 0x000fe200078ec0ff */
[----:B------:R-:W-:Y:S01]  /*e4e0*/  MUFU.TANH R32, R32 ;  /* 0x0000002000207308 */ /* 0x000fe20000002400 */
[----:B------:R-:W-:Y:S02]  /*e4f0*/  FMUL.FTZ R146, R9, c[0x0][0x2ec] ;  /* 0x0000bb0009927a20 */ /* 0x000fe40000410000 */
[----:B------:R-:W-:Y:S02]  /*e500*/  FMUL.FTZ R140, R8, c[0x0][0x2ec] ;  /* 0x0000bb00088c7a20 */ /* 0x000fe40000410000 */
[----:B------:R-:W-:Y:S02]  /*e510*/  IMAD R13, R139, 0x40, R12 ;  /* 0x000000408b0d7824 */ /* 0x000fe400078e020c */
[----:B------:R-:W-:Y:S01]  /*e520*/  FMUL.FTZ R15, R15, c[0x0][0x2ec] ;  /* 0x0000bb000f0f7a20 */ /* 0x000fe20000410000 */
[----:B------:R-:W-:Y:S01]  /*e530*/  MUFU.TANH R110, R110 ;  /* 0x0000006e006e7308 */ /* 0x000fe20000002400 */
[----:B------:R-:W-:Y:S01]  /*e540*/  FMUL.FTZ R10, R10, c[0x0][0x2ec] ;  /* 0x0000bb000a0a7a20 */ /* 0x000fe20000410000 */
[----:B------:R-:W-:Y:S01]  /*e550*/  IADD3 R12, R13, 0x1, RZ ;  /* 0x000000010d0c7810 */ /* 0x000fe20007ffe0ff */
[----:B------:R-:W-:Y:S01]  /*e560*/  FMUL.FTZ R11, R11, c[0x0][0x2ec] ;  /* 0x0000bb000b0b7a20 */ /* 0x000fe20000410000 */
[----:B------:R-:W-:-:S02]  /*e570*/  IADD3 R9, R13, 0x11, RZ ;  /* 0x000000110d097810 */ /* 0x000fc40007ffe0ff */
[CC--:B------:R-:W-:Y:S02]  /*e580*/  ISETP.GE.AND P1, PT, R12.reuse, R100.reuse, PT ;  /* 0x000000640c00720c */ /* 0x0c0fe40003f26270 */
[-C--:B------:R-:W-:Y:S01]  /*e590*/  ISETP.GE.AND P5, PT, R12, R101.reuse, PT ;  /* 0x000000650c00720c */ /* 0x080fe20003fa6270 */
[C---:B--2---:R-:W-:Y:S01]  /*e5a0*/  HMMA.16816.F32 R4, R84.reuse, R24, R4 ;  /* 0x000000185404723c */ /* 0x044fe20000001804 */
[C---:B------:R-:W-:Y:S01]  /*e5b0*/  IADD3 R12, R13.reuse, 0x8, RZ ;  /* 0x000000080d0c7810 */ /* 0x040fe20007ffe0ff */
[----:B------:R-:W2:Y:S01]  /*e5c0*/  MUFU.TANH R108, R22 ;  /* 0x00000016006c7308 */ /* 0x000ea20000002400 */
[----:B-1----:R-:W-:Y:S02]  /*e5d0*/  FSEL R14, R92, -INF , !P5 ;  /* 0xff8000005c0e7808 */ /* 0x002fe40006800000 */
[C---:B------:R-:W-:Y:S02]  /*e5e0*/  ISETP.GE.AND P6, PT, R12.reuse, R100, PT ;  /* 0x000000640c00720c */ /* 0x040fe40003fc6270 */
[----:B------:R-:W-:Y:S01]  /*e5f0*/  ISETP.GE.AND P2, PT, R12, R101, PT ;  /* 0x000000650c00720c */ /* 0x000fe20003f46270 */
[----:B------:R-:W-:Y:S01]  /*e600*/  HMMA.16816.F32 R88, R84, R26, R88 ;  /* 0x0000001a5458723c */ /* 0x000fe20000001858 */
[----:B------:R-:W-:Y:S01]  /*e610*/  IADD3 R12, R13, 0x9, RZ ;  /* 0x000000090d0c7810 */ /* 0x000fe20007ffe0ff */
[----:B------:R1:W-:Y:S01]  /*e620*/  MUFU.TANH R154, R16 ;  /* 0x00000010009a7308 */ /* 0x0003e20000002400 */
[----:B----4-:R-:W-:-:S02]  /*e630*/  FSEL R8, R93, -INF , !P2 ;  /* 0xff8000005d087808 */ /* 0x010fc40005000000 */
[----:B------:R-:W-:-:S05]  /*e640*/  ISETP.GE.AND P5, PT, R12, R101, PT ;  /* 0x000000650c00720c */ /* 0x000fca0003fa6270 */
[----:B------:R-:W3:Y:S06]  /*e650*/  MUFU.TANH R106, R21 ;  /* 0x00000015006a7308 */ /* 0x000eec0000002400 */
[----:B------:R-:W-:Y:S01]  /*e660*/  FMUL.FTZ R99, R5, c[0x0][0x2ec] ;  /* 0x0000bb0005637a20 */ /* 0x000fe20000410000 */
[----:B------:R-:W-:Y:S01]  /*e670*/  IADD3 R5, R13, 0x21, RZ ;  /* 0x000000210d057810 */ /* 0x000fe20007ffe0ff */
[----:B------:R4:W-:Y:S01]  /*e680*/  MUFU.TANH R150, R18 ;  /* 0x0000001200967308 */ /* 0x0009e20000002400 */
[----:B-1----:R-:W-:Y:S01]  /*e690*/  FSEL R16, R29, -INF , !P1 ;  /* 0xff8000001d107808 */ /* 0x002fe20004800000 */
[----:B------:R-:W-:Y:S01]  /*e6a0*/  FMUL.FTZ R4, R4, c[0x0][0x2ec] ;  /* 0x0000bb0004047a20 */ /* 0x000fe20000410000 */
[-C--:B------:R-:W-:Y:S01]  /*e6b0*/  ISETP.GE.AND P1, PT, R12, R100.reuse, PT ;  /* 0x000000640c00720c */ /* 0x080fe20003f26270 */
[----:B------:R-:W-:Y:S01]  /*e6c0*/  FMUL.FTZ R6, R6, c[0x0][0x2ec] ;  /* 0x0000bb0006067a20 */ /* 0x000fe20000410000 */
[----:B------:R-:W-:Y:S01]  /*e6d0*/  IADD3 R12, R13, 0x10, RZ ;  /* 0x000000100d0c7810 */ /* 0x000fe20007ffe0ff */
[----:B------:R-:W-:Y:S01]  /*e6e0*/  FMUL.FTZ R86, R90, c[0x0][0x2ec] ;  /* 0x0000bb005a567a20 */ /* 0x000fe20000410000 */
[----:B-----5:R-:W-:Y:S01]  /*e6f0*/  FSEL R30, R30, -INF , !P1 ;  /* 0xff8000001e1e7808 */ /* 0x020fe20004800000 */
[----:B------:R-:W-:Y:S01]  /*e700*/  MUFU.TANH R152, R17 ;  /* 0x0000001100987308 */ /* 0x000fe20000002400 */
[----:B------:R-:W-:Y:S01]  /*e710*/  ISETP.GE.AND P2, PT, R12, R101, PT ;  /* 0x000000650c00720c */ /* 0x000fe20003f46270 */
[----:B------:R-:W-:Y:S01]  /*e720*/  FMUL.FTZ R7, R7, c[0x0][0x2ec] ;  /* 0x0000bb0007077a20 */ /* 0x000fe20000410000 */
[-C--:B------:R-:W-:Y:S01]  /*e730*/  ISETP.GE.AND P1, PT, R9, R100.reuse, PT ;  /* 0x000000640900720c */ /* 0x080fe20003f26270 */
[----:B------:R-:W-:Y:S01]  /*e740*/  FMUL.FTZ R88, R88, c[0x0][0x2ec] ;  /* 0x0000bb0058587a20 */ /* 0x000fe20000410000 */
[----:B--2---:R-:W-:Y:S01]  /*e750*/  FSEL R108, R108, -INF , !P2 ;  /* 0xff8000006c6c7808 */ /* 0x004fe20005000000 */
[----:B------:R-:W-:Y:S01]  /*e760*/  FMUL.FTZ R87, R91, c[0x0][0x2ec] ;  /* 0x0000bb005b577a20 */ /* 0x000fe20000410000 */
[----:B---3--:R-:W-:Y:S01]  /*e770*/  FSEL R106, R106, -INF , !P1 ;  /* 0xff8000006a6a7808 */ /* 0x008fe20004800000 */
[----:B------:R-:W1:Y:S01]  /*e780*/  MUFU.TANH R104, R23 ;  /* 0x0000001700687308 */ /* 0x000e620000002400 */
[----:B----4-:R-:W-:Y:S01]  /*e790*/  FSEL R18, R31, -INF , !P6 ;  /* 0xff8000001f127808 */ /* 0x010fe20007000000 */
[----:B------:R-:W-:Y:S01]  /*e7a0*/  FMUL.FTZ R89, R89, c[0x0][0x2ec] ;  /* 0x0000bb0059597a20 */ /* 0x000fe20000410000 */
[----:B------:R-:W-:-:S02]  /*e7b0*/  ISETP.GE.AND P6, PT, R12, R100, PT ;  /* 0x000000640c00720c */ /* 0x000fc40003fc6270 */
[----:B------:R-:W-:Y:S02]  /*e7c0*/  FSEL R12, R32, -INF , !P5 ;  /* 0xff800000200c7808 */ /* 0x000fe40006800000 */
[-C--:B------:R-:W-:Y:S01]  /*e7d0*/  ISETP.GE.AND P5, PT, R9, R101.reuse, PT ;  /* 0x000000650900720c */ /* 0x080fe20003fa6270 */
[----:B------:R-:W2:Y:S01]  /*e7e0*/  MUFU.TANH R136, R136 ;  /* 0x0000008800887308 */ /* 0x000ea20000002400 */
[----:B------:R-:W-:Y:S02]  /*e7f0*/  IADD3 R9, R13, 0x18, RZ ;  /* 0x000000180d097810 */ /* 0x000fe40007ffe0ff */
[----:B------:R-:W-:Y:S02]  /*e800*/  FSEL R110, R110, -INF , !P6 ;  /* 0xff8000006e6e7808 */ /* 0x000fe40007000000 */
[C---:B------:R-:W-:Y:S02]  /*e810*/  ISETP.GE.AND P6, PT, R9.reuse, R100, PT ;  /* 0x000000640900720c */ /* 0x040fe40003fc6270 */
[----:B------:R-:W-:Y:S01]  /*e820*/  ISETP.GE.AND P2, PT, R9, R101, PT ;  /* 0x000000650900720c */ /* 0x000fe20003f46270 */
[----:B------:R-:W3:Y:S01]  /*e830*/  MUFU.TANH R148, R19 ;  /* 0x0000001300947308 */ /* 0x000ee20000002400 */
[----:B------:R-:W-:-:S02]  /*e840*/  IADD3 R9, R13, 0x19, RZ ;  /* 0x000000190d097810 */ /* 0x000fc40007ffe0ff */
[----:B-1----:R-:W-:Y:S02]  /*e850*/  FSEL R104, R104, -INF , !P5 ;  /* 0xff80000068687808 */ /* 0x002fe40006800000 */
[CC--:B------:R-:W-:Y:S02]  /*e860*/  ISETP.GE.AND P1, PT, R9.reuse, R100.reuse, PT ;  /* 0x000000640900720c */ /* 0x0c0fe40003f26270 */
[----:B------:R-:W-:Y:S01]  /*e870*/  ISETP.GE.AND P5, PT, R9, R101, PT ;  /* 0x000000650900720c */ /* 0x000fe20003fa6270 */
[----:B------:R-:W-:Y:S01]  /*e880*/  MUFU.TANH R146, R146 ;  /* 0x0000009200927308 */ /* 0x000fe20000002400 */
[----:B------:R-:W-:Y:S02]  /*e890*/  FSEL R152, R152, -INF , !P1 ;  /* 0xff80000098987808 */ /* 0x000fe40004800000 */
[----:B------:R-:W-:Y:S02]  /*e8a0*/  ISETP.GE.AND P1, PT, R5, R100, PT ;  /* 0x000000640500720c */ /* 0x000fe40003f26270 */
[----:B------:R-:W-:-:S02]  /*e8b0*/  IADD3 R9, R13, 0x20, RZ ;  /* 0x000000200d097810 */ /* 0x000fc40007ffe0ff */
[----:B--2---:R-:W-:Y:S01]  /*e8c0*/  FSEL R136, R136, -INF , !P1 ;  /* 0xff80000088887808 */ /* 0x004fe20004800000 */
[----:B------:R-:W1:Y:S01]  /*e8d0*/  MUFU.TANH R116, R15 ;  /* 0x0000000f00747308 */ /* 0x000e620000002400 */
[----:B---3--:R-:W-:Y:S02]  /*e8e0*/  FSEL R148, R148, -INF , !P5 ;  /* 0xff80000094947808 */ /* 0x008fe40006800000 */
[----:B------:R-:W-:Y:S02]  /*e8f0*/  FSEL R154, R154, -INF , !P6 ;  /* 0xff8000009a9a7808 */ /* 0x000fe40007000000 */
[----:B------:R-:W-:Y:S02]  /*e900*/  FSEL R150, R150, -INF , !P2 ;  /* 0xff80000096967808 */ /* 0x000fe40005000000 */
[----:B------:R-:W-:Y:S01]  /*e910*/  ISETP.GE.AND P5, PT, R5, R101, PT ;  /* 0x000000650500720c */ /* 0x000fe20003fa6270 */
[----:B------:R-:W2:Y:S01]  /*e920*/  MUFU.TANH R138, R138 ;  /* 0x0000008a008a7308 */ /* 0x000ea20000002400 */
[----:B------:R-:W-:-:S02]  /*e930*/  ISETP.GE.AND P6, PT, R9, R100, PT ;  /* 0x000000640900720c */ /* 0x000fc40003fc6270 */
[----:B------:R-:W-:Y:S02]  /*e940*/  ISETP.GE.AND P2, PT, R9, R101, PT ;  /* 0x000000650900720c */ /* 0x000fe40003f46270 */
[----:B------:R-:W-:-:S03]  /*e950*/  IADD3 R5, R13, 0x28, RZ ;  /* 0x000000280d057810 */ /* 0x000fc60007ffe0ff */
[----:B------:R-:W3:Y:S01]  /*e960*/  MUFU.TANH R118, R118 ;  /* 0x0000007600767308 */ /* 0x000ee20000002400 */
[----:B-1----:R-:W-:-:S07]  /*e970*/  FSEL R116, R116, -INF , !P5 ;  /* 0xff80000074747808 */ /* 0x002fce0006800000 */
[----:B------:R-:W-:Y:S01]  /*e980*/  MUFU.TANH R99, R99 ;  /* 0x0000006300637308 */ /* 0x000fe20000002400 */
[----:B--2---:R-:W-:Y:S02]  /*e990*/  FSEL R138, R138, -INF , !P6 ;  /* 0xff8000008a8a7808 */ /* 0x004fe40007000000 */
[----:B------:R-:W-:-:S05]  /*e9a0*/  ISETP.GE.AND P6, PT, R5, R100, PT ;  /* 0x000000640500720c */ /* 0x000fca0003fc6270 */
[----:B------:R1:W-:Y:S01]  /*e9b0*/  MUFU.TANH R102, R4 ;  /* 0x0000000400667308 */ /* 0x0003e20000002400 */
[----:B---3--:R-:W-:Y:S02]  /*e9c0*/  FSEL R118, R118, -INF , !P2 ;  /* 0xff80000076767808 */ /* 0x008fe40005000000 */
[----:B------:R-:W-:Y:S02]  /*e9d0*/  ISETP.GE.AND P2, PT, R5, R101, PT ;  /* 0x000000650500720c */ /* 0x000fe40003f46270 */
[----:B------:R-:W-:-:S03]  /*e9e0*/  IADD3 R5, R13, 0x38, RZ ;  /* 0x000000380d057810 */ /* 0x000fc60007ffe0ff */
[----:B------:R-:W2:Y:S08]  /*e9f0*/  MUFU.TANH R140, R140 ;  /* 0x0000008c008c7308 */ /* 0x000eb00000002400 */
[----:B------:R-:W3:Y:S01]  /*ea00*/  MUFU.TANH R112, R10 ;  /* 0x0000000a00707308 */ /* 0x000ee20000002400 */
[----:B-1----:R-:W-:-:S04]  /*ea10*/  IADD3 R4, R13, 0x29, RZ ;  /* 0x000000290d047810 */ /* 0x002fc80007ffe0ff */
[CC--:B------:R-:W-:Y:S02]  /*ea20*/  ISETP.GE.AND P1, PT, R4.reuse, R100.reuse, PT ;  /* 0x000000640400720c */ /* 0x0c0fe40003f26270 */
[----:B------:R-:W-:Y:S01]  /*ea30*/  ISETP.GE.AND P5, PT, R4, R101, PT ;  /* 0x000000650400720c */ /* 0x000fe20003fa6270 */
[----:B------:R1:W4:Y:S01]  /*ea40*/  MUFU.TANH R98, R6 ;  /* 0x0000000600627308 */ /* 0x0003220000002400 */
[----:B------:R-:W-:Y:S02]  /*ea50*/  FSEL R146, R146, -INF , !P1 ;  /* 0xff80000092927808 */ /* 0x000fe40004800000 */
[----:B------:R-:W-:Y:S02]  /*ea60*/  IADD3 R4, R13, 0x30, RZ ;  /* 0x000000300d047810 */ /* 0x000fe40007ffe0ff */
[----:B--2---:R-:W-:Y:S02]  /*ea70*/  FSEL R140, R140, -INF , !P6 ;  /* 0xff8000008c8c7808 */ /* 0x004fe40007000000 */
[----:B------:R-:W-:Y:S01]  /*ea80*/  ISETP.GE.AND P6, PT, R4, R100, PT ;  /* 0x000000640400720c */ /* 0x000fe20003fc6270 */
[----:B------:R-:W2:Y:S01]  /*ea90*/  MUFU.TANH R114, R11 ;  /* 0x0000000b00727308 */ /* 0x000ea20000002400 */
[----:B---3--:R-:W-:-:S02]  /*eaa0*/  FSEL R112, R112, -INF , !P2 ;  /* 0xff80000070707808 */ /* 0x008fc40005000000 */
[----:B------:R-:W-:Y:S02]  /*eab0*/  ISETP.GE.AND P2, PT, R4, R101, PT ;  /* 0x000000650400720c */ /* 0x000fe40003f46270 */
[----:B------:R-:W-:Y:S02]  /*eac0*/  FSEL R102, R102, -INF , !P6 ;  /* 0xff80000066667808 */ /* 0x000fe40007000000 */
[-C--:B------:R-:W-:Y:S01]  /*ead0*/  ISETP.GE.AND P6, PT, R5, R100.reuse, PT ;  /* 0x000000640500720c */ /* 0x080fe20003fc6270 */
[----:B------:R-:W3:Y:S01]  /*eae0*/  MUFU.TANH R96, R7 ;  /* 0x0000000700607308 */ /* 0x000ee20000002400 */
[----:B-1----:R-:W-:Y:S02]  /*eaf0*/  IADD3 R6, R13, 0x31, RZ ;  /* 0x000000310d067810 */ /* 0x002fe40007ffe0ff */
[----:B----4-:R-:W-:Y:S02]  /*eb00*/  FSEL R98, R98, -INF , !P2 ;  /* 0xff80000062627808 */ /* 0x010fe40005000000 */
[----:B------:R-:W-:-:S02]  /*eb10*/  ISETP.GE.AND P1, PT, R6, R100, PT ;  /* 0x000000640600720c */ /* 0x000fc40003f26270 */
[-C--:B------:R-:W-:Y:S01]  /*eb20*/  ISETP.GE.AND P2, PT, R5, R101.reuse, PT ;  /* 0x000000650500720c */ /* 0x080fe20003f46270 */
[----:B------:R-:W1:Y:S01]  /*eb30*/  MUFU.TANH R97, R88 ;  /* 0x0000005800617308 */ /* 0x000e620000002400 */
[----:B------:R-:W-:Y:S02]  /*eb40*/  FSEL R99, R99, -INF , !P1 ;  /* 0xff80000063637808 */ /* 0x000fe40004800000 */
[----:B------:R-:W-:Y:S02]  /*eb50*/  ISETP.GE.AND P1, PT, R13, R100, PT ;  /* 0x000000640d00720c */ /* 0x000fe40003f26270 */
[----:B--2---:R-:W-:Y:S02]  /*eb60*/  FSEL R114, R114, -INF , !P5 ;  /* 0xff80000072727808 */ /* 0x004fe40006800000 */
[----:B------:R-:W-:Y:S01]  /*eb70*/  FSEL R3, R3, -INF , !P1 ;  /* 0xff80000003037808 */ /* 0x000fe20004800000 */
[----:B------:R-:W2:Y:S01]  /*eb80*/  MUFU.TANH R86, R86 ;  /* 0x0000005600567308 */ /* 0x000ea20000002400 */
[----:B------:R-:W-:Y:S01]  /*eb90*/  ISETP.GT.AND P1, PT, R139, R126, PT ;  /* 0x0000007e8b00720c */ /* 0x000fe20003f24270 */
[----:B------:R-:W-:Y:S01]  /*eba0*/  BAR.SYNC.DEFER_BLOCKING 0x0 ;  /* 0x0000000000007b1d */ /* 0x000fe20000010000 */
[----:B------:R-:W-:-:S02]  /*ebb0*/  ISETP.GE.AND P5, PT, R6, R101, PT ;  /* 0x000000650600720c */ /* 0x000fc40003fa6270 */
[----:B------:R-:W-:Y:S02]  /*ebc0*/  IADD3 R5, R13, 0x39, RZ ;  /* 0x000000390d057810 */ /* 0x000fe40007ffe0ff */
[----:B---3--:R-:W-:Y:S01]  /*ebd0*/  FSEL R96, R96, -INF , !P5 ;  /* 0xff80000060607808 */ /* 0x008fe20006800000 */
[----:B------:R-:W3:Y:S01]  /*ebe0*/  MUFU.TANH R28, R28 ;  /* 0x0000001c001c7308 */ /* 0x000ee20000002400 */
[----:B-1----:R-:W-:Y:S02]  /*ebf0*/  FSEL R97, R97, -INF , !P6 ;  /* 0xff80000061617808 */ /* 0x002fe40007000000 */
[----:B------:R-:W-:Y:S02]  /*ec00*/  ISETP.GE.AND P5, PT, R13, R101, PT ;  /* 0x000000650d00720c */ /* 0x000fe40003fa6270 */
[----:B------:R-:W-:-:S03]  /*ec10*/  ISETP.GE.AND P6, PT, R5, R100, PT ;  /* 0x000000640500720c */ /* 0x000fc60003fc6270 */
        /* <DEDUP_REMOVED lines=17> */
[----:B--2---:R-:W-:-:S02]  /*ed30*/  IADD3 R20, R20, 0xffffffe, RZ ;  /* 0x0ffffffe14147810 */ /* 0x004fc40007ffe0ff */
[----:B------:R-:W-:-:S04]  /*ed40*/  IABS R9, R13 ;  /* 0x0000000d00097213 */ /* 0x000fc80000000000 */
[----:B------:R-:W2:Y:S01]  /*ed50*/  F2I.FTZ.U32.TRUNC.NTZ R21, R20 ;  /* 0x0000001400157305 */ /* 0x000ea2000021f000 */
[----:B------:R-:W-:Y:S01]  /*ed60*/  LOP3.LUT R13, R13, c[0x0][0x2d0], RZ, 0x3c, !PT ;  /* 0x0000b4000d0d7a12 */ /* 0x000fe200078e3cff */
[----:B--2---:R-:W-:Y:S02]  /*ed70*/  IMAD.MOV R4, RZ, RZ, -R21 ;  /* 0x000000ffff047224 */ /* 0x004fe400078e0a15 */
[----:B------:R-:W-:Y:S02]  /*ed80*/  IMAD.MOV.U32 R20, RZ, RZ, RZ ;  /* 0x000000ffff147224 */ /* 0x000fe400078e00ff */
[----:B------:R-:W-:-:S04]  /*ed90*/  IMAD R4, R4, R5, RZ ;  /* 0x0000000504047224 */ /* 0x000fc800078e02ff */
        /* <DEDUP_REMOVED lines=42> */
[----:B------:R-:W-:-:S04]  /*f040*/  IMAD R5, R6, c[0x0][0x184], R5 ;  /* 0x0000610006057a24 */ /* 0x000fc800078e0205 */
[----:B------:R-:W-:Y:S01]  /*f050*/  IMAD.IADD R4, R11, 0x1, R5 ;  /* 0x000000010b047824 */ /* 0x000fe200078e0205 */
[----:B------:R-:W-:Y:S01]  /*f060*/  MOV R5, R10 ;  /* 0x0000000a00057202 */ /* 0x000fe20000000f00 */
[----:B------:R-:W-:Y:S05]  /*f070*/  BRA `(.L_x_4759) ;  /* 0x0000003000007947 */ /* 0x000fea0003800000 */
.L_x_4758:
[----:B------:R-:W-:-:S05]  /*f080*/  IMAD.MOV.U32 R5, RZ, RZ, c[0x0][0x198] ;  /* 0x00006600ff057624 */ /* 0x000fca00078e00ff */
[----:B------:R-:W-:-:S04]  /*f090*/  LEA R5, -R5, RZ, 0x6 ;  /* 0x000000ff05057211 */ /* 0x000fc800078e31ff */
[----:B------:R-:W-:Y:S02]  /*f0a0*/  SHF.R.S32.HI R4, RZ, 0x1f, R5 ;  /* 0x0000001fff047819 */ /* 0x000fe40000011405 */
.L_x_4759:
[----:B-1----:R-:W-:Y:S02]  /*f0b0*/  SHF.R.S32.HI R6, RZ, 0x1f, R7 ;  /* 0x0000001fff067819 */ /* 0x002fe40000011407 */
[C---:B------:R-:W-:Y:S02]  /*f0c0*/  LEA R10, P2, R5.reuse, R132, 0x1 ;  /* 0x00000084050a7211 */ /* 0x040fe400078408ff */
[----:B------:R-:W-:Y:S02]  /*f0d0*/  LEA.HI R6, R6, R7, RZ, 0x2 ;  /* 0x0000000706067211 */ /* 0x000fe400078f10ff */
[----:B------:R-:W-:Y:S02]  /*f0e0*/  LEA.HI.X R11, R5, R135, R4, 0x1, P2 ;  /* 0x00000087050b7211 */ /* 0x000fe400010f0c04 */
[----:B------:R-:W-:-:S05]  /*f0f0*/  LOP3.LUT R6, R6, 0xfffffffc, RZ, 0xc0, !PT ;  /* 0xfffffffc06067812 */ /* 0x000fca00078ec0ff */
[----:B------:R-:W-:Y:S01]  /*f100*/  IMAD.IADD R6, R7, 0x1, -R6 ;  /* 0x0000000107067824 */ /* 0x000fe200078e0a06 */
[----:B------:R-:W-:-:S03]  /*f110*/  SEL R7, RZ, 0x3fffc, P0 ;  /* 0x0003fffcff077807 */ /* 0x000fc60000000000 */
[----:B------:R-:W-:Y:S01]  /*f120*/  IMAD.SHL.U32 R6, R6, 0x8, RZ ;  /* 0x0000000806067824 */ /* 0x000fe200078e00ff */
[----:B------:R-:W-:Y:S01]  /*f130*/  LOP3.LUT P6, RZ, R7, 0x4, RZ, 0xc0, !PT ;  /* 0x0000000407ff7812 */ /* 0x000fe200078cc0ff */
[----:B------:R-:W-:-:S03]  /*f140*/  IMAD.MOV.U32 R7, RZ, RZ, c[0x0][0x19c] ;  /* 0x00006700ff077624 */ /* 0x000fc600078e00ff */
[----:B------:R-:W-:Y:S01]  /*f150*/  ISETP.GE.AND P1, PT, R6, c[0x0][0x220], PT ;  /* 0x0000880006007a0c */ /* 0x000fe20003f26270 */
[----:B------:R-:W-:-:S05]  /*f160*/  IMAD.MOV.U32 R6, RZ, RZ, c[0x0][0x198] ;  /* 0x00006600ff067624 */ /* 0x000fca00078e00ff */
[----:B------:R-:W-:-:S04]  /*f170*/  LEA R9, P0, R6, R5, 0x5 ;  /* 0x0000000506097211 */ /* 0x000fc800078028ff */
[C-C-:B------:R-:W-:Y:S02]  /*f180*/  LEA.HI.X R4, R6.reuse, R4, R7.reuse, 0x5, P0 ;  /* 0x0000000406047211 */ /* 0x140fe400000f2c07 */
[C---:B------:R-:W-:Y:S01]  /*f190*/  @!P4 LEA R20, P2, R9.reuse, R132, 0x1 ;  /* 0x000000840914c211 */ /* 0x040fe200078408ff */
[----:B------:R-:W-:Y:S01]  /*f1a0*/  @!PT LDS RZ, [RZ] ;  /* 0x00000000fffff984 */ /* 0x000fe20000000800 */
[----:B------:R-:W-:Y:S01]  /*f1b0*/  @!PT LDS RZ, [RZ] ;  /* 0x00000000fffff984 */ /* 0x000fe20000000800 */
[----:B------:R-:W-:Y:S01]  /*f1c0*/  @!PT LDS RZ, [RZ] ;  /* 0x00000000fffff984 */ /* 0x000fe20000000800 */
[----:B------:R1:W-:Y:S01]  /*f1d0*/  @!P1 LDGSTS.E.BYPASS.LTC128B.128 [R128+0x3000], [R10.64] ;  /* 0x030000000a809fae */ /* 0x0003e2000b901d46 */
[C---:B------:R-:W-:Y:S02]  /*f1e0*/  @!P1 LEA R24, P5, R6.reuse, R10, 0x6 ;  /* 0x0000000a06189211 */ /* 0x040fe400078a30ff */
        /* <DEDUP_REMOVED lines=35> */
.L_x_4757:
        /* <DEDUP_REMOVED lines=56> */
[----:B------:R-:W-:Y:S02]  /*f7a0*/  FFMA.FTZ R3, R30, c[0x0][0x23c], -R101 ;  /* 0x00008f001e037a23 */ /* 0x000fe40000010865 */
[----:B------:R-:W-:Y:S02]  /*f7b0*/  FFMA.FTZ R85, R28, c[0x0][0x23c], -R93 ;  /* 0x00008f001c557a23 */ /* 0x000fe4000001085d */
[----:B------:R-:W-:-:S02]  /*f7c0*/  FFMA.FTZ R84, R16, c[0x0][0x23c], -R101 ;  /* 0x00008f0010547a23 */ /* 0x000fc40000010865 */
[----:B------:R-:W-:Y:S01]  /*f7d0*/  FFMA.FTZ R88, R18, c[0x0][0x23c], -R101 ;  /* 0x00008f0012587a23 */ /* 0x000fe20000010865 */
[----:B------:R-:W2:Y:S01]  /*f7e0*/  MUFU.EX2 R0, R0 ;  /* 0x0000000000007308 */ /* 0x000ea20000000800 */
[--C-:B------:R-:W-:Y:S01]  /*f7f0*/  FFMA.FTZ R92, R14, c[0x0][0x23c], -R93.reuse ;  /* 0x00008f000e5c7a23 */ /* 0x100fe2000001085d */
[----:B------:R-:W-:Y:S01]  /*f800*/  LDSM.16.MT88.4 R16, [R120+0x6000] ;  /* 0x006000007810783b */ /* 0x000fe20000004200 */
[--C-:B------:R-:W-:Y:S02]  /*f810*/  FFMA.FTZ R91, R12, c[0x0][0x23c], -R93.reuse ;  /* 0x00008f000c5b7a23 */ /* 0x100fe4000001085d */
[----:B------:R-:W-:Y:S02]  /*f820*/  FFMA.FTZ R6, R8, c[0x0][0x23c], -R93 ;  /* 0x00008f0008067a23 */ /* 0x000fe4000001085d */
[----:B------:R-:W-:Y:S01]  /*f830*/  LDSM.16.MT88.4 R8, [R122+0x6000] ;  /* 0x006000007a08783b */ /* 0x000fe20000004200 */
[-C--:B-1----:R-:W-:Y:S01]  /*f840*/  FMUL.FTZ R28, R56, R95.reuse ;  /* 0x0000005f381c7220 */ /* 0x082fe20000410000 */
[----:B------:R-:W-:Y:S01]  /*f850*/  MUFU.EX2 R94, R94 ;  /* 0x0000005e005e7308 */ /* 0x000fe20000000800 */
[----:B------:R-:W-:-:S02]  /*f860*/  FMUL.FTZ R29, R57, R95 ;  /* 0x0000005f391d7220 */ /* 0x000fc40000410000 */
[-C--:B------:R-:W-:Y:S02]  /*f870*/  FMUL.FTZ R4, R80, R95.reuse ;  /* 0x0000005f50047220 */ /* 0x080fe40000410000 */
[-C--:B------:R-:W-:Y:S02]  /*f880*/  FMUL.FTZ R5, R81, R95.reuse ;  /* 0x0000005f51057220 */ /* 0x080fe40000410000 */
[-C--:B--2---:R-:W-:Y:S01]  /*f890*/  FMUL.FTZ R30, R58, R0.reuse ;  /* 0x000000003a1e7220 */ /* 0x084fe20000410000 */
[----:B------:R-:W1:Y:S01]  /*f8a0*/  MUFU.EX2 R84, R84 ;  /* 0x0000005400547308 */ /* 0x000e620000000800 */
[-C--:B------:R-:W-:Y:S02]  /*f8b0*/  FMUL.FTZ R31, R59, R0.reuse ;  /* 0x000000003b1f7220 */ /* 0x080fe40000410000 */
[----:B------:R-:W2:Y:S01]  /*f8c0*/  LDSM.16.MT88.4 R56, [R122+0x8000] ;  /* 0x008000007a38783b */ /* 0x000ea20000004200 */
[----:B------:R-:W-:Y:S02]  /*f8d0*/  FMUL.FTZ R7, R83, R0 ;  /* 0x0000000053077220 */ /* 0x000fe40000410000 */
[----:B------:R-:W-:-:S02]  /*f8e0*/  FMUL.FTZ R52, R52, R95 ;  /* 0x0000005f34347220 */ /* 0x000fc40000410000 */
[----:B------:R-:W-:Y:S01]  /*f8f0*/  MUFU.EX2 R88, R88 ;  /* 0x0000005800587308 */ /* 0x000fe20000000800 */
[-C--:B------:R-:W-:Y:S02]  /*f900*/  FMUL.FTZ R53, R53, R95.reuse ;  /* 0x0000005f35357220 */ /* 0x080fe40000410000 */
[-C--:B------:R-:W-:Y:S02]  /*f910*/  FMUL.FTZ R54, R54, R0.reuse ;  /* 0x0000000036367220 */ /* 0x080fe40000410000 */
[----:B------:R-:W-:Y:S02]  /*f920*/  FMUL.FTZ R55, R55, R0 ;  /* 0x0000000037377220 */ /* 0x000fe40000410000 */
[-C--:B------:R-:W-:Y:S01]  /*f930*/  FMUL.FTZ R36, R36, R95.reuse ;  /* 0x0000005f24247220 */ /* 0x080fe20000410000 */
[----:B------:R-:W-:Y:S01]  /*f940*/  MUFU.EX2 R3, R3 ;  /* 0x0000000300037308 */ /* 0x000fe20000000800 */
[----:B-1----:R-:W-:Y:S01]  /*f950*/  F2FP.PACK_AB R80, R84, R94 ;  /* 0x0000005e5450723e */ /* 0x002fe200000000ff */
[----:B------:R-:W-:-:S02]  /*f960*/  FMUL.FTZ R37, R37, R95 ;  /* 0x0000005f25257220 */ /* 0x000fc40000410000 */
[-C--:B------:R-:W-:Y:S02]  /*f970*/  FMUL.FTZ R38, R38, R0.reuse ;  /* 0x0000000026267220 */ /* 0x080fe40000410000 */
[-C--:B------:R-:W-:Y:S02]  /*f980*/  FMUL.FTZ R39, R39, R0.reuse ;  /* 0x0000000027277220 */ /* 0x080fe40000410000 */
[----:B------:R-:W-:Y:S01]  /*f990*/  MUFU.EX2 R85, R85 ;  /* 0x0000005500557308 */ /* 0x000fe20000000800 */
[-C--:B------:R-:W-:Y:S02]  /*f9a0*/  FMUL.FTZ R40, R40, R95.reuse ;  /* 0x0000005f28287220 */ /* 0x080fe40000410000 */
[-C--:B------:R-:W-:Y:S02]  /*f9b0*/  FMUL.FTZ R41, R41, R95.reuse ;  /* 0x0000005f29297220 */ /* 0x080fe40000410000 */
[-C--:B------:R-:W-:Y:S02]  /*f9c0*/  FMUL.FTZ R42, R42, R0.reuse ;  /* 0x000000002a2a7220 */ /* 0x080fe40000410000 */
[----:B------:R-:W-:Y:S01]  /*f9d0*/  FMUL.FTZ R43, R43, R0 ;  /* 0x000000002b2b7220 */ /* 0x000fe20000410000 */
[----:B------:R-:W1:Y:S01]  /*f9e0*/  MUFU.EX2 R92, R92 ;  /* 0x0000005c005c7308 */ /* 0x000e620000000800 */
[----:B------:R-:W-:-:S02]  /*f9f0*/  FMUL.FTZ R20, R64, R95 ;  /* 0x0000005f40147220 */ /* 0x000fc40000410000 */
[-C--:B------:R-:W-:Y:S02]  /*fa00*/  FMUL.FTZ R21, R65, R95.reuse ;  /* 0x0000005f41157220 */ /* 0x080fe40000410000 */
[-C--:B------:R-:W-:Y:S02]  /*fa10*/  FMUL.FTZ R22, R66, R0.reuse ;  /* 0x0000000042167220 */ /* 0x080fe40000410000 */
[-C--:B------:R-:W-:Y:S01]  /*fa20*/  FMUL.FTZ R23, R67, R0.reuse ;  /* 0x0000000043177220 */ /* 0x080fe20000410000 */
[----:B------:R3:W-:Y:S01]  /*fa30*/  MUFU.EX2 R2, R6 ;  /* 0x0000000600027308 */ /* 0x0007e20000000800 */
[-C--:B------:R-:W-:Y:S02]  /*fa40*/  FMUL.FTZ R60, R60, R95.reuse ;  /* 0x0000005f3c3c7220 */ /* 0x080fe40000410000 */
[----:B------:R-:W-:Y:S02]  /*fa50*/  FMUL.FTZ R61, R61, R95 ;  /* 0x0000005f3d3d7220 */ /* 0x000fe40000410000 */
[----:B------:R-:W-:-:S02]  /*fa60*/  FMUL.FTZ R62, R62, R0 ;  /* 0x000000003e3e7220 */ /* 0x000fc40000410000 */
[-C--:B------:R-:W-:Y:S01]  /*fa70*/  FMUL.FTZ R63, R63, R0.reuse ;  /* 0x000000003f3f7220 */ /* 0x080fe20000410000 */
[----:B------:R-:W4:Y:S01]  /*fa80*/  MUFU.EX2 R91, R91 ;  /* 0x0000005b005b7308 */ /* 0x000f220000000800 */
[----:B-1----:R-:W-:Y:S01]  /*fa90*/  F2FP.PACK_AB R81, R92, R85 ;  /* 0x000000555c51723e */ /* 0x002fe200000000ff */
[-C--:B------:R-:W-:Y:S02]  /*faa0*/  FMUL.FTZ R76, R76, R95.reuse ;  /* 0x0000005f4c4c7220 */ /* 0x080fe40000410000 */
[----:B------:R-:W-:Y:S02]  /*fab0*/  FMUL.FTZ R77, R77, R95 ;  /* 0x0000005f4d4d7220 */ /* 0x000fe40000410000 */
[-C--:B------:R-:W-:Y:S02]  /*fac0*/  FMUL.FTZ R78, R78, R0.reuse ;  /* 0x000000004e4e7220 */ /* 0x080fe40000410000 */
[----:B---3--:R-:W-:Y:S01]  /*fad0*/  FMUL.FTZ R6, R82, R0 ;  /* 0x0000000052067220 */ /* 0x008fe20000410000 */
[----:B------:R-:W-:Y:S01]  /*fae0*/  F2FP.PACK_AB R82, R3, R88 ;  /* 0x000000580352723e */ /* 0x000fe200000000ff */
[----:B------:R-:W-:-:S02]  /*faf0*/  FMUL.FTZ R79, R79, R0 ;  /* 0x000000004f4f7220 */ /* 0x000fc40000410000 */
[----:B------:R-:W-:Y:S02]  /*fb00*/  FFMA.FTZ R109, R106, c[0x0][0x23c], -R101 ;  /* 0x00008f006a6d7a23 */ /* 0x000fe40000010865 */
[----:B------:R-:W-:Y:S01]  /*fb10*/  FFMA.FTZ R107, R104, c[0x0][0x23c], -R93 ;  /* 0x00008f00686b7a23 */ /* 0x000fe2000001085d */
[----:B----4-:R-:W-:Y:S01]  /*fb20*/  F2FP.PACK_AB R83, R91, R2 ;  /* 0x000000025b53723e */ /* 0x010fe200000000ff */
[--C-:B------:R-:W-:Y:S02]  /*fb30*/  FFMA.FTZ R110, R110, c[0x0][0x23c], -R101.reuse ;  /* 0x00008f006e6e7a23 */ /* 0x100fe40000010865 */
[----:B------:R-:W-:Y:S01]  /*fb40*/  MUFU.EX2 R109, R109 ;  /* 0x0000006d006d7308 */ /* 0x000fe20000000800 */
[--C-:B------:R-:W-:Y:S02]  /*fb50*/  FFMA.FTZ R106, R154, c[0x0][0x23c], -R101.reuse ;  /* 0x00008f009a6a7a23 */ /* 0x100fe40000010865 */
[----:B------:R-:W-:Y:S01]  /*fb60*/  FFMA.FTZ R105, R152, c[0x0][0x23c], -R101 ;  /* 0x00008f0098697a23 */ /* 0x000fe20000010865 */
[----:B------:R-:W-:Y:S01]  /*fb70*/  HMMA.16816.F32 R28, R80, R32, R28 ;  /* 0x00000020501c723c */ /* 0x000fe2000000181c */
[----:B------:R-:W-:-:S02]  /*fb80*/  FFMA.FTZ R108, R108, c[0x0][0x23c], -R93 ;  /* 0x00008f006c6c7a23 */ /* 0x000fc4000001085d */
[--C-:B------:R-:W-:Y:S01]  /*fb90*/  FFMA.FTZ R104, R150, c[0x0][0x23c], -R93.reuse ;  /* 0x00008f0096687a23 */ /* 0x100fe2000001085d */
[----:B------:R-:W1:Y:S01]  /*fba0*/  MUFU.EX2 R110, R110 ;  /* 0x0000006e006e7308 */ /* 0x000e620000000800 */
[----:B------:R-:W-:Y:S02]  /*fbb0*/  FFMA.FTZ R103, R148, c[0x0][0x23c], -R93 ;  /* 0x00008f0094677a23 */ /* 0x000fe4000001085d */
[-C--:B------:R-:W-:Y:S01]  /*fbc0*/  FMUL.FTZ R12, R72, R95.reuse ;  /* 0x0000005f480c7220 */ /* 0x080fe20000410000 */
[----:B------:R-:W-:Y:S01]  /*fbd0*/  HMMA.16816.F32 R32, R80, R34, R52 ;  /* 0x000000225020723c */ /* 0x000fe20000001834 */
[----:B------:R-:W3:Y:S01]  /*fbe0*/  LDSM.16.MT88.4 R52, [R120+0x8000] ;  /* 0x008000007834783b */ /* 0x000ee20000004200 */
[----:B------:R-:W-:Y:S02]  /*fbf0*/  FMUL.FTZ R13, R73, R95 ;  /* 0x0000005f490d7220 */ /* 0x000fe40000410000 */
[-C--:B------:R-:W-:Y:S01]  /*fc00*/  FMUL.FTZ R14, R74, R0.reuse ;  /* 0x000000004a0e7220 */ /* 0x080fe20000410000 */
[----:B------:R-:W-:Y:S01]  /*fc10*/  MUFU.EX2 R106, R106 ;  /* 0x0000006a006a7308 */ /* 0x000fe20000000800 */
[----:B------:R-:W-:-:S02]  /*fc20*/  FMUL.FTZ R15, R75, R0 ;  /* 0x000000004b0f7220 */ /* 0x000fc40000410000 */
[C---:B--2---:R-:W-:Y:S01]  /*fc30*/  HMMA.16816.F32 R36, R80.reuse, R56, R36 ;  /* 0x000000385024723c */ /* 0x044fe20000001824 */
[-C--:B------:R-:W-:Y:S02]  /*fc40*/  FMUL.FTZ R68, R68, R95.reuse ;  /* 0x0000005f44447220 */ /* 0x080fe40000410000 */
[----:B------:R-:W-:Y:S02]  /*fc50*/  FMUL.FTZ R69, R69, R95 ;  /* 0x0000005f45457220 */ /* 0x000fe40000410000 */
[----:B------:R-:W-:Y:S01]  /*fc60*/  MUFU.EX2 R105, R105 ;  /* 0x0000006900697308 */ /* 0x000fe20000000800 */
[-C--:B------:R-:W-:Y:S02]  /*fc70*/  FMUL.FTZ R70, R70, R0.reuse ;  /* 0x0000000046467220 */ /* 0x080fe40000410000 */
[----:B------:R-:W-:Y:S01]  /*fc80*/  HMMA.16816.F32 R40, R80, R58, R40 ;  /* 0x0000003a5028723c */ /* 0x000fe20000001828 */
[----:B------:R-:W2:Y:S01]  /*fc90*/  LDSM.16.MT88.4 R56, [R122+0x6400] ;  /* 0x006400007a38783b */ /* 0x000ea20000004200 */
[----:B------:R-:W-:-:S02]  /*fca0*/  FMUL.FTZ R71, R71, R0 ;  /* 0x0000000047477220 */ /* 0x000fc40000410000 */
[-C--:B------:R-:W-:Y:S01]  /*fcb0*/  FMUL.FTZ R44, R44, R95.reuse ;  /* 0x0000005f2c2c7220 */ /* 0x080fe20000410000 */
[----:B------:R-:W-:Y:S01]  /*fcc0*/  MUFU.EX2 R108, R108 ;  /* 0x0000006c006c7308 */ /* 0x000fe20000000800 */
[-C--:B------:R-:W-:Y:S02]  /*fcd0*/  FMUL.FTZ R45, R45, R95.reuse ;  /* 0x0000005f2d2d7220 */ /* 0x080fe40000410000 */
[----:B------:R-:W-:Y:S01]  /*fce0*/  HMMA.16816.F32 R20, R80, R24, R20 ;  /* 0x000000185014723c */ /* 0x000fe20000001814 */
[-C--:B------:R-:W-:Y:S02]  /*fcf0*/  FMUL.FTZ R46, R46, R0.reuse ;  /* 0x000000002e2e7220 */ /* 0x080fe40000410000 */
[----:B------:R-:W-:Y:S02]  /*fd00*/  FMUL.FTZ R47, R47, R0 ;  /* 0x000000002f2f7220 */ /* 0x000fe40000410000 */
[----:B------:R-:W4:Y:S01]  /*fd10*/  MUFU.EX2 R107, R107 ;  /* 0x0000006b006b7308 */ /* 0x000f220000000800 */
[----:B------:R-:W-:-:S02]  /*fd20*/  FMUL.FTZ R48, R48, R95 ;  /* 0x0000005f30307220 */ /* 0x000fc40000410000 */
[C---:B------:R-:W-:Y:S01]  /*fd30*/  HMMA.16816.F32 R24, R80.reuse, R26, R60 ;  /* 0x0000001a5018723c */ /* 0x040fe2000000183c */
[----:B------:R-:W5:Y:S01]  /*fd40*/  LDSM.16.MT88.4 R60, [R120+0x6400] ;  /* 0x00640000783c783b */ /* 0x000f620000004200 */
[----:B------:R-:W-:Y:S02]  /*fd50*/  FMUL.FTZ R49, R49, R95 ;  /* 0x0000005f31317220 */ /* 0x000fe40000410000 */
[-C--:B------:R-:W-:Y:S01]  /*fd60*/  FMUL.FTZ R50, R50, R0.reuse ;  /* 0x0000000032327220 */ /* 0x080fe20000410000 */
[----:B------:R-:W-:Y:S01]  /*fd70*/  MUFU.EX2 R104, R104 ;  /* 0x0000006800687308 */ /* 0x000fe20000000800 */
[----:B------:R-:W-:Y:S02]  /*fd80*/  FMUL.FTZ R51, R51, R0 ;  /* 0x0000000033337220 */ /* 0x000fe40000410000 */
[----:B------:R-:W-:Y:S01]  /*fd90*/  HMMA.16816.F32 R4, R80, R8, R4 ;  /* 0x000000085004723c */ /* 0x000fe20000001804 */
[--C-:B------:R-:W-:Y:S02]  /*fda0*/  FFMA.FTZ R113, R138, c[0x0][0x23c], -R101.reuse ;  /* 0x00008f008a717a23 */ /* 0x100fe40000010865 */
[----:B------:R-:W-:-:S02]  /*fdb0*/  FFMA.FTZ R138, R136, c[0x0][0x23c], -R101 ;  /* 0x00008f00888a7a23 */ /* 0x000fc40000010865 */
[----:B------:R-:W1:Y:S01]  /*fdc0*/  MUFU.EX2 R103, R103 ;  /* 0x0000006700677308 */ /* 0x000e620000000800 */
[--C-:B------:R-:W-:Y:S02]  /*fdd0*/  FFMA.FTZ R111, R140, c[0x0][0x23c], -R101.reuse ;  /* 0x00008f008c6f7a23 */ /* 0x100fe40000010865 */
[C---:B------:R-:W-:Y:S01]  /*fde0*/  HMMA.16816.F32 R8, R80.reuse, R10, R76 ;  /* 0x0000000a5008723c */ /* 0x040fe2000000184c */
[----:B------:R-:W-:Y:S01]  /*fdf0*/  FFMA.FTZ R136, R146, c[0x0][0x23c], -R101 ;  /* 0x00008f0092887a23 */ /* 0x000fe20000010865 */
[----:B------:R-:W-:Y:S01]  /*fe00*/  LDSM.16.MT88.4 R76, [R122+0x6c00] ;  /* 0x006c00007a4c783b */ /* 0x000fe20000004200 */
        /* <DEDUP_REMOVED lines=8> */
[----:B------:R-:W-:Y:S01]  /*fe90*/  MUFU.EX2 R138, R138 ;  /* 0x0000008a008a7308 */ /* 0x000fe20000000800 */
[--C-:B------:R-:W-:Y:S01]  /*fea0*/  FFMA.FTZ R97, R97, c[0x0][0x23c], -R101.reuse ;  /* 0x00008f0061617a23 */ /* 0x100fe20000010865 */
[C---:B------:R-:W-:Y:S01]  /*feb0*/  HMMA.16816.F32 R16, R80.reuse, R18, R68 ;  /* 0x000000125010723c */ /* 0x040fe20000001844 */
[----:B------:R-:W-:Y:S01]  /*fec0*/  LDSM.16.MT88.4 R68, [R120+0x6c00] ;  /* 0x006c00007844783b */ /* 0x000fe20000004200 */
[----:B------:R-:W-:Y:S02]  /*fed0*/  FFMA.FTZ R100, R100, c[0x0][0x23c], -R101 ;  /* 0x00008f0064647a23 */ /* 0x000fe40000010865 */
[--C-:B------:R-:W-:Y:S02]  /*fee0*/  FFMA.FTZ R101, R96, c[0x0][0x23c], -R93.reuse ;  /* 0x00008f0060657a23 */ /* 0x100fe4000001085d */
[----:B------:R-:W-:Y:S01]  /*fef0*/  MUFU.EX2 R111, R111 ;  /* 0x0000006f006f7308 */ /* 0x000fe20000000800 */
[--C-:B------:R-:W-:Y:S01]  /*ff00*/  FFMA.FTZ R98, R98, c[0x0][0x23c], -R93.reuse ;  /* 0x00008f0062627a23 */ /* 0x100fe2000001085d */
[----:B---3--:R-:W-:Y:S01]  /*ff10*/  HMMA.16816.F32 R44, R80, R52, R44 ;  /* 0x00000034502c723c */ /* 0x008fe2000000182c */
[----:B------:R-:W-:-:S02]  /*ff20*/  FFMA.FTZ R96, R86, c[0x0][0x23c], -R93 ;  /* 0x00008f0056607a23 */ /* 0x000fc4000001085d */
[----:B------:R-:W-:Y:S02]  /*ff30*/  FFMA.FTZ R93, R87, c[0x0][0x23c], -R93 ;  /* 0x00008f00575d7a23 */ /* 0x000fe4000001085d */
[----:B------:R-:W-:Y:S01]  /*ff40*/  FFMA.FTZ R95, R143, R95, R94 ;  /* 0x0000005f8f5f7223 */ /* 0x000fe2000001005e */
[----:B------:R-:W-:Y:S01]  /*ff50*/  MUFU.EX2 R136, R136 ;  /* 0x0000008800887308 */ /* 0x000fe20000000800 */
[----:B-1----:R-:W-:Y:S01]  /*ff60*/  F2FP.PACK_AB R52, R109, R110 ;  /* 0x0000006e6d34723e */ /* 0x002fe200000000ff */
[----:B------:R-:W-:Y:S01]  /*ff70*/  HMMA.16816.F32 R48, R80, R54, R48 ;  /* 0x000000365030723c */ /* 0x000fe20000001830 */
[----:B----4-:R-:W-:Y:S01]  /*ff80*/  F2FP.PACK_AB R53, R107, R108 ;  /* 0x0000006c6b35723e */ /* 0x010fe200000000ff */
[----:B------:R-:W-:-:S04]  /*ff90*/  FADD.FTZ R95, R84, R95 ;  /* 0x0000005f545f7221 */ /* 0x000fc80000010000 */
[----:B------:R-:W-:Y:S01]  /*ffa0*/  MUFU.EX2 R117, R117 ;  /* 0x0000007500757308 */ /* 0x000fe20000000800 */
[----:B------:R-:W-:Y:S01]  /*ffb0*/  F2FP.PACK_AB R54, R105, R106 ;  /* 0x0000006a6936723e */ /* 0x000fe200000000ff */
[----:B------:R-:W-:Y:S01]  /*ffc0*/  FADD.FTZ R88, R88, R95 ;  /* 0x0000005f58587221 */ /* 0x000fe20000010000 */
[----:B------:R-:W-:-:S03]  /*ffd0*/  F2FP.PACK_AB R55, R103, R104 ;  /* 0x000000686737723e */ /* 0x000fc600000000ff */
[----:B------:R-:W-:Y:S02]  /*ffe0*/  FADD.FTZ R3, R3, R88 ;  /* 0x0000005803037221 */ /* 0x000fe40000010000 */
[----:B------:R-:W-:Y:S02]  /*fff0*/  MUFU.EX2 R116, R116 ;  /* 0x0000007400747308 */ /* 0x000fe40000000800 */
[----:B--2---:R-:W-:Y:S01]  /*10000*/  HMMA.16816.F32 R4, R52, R56, R4 ;  /* 0x000000383404723c */ /* 0x004fe20000001804 */
[----:B------:R-:W-:-:S04]  /*10010*/  FADD.FTZ R110, R110, R3 ;  /* 0x000000036e6e7221 */ /* 0x000fc80000010000 */
[----:B------:R-:W-:Y:S01]  /*10020*/  FADD.FTZ R109, R109, R110 ;  /* 0x0000006e6d6d7221 */ /* 0x000fe20000010000 */
[----:B------:R-:W-:Y:S02]  /*10030*/  MUFU.EX2 R112, R112 ;  /* 0x0000007000707308 */ /* 0x000fe40000000800 */
[C---:B------:R-:W-:Y:S01]  /*10040*/  HMMA.16816.F32 R8, R52.reuse, R58, R8 ;  /* 0x0000003a3408723c */ /* 0x040fe20000001808 */
[----:B------:R-:W1:Y:S05]  /*10050*/  LDSM.16.MT88.4 R56, [R122+0x7400] ;  /* 0x007400007a38783b */ /* 0x000e6a0000004200 */
[----:B------:R-:W-:Y:S02]  /*10060*/  MUFU.EX2 R115, R115 ;  /* 0x0000007300737308 */ /* 0x000fe40000000800 */
[C---:B-----5:R-:W-:Y:S06]  /*10070*/  HMMA.16816.F32 R12, R52.reuse, R60, R12 ;  /* 0x0000003c340c723c */ /* 0x060fec000000180c */
[----:B------:R-:W-:Y:S02]  /*10080*/  MUFU.EX2 R102, R102 ;  /* 0x0000006600667308 */ /* 0x000fe40000000800 */
[C---:B------:R-:W-:Y:S01]  /*10090*/  HMMA.16816.F32 R16, R52.reuse, R62, R16 ;  /* 0x0000003e3410723c */ /* 0x040fe20000001810 */
[----:B------:R-:W2:Y:S05]  /*100a0*/  LDSM.16.MT88.4 R60, [R120+0x7400] ;  /* 0x00740000783c783b */ /* 0x000eaa0000004200 */
        /* <DEDUP_REMOVED lines=51> */
[----:B------:R-:W2:Y:S03]  /*103e0*/  LDSM.16.MT88.4 R52, [R120+0x7c00] ;  /* 0x007c00007834783b */ /* 0x000ea60000004200 */
[C---:B------:R-:W-:Y:S01]  /*103f0*/  HMMA.16816.F32 R80, R84.reuse, R76, R4 ;  /* 0x0000004c5450723c */ /* 0x040fe20000001804 */
[----:B------:R-:W-:Y:S07]  /*10400*/  LDSM.16.MT88.4 R4, [R120+0x8c00] ;  /* 0x008c00007804783b */ /* 0x000fee0000004200 */
[C---:B------:R-:W-:Y:S01]  /*10410*/  HMMA.16816.F32 R76, R84.reuse, R78, R8 ;  /* 0x0000004e544c723c */ /* 0x040fe20000001808 */
[----:B------:R-:W3:Y:S07]  /*10420*/  LDSM.16.MT88.4 R8, [R122+0x8c00] ;  /* 0x008c00007a08783b */ /* 0x000eee0000004200 */
        /* <DEDUP_REMOVED lines=15> */
[C---:B------:R-:W-:Y:S03]  /*10520*/  HMMA.16816.F32 R52, R84.reuse, R54, R32 ;  /* 0x000000365434723c */ /* 0x040fe60000001820 */
[----:B------:R-:W-:Y:S02]  /*10530*/  FADD.FTZ R112, R112, R3 ;  /* 0x0000000370707221 */ /* 0x000fe40000010000 */
[----:B------:R-:W-:Y:S02]  /*10540*/  FADD.FTZ R3, R136, R111 ;  /* 0x0000006f88037221 */ /* 0x000fe40000010000 */
[----:B------:R-:W-:Y:S01]  /*10550*/  FADD.FTZ R115, R115, R112 ;  /* 0x0000007073737221 */ /* 0x000fe20000010000 */
[----:B---3--:R-:W-:Y:S01]  /*10560*/  HMMA.16816.F32 R36, R84, R8, R36 ;  /* 0x000000085424723c */ /* 0x008fe20000001824 */
        /* <DEDUP_REMOVED lines=9> */
[C---:B------:R-:W-:Y:S08]  /*10600*/  HMMA.16816.F32 R44, R84.reuse, R4, R44 ;  /* 0x00000004542c723c */ /* 0x040ff0000000182c */
[----:B------:R-:W-:Y:S08]  /*10610*/  HMMA.16816.F32 R48, R84, R6, R48 ;  /* 0x000000065430723c */ /* 0x000ff00000001830 */
.L_x_4754:
        /* <DEDUP_REMOVED lines=12> */
.L_x_4764:
        /* <DEDUP_REMOVED lines=66> */
.L_x_4761:
        /* <DEDUP_REMOVED lines=21> */
[----:B------:R-:W-:Y:S01]  /*10c50*/  ISETP.GT.AND P0, PT, R139, R126, PT ;  /* 0x0000007e8b00720c */ /* 0x000fe20003f04270 */
        /* <DEDUP_REMOVED lines=234> */
.L_x_4763:
        /* <DEDUP_REMOVED lines=47> */
.L_x_4762:
        /* <DEDUP_REMOVED lines=180> */
[----:B------:R-:W-:Y:S01]  /*12930*/  FADD.FTZ R94, R94, R3 ;  /* 0x000000035e5e7221 */ /* 0x000fe20000010000 */
[----:B------:R-:W-:Y:S01]  /*12940*/  MOV R3, R0 ;  /* 0x0000000000037202 */ /* 0x000fe20000000f00 */
        /* <DEDUP_REMOVED lines=66> */
[C---:B--2---:R-:W-:Y:S03]  /*12d70*/  HMMA.16816.F32 R4, R52.reuse, R56, R4 ;  /* 0x000000383404723c */ /* 0x044fe60000001804 */
[----:B------:R-:W-:Y:S02]  /*12d80*/  FADD.FTZ R112, R112, R113 ;  /* 0x0000007170707221 */ /* 0x000fe40000010000 */
[----:B------:R-:W-:Y:S02]  /*12d90*/  FADD.FTZ R114, R114, R109 ;  /* 0x0000006d72727221 */ /* 0x000fe40000010000 */
[----:B------:R-:W-:Y:S01]  /*12da0*/  FADD.FTZ R117, R117, R112 ;  /* 0x0000007075757221 */ /* 0x000fe20000010000 */
[C---:B------:R-:W-:Y:S01]  /*12db0*/  HMMA.16816.F32 R8, R52.reuse, R58, R8 ;  /* 0x0000003a3408723c */ /* 0x040fe20000001808 */
[----:B------:R-:W2:Y:S03]  /*12dc0*/  LDSM.16.MT88.4 R56, [R122+0x7800] ;  /* 0x007800007a38783b */ /* 0x000ea60000004200 */
[----:B------:R-:W-:Y:S02]  /*12dd0*/  FADD.FTZ R115, R115, R114 ;  /* 0x0000007273737221 */ /* 0x000fe40000010000 */
[----:B------:R-:W-:Y:S02]  /*12de0*/  FADD.FTZ R117, R116, R117 ;  /* 0x0000007574757221 */ /* 0x000fe40000010000 */
[C---:B-1----:R-:W-:Y:S04]  /*12df0*/  HMMA.16816.F32 R12, R52.reuse, R60, R12 ;  /* 0x0000003c340c723c */ /* 0x042fe8000000180c */
[----:B------:R-:W-:Y:S02]  /*12e00*/  FADD.FTZ R118, R118, R115 ;  /* 0x0000007376767221 */ /* 0x000fe40000010000 */
[----:B------:R-:W-:Y:S02]  /*12e10*/  FADD.FTZ R86, R86, R117 ;  /* 0x0000007556567221 */ /* 0x000fe40000010000 */
[C---:B------:R-:W-:Y:S01]  /*12e20*/  HMMA.16816.F32 R16, R52.reuse, R62, R16 ;  /* 0x0000003e3410723c */ /* 0x040fe20000001810 */
[----:B------:R-:W1:Y:S03]  /*12e30*/  LDSM.16.MT88.4 R60, [R120+0x7800] ;  /* 0x00780000783c783b */ /* 0x000e660000004200 */
[----:B------:R-:W-:Y:S02]  /*12e40*/  FADD.FTZ R143, R105, R118 ;  /* 0x00000076698f7221 */ /* 0x000fe40000010000 */
[----:B------:R-:W-:Y:S02]  /*12e50*/  FADD.FTZ R142, R85, R86 ;  /* 0x00000056558e7221 */ /* 0x000fe40000010000 */
        /* <DEDUP_REMOVED lines=22> */
[C---:B---3--:R-:W-:Y:S08]  /*12fc0*/  HMMA.16816.F32 R36, R88.reuse, R4, R36 ;  /* 0x000000045824723c */ /* 0x048ff00000001824 */
[C---:B------:R-:W-:Y:S08]  /*12fd0*/  HMMA.16816.F32 R40, R88.reuse, R6, R40 ;  /* 0x000000065828723c */ /* 0x040ff00000001828 */
[C---:B----4-:R-:W-:Y:S08]  /*12fe0*/  HMMA.16816.F32 R44, R88.reuse, R8, R44 ;  /* 0x00000008582c723c */ /* 0x050ff0000000182c */
[----:B------:R-:W-:Y:S01]  /*12ff0*/  HMMA.16816.F32 R48, R88, R10, R48 ;  /* 0x0000000a5830723c */ /* 0x000fe20000001830 */
[----:B------:R-:W-:-:S07]  /*13000*/  @P0 BRA `(.L_x_4764) ;  /* 0xffffd6d000000947 */ /* 0x000fce000383ffff */
.L_x_4760:
        /* <DEDUP_REMOVED lines=193> */
.L_x_4766:
[----:B--234-:R-:W-:Y:S05]  /*13c20*/  BSYNC B0 ;  /* 0x0000000000007941 */ /* 0x01cfea0003800000 */
.L_x_4765:
        /* <DEDUP_REMOVED lines=19> */
.L_x_4768:
[----:B------:R-:W-:Y:S05]  /*13d60*/  BSYNC B0 ;  /* 0x0000000000007941 */ /* 0x000fea0003800000 */
.L_x_4767:
        /* <DEDUP_REMOVED lines=10> */
.L_x_4770:
[----:B------:R-:W-:Y:S05]  /*13e10*/  BSYNC B0 ;  /* 0x0000000000007941 */ /* 0x000fea0003800000 */
.L_x_4769:
        /* <DEDUP_REMOVED lines=10> */
.L_x_4772:
[----:B------:R-:W-:Y:S05]  /*13ec0*/  BSYNC B0 ;  /* 0x0000000000007941 */ /* 0x000fea0003800000 */
.L_x_4771:
        /* <DEDUP_REMOVED lines=11> */
.L_x_4773:
        /* <DEDUP_REMOVED lines=16> */
.L_x_6155:


//--------------------- .text._ZN5flash24flash_fwd_splitkv_kernelI23Flash_fwd_kernel_traitsILi96ELi64ELi64ELi4ELb0ELb0EN7cutlass6half_tE19Flash_kernel_traitsILi96ELi64ELi64ELi4ES3_EELb1ELb0ELb0ELb1ELb1ELb0ELb0ELb0EEEvNS_16Flash_fwd_paramsE --------------------------
	.section	.text._ZN5flash24flash_fwd_splitkv_kernelI23Flash_fwd_kernel_traitsILi96ELi64ELi64ELi4ELb0ELb0EN7cutlass6half_tE19Flash_kernel_traitsILi96ELi64ELi64ELi4ES3_EELb1ELb0ELb0ELb1ELb1ELb0ELb0ELb0EEEvNS_16Flash_fwd_paramsE,"ax",@progbits
	.sectioninfo	@"SHI_REGISTERS=167"
	.align	128
        .global         _ZN5flash24flash_fwd_splitkv_kernelI23Flash_fwd_kernel_traitsILi96ELi64ELi64ELi4ELb0ELb0EN7cutlass6half_tE19Flash_kernel_traitsILi96ELi64ELi64ELi4ES3_EELb1ELb0ELb0ELb1ELb1ELb0ELb0ELb0EEEvNS_16Flash_fwd_paramsE
        .type           _ZN5flash24flash_fwd_splitkv_kernelI23Flash_fwd_kernel_traitsILi96ELi64ELi64ELi4ELb0ELb0EN7cutlass6half_tE19Flash_kernel_traitsILi96ELi64ELi64ELi4ES3_EELb1ELb0ELb0ELb1ELb1ELb0ELb0ELb0EEEvNS_16Flash_fwd_paramsE,@function
        .size           _ZN5flash24flash_fwd_splitkv_kernelI23Flash_fwd_kernel_traitsILi96ELi64ELi64ELi4ELb0ELb0EN7cutlass6half_tE19Flash_kernel_traitsILi96ELi64ELi64ELi4ES3_EELb1ELb0ELb0ELb1ELb1ELb0ELb0ELb0EEEvNS_16Flash_fwd_paramsE,(.L_x_6156 - _ZN5flash24flash_fwd_splitkv_kernelI23Flash_fwd_kernel_traitsILi96ELi64ELi64ELi4ELb0ELb0EN7cutlass6half_tE19Flash_kernel_traitsILi96ELi64ELi64ELi4ES3_EELb1ELb0ELb0ELb1ELb1ELb0ELb0ELb0EEEvNS_16Flash_fwd_paramsE)
        .other          _ZN5flash24flash_fwd_splitkv_kernelI23Flash_fwd_kernel_traitsILi96ELi64ELi64ELi4ELb0ELb0EN7cutlass6half_tE19Flash_kernel_traitsILi96ELi64ELi64ELi4ES3_EELb1ELb0ELb0ELb1ELb1ELb0ELb0ELb0EEEvNS_16Flash_fwd_paramsE,@"STO_CUDA_ENTRY STV_DEFAULT"
_ZN5flash24flash_fwd_splitkv_kernelI23Flash_fwd_kernel_traitsILi96ELi64ELi64ELi4ELb0ELb0EN7cutlass6half_tE19Flash_kernel_traitsILi96ELi64ELi64ELi4ES3_EELb1ELb0ELb0ELb1ELb1ELb0ELb0ELb0EEEvNS_16Flash_fwd_paramsE:
.text._ZN5flash24flash_fwd_splitkv_kernelI23Flash_fwd_kernel_traitsILi96ELi64ELi64ELi4ELb0ELb0EN7cutlass6half_tE19Flash_kernel_traitsILi96ELi64ELi64ELi4ES3_EELb1ELb0ELb0ELb1ELb1ELb0ELb0ELb0EEEvNS_16Flash_fwd_paramsE:
        /* <DEDUP_REMOVED lines=12> */
[----:B------:R-:W2:Y:S05]  /*00c0*/  @P0 LDG.E R16, [R6.64] ;  /* 0x0000000a06100981 */ /* 0x000eaa000c1e1900 */
        /* <DEDUP_REMOVED lines=39> */
[----:B------:R-:W-:Y:S01]  /*0340*/  IMAD R7, R91, c[0x0][0x1ec], R0 ;  /* 0x00007b005b077a24 */ /* 0x000fe200078e0200 */
[----:B------:R-:W-:Y:S01]  /*0350*/  SHF.R.S32.HI R0, RZ, 0x1f, R11 ;  /* 0x0000001fff007819 */ /* 0x000fe2000001140b */
[C---:B------:R-:W-:Y:S01]  /*0360*/  IMAD.IADD R4, R87.reuse, 0x1, -R4 ;  /* 0x0000000157047824 */ /* 0x040fe200078e0a04 */
[----:B------:R-:W-:Y:S01]  /*0370*/  LOP3.LUT P3, RZ, R87, 0x3, RZ, 0xc0, !PT ;  /* 0x0000000357ff7812 */ /* 0x000fe2000786c0ff */
[----:B------:R-:W-:-:S02]  /*0380*/  IMAD R3, R3, c[0x0][0x1e0], RZ ;  /* 0x0000780003037a24 */ /* 0x000fc400078e02ff */
[----:B------:R-:W-:Y:S02]  /*0390*/  IMAD.SHL.U32 R4, R4, 0x8, RZ ;  /* 0x0000000804047824 */ /* 0x000fe400078e00ff */
[----:B------:R-:W-:Y:S02]  /*03a0*/  IMAD R3, R30, c[0x0][0x1e4], R3 ;  /* 0x000079001e037a24 */ /* 0x000fe400078e0203 */
[----:B------:R-:W-:Y:S01]  /*03b0*/  IMAD R0, R0, c[0x0][0x1f0], RZ ;  /* 0x00007c0000007a24 */ /* 0x000fe200078e02ff */
[----:B------:R-:W-:-:S05]  /*03c0*/  SHF.R.S32.HI R5, RZ, 0x1f, R4 ;  /* 0x0000001fff057819 */ /* 0x000fca0000011404 */
        /* <DEDUP_REMOVED lines=42> */
.L_x_4774:
        /* <DEDUP_REMOVED lines=19> */
.L_x_4775:
[----:B------:R-:W-:Y:S01]  /*07a0*/  IABS R5, c[0x0][0x2d0] ;  /* 0x0000b40000057a13 */ /* 0x000fe20000000000 */
[----:B------:R-:W-:Y:S05]  /*07b0*/  @P6 BRA `(.L_x_4776) ;  /* 0x0000046000006947 */ /* 0x000fea0003800000 */
[----:B------:R-:W2:Y:S01]  /*07c0*/  I2F.RP R4, R5 ;  /* 0x0000000500047306 */ /* 0x000ea20000209400 */
[----:B------:R-:W-:-:S04]  /*07d0*/  LEA R13, R84, 0xffffffc0, 0x6 ;  /* 0xffffffc0540d7811 */ /* 0x000fc800078e30ff */
[----:B-----5:R-:W-:-:S03]  /*07e0*/  IABS R0, R13 ;  /* 0x0000000d00007213 */ /* 0x020fc60000000000 */
[----:B--2---:R-:W2:Y:S02]  /*07f0*/  MUFU.RCP R6, R4 ;  /* 0x0000000400067308 */ /* 0x004ea40000001000 */
[----:B--2---:R-:W-:-:S06]  /*0800*/  IADD3 R6, R6, 0xffffffe, RZ ;  /* 0x0ffffffe06067810 */ /* 0x004fcc0007ffe0ff */
[----:B------:R-:W2:Y:S02]  /*0810*/  F2I.FTZ.U32.TRUNC.NTZ R7, R6 ;  /* 0x0000000600077305 */ /* 0x000ea4000021f000 */
[----:B-12---:R-:W-:Y:S02]  /*0820*/  IMAD.MOV R2, RZ, RZ, -R7 ;  /* 0x000000ffff027224 */ /* 0x006fe400078e0a07 */
        /* <DEDUP_REMOVED lines=55> */
[----:B------:R-:W-:-:S04]  /*0ba0*/  IMAD.WIDE.U32 R24, R13, c[0x0][0x198], R8 ;  /* 0x000066000d187a25 */ /* 0x000fc800078e0008 */
[----:B------:R-:W-:Y:S01]  /*0bb0*/  IMAD.IADD R21, R23, 0x1, R21 ;  /* 0x0000000117157824 */ /* 0x000fe200078e0215 */
[----:B------:R-:W-:Y:S01]  /*0bc0*/  IADD3 R25, R25, R7, RZ ;  /* 0x0000000719197210 */ /* 0x000fe20007ffe0ff */
[----:B------:R-:W-:-:S04]  /*0bd0*/  IMAD R7, R3, c[0x0][0x1b0], RZ ;  /* 0x00006c0003077a24 */ /* 0x000fc800078e02ff */
[C---:B------:R-:W-:Y:S02]  /*0be0*/  IMAD R7, R6.reuse, c[0x0][0x1b4], R7 ;  /* 0x00006d0006077a24 */ /* 0x040fe400078e0207 */
[----:B------:R-:W-:-:S05]  /*0bf0*/  IMAD.WIDE.U32 R24, R6, c[0x0][0x1b0], R24 ;  /* 0x00006c0006187a25 */ /* 0x000fca00078e0018 */
[----:B------:R-:W-:Y:S01]  /*0c00*/  IADD3 R7, R25, R7, RZ ;  /* 0x0000000719077210 */ /* 0x000fe20007ffe0ff */
[----:B------:R-:W-:Y:S05]  /*0c10*/  BRA `(.L_x_4777) ;  /* 0x0000033000007947 */ /* 0x000fea0003800000 */
.L_x_4776:
[----:B------:R-:W-:Y:S01]  /*0c20*/  IABS R4, c[0x0][0x1c8] ;  /* 0x0000720000047a13 */ /* 0x000fe20000000000 */
[----:B------:R-:W-:Y:S01]  /*0c30*/  IMAD.MOV.U32 R6, RZ, RZ, RZ ;  /* 0x000000ffff067224 */ /* 0x000fe200078e00ff */
[----:B------:R-:W-:Y:S02]  /*0c40*/  LEA R13, R84, 0xffffffc0, 0x6 ;  /* 0xffffffc0540d7811 */ /* 0x000fe400078e30ff */
[----:B------:R-:W2:Y:S01]  /*0c50*/  I2F.RP R8, R4 ;  /* 0x0000000400087306 */ /* 0x000ea20000209400 */
[----:B-----5:R-:W-:Y:S02]  /*0c60*/  SHF.R.S32.HI R21, RZ, 0x1f, R0 ;  /* 0x0000001fff157819 */ /* 0x020fe40000011400 */
[----:B------:R-:W-:-:S05]  /*0c70*/  IADD3 R14, P1, R16, R13, RZ ;  /* 0x0000000d100e7210 */ /* 0x000fca0007f3e0ff */
[----:B--2---:R-:W2:Y:S02]  /*0c80*/  MUFU.RCP R7, R8 ;  /* 0x0000000800077308 */ /* 0x004ea40000001000 */
[----:B--2---:R-:W-:-:S06]  /*0c90*/  IADD3 R7, R7, 0xffffffe, RZ ;  /* 0x0ffffffe07077810 */ /* 0x004fcc0007ffe0ff */
[----:B------:R-:W2:Y:S02]  /*0ca0*/  F2I.FTZ.U32.TRUNC.NTZ R7, R7 ;  /* 0x0000000700077305 */ /* 0x000ea4000021f000 */
[----:B-12---:R-:W-:-:S05]  /*0cb0*/  IADD3 R2, RZ, -R7, RZ ;  /* 0x80000007ff027210 */ /* 0x006fca0007ffe0ff */
[----:B------:R-:W-:Y:S01]  /*0cc0*/  IMAD R3, R2, R4, RZ ;  /* 0x0000000402037224 */ /* 0x000fe200078e02ff */
[----:B------:R-:W-:-:S03]  /*0cd0*/  IABS R2, R11 ;  /* 0x0000000b00027213 */ /* 0x000fc60000000000 */
[----:B------:R-:W-:Y:S01]  /*0ce0*/  IMAD.HI.U32 R3, R7, R3, R6 ;  /* 0x0000000307037227 */ /* 0x000fe200078e0006 */
[----:B------:R-:W-:-:S05]  /*0cf0*/  SHF.R.S32.HI R7, RZ, 0x1f, R16 ;  /* 0x0000001fff077819 */ /* 0x000fca0000011410 */
[----:B------:R-:W-:-:S05]  /*0d00*/  IMAD.HI.U32 R6, R3, R2, RZ ;  /* 0x0000000203067227 */ /* 0x000fca00078e00ff */
[----:B------:R-:W-:-:S05]  /*0d10*/  IADD3 R3, -R6, RZ, RZ ;  /* 0x000000ff06037210 */ /* 0x000fca0007ffe1ff */
[----:B------:R-:W-:Y:S01]  /*0d20*/  IMAD R3, R4, R3, R2 ;  /* 0x0000000304037224 */ /* 0x000fe200078e0202 */
[----:B------:R-:W-:-:S04]  /*0d30*/  SHF.R.S32.HI R2, RZ, 0x1f, R13 ;  /* 0x0000001fff027819 */ /* 0x000fc8000001140d */
[----:B------:R-:W-:Y:S02]  /*0d40*/  ISETP.GT.U32.AND P0, PT, R4, R3, PT ;  /* 0x000000030400720c */ /* 0x000fe40003f04070 */
[C---:B------:R-:W-:Y:S01]  /*0d50*/  IADD3.X R9, R7.reuse, R2, RZ, P1, !PT ;  /* 0x0000000207097210 */ /* 0x040fe20000ffe4ff */
[----:B------:R-:W-:-:S04]  /*0d60*/  IMAD R7, R7, c[0x0][0x1a0], RZ ;  /* 0x0000680007077a24 */ /* 0x000fc800078e02ff */
[----:B------:R-:W-:Y:S02]  /*0d70*/  IMAD R9, R9, c[0x0][0x198], RZ ;  /* 0x0000660009097a24 */ /* 0x000fe400078e02ff */
[C---:B------:R-:W-:Y:S02]  /*0d80*/  IMAD R8, R16.reuse, c[0x0][0x1a4], R7 ;  /* 0x0000690010087a24 */ /* 0x040fe400078e0207 */
[----:B------:R-:W-:Y:S02]  /*0d90*/  IMAD.WIDE.U32 R16, R16, c[0x0][0x1a0], RZ ;  /* 0x0000680010107a25 */ /* 0x000fe400078e00ff */
[----:B------:R-:W-:Y:S02]  /*0da0*/  @!P0 IADD3 R6, R6, 0x1, RZ ;  /* 0x0000000106068810 */ /* 0x000fe40007ffe0ff */
[----:B------:R-:W-:Y:S01]  /*0db0*/  @!P0 IMAD.IADD R3, R3, 0x1, -R4 ;  /* 0x0000000103038824 */ /* 0x000fe200078e0a04 */
[----:B------:R-:W-:-:S04]  /*0dc0*/  ISETP.NE.AND P0, PT, RZ, c[0x0][0x1c8], PT ;  /* 0x00007200ff007a0c */ /* 0x000fc80003f05270 */
[----:B------:R-:W-:Y:S02]  /*0dd0*/  ISETP.GE.U32.AND P2, PT, R3, R4, PT ;  /* 0x000000040300720c */ /* 0x000fe40003f46070 */
[----:B------:R-:W-:-:S04]  /*0de0*/  LOP3.LUT R3, R11, c[0x0][0x1c8], RZ, 0x3c, !PT ;  /* 0x000072000b037a12 */ /* 0x000fc800078e3cff */
[----:B------:R-:W-:Y:S01]  /*0df0*/  ISETP.GE.AND P1, PT, R3, RZ, PT ;  /* 0x000000ff0300720c */ /* 0x000fe20003f26270 */
[C---:B------:R-:W-:Y:S02]  /*0e00*/  IMAD R3, R14.reuse, c[0x0][0x19c], R9 ;  /* 0x000067000e037a24 */ /* 0x040fe400078e0209 */
[----:B------:R-:W-:-:S04]  /*0e10*/  IMAD.WIDE.U32 R14, R14, c[0x0][0x198], RZ ;  /* 0x000066000e0e7a25 */ /* 0x000fc800078e00ff */
[----:B------:R-:W-:Y:S01]  /*0e20*/  @P2 IADD3 R6, R6, 0x1, RZ ;  /* 0x0000000106062810 */ /* 0x000fe20007ffe0ff */
[----:B------:R-:W-:Y:S02]  /*0e30*/  IMAD.IADD R15, R15, 0x1, R3 ;  /* 0x000000010f0f7824 */ /* 0x000fe400078e0203 */
[----:B------:R-:W-:Y:S02]  /*0e40*/  IMAD R3, R21, c[0x0][0x180], RZ ;  /* 0x0000600015037a24 */ /* 0x000fe400078e02ff */
[----:B------:R-:W-:Y:S01]  /*0e50*/  IMAD.WIDE.U32 R14, R0, c[0x0][0x180], R14 ;  /* 0x00006000000e7a25 */ /* 0x000fe200078e000e */
[----:B------:R-:W-:Y:S02]  /*0e60*/  @!P1 IADD3 R6, -R6, RZ, RZ ;  /* 0x000000ff06069210 */ /* 0x000fe40007ffe1ff */
[----:B------:R-:W-:Y:S01]  /*0e70*/  @!P0 LOP3.LUT R6, RZ, c[0x0][0x1c8], RZ, 0x33, !PT ;  /* 0x00007200ff068a12 */ /* 0x000fe200078e33ff */
[----:B------:R-:W-:Y:S02]  /*0e80*/  IMAD R4, R0, c[0x0][0x184], R3 ;  /* 0x0000610000047a24 */ /* 0x000fe400078e0203 */
[----:B------:R-:W-:Y:S01]  /*0e90*/  IMAD.IADD R9, R17, 0x1, R8 ;  /* 0x0000000111097824 */ /* 0x000fe200078e0208 */
[----:B------:R-:W-:Y:S01]  /*0ea0*/  SHF.R.S32.HI R3, RZ, 0x1f, R6 ;  /* 0x0000001fff037819 */ /* 0x000fe20000011406 */
[----:B------:R-:W-:Y:S01]  /*0eb0*/  IMAD R21, R21, c[0x0][0x188], RZ ;  /* 0x0000620015157a24 */ /* 0x000fe200078e02ff */
[----:B------:R-:W-:Y:S01]  /*0ec0*/  IADD3 R15, R15, R4, RZ ;  /* 0x000000040f0f7210 */ /* 0x000fe20007ffe0ff */
[----:B------:R-:W-:-:S02]  /*0ed0*/  IMAD.MOV.U32 R8, RZ, RZ, R16 ;  /* 0x000000ffff087224 */ /* 0x000fc400078e0010 */
[----:B------:R-:W-:Y:S02]  /*0ee0*/  IMAD R7, R3, c[0x0][0x1b0], RZ ;  /* 0x00006c0003077a24 */ /* 0x000fe400078e02ff */
[C---:B------:R-:W-:Y:S02]  /*0ef0*/  IMAD R21, R0.reuse, c[0x0][0x18c], R21 ;  /* 0x0000630000157a24 */ /* 0x040fe400078e0215 */
[----:B------:R-:W-:-:S04]  /*0f00*/  IMAD.WIDE.U32 R22, R0, c[0x0][0x188], R8 ;  /* 0x0000620000167a25 */ /* 0x000fc800078e0008 */
[----:B------:R-:W-:Y:S01]  /*0f10*/  IMAD.WIDE.U32 R24, R6, c[0x0][0x1b0], R14 ;  /* 0x00006c0006187a25 */ /* 0x000fe200078e000e */
[----:B------:R-:W-:-:S03]  /*0f20*/  IADD3 R21, R23, R21, RZ ;  /* 0x0000001517157210 */ /* 0x000fc60007ffe0ff */
[----:B------:R-:W-:-:S05]  /*0f30*/  IMAD R7, R6, c[0x0][0x1b4], R7 ;  /* 0x00006d0006077a24 */ /* 0x000fca00078e0207 */
[----:B------:R-:W-:Y:S02]  /*0f40*/  IADD3 R7, R25, R7, RZ ;  /* 0x0000000719077210 */ /* 0x000fe40007ffe0ff */
.L_x_4777:
[----:B------:R-:W-:Y:S01]  /*0f50*/  SHF.R.S32.HI R8, RZ, 0x1f, R87 ;  /* 0x0000001fff087819 */ /* 0x000fe20000011457 */
[----:B------:R-:W-:Y:S01]  /*0f60*/  IMAD R3, R3, c[0x0][0x1b8], RZ ;  /* 0x00006e0003037a24 */ /* 0x000fe200078e02ff */
[----:B------:R-:W-:Y:S01]  /*0f70*/  SHF.R.S32.HI R17, RZ, 0x1f, R30 ;  /* 0x0000001fff117819 */ /* 0x000fe2000001141e */
[----:B------:R-:W-:Y:S01]  /*0f80*/  IMAD.MOV.U32 R123, RZ, RZ, 0x6 ;  /* 0x00000006ff7b7424 */ /* 0x000fe200078e00ff */
[-C--:B------:R-:W-:Y:S01]  /*0f90*/  LEA.HI R27, R8, R87.reuse, RZ, 0x2 ;  /* 0x00000057081b7211 */ /* 0x080fe200078f10ff */
[----:B------:R-:W-:Y:S01]  /*0fa0*/  IMAD R3, R6, c[0x0][0x1bc], R3 ;  /* 0x00006f0006037a24 */ /* 0x000fe200078e0203 */
[CC--:B------:R-:W-:Y:S01]  /*0fb0*/  LEA.HI R4, R8.reuse, R87.reuse, RZ, 0x4 ;  /* 0x0000005708047211 */ /* 0x0c0fe200078f20ff */
[----:B------:R-:W-:Y:S01]  /*0fc0*/  IMAD R17, R17, c[0x0][0x178], RZ ;  /* 0x00005e0011117a24 */ /* 0x000fe200078e02ff */
[----:B------:R-:W-:Y:S02]  /*0fd0*/  LOP3.LUT R126, R27, 0xfffffffc, RZ, 0xc0, !PT ;  /* 0xfffffffc1b7e7812 */ /* 0x000fe400078ec0ff */
[----:B------:R-:W-:Y:S01]  /*0fe0*/  LEA.HI R9, R8, R87, RZ, 0x3 ;  /* 0x0000005708097211 */ /* 0x000fe200078f18ff */
[----:B------:R-:W-:Y:S01]  /*0ff0*/  IMAD R17, R30, c[0x0][0x17c], R17 ;  /* 0x00005f001e117a24 */ /* 0x000fe200078e0211 */
[----:B------:R-:W-:Y:S01]  /*1000*/  SHF.R.S32.HI R23, RZ, 0x4, R4 ;  /* 0x00000004ff177819 */ /* 0x000fe20000011404 */
[----:B------:R-:W-:Y:S01]  /*1010*/  IMAD.IADD R126, R87, 0x1, -R126 ;  /* 0x00000001577e7824 */ /* 0x000fe200078e0a7e */
[----:B------:R-:W-:-:S02]  /*1020*/  SHF.R.S32.HI R15, RZ, 0x3, R9 ;  /* 0x00000003ff0f7819 */ /* 0x000fc40000011409 */
[----:B------:R-:W-:Y:S01]  /*1030*/  LEA.HI R10, R4, R23, RZ, 0x1 ;  /* 0x00000017040a7211 */ /* 0x000fe200078f08ff */
[----:B------:R-:W-:Y:S01]  /*1040*/  IMAD.SHL.U32 R126, R126, 0x8, RZ ;  /* 0x000000087e7e7824 */ /* 0x000fe200078e00ff */
[----:B------:R-:W-:Y:S01]  /*1050*/  LOP3.LUT R16, R9, 0xfffffff8, RZ, 0xc0, !PT ;  /* 0xfffffff809107812 */ /* 0x000fe200078ec0ff */
[----:B------:R-:W-:Y:S01]  /*1060*/  IMAD.SHL.U32 R15, R15, 0x40, RZ ;  /* 0x000000400f0f7824 */ /* 0x000fe200078e00ff */
[----:B------:R-:W-:Y:S02]  /*1070*/  LOP3.LUT R10, R10, 0xfffffffe, RZ, 0xc0, !PT ;  /* 0xfffffffe0a0a7812 */ /* 0x000fe400078ec0ff */
[----:B------:R-:W-:Y:S01]  /*1080*/  IADD3 R22, P0, R126, R22, RZ ;  /* 0x000000167e167210 */ /* 0x000fe20007f1e0ff */
[----:B------:R-:W-:Y:S01]  /*1090*/  IMAD.IADD R16, R87, 0x1, -R16 ;  /* 0x0000000157107824 */ /* 0x000fe200078e0a10 */
[----:B------:R-:W-:Y:S01]  /*10a0*/  SHF.R.S32.HI R127, RZ, 0x1f, R126 ;  /* 0x0000001fff7f7819 */ /* 0x000fe2000001147e */
[----:B------:R-:W-:Y:S01]  /*10b0*/  IMAD.IADD R10, R23, 0x1, -R10 ;  /* 0x00000001170a7824 */ /* 0x000fe200078e0a0a */
[----:B------:R-:W-:-:S02]  /*10c0*/  LOP3.LUT R4, R4, 0xfffffff0, RZ, 0xc0, !PT ;  /* 0xfffffff004047812 */ /* 0x000fc400078ec0ff */
[----:B------:R-:W-:Y:S01]  /*10d0*/  SHF.R.S32.HI R18, RZ, 0x2, R27 ;  /* 0x00000002ff127819 */ /* 0x000fe2000001141b */
[----:B------:R-:W-:Y:S01]  /*10e0*/  IMAD.X R23, R127, 0x1, R21, P0 ;  /* 0x000000017f177824 */ /* 0x000fe200000e0615 */
[----:B------:R-:W-:Y:S01]  /*10f0*/  LOP3.LUT R15, R15, 0xc0, RZ, 0xc0, !PT ;  /* 0x000000c00f0f7812 */ /* 0x000fe200078ec0ff */
[----:B------:R-:W-:Y:S01]  /*1100*/  IMAD.IADD R21, R87, 0x1, -R4 ;  /* 0x0000000157157824 */ /* 0x000fe200078e0a04 */
[----:B------:R-:W-:Y:S01]  /*1110*/  IADD3 R24, P1, R126, R24, RZ ;  /* 0x000000187e187210 */ /* 0x000fe20007f3e0ff */
[----:B------:R-:W-:Y:S01]  /*1120*/  IMAD.WIDE.U32 R30, R30, c[0x0][0x178], R126 ;  /* 0x00005e001e1e7a25 */ /* 0x000fe200078e007e */
[----:B------:R-:W-:Y:S02]  /*1130*/  LOP3.LUT R0, R15, 0x18, R126, 0xf8, !PT ;  /* 0x000000180f007812 */ /* 0x000fe400078ef87e */
[----:B------:R-:W-:Y:S01]  /*1140*/  LEA.HI R27, R27, R18, RZ, 0x1 ;  /* 0x000000121b1b7211 */ /* 0x000fe200078f08ff */
[----:B------:R-:W-:Y:S01]  /*1150*/  IMAD.X R25, R127, 0x1, R7, P1 ;  /* 0x000000017f197824 */ /* 0x000fe200008e0607 */
[----:B------:R-:W-:Y:S01]  /*1160*/  SHF.R.U32.HI R15, RZ, 0x3, R15 ;  /* 0x00000003ff0f7819 */ /* 0x000fe2000001160f */
[----:B------:R-:W-:Y:S01]  /*1170*/  IMAD.IADD R31, R31, 0x1, R17 ;  /* 0x000000011f1f7824 */ /* 0x000fe200078e0211 */
[----:B------:R-:W-:Y:S01]  /*1180*/  LEA.HI R4, R16, R16, RZ, 0x1 ;  /* 0x0000001010047211 */ /* 0x000fe200078f08ff */
[----:B------:R-:W-:Y:S01]  /*1190*/  IMAD.WIDE.U32 R24, R18, c[0x0][0x198], R24 ;  /* 0x0000660012187a25 */ /* 0x000fe200078e0018 */
[----:B------:R-:W-:-:S02]  /*11a0*/  LEA.HI R89, R8, R87, RZ, 0x5 ;  /* 0x0000005708597211 */ /* 0x000fc400078f28ff */
[----:B------:R-:W-:Y:S01]  /*11b0*/  LOP3.LUT R27, R27, 0x7fffffe, RZ, 0xc0, !PT ;  /* 0x07fffffe1b1b7812 */ /* 0x000fe200078ec0ff */
[----:B------:R-:W-:Y:S01]  /*11c0*/  IMAD.WIDE.U32 R30, R11, c[0x0][0x1a8], R30 ;  /* 0x00006a000b1e7a25 */ /* 0x000fe200078e001e */
[----:B------:R-:W-:Y:S02]  /*11d0*/  LOP3.LUT R15, R0, R15, RZ, 0x3c, !PT ;  /* 0x0000000f000f7212 */ /* 0x000fe400078e3cff */
[----:B------:R-:W-:Y:S01]  /*11e0*/  LOP3.LUT R7, R4, 0x3fffffe, RZ, 0xc0, !PT ;  /* 0x03fffffe04077812 */ /* 0x000fe200078ec0ff */
[----:B------:R-:W-:Y:S01]  /*11f0*/  IMAD.IADD R27, R18, 0x1, -R27 ;  /* 0x00000001121b7824 */ /* 0x000fe200078e0a1b */
[----:B------:R-:W-:Y:S01]  /*1200*/  SHF.R.S32.HI R0, RZ, 0x1f, R11 ;  /* 0x0000001fff007819 */ /* 0x000fe2000001140b */
[----:B------:R-:W-:Y:S01]  /*1210*/  IMAD.WIDE.U32 R22, R6, c[0x0][0x1b8], R22 ;  /* 0x00006e0006167a25 */ /* 0x000fe200078e0016 */
[----:B------:R-:W-:Y:S02]  /*1220*/  SHF.R.S32.HI R88, RZ, 0x5, R89 ;  /* 0x00000005ff587819 */ /* 0x000fe40000011459 */
[----:B------:R-:W-:Y:S01]  /*1230*/  SHF.R.S32.HI R19, RZ, 0x1f, R18 ;  /* 0x0000001fff137819 */ /* 0x000fe20000011412 */
[----:B------:R-:W-:Y:S01]  /*1240*/  IMAD.IADD R7, R16, 0x1, -R7 ;  /* 0x0000000110077824 */ /* 0x000fe200078e0a07 */
[----:B------:R-:W-:Y:S01]  /*1250*/  LEA.HI R12, R21, R21, RZ, 0x1 ;  /* 0x00000015150c7211 */ /* 0x000fe200078f08ff */
[----:B------:R-:W-:Y:S01]  /*1260*/  IMAD R16, R0, c[0x0][0x1a8], RZ ;  /* 0x00006a0000107a24 */ /* 0x000fe200078e02ff */
[----:B------:R-:W-:Y:S01]  /*1270*/  IADD3 R0, P0, R18, R13, RZ ;  /* 0x0000000d12007210 */ /* 0x000fe20007f1e0ff */
[----:B------:R-:W-:Y:S01]  /*1280*/  IMAD R14, R88, 0x8, R27 ;  /* 0x00000008580e7824 */ /* 0x000fe200078e021b */
[----:B------:R-:W-:Y:S01]  /*1290*/  LOP3.LUT R86, R12, 0x7fffffe, RZ, 0xc0, !PT ;  /* 0x07fffffe0c567812 */ /* 0x000fe200078ec0ff */
[----:B------:R-:W-:Y:S01]  /*12a0*/  IMAD R16, R11, c[0x0][0x1ac], R16 ;  /* 0x00006b000b107a24 */ /* 0x000fe200078e0210 */
[----:B------:R-:W-:Y:S01]  /*12b0*/  SHF.R.S32.HI R4, RZ, 0x1, R4 ;  /* 0x00000001ff047819 */ /* 0x000fe20000011404 */
[----:B------:R-:W-:Y:S01]  /*12c0*/  IMAD.U32 R14, R14, 0x20, R15 ;  /* 0x000000200e0e7824 */ /* 0x000fe200078e000f */
[----:B------:R-:W-:Y:S01]  /*12d0*/  SHF.R.S32.HI R15, RZ, 0x1f, R12 ;  /* 0x0000001fff0f7819 */ /* 0x000fe2000001140c */
[----:B------:R-:W-:Y:S01]  /*12e0*/  IMAD.X R11, R19, 0x1, R2, P0 ;  /* 0x00000001130b7824 */ /* 0x000fe200000e0602 */
[----:B------:R-:W-:Y:S01]  /*12f0*/  SHF.R.S32.HI R2, RZ, 0x1, R12 ;  /* 0x00000001ff027819 */ /* 0x000fe2000001140c */
[----:B------:R-:W-:Y:S01]  /*1300*/  IMAD.WIDE R28, R29, 0x40, R18 ;  /* 0x000000401d1c7825 */ /* 0x000fe200078e0212 */
[----:B------:R-:W-:-:S02]  /*1310*/  LEA R134, P0, R24, c[0x0][0x168], 0x1 ;  /* 0x00005a0018867a11 */ /* 0x000fc400078008ff */
[----:B------:R-:W-:Y:S01]  /*1320*/  LEA.HI R15, R15, R2, RZ, 0x2 ;  /* 0x000000020f0f7211 */ /* 0x000fe200078f10ff */
[----:B------:R-:W-:Y:S01]  /*1330*/  IMAD R13, R19, c[0x0][0x198], RZ ;  /* 0x00006600130d7a24 */ /* 0x000fe200078e02ff */
[----:B------:R-:W-:Y:S01]  /*1340*/  SHF.R.S32.HI R8, RZ, 0x1f, R21 ;  /* 0x0000001fff087819 */ /* 0x000fe20000011415 */
[----:B------:R-:W-:Y:S01]  /*1350*/  IMAD R17, R29, c[0x0][0x190], RZ ;  /* 0x000064001d117a24 */ /* 0x000fe200078e02ff */
[----:B------:R-:W-:Y:S01]  /*1360*/  LOP3.LUT R15, R15, 0xfffffffc, RZ, 0xc0, !PT ;  /* 0xfffffffc0f0f7812 */ /* 0x000fe200078ec0ff */
[----:B------:R-:W-:Y:S01]  /*1370*/  IMAD.IADD R31, R31, 0x1, R16 ;  /* 0x000000011f1f7824 */ /* 0x000fe200078e0210 */
[----:B------:R-:W-:Y:S01]  /*1380*/  LEA.HI R8, R8, R21, RZ, 0x3 ;  /* 0x0000001508087211 */ /* 0x000fe200078f18ff */
[----:B------:R-:W-:Y:S02]  /*1390*/  IMAD R13, R18, c[0x0][0x19c], R13 ;  /* 0x00006700120d7a24 */ /* 0x000fe400078e020d */
[C---:B------:R-:W-:Y:S02]  /*13a0*/  IMAD R17, R28.reuse, c[0x0][0x194], R17 ;  /* 0x000065001c117a24 */ /* 0x040fe400078e0211 */
[----:B------:R-:W-:-:S04]  /*13b0*/  IMAD.WIDE.U32 R28, R28, c[0x0][0x190], R30 ;  /* 0x000064001c1c7a25 */ /* 0x000fc800078e001e */
[----:B------:R-:W-:Y:S01]  /*13c0*/  IMAD.IADD R13, R25, 0x1, R13 ;  /* 0x00000001190d7824 */ /* 0x000fe200078e020d */
[----:B------:R-:W-:Y:S01]  /*13d0*/  LEA R16, P1, R28, c[0x0][0x160], 0x1 ;  /* 0x000058001c107a11 */ /* 0x000fe200078208ff */
[----:B------:R-:W-:Y:S02]  /*13e0*/  IMAD.IADD R23, R23, 0x1, R3 ;  /* 0x0000000117177824 */ /* 0x000fe400078e0203 */
[----:B------:R-:W-:Y:S01]  /*13f0*/  IMAD.IADD R3, R2, 0x1, -R15 ;  /* 0x0000000102037824 */ /* 0x000fe200078e0a0f */
[----:B------:R-:W-:Y:S01]  /*1400*/  LEA.HI.X R135, R24, c[0x0][0x16c], R13, 0x1, P0 ;  /* 0x00005b0018877a11 */ /* 0x000fe200000f0c0d */
[----:B------:R-:W-:Y:S02]  /*1410*/  IMAD.IADD R17, R29, 0x1, R17 ;  /* 0x000000011d117824 */ /* 0x000fe400078e0211 */
[----:B------:R-:W-:Y:S02]  /*1420*/  IMAD.MOV.U32 R12, RZ, RZ, c[0x0][0x190] ;  /* 0x00006400ff0c7624 */ /* 0x000fe400078e00ff */
[----:B------:R-:W-:Y:S01]  /*1430*/  IMAD.MOV.U32 R2, RZ, RZ, c[0x0][0x198] ;  /* 0x00006600ff027624 */ /* 0x000fe200078e00ff */
[----:B------:R-:W-:Y:S01]  /*1440*/  LEA.HI.X R17, R28, c[0x0][0x164], R17, 0x1, P1 ;  /* 0x000059001c117a11 */ /* 0x000fe200008f0c11 */
[----:B------:R-:W-:Y:S01]  /*1450*/  IMAD.MOV.U32 R13, RZ, RZ, c[0x0][0x194] ;  /* 0x00006500ff0d7624 */ /* 0x000fe200078e00ff */
[----:B------:R-:W-:Y:S01]  /*1460*/  LEA R18, P0, R12, R16, 0x6 ;  /* 0x000000100c127211 */ /* 0x000fe200078030ff */
[C---:B------:R-:W-:Y:S01]  /*1470*/  IMAD.SHL.U32 R6, R2.reuse, 0x40, RZ ;  /* 0x0000004002067824 */ /* 0x040fe200078e00ff */
[----:B------:R-:W-:Y:S01]  /*1480*/  SHF.L.U64.HI R122, R2, R123, c[0x0][0x19c] ;  /* 0x00006700027a7619 */ /* 0x000fe2000001027b */
[----:B------:R-:W-:Y:S01]  /*1490*/  IMAD.SHL.U32 R124, R14, 0x2, RZ ;  /* 0x000000020e7c7824 */ /* 0x000fe200078e00ff */
[----:B------:R-:W-:Y:S01]  /*14a0*/  LEA.HI.X R19, R12, R17, R13, 0x6, P0 ;  /* 0x000000110c137211 */ /* 0x000fe200000f340d */
[----:B------:R-:W-:Y:S01]  /*14b0*/  IMAD R11, R11, c[0x0][0x1a0], RZ ;  /* 0x000068000b0b7a24 */ /* 0x000fe200078e02ff */
[----:B------:R-:W-:Y:S01]  /*14c0*/  IADD3 R14, P0, R6, R134, RZ ;  /* 0x00000086060e7210 */ /* 0x000fe20007f1e0ff */
[----:B------:R-:W-:Y:S01]  /*14d0*/  IMAD.SHL.U32 R12, R4, 0x40, RZ ;  /* 0x00000040040c7824 */ /* 0x000fe200078e00ff */
[----:B------:R-:W-:Y:S01]  /*14e0*/  @!PT LDS RZ, [RZ] ;  /* 0x00000000fffff984 */ /* 0x000fe20000000800 */
[----:B------:R-:W-:Y:S01]  /*14f0*/  @!PT LDS RZ, [RZ] ;  /* 0x00000000fffff984 */ /* 0x000fe20000000800 */
[----:B------:R-:W-:Y:S01]  /*1500*/  @!PT LDS RZ, [RZ] ;  /* 0x00000000fffff984 */ /* 0x000fe20000000800 */
[----:B------:R1:W-:Y:S01]  /*1510*/  LDGSTS.E.BYPASS.LTC128B.128 [R124], [R16.64] ;  /* 0x00000000107c7fae */ /* 0x0003e2000b901d4a */
[----:B------:R-:W-:Y:S01]  /*1520*/  IMAD R13, R0, c[0x0][0x1a4], R11 ;  /* 0x00006900000d7a24 */ /* 0x000fe200078e020b */
[----:B------:R-:W-:Y:S01]  /*1530*/  LOP3.LUT P1, RZ, R3, 0x2, RZ, 0xc0, !PT ;  /* 0x0000000203ff7812 */ /* 0x000fe2000782c0ff */
[----:B------:R-:W-:Y:S01]  /*1540*/  IMAD.X R15, R122, 0x1, R135, P0 ;  /* 0x000000017a0f7824 */ /* 0x000fe200000e0687 */
[----:B------:R1:W-:Y:S01]  /*1550*/  LDGSTS.E.BYPASS.LTC128B.128 [R124+0x1000], [R16.64+0x40] ;  /* 0x01000040107c7fae */ /* 0x0003e2000b901d4a */
[----:B------:R-:W-:-:S02]  /*1560*/  IMAD R11, R10, 0x8, R7 ;  /* 0x000000080a0b7824 */ /* 0x000fc400078e0207 */
[----:B------:R-:W-:Y:S01]  /*1570*/  IMAD.SHL.U32 R7, R3, 0x40, RZ ;  /* 0x0000004003077824 */ /* 0x000fe200078e00ff */
[----:B------:R1:W-:Y:S01]  /*1580*/  LDGSTS.E.BYPASS.LTC128B.128 [R124+0x2000], [R16.64+0x80] ;  /* 0x02000080107c7fae */ /* 0x0003e2000b901d4a */
[----:B------:R-:W-:Y:S02]  /*1590*/  IMAD.SHL.U32 R8, R8, 0x20, RZ ;  /* 0x0000002008087824 */ /* 0x000fe400078e00ff */
[----:B------:R-:W-:Y:S01]  /*15a0*/  IMAD.SHL.U32 R10, R10, 0x8, RZ ;  /* 0x000000080a0a7824 */ /* 0x000fe200078e00ff */
[----:B------:R2:W-:Y:S01]  /*15b0*/  LDGSTS.E.BYPASS.LTC128B.128 [R124+0x800], [R18.64] ;  /* 0x00800000127c7fae */ /* 0x0005e2000b901d4a */
[----:B------:R-:W-:Y:S01]  /*15c0*/  LOP3.LUT R7, R7, 0xc0, RZ, 0xc0, !PT ;  /* 0x000000c007077812 */ /* 0x000fe200078ec0ff */
[----:B------:R-:W-:Y:S01]  /*15d0*/  IMAD.WIDE.U32 R22, R0, c[0x0][0x1a0], R22 ;  /* 0x0000680000167a25 */ /* 0x000fe200078e0016 */
[----:B------:R-:W-:Y:S01]  /*15e0*/  LOP3.LUT R85, R8, 0xffffff00, RZ, 0xc0, !PT ;  /* 0xffffff0008557812 */ /* 0x000fe200078ec0ff */
[----:B------:R2:W-:Y:S01]  /*15f0*/  LDGSTS.E.BYPASS.LTC128B.128 [R124+0x1800], [R18.64+0x40] ;  /* 0x01800040127c7fae */ /* 0x0005e2000b901d4a */
[----:B------:R-:W-:Y:S01]  /*1600*/  LOP3.LUT R10, R7, 0x8, R10, 0xf8, !PT ;  /* 0x00000008070a7812 */ /* 0x000fe200078ef80a */
[----:B------:R-:W-:Y:S01]  /*1610*/  IMAD.IADD R13, R23, 0x1, R13 ;  /* 0x00000001170d7824 */ /* 0x000fe200078e020d */
[----:B------:R-:W-:Y:S01]  /*1620*/  SHF.R.U32.HI R7, RZ, 0x3, R7 ;  /* 0x00000003ff077819 */ /* 0x000fe20000011607 */
[----:B------:R2:W-:Y:S01]  /*1630*/  LDGSTS.E.BYPASS.LTC128B.128 [R124+0x2800], [R18.64+0x80] ;  /* 0x02800080127c7fae */ /* 0x0005e2000b901d4a */
[----:B------:R-:W-:Y:S01]  /*1640*/  IMAD.MOV.U32 R8, RZ, RZ, c[0x0][0x1a0] ;  /* 0x00006800ff087624 */ /* 0x000fe200078e00ff */
[----:B------:R-:W-:Y:S01]  /*1650*/  LEA R130, P0, R22, c[0x0][0x170], 0x1 ;  /* 0x00005c0016827a11 */ /* 0x000fe200078008ff */
[----:B------:R-:W-:Y:S01]  /*1660*/  IMAD.IADD R86, R21, 0x1, -R86 ;  /* 0x0000000115567824 */ /* 0x000fe200078e0a56 */
[----:B------:R3:W-:Y:S01]  /*1670*/  LDGSTS.E.BYPASS.LTC128B.128 [R124+0x3000], [R134.64] ;  /* 0x03000000867c7fae */ /* 0x0007e2000b901d4a */
[----:B------:R-:W-:-:S02]  /*1680*/  LOP3.LUT R7, R10, R7, RZ, 0x3c, !PT ;  /* 0x000000070a077212 */ /* 0x000fc400078e3cff */
[----:B------:R-:W-:Y:S01]  /*1690*/  LEA.HI.X R131, R22, c[0x0][0x174], R13, 0x1, P0 ;  /* 0x00005d0016837a11 */ /* 0x000fe200000f0c0d */
[----:B------:R3:W-:Y:S01]  /*16a0*/  LDGSTS.E.BYPASS.LTC128B.128 [R124+0x4000], [R134.64+0x40] ;  /* 0x04000040867c7fae */ /* 0x0007e2000b901d4a */
[C---:B------:R-:W-:Y:S02]  /*16b0*/  SHF.L.U64.HI R123, R8.reuse, R123, c[0x0][0x1a4] ;  /* 0x00006900087b7619 */ /* 0x040fe4000001027b */
[----:B------:R-:W-:Y:S01]  /*16c0*/  LEA R8, P0, R8, R130, 0x6 ;  /* 0x0000008208087211 */ /* 0x000fe200078030ff */
[----:B------:R3:W-:Y:S01]  /*16d0*/  LDGSTS.E.BYPASS.LTC128B.128 [R124+0x5000], [R134.64+0x80] ;  /* 0x05000080867c7fae */ /* 0x0007e2000b901d4a */
[----:B------:R-:W-:Y:S01]  /*16e0*/  IMAD.MOV.U32 R125, RZ, RZ, R131 ;  /* 0x000000ffff7d7224 */ /* 0x000fe200078e0083 */
[----:B-1----:R-:W-:Y:S02]  /*16f0*/  LOP3.LUT R16, R12, 0xc0, RZ, 0xc0, !PT ;  /* 0x000000c00c107812 */ /* 0x002fe400078ec0ff */
[----:B------:R1:W-:Y:S02]  /*1700*/  LDGSTS.E.BYPASS.LTC128B.128 [R124+0x3800], [R14.64] ;  /* 0x038000000e7c7fae */ /* 0x0003e4000b901d4a */
[----:B------:R-:W-:-:S02]  /*1710*/  LOP3.LUT R12, R16, 0x8, R9, 0xf8, !PT ;  /* 0x00000008100c7812 */ /* 0x000fc400078ef809 */
[----:B------:R1:W-:Y:S01]  /*1720*/  LDGSTS.E.BYPASS.LTC128B.128 [R124+0x4800], [R14.64+0x40] ;  /* 0x048000400e7c7fae */ /* 0x0003e2000b901d4a */
[----:B------:R-:W-:-:S03]  /*1730*/  SHF.R.U32.HI R9, RZ, 0x3, R16 ;  /* 0x00000003ff097819 */ /* 0x000fc60000011610 */
[----:B------:R1:W-:Y:S01]  /*1740*/  LDGSTS.E.BYPASS.LTC128B.128 [R124+0x5800], [R14.64+0x80] ;  /* 0x058000800e7c7fae */ /* 0x0003e2000b901d4a */
[----:B------:R-:W-:Y:S01]  /*1750*/  LOP3.LUT R0, R12, R9, RZ, 0x3c, !PT ;  /* 0x000000090c007212 */ /* 0x000fe200078e3cff */
[----:B------:R-:W-:Y:S02]  /*1760*/  IMAD R9, R88, 0x200, R85 ;  /* 0x0000020058097824 */ /* 0x000fe400078e0255 */
[----:B------:R-:W0:Y:S02]  /*1770*/  LDGDEPBAR ;  /* 0x00000000000079af */ /* 0x000e240000000000 */
[----:B------:R-:W-:Y:S02]  /*1780*/  IMAD R10, R86, 0x20, R9 ;  /* 0x00000020560a7824 */ /* 0x000fe400078e0209 */
[----:B------:R-:W-:Y:S02]  /*1790*/  IMAD.U32 R0, R11, 0x20, R0 ;  /* 0x000000200b007824 */ /* 0x000fe400078e0000 */
[----:B------:R-:W-:-:S02]  /*17a0*/  IMAD.IADD R121, R7, 0x1, R10 ;  /* 0x0000000107797824 */ /* 0x000fc400078e020a */
[----:B------:R-:W-:Y:S01]  /*17b0*/  IMAD.X R9, R123, 0x1, R131, P0 ;  /* 0x000000017b097824 */ /* 0x000fe200000e0683 */
[----:B------:R-:W-:Y:S01]  /*17c0*/  LOP3.LUT P0, RZ, R4, 0x2, RZ, 0xc0, !PT ;  /* 0x0000000204ff7812 */ /* 0x000fe2000780c0ff */
[C---:B------:R-:W-:Y:S01]  /*17d0*/  IMAD.SHL.U32 R92, R0.reuse, 0x2, RZ ;  /* 0x00000002005c7824 */ /* 0x040fe200078e00ff */
[----:B------:R-:W-:Y:S01]  /*17e0*/  LEA R120, R0, 0x3000, 0x1 ;  /* 0x0000300000787811 */ /* 0x000fe200078e08ff */
[----:B------:R-:W-:Y:S01]  /*17f0*/  IMAD.SHL.U32 R121, R121, 0x2, RZ ;  /* 0x0000000279797824 */ /* 0x000fe200078e00ff */
[----:B------:R-:W-:Y:S01]  /*1800*/  LOP3.LUT R0, R89, 0xffffffe0, RZ, 0xc0, !PT ;  /* 0xffffffe059007812 */ /* 0x000fe200078ec0ff */
[----:B------:R-:W-:Y:S01]  /*1810*/  IMAD.MOV.U32 R4, RZ, RZ, 0x20 ;  /* 0x00000020ff047424 */ /* 0x000fe200078e00ff */
[----:B------:R-:W-:Y:S01]  /*1820*/  SHF.R.S32.HI R89, RZ, 0x1f, R89 ;  /* 0x0000001fff597819 */ /* 0x000fe20000011459 */
[----:B------:R-:W-:Y:S02]  /*1830*/  IMAD R86, R86, 0x20, R85 ;  /* 0x0000002056567824 */ /* 0x000fe400078e0255 */
[C---:B------:R-:W-:Y:S01]  /*1840*/  IMAD.IADD R0, R87.reuse, 0x1, -R0 ;  /* 0x0000000157007824 */ /* 0x040fe200078e0a00 */
[C---:B------:R-:W-:Y:S01]  /*1850*/  SEL R3, R4.reuse, 0xffffffe0, !P0 ;  /* 0xffffffe004037807 */ /* 0x040fe20004000000 */
[----:B------:R-:W-:Y:S01]  /*1860*/  IMAD.SHL.U32 R87, R87, 0x2, RZ ;  /* 0x0000000257577824 */ /* 0x000fe200078e00ff */
[----:B------:R-:W-:Y:S01]  /*1870*/  SEL R4, R4, 0xffffffe0, !P1 ;  /* 0xffffffe004047807 */ /* 0x000fe20004800000 */
[----:B------:R-:W-:-:S04]  /*1880*/  DEPBAR.LE SB0, 0x0 ;  /* 0x000080000000791a */ /* 0x000fc80000000000 */
[----:B------:R-:W-:Y:S01]  /*1890*/  BAR.SYNC.DEFER_BLOCKING 0x0 ;  /* 0x0000000000007b1d */ /* 0x000fe20000010000 */
[----:B------:R-:W-:Y:S02]  /*18a0*/  IMAD.IADD R119, R121, 0x1, R4 ;  /* 0x0000000179777824 */ /* 0x000fe400078e0204 */
[----:B------:R-:W-:Y:S01]  /*18b0*/  IMAD.IADD R118, R120, 0x1, R3 ;  /* 0x0000000178767824 */ /* 0x000fe200078e0203 */
[----:B------:R-:W-:-:S04]  /*18c0*/  SHF.R.S32.HI R3, RZ, 0x1f, R0 ;  /* 0x0000001fff037819 */ /* 0x000fc80000011400 */
[----:B------:R-:W-:Y:S01]  /*18d0*/  LEA.HI R132, R3, R0, RZ, 0x2 ;  /* 0x0000000003847211 */ /* 0x000fe200078f10ff */
[----:B------:R-:W-:Y:S02]  /*18e0*/  IMAD R3, R88, 0x10, R91 ;  /* 0x0000001058037824 */ /* 0x000fe400078e025b */
[----:B------:R-:W-:Y:S01]  /*18f0*/  IMAD.SHL.U32 R0, R84, 0x40, RZ ;  /* 0x0000004054007824 */ /* 0x000fe200078e00ff */
[----:B------:R-:W-:-:S04]  /*1900*/  SHF.R.S32.HI R132, RZ, 0x2, R132 ;  /* 0x00000002ff847819 */ /* 0x000fc80000011484 */
[----:B------:R-:W-:-:S04]  /*1910*/  IADD3 R3, R3, 0x1, R132 ;  /* 0x0000000103037810 */ /* 0x000fc80007ffe084 */
[----:B------:R-:W-:Y:S01]  /*1920*/  IADD3 R3, R90, -c[0x0][0x214], R3 ;  /* 0x800085005a037a10 */ /* 0x000fe20007ffe003 */
        /* <DEDUP_REMOVED lines=11> */
[----:B------:R-:W3:Y:S04]  /*19e0*/  LDSM.16.M88.4 R28, [R92+0x3400] ;  /* 0x003400005c1c783b */ /* 0x000ee80000000200 */
[----:B------:R-:W3:Y:S04]  /*19f0*/  LDSM.16.M88.4 R20, [R92+0x3800] ;  /* 0x003800005c14783b */ /* 0x000ee80000000200 */
[----:B------:R-:W-:Y:S04]  /*1a00*/  LDSM.16.M88.4 R76, [R119] ;  /* 0x00000000774c783b */ /* 0x000fe80000000200 */
[----:B-1----:R-:W1:Y:S04]  /*1a10*/  LDSM.16.M88.4 R12, [R118] ;  /* 0x00000000760c783b */ /* 0x002e680000000200 */
[----:B----4-:R-:W4:Y:S04]  /*1a20*/  LDSM.16.M88.4 R8, [R118+0x400] ;  /* 0x000400007608783b */ /* 0x010f280000000200 */
[----:B--2---:R-:W2:Y:S04]  /*1a30*/  LDSM.16.M88.4 R16, [R92+0x3c00] ;  /* 0x003c00005c10783b */ /* 0x004ea80000000200 */
[----:B------:R-:W1:Y:S04]  /*1a40*/  LDSM.16.M88.4 R80, [R118+0x800] ;  /* 0x000800007650783b */ /* 0x000e680000000200 */
[----:B------:R-:W-:Y:S04]  /*1a50*/  LDSM.16.M88.4 R60, [R121+0x1000] ;  /* 0x00100000793c783b */ /* 0x000fe80000000200 */
[----:B------:R-:W1:Y:S01]  /*1a60*/  LDSM.16.M88.4 R56, [R92+0x4000] ;  /* 0x004000005c38783b */ /* 0x000e620000000200 */
[C---:B-----5:R-:W-:Y:S03]  /*1a70*/  HMMA.16816.F32 R40, R64.reuse, R36, RZ ;  /* 0x000000244028723c */ /* 0x060fe600000018ff */
[----:B------:R-:W5:Y:S04]  /*1a80*/  LDSM.16.M88.4 R52, [R92+0x4400] ;  /* 0x004400005c34783b */ /* 0x000f680000000200 */
[----:B------:R-:W1:Y:S01]  /*1a90*/  LDSM.16.M88.4 R72, [R118+0xc00] ;  /* 0x000c00007648783b */ /* 0x000e620000000200 */
[C---:B---3--:R-:W-:Y:S03]  /*1aa0*/  HMMA.16816.F32 R32, R64.reuse, R28, RZ ;  /* 0x0000001c4020723c */ /* 0x048fe600000018ff */
[----:B------:R-:W3:Y:S04]  /*1ab0*/  LDSM.16.M88.4 R48, [R92+0x4800] ;  /* 0x004800005c30783b */ /* 0x000ee80000000200 */
[----:B------:R-:W-:Y:S01]  /*1ac0*/  LDSM.16.M88.4 R44, [R92+0x4c00] ;  /* 0x004c00005c2c783b */ /* 0x000fe20000000200 */
[C---:B------:R-:W-:Y:S03]  /*1ad0*/  HMMA.16816.F32 R36, R64.reuse, R38, RZ ;  /* 0x000000264024723c */ /* 0x040fe600000018ff */
[----:B------:R-:W0:Y:S05]  /*1ae0*/  LDGDEPBAR ;  /* 0x00000000000079af */ /* 0x000e2a0000000000 */
[C---:B------:R-:W-:Y:S08]  /*1af0*/  HMMA.16816.F32 R28, R64.reuse, R30, RZ ;  /* 0x0000001e401c723c */ /* 0x040ff000000018ff */
[C---:B------:R-:W-:Y:S08]  /*1b00*/  HMMA.16816.F32 R24, R64.reuse, R20, RZ ;  /* 0x000000144018723c */ /* 0x040ff000000018ff */
[----:B------:R-:W-:Y:S08]  /*1b10*/  HMMA.16816.F32 R20, R64, R22, RZ ;  /* 0x000000164014723c */ /* 0x000ff000000018ff */
[C---:B-1----:R-:W-:Y:S08]  /*1b20*/  HMMA.16816.F32 R40, R76.reuse, R12, R40 ;  /* 0x0000000c4c28723c */ /* 0x042ff00000001828 */
[C---:B------:R-:W-:Y:S01]  /*1b30*/  HMMA.16816.F32 R36, R76.reuse, R14, R36 ;  /* 0x0000000e4c24723c */ /* 0x040fe20000001824 */
[----:B------:R-:W-:Y:S07]  /*1b40*/  LDSM.16.M88.4 R12, [R118+0x1000] ;  /* 0x00100000760c783b */ /* 0x000fee0000000200 */
[C---:B----4-:R-:W-:Y:S08]  /*1b50*/  HMMA.16816.F32 R32, R76.reuse, R8, R32 ;  /* 0x000000084c20723c */ /* 0x050ff00000001820 */
[----:B------:R-:W-:Y:S01]  /*1b60*/  HMMA.16816.F32 R28, R76, R10, R28 ;  /* 0x0000000a4c1c723c */ /* 0x000fe2000000181c */
[----:B------:R-:W-:Y:S07]  /*1b70*/  LDSM.16.M88.4 R8, [R118+0x1400] ;  /* 0x001400007608783b */ /* 0x000fee0000000200 */
[C---:B--2---:R-:W-:Y:S08]  /*1b80*/  HMMA.16816.F32 R68, R64.reuse, R16, RZ ;  /* 0x000000104044723c */ /* 0x044ff000000018ff */
[----:B------:R-:W-:Y:S01]  /*1b90*/  HMMA.16816.F32 R64, R64, R18, RZ ;  /* 0x000000124040723c */ /* 0x000fe200000018ff */
[----:B------:R-:W1:Y:S07]  /*1ba0*/  LDSM.16.M88.4 R16, [R119+0x1000] ;  /* 0x001000007710783b */ /* 0x000e6e0000000200 */
[C---:B------:R-:W-:Y:S08]  /*1bb0*/  HMMA.16816.F32 R24, R76.reuse, R80, R24 ;  /* 0x000000504c18723c */ /* 0x040ff00000001818 */
[----:B------:R-:W-:Y:S08]  /*1bc0*/  HMMA.16816.F32 R20, R76, R82, R20 ;  /* 0x000000524c14723c */ /* 0x000ff00000001814 */
[C---:B------:R-:W-:Y:S08]  /*1bd0*/  HMMA.16816.F32 R40, R60.reuse, R56, R40 ;  /* 0x000000383c28723c */ /* 0x040ff00000001828 */
[C---:B------:R-:W-:Y:S01]  /*1be0*/  HMMA.16816.F32 R36, R60.reuse, R58, R36 ;  /* 0x0000003a3c24723c */ /* 0x040fe20000001824 */
[----:B------:R-:W2:Y:S07]  /*1bf0*/  LDSM.16.M88.4 R56, [R118+0x1800] ;  /* 0x001800007638783b */ /* 0x000eae0000000200 */
[C---:B-----5:R-:W-:Y:S08]  /*1c00*/  HMMA.16816.F32 R32, R60.reuse, R52, R32 ;  /* 0x000000343c20723c */ /* 0x060ff00000001820 */
[----:B------:R-:W-:Y:S01]  /*1c10*/  HMMA.16816.F32 R28, R60, R54, R28 ;  /* 0x000000363c1c723c */ /* 0x000fe2000000181c */
[----:B------:R-:W-:Y:S07]  /*1c20*/  LDSM.16.M88.4 R52, [R121+0x2000] ;  /* 0x002000007934783b */ /* 0x000fee0000000200 */
[C---:B------:R-:W-:Y:S08]  /*1c30*/  HMMA.16816.F32 R68, R76.reuse, R72, R68 ;  /* 0x000000484c44723c */ /* 0x040ff00000001844 */
[----:B------:R-:W-:Y:S08]  /*1c40*/  HMMA.16816.F32 R64, R76, R74, R64 ;  /* 0x0000004a4c40723c */ /* 0x000ff00000001840 */
[C---:B---3--:R-:W-:Y:S08]  /*1c50*/  HMMA.16816.F32 R24, R60.reuse, R48, R24 ;  /* 0x000000303c18723c */ /* 0x048ff00000001818 */
[----:B------:R-:W-:Y:S01]  /*1c60*/  HMMA.16816.F32 R20, R60, R50, R20 ;  /* 0x000000323c14723c */ /* 0x000fe20000001814 */
[----:B------:R-:W3:Y:S07]  /*1c70*/  LDSM.16.M88.4 R48, [R118+0x1c00] ;  /* 0x001c00007630783b */ /* 0x000eee0000000200 */
[C---:B-1----:R-:W-:Y:S08]  /*1c80*/  HMMA.16816.F32 R32, R16.reuse, R8, R32 ;  /* 0x000000081020723c */ /* 0x042ff00000001820 */
[----:B------:R-:W-:Y:S01]  /*1c90*/  HMMA.16816.F32 R28, R16, R10, R28 ;  /* 0x0000000a101c723c */ /* 0x000fe2000000181c */
[----:B------:R-:W1:Y:S07]  /*1ca0*/  LDSM.16.M88.4 R8, [R92+0x5800] ;  /* 0x005800005c08783b */ /* 0x000e6e0000000200 */
[C---:B------:R-:W-:Y:S08]  /*1cb0*/  HMMA.16816.F32 R68, R60.reuse, R44, R68 ;  /* 0x0000002c3c44723c */ /* 0x040ff00000001844 */
[----:B------:R-:W-:Y:S01]  /*1cc0*/  HMMA.16816.F32 R64, R60, R46, R64 ;  /* 0x0000002e3c40723c */ /* 0x000fe20000001840 */
[----:B------:R-:W4:Y:S04]  /*1cd0*/  LDSM.16.M88.4 R44, [R92+0x5000] ;  /* 0x005000005c2c783b */ /* 0x000f280000000200 */
[----:B------:R-:W-:Y:S03]  /*1ce0*/  LDSM.16.M88.4 R60, [R92+0x5c00] ;  /* 0x005c00005c3c783b */ /* 0x000fe60000000200 */
[C---:B------:R-:W-:Y:S08]  /*1cf0*/  HMMA.16816.F32 R40, R16.reuse, R12, R40 ;  /* 0x0000000c1028723c */ /* 0x040ff00000001828 */
[C---:B------:R-:W-:Y:S01]  /*1d00*/  HMMA.16816.F32 R36, R16.reuse, R14, R36 ;  /* 0x0000000e1024723c */ /* 0x040fe20000001824 */
[----:B------:R-:W5:Y:S07]  /*1d10*/  LDSM.16.M88.4 R12, [R92+0x5400] ;  /* 0x005400005c0c783b */ /* 0x000f6e0000000200 */
[C---:B--2---:R-:W-:Y:S08]  /*1d20*/  HMMA.16816.F32 R24, R16.reuse, R56, R24 ;  /* 0x000000381018723c */ /* 0x044ff00000001818 */
[C---:B------:R-:W-:Y:S01]  /*1d30*/  HMMA.16816.F32 R20, R16.reuse, R58, R20 ;  /* 0x0000003a1014723c */ /* 0x040fe20000001814 */
[----:B------:R-:W-:Y:S07]  /*1d40*/  LDSM.16.M88.4 R56, [R119+0x2000] ;  /* 0x002000007738783b */ /* 0x000fee0000000200 */
[----:B---3--:R-:W-:Y:S01]  /*1d50*/  HMMA.16816.F32 R72, R16, R48, R68 ;  /* 0x000000301048723c */ /* 0x008fe20000001844 */
[----:B------:R-:W2:Y:S07]  /*1d60*/  LDSM.16.M88.4 R68, [R118+0x2000] ;  /* 0x002000007644783b */ /* 0x000eae0000000200 */
[C---:B-1----:R-:W-:Y:S08]  /*1d70*/  HMMA.16816.F32 R24, R52.reuse, R8, R24 ;  /* 0x000000083418723c */ /* 0x042ff00000001818 */
[C---:B------:R-:W-:Y:S01]  /*1d80*/  HMMA.16816.F32 R20, R52.reuse, R10, R20 ;  /* 0x0000000a3414723c */ /* 0x040fe20000001814 */
[----:B------:R-:W1:Y:S07]  /*1d90*/  LDSM.16.M88.4 R8, [R118+0x2400] ;  /* 0x002400007608783b */ /* 0x000e6e0000000200 */
[----:B----4-:R-:W-:Y:S08]  /*1da0*/  HMMA.16816.F32 R40, R52, R44, R40 ;  /* 0x0000002c3428723c */ /* 0x010ff00000001828 */
[----:B------:R-:W-:Y:S07]  /*1db0*/  HMMA.16816.F32 R64, R16, R50, R64 ;  /* 0x000000321040723c */ /* 0x000fee0000001840 */
[----:B------:R-:W-:Y:S01]  /*1dc0*/  IADD3 R17, R3, c[0x0][0x2e8], RZ ;  /* 0x0000ba0003117a10 */ /* 0x000fe20007ffe0ff */
[----:B------:R-:W-:Y:S01]  /*1dd0*/  HMMA.16816.F32 R36, R52, R46, R36 ;  /* 0x0000002e3424723c */ /* 0x000fe20000001824 */
[----:B------:R-:W-:-:S02]  /*1de0*/  LOP3.LUT R3, R0, 0x6, R87, 0xf8, !PT ;  /* 0x0000000600037812 */ /* 0x000fc400078ef857 */
[----:B------:R-:W-:Y:S02]  /*1df0*/  IADD3 R45, R17, 0x8, RZ ;  /* 0x00000008112d7810 */ /* 0x000fe40007ffe0ff */
[----:B------:R-:W-:Y:S02]  /*1e00*/  LEA.HI R16, R89, R88, RZ, 0x2 ;  /* 0x0000005859107211 */ /* 0x000fe400078f10ff */
[----:B------:R-:W-:Y:S01]  /*1e10*/  IADD3 R19, R3, -0x40, RZ ;  /* 0xffffffc003137810 */ /* 0x000fe20007ffe0ff */
[----:B-----5:R-:W-:Y:S01]  /*1e20*/  HMMA.16816.F32 R32, R52, R12, R32 ;  /* 0x0000000c3420723c */ /* 0x020fe20000001820 */
[-C--:B------:R-:W-:Y:S02]  /*1e30*/  IMNMX R46, R17, R90.reuse, PT ;  /* 0x0000005a112e7217 */ /* 0x080fe40003800200 */
[----:B------:R-:W-:Y:S02]  /*1e40*/  IMNMX R44, R45, R90, PT ;  /* 0x0000005a2d2c7217 */ /* 0x000fe40003800200 */
[----:B------:R-:W-:-:S02]  /*1e50*/  LOP3.LUT R133, R16, 0xfffffffc, RZ, 0xc0, !PT ;  /* 0xfffffffc10857812 */ /* 0x000fc400078ec0ff */
[C---:B------:R-:W-:Y:S01]  /*1e60*/  ISETP.GE.AND P4, PT, R19.reuse, R46, PT ;  /* 0x0000002e1300720c */ /* 0x040fe20003f86270 */
[----:B------:R-:W-:Y:S01]  /*1e70*/  HMMA.16816.F32 R28, R52, R14, R28 ;  /* 0x0000000e341c723c */ /* 0x000fe2000000181c */
[----:B------:R-:W3:Y:S01]  /*1e80*/  LDSM.16.M88.4 R12, [R118+0x2800] ;  /* 0x00280000760c783b */ /* 0x000ee20000000200 */
[----:B------:R-:W-:Y:S01]  /*1e90*/  ISETP.GE.AND P1, PT, R19, R44, PT ;  /* 0x0000002c1300720c */ /* 0x000fe20003f26270 */
[----:B------:R-:W-:Y:S01]  /*1ea0*/  IMAD.IADD R133, R88, 0x1, -R133 ;  /* 0x0000000158857824 */ /* 0x000fe200078e0a85 */
[C---:B------:R-:W-:Y:S01]  /*1eb0*/  IADD3 R45, R3.reuse, -0x3f, RZ ;  /* 0xffffffc1032d7810 */ /* 0x040fe20007ffe0ff */
[----:B------:R-:W4:Y:S01]  /*1ec0*/  LDSM.16.M88.4 R16, [R118+0x2c00] ;  /* 0x002c00007610783b */ /* 0x000f220000000200 */
[----:B------:R-:W-:Y:S01]  /*1ed0*/  IADD3 R47, R3, -0x38, RZ ;  /* 0xffffffc8032f7810 */ /* 0x000fe20007ffe0ff */
[----:B------:R-:W-:-:S04]  /*1ee0*/  DEPBAR.LE SB0, 0x0 ;  /* 0x000080000000791a */ /* 0x000fc80000000000 */
[C---:B--2---:R-:W-:Y:S01]  /*1ef0*/  HMMA.16816.F32 R40, R56.reuse, R68, R40 ;  /* 0x000000443828723c */ /* 0x044fe20000001828 */
[C---:B------:R-:W-:Y:S02]  /*1f00*/  ISETP.GE.AND P3, PT, R45.reuse, R46, PT ;  /* 0x0000002e2d00720c */ /* 0x040fe40003f66270 */
[----:B------:R-:W-:Y:S02]  /*1f10*/  ISETP.GE.AND P0, PT, R45, R44, PT ;  /* 0x0000002c2d00720c */ /* 0x000fe40003f06270 */
[----:B------:R-:W-:Y:S02]  /*1f20*/  IADD3 R45, R3, -0x30, RZ ;  /* 0xffffffd0032d7810 */ /* 0x000fe40007ffe0ff */
[C---:B------:R-:W-:Y:S01]  /*1f30*/  ISETP.GE.AND P5, PT, R47.reuse, R46, PT ;  /* 0x0000002e2f00720c */ /* 0x040fe20003fa6270 */
[----:B------:R-:W-:Y:S01]  /*1f40*/  HMMA.16816.F32 R36, R56, R70, R36 ;  /* 0x000000463824723c */ /* 0x000fe20000001824 */
[----:B------:R-:W-:-:S07]  /*1f50*/  ISETP.GE.AND P2, PT, R47, R44, PT ;  /* 0x0000002c2f00720c */ /* 0x000fce0003f46270 */
[----:B------:R-:W-:Y:S08]  /*1f60*/  HMMA.16816.F32 R72, R52, R60, R72 ;  /* 0x0000003c3448723c */ /* 0x000ff00000001848 */
[----:B-1----:R-:W-:Y:S01]  /*1f70*/  HMMA.16816.F32 R32, R56, R8, R32 ;  /* 0x000000083820723c */ /* 0x002fe20000001820 */
[----:B------:R-:W-:Y:S02]  /*1f80*/  FSEL R40, R40, -INF , !P4 ;  /* 0xff80000028287808 */ /* 0x000fe40006000000 */
[----:B------:R-:W-:-:S02]  /*1f90*/  FSEL R42, R42, -INF , !P1 ;  /* 0xff8000002a2a7808 */ /* 0x000fc40004800000 */
[----:B------:R-:W-:Y:S02]  /*1fa0*/  FSEL R41, R41, -INF , !P3 ;  /* 0xff80000029297808 */ /* 0x000fe40005800000 */
[----:B------:R-:W-:Y:S01]  /*1fb0*/  IADD3 R9, R3, -0x37, RZ ;  /* 0xffffffc903097810 */ /* 0x000fe20007ffe0ff */
[C---:B------:R-:W-:Y:S01]  /*1fc0*/  HMMA.16816.F32 R28, R56.reuse, R10, R28 ;  /* 0x0000000a381c723c */ /* 0x040fe2000000181c */
[-C--:B------:R-:W-:Y:S02]  /*1fd0*/  ISETP.GE.AND P3, PT, R45, R46.reuse, PT ;  /* 0x0000002e2d00720c */ /* 0x080fe40003f66270 */
[C---:B------:R-:W-:Y:S01]  /*1fe0*/  ISETP.GE.AND P4, PT, R9.reuse, R46, PT ;  /* 0x0000002e0900720c */ /* 0x040fe20003f86270 */
[----:B------:R-:W-:Y:S01]  /*1ff0*/  BAR.SYNC.DEFER_BLOCKING 0x0 ;  /* 0x0000000000007b1d */ /* 0x000fe20000010000 */
[----:B------:R-:W-:Y:S02]  /*2000*/  ISETP.GE.AND P1, PT, R9, R44, PT ;  /* 0x0000002c0900720c */ /* 0x000fe40003f26270 */
[----:B------:R-:W-:Y:S01]  /*2010*/  IADD3 R9, R3, -0x2f, RZ ;  /* 0xffffffd103097810 */ /* 0x000fe20007ffe0ff */
[----:B---3--:R-:W-:Y:S01]  /*2020*/  HMMA.16816.F32 R20, R56, R14, R20 ;  /* 0x0000000e3814723c */ /* 0x008fe20000001814 */
[----:B------:R-:W-:-:S02]  /*2030*/  FSEL R11, R43, -INF , !P0 ;  /* 0xff8000002b0b7808 */ /* 0x000fc40004000000 */
[----:B------:R-:W-:Y:S02]  /*2040*/  ISETP.GE.AND P0, PT, R45, R44, PT ;  /* 0x0000002c2d00720c */ /* 0x000fe40003f06270 */
[----:B------:R-:W-:Y:S02]  /*2050*/  FSEL R36, R36, -INF , !P5 ;  /* 0xff80000024247808 */ /* 0x000fe40006800000 */
[----:B------:R-:W-:Y:S01]  /*2060*/  FSEL R45, R38, -INF , !P2 ;  /* 0xff800000262d7808 */ /* 0x000fe20005000000 */
[----:B------:R-:W-:Y:S01]  /*2070*/  HMMA.16816.F32 R24, R56, R12, R24 ;  /* 0x0000000c3818723c */ /* 0x000fe20000001818 */
[C---:B------:R-:W-:Y:S02]  /*2080*/  ISETP.GE.AND P5, PT, R9.reuse, R46, PT ;  /* 0x0000002e0900720c */ /* 0x040fe40003fa6270 */
[----:B------:R-:W-:Y:S02]  /*2090*/  ISETP.GE.AND P2, PT, R9, R44, PT ;  /* 0x0000002c0900720c */ /* 0x000fe40003f46270 */
[----:B------:R-:W-:-:S02]  /*20a0*/  IADD3 R9, R3, -0x28, RZ ;  /* 0xffffffd803097810 */ /* 0x000fc40007ffe0ff */
[----:B------:R-:W-:Y:S01]  /*20b0*/  IADD3 R13, R3, -0x27, RZ ;  /* 0xffffffd9030d7810 */ /* 0x000fe20007ffe0ff */
[----:B------:R-:W-:Y:S01]  /*20c0*/  HMMA.16816.F32 R64, R52, R62, R64 ;  /* 0x0000003e3440723c */ /* 0x000fe20000001840 */
[----:B------:R-:W-:Y:S02]  /*20d0*/  FSEL R38, R37, -INF , !P4 ;  /* 0xff80000025267808 */ /* 0x000fe40006000000 */
[----:B------:R-:W-:Y:S02]  /*20e0*/  FSEL R39, R39, -INF , !P1 ;  /* 0xff80000027277808 */ /* 0x000fe40004800000 */
[C---:B------:R-:W-:Y:S02]  /*20f0*/  ISETP.GE.AND P4, PT, R9.reuse, R46, PT ;  /* 0x0000002e0900720c */ /* 0x040fe40003f86270 */
[----:B------:R-:W-:Y:S01]  /*2100*/  ISETP.GE.AND P1, PT, R9, R44, PT ;  /* 0x0000002c0900720c */ /* 0x000fe20003f26270 */
[----:B----4-:R-:W-:Y:S01]  /*2110*/  HMMA.16816.F32 R72, R56, R16, R72 ;  /* 0x000000103848723c */ /* 0x010fe20000001848 */
[----:B------:R-:W-:-:S02]  /*2120*/  FSEL R14, R32, -INF , !P3 ;  /* 0xff800000200e7808 */ /* 0x000fc40005800000 */
[----:B------:R-:W-:Y:S02]  /*2130*/  FSEL R9, R34, -INF , !P0 ;  /* 0xff80000022097808 */ /* 0x000fe40004000000 */
[C---:B------:R-:W-:Y:S02]  /*2140*/  ISETP.GE.AND P3, PT, R13.reuse, R46, PT ;  /* 0x0000002e0d00720c */ /* 0x040fe40003f66270 */
[----:B------:R-:W-:Y:S02]  /*2150*/  ISETP.GE.AND P0, PT, R13, R44, PT ;  /* 0x0000002c0d00720c */ /* 0x000fe40003f06270 */
[----:B------:R-:W-:Y:S02]  /*2160*/  IADD3 R13, R3, -0x1f, RZ ;  /* 0xffffffe1030d7810 */ /* 0x000fe40007ffe0ff */
[----:B------:R-:W-:Y:S02]  /*2170*/  FSEL R12, R33, -INF , !P5 ;  /* 0xff800000210c7808 */ /* 0x000fe40006800000 */
[----:B------:R-:W-:-:S02]  /*2180*/  IADD3 R33, R3, -0x18, RZ ;  /* 0xffffffe803217810 */ /* 0x000fc40007ffe0ff */
[----:B------:R-:W-:Y:S01]  /*2190*/  FSEL R10, R28, -INF , !P4 ;  /* 0xff8000001c0a7808 */ /* 0x000fe20006000000 */
[----:B------:R-:W-:Y:S01]  /*21a0*/  HMMA.16816.F32 R64, R56, R18, R64 ;  /* 0x000000123840723c */ /* 0x000fe20000001840 */
[----:B------:R-:W-:Y:S02]  /*21b0*/  FSEL R17, R30, -INF , !P1 ;  /* 0xff8000001e117808 */ /* 0x000fe40004800000 */
[C---:B------:R-:W-:Y:S02]  /*21c0*/  ISETP.GE.AND P4, PT, R13.reuse, R46, PT ;  /* 0x0000002e0d00720c */ /* 0x040fe40003f86270 */
[----:B------:R-:W-:Y:S02]  /*21d0*/  ISETP.GE.AND P1, PT, R13, R44, PT ;  /* 0x0000002c0d00720c */ /* 0x000fe40003f26270 */
[----:B------:R-:W-:Y:S02]  /*21e0*/  FSEL R13, R31, -INF , !P0 ;  /* 0xff8000001f0d7808 */ /* 0x000fe40004000000 */
[----:B------:R-:W-:-:S02]  /*21f0*/  FSEL R8, R29, -INF , !P3 ;  /* 0xff8000001d087808 */ /* 0x000fc40005800000 */
[-C--:B------:R-:W-:Y:S02]  /*2200*/  ISETP.GE.AND P0, PT, R33, R44.reuse, PT ;  /* 0x0000002c2100720c */ /* 0x080fe40003f06270 */
[----:B------:R-:W-:Y:S02]  /*2210*/  IADD3 R29, R3, -0x17, RZ ;  /* 0xffffffe9031d7810 */ /* 0x000fe40007ffe0ff */
[----:B------:R-:W-:Y:S02]  /*2220*/  FSEL R103, R22, -INF , !P0 ;  /* 0xff80000016677808 */ /* 0x000fe40004000000 */
[----:B------:R-:W-:Y:S02]  /*2230*/  FSEL R104, R25, -INF , !P4 ;  /* 0xff80000019687808 */ /* 0x000fe40006000000 */
[----:B------:R-:W-:Y:S02]  /*2240*/  ISETP.GE.AND P0, PT, R29, R44, PT ;  /* 0x0000002c1d00720c */ /* 0x000fe40003f06270 */
[----:B------:R-:W-:-:S02]  /*2250*/  IADD3 R25, R3, -0xf, RZ ;  /* 0xfffffff103197810 */ /* 0x000fc40007ffe0ff */
[----:B------:R-:W-:Y:S02]  /*2260*/  FSEL R105, R23, -INF , !P0 ;  /* 0xff80000017697808 */ /* 0x000fe40004000000 */
[----:B------:R-:W-:Y:S02]  /*2270*/  ISETP.GE.AND P0, PT, R25, R44, PT ;  /* 0x0000002c1900720c */ /* 0x000fe40003f06270 */
[----:B------:R-:W-:Y:S02]  /*2280*/  IADD3 R37, R3, -0x20, RZ ;  /* 0xffffffe003257810 */ /* 0x000fe40007ffe0ff */
[----:B------:R-:W-:Y:S02]  /*2290*/  FSEL R93, R75, -INF , !P0 ;  /* 0xff8000004b5d7808 */ /* 0x000fe40004000000 */
[----:B------:R-:W-:Y:S02]  /*22a0*/  FSEL R15, R35, -INF , !P2 ;  /* 0xff800000230f7808 */ /* 0x000fe40005000000 */
[----:B------:R-:W-:-:S02]  /*22b0*/  FSEL R95, R27, -INF , !P1 ;  /* 0xff8000001b5f7808 */ /* 0x000fc40004800000 */
[----:B------:R-:W-:Y:S02]  /*22c0*/  ISETP.GE.AND P0, PT, R84, 0x2, PT ;  /* 0x000000025400780c */ /* 0x000fe40003f06270 */
[----:B------:R-:W-:Y:S02]  /*22d0*/  ISETP.GE.AND P2, PT, R37, R44, PT ;  /* 0x0000002c2500720c */ /* 0x000fe40003f46270 */
[----:B------:R-:W-:Y:S02]  /*22e0*/  ISETP.GE.AND P1, PT, R29, R46, PT ;  /* 0x0000002e1d00720c */ /* 0x000fe40003f26270 */
[----:B------:R-:W-:Y:S02]  /*22f0*/  IADD3 R27, R3, -0x10, RZ ;  /* 0xfffffff0031b7810 */ /* 0x000fe40007ffe0ff */
[----:B------:R-:W-:Y:S02]  /*2300*/  FSEL R97, R26, -INF , !P2 ;  /* 0xff8000001a617808 */ /* 0x000fe40005000000 */
[----:B------:R-:W-:-:S02]  /*2310*/  FSEL R90, R21, -INF , !P1 ;  /* 0xff800000155a7808 */ /* 0x000fc40004800000 */
[-C--:B------:R-:W-:Y:S02]  /*2320*/  ISETP.GE.AND P5, PT, R37, R46.reuse, PT ;  /* 0x0000002e2500720c */ /* 0x080fe40003fa6270 */
[-C--:B------:R-:W-:Y:S02]  /*2330*/  ISETP.GE.AND P3, PT, R33, R46.reuse, PT ;  /* 0x0000002e2100720c */ /* 0x080fe40003f66270 */
[----:B------:R-:W-:Y:S02]  /*2340*/  IADD3 R19, R3, -0x8, RZ ;  /* 0xfffffff803137810 */ /* 0x000fe40007ffe0ff */
[C---:B------:R-:W-:Y:S02]  /*2350*/  ISETP.GE.AND P2, PT, R27.reuse, R46, PT ;  /* 0x0000002e1b00720c */ /* 0x040fe40003f46270 */
[----:B------:R-:W-:Y:S02]  /*2360*/  ISETP.GE.AND P1, PT, R27, R44, PT ;  /* 0x0000002c1b00720c */ /* 0x000fe40003f26270 */
[----:B------:R-:W-:-:S02]  /*2370*/  IADD3 R3, R3, -0x7, RZ ;  /* 0xfffffff903037810 */ /* 0x000fc40007ffe0ff */
[----:B------:R-:W-:Y:S02]  /*2380*/  FSEL R102, R24, -INF , !P5 ;  /* 0xff80000018667808 */ /* 0x000fe40006800000 */
[----:B------:R-:W-:Y:S02]  /*2390*/  FSEL R94, R20, -INF , !P3 ;  /* 0xff800000145e7808 */ /* 0x000fe40005800000 */
[----:B------:R-:W-:Y:S02]  /*23a0*/  FSEL R99, R72, -INF , !P2 ;  /* 0xff80000048637808 */ /* 0x000fe40005000000 */
[----:B------:R-:W-:Y:S02]  /*23b0*/  FSEL R91, R74, -INF , !P1 ;  /* 0xff8000004a5b7808 */ /* 0x000fe40004800000 */
[-C--:B------:R-:W-:Y:S02]  /*23c0*/  ISETP.GE.AND P5, PT, R25, R46.reuse, PT ;  /* 0x0000002e1900720c */ /* 0x080fe40003fa6270 */
[----:B------:R-:W-:-:S02]  /*23d0*/  ISETP.GE.AND P4, PT, R19, R46, PT ;  /* 0x0000002e1300720c */ /* 0x000fc40003f86270 */
[----:B------:R-:W-:Y:S02]  /*23e0*/  ISETP.GE.AND P3, PT, R3, R46, PT ;  /* 0x0000002e0300720c */ /* 0x000fe40003f66270 */
[-C--:B------:R-:W-:Y:S02]  /*23f0*/  ISETP.GE.AND P2, PT, R19, R44.reuse, PT ;  /* 0x0000002c1300720c */ /* 0x080fe40003f46270 */
[----:B------:R-:W-:Y:S01]  /*2400*/  ISETP.GE.AND P1, PT, R3, R44, PT ;  /* 0x0000002c0300720c */ /* 0x000fe20003f26270 */
[----:B------:R-:W-:Y:S01]  /*2410*/  IMAD.IADD R3, R7, 0x1, R86 ;  /* 0x0000000107037824 */ /* 0x000fe200078e0256 */
[----:B------:R-:W-:Y:S02]  /*2420*/  FSEL R100, R73, -INF , !P5 ;  /* 0xff80000049647808 */ /* 0x000fe40006800000 */
[----:B------:R-:W-:Y:S02]  /*2430*/  FSEL R98, R64, -INF , !P4 ;  /* 0xff80000040627808 */ /* 0x000fe40006000000 */
[----:B------:R-:W-:-:S02]  /*2440*/  FSEL R96, R65, -INF , !P3 ;  /* 0xff80000041607808 */ /* 0x000fc40005800000 */
[----:B------:R-:W-:Y:S02]  /*2450*/  FSEL R89, R66, -INF , !P2 ;  /* 0xff80000042597808 */ /* 0x000fe40005000000 */
[----:B------:R-:W-:Y:S01]  /*2460*/  FSEL R87, R67, -INF , !P1 ;  /* 0xff80000043577808 */ /* 0x000fe20004800000 */
[----:B------:R-:W-:Y:S05]  /*2470*/  @!P0 BRA `(.L_x_4778) ;  /* 0x000004e000008947 */ /* 0x000fea0003800000 */
[----:B------:R-:W-:Y:S01]  /*2480*/  IMAD.MOV.U32 R19, RZ, RZ, 0x5 ;  /* 0x00000005ff137424 */ /* 0x000fe200078e00ff */
[----:B------:R-:W-:-:S04]  /*2490*/  SHF.L.U32 R7, R2, 0x5, RZ ;  /* 0x0000000502077819 */ /* 0x000fc800000006ff */
[----:B------:R-:W-:Y:S01]  /*24a0*/  SHF.L.U64.HI R2, R2, R19, c[0x0][0x19c] ;  /* 0x0000670002027619 */ /* 0x000fe20000010213 */
[----:B------:R-:W-:Y:S05]  /*24b0*/  @P6 BRA `(.L_x_4779) ;  /* 0x000003a000006947 */ /* 0x000fea0003800000 */
[----:B------:R-:W1:Y:S01]  /*24c0*/  I2F.RP R18, R5 ;  /* 0x0000000500127306 */ /* 0x000e620000209400 */
[C---:B------:R-:W-:Y:S02]  /*24d0*/  IADD3 R6, R0.reuse, -0x40, RZ ;  /* 0xffffffc000067810 */ /* 0x040fe40007ffe0ff */
[----:B------:R-:W-:Y:S02]  /*24e0*/  IADD3 R21, R0, -0x80, RZ ;  /* 0xffffff8000157810 */ /* 0x000fe40007ffe0ff */
[----:B------:R-:W-:Y:S02]  /*24f0*/  IABS R19, R6 ;  /* 0x0000000600137213 */ /* 0x000fe40000000000 */
[----:B------:R-:W-:Y:S02]  /*2500*/  IABS R16, R21 ;  /* 0x0000001500107213 */ /* 0x000fe40000000000 */
[----:B------:R-:W-:-:S02]  /*2510*/  LOP3.LUT R6, R6, c[0x0][0x2d0], RZ, 0x3c, !PT ;  /* 0x0000b40006067a12 */ /* 0x000fc400078e3cff */
        /* <DEDUP_REMOVED lines=24> */
[----:B------:R-:W-:-:S02]  /*26a0*/  ISETP.NE.AND P2, PT, RZ, c[0x0][0x2d0], PT ;  /* 0x0000b400ff007a0c */ /* 0x000fc40003f45270 */
[----:B------:R-:W-:-:S05]  /*26b0*/  LOP3.LUT R0, RZ, c[0x0][0x2d0], RZ, 0x33, !PT ;  /* 0x0000b400ff007a12 */ /* 0x000fca00078e33ff */
        /* <DEDUP_REMOVED lines=18> */
[----:B--2---:R-:W-:-:S04]  /*27e0*/  IMAD.IADD R6, R6, 0x1, -R5 ;  /* 0x0000000106067824 */ /* 0x004fc800078e0a05 */
[----:B------:R-:W-:Y:S01]  /*27f0*/  IMAD.WIDE.U32 R20, R6, c[0x0][0x180], R20 ;  /* 0x0000600006147a25 */ /* 0x000fe200078e0014 */
[----:B------:R-:W-:-:S05]  /*2800*/  SHF.R.S32.HI R5, RZ, 0x1f, R6 ;  /* 0x0000001fff057819 */ /* 0x000fca0000011406 */
[----:B------:R-:W-:-:S04]  /*2810*/  IMAD R5, R5, c[0x0][0x180], RZ ;  /* 0x0000600005057a24 */ /* 0x000fc800078e02ff */
[----:B------:R-:W-:Y:S02]  /*2820*/  IMAD R5, R6, c[0x0][0x184], R5 ;  /* 0x0000610006057a24 */ /* 0x000fe400078e0205 */
[----:B------:R-:W-:-:S03]  /*2830*/  IMAD.MOV.U32 R6, RZ, RZ, R20 ;  /* 0x000000ffff067224 */ /* 0x000fc600078e0014 */
[----:B------:R-:W-:Y:S01]  /*2840*/  IADD3 R5, R21, R5, RZ ;  /* 0x0000000515057210 */ /* 0x000fe20007ffe0ff */
[----:B------:R-:W-:Y:S05]  /*2850*/  BRA `(.L_x_4780) ;  /* 0x0000002000007947 */ /* 0x000fea0003800000 */
.L_x_4779:
[----:B------:R-:W-:-:S04]  /*2860*/  IADD3 R6, -R6, RZ, RZ ;  /* 0x000000ff06067210 */ /* 0x000fc80007ffe1ff */
[----:B------:R-:W-:Y:S02]  /*2870*/  SHF.R.S32.HI R5, RZ, 0x1f, R6 ;  /* 0x0000001fff057819 */ /* 0x000fe40000011406 */
.L_x_4780:
[----:B------:R-:W-:-:S04]  /*2880*/  LEA R134, P1, R6, R134, 0x1 ;  /* 0x0000008606867211 */ /* 0x000fc800078208ff */
[----:B------:R-:W-:Y:S02]  /*2890*/  LEA.HI.X R135, R6, R135, R5, 0x1, P1 ;  /* 0x0000008706877211 */ /* 0x000fe400008f0c05 */
[----:B------:R-:W-:-:S03]  /*28a0*/  LEA R6, P1, R7, R134, 0x1 ;  /* 0x0000008607067211 */ /* 0x000fc600078208ff */
[----:B------:R-:W-:Y:S01]  /*28b0*/  @!PT LDS RZ, [RZ] ;  /* 0x00000000fffff984 */ /* 0x000fe20000000800 */
[----:B------:R-:W-:Y:S01]  /*28c0*/  @!PT LDS RZ, [RZ] ;  /* 0x00000000fffff984 */ /* 0x000fe20000000800 */
[----:B------:R-:W-:Y:S01]  /*28d0*/  @!PT LDS RZ, [RZ] ;  /* 0x00000000fffff984 */ /* 0x000fe20000000800 */
[----:B------:R1:W-:Y:S01]  /*28e0*/  LDGSTS.E.BYPASS.LTC128B.128 [R124+0x3000], [R134.64] ;  /* 0x03000000867c7fae */ /* 0x0003e2000b901d4a */
[----:B------:R-:W-:-:S03]  /*28f0*/  LEA.HI.X R7, R7, R135, R2, 0x1, P1 ;  /* 0x0000008707077211 */ /* 0x000fc600008f0c02 */
[----:B------:R1:W-:Y:S04]  /*2900*/  LDGSTS.E.BYPASS.LTC128B.128 [R124+0x4000], [R134.64+0x40] ;  /* 0x04000040867c7fae */ /* 0x0003e8000b901d4a */
[----:B------:R1:W-:Y:S04]  /*2910*/  LDGSTS.E.BYPASS.LTC128B.128 [R124+0x5000], [R134.64+0x80] ;  /* 0x05000080867c7fae */ /* 0x0003e8000b901d4a */
[----:B------:R1:W-:Y:S04]  /*2920*/  LDGSTS.E.BYPASS.LTC128B.128 [R124+0x3800], [R6.64] ;  /* 0x03800000067c7fae */ /* 0x0003e8000b901d4a */
[----:B------:R1:W-:Y:S04]  /*2930*/  LDGSTS.E.BYPASS.LTC128B.128 [R124+0x4800], [R6.64+0x40] ;  /* 0x04800040067c7fae */ /* 0x0003e8000b901d4a */
[----:B------:R1:W-:Y:S04]  /*2940*/  LDGSTS.E.BYPASS.LTC128B.128 [R124+0x5800], [R6.64+0x80] ;  /* 0x05800080067c7fae */ /* 0x0003e8000b901d4a */
[----:B------:R-:W0:Y:S02]  /*2950*/  LDGDEPBAR ;  /* 0x00000000000079af */ /* 0x000e240000000000 */
.L_x_4778:
        /* <DEDUP_REMOVED lines=70> */
[--C-:B------:R-:W-:Y:S02]  /*2dc0*/  FFMA.FTZ R25, R15, c[0x0][0x23c], -R92.reuse ;  /* 0x00008f000f197a23 */ /* 0x100fe4000001085c */
[--C-:B------:R-:W-:Y:S01]  /*2dd0*/  FFMA.FTZ R26, R17, c[0x0][0x23c], -R92.reuse ;  /* 0x00008f00111a7a23 */ /* 0x100fe2000001085c */
[----:B------:R-:W4:Y:S01]  /*2de0*/  MUFU.EX2 R29, R29 ;  /* 0x0000001d001d7308 */ /* 0x000f220000000800 */
[----:B--2---:R-:W-:Y:S01]  /*2df0*/  F2FP.PACK_AB R80, R34, R35 ;  /* 0x000000232250723e */ /* 0x004fe200000000ff */
[--C-:B------:R-:W-:Y:S01]  /*2e00*/  FFMA.FTZ R3, R13, c[0x0][0x23c], -R92.reuse ;  /* 0x00008f000d037a23 */ /* 0x100fe2000001085c */
[----:B------:R-:W-:Y:S01]  /*2e10*/  LDSM.16.MT88.4 R16, [R117+0x7400] ;  /* 0x007400007510783b */ /* 0x000fe20000004200 */
[----:B------:R-:W-:Y:S02]  /*2e20*/  FFMA.FTZ R97, R97, c[0x0][0x23c], -R92 ;  /* 0x00008f0061617a23 */ /* 0x000fe4000001085c */
[--C-:B------:R-:W-:Y:S01]  /*2e30*/  FFMA.FTZ R139, R96, c[0x0][0x23c], -R101.reuse ;  /* 0x00008f00608b7a23 */ /* 0x100fe20000010865 */
[----:B------:R-:W2:Y:S01]  /*2e40*/  LDSM.16.MT88.4 R12, [R116+0x7400] ;  /* 0x00740000740c783b */ /* 0x000ea20000004200 */
[----:B------:R-:W-:Y:S01]  /*2e50*/  MUFU.EX2 R86, R86 ;  /* 0x0000005600567308 */ /* 0x000fe20000000800 */
[----:B------:R-:W-:-:S02]  /*2e60*/  FFMA.FTZ R99, R99, c[0x0][0x23c], -R101 ;  /* 0x00008f0063637a23 */ /* 0x000fc40000010865 */
[--C-:B------:R-:W-:Y:S02]  /*2e70*/  FFMA.FTZ R100, R100, c[0x0][0x23c], -R101.reuse ;  /* 0x00008f0064647a23 */ /* 0x100fe40000010865 */
[----:B------:R-:W-:Y:S02]  /*2e80*/  FFMA.FTZ R98, R98, c[0x0][0x23c], -R101 ;  /* 0x00008f0062627a23 */ /* 0x000fe40000010865 */
[--C-:B------:R-:W-:Y:S01]  /*2e90*/  FFMA.FTZ R91, R91, c[0x0][0x23c], -R92.reuse ;  /* 0x00008f005b5b7a23 */ /* 0x100fe2000001085c */
[----:B------:R-:W5:Y:S01]  /*2ea0*/  MUFU.EX2 R85, R85 ;  /* 0x0000005500557308 */ /* 0x000f620000000800 */
[----:B----4-:R-:W-:Y:S01]  /*2eb0*/  F2FP.PACK_AB R82, R29, R32 ;  /* 0x000000201d52723e */ /* 0x010fe200000000ff */
[--C-:B------:R-:W-:Y:S02]  /*2ec0*/  FFMA.FTZ R96, R93, c[0x0][0x23c], -R92.reuse ;  /* 0x00008f005d607a23 */ /* 0x100fe4000001085c */
[--C-:B------:R-:W-:Y:S02]  /*2ed0*/  FFMA.FTZ R89, R89, c[0x0][0x23c], -R92.reuse ;  /* 0x00008f0059597a23 */ /* 0x100fe4000001085c */
[----:B------:R-:W-:-:S02]  /*2ee0*/  FFMA.FTZ R140, R87, c[0x0][0x23c], -R92 ;  /* 0x00008f00578c7a23 */ /* 0x000fc4000001085c */
[----:B------:R-:W-:Y:S01]  /*2ef0*/  MUFU.EX2 R88, R88 ;  /* 0x0000005800587308 */ /* 0x000fe20000000800 */
[----:B------:R-:W-:-:S04]  /*2f00*/  FADD.FTZ R35, R35, R34 ;  /* 0x0000002223237221 */ /* 0x000fc80000010000 */
[----:B------:R-:W-:-:S03]  /*2f10*/  FADD.FTZ R32, R32, R35 ;  /* 0x0000002320207221 */ /* 0x000fc60000010000 */
[----:B------:R-:W4:Y:S01]  /*2f20*/  MUFU.EX2 R31, R31 ;  /* 0x0000001f001f7308 */ /* 0x000f220000000800 */
[----:B-----5:R-:W-:Y:S01]  /*2f30*/  F2FP.PACK_AB R81, R85, R86 ;  /* 0x000000565551723e */ /* 0x020fe200000000ff */
[----:B------:R-:W-:Y:S02]  /*2f40*/  FADD.FTZ R85, R86, R85 ;  /* 0x0000005556557221 */ /* 0x000fe40000010000 */
[----:B------:R-:W-:-:S04]  /*2f50*/  FADD.FTZ R32, R29, R32 ;  /* 0x000000201d207221 */ /* 0x000fc80000010000 */
[----:B------:R-:W-:Y:S01]  /*2f60*/  MUFU.EX2 R33, R33 ;  /* 0x0000002100217308 */ /* 0x000fe20000000800 */
[----:B----4-:R-:W-:-:S07]  /*2f70*/  F2FP.PACK_AB R83, R31, R88 ;  /* 0x000000581f53723e */ /* 0x010fce00000000ff */
[----:B------:R-:W4:Y:S01]  /*2f80*/  MUFU.EX2 R28, R28 ;  /* 0x0000001c001c7308 */ /* 0x000f220000000800 */
[----:B------:R-:W-:-:S04]  /*2f90*/  FADD.FTZ R88, R88, R85 ;  /* 0x0000005558587221 */ /* 0x000fc80000010000 */
[----:B------:R-:W-:Y:S01]  /*2fa0*/  FADD.FTZ R31, R31, R88 ;  /* 0x000000581f1f7221 */ /* 0x000fe20000010000 */
[C---:B-1----:R-:W-:Y:S02]  /*2fb0*/  HMMA.16816.F32 R36, R80.reuse, R40, RZ ;  /* 0x000000285024723c */ /* 0x042fe400000018ff */
[----:B------:R-:W-:Y:S06]  /*2fc0*/  MUFU.EX2 R27, R27 ;  /* 0x0000001b001b7308 */ /* 0x000fec0000000800 */
[C---:B------:R-:W-:Y:S02]  /*2fd0*/  HMMA.16816.F32 R40, R80.reuse, R42, RZ ;  /* 0x0000002a5028723c */ /* 0x040fe400000018ff */
[----:B------:R-:W-:Y:S06]  /*2fe0*/  MUFU.EX2 R24, R24 ;  /* 0x0000001800187308 */ /* 0x000fec0000000800 */
[C---:B------:R-:W-:Y:S02]  /*2ff0*/  HMMA.16816.F32 R44, R80.reuse, R48, RZ ;  /* 0x00000030502c723c */ /* 0x040fe400000018ff */
[----:B------:R-:W-:Y:S06]  /*3000*/  MUFU.EX2 R30, R30 ;  /* 0x0000001e001e7308 */ /* 0x000fec0000000800 */
[C---:B------:R-:W-:Y:S02]  /*3010*/  HMMA.16816.F32 R52, R80.reuse, R56, RZ ;  /* 0x000000385034723c */ /* 0x040fe400000018ff */
[----:B------:R-:W1:Y:S06]  /*3020*/  MUFU.EX2 R25, R25 ;  /* 0x0000001900197308 */ /* 0x000e6c0000000800 */
        /* <DEDUP_REMOVED lines=9> */
[----:B------:R-:W-:Y:S06]  /*30c0*/  MUFU.EX2 R100, R100 ;  /* 0x0000006400647308 */ /* 0x000fec0000000800 */
[C---:B------:R-:W-:Y:S02]  /*30d0*/  HMMA.16816.F32 R72, R80.reuse, R74, RZ ;  /* 0x0000004a5048723c */ /* 0x040fe400000018ff */
[----:B------:R-:W-:Y:S06]  /*30e0*/  MUFU.EX2 R98, R98 ;  /* 0x0000006200627308 */ /* 0x000fec0000000800 */
[C---:B------:R-:W-:Y:S02]  /*30f0*/  HMMA.16816.F32 R76, R80.reuse, R4, RZ ;  /* 0x00000004504c723c */ /* 0x040fe400000018ff */
[----:B------:R-:W-:Y:S05]  /*3100*/  MUFU.EX2 R139, R139 ;  /* 0x0000008b008b7308 */ /* 0x000fea0000000800 */
[----:B----4-:R-:W-:Y:S01]  /*3110*/  F2FP.PACK_AB R4, R28, R33 ;  /* 0x000000211c04723e */ /* 0x010fe200000000ff */
[----:B------:R-:W-:Y:S01]  /*3120*/  HMMA.16816.F32 R80, R80, R6, RZ ;  /* 0x000000065050723c */ /* 0x000fe200000018ff */
[----:B-1----:R-:W-:Y:S01]  /*3130*/  F2FP.PACK_AB R5, R25, R30 ;  /* 0x0000001e1905723e */ /* 0x002fe200000000ff */
[----:B------:R-:W-:Y:S01]  /*3140*/  MUFU.EX2 R91, R91 ;  /* 0x0000005b005b7308 */ /* 0x000fe20000000800 */
[----:B------:R-:W-:-:S02]  /*3150*/  FADD.FTZ R33, R33, R32 ;  /* 0x0000002021217221 */ /* 0x000fc40000010000 */
[----:B------:R-:W-:Y:S02]  /*3160*/  FADD.FTZ R30, R30, R31 ;  /* 0x0000001f1e1e7221 */ /* 0x000fe40000010000 */
[----:B------:R-:W-:Y:S01]  /*3170*/  F2FP.PACK_AB R6, R24, R27 ;  /* 0x0000001b1806723e */ /* 0x000fe200000000ff */
[----:B------:R-:W-:Y:S01]  /*3180*/  FADD.FTZ R28, R28, R33 ;  /* 0x000000211c1c7221 */ /* 0x000fe20000010000 */
[----:B-----5:R-:W-:Y:S01]  /*3190*/  F2FP.PACK_AB R7, R3, R26 ;  /* 0x0000001a0307723e */ /* 0x020fe200000000ff */
[----:B------:R-:W-:Y:S01]  /*31a0*/  MUFU.EX2 R96, R96 ;  /* 0x0000006000607308 */ /* 0x000fe20000000800 */
[----:B------:R-:W-:Y:S02]  /*31b0*/  FADD.FTZ R25, R25, R30 ;  /* 0x0000001e19197221 */ /* 0x000fe40000010000 */
[----:B------:R-:W-:Y:S02]  /*31c0*/  FADD.FTZ R27, R27, R28 ;  /* 0x0000001c1b1b7221 */ /* 0x000fe40000010000 */
[----:B------:R-:W-:Y:S01]  /*31d0*/  FADD.FTZ R26, R26, R25 ;  /* 0x000000191a1a7221 */ /* 0x000fe20000010000 */
[----:B---3--:R-:W-:Y:S01]  /*31e0*/  HMMA.16816.F32 R36, R4, R8, R36 ;  /* 0x000000080424723c */ /* 0x008fe20000001824 */
[----:B------:R-:W-:Y:S01]  /*31f0*/  FADD.FTZ R24, R24, R27 ;  /* 0x0000001b18187221 */ /* 0x000fe20000010000 */
[----:B------:R-:W-:Y:S01]  /*3200*/  MUFU.EX2 R89, R89 ;  /* 0x0000005900597308 */ /* 0x000fe20000000800 */
[----:B------:R-:W-:-:S05]  /*3210*/  FADD.FTZ R26, R3, R26 ;  /* 0x0000001a031a7221 */ /* 0x000fca0000010000 */
[C---:B------:R-:W-:Y:S01]  /*3220*/  HMMA.16816.F32 R40, R4.reuse, R10, R40 ;  /* 0x0000000a0428723c */ /* 0x040fe20000001828 */
[----:B------:R-:W1:Y:S01]  /*3230*/  LDSM.16.MT88.4 R8, [R117+0x8400] ;  /* 0x008400007508783b */ /* 0x000e620000004200 */
[----:B------:R-:W-:Y:S06]  /*3240*/  MUFU.EX2 R140, R140 ;  /* 0x0000008c008c7308 */ /* 0x000fec0000000800 */
[C---:B--2---:R-:W-:Y:S08]  /*3250*/  HMMA.16816.F32 R60, R4.reuse, R12, R60 ;  /* 0x0000000c043c723c */ /* 0x044ff0000000183c */
[C---:B------:R-:W-:Y:S01]  /*3260*/  HMMA.16816.F32 R64, R4.reuse, R14, R64 ;  /* 0x0000000e0440723c */ /* 0x040fe20000001840 */
[----:B------:R-:W2:Y:S07]  /*3270*/  LDSM.16.MT88.4 R12, [R116+0x8400] ;  /* 0x00840000740c783b */ /* 0x000eae0000004200 */
[C---:B------:R-:W-:Y:S07]  /*3280*/  HMMA.16816.F32 R48, R4.reuse, R22, R48 ;  /* 0x000000160430723c */ /* 0x040fee0000001830 */
[--C-:B------:R-:W-:Y:S01]  /*3290*/  FFMA.FTZ R22, R94, c[0x0][0x23c], -R101.reuse ;  /* 0x00008f005e167a23 */ /* 0x100fe20000010865 */
[----:B------:R-:W-:Y:S01]  /*32a0*/  HMMA.16816.F32 R44, R4, R20, R44 ;  /* 0x00000014042c723c */ /* 0x000fe2000000182c */
[----:B------:R-:W-:-:S02]  /*32b0*/  FFMA.FTZ R23, R90, c[0x0][0x23c], -R101 ;  /* 0x00008f005a177a23 */ /* 0x000fc40000010865 */
[--C-:B------:R-:W-:Y:S02]  /*32c0*/  FFMA.FTZ R94, R95, c[0x0][0x23c], -R92.reuse ;  /* 0x00008f005f5e7a23 */ /* 0x100fe4000001085c */
[--C-:B------:R-:W-:Y:S01]  /*32d0*/  FFMA.FTZ R95, R103, c[0x0][0x23c], -R92.reuse ;  /* 0x00008f00675f7a23 */ /* 0x100fe2000001085c */
[----:B------:R-:W-:Y:S01]  /*32e0*/  MUFU.EX2 R22, R22 ;  /* 0x0000001600167308 */ /* 0x000fe20000000800 */
[--C-:B------:R-:W-:Y:S01]  /*32f0*/  FFMA.FTZ R21, R102, c[0x0][0x23c], -R101.reuse ;  /* 0x00008f0066157a23 */ /* 0x100fe20000010865 */
[----:B------:R-:W-:Y:S01]  /*3300*/  HMMA.16816.F32 R52, R4, R16, R52 ;  /* 0x000000100434723c */ /* 0x000fe20000001834 */
[----:B------:R-:W-:Y:S02]  /*3310*/  FFMA.FTZ R20, R104, c[0x0][0x23c], -R101 ;  /* 0x00008f0068147a23 */ /* 0x000fe40000010865 */
[----:B------:R-:W-:-:S03]  /*3320*/  FFMA.FTZ R90, R105, c[0x0][0x23c], -R92 ;  /* 0x00008f00695a7a23 */ /* 0x000fc6000001085c */
[----:B------:R-:W-:Y:S02]  /*3330*/  MUFU.EX2 R21, R21 ;  /* 0x0000001500157308 */ /* 0x000fe40000000800 */
[C---:B-1----:R-:W-:Y:S06]  /*3340*/  HMMA.16816.F32 R68, R4.reuse, R8, R68 ;  /* 0x000000080444723c */ /* 0x042fec0000001844 */
[----:B------:R-:W1:Y:S02]  /*3350*/  MUFU.EX2 R20, R20 ;  /* 0x0000001400147308 */ /* 0x000e640000000800 */
[C---:B------:R-:W-:Y:S01]  /*3360*/  HMMA.16816.F32 R72, R4.reuse, R10, R72 ;  /* 0x0000000a0448723c */ /* 0x040fe20000001848 */
[----:B------:R-:W3:Y:S05]  /*3370*/  LDSM.16.MT88.4 R8, [R117+0x6800] ;  /* 0x006800007508783b */ /* 0x000eea0000004200 */
[----:B------:R-:W-:Y:S02]  /*3380*/  MUFU.EX2 R23, R23 ;  /* 0x0000001700177308 */ /* 0x000fe40000000800 */
[C---:B------:R-:W-:Y:S01]  /*3390*/  HMMA.16816.F32 R56, R4.reuse, R18, R56 ;  /* 0x000000120438723c */ /* 0x040fe20000001838 */
[----:B------:R-:W-:Y:S05]  /*33a0*/  LDSM.16.MT88.4 R16, [R117+0x7800] ;  /* 0x007800007510783b */ /* 0x000fea0000004200 */
[----:B------:R-:W4:Y:S02]  /*33b0*/  MUFU.EX2 R94, R94 ;  /* 0x0000005e005e7308 */ /* 0x000f240000000800 */
[C---:B--2---:R-:W-:Y:S06]  /*33c0*/  HMMA.16816.F32 R76, R4.reuse, R12, R76 ;  /* 0x0000000c044c723c */ /* 0x044fec000000184c */
[----:B------:R-:W-:Y:S02]  /*33d0*/  MUFU.EX2 R95, R95 ;  /* 0x0000005f005f7308 */ /* 0x000fe40000000800 */
[----:B------:R-:W-:Y:S01]  /*33e0*/  HMMA.16816.F32 R80, R4, R14, R80 ;  /* 0x0000000e0450723c */ /* 0x000fe20000001850 */
[----:B------:R-:W2:Y:S05]  /*33f0*/  LDSM.16.MT88.4 R12, [R116+0x6800] ;  /* 0x00680000740c783b */ /* 0x000eaa0000004200 */
[----:B------:R-:W5:Y:S01]  /*3400*/  MUFU.EX2 R90, R90 ;  /* 0x0000005a005a7308 */ /* 0x000f620000000800 */
[----:B-1----:R-:W-:Y:S01]  /*3410*/  F2FP.PACK_AB R4, R20, R21 ;  /* 0x000000151404723e */ /* 0x002fe200000000ff */
[----:B------:R-:W-:Y:S01]  /*3420*/  FADD.FTZ R21, R21, R24 ;  /* 0x0000001815157221 */ /* 0x000fe20000010000 */
[----:B----4-:R-:W-:Y:S01]  /*3430*/  F2FP.PACK_AB R5, R94, R97 ;  /* 0x000000615e05723e */ /* 0x010fe200000000ff */
[----:B------:R-:W-:Y:S01]  /*3440*/  FADD.FTZ R97, R97, R26 ;  /* 0x0000001a61617221 */ /* 0x000fe20000010000 */
[----:B------:R-:W-:Y:S01]  /*3450*/  F2FP.PACK_AB R6, R23, R22 ;  /* 0x000000161706723e */ /* 0x000fe200000000ff */
[----:B------:R-:W-:-:S02]  /*3460*/  FADD.FTZ R21, R20, R21 ;  /* 0x0000001514157221 */ /* 0x000fc40000010000 */
[----:B------:R-:W-:Y:S02]  /*3470*/  FADD.FTZ R94, R94, R97 ;  /* 0x000000615e5e7221 */ /* 0x000fe40000010000 */
[----:B------:R-:W-:-:S04]  /*3480*/  FADD.FTZ R22, R22, R21 ;  /* 0x0000001516167221 */ /* 0x000fc80000010000 */
[----:B------:R-:W-:Y:S01]  /*3490*/  FADD.FTZ R22, R23, R22 ;  /* 0x0000001617167221 */ /* 0x000fe20000010000 */
[----:B-----5:R-:W-:Y:S01]  /*34a0*/  F2FP.PACK_AB R7, R90, R95 ;  /* 0x0000005f5a07723e */ /* 0x020fe200000000ff */
[----:B------:R-:W-:-:S04]  /*34b0*/  FADD.FTZ R95, R95, R94 ;  /* 0x0000005e5f5f7221 */ /* 0x000fc80000010000 */
[----:B------:R-:W-:Y:S02]  /*34c0*/  FADD.FTZ R90, R90, R95 ;  /* 0x0000005f5a5a7221 */ /* 0x000fe40000010000 */
[C---:B---3--:R-:W-:Y:S08]  /*34d0*/  HMMA.16816.F32 R36, R4.reuse, R8, R36 ;  /* 0x000000080424723c */ /* 0x048ff00000001824 */
        /* <DEDUP_REMOVED lines=27> */
[----:B------:R-:W-:Y:S01]  /*3690*/  HMMA.16816.F32 R36, R4, R16, R36 ;  /* 0x000000100424723c */ /* 0x000fe20000001824 */
[----:B------:R-:W-:Y:S02]  /*36a0*/  FADD.FTZ R139, R139, R98 ;  /* 0x000000628b8b7221 */ /* 0x000fe40000010000 */
[----:B------:R-:W-:-:S05]  /*36b0*/  FADD.FTZ R140, R140, R89 ;  /* 0x000000598c8c7221 */ /* 0x000fca0000010000 */
        /* <DEDUP_REMOVED lines=8> */
[C---:B---3--:R-:W-:Y:S08]  /*3740*/  HMMA.16816.F32 R60, R4.reuse, R16, R60 ;  /* 0x00000010043c723c */ /* 0x048ff0000000183c */
[C---:B------:R-:W-:Y:S08]  /*3750*/  HMMA.16816.F32 R64, R4.reuse, R18, R64 ;  /* 0x000000120440723c */ /* 0x040ff00000001840 */
[C---:B--2---:R-:W-:Y:S08]  /*3760*/  HMMA.16816.F32 R68, R4.reuse, R12, R68 ;  /* 0x0000000c0444723c */ /* 0x044ff00000001844 */
[C---:B------:R-:W-:Y:S08]  /*3770*/  HMMA.16816.F32 R72, R4.reuse, R14, R72 ;  /* 0x0000000e0448723c */ /* 0x040ff00000001848 */
[C---:B-1----:R-:W-:Y:S08]  /*3780*/  HMMA.16816.F32 R76, R4.reuse, R8, R76 ;  /* 0x00000008044c723c */ /* 0x042ff0000000184c */
[----:B------:R-:W-:Y:S01]  /*3790*/  HMMA.16816.F32 R80, R4, R10, R80 ;  /* 0x0000000a0450723c */ /* 0x000fe20000001850 */
[----:B------:R-:W-:Y:S07]  /*37a0*/  @!P0 BRA `(.L_x_4781) ;  /* 0x000021d000008947 */ /* 0x000fee0003800000 */
[----:B------:R-:W-:Y:S01]  /*37b0*/  ULDC UR7, c[0x0][0x1a0] ;  /* 0x0000680000077ab9 */ /* 0x000fe20000000800 */
[----:B------:R-:W-:Y:S01]  /*37c0*/  IADD3 R138, R84, -0x2, RZ ;  /* 0xfffffffe548a7810 */ /* 0x000fe20007ffe0ff */
[----:B------:R-:W-:Y:S01]  /*37d0*/  USHF.L.U32 UR7, UR7, 0x6, URZ ;  /* 0x0000000607077899 */ /* 0x000fe2000800063f */
[----:B------:R-:W-:Y:S01]  /*37e0*/  IMAD.MOV.U32 R3, RZ, RZ, R0 ;  /* 0x000000ffff037224 */ /* 0x000fe200078e0000 */
[----:B------:R-:W-:Y:S01]  /*37f0*/  ULDC UR6, c[0x0][0x198] ;  /* 0x0000660000067ab9 */ /* 0x000fe20000000800 */
[----:B------:R-:W-:Y:S01]  /*3800*/  IMAD.MOV.U32 R85, RZ, RZ, R2 ;  /* 0x000000ffff557224 */ /* 0x000fe200078e0002 */
[----:B------:R-:W-:-:S02]  /*3810*/  UIADD3 UR8, -UR7, URZ, URZ ;  /* 0x0000003f07087290 */ /* 0x000fc4000fffe13f */
[----:B------:R-:W-:Y:S02]  /*3820*/  USHF.L.U32 UR6, UR6, 0x6, URZ ;  /* 0x0000000606067899 */ /* 0x000fe4000800063f */
[----:B------:R-:W-:Y:S02]  /*3830*/  USHF.R.S32.HI UR9, URZ, 0x1f, UR8 ;  /* 0x0000001f3f097899 */ /* 0x000fe40008011408 */
[----:B------:R-:W-:Y:S01]  /*3840*/  UIADD3 UR5, -UR6, URZ, URZ ;  /* 0x0000003f06057290 */ /* 0x000fe2000fffe13f */
[----:B------:R-:W-:-:S03]  /*3850*/  MOV R137, UR8 ;  /* 0x0000000800897c02 */ /* 0x000fc60008000f00 */
[----:B------:R-:W-:Y:S01]  /*3860*/  MOV R136, UR9 ;  /* 0x0000000900887c02 */ /* 0x000fe20008000f00 */
[----:B------:R-:W-:Y:S02]  /*3870*/  USHF.R.S32.HI UR4, URZ, 0x1f, UR5 ;  /* 0x0000001f3f047899 */ /* 0x000fe40008011405 */
.L_x_4785:
        /* <DEDUP_REMOVED lines=64> */
.L_x_4782:
[C---:B------:R-:W-:Y:S04]  /*3c80*/  LEA R130, P0, R8.reuse, R130, 0x1 ;  /* 0x0000008208827211 */ /* 0x040fe800078008ff */
[----:B------:R-:W-:Y:S02]  /*3c90*/  LEA.HI.X R125, R8, R125, R0, 0x1, P0 ;  /* 0x0000007d087d7211 */ /* 0x000fe400000f0c00 */
[----:B------:R-:W-:Y:S03]  /*3ca0*/  IADD3 R86, P0, R130, UR7, RZ ;  /* 0x0000000782567c10 */ /* 0x000fe6000ff1e0ff */
[--C-:B------:R-:W-:Y:S02]  /*3cb0*/  IMAD.MOV.U32 R131, RZ, RZ, R125.reuse ;  /* 0x000000ffff837224 */ /* 0x100fe400078e007d */
[----:B------:R-:W-:Y:S01]  /*3cc0*/  IMAD.X R87, R123, 0x1, R125, P0 ;  /* 0x000000017b577824 */ /* 0x000fe200000e067d */
[----:B------:R-:W-:Y:S02]  /*3cd0*/  ISETP.GE.AND P0, PT, R138, 0x1, PT ;  /* 0x000000018a00780c */ /* 0x000fe40003f06270 */
        /* <DEDUP_REMOVED lines=15> */
[----:B------:R-:W-:Y:S04]  /*3dd0*/  LDSM.16.M88.4 R108, [R119] ;  /* 0x00000000776c783b */ /* 0x000fe80000000200 */
[----:B------:R-:W1:Y:S01]  /*3de0*/  LDSM.16.M88.4 R112, [R118] ;  /* 0x000000007670783b */ /* 0x000e620000000200 */
        /* <DEDUP_REMOVED lines=14> */
[C---:B--2---:R-:W-:Y:S08]  /*3ed0*/  HMMA.16816.F32 R12, R108.reuse, R88, R12 ;  /* 0x000000586c0c723c */ /* 0x044ff0000000180c */
[C---:B------:R-:W-:Y:S01]  /*3ee0*/  HMMA.16816.F32 R16, R108.reuse, R90, R16 ;  /* 0x0000005a6c10723c */ /* 0x040fe20000001810 */
[----:B------:R-:W-:Y:S07]  /*3ef0*/  LDSM.16.M88.4 R88, [R121+0x1000] ;  /* 0x001000007958783b */ /* 0x000fee0000000200 */
[C---:B------:R-:W-:Y:S08]  /*3f00*/  HMMA.16816.F32 R20, R108.reuse, R92, R20 ;  /* 0x0000005c6c14723c */ /* 0x040ff00000001814 */
        /* <DEDUP_REMOVED lines=46> */
[----:B------:R-:W2:Y:S01]  /*41f0*/  LDSM.16.M88.4 R100, [R118+0x2c00] ;  /* 0x002c00007664783b */ /* 0x000ea20000000200 */
[----:B------:R-:W-:Y:S04]  /*4200*/  DEPBAR.LE SB0, 0x0 ;  /* 0x000080000000791a */ /* 0x000fe80000000000 */
[----:B------:R-:W-:Y:S02]  /*4210*/  BAR.SYNC.DEFER_BLOCKING 0x0 ;  /* 0x0000000000007b1d */ /* 0x000fe40000010000 */
[C---:B-1----:R-:W-:Y:S08]  /*4220*/  HMMA.16816.F32 R12, R96.reuse, R88, R12 ;  /* 0x00000058600c723c */ /* 0x042ff0000000180c */
[C---:B------:R-:W-:Y:S08]  /*4230*/  HMMA.16816.F32 R16, R96.reuse, R90, R16 ;  /* 0x0000005a6010723c */ /* 0x040ff00000001810 */
[C---:B---3--:R-:W-:Y:S08]  /*4240*/  HMMA.16816.F32 R20, R96.reuse, R92, R20 ;  /* 0x0000005c6014723c */ /* 0x048ff00000001814 */
[C---:B------:R-:W-:Y:S08]  /*4250*/  HMMA.16816.F32 R24, R96.reuse, R94, R24 ;  /* 0x0000005e6018723c */ /* 0x040ff00000001818 */
[C---:B--2---:R-:W-:Y:S08]  /*4260*/  HMMA.16816.F32 R28, R96.reuse, R100, R28 ;  /* 0x00000064601c723c */ /* 0x044ff0000000181c */
[----:B------:R-:W-:Y:S01]  /*4270*/  HMMA.16816.F32 R32, R96, R102, R32 ;  /* 0x000000666020723c */ /* 0x000fe20000001820 */
[----:B------:R-:W-:Y:S03]  /*4280*/  @!UPT UIADD3 URZ, URZ, URZ, URZ ;  /* 0x0000003f3f3ff290 */ /* 0x000fe6000fffe03f */
[----:B------:R-:W-:-:S11]  /*4290*/  @!P0 BRA `(.L_x_4783) ;  /* 0x000004c000008947 */ /* 0x000fd60003800000 */
[----:B------:R-:W-:Y:S02]  /*42a0*/  MOV R90, UR5 ;  /* 0x00000005005a7c02 */ /* 0x000fe40008000f00 */
[----:B------:R-:W-:Y:S01]  /*42b0*/  MOV R87, UR4 ;  /* 0x0000000400577c02 */ /* 0x000fe20008000f00 */
[----:B------:R-:W-:-:S06]  /*42c0*/  @P6 BRA `(.L_x_4784) ;  /* 0x000003b000006947 */ /* 0x000fcc0003800000 */
        /* <DEDUP_REMOVED lines=59> */
.L_x_4784:
[C---:B------:R-:W-:Y:S04]  /*4680*/  LEA R134, P0, R90.reuse, R134, 0x1 ;  /* 0x000000865a867211 */ /* 0x040fe800078008ff */
[----:B------:R-:W-:Y:S02]  /*4690*/  LEA.HI.X R135, R90, R135, R87, 0x1, P0 ;  /* 0x000000875a877211 */ /* 0x000fe400000f0c57 */
[----:B------:R-:W-:Y:S03]  /*46a0*/  IADD3 R86, P0, R134, UR6, RZ ;  /* 0x0000000686567c10 */ /* 0x000fe6000ff1e0ff */
[----:B------:R-:W-:Y:S01]  /*46b0*/  @!PT LDS RZ, [RZ] ;  /* 0x00000000fffff984 */ /* 0x000fe20000000800 */
[----:B------:R-:W-:Y:S01]  /*46c0*/  @!PT LDS RZ, [RZ] ;  /* 0x00000000fffff984 */ /* 0x000fe20000000800 */
[----:B------:R-:W-:Y:S01]  /*46d0*/  @!PT LDS RZ, [RZ] ;  /* 0x00000000fffff984 */ /* 0x000fe20000000800 */
[----:B------:R1:W-:Y:S02]  /*46e0*/  LDGSTS.E.BYPASS.LTC128B.128 [R124+0x3000], [R134.64] ;  /* 0x03000000867c7fae */ /* 0x0003e4000b901d4a */
[----:B------:R-:W-:Y:S02]  /*46f0*/  IMAD.X R87, R122, 0x1, R135, P0 ;  /* 0x000000017a577824 */ /* 0x000fe400000e0687 */
[----:B------:R1:W-:Y:S04]  /*4700*/  LDGSTS.E.BYPASS.LTC128B.128 [R124+0x4000], [R134.64+0x40] ;  /* 0x04000040867c7fae */ /* 0x0003e8000b901d4a */
[----:B------:R1:W-:Y:S04]  /*4710*/  LDGSTS.E.BYPASS.LTC128B.128 [R124+0x5000], [R134.64+0x80] ;  /* 0x05000080867c7fae */ /* 0x0003e8000b901d4a */
[----:B------:R1:W-:Y:S04]  /*4720*/  LDGSTS.E.BYPASS.LTC128B.128 [R124+0x3800], [R86.64] ;  /* 0x03800000567c7fae */ /* 0x0003e8000b901d4a */
[----:B------:R1:W-:Y:S04]  /*4730*/  LDGSTS.E.BYPASS.LTC128B.128 [R124+0x4800], [R86.64+0x40] ;  /* 0x04800040567c7fae */ /* 0x0003e8000b901d4a */
[----:B------:R1:W-:Y:S04]  /*4740*/  LDGSTS.E.BYPASS.LTC128B.128 [R124+0x5800], [R86.64+0x80] ;  /* 0x05800080567c7fae */ /* 0x0003e8000b901d4a */
[----:B------:R-:W0:Y:S02]  /*4750*/  LDGDEPBAR ;  /* 0x00000000000079af */ /* 0x000e240000000000 */
.L_x_4783:
        /* <DEDUP_REMOVED lines=35> */
[----:B------:R-:W2:Y:S02]  /*4990*/  SHFL.BFLY PT, R2, R89, 0x2, 0x1f ;  /* 0x0c401f0059027f89 */ /* 0x000ea400000e0000 */
[----:B-12---:R-:W-:Y:S02]  /*49a0*/  FMNMX.FTZ R87, R89, R2, !PT ;  /* 0x0000000259577209 */ /* 0x006fe40007810000 */
        /* <DEDUP_REMOVED lines=8> */
[----:B------:R-:W-:Y:S02]  /*4a30*/  FADD.FTZ R84, -R2, R85 ;  /* 0x0000005502547221 */ /* 0x000fe40000010100 */
[----:B------:R-:W-:Y:S01]  /*4a40*/  FADD.FTZ R85, -R0, R3 ;  /* 0x0000000300557221 */ /* 0x000fe20000010100 */
[----:B------:R-:W-:Y:S01]  /*4a50*/  FSEL R104, R104, RZ, P0 ;  /* 0x000000ff68687208 */ /* 0x000fe20000000000 */
[----:B------:R-:W-:Y:S01]  /*4a60*/  FMUL.FTZ R88, R84, c[0x0][0x23c] ;  /* 0x00008f0054587a20 */ /* 0x000fe20000410000 */
[----:B------:R-:W-:Y:S01]  /*4a70*/  FSETP.NEU.FTZ.AND P0, PT, R0, -INF , PT ;  /* 0xff8000000000780b */ /* 0x000fe20003f1d000 */
[----:B------:R-:W-:Y:S01]  /*4a80*/  FMUL.FTZ R3, R85, c[0x0][0x23c] ;  /* 0x00008f0055037a20 */ /* 0x000fe20000410000 */
[----:B------:R-:W-:Y:S01]  /*4a90*/  MOV R85, R2 ;  /* 0x0000000200557202 */ /* 0x000fe20000000f00 */
[--C-:B------:R-:W-:Y:S01]  /*4aa0*/  FFMA.FTZ R109, R4, c[0x0][0x23c], -R104.reuse ;  /* 0x00008f00046d7a23 */ /* 0x100fe20000010868 */
[----:B------:R-:W-:Y:S01]  /*4ab0*/  FSEL R105, R105, RZ, P0 ;  /* 0x000000ff69697208 */ /* 0x000fe20000000000 */
[--C-:B------:R-:W-:Y:S01]  /*4ac0*/  FFMA.FTZ R114, R5, c[0x0][0x23c], -R104.reuse ;  /* 0x00008f0005727a23 */ /* 0x100fe20000010868 */
[----:B------:R-:W1:Y:S01]  /*4ad0*/  MUFU.EX2 R84, R88 ;  /* 0x0000005800547308 */ /* 0x000e620000000800 */
[--C-:B------:R-:W-:Y:S01]  /*4ae0*/  FFMA.FTZ R90, R8, c[0x0][0x23c], -R104.reuse ;  /* 0x00008f00085a7a23 */ /* 0x100fe20000010868 */
[----:B------:R-:W-:Y:S01]  /*4af0*/  ISETP.GT.AND P0, PT, R138, RZ, PT ;  /* 0x000000ff8a00720c */ /* 0x000fe20003f04270 */
[--C-:B------:R-:W-:Y:S02]  /*4b00*/  FFMA.FTZ R108, R6, c[0x0][0x23c], -R105.reuse ;  /* 0x00008f00066c7a23 */ /* 0x100fe40000010869 */
        /* <DEDUP_REMOVED lines=27> */
[----:B------:R-:W3:Y:S01]  /*4cc0*/  MUFU.EX2 R131, R131 ;  /* 0x0000008300837308 */ /* 0x000ee20000000800 */
[C---:B------:R-:W-:Y:S02]  /*4cd0*/  FMUL.FTZ R61, R84.reuse, R61 ;  /* 0x0000003d543d7220 */ /* 0x040fe40000410000 */
[----:B------:R-:W-:Y:S02]  /*4ce0*/  FMUL.FTZ R64, R84, R64 ;  /* 0x0000004054407220 */ /* 0x000fe40000410000 */
[C---:B-1----:R-:W-:Y:S02]  /*4cf0*/  FMUL.FTZ R38, R3.reuse, R38 ;  /* 0x0000002603267220 */ /* 0x042fe40000410000 */
[C---:B------:R-:W-:Y:S02]  /*4d00*/  FMUL.FTZ R39, R3.reuse, R39 ;  /* 0x0000002703277220 */ /* 0x040fe40000410000 */
[C---:B------:R-:W-:Y:S01]  /*4d10*/  FMUL.FTZ R42, R3.reuse, R42 ;  /* 0x0000002a032a7220 */ /* 0x040fe20000410000 */
[----:B------:R-:W-:Y:S01]  /*4d20*/  MUFU.EX2 R90, R90 ;  /* 0x0000005a005a7308 */ /* 0x000fe20000000800 */
[C---:B------:R-:W-:Y:S02]  /*4d30*/  FMUL.FTZ R43, R3.reuse, R43 ;  /* 0x0000002b032b7220 */ /* 0x040fe40000410000 */
[C---:B------:R-:W-:Y:S01]  /*4d40*/  FMUL.FTZ R46, R3.reuse, R46 ;  /* 0x0000002e032e7220 */ /* 0x040fe20000410000 */
[----:B--2---:R-:W-:Y:S01]  /*4d50*/  F2FP.PACK_AB R92, R114, R109 ;  /* 0x0000006d725c723e */ /* 0x004fe200000000ff */
[C---:B------:R-:W-:Y:S02]  /*4d60*/  FMUL.FTZ R47, R3.reuse, R47 ;  /* 0x0000002f032f7220 */ /* 0x040fe40000410000 */
[C---:B------:R-:W-:Y:S02]  /*4d70*/  FMUL.FTZ R50, R3.reuse, R50 ;  /* 0x0000003203327220 */ /* 0x040fe40000410000 */
[C---:B------:R-:W-:Y:S01]  /*4d80*/  FMUL.FTZ R51, R3.reuse, R51 ;  /* 0x0000003303337220 */ /* 0x040fe20000410000 */
[----:B------:R-:W1:Y:S01]  /*4d90*/  MUFU.EX2 R113, R113 ;  /* 0x0000007100717308 */ /* 0x000e620000000800 */
        /* <DEDUP_REMOVED lines=27> */
[----:B------:R-:W-:Y:S01]  /*4f50*/  FFMA.FTZ R145, R16, c[0x0][0x23c], -R104 ;  /* 0x00008f0010917a23 */ /* 0x000fe20000010868 */
        /* <DEDUP_REMOVED lines=10> */
[----:B------:R-:W3:Y:S02]  /*5000*/  MUFU.EX2 R144, R144 ;  /* 0x0000009000907308 */ /* 0x000ee40000000800 */
[--C-:B------:R-:W-:Y:S02]  /*5010*/  FFMA.FTZ R160, R31, c[0x0][0x23c], -R105.reuse ;  /* 0x00008f001fa07a23 */ /* 0x100fe40000010869 */
[--C-:B------:R-:W-:Y:S02]  /*5020*/  FFMA.FTZ R163, R34, c[0x0][0x23c], -R105.reuse ;  /* 0x00008f0022a37a23 */ /* 0x100fe40000010869 */
[C---:B------:R-:W-:Y:S04]  /*5030*/  HMMA.16816.F32 R44, R92.reuse, R100, R44 ;  /* 0x000000645c2c723c */ /* 0x040fe8000000182c */
[----:B------:R-:W-:Y:S01]  /*5040*/  FFMA.FTZ R164, R35, c[0x0][0x23c], -R105 ;  /* 0x00008f0023a47a23 */ /* 0x000fe20000010869 */
[----:B------:R-:W-:Y:S01]  /*5050*/  MUFU.EX2 R145, R145 ;  /* 0x0000009100917308 */ /* 0x000fe20000000800 */
[C---:B------:R-:W-:Y:S02]  /*5060*/  FFMA.FTZ R139, R84.reuse, R139, R109 ;  /* 0x0000008b548b7223 */ /* 0x040fe4000001006d */
[C---:B------:R-:W-:Y:S01]  /*5070*/  HMMA.16816.F32 R48, R92.reuse, R102, R48 ;  /* 0x000000665c30723c */ /* 0x040fe20000001830 */
[----:B------:R-:W4:Y:S03]  /*5080*/  LDSM.16.MT88.4 R100, [R116+0x7000] ;  /* 0x007000007464783b */ /* 0x000f260000004200 */
[----:B------:R-:W-:Y:S02]  /*5090*/  FFMA.FTZ R140, R3, R140, R108 ;  /* 0x0000008c038c7223 */ /* 0x000fe4000001006c */
[--C-:B------:R-:W-:Y:S01]  /*50a0*/  FFMA.FTZ R146, R17, c[0x0][0x23c], -R104.reuse ;  /* 0x00008f0011927a23 */ /* 0x100fe20000010868 */
[----:B------:R-:W-:Y:S01]  /*50b0*/  MUFU.EX2 R147, R147 ;  /* 0x0000009300937308 */ /* 0x000fe20000000800 */
[C---:B------:R-:W-:Y:S01]  /*50c0*/  FMUL.FTZ R80, R84.reuse, R80 ;  /* 0x0000005054507220 */ /* 0x040fe20000410000 */
[----:B------:R-:W-:Y:S03]  /*50d0*/  LDSM.16.MT88.4 R108, [R117+0x7c00] ;  /* 0x007c0000756c783b */ /* 0x000fe60000004200 */
[----:B------:R-:W-:Y:S02]  /*50e0*/  FMUL.FTZ R81, R84, R81 ;  /* 0x0000005154517220 */ /* 0x000fe40000410000 */
[C---:B------:R-:W-:Y:S02]  /*50f0*/  FMUL.FTZ R82, R3.reuse, R82 ;  /* 0x0000005203527220 */ /* 0x040fe40000410000 */
[----:B------:R-:W-:Y:S01]  /*5100*/  FMUL.FTZ R83, R3, R83 ;  /* 0x0000005303537220 */ /* 0x000fe20000410000 */
[----:B------:R-:W5:Y:S01]  /*5110*/  MUFU.EX2 R146, R146 ;  /* 0x0000009200927308 */ /* 0x000f620000000800 */
[--C-:B------:R-:W-:Y:S01]  /*5120*/  FFMA.FTZ R149, R20, c[0x0][0x23c], -R104.reuse ;  /* 0x00008f0014957a23 */ /* 0x100fe20000010868 */
[----:B------:R-:W-:Y:S01]  /*5130*/  MOV R3, R0 ;  /* 0x0000000000037202 */ /* 0x000fe20000000f00 */
[--C-:B------:R-:W-:Y:S02]  /*5140*/  FFMA.FTZ R152, R21, c[0x0][0x23c], -R104.reuse ;  /* 0x00008f0015987a23 */ /* 0x100fe40000010868 */
[--C-:B------:R-:W-:Y:S02]  /*5150*/  FFMA.FTZ R153, R24, c[0x0][0x23c], -R104.reuse ;  /* 0x00008f0018997a23 */ /* 0x100fe40000010868 */
[--C-:B------:R-:W-:Y:S01]  /*5160*/  FFMA.FTZ R150, R25, c[0x0][0x23c], -R104.reuse ;  /* 0x00008f0019967a23 */ /* 0x100fe20000010868 */
[C---:B--2---:R-:W-:Y:S02]  /*5170*/  HMMA.16816.F32 R52, R92.reuse, R96, R52 ;  /* 0x000000605c34723c */ /* 0x044fe40000001834 */
[----:B------:R-:W2:Y:S01]  /*5180*/  MUFU.EX2 R148, R148 ;  /* 0x0000009400947308 */ /* 0x000ea20000000800 */
[--C-:B------:R-:W-:Y:S02]  /*5190*/  FFMA.FTZ R158, R28, c[0x0][0x23c], -R104.reuse ;  /* 0x00008f001c9e7a23 */ /* 0x100fe40000010868 */
[--C-:B------:R-:W-:Y:S02]  /*51a0*/  FFMA.FTZ R157, R29, c[0x0][0x23c], -R104.reuse ;  /* 0x00008f001d9d7a23 */ /* 0x100fe40000010868 */
[--C-:B------:R-:W-:Y:S01]  /*51b0*/  FFMA.FTZ R161, R32, c[0x0][0x23c], -R104.reuse ;  /* 0x00008f0020a17a23 */ /* 0x100fe20000010868 */
[C---:B------:R-:W-:Y:S01]  /*51c0*/  HMMA.16816.F32 R56, R92.reuse, R98, R56 ;  /* 0x000000625c38723c */ /* 0x040fe20000001838 */
[----:B------:R-:W1:Y:S03]  /*51d0*/  LDSM.16.MT88.4 R96, [R117+0x8000] ;  /* 0x008000007560783b */ /* 0x000e660000004200 */
[----:B------:R-:W-:Y:S01]  /*51e0*/  FFMA.FTZ R104, R33, c[0x0][0x23c], -R104 ;  /* 0x00008f0021687a23 */ /* 0x000fe20000010868 */
[----:B------:R-:W-:Y:S01]  /*51f0*/  MUFU.EX2 R149, R149 ;  /* 0x0000009500957308 */ /* 0x000fe20000000800 */
[----:B------:R-:W-:Y:S02]  /*5200*/  FADD.FTZ R139, R114, R139 ;  /* 0x0000008b728b7221 */ /* 0x000fe40000010000 */
[C---:B----4-:R-:W-:Y:S04]  /*5210*/  HMMA.16816.F32 R60, R92.reuse, R100, R60 ;  /* 0x000000645c3c723c */ /* 0x050fe8000000183c */
[----:B------:R-:W-:Y:S02]  /*5220*/  FADD.FTZ R131, R131, R140 ;  /* 0x0000008c83837221 */ /* 0x000fe40000010000 */
[----:B------:R-:W-:Y:S01]  /*5230*/  FADD.FTZ R90, R90, R139 ;  /* 0x0000008b5a5a7221 */ /* 0x000fe20000010000 */
[----:B------:R4:W-:Y:S01]  /*5240*/  MUFU.EX2 R162, R104 ;  /* 0x0000006800a27308 */ /* 0x0009e20000000800 */
[C---:B------:R-:W-:Y:S01]  /*5250*/  HMMA.16816.F32 R64, R92.reuse, R102, R64 ;  /* 0x000000665c40723c */ /* 0x040fe20000001840 */
[----:B------:R-:W2:Y:S03]  /*5260*/  LDSM.16.MT88.4 R100, [R116+0x8000] ;  /* 0x008000007464783b */ /* 0x000ea60000004200 */
[----:B------:R-:W-:Y:S05]  /*5270*/  FADD.FTZ R112, R112, R131 ;  /* 0x0000008370707221 */ /* 0x000fea0000010000 */
[----:B------:R-:W2:Y:S10]  /*5280*/  MUFU.EX2 R152, R152 ;  /* 0x0000009800987308 */ /* 0x000eb40000000800 */
[----:B------:R-:W-:Y:S01]  /*5290*/  MUFU.EX2 R151, R151 ;  /* 0x0000009700977308 */ /* 0x000fe20000000800 */
[----:B----4-:R-:W-:Y:S01]  /*52a0*/  LDSM.16.MT88.4 R104, [R117+0x6c00] ;  /* 0x006c00007568783b */ /* 0x010fe20000004200 */
[C---:B-1----:R-:W-:Y:S08]  /*52b0*/  HMMA.16816.F32 R68, R92.reuse, R96, R68 ;  /* 0x000000605c44723c */ /* 0x042ff00000001844 */
[----:B------:R-:W1:Y:S01]  /*52c0*/  MUFU.EX2 R154, R154 ;  /* 0x0000009a009a7308 */ /* 0x000e620000000800 */
[C---:B------:R-:W-:Y:S01]  /*52d0*/  HMMA.16816.F32 R72, R92.reuse, R98, R72 ;  /* 0x000000625c48723c */ /* 0x040fe20000001848 */
[----:B------:R-:W4:Y:S08]  /*52e0*/  LDSM.16.MT88.4 R96, [R117+0x6400] ;  /* 0x006400007560783b */ /* 0x000f300000004200 */
[----:B------:R-:W-:Y:S01]  /*52f0*/  MUFU.EX2 R153, R153 ;  /* 0x0000009900997308 */ /* 0x000fe20000000800 */
[C---:B--2---:R-:W-:Y:S08]  /*5300*/  HMMA.16816.F32 R76, R92.reuse, R100, R76 ;  /* 0x000000645c4c723c */ /* 0x044ff0000000184c */
[----:B------:R-:W-:Y:S01]  /*5310*/  HMMA.16816.F32 R80, R92, R102, R80 ;  /* 0x000000665c50723c */ /* 0x000fe20000001850 */
[----:B------:R-:W2:Y:S01]  /*5320*/  LDSM.16.MT88.4 R100, [R116+0x6400] ;  /* 0x006400007464783b */ /* 0x000ea20000004200 */
[----:B------:R-:W1:Y:S05]  /*5330*/  MUFU.EX2 R150, R150 ;  /* 0x0000009600967308 */ /* 0x000e6a0000000800 */
[----:B------:R-:W-:Y:S02]  /*5340*/  F2FP.PACK_AB R92, R142, R141 ;  /* 0x0000008d8e5c723e */ /* 0x000fe400000000ff */
[----:B---3--:R-:W-:Y:S03]  /*5350*/  F2FP.PACK_AB R93, R144, R143 ;  /* 0x0000008f905d723e */ /* 0x008fe600000000ff */
[----:B-----5:R-:W-:Y:S01]  /*5360*/  F2FP.PACK_AB R94, R146, R145 ;  /* 0x00000091925e723e */ /* 0x020fe200000000ff */
[----:B------:R-:W-:Y:S01]  /*5370*/  MUFU.EX2 R155, R155 ;  /* 0x0000009b009b7308 */ /* 0x000fe20000000800 */
[----:B------:R-:W-:Y:S09]  /*5380*/  F2FP.PACK_AB R95, R148, R147 ;  /* 0x00000093945f723e */ /* 0x000ff200000000ff */
[----:B------:R-:W3:Y:S01]  /*5390*/  MUFU.EX2 R156, R156 ;  /* 0x0000009c009c7308 */ /* 0x000ee20000000800 */
[C---:B----4-:R-:W-:Y:S08]  /*53a0*/  HMMA.16816.F32 R36, R92.reuse, R96, R36 ;  /* 0x000000605c24723c */ /* 0x050ff00000001824 */
[C---:B------:R-:W-:Y:S01]  /*53b0*/  HMMA.16816.F32 R40, R92.reuse, R98, R40 ;  /* 0x000000625c28723c */ /* 0x040fe20000001828 */
[----:B------:R-:W4:Y:S01]  /*53c0*/  LDSM.16.MT88.4 R96, [R117+0x7400] ;  /* 0x007400007560783b */ /* 0x000f220000004200 */
[----:B------:R-:W-:Y:S06]  /*53d0*/  MUFU.EX2 R158, R158 ;  /* 0x0000009e009e7308 */ /* 0x000fec0000000800 */
[C---:B--2---:R-:W-:Y:S04]  /*53e0*/  HMMA.16816.F32 R44, R92.reuse, R100, R44 ;  /* 0x000000645c2c723c */ /* 0x044fe8000000182c */
[----:B------:R-:W2:Y:S04]  /*53f0*/  MUFU.EX2 R157, R157 ;  /* 0x0000009d009d7308 */ /* 0x000ea80000000800 */
[C---:B------:R-:W-:Y:S01]  /*5400*/  HMMA.16816.F32 R48, R92.reuse, R102, R48 ;  /* 0x000000665c30723c */ /* 0x040fe20000001830 */
[----:B------:R-:W5:Y:S05]  /*5410*/  LDSM.16.MT88.4 R100, [R116+0x7400] ;  /* 0x007400007464783b */ /* 0x000f6a0000004200 */
[----:B------:R-:W-:Y:S10]  /*5420*/  MUFU.EX2 R159, R159 ;  /* 0x0000009f009f7308 */ /* 0x000ff40000000800 */
[----:B------:R-:W1:Y:S01]  /*5430*/  MUFU.EX2 R160, R160 ;  /* 0x000000a000a07308 */ /* 0x000e620000000800 */
[C---:B----4-:R-:W-:Y:S09]  /*5440*/  HMMA.16816.F32 R52, R92.reuse, R96, R52 ;  /* 0x000000605c34723c */ /* 0x050ff20000001834 */
[----:B------:R-:W4:Y:S01]  /*5450*/  MUFU.EX2 R161, R161 ;  /* 0x000000a100a17308 */ /* 0x000f220000000800 */
[C---:B------:R-:W-:Y:S01]  /*5460*/  HMMA.16816.F32 R56, R92.reuse, R98, R56 ;  /* 0x000000625c38723c */ /* 0x040fe20000001838 */
[----:B------:R-:W1:Y:S08]  /*5470*/  LDSM.16.MT88.4 R96, [R117+0x8400] ;  /* 0x008400007560783b */ /* 0x000e700000004200 */
[----:B------:R-:W-:Y:S01]  /*5480*/  MUFU.EX2 R163, R163 ;  /* 0x000000a300a37308 */ /* 0x000fe20000000800 */
[C---:B-----5:R-:W-:Y:S09]  /*5490*/  HMMA.16816.F32 R60, R92.reuse, R100, R60 ;  /* 0x000000645c3c723c */ /* 0x060ff2000000183c */
[----:B------:R-:W5:Y:S01]  /*54a0*/  MUFU.EX2 R164, R164 ;  /* 0x000000a400a47308 */ /* 0x000f620000000800 */
        /* <DEDUP_REMOVED lines=11> */
[----:B---3--:R-:W-:Y:S07]  /*5560*/  F2FP.PACK_AB R95, R156, R155 ;  /* 0x0000009b9c5f723e */ /* 0x008fee00000000ff */
        /* <DEDUP_REMOVED lines=20> */
[----:B----4-:R-:W-:Y:S02]  /*56b0*/  F2FP.PACK_AB R94, R162, R161 ;  /* 0x000000a1a25e723e */ /* 0x010fe400000000ff */
[----:B-----5:R-:W-:Y:S07]  /*56c0*/  F2FP.PACK_AB R95, R164, R163 ;  /* 0x000000a3a45f723e */ /* 0x020fee00000000ff */
[C---:B------:R-:W-:Y:S08]  /*56d0*/  HMMA.16816.F32 R36, R92.reuse, R104, R36 ;  /* 0x000000685c24723c */ /* 0x040ff00000001824 */
[C---:B------:R-:W-:Y:S01]  /*56e0*/  HMMA.16816.F32 R40, R92.reuse, R106, R40 ;  /* 0x0000006a5c28723c */ /* 0x040fe20000001828 */
[----:B------:R-:W3:Y:S07]  /*56f0*/  LDSM.16.MT88.4 R104, [R117+0x8c00] ;  /* 0x008c00007568783b */ /* 0x000eee0000004200 */
[C---:B-1----:R-:W-:Y:S08]  /*5700*/  HMMA.16816.F32 R44, R92.reuse, R96, R44 ;  /* 0x000000605c2c723c */ /* 0x042ff0000000182c */
[C---:B------:R-:W-:Y:S01]  /*5710*/  HMMA.16816.F32 R48, R92.reuse, R98, R48 ;  /* 0x000000625c30723c */ /* 0x040fe20000001830 */
[----:B------:R-:W1:Y:S07]  /*5720*/  LDSM.16.MT88.4 R96, [R116+0x8c00] ;  /* 0x008c00007460783b */ /* 0x000e6e0000004200 */
[C---:B------:R-:W-:Y:S08]  /*5730*/  HMMA.16816.F32 R52, R92.reuse, R108, R52 ;  /* 0x0000006c5c34723c */ /* 0x040ff00000001834 */
[C---:B------:R-:W-:Y:S08]  /*5740*/  HMMA.16816.F32 R56, R92.reuse, R110, R56 ;  /* 0x0000006e5c38723c */ /* 0x040ff00000001838 */
[C---:B--2---:R-:W-:Y:S07]  /*5750*/  HMMA.16816.F32 R60, R92.reuse, R100, R60 ;  /* 0x000000645c3c723c */ /* 0x044fee000000183c */
[----:B------:R-:W-:Y:S01]  /*5760*/  FADD.FTZ R100, R113, R90 ;  /* 0x0000005a71647221 */ /* 0x000fe20000010000 */
[C---:B------:R-:W-:Y:S04]  /*5770*/  HMMA.16816.F32 R64, R92.reuse, R102, R64 ;  /* 0x000000665c40723c */ /* 0x040fe80000001840 */
[----:B------:R-:W-:Y:S02]  /*5780*/  FADD.FTZ R90, R115, R112 ;  /* 0x00000070735a7221 */ /* 0x000fe40000010000 */
[----:B------:R-:W-:Y:S02]  /*5790*/  FADD.FTZ R141, R141, R100 ;  /* 0x000000648d8d7221 */ /* 0x000fe40000010000 */
[----:B------:R-:W-:Y:S01]  /*57a0*/  FADD.FTZ R143, R143, R90 ;  /* 0x0000005a8f8f7221 */ /* 0x000fe20000010000 */
[C---:B---3--:R-:W-:Y:S03]  /*57b0*/  HMMA.16816.F32 R68, R92.reuse, R104, R68 ;  /* 0x000000685c44723c */ /* 0x048fe60000001844 */
[----:B------:R-:W-:Y:S01]  /*57c0*/  FADD.FTZ R142, R142, R141 ;  /* 0x0000008d8e8e7221 */ /* 0x000fe20000010000 */
[----:B------:R-:W-:Y:S01]  /*57d0*/  IADD3 R90, R138, -0x1, RZ ;  /* 0xffffffff8a5a7810 */ /* 0x000fe20007ffe0ff */
[----:B------:R-:W-:Y:S02]  /*57e0*/  FADD.FTZ R144, R144, R143 ;  /* 0x0000008f90907221 */ /* 0x000fe40000010000 */
[----:B------:R-:W-:Y:S01]  /*57f0*/  FADD.FTZ R145, R145, R142 ;  /* 0x0000008e91917221 */ /* 0x000fe20000010000 */
[C---:B------:R-:W-:Y:S04]  /*5800*/  HMMA.16816.F32 R72, R92.reuse, R106, R72 ;  /* 0x0000006a5c48723c */ /* 0x040fe80000001848 */
[----:B------:R-:W-:Y:S01]  /*5810*/  FADD.FTZ R147, R147, R144 ;  /* 0x0000009093937221 */ /* 0x000fe20000010000 */
[----:B------:R-:W-:Y:S01]  /*5820*/  MOV R138, R90 ;  /* 0x0000005a008a7202 */ /* 0x000fe20000000f00 */
        /* <DEDUP_REMOVED lines=21> */
.L_x_4781:
[----:B------:R-:W1:Y:S01]  /*5980*/  SHFL.BFLY PT, R4, R139, 0x2, 0x1f ;  /* 0x0c401f008b047f89 */ /* 0x000e6200000e0000 */
[----:B------:R-:W-:Y:S01]  /*5990*/  MOV R11, 0x3f800000 ;  /* 0x3f800000000b7802 */ /* 0x000fe20000000f00 */
[----:B------:R-:W-:Y:S01]  /*59a0*/  ULDC.U8 UR4, c[0x0][0x328] ;  /* 0x0000ca0000047ab9 */ /* 0x000fe20000000000 */
[----:B------:R-:W-:Y:S01]  /*59b0*/  BSSY B0, `(.L_x_4786) ;  /* 0x00000b9000007945 */ /* 0x000fe20003800000 */
[----:B------:R-:W2:Y:S01]  /*59c0*/  SHFL.BFLY PT, R5, R140, 0x2, 0x1f ;  /* 0x0c401f008c057f89 */ /* 0x000ea200000e0000 */
[----:B------:R-:W-:-:S03]  /*59d0*/  LEA R133, R133, R132, 0x4 ;  /* 0x0000008485857211 */ /* 0x000fc600078e20ff */
[----:B------:R-:W3:Y:S01]  /*59e0*/  S2R R7, SR_TID.X ;  /* 0x0000000000077919 */ /* 0x000ee20000002100 */
[----:B-1----:R-:W-:-:S03]  /*59f0*/  FADD.FTZ R3, R4, R139 ;  /* 0x0000008b04037221 */ /* 0x002fc60000010000 */
[----:B------:R-:W1:Y:S01]  /*5a00*/  S2R R4, SR_TID.X ;  /* 0x0000000000047919 */ /* 0x000e620000002100 */
[----:B--2---:R-:W-:-:S03]  /*5a10*/  FADD.FTZ R12, R5, R140 ;  /* 0x0000008c050c7221 */ /* 0x004fc60000010000 */
[----:B------:R-:W2:Y:S01]  /*5a20*/  SHFL.BFLY PT, R10, R3, 0x1, 0x1f ;  /* 0x0c201f00030a7f89 */ /* 0x000ea200000e0000 */
[----:B---3--:R-:W-:-:S03]  /*5a30*/  SHF.R.S32.HI R6, RZ, 0x1f, R7 ;  /* 0x0000001fff067819 */ /* 0x008fc60000011407 */
[----:B------:R-:W3:Y:S01]  /*5a40*/  SHFL.BFLY PT, R9, R12, 0x1, 0x1f ;  /* 0x0c201f000c097f89 */ /* 0x000ee200000e0000 */
[CC--:B------:R-:W-:Y:S02]  /*5a50*/  LEA.HI R8, R6.reuse, R7.reuse, RZ, 0x2 ;  /* 0x0000000706087211 */ /* 0x0c0fe400078f10ff */
[-C--:B------:R-:W-:Y:S02]  /*5a60*/  LEA.HI R6, R6, R7.reuse, RZ, 0x5 ;  /* 0x0000000706067211 */ /* 0x080fe400078f28ff */
[----:B------:R-:W-:Y:S02]  /*5a70*/  LOP3.LUT R8, R8, 0xfffffffc, RZ, 0xc0, !PT ;  /* 0xfffffffc08087812 */ /* 0x000fe400078ec0ff */
[----:B------:R-:W-:Y:S02]  /*5a80*/  SHF.R.S32.HI R5, RZ, 0x5, R6 ;  /* 0x00000005ff057819 */ /* 0x000fe40000011406 */
[----:B------:R-:W-:Y:S02]  /*5a90*/  IADD3 R8, -R8, R7, RZ ;  /* 0x0000000708087210 */ /* 0x000fe40007ffe1ff */
[----:B------:R-:W-:-:S03]  /*5aa0*/  LOP3.LUT R6, R6, 0xffffffe0, RZ, 0xc0, !PT ;  /* 0xffffffe006067812 */ /* 0x000fc600078ec0ff */
[----:B------:R-:W-:Y:S02]  /*5ab0*/  IMAD R5, R5, 0x100, R8 ;  /* 0x0000010005057824 */ /* 0x000fe400078e0208 */
[----:B------:R-:W-:Y:S01]  /*5ac0*/  IMAD.IADD R7, R7, 0x1, -R6 ;  /* 0x0000000107077824 */ /* 0x000fe200078e0a06 */
[----:B------:R-:W-:Y:S01]  /*5ad0*/  MOV R6, 0x7f800000 ;  /* 0x7f80000000067802 */ /* 0x000fe20000000f00 */
[----:B--2---:R-:W-:Y:S01]  /*5ae0*/  FADD.FTZ R10, R3, R10 ;  /* 0x0000000a030a7221 */ /* 0x004fe20000010000 */
[----:B-1----:R-:W-:Y:S01]  /*5af0*/  SHF.R.S32.HI R3, RZ, 0x1f, R4 ;  /* 0x0000001fff037819 */ /* 0x002fe20000011404 */
[----:B---3--:R-:W-:-:S03]  /*5b00*/  FADD.FTZ R9, R12, R9 ;  /* 0x000000090c097221 */ /* 0x008fc60000010000 */
[----:B------:R-:W-:Y:S02]  /*5b10*/  LEA.HI R3, R3, R4, RZ, 0x2 ;  /* 0x0000000403037211 */ /* 0x000fe400078f10ff */
[----:B------:R-:W-:Y:S02]  /*5b20*/  FSETP.NE.FTZ.AND P3, PT, R10, RZ, PT ;  /* 0x000000ff0a00720b */ /* 0x000fe40003f75000 */
[----:B------:R-:W-:Y:S02]  /*5b30*/  SHF.R.S32.HI R3, RZ, 0x2, R3 ;  /* 0x00000002ff037819 */ /* 0x000fe40000011403 */
[----:B------:R-:W-:Y:S02]  /*5b40*/  FSETP.NE.FTZ.AND P2, PT, R9, RZ, PT ;  /* 0x000000ff0900720b */ /* 0x000fe40003f55000 */
[----:B------:R-:W-:Y:S02]  /*5b50*/  SHF.R.S32.HI R4, RZ, 0x1f, R3 ;  /* 0x0000001fff047819 */ /* 0x000fe40000011403 */
[----:B------:R-:W-:-:S02]  /*5b60*/  MOV R12, 0x3f800000 ;  /* 0x3f800000000c7802 */ /* 0x000fc40000000f00 */
[----:B------:R-:W-:-:S03]  /*5b70*/  LEA.HI R4, R4, R3, RZ, 0x3 ;  /* 0x0000000304047211 */ /* 0x000fc600078f18ff */
[----:B------:R-:W1:Y:S01]  /*5b80*/  @P3 MUFU.RCP R11, R10 ;  /* 0x0000000a000b3308 */ /* 0x000e620000001000 */
[----:B------:R-:W-:-:S04]  /*5b90*/  LOP3.LUT R4, R4, 0xfffffff8, RZ, 0xc0, !PT ;  /* 0xfffffff804047812 */ /* 0x000fc800078ec0ff */
[----:B------:R-:W-:-:S03]  /*5ba0*/  IADD3 R4, R3, -R4, RZ ;  /* 0x8000000403047210 */ /* 0x000fc60007ffe0ff */
[----:B------:R-:W2:Y:S01]  /*5bb0*/  @P2 MUFU.RCP R12, R9 ;  /* 0x00000009000c2308 */ /* 0x000ea20000001000 */
[----:B------:R-:W-:-:S04]  /*5bc0*/  LEA.HI R8, R4, R4, RZ, 0x1 ;  /* 0x0000000404087211 */ /* 0x000fc800078f08ff */
[----:B------:R-:W-:Y:S02]  /*5bd0*/  LOP3.LUT R15, R8, 0x3fffffe, RZ, 0xc0, !PT ;  /* 0x03fffffe080f7812 */ /* 0x000fe400078ec0ff */
[----:B------:R-:W-:Y:S01]  /*5be0*/  SHF.R.S32.HI R13, RZ, 0x1, R8 ;  /* 0x00000001ff0d7819 */ /* 0x000fe20000011408 */
[----:B-1----:R-:W-:Y:S01]  /*5bf0*/  FMUL.FTZ R36, R11, R36 ;  /* 0x000000240b247220 */ /* 0x002fe20000410000 */
[----:B------:R-:W-:Y:S01]  /*5c00*/  @P2 MUFU.LG2 R9, R9 ;  /* 0x0000000900092308 */ /* 0x000fe20000000c00 */
[----:B------:R-:W-:Y:S01]  /*5c10*/  IMAD.IADD R4, R4, 0x1, -R15 ;  /* 0x0000000104047824 */ /* 0x000fe200078e0a0f */
[----:B------:R-:W-:Y:S01]  /*5c20*/  SHF.L.U32 R8, R13, 0x6, RZ ;  /* 0x000000060d087819 */ /* 0x000fe200000006ff */
[----:B------:R-:W-:Y:S01]  /*5c30*/  FMUL.FTZ R37, R11, R37 ;  /* 0x000000250b257220 */ /* 0x000fe20000410000 */
[----:B------:R-:W-:Y:S01]  /*5c40*/  LOP3.LUT P0, RZ, R13, 0x2, RZ, 0xc0, !PT ;  /* 0x000000020dff7812 */ /* 0x000fe2000780c0ff */
[----:B------:R-:W-:Y:S01]  /*5c50*/  FMUL.FTZ R40, R11, R40 ;  /* 0x000000280b287220 */ /* 0x000fe20000410000 */
[----:B------:R-:W-:Y:S01]  /*5c60*/  LOP3.LUT R8, R8, 0xc0, RZ, 0xc0, !PT ;  /* 0x000000c008087812 */ /* 0x000fe200078ec0ff */
[----:B--2---:R-:W-:Y:S01]  /*5c70*/  FMUL.FTZ R39, R12, R39 ;  /* 0x000000270c277220 */ /* 0x004fe20000410000 */
[----:B------:R-:W-:Y:S01]  /*5c80*/  LEA R4, R4, R5, 0x4 ;  /* 0x0000000504047211 */ /* 0x000fe200078e20ff */
[----:B------:R-:W-:Y:S01]  /*5c90*/  FMUL.FTZ R38, R12, R38 ;  /* 0x000000260c267220 */ /* 0x000fe20000410000 */
[----:B------:R-:W-:Y:S01]  /*5ca0*/  LOP3.LUT R5, R13, 0x1, RZ, 0xc0, !PT ;  /* 0x000000010d057812 */ /* 0x000fe200078ec0ff */
[----:B------:R-:W-:Y:S01]  /*5cb0*/  FMUL.FTZ R41, R11, R41 ;  /* 0x000000290b297220 */ /* 0x000fe20000410000 */
[----:B------:R-:W-:Y:S01]  /*5cc0*/  LEA.HI R15, R8, R8, RZ, 0x1d ;  /* 0x00000008080f7211 */ /* 0x000fe200078fe8ff */
[C---:B------:R-:W-:Y:S01]  /*5cd0*/  FMUL.FTZ R43, R12.reuse, R43 ;  /* 0x0000002b0c2b7220 */ /* 0x040fe20000410000 */
[----:B------:R-:W-:Y:S01]  /*5ce0*/  ISETP.NE.U32.AND P1, PT, R5, 0x1, PT ;  /* 0x000000010500780c */ /* 0x000fe20003f25070 */
[----:B------:R-:W-:Y:S01]  /*5cf0*/  FMUL.FTZ R42, R12, R42 ;  /* 0x0000002a0c2a7220 */ /* 0x000fe20000410000 */
[----:B------:R-:W-:Y:S01]  /*5d00*/  LEA R4, R4, R15, 0x1 ;  /* 0x0000000f04047211 */ /* 0x000fe200078e08ff */
[----:B------:R-:W-:Y:S01]  /*5d10*/  FMUL.FTZ R44, R11, R44 ;  /* 0x0000002c0b2c7220 */ /* 0x000fe20000410000 */
[----:B------:R-:W-:Y:S01]  /*5d20*/  F2FP.PACK_AB R36, R37, R36 ;  /* 0x000000242524723e */ /* 0x000fe200000000ff */
[----:B------:R-:W-:Y:S01]  /*5d30*/  FMUL.FTZ R45, R11, R45 ;  /* 0x0000002d0b2d7220 */ /* 0x000fe20000410000 */
[----:B------:R-:W-:Y:S01]  /*5d40*/  F2FP.PACK_AB R38, R39, R38 ;  /* 0x000000262726723e */ /* 0x000fe200000000ff */
[----:B------:R-:W-:Y:S01]  /*5d50*/  IMAD.SHL.U32 R5, R4, 0x2, RZ ;  /* 0x0000000204057824 */ /* 0x000fe200078e00ff */
[----:B------:R-:W-:Y:S01]  /*5d60*/  MOV R4, 0x20 ;  /* 0x0000002000047802 */ /* 0x000fe20000000f00 */
[C---:B------:R-:W-:Y:S01]  /*5d70*/  FMUL.FTZ R47, R12.reuse, R47 ;  /* 0x0000002f0c2f7220 */ /* 0x040fe20000410000 */
[----:B------:R-:W-:Y:S01]  /*5d80*/  F2FP.PACK_AB R40, R41, R40 ;  /* 0x000000282928723e */ /* 0x000fe200000000ff */
[----:B------:R-:W-:Y:S01]  /*5d90*/  FMUL.FTZ R46, R12, R46 ;  /* 0x0000002e0c2e7220 */ /* 0x000fe20000410000 */
[----:B------:R-:W-:Y:S01]  /*5da0*/  IADD3 R13, R5, -0x10, RZ ;  /* 0xfffffff0050d7810 */ /* 0x000fe20007ffe0ff */
[C---:B------:R-:W-:Y:S01]  /*5db0*/  FMUL.FTZ R48, R11.reuse, R48 ;  /* 0x000000300b307220 */ /* 0x040fe20000410000 */
[----:B------:R-:W-:Y:S01]  /*5dc0*/  SEL R4, R4, 0xffffffe0, !P0 ;  /* 0xffffffe004047807 */ /* 0x000fe20004000000 */
[----:B------:R-:W-:Y:S01]  /*5dd0*/  FMUL.FTZ R49, R11, R49 ;  /* 0x000000310b317220 */ /* 0x000fe20000410000 */
[----:B------:R-:W-:Y:S01]  /*5de0*/  @P1 IADD3 R13, R5, 0x10, RZ ;  /* 0x00000010050d1810 */ /* 0x000fe20007ffe0ff */
[C---:B------:R-:W-:Y:S01]  /*5df0*/  FMUL.FTZ R51, R12.reuse, R51 ;  /* 0x000000330c337220 */ /* 0x040fe20000410000 */
[----:B------:R-:W-:Y:S01]  /*5e00*/  F2FP.PACK_AB R42, R43, R42 ;  /* 0x0000002a2b2a723e */ /* 0x000fe200000000ff */
[C---:B------:R-:W-:Y:S01]  /*5e10*/  FMUL.FTZ R50, R12.reuse, R50 ;  /* 0x000000320c327220 */ /* 0x040fe20000410000 */
[----:B------:R-:W-:Y:S01]  /*5e20*/  F2FP.PACK_AB R44, R45, R44 ;  /* 0x0000002c2d2c723e */ /* 0x000fe200000000ff */
[----:B------:R-:W-:Y:S01]  /*5e30*/  FMUL.FTZ R52, R11, R52 ;  /* 0x000000340b347220 */ /* 0x000fe20000410000 */
[----:B------:R-:W-:Y:S01]  /*5e40*/  F2FP.PACK_AB R46, R47, R46 ;  /* 0x0000002e2f2e723e */ /* 0x000fe200000000ff */
[----:B------:R-:W-:Y:S01]  /*5e50*/  FMUL.FTZ R53, R11, R53 ;  /* 0x000000350b357220 */ /* 0x000fe20000410000 */
[----:B------:R-:W-:Y:S01]  /*5e60*/  IADD3 R15, R5, R4, RZ ;  /* 0x00000004050f7210 */ /* 0x000fe20007ffe0ff */
[C---:B------:R-:W-:Y:S01]  /*5e70*/  FMUL.FTZ R55, R12.reuse, R55 ;  /* 0x000000370c377220 */ /* 0x040fe20000410000 */
[----:B------:R-:W-:Y:S01]  /*5e80*/  F2FP.PACK_AB R48, R49, R48 ;  /* 0x000000303130723e */ /* 0x000fe200000000ff */
[----:B------:R-:W-:Y:S01]  /*5e90*/  FMUL.FTZ R54, R12, R54 ;  /* 0x000000360c367220 */ /* 0x000fe20000410000 */
[----:B------:R-:W-:Y:S01]  /*5ea0*/  F2FP.PACK_AB R50, R51, R50 ;  /* 0x000000323332723e */ /* 0x000fe200000000ff */
[C---:B------:R-:W-:Y:S01]  /*5eb0*/  FMUL.FTZ R56, R11.reuse, R56 ;  /* 0x000000380b387220 */ /* 0x040fe20000410000 */
[----:B------:R-:W-:Y:S01]  /*5ec0*/  IADD3 R37, R4, R13, RZ ;  /* 0x0000000d04257210 */ /* 0x000fe20007ffe0ff */
[----:B------:R-:W-:Y:S01]  /*5ed0*/  FMUL.FTZ R57, R11, R57 ;  /* 0x000000390b397220 */ /* 0x000fe20000410000 */
[----:B------:R-:W-:Y:S01]  /*5ee0*/  F2FP.PACK_AB R52, R53, R52 ;  /* 0x000000343534723e */ /* 0x000fe200000000ff */
[C---:B------:R-:W-:Y:S01]  /*5ef0*/  FMUL.FTZ R59, R12.reuse, R59 ;  /* 0x0000003b0c3b7220 */ /* 0x040fe20000410000 */
[----:B------:R-:W-:Y:S01]  /*5f00*/  F2FP.PACK_AB R54, R55, R54 ;  /* 0x000000363736723e */ /* 0x000fe200000000ff */
        /* <DEDUP_REMOVED lines=49> */
[----:B------:R-:W-:Y:S01]  /*6220*/  STS [R13+0x1200], R58 ;  /* 0x0012003a0d007388 */ /* 0x000fe20000000800 */
[----:B------:R-:W-:-:S02]  /*6230*/  ISETP.NE.AND P0, PT, RZ, UR4, PT ;  /* 0x00000004ff007c0c */ /* 0x000fc4000bf05270 */
[----:B------:R-:W-:Y:S01]  /*6240*/  F2FP.PACK_AB R11, R11, R80 ;  /* 0x000000500b0b723e */ /* 0x000fe200000000ff */
[----:B------:R-:W-:Y:S01]  /*6250*/  STS [R15+0x1000], R60 ;  /* 0x0010003c0f007388 */ /* 0x000fe20000000800 */
[----:B------:R-:W-:Y:S02]  /*6260*/  F2FP.PACK_AB R83, R83, R12 ;  /* 0x0000000c5353723e */ /* 0x000fe400000000ff */
[----:B------:R-:W-:Y:S01]  /*6270*/  LOP3.LUT P1, RZ, R7, 0x3, RZ, 0xc0, !PT ;  /* 0x0000000307ff7812 */ /* 0x000fe2000782c0ff */
[----:B------:R-:W-:Y:S01]  /*6280*/  STS [R15+0x1200], R62 ;  /* 0x0012003e0f007388 */ /* 0x000fe20000000800 */
[----:B------:R-:W-:-:S03]  /*6290*/  MOV R7, 0x7f800000 ;  /* 0x7f80000000077802 */ /* 0x000fc60000000f00 */
        /* <DEDUP_REMOVED lines=10> */
[----:B------:R-:W-:Y:S06]  /*6340*/  BAR.SYNC.DEFER_BLOCKING 0x0 ;  /* 0x0000000000007b1d */ /* 0x000fec0000010000 */
[----:B------:R-:W3:Y:S04]  /*6350*/  S2R R4, SR_CTAID.Z ;  /* 0x0000000000047919 */ /* 0x000ee80000002700 */
[----:B------:R-:W4:Y:S01]  /*6360*/  S2R R8, SR_CTAID.Y ;  /* 0x0000000000087919 */ /* 0x000f220000002600 */
[----:B-1----:R-:W-:-:S02]  /*6370*/  @P3 FMUL.FTZ R11, R10, 0.69314718246459960938 ;  /* 0x3f3172180a0b3820 */ /* 0x002fc40000410000 */
[----:B--2---:R-:W-:Y:S02]  /*6380*/  @P2 FMUL.FTZ R37, R9, 0.69314718246459960938 ;  /* 0x3f31721809252820 */ /* 0x004fe40000410000 */
[----:B------:R-:W-:Y:S01]  /*6390*/  @P3 FFMA.FTZ R6, R2, c[0x0][0x238], R11 ;  /* 0x00008e0002063a23 */ /* 0x000fe2000001000b */
[----:B------:R1:W2:Y:S01]  /*63a0*/  LDS.128 R28, [R124] ;  /* 0x000000007c1c7984 */ /* 0x0002a20000000c00 */
[----:B------:R-:W-:-:S03]  /*63b0*/  @P2 FFMA.FTZ R7, R0, c[0x0][0x238], R37 ;  /* 0x00008e0000072a23 */ /* 0x000fc60000010025 */
[----:B------:R1:W1:Y:S01]  /*63c0*/  LDS.128 R24, [R124+0x800] ;  /* 0x000800007c187984 */ /* 0x0002620000000c00 */
[----:B---3--:R-:W-:-:S03]  /*63d0*/  @P0 IMAD R5, R4, c[0x0][0x234], RZ ;  /* 0x00008d0004050a24 */ /* 0x008fc600078e02ff */
[----:B------:R3:W1:Y:S01]  /*63e0*/  LDS.128 R20, [R124+0x1000] ;  /* 0x001000007c147984 */ /* 0x0006620000000c00 */
[----:B----4-:R-:W-:-:S03]  /*63f0*/  @!P0 IMAD R9, R8, c[0x0][0x1c0], R4 ;  /* 0x0000700008098a24 */ /* 0x010fc600078e0204 */
[----:B------:R3:W4:Y:S01]  /*6400*/  LDS.128 R16, [R124+0x1800] ;  /* 0x001800007c107984 */ /* 0x0007220000000c00 */
[----:B------:R-:W-:Y:S02]  /*6410*/  @P0 IMAD R5, R8, c[0x0][0x214], R5 ;  /* 0x0000850008050a24 */ /* 0x000fe400078e0205 */
[----:B------:R-:W-:Y:S01]  /*6420*/  @!P0 IMAD R5, R9, c[0x0][0x214], RZ ;  /* 0x0000850009058a24 */ /* 0x000fe200078e02ff */
        /* <DEDUP_REMOVED lines=17> */
.L_x_4787:
[----:B------:R-:W-:Y:S05]  /*6540*/  BSYNC B0 ;  /* 0x0000000000007941 */ /* 0x000fea0003800000 */
.L_x_4786:
[----:B------:R-:W5:Y:S01]  /*6550*/  S2R R5, SR_CTAID.X ;  /* 0x0000000000057919 */ /* 0x000f620000002500 */
[----:B------:R-:W-:Y:S02]  /*6560*/  SHF.R.S32.HI R127, RZ, 0x1f, R126 ;  /* 0x0000001fff7f7819 */ /* 0x000fe4000001147e */
[----:B------:R-:W-:Y:S02]  /*6570*/  SHF.R.S32.HI R0, RZ, 0x1f, R8 ;  /* 0x0000001fff007819 */ /* 0x000fe40000011408 */
[----:B-----5:R-:W-:-:S04]  /*6580*/  SHF.L.U32 R5, R5, 0x6, RZ ;  /* 0x0000000605057819 */ /* 0x020fc800000006ff */
[----:B------:R-:W-:Y:S01]  /*6590*/  SHF.R.S32.HI R2, RZ, 0x1f, R5 ;  /* 0x0000001fff027819 */ /* 0x000fe20000011405 */
[----:B---3--:R-:W-:-:S04]  /*65a0*/  IMAD.WIDE.U32 R6, R5, c[0x0][0x1e8], R126 ;  /* 0x00007a0005067a25 */ /* 0x008fc800078e007e */
[----:B------:R-:W-:-:S04]  /*65b0*/  IMAD R2, R2, c[0x0][0x1e8], RZ ;  /* 0x00007a0002027a24 */ /* 0x000fc800078e02ff */
[----:B------:R-:W-:Y:S02]  /*65c0*/  IMAD R2, R5, c[0x0][0x1ec], R2 ;  /* 0x00007b0005027a24 */ /* 0x000fe400078e0202 */
[----:B------:R-:W-:Y:S01]  /*65d0*/  IMAD R5, R0, c[0x0][0x1e0], RZ ;  /* 0x0000780000057a24 */ /* 0x000fe200078e02ff */
[----:B------:R-:W-:Y:S02]  /*65e0*/  SHF.R.S32.HI R0, RZ, 0x1f, R4 ;  /* 0x0000001fff007819 */ /* 0x000fe40000011404 */
[----:B------:R-:W-:Y:S01]  /*65f0*/  IADD3 R7, R2, R7, RZ ;  /* 0x0000000702077210 */ /* 0x000fe20007ffe0ff */
[----:B------:R-:W-:-:S04]  /*6600*/  IMAD R5, R8, c[0x0][0x1e4], R5 ;  /* 0x0000790008057a24 */ /* 0x000fc800078e0205 */
[----:B------:R-:W-:-:S04]  /*6610*/  IMAD.WIDE.U32 R8, R8, c[0x0][0x1e0], R6 ;  /* 0x0000780008087a25 */ /* 0x000fc800078e0006 */
[----:B------:R-:W-:Y:S01]  /*6620*/  IMAD R7, R0, c[0x0][0x1f0], RZ ;  /* 0x00007c0000077a24 */ /* 0x000fe200078e02ff */
[----:B------:R-:W-:Y:S01]  /*6630*/  SHF.R.S32.HI R0, RZ, 0x1f, R3 ;  /* 0x0000001fff007819 */ /* 0x000fe20000011403 */
[----:B------:R-:W-:Y:S02]  /*6640*/  IMAD.IADD R9, R5, 0x1, R9 ;  /* 0x0000000105097824 */ /* 0x000fe400078e0209 */
[C---:B------:R-:W-:Y:S02]  /*6650*/  IMAD R7, R4.reuse, c[0x0][0x1f4], R7 ;  /* 0x00007d0004077a24 */ /* 0x040fe400078e0207 */
[----:B------:R-:W-:-:S04]  /*6660*/  IMAD.WIDE.U32 R4, R4, c[0x0][0x1f0], R8 ;  /* 0x00007c0004047a25 */ /* 0x000fc800078e0008 */
[----:B------:R-:W-:Y:S01]  /*6670*/  IMAD R0, R0, c[0x0][0x1e8], RZ ;  /* 0x00007a0000007a24 */ /* 0x000fe200078e02ff */
[----:B------:R-:W-:-:S03]  /*6680*/  IADD3 R5, R7, R5, RZ ;  /* 0x0000000507057210 */ /* 0x000fc60007ffe0ff */
[C---:B------:R-:W-:Y:S02]  /*6690*/  IMAD R0, R3.reuse, c[0x0][0x1ec], R0 ;  /* 0x00007b0003007a24 */ /* 0x040fe400078e0200 */
[----:B------:R-:W-:Y:S01]  /*66a0*/  IMAD.WIDE.U32 R4, R3, c[0x0][0x1e8], R4 ;  /* 0x00007a0003047a25 */ /* 0x000fe200078e0004 */
[----:B------:R-:W-:-:S03]  /*66b0*/  MOV R3, c[0x0][0x1e8] ;  /* 0x00007a0000037a02 */ /* 0x000fc60000000f00 */
[----:B------:R-:W-:Y:S01]  /*66c0*/  IMAD.IADD R2, R0, 0x1, R5 ;  /* 0x0000000100027824 */ /* 0x000fe200078e0205 */
[C---:B------:R-:W-:Y:S02]  /*66d0*/  LEA R6, P0, R4.reuse, c[0x0][0x1d0], 0x1 ;  /* 0x0000740004067a11 */ /* 0x040fe400078008ff */
[----:B------:R-:W-:Y:S02]  /*66e0*/  MOV R0, c[0x0][0x1ec] ;  /* 0x00007b0000007a02 */ /* 0x000fe40000000f00 */
[----:B------:R-:W-:Y:S02]  /*66f0*/  LEA.HI.X R7, R4, c[0x0][0x1d4], R2, 0x1, P0 ;  /* 0x0000750004077a11 */ /* 0x000fe400000f0c02 */
[----:B------:R-:W-:-:S03]  /*6700*/  LEA R2, P0, R3, R6, 0x6 ;  /* 0x0000000603027211 */ /* 0x000fc600078030ff */
[----:B--2---:R-:W-:Y:S01]  /*6710*/  STG.E.128 [R6.64], R28 ;  /* 0x0000001c06007986 */ /* 0x004fe2000c101d0a */
[----:B------:R-:W-:-:S03]  /*6720*/  LEA.HI.X R3, R3, R7, R0, 0x6, P0 ;  /* 0x0000000703037211 */ /* 0x000fc600000f3400 */
[----:B-1----:R-:W-:Y:S04]  /*6730*/  STG.E.128 [R6.64+0x40], R20 ;  /* 0x0000401406007986 */ /* 0x002fe8000c101d0a */
[----:B------:R-:W-:Y:S04]  /*6740*/  STG.E.128 [R6.64+0x80], R12 ;  /* 0x0000800c06007986 */ /* 0x000fe8000c101d0a */
[----:B------:R-:W-:Y:S04]  /*6750*/  STG.E.128 [R2.64], R24 ;  /* 0x0000001802007986 */ /* 0x000fe8000c101d0a */
[----:B----4-:R-:W-:Y:S04]  /*6760*/  STG.E.128 [R2.64+0x40], R16 ;  /* 0x0000401002007986 */ /* 0x010fe8000c101d0a */
[----:B------:R-:W-:Y:S01]  /*6770*/  STG.E.128 [R2.64+0x80], R32 ;  /* 0x0000802002007986 */ /* 0x000fe2000c101d0a */
[----:B------:R-:W-:Y:S05]  /*6780*/  EXIT ;  /* 0x000000000000794d */ /* 0x000fea0003800000 */
.L_x_4788:
        /* <DEDUP_REMOVED lines=15> */
.L_x_6156:


//--------------------- .text._ZN5flash24flash_fwd_splitkv_kernelI23Flash_fwd_kernel_traitsILi96ELi64ELi64ELi4ELb0ELb0EN7cutlass6half_tE19Flash_kernel_traitsILi96ELi64ELi64ELi4ES3_EELb1ELb0ELb0ELb1ELb1ELb1ELb0ELb0EEEvNS_16Flash_fwd_paramsE --------------------------
	.section	.text._ZN5flash24flash_fwd_splitkv_kernelI23Flash_fwd_kernel_traitsILi96ELi64ELi64ELi4ELb0ELb0EN7cutlass6half_tE19Flash_kernel_traitsILi96ELi64ELi64ELi4ES3_EELb1ELb0ELb0ELb1ELb1ELb1ELb0ELb0EEEvNS_16Flash_fwd_paramsE,"ax",@progbits
	.sectioninfo	@"SHI_REGISTERS=168"
	.align	128
        .global         _ZN5flash24flash_fwd_splitkv_kernelI23Flash_fwd_kernel_traitsILi96ELi64ELi64ELi4ELb0ELb0EN7cutlass6half_tE19Flash_kernel_traitsILi96ELi64ELi64ELi4ES3_EELb1ELb0ELb0ELb1ELb1ELb1ELb0ELb0EEEvNS_16Flash_fwd_paramsE
        .type           _ZN5flash24flash_fwd_splitkv_kernelI23Flash_fwd_kernel_traitsILi96ELi64ELi64ELi4ELb0ELb0EN7cutlass6half_tE19Flash_kernel_traitsILi96ELi64ELi64ELi4ES3_EELb1ELb0ELb0ELb1ELb1ELb1ELb0ELb0EEEvNS_16Flash_fwd_paramsE,@function
        .size           _ZN5flash24flash_fwd_splitkv_kernelI23Flash_fwd_kernel_traitsILi96ELi64ELi64ELi4ELb0ELb0EN7cutlass6half_tE19Flash_kernel_traitsILi96ELi64ELi64ELi4ES3_EELb1ELb0ELb0ELb1ELb1ELb1ELb0ELb0EEEvNS_16Flash_fwd_paramsE,(.L_x_6157 - _ZN5flash24flash_fwd_splitkv_kernelI23Flash_fwd_kernel_traitsILi96ELi64ELi64ELi4ELb0ELb0EN7cutlass6half_tE19Flash_kernel_traitsILi96ELi64ELi64ELi4ES3_EELb1ELb0ELb0ELb1ELb1ELb1ELb0ELb0EEEvNS_16Flash_fwd_paramsE)
        .other          _ZN5flash24flash_fwd_splitkv_kernelI23Flash_fwd_kernel_traitsILi96ELi64ELi64ELi4ELb0ELb0EN7cutlass6half_tE19Flash_kernel_traitsILi96ELi64ELi64ELi4ES3_EELb1ELb0ELb0ELb1ELb1ELb1ELb0ELb0EEEvNS_16Flash_fwd_paramsE,@"STO_CUDA_ENTRY STV_DEFAULT"
_ZN5flash24flash_fwd_splitkv_kernelI23Flash_fwd_kernel_traitsILi96ELi64ELi64ELi4ELb0ELb0EN7cutlass6half_tE19Flash_kernel_traitsILi96ELi64ELi64ELi4ES3_EELb1ELb0ELb0ELb1ELb1ELb1ELb0ELb0EEEvNS_16Flash_fwd_paramsE:
.text._ZN5flash24flash_fwd_splitkv_kernelI23Flash_fwd_kernel_traitsILi96ELi64ELi64ELi4ELb0ELb0EN7cutlass6half_tE19Flash_kernel_traitsILi96ELi64ELi64ELi4ES3_EELb1ELb0ELb0ELb1ELb1ELb1ELb0ELb0EEEvNS_16Flash_fwd_paramsE:
        /* <DEDUP_REMOVED lines=103> */
.L_x_4789:
        /* <DEDUP_REMOVED lines=19> */
.L_x_4790:
        /* <DEDUP_REMOVED lines=66> */
[----:B------:R-:W-:Y:S01]  /*0bc0*/  IMAD.MOV.U32 R22, RZ, RZ, R8 ;  /* 0x000000ffff167224 */ /* 0x000fe200078e0008 */
[----:B------:R-:W-:Y:S01]  /*0bd0*/  IADD3 R25, R25, R7, RZ ;  /* 0x0000000719197210 */ /* 0x000fe20007ffe0ff */
[----:B------:R-:W-:-:S04]  /*0be0*/  IMAD R7, R3, c[0x0][0x1b0], RZ ;  /* 0x00006c0003077a24 */ /* 0x000fc800078e02ff */
[C---:B------:R-:W-:Y:S02]  /*0bf0*/  IMAD R7, R6.reuse, c[0x0][0x1b4], R7 ;  /* 0x00006d0006077a24 */ /* 0x040fe400078e0207 */
[----:B------:R-:W-:-:S04]  /*0c00*/  IMAD.WIDE.U32 R24, R6, c[0x0][0x1b0], R24 ;  /* 0x00006c0006187a25 */ /* 0x000fc800078e0018 */
[----:B------:R-:W-:Y:S01]  /*0c10*/  IMAD.IADD R7, R25, 0x1, R7 ;  /* 0x0000000119077824 */ /* 0x000fe200078e0207 */
[----:B------:R-:W-:Y:S05]  /*0c20*/  BRA `(.L_x_4792) ;  /* 0x0000034000007947 */ /* 0x000fea0003800000 */
.L_x_4791:
        /* <DEDUP_REMOVED lines=42> */
[----:B------:R-:W-:-:S02]  /*0ed0*/  IADD3 R15, R15, R4, RZ ;  /* 0x000000040f0f7210 */ /* 0x000fc40007ffe0ff */
[----:B------:R-:W-:Y:S01]  /*0ee0*/  MOV R8, R16 ;  /* 0x0000001000087202 */ /* 0x000fe20000000f00 */
[----:B------:R-:W-:Y:S02]  /*0ef0*/  IMAD R7, R3, c[0x0][0x1b0], RZ ;  /* 0x00006c0003077a24 */ /* 0x000fe400078e02ff */
[----:B------:R-:W-:-:S04]  /*0f00*/  IMAD.WIDE.U32 R24, R6, c[0x0][0x1b0], R14 ;  /* 0x00006c0006187a25 */ /* 0x000fc800078e000e */
[----:B------:R-:W-:-:S04]  /*0f10*/  IMAD.WIDE.U32 R8, R0, c[0x0][0x188], R8 ;  /* 0x0000620000087a25 */ /* 0x000fc800078e0008 */
[----:B------:R-:W-:Y:S01]  /*0f20*/  IMAD R7, R6, c[0x0][0x1b4], R7 ;  /* 0x00006d0006077a24 */ /* 0x000fe200078e0207 */
[----:B------:R-:W-:Y:S01]  /*0f30*/  MOV R22, R8 ;  /* 0x0000000800167202 */ /* 0x000fe20000000f00 */
[----:B------:R-:W-:-:S03]  /*0f40*/  IMAD R23, R0, c[0x0][0x18c], R23 ;  /* 0x0000630000177a24 */ /* 0x000fc600078e0217 */
[----:B------:R-:W-:Y:S01]  /*0f50*/  IADD3 R7, R25, R7, RZ ;  /* 0x0000000719077210 */ /* 0x000fe20007ffe0ff */
[----:B------:R-:W-:Y:S02]  /*0f60*/  IMAD.IADD R23, R9, 0x1, R23 ;  /* 0x0000000109177824 */ /* 0x000fe400078e0217 */
.L_x_4792:
[----:B------:R-:W-:Y:S01]  /*0f70*/  SHF.R.S32.HI R101, RZ, 0x1f, R100 ;  /* 0x0000001fff657819 */ /* 0x000fe20000011464 */
[----:B------:R-:W-:Y:S02]  /*0f80*/  IMAD R3, R3, c[0x0][0x1b8], RZ ;  /* 0x00006e0003037a24 */ /* 0x000fe400078e02ff */
[----:B------:R-:W-:Y:S01]  /*0f90*/  IMAD.MOV.U32 R123, RZ, RZ, 0x6 ;  /* 0x00000006ff7b7424 */ /* 0x000fe200078e00ff */
[CC--:B------:R-:W-:Y:S01]  /*0fa0*/  LEA.HI R27, R101.reuse, R100.reuse, RZ, 0x2 ;  /* 0x00000064651b7211 */ /* 0x0c0fe200078f10ff */
[----:B------:R-:W-:Y:S01]  /*0fb0*/  IMAD R3, R6, c[0x0][0x1bc], R3 ;  /* 0x00006f0006037a24 */ /* 0x000fe200078e0203 */
[-C--:B------:R-:W-:Y:S02]  /*0fc0*/  LEA.HI R9, R101, R100.reuse, RZ, 0x3 ;  /* 0x0000006465097211 */ /* 0x080fe400078f18ff */
[----:B------:R-:W-:Y:S02]  /*0fd0*/  LOP3.LUT R17, R27, 0xfffffffc, RZ, 0xc0, !PT ;  /* 0xfffffffc1b117812 */ /* 0x000fe400078ec0ff */
[----:B------:R-:W-:-:S02]  /*0fe0*/  LEA.HI R21, R101, R100, RZ, 0x4 ;  /* 0x0000006465157211 */ /* 0x000fc400078f20ff */
[----:B------:R-:W-:Y:S01]  /*0ff0*/  SHF.R.S32.HI R15, RZ, 0x3, R9 ;  /* 0x00000003ff0f7819 */ /* 0x000fe20000011409 */
[----:B------:R-:W-:Y:S01]  /*1000*/  IMAD.IADD R126, R100, 0x1, -R17 ;  /* 0x00000001647e7824 */ /* 0x000fe200078e0a11 */
[----:B------:R-:W-:Y:S02]  /*1010*/  SHF.R.S32.HI R0, RZ, 0x4, R21 ;  /* 0x00000004ff007819 */ /* 0x000fe40000011415 */
[----:B------:R-:W-:Y:S01]  /*1020*/  SHF.R.S32.HI R18, RZ, 0x2, R27 ;  /* 0x00000002ff127819 */ /* 0x000fe2000001141b */
[----:B------:R-:W-:Y:S01]  /*1030*/  IMAD.SHL.U32 R126, R126, 0x8, RZ ;  /* 0x000000087e7e7824 */ /* 0x000fe200078e00ff */
[----:B------:R-:W-:Y:S01]  /*1040*/  LEA.HI R10, R21, R0, RZ, 0x1 ;  /* 0x00000000150a7211 */ /* 0x000fe200078f08ff */
[----:B------:R-:W-:Y:S01]  /*1050*/  IMAD.SHL.U32 R15, R15, 0x40, RZ ;  /* 0x000000400f0f7824 */ /* 0x000fe200078e00ff */
[----:B------:R-:W-:Y:S02]  /*1060*/  SHF.R.S32.HI R17, RZ, 0x1f, R30 ;  /* 0x0000001fff117819 */ /* 0x000fe4000001141e */
[----:B------:R-:W-:-:S02]  /*1070*/  SHF.R.S32.HI R127, RZ, 0x1f, R126 ;  /* 0x0000001fff7f7819 */ /* 0x000fc4000001147e */
[----:B------:R-:W-:Y:S01]  /*1080*/  IADD3 R24, P1, R126, R24, RZ ;  /* 0x000000187e187210 */ /* 0x000fe20007f3e0ff */
[----:B------:R-:W-:Y:S01]  /*1090*/  IMAD R17, R17, c[0x0][0x178], RZ ;  /* 0x00005e0011117a24 */ /* 0x000fe200078e02ff */
[----:B------:R-:W-:Y:S02]  /*10a0*/  LOP3.LUT R10, R10, 0xfffffffe, RZ, 0xc0, !PT ;  /* 0xfffffffe0a0a7812 */ /* 0x000fe400078ec0ff */
[----:B------:R-:W-:Y:S01]  /*10b0*/  LOP3.LUT R15, R15, 0xc0, RZ, 0xc0, !PT ;  /* 0x000000c00f0f7812 */ /* 0x000fe200078ec0ff */
[----:B------:R-:W-:Y:S01]  /*10c0*/  IMAD.X R25, R127, 0x1, R7, P1 ;  /* 0x000000017f197824 */ /* 0x000fe200008e0607 */
[----:B------:R-:W-:Y:S01]  /*10d0*/  LOP3.LUT R7, R9, 0xfffffff8, RZ, 0xc0, !PT ;  /* 0xfffffff809077812 */ /* 0x000fe200078ec0ff */
[----:B------:R-:W-:Y:S01]  /*10e0*/  IMAD.IADD R10, R0, 0x1, -R10 ;  /* 0x00000001000a7824 */ /* 0x000fe200078e0a0a */
[--C-:B------:R-:W-:Y:S01]  /*10f0*/  LOP3.LUT R0, R15, 0x18, R126.reuse, 0xf8, !PT ;  /* 0x000000180f007812 */ /* 0x100fe200078ef87e */
[----:B------:R-:W-:Y:S01]  /*1100*/  IMAD R17, R30, c[0x0][0x17c], R17 ;  /* 0x00005f001e117a24 */ /* 0x000fe200078e0211 */
[----:B------:R-:W-:Y:S01]  /*1110*/  LEA.HI R27, R27, R18, RZ, 0x1 ;  /* 0x000000121b1b7211 */ /* 0x000fe200078f08ff */
[----:B------:R-:W-:Y:S01]  /*1120*/  IMAD.IADD R16, R100, 0x1, -R7 ;  /* 0x0000000164107824 */ /* 0x000fe200078e0a07 */
[----:B------:R-:W-:Y:S01]  /*1130*/  SHF.R.U32.HI R15, RZ, 0x3, R15 ;  /* 0x00000003ff0f7819 */ /* 0x000fe2000001160f */
[----:B------:R-:W-:Y:S01]  /*1140*/  IMAD.WIDE.U32 R30, R30, c[0x0][0x178], R126 ;  /* 0x00005e001e1e7a25 */ /* 0x000fe200078e007e */
[----:B------:R-:W-:-:S02]  /*1150*/  LOP3.LUT R21, R21, 0xfffffff0, RZ, 0xc0, !PT ;  /* 0xfffffff015157812 */ /* 0x000fc400078ec0ff */
[----:B------:R-:W-:Y:S01]  /*1160*/  LEA.HI R4, R16, R16, RZ, 0x1 ;  /* 0x0000001010047211 */ /* 0x000fe200078f08ff */
[----:B------:R-:W-:Y:S01]  /*1170*/  IMAD.IADD R31, R31, 0x1, R17 ;  /* 0x000000011f1f7824 */ /* 0x000fe200078e0211 */
[----:B------:R-:W-:Y:S01]  /*1180*/  LEA.HI R101, R101, R100, RZ, 0x5 ;  /* 0x0000006465657211 */ /* 0x000fe200078f28ff */
[----:B------:R-:W-:Y:S01]  /*1190*/  IMAD.IADD R21, R100, 0x1, -R21 ;  /* 0x0000000164157824 */ /* 0x000fe200078e0a15 */
[----:B------:R-:W-:Y:S01]  /*11a0*/  LOP3.LUT R27, R27, 0x7fffffe, RZ, 0xc0, !PT ;  /* 0x07fffffe1b1b7812 */ /* 0x000fe200078ec0ff */
[----:B------:R-:W-:Y:S01]  /*11b0*/  IMAD.WIDE.U32 R30, R11, c[0x0][0x1a8], R30 ;  /* 0x00006a000b1e7a25 */ /* 0x000fe200078e001e */
[----:B------:R-:W-:Y:S02]  /*11c0*/  LOP3.LUT R15, R0, R15, RZ, 0x3c, !PT ;  /* 0x0000000f000f7212 */ /* 0x000fe400078e3cff */
[----:B------:R-:W-:Y:S01]  /*11d0*/  LOP3.LUT R7, R4, 0x3fffffe, RZ, 0xc0, !PT ;  /* 0x03fffffe04077812 */ /* 0x000fe200078ec0ff */
[----:B------:R-:W-:Y:S01]  /*11e0*/  IMAD.IADD R27, R18, 0x1, -R27 ;  /* 0x00000001121b7824 */ /* 0x000fe200078e0a1b */
[----:B------:R-:W-:Y:S01]  /*11f0*/  IADD3 R22, P0, R126, R22, RZ ;  /* 0x000000167e167210 */ /* 0x000fe20007f1e0ff */
[----:B------:R-:W-:Y:S01]  /*1200*/  IMAD.WIDE.U32 R24, R18, c[0x0][0x198], R24 ;  /* 0x0000660012187a25 */ /* 0x000fe200078e0018 */
[----:B------:R-:W-:-:S02]  /*1210*/  SHF.R.S32.HI R0, RZ, 0x1f, R11 ;  /* 0x0000001fff007819 */ /* 0x000fc4000001140b */
[----:B------:R-:W-:Y:S01]  /*1220*/  SHF.R.S32.HI R102, RZ, 0x5, R101 ;  /* 0x00000005ff667819 */ /* 0x000fe20000011465 */
[----:B------:R-:W-:Y:S01]  /*1230*/  IMAD.IADD R7, R16, 0x1, -R7 ;  /* 0x0000000110077824 */ /* 0x000fe200078e0a07 */
[----:B------:R-:W-:Y:S01]  /*1240*/  SHF.R.S32.HI R19, RZ, 0x1f, R18 ;  /* 0x0000001fff137819 */ /* 0x000fe20000011412 */
[----:B------:R-:W-:Y:S01]  /*1250*/  IMAD.X R23, R127, 0x1, R23, P0 ;  /* 0x000000017f177824 */ /* 0x000fe200000e0617 */
        /* <DEDUP_REMOVED lines=20> */
[----:B------:R-:W-:Y:S01]  /*13a0*/  IMAD R13, R18, c[0x0][0x19c], R13 ;  /* 0x00006700120d7a24 */ /* 0x000fe200078e020d */
[----:B------:R-:W-:Y:S01]  /*13b0*/  SHF.R.S32.HI R133, RZ, 0x1f, R101 ;  /* 0x0000001fff857819 */ /* 0x000fe20000011465 */
[----:B------:R-:W-:-:S03]  /*13c0*/  IMAD.WIDE.U32 R22, R6, c[0x0][0x1b8], R22 ;  /* 0x00006e0006167a25 */ /* 0x000fc600078e0016 */
[----:B------:R-:W-:Y:S01]  /*13d0*/  LEA.HI R133, R133, R102, RZ, 0x2 ;  /* 0x0000006685857211 */ /* 0x000fe200078f10ff */
[C---:B------:R-:W-:Y:S02]  /*13e0*/  IMAD R17, R28.reuse, c[0x0][0x194], R17 ;  /* 0x000065001c117a24 */ /* 0x040fe400078e0211 */
[----:B------:R-:W-:Y:S01]  /*13f0*/  IMAD.WIDE.U32 R28, R28, c[0x0][0x190], R30 ;  /* 0x000064001c1c7a25 */ /* 0x000fe200078e001e */
[----:B------:R-:W-:-:S03]  /*1400*/  LOP3.LUT R133, R133, 0xfffffffc, RZ, 0xc0, !PT ;  /* 0xfffffffc85857812 */ /* 0x000fc600078ec0ff */
        /* <DEDUP_REMOVED lines=44> */
[----:B------:R-:W-:Y:S01]  /*16d0*/  LOP3.LUT R7, R10, R7, RZ, 0x3c, !PT ;  /* 0x000000070a077212 */ /* 0x000fe200078e3cff */
[----:B------:R-:W-:Y:S01]  /*16e0*/  IMAD.MOV.U32 R3, RZ, RZ, 0x20 ;  /* 0x00000020ff037424 */ /* 0x000fe200078e00ff */
[----:B------:R-:W-:Y:S01]  /*16f0*/  LEA.HI.X R131, R22, c[0x0][0x174], R13, 0x1, P0 ;  /* 0x00005d0016837a11 */ /* 0x000fe200000f0c0d */
[----:B------:R3:W-:Y:S01]  /*1700*/  LDGSTS.E.BYPASS.LTC128B.128 [R124+0x4000], [R134.64+0x40] ;  /* 0x04000040867c7fae */ /* 0x0007e2000b901d4a */
[----:B------:R-:W-:Y:S01]  /*1710*/  SHF.L.U64.HI R123, R8, R123, c[0x0][0x1a4] ;  /* 0x00006900087b7619 */ /* 0x000fe2000001027b */
[----:B------:R-:W-:Y:S01]  /*1720*/  IMAD R103, R102, 0x10, R103 ;  /* 0x0000001066677824 */ /* 0x000fe200078e0267 */
[----:B------:R-:W-:Y:S01]  /*1730*/  LEA R8, P0, R8, R130, 0x6 ;  /* 0x0000008208087211 */ /* 0x000fe200078030ff */
[----:B------:R3:W-:Y:S01]  /*1740*/  LDGSTS.E.BYPASS.LTC128B.128 [R124+0x5000], [R134.64+0x80] ;  /* 0x05000080867c7fae */ /* 0x0007e2000b901d4a */
[----:B------:R-:W-:Y:S01]  /*1750*/  IMAD.IADD R133, R102, 0x1, -R133 ;  /* 0x0000000166857824 */ /* 0x000fe200078e0a85 */
[----:B-1----:R-:W-:-:S02]  /*1760*/  LOP3.LUT R16, R12, 0xc0, RZ, 0xc0, !PT ;  /* 0x000000c00c107812 */ /* 0x002fc400078ec0ff */
[----:B------:R1:W-:Y:S01]  /*1770*/  LDGSTS.E.BYPASS.LTC128B.128 [R124+0x3800], [R14.64] ;  /* 0x038000000e7c7fae */ /* 0x0003e2000b901d4a */
[----:B------:R-:W-:Y:S01]  /*1780*/  IMAD.MOV.U32 R125, RZ, RZ, R131 ;  /* 0x000000ffff7d7224 */ /* 0x000fe200078e0083 */
[----:B------:R-:W-:Y:S02]  /*1790*/  LOP3.LUT R12, R16, 0x8, R9, 0xf8, !PT ;  /* 0x00000008100c7812 */ /* 0x000fe400078ef809 */
        /* <DEDUP_REMOVED lines=11> */
[----:B------:R-:W-:Y:S01]  /*1850*/  IMAD.SHL.U32 R104, R0, 0x2, RZ ;  /* 0x0000000200687824 */ /* 0x000fe200078e00ff */
[----:B------:R-:W-:Y:S01]  /*1860*/  SEL R4, R3, 0xffffffe0, !P1 ;  /* 0xffffffe003047807 */ /* 0x000fe20004800000 */
[----:B------:R-:W-:Y:S01]  /*1870*/  IMAD.SHL.U32 R121, R121, 0x2, RZ ;  /* 0x0000000279797824 */ /* 0x000fe200078e00ff */
[----:B------:R-:W-:Y:S01]  /*1880*/  SEL R3, R3, 0xffffffe0, !P0 ;  /* 0xffffffe003037807 */ /* 0x000fe20004000000 */
[----:B------:R-:W-:Y:S01]  /*1890*/  IMAD R98, R98, 0x20, R97 ;  /* 0x0000002062627824 */ /* 0x000fe200078e0261 */
[----:B------:R-:W-:Y:S01]  /*18a0*/  LEA R120, R0, 0x3000, 0x1 ;  /* 0x0000300000787811 */ /* 0x000fe200078e08ff */
[----:B------:R-:W-:Y:S02]  /*18b0*/  IMAD.IADD R119, R121, 0x1, R4 ;  /* 0x0000000179777824 */ /* 0x000fe400078e0204 */
[----:B------:R-:W-:-:S02]  /*18c0*/  IMAD.IADD R117, R7, 0x1, R98 ;  /* 0x0000000107757824 */ /* 0x000fc400078e0262 */
        /* <DEDUP_REMOVED lines=12> */
[----:B--2---:R-:W-:Y:S04]  /*1990*/  LDSM.16.M88.4 R16, [R121] ;  /* 0x000000007910783b */ /* 0x004fe80000000200 */
[----:B------:R-:W2:Y:S04]  /*19a0*/  LDSM.16.M88.4 R28, [R104+0x3000] ;  /* 0x00300000681c783b */ /* 0x000ea80000000200 */
[----:B------:R-:W-:Y:S04]  /*19b0*/  LDSM.16.M88.4 R80, [R119] ;  /* 0x000000007750783b */ /* 0x000fe80000000200 */
[----:B------:R-:W-:Y:S04]  /*19c0*/  LDSM.16.M88.4 R24, [R118] ;  /* 0x000000007618783b */ /* 0x000fe80000000200 */
[----:B------:R-:W5:Y:S04]  /*19d0*/  LDSM.16.M88.4 R48, [R104+0x3400] ;  /* 0x003400006830783b */ /* 0x000f680000000200 */
[----:B------:R-:W-:Y:S04]  /*19e0*/  LDSM.16.M88.4 R56, [R121+0x1000] ;  /* 0x001000007938783b */ /* 0x000fe80000000200 */
[----:B----4-:R-:W4:Y:S04]  /*19f0*/  LDSM.16.M88.4 R8, [R104+0x4000] ;  /* 0x004000006808783b */ /* 0x010f280000000200 */
[----:B-1----:R-:W1:Y:S04]  /*1a00*/  LDSM.16.M88.4 R12, [R118+0x400] ;  /* 0x00040000760c783b */ /* 0x002e680000000200 */
[----:B------:R-:W1:Y:S04]  /*1a10*/  LDSM.16.M88.4 R64, [R104+0x3800] ;  /* 0x003800006840783b */ /* 0x000e680000000200 */
[----:B------:R-:W-:Y:S04]  /*1a20*/  LDSM.16.M88.4 R44, [R119+0x1000] ;  /* 0x00100000772c783b */ /* 0x000fe80000000200 */
[----:B------:R-:W1:Y:S01]  /*1a30*/  LDSM.16.M88.4 R32, [R118+0x1000] ;  /* 0x001000007620783b */ /* 0x000e620000000200 */
[C---:B--2---:R-:W-:Y:S03]  /*1a40*/  HMMA.16816.F32 R20, R16.reuse, R28, RZ ;  /* 0x0000001c1014723c */ /* 0x044fe600000018ff */
[----:B------:R-:W2:Y:S04]  /*1a50*/  LDSM.16.M88.4 R92, [R104+0x4400] ;  /* 0x00440000685c783b */ /* 0x000ea80000000200 */
[----:B------:R-:W1:Y:S01]  /*1a60*/  LDSM.16.M88.4 R76, [R118+0x800] ;  /* 0x00080000764c783b */ /* 0x000e620000000200 */
[C---:B------:R-:W-:Y:S03]  /*1a70*/  HMMA.16816.F32 R28, R16.reuse, R30, RZ ;  /* 0x0000001e101c723c */ /* 0x040fe600000018ff */
[----:B------:R-:W-:Y:S04]  /*1a80*/  LDSM.16.M88.4 R88, [R104+0x5000] ;  /* 0x005000006858783b */ /* 0x000fe80000000200 */
[----:B------:R-:W-:Y:S01]  /*1a90*/  LDSM.16.M88.4 R84, [R104+0x3c00] ;  /* 0x003c00006854783b */ /* 0x000fe20000000200 */
[----:B-----5:R-:W-:Y:S03]  /*1aa0*/  HMMA.16816.F32 R36, R16, R48, RZ ;  /* 0x000000301024723c */ /* 0x020fe600000018ff */
[----:B------:R-:W-:Y:S04]  /*1ab0*/  LDSM.16.M88.4 R40, [R118+0x1400] ;  /* 0x001400007628783b */ /* 0x000fe80000000200 */
[----:B------:R-:W-:Y:S01]  /*1ac0*/  LDSM.16.M88.4 R52, [R104+0x4800] ;  /* 0x004800006834783b */ /* 0x000fe20000000200 */
[C---:B------:R-:W-:Y:S03]  /*1ad0*/  HMMA.16816.F32 R20, R80.reuse, R24, R20 ;  /* 0x000000185014723c */ /* 0x040fe60000001814 */
[----:B------:R-:W-:Y:S04]  /*1ae0*/  LDSM.16.M88.4 R72, [R118+0xc00] ;  /* 0x000c00007648783b */ /* 0x000fe80000000200 */
[----:B------:R-:W0:Y:S01]  /*1af0*/  LDGDEPBAR ;  /* 0x00000000000079af */ /* 0x000e220000000000 */
[----:B------:R-:W-:Y:S03]  /*1b00*/  HMMA.16816.F32 R28, R80, R26, R28 ;  /* 0x0000001a501c723c */ /* 0x000fe6000000181c */
[----:B------:R-:W-:Y:S05]  /*1b10*/  LDSM.16.M88.4 R24, [R118+0x2000] ;  /* 0x002000007618783b */ /* 0x000fea0000000200 */
[----:B------:R-:W-:Y:S08]  /*1b20*/  HMMA.16816.F32 R48, R16, R50, RZ ;  /* 0x000000321030723c */ /* 0x000ff000000018ff */
[C---:B----4-:R-:W-:Y:S08]  /*1b30*/  HMMA.16816.F32 R20, R56.reuse, R8, R20 ;  /* 0x000000083814723c */ /* 0x050ff00000001814 */
[----:B------:R-:W-:Y:S01]  /*1b40*/  HMMA.16816.F32 R28, R56, R10, R28 ;  /* 0x0000000a381c723c */ /* 0x000fe2000000181c */
[----:B------:R-:W-:Y:S07]  /*1b50*/  LDSM.16.M88.4 R8, [R119+0x2000] ;  /* 0x002000007708783b */ /* 0x000fee0000000200 */
[C---:B-1----:R-:W-:Y:S08]  /*1b60*/  HMMA.16816.F32 R36, R80.reuse, R12, R36 ;  /* 0x0000000c5024723c */ /* 0x042ff00000001824 */
[----:B------:R-:W-:Y:S01]  /*1b70*/  HMMA.16816.F32 R48, R80, R14, R48 ;  /* 0x0000000e5030723c */ /* 0x000fe20000001830 */
[----:B------:R-:W1:Y:S07]  /*1b80*/  LDSM.16.M88.4 R12, [R121+0x2000] ;  /* 0x00200000790c783b */ /* 0x000e6e0000000200 */
[----:B------:R-:W-:Y:S08]  /*1b90*/  HMMA.16816.F32 R68, R16, R64, RZ ;  /* 0x000000401044723c */ /* 0x000ff000000018ff */
[----:B------:R-:W-:Y:S08]  /*1ba0*/  HMMA.16816.F32 R20, R44, R32, R20 ;  /* 0x000000202c14723c */ /* 0x000ff00000001814 */
[----:B------:R-:W-:Y:S08]  /*1bb0*/  HMMA.16816.F32 R64, R16, R66, RZ ;  /* 0x000000421040723c */ /* 0x000ff000000018ff */
[----:B------:R-:W-:Y:S01]  /*1bc0*/  HMMA.16816.F32 R28, R44, R34, R28 ;  /* 0x000000222c1c723c */ /* 0x000fe2000000181c */
[----:B------:R-:W4:Y:S07]  /*1bd0*/  LDSM.16.M88.4 R32, [R104+0x5400] ;  /* 0x005400006820783b */ /* 0x000f2e0000000200 */
[----:B--2---:R-:W-:Y:S08]  /*1be0*/  HMMA.16816.F32 R36, R56, R92, R36 ;  /* 0x0000005c3824723c */ /* 0x004ff00000001824 */
[----:B------:R-:W-:Y:S08]  /*1bf0*/  HMMA.16816.F32 R68, R80, R76, R68 ;  /* 0x0000004c5044723c */ /* 0x000ff00000001844 */
[----:B-1----:R-:W-:Y:S08]  /*1c00*/  HMMA.16816.F32 R20, R12, R88, R20 ;  /* 0x000000580c14723c */ /* 0x002ff00000001814 */
[----:B------:R-:W-:Y:S08]  /*1c10*/  HMMA.16816.F32 R48, R56, R94, R48 ;  /* 0x0000005e3830723c */ /* 0x000ff00000001830 */
[----:B------:R-:W-:Y:S08]  /*1c20*/  HMMA.16816.F32 R60, R16, R84, RZ ;  /* 0x00000054103c723c */ /* 0x000ff000000018ff */
[----:B------:R-:W-:Y:S01]  /*1c30*/  HMMA.16816.F32 R64, R80, R78, R64 ;  /* 0x0000004e5040723c */ /* 0x000fe20000001840 */
[----:B------:R-:W1:Y:S07]  /*1c40*/  LDSM.16.M88.4 R76, [R118+0x1800] ;  /* 0x00180000764c783b */ /* 0x000e6e0000000200 */
[----:B------:R-:W-:Y:S08]  /*1c50*/  HMMA.16816.F32 R28, R12, R90, R28 ;  /* 0x0000005a0c1c723c */ /* 0x000ff0000000181c */
[----:B------:R-:W-:Y:S08]  /*1c60*/  HMMA.16816.F32 R36, R44, R40, R36 ;  /* 0x000000282c24723c */ /* 0x000ff00000001824 */
[----:B------:R-:W-:Y:S08]  /*1c70*/  HMMA.16816.F32 R68, R56, R52, R68 ;  /* 0x000000343844723c */ /* 0x000ff00000001844 */
[----:B------:R-:W-:Y:S08]  /*1c80*/  HMMA.16816.F32 R16, R16, R86, RZ ;  /* 0x000000561010723c */ /* 0x000ff000000018ff */
[----:B------:R-:W-:Y:S08]  /*1c90*/  HMMA.16816.F32 R20, R8, R24, R20 ;  /* 0x000000180814723c */ /* 0x000ff00000001814 */
[----:B------:R-:W-:Y:S01]  /*1ca0*/  HMMA.16816.F32 R48, R44, R42, R48 ;  /* 0x0000002a2c30723c */ /* 0x000fe20000001830 */
[----:B------:R-:W2:Y:S07]  /*1cb0*/  LDSM.16.M88.4 R40, [R104+0x4c00] ;  /* 0x004c00006828783b */ /* 0x000eae0000000200 */
[----:B------:R-:W-:Y:S01]  /*1cc0*/  HMMA.16816.F32 R84, R80, R72, R60 ;  /* 0x000000485054723c */ /* 0x000fe2000000183c */
[----:B------:R-:W5:Y:S07]  /*1cd0*/  LDSM.16.M88.4 R60, [R118+0x2400] ;  /* 0x00240000763c783b */ /* 0x000f6e0000000200 */
[----:B------:R-:W-:Y:S01]  /*1ce0*/  HMMA.16816.F32 R28, R8, R26, R28 ;  /* 0x0000001a081c723c */ /* 0x000fe2000000181c */
[----:B------:R-:W3:Y:S01]  /*1cf0*/  LDSM.16.M88.4 R24, [R104+0x5800] ;  /* 0x005800006818783b */ /* 0x000ee20000000200 */
[----:B------:R-:W-:-:S02]  /*1d00*/  FMUL.FTZ R0, R20, c[0x0][0x2ec] ;  /* 0x0000bb0014007a20 */ /* 0x000fc40000410000 */
[----:B------:R-:W-:Y:S02]  /*1d10*/  FMUL.FTZ R3, R21, c[0x0][0x2ec] ;  /* 0x0000bb0015037a20 */ /* 0x000fe40000410000 */
[----:B------:R-:W-:Y:S02]  /*1d20*/  FMUL.FTZ R52, R22, c[0x0][0x2ec] ;  /* 0x0000bb0016347a20 */ /* 0x000fe40000410000 */
[----:B----4-:R-:W-:Y:S01]  /*1d30*/  HMMA.16816.F32 R36, R12, R32, R36 ;  /* 0x000000200c24723c */ /* 0x010fe20000001824 */
[----:B------:R-:W-:Y:S01]  /*1d40*/  FMUL.FTZ R53, R23, c[0x0][0x2ec] ;  /* 0x0000bb0017357a20 */ /* 0x000fe20000410000 */
[----:B------:R-:W4:Y:S01]  /*1d50*/  MUFU.TANH R0, R0 ;  /* 0x0000000000007308 */ /* 0x000f220000002400 */
[----:B------:R-:W3:Y:S05]  /*1d60*/  LDSM.16.M88.4 R20, [R118+0x1c00] ;  /* 0x001c00007614783b */ /* 0x000eea0000000200 */
[----:B-1----:R-:W-:Y:S02]  /*1d70*/  HMMA.16816.F32 R68, R44, R76, R68 ;  /* 0x0000004c2c44723c */ /* 0x002fe40000001844 */
[----:B------:R-:W1:Y:S06]  /*1d80*/  MUFU.TANH R52, R52 ;  /* 0x0000003400347308 */ /* 0x000e6c0000002400 */
[----:B------:R-:W-:Y:S01]  /*1d90*/  HMMA.16816.F32 R16, R80, R74, R16 ;  /* 0x0000004a5010723c */ /* 0x000fe20000001810 */
[----:B------:R-:W-:Y:S01]  /*1da0*/  FMUL.FTZ R28, R28, c[0x0][0x2ec] ;  /* 0x0000bb001c1c7a20 */ /* 0x000fe20000410000 */
[----:B------:R-:W1:Y:S01]  /*1db0*/  MUFU.TANH R3, R3 ;  /* 0x0000000300037308 */ /* 0x000e620000002400 */
[----:B------:R-:W-:-:S05]  /*1dc0*/  FMUL.FTZ R29, R29, c[0x0][0x2ec] ;  /* 0x0000bb001d1d7a20 */ /* 0x000fca0000410000 */
[C---:B------:R-:W-:Y:S02]  /*1dd0*/  HMMA.16816.F32 R64, R56.reuse, R54, R64 ;  /* 0x000000363840723c */ /* 0x040fe40000001840 */
[----:B------:R-:W-:Y:S06]  /*1de0*/  MUFU.TANH R54, R29 ;  /* 0x0000001d00367308 */ /* 0x000fec0000002400 */
[----:B--2---:R-:W-:Y:S02]  /*1df0*/  HMMA.16816.F32 R84, R56, R40, R84 ;  /* 0x000000283854723c */ /* 0x004fe40000001854 */
[----:B------:R-:W2:Y:S05]  /*1e00*/  MUFU.TANH R53, R53 ;  /* 0x0000003500357308 */ /* 0x000eaa0000002400 */
[----:B------:R-:W-:Y:S01]  /*1e10*/  FMUL.FTZ R40, R30, c[0x0][0x2ec] ;  /* 0x0000bb001e287a20 */ /* 0x000fe20000410000 */
[----:B-----5:R-:W-:Y:S02]  /*1e20*/  HMMA.16816.F32 R36, R8, R60, R36 ;  /* 0x0000003c0824723c */ /* 0x020fe40000001824 */
[----:B------:R5:W1:Y:S06]  /*1e30*/  MUFU.TANH R60, R28 ;  /* 0x0000001c003c7308 */ /* 0x000a6c0000002400 */
[----:B---3--:R-:W-:Y:S02]  /*1e40*/  HMMA.16816.F32 R68, R12, R24, R68 ;  /* 0x000000180c44723c */ /* 0x008fe40000001844 */
[----:B------:R-:W3:Y:S05]  /*1e50*/  MUFU.TANH R40, R40 ;  /* 0x0000002800287308 */ /* 0x000eea0000002400 */
[----:B------:R-:W-:Y:S01]  /*1e60*/  FMUL.FTZ R24, R31, c[0x0][0x2ec] ;  /* 0x0000bb001f187a20 */ /* 0x000fe20000410000 */
[----:B------:R-:W-:Y:S01]  /*1e70*/  HMMA.16816.F32 R16, R56, R42, R16 ;  /* 0x0000002a3810723c */ /* 0x000fe20000001810 */
[----:B-----5:R-:W5:Y:S04]  /*1e80*/  LDSM.16.M88.4 R28, [R104+0x5c00] ;  /* 0x005c0000681c783b */ /* 0x020f680000000200 */
[----:B------:R-:W1:Y:S03]  /*1e90*/  MUFU.TANH R24, R24 ;  /* 0x0000001800187308 */ /* 0x000e660000002400 */
[----:B------:R-:W-:Y:S01]  /*1ea0*/  HMMA.16816.F32 R64, R44, R78, R64 ;  /* 0x0000004e2c40723c */ /* 0x000fe20000001840 */
[----:B------:R-:W-:-:S02]  /*1eb0*/  FMUL.FTZ R25, R36, c[0x0][0x2ec] ;  /* 0x0000bb0024197a20 */ /* 0x000fc40000410000 */
[----:B------:R-:W-:Y:S02]  /*1ec0*/  FMUL.FTZ R36, R37, c[0x0][0x2ec] ;  /* 0x0000bb0025247a20 */ /* 0x000fe40000410000 */
[----:B------:R-:W-:Y:S02]  /*1ed0*/  FMUL.FTZ R37, R38, c[0x0][0x2ec] ;  /* 0x0000bb0026257a20 */ /* 0x000fe40000410000 */
[----:B------:R-:W-:Y:S01]  /*1ee0*/  FMUL.FTZ R38, R39, c[0x0][0x2ec] ;  /* 0x0000bb0027267a20 */ /* 0x000fe20000410000 */
[----:B------:R-:W-:Y:S01]  /*1ef0*/  HMMA.16816.F32 R48, R12, R34, R48 ;  /* 0x000000220c30723c */ /* 0x000fe20000001830 */
[----:B------:R-:W1:Y:S01]  /*1f00*/  LDSM.16.M88.4 R32, [R118+0x2800] ;  /* 0x002800007620783b */ /* 0x000e620000000200 */
[----:B------:R-:W1:Y:S06]  /*1f10*/  MUFU.TANH R36, R36 ;  /* 0x0000002400247308 */ /* 0x000e6c0000002400 */
[C---:B------:R-:W-:Y:S02]  /*1f20*/  HMMA.16816.F32 R84, R44.reuse, R20, R84 ;  /* 0x000000142c54723c */ /* 0x040fe40000001854 */
[----:B------:R-:W1:Y:S05]  /*1f30*/  MUFU.TANH R38, R38 ;  /* 0x0000002600267308 */ /* 0x000e6a0000002400 */
[----:B------:R-:W-:Y:S01]  /*1f40*/  LOP3.LUT R21, R101, 0xffffffe0, RZ, 0xc0, !PT ;  /* 0xffffffe065157812 */ /* 0x000fe200078ec0ff */
[----:B------:R-:W-:Y:S02]  /*1f50*/  HMMA.16816.F32 R16, R44, R22, R16 ;  /* 0x000000162c10723c */ /* 0x000fe40000001810 */
[----:B------:R-:W1:Y:S02]  /*1f60*/  MUFU.TANH R25, R25 ;  /* 0x0000001900197308 */ /* 0x000e640000002400 */
[----:B------:R-:W-:-:S02]  /*1f70*/  IMAD.IADD R39, R100, 0x1, -R21 ;  /* 0x0000000164277824 */ /* 0x000fc400078e0a15 */
[----:B------:R-:W2:Y:S01]  /*1f80*/  LDSM.16.M88.4 R20, [R118+0x2c00] ;  /* 0x002c00007614783b */ /* 0x000ea20000000200 */
[----:B------:R-:W-:-:S04]  /*1f90*/  DEPBAR.LE SB0, 0x0 ;  /* 0x000080000000791a */ /* 0x000fc80000000000 */
[C---:B------:R-:W-:Y:S01]  /*1fa0*/  HMMA.16816.F32 R64, R12.reuse, R26, R64 ;  /* 0x0000001a0c40723c */ /* 0x040fe20000001840 */
[----:B------:R-:W-:Y:S01]  /*1fb0*/  SHF.R.S32.HI R42, RZ, 0x1f, R39 ;  /* 0x0000001fff2a7819 */ /* 0x000fe20000011427 */
[----:B------:R-:W1:Y:S03]  /*1fc0*/  MUFU.TANH R37, R37 ;  /* 0x0000002500257308 */ /* 0x000e660000002400 */
[----:B------:R-:W-:Y:S01]  /*1fd0*/  LEA.HI R42, R42, R39, RZ, 0x2 ;  /* 0x000000272a2a7211 */ /* 0x000fe200078f10ff */
[----:B------:R-:W-:Y:S02]  /*1fe0*/  IMAD.SHL.U32 R39, R100, 0x2, RZ ;  /* 0x0000000264277824 */ /* 0x000fe400078e00ff */
[----:B-----5:R-:W-:Y:S01]  /*1ff0*/  HMMA.16816.F32 R84, R12, R28, R84 ;  /* 0x0000001c0c54723c */ /* 0x020fe20000001854 */
[----:B------:R-:W-:-:S06]  /*2000*/  SHF.R.S32.HI R132, RZ, 0x2, R42 ;  /* 0x00000002ff847819 */ /* 0x000fcc000001142a */
[----:B------:R-:W-:Y:S01]  /*2010*/  IMAD.SHL.U32 R28, R96, 0x40, RZ ;  /* 0x00000040601c7824 */ /* 0x000fe200078e00ff */
[----:B------:R-:W-:Y:S04]  /*2020*/  HMMA.16816.F32 R48, R8, R62, R48 ;  /* 0x0000003e0830723c */ /* 0x000fe80000001830 */
[----:B------:R-:W-:-:S04]  /*2030*/  LOP3.LUT R39, R28, 0x6, R39, 0xf8, !PT ;  /* 0x000000061c277812 */ /* 0x000fc800078ef827 */
[----:B-1----:R-:W-:Y:S01]  /*2040*/  HMMA.16816.F32 R64, R8, R34, R64 ;  /* 0x000000220840723c */ /* 0x002fe20000001840 */
[----:B------:R-:W-:-:S06]  /*2050*/  IADD3 R41, R39, -0x40, RZ ;  /* 0xffffffc027297810 */ /* 0x000fcc0007ffe0ff */
[----:B------:R-:W-:Y:S01]  /*2060*/  IADD3 R34, R103, 0x1, R132 ;  /* 0x0000000167227810 */ /* 0x000fe20007ffe084 */
[----:B------:R-:W-:Y:S03]  /*2070*/  HMMA.16816.F32 R16, R12, R30, R16 ;  /* 0x0000001e0c10723c */ /* 0x000fe60000001810 */
[----:B------:R-:W-:-:S04]  /*2080*/  IADD3 R34, R99, -c[0x0][0x214], R34 ;  /* 0x8000850063227a10 */ /* 0x000fc80007ffe022 */
[----:B------:R-:W-:Y:S01]  /*2090*/  IADD3 R34, R34, c[0x0][0x2e8], RZ ;  /* 0x0000ba0022227a10 */ /* 0x000fe20007ffe0ff */
[C---:B------:R-:W-:Y:S01]  /*20a0*/  HMMA.16816.F32 R68, R8.reuse, R32, R68 ;  /* 0x000000200844723c */ /* 0x040fe20000001844 */
[----:B------:R-:W-:Y:S01]  /*20b0*/  IADD3 R12, R39, -0x38, RZ ;  /* 0xffffffc8270c7810 */ /* 0x000fe20007ffe0ff */
[----:B------:R-:W-:Y:S01]  /*20c0*/  FMUL.FTZ R27, R50, c[0x0][0x2ec] ;  /* 0x0000bb00321b7a20 */ /* 0x000fe20000410000 */
[C---:B------:R-:W-:Y:S01]  /*20d0*/  IADD3 R42, R34.reuse, 0x8, RZ ;  /* 0x00000008222a7810 */ /* 0x040fe20007ffe0ff */
[----:B------:R-:W-:Y:S01]  /*20e0*/  FMUL.FTZ R49, R49, c[0x0][0x2ec] ;  /* 0x0000bb0031317a20 */ /* 0x000fe20000410000 */
[-C--:B------:R-:W-:Y:S02]  /*20f0*/  IMNMX R34, R34, R99.reuse, PT ;  /* 0x0000006322227217 */ /* 0x080fe40003800200 */
[----:B------:R-:W-:Y:S01]  /*2100*/  IMNMX R29, R42, R99, PT ;  /* 0x000000632a1d7217 */ /* 0x000fe20003800200 */
[C---:B--2---:R-:W-:Y:S01]  /*2110*/  HMMA.16816.F32 R84, R8.reuse, R20, R84 ;  /* 0x000000140854723c */ /* 0x044fe20000001854 */
[CC--:B------:R-:W-:Y:S01]  /*2120*/  ISETP.GE.AND P0, PT, R41.reuse, R34.reuse, PT ;  /* 0x000000222900720c */ /* 0x0c0fe20003f06270 */
[----:B------:R-:W-:Y:S01]  /*2130*/  FMUL.FTZ R32, R48, c[0x0][0x2ec] ;  /* 0x0000bb0030207a20 */ /* 0x000fe20000410000 */
[-C--:B------:R-:W-:Y:S01]  /*2140*/  ISETP.GE.AND P5, PT, R41, R29.reuse, PT ;  /* 0x0000001d2900720c */ /* 0x080fe20003fa6270 */
[----:B------:R-:W-:Y:S01]  /*2150*/  FMUL.FTZ R33, R51, c[0x0][0x2ec] ;  /* 0x0000bb0033217a20 */ /* 0x000fe20000410000 */
[----:B------:R-:W-:Y:S01]  /*2160*/  IADD3 R41, R39, -0x3f, RZ ;  /* 0xffffffc127297810 */ /* 0x000fe20007ffe0ff */
[----:B------:R-:W-:Y:S01]  /*2170*/  MUFU.TANH R27, R27 ;  /* 0x0000001b001b7308 */ /* 0x000fe20000002400 */
[CC--:B------:R-:W-:Y:S01]  /*2180*/  ISETP.GE.AND P1, PT, R12.reuse, R34.reuse, PT ;  /* 0x000000220c00720c */ /* 0x0c0fe20003f26270 */
[----:B------:R-:W-:Y:S01]  /*2190*/  HMMA.16816.F32 R16, R8, R22, R16 ;  /* 0x000000160810723c */ /* 0x000fe20000001810 */
[-C--:B------:R-:W-:Y:S01]  /*21a0*/  ISETP.GE.AND P2, PT, R12, R29.reuse, PT ;  /* 0x0000001d0c00720c */ /* 0x080fe20003f46270 */
[----:B------:R-:W-:Y:S01]  /*21b0*/  FMUL.FTZ R65, R65, c[0x0][0x2ec] ;  /* 0x0000bb0041417a20 */ /* 0x000fe20000410000 */
[----:B------:R-:W-:Y:S01]  /*21c0*/  IADD3 R12, R39, -0x37, RZ ;  /* 0xffffffc9270c7810 */ /* 0x000fe20007ffe0ff */
[----:B------:R-:W-:Y:S01]  /*21d0*/  FMUL.FTZ R66, R66, c[0x0][0x2ec] ;  /* 0x0000bb0042427a20 */ /* 0x000fe20000410000 */
[CC--:B------:R-:W-:Y:S01]  /*21e0*/  ISETP.GE.AND P4, PT, R41.reuse, R34.reuse, PT ;  /* 0x000000222900720c */ /* 0x0c0fe20003f86270 */
[----:B------:R-:W1:Y:S01]  /*21f0*/  MUFU.TANH R32, R32 ;  /* 0x0000002000207308 */ /* 0x000e620000002400 */
[-C--:B------:R-:W-:Y:S01]  /*2200*/  ISETP.GE.AND P3, PT, R41, R29.reuse, PT ;  /* 0x0000001d2900720c */ /* 0x080fe20003f66270 */
[----:B------:R-:W-:Y:S01]  /*2210*/  FMUL.FTZ R35, R69, c[0x0][0x2ec] ;  /* 0x0000bb0045237a20 */ /* 0x000fe20000410000 */
[----:B------:R-:W-:Y:S01]  /*2220*/  IADD3 R13, R39, -0x30, RZ ;  /* 0xffffffd0270d7810 */ /* 0x000fe20007ffe0ff */
[----:B------:R-:W-:Y:S01]  /*2230*/  FMUL.FTZ R68, R68, c[0x0][0x2ec] ;  /* 0x0000bb0044447a20 */ /* 0x000fe20000410000 */
[----:B----4-:R-:W-:Y:S01]  /*2240*/  FSEL R0, R0, -INF , !P0 ;  /* 0xff80000000007808 */ /* 0x010fe20004000000 */
[----:B------:R-:W-:Y:S01]  /*2250*/  FMUL.FTZ R70, R70, c[0x0][0x2ec] ;  /* 0x0000bb0046467a20 */ /* 0x000fe20000410000 */
[----:B------:R-:W-:Y:S01]  /*2260*/  FSEL R52, R52, -INF , !P5 ;  /* 0xff80000034347808 */ /* 0x000fe20006800000 */
[----:B------:R-:W2:Y:S01]  /*2270*/  MUFU.TANH R26, R49 ;  /* 0x00000031001a7308 */ /* 0x000ea20000002400 */
[CC--:B------:R-:W-:Y:S01]  /*2280*/  ISETP.GE.AND P0, PT, R12.reuse, R34.reuse, PT ;  /* 0x000000220c00720c */ /* 0x0c0fe20003f06270 */
[----:B------:R-:W-:Y:S01]  /*2290*/  FMUL.FTZ R85, R85, c[0x0][0x2ec] ;  /* 0x0000bb0055557a20 */ /* 0x000fe20000410000 */
[-C--:B------:R-:W-:Y:S01]  /*22a0*/  ISETP.GE.AND P5, PT, R12, R29.reuse, PT ;  /* 0x0000001d0c00720c */ /* 0x080fe20003fa6270 */
        /* <DEDUP_REMOVED lines=8> */
[----:B------:R-:W-:Y:S01]  /*2330*/  FMUL.FTZ R84, R84, c[0x0][0x2ec] ;  /* 0x0000bb0054547a20 */ /* 0x000fe20000410000 */
[C---:B------:R-:W-:Y:S01]  /*2340*/  IADD3 R13, R39.reuse, -0x2f, RZ ;  /* 0xffffffd1270d7810 */ /* 0x040fe20007ffe0ff */
[----:B------:R-:W-:Y:S01]  /*2350*/  FMUL.FTZ R86, R86, c[0x0][0x2ec] ;  /* 0x0000bb0056567a20 */ /* 0x000fe20000410000 */
[----:B------:R-:W-:Y:S01]  /*2360*/  IADD3 R3, R39, -0x28, RZ ;  /* 0xffffffd827037810 */ /* 0x000fe20007ffe0ff */
[----:B------:R-:W5:Y:S01]  /*2370*/  MUFU.TANH R35, R35 ;  /* 0x0000002300237308 */ /* 0x000f620000002400 */
[----:B------:R-:W-:Y:S01]  /*2380*/  FSEL R60, R60, -INF , !P1 ;  /* 0xff8000003c3c7808 */ /* 0x000fe20004800000 */
[----:B------:R-:W-:Y:S01]  /*2390*/  FMUL.FTZ R87, R87, c[0x0][0x2ec] ;  /* 0x0000bb0057577a20 */ /* 0x000fe20000410000 */
[----:B---3--:R-:W-:Y:S01]  /*23a0*/  FSEL R31, R40, -INF , !P2 ;  /* 0xff800000281f7808 */ /* 0x008fe20005000000 */
[----:B------:R-:W-:Y:S01]  /*23b0*/  FMUL.FTZ R17, R17, c[0x0][0x2ec] ;  /* 0x0000bb0011117a20 */ /* 0x000fe20000410000 */
[----:B------:R-:W-:Y:S01]  /*23c0*/  FSEL R54, R54, -INF , !P0 ;  /* 0xff80000036367808 */ /* 0x000fe20004000000 */
[----:B------:R-:W-:Y:S01]  /*23d0*/  FMUL.FTZ R18, R18, c[0x0][0x2ec] ;  /* 0x0000bb0012127a20 */ /* 0x000fe20000410000 */
[----:B------:R-:W-:Y:S01]  /*23e0*/  FSEL R21, R24, -INF , !P5 ;  /* 0xff80000018157808 */ /* 0x000fe20006800000 */
[----:B------:R-:W3:Y:S01]  /*23f0*/  MUFU.TANH R100, R85 ;  /* 0x0000005500647308 */ /* 0x000ee20000002400 */
[----:B------:R-:W-:Y:S01]  /*2400*/  ISETP.GE.AND P1, PT, R13, R34, PT ;  /* 0x000000220d00720c */ /* 0x000fe20003f26270 */
[----:B------:R-:W-:Y:S01]  /*2410*/  FMUL.FTZ R19, R19, c[0x0][0x2ec] ;  /* 0x0000bb0013137a20 */ /* 0x000fe20000410000 */
[----:B------:R-:W-:-:S02]  /*2420*/  ISETP.GE.AND P2, PT, R13, R29, PT ;  /* 0x0000001d0d00720c */ /* 0x000fc40003f46270 */
[CC--:B------:R-:W-:Y:S02]  /*2430*/  ISETP.GE.AND P0, PT, R3.reuse, R34.reuse, PT ;  /* 0x000000220300720c */ /* 0x0c0fe40003f06270 */
[----:B------:R-:W-:Y:S01]  /*2440*/  ISETP.GE.AND P5, PT, R3, R29, PT ;  /* 0x0000001d0300720c */ /* 0x000fe20003fa6270 */
[----:B------:R-:W1:Y:S01]  /*2450*/  MUFU.TANH R104, R68 ;  /* 0x0000004400687308 */ /* 0x000e620000002400 */
[C---:B------:R-:W-:Y:S02]  /*2460*/  IADD3 R3, R39.reuse, -0x20, RZ ;  /* 0xffffffe027037810 */ /* 0x040fe40007ffe0ff */
[----:B------:R-:W-:Y:S02]  /*2470*/  IADD3 R8, R39, -0x27, RZ ;  /* 0xffffffd927087810 */ /* 0x000fe40007ffe0ff */
[----:B------:R-:W-:Y:S02]  /*2480*/  FSEL R36, R36, -INF , !P1 ;  /* 0xff80000024247808 */ /* 0x000fe40004800000 */
[----:B------:R-:W-:Y:S01]  /*2490*/  FSEL R15, R38, -INF , !P2 ;  /* 0xff800000260f7808 */ /* 0x000fe20005000000 */
[----:B------:R-:W1:Y:S01]  /*24a0*/  MUFU.TANH R95, R70 ;  /* 0x00000046005f7308 */ /* 0x000e620000002400 */
[----:B------:R-:W-:-:S02]  /*24b0*/  ISETP.GE.AND P1, PT, R3, R34, PT ;  /* 0x000000220300720c */ /* 0x000fc40003f26270 */
[-C--:B------:R-:W-:Y:S02]  /*24c0*/  ISETP.GE.AND P2, PT, R3, R29.reuse, PT ;  /* 0x0000001d0300720c */ /* 0x080fe40003f46270 */
[----:B------:R-:W-:Y:S02]  /*24d0*/  FSEL R10, R25, -INF , !P4 ;  /* 0xff800000190a7808 */ /* 0x000fe40006000000 */
[----:B------:R-:W-:Y:S01]  /*24e0*/  FSEL R37, R37, -INF , !P3 ;  /* 0xff80000025257808 */ /* 0x000fe20005800000 */
[----:B------:R-:W-:Y:S01]  /*24f0*/  MUFU.TANH R92, R65 ;  /* 0x00000041005c7308 */ /* 0x000fe20000002400 */
[----:B------:R-:W-:Y:S02]  /*2500*/  IADD3 R3, R39, -0x1f, RZ ;  /* 0xffffffe127037810 */ /* 0x000fe40007ffe0ff */
[C---:B------:R-:W-:Y:S02]  /*2510*/  ISETP.GE.AND P4, PT, R8.reuse, R34, PT ;  /* 0x000000220800720c */ /* 0x040fe40003f86270 */
[----:B------:R-:W-:-:S02]  /*2520*/  ISETP.GE.AND P3, PT, R8, R29, PT ;  /* 0x0000001d0800720c */ /* 0x000fc40003f66270 */
[----:B------:R-:W-:Y:S01]  /*2530*/  IADD3 R9, R39, -0x18, RZ ;  /* 0xffffffe827097810 */ /* 0x000fe20007ffe0ff */
[----:B------:R-:W3:Y:S01]  /*2540*/  MUFU.TANH R103, R66 ;  /* 0x0000004200677308 */ /* 0x000ee20000002400 */
[----:B-1----:R-:W-:Y:S02]  /*2550*/  FSEL R8, R32, -INF , !P0 ;  /* 0xff80000020087808 */ /* 0x002fe40004000000 */
[----:B------:R-:W-:Y:S02]  /*2560*/  FSEL R13, R27, -INF , !P5 ;  /* 0xff8000001b0d7808 */ /* 0x000fe40006800000 */
[C---:B------:R-:W-:Y:S02]  /*2570*/  ISETP.GE.AND P0, PT, R3.reuse, R34, PT ;  /* 0x000000220300720c */ /* 0x040fe40003f06270 */
[----:B------:R-:W-:Y:S01]  /*2580*/  ISETP.GE.AND P5, PT, R3, R29, PT ;  /* 0x0000001d0300720c */ /* 0x000fe20003fa6270 */
[----:B------:R-:W1:Y:S01]  /*2590*/  MUFU.TANH R105, R71 ;  /* 0x0000004700697308 */ /* 0x000e620000002400 */
[----:B--2---:R-:W-:-:S02]  /*25a0*/  FSEL R26, R26, -INF , !P4 ;  /* 0xff8000001a1a7808 */ /* 0x004fc40006000000 */
[----:B----4-:R-:W-:Y:S02]  /*25b0*/  FSEL R3, R33, -INF , !P3 ;  /* 0xff80000021037808 */ /* 0x010fe40005800000 */
[----:B------:R-:W-:Y:S02]  /*25c0*/  IADD3 R14, R39, -0xf, RZ ;  /* 0xfffffff1270e7810 */ /* 0x000fe40007ffe0ff */
[CC--:B------:R-:W-:Y:S01]  /*25d0*/  ISETP.GE.AND P4, PT, R9.reuse, R34.reuse, PT ;  /* 0x000000220900720c */ /* 0x0c0fe20003f86270 */
[----:B------:R-:W2:Y:S01]  /*25e0*/  MUFU.TANH R94, R64 ;  /* 0x00000040005e7308 */ /* 0x000ea20000002400 */
[----:B------:R-:W-:Y:S01]  /*25f0*/  ISETP.GE.AND P3, PT, R9, R29, PT ;  /* 0x0000001d0900720c */ /* 0x000fe20003f66270 */
[----:B------:R-:W-:Y:S01]  /*2600*/  FMUL.FTZ R9, R16, c[0x0][0x2ec] ;  /* 0x0000bb0010097a20 */ /* 0x000fe20000410000 */
[----:B-----5:R-:W-:Y:S02]  /*2610*/  FSEL R102, R35, -INF , !P0 ;  /* 0xff80000023667808 */ /* 0x020fe40004000000 */
[----:B------:R-:W-:-:S02]  /*2620*/  ISETP.GE.AND P0, PT, R14, R34, PT ;  /* 0x000000220e00720c */ /* 0x000fc40003f06270 */
[C---:B------:R-:W-:Y:S01]  /*2630*/  IADD3 R22, R39.reuse, -0x17, RZ ;  /* 0xffffffe927167810 */ /* 0x040fe20007ffe0ff */
[----:B------:R-:W4:Y:S01]  /*2640*/  MUFU.TANH R89, R67 ;  /* 0x0000004300597308 */ /* 0x000f220000002400 */
[----:B---3--:R-:W-:Y:S02]  /*2650*/  FSEL R100, R100, -INF , !P0 ;  /* 0xff80000064647808 */ /* 0x008fe40004000000 */
[----:B------:R-:W-:Y:S02]  /*2660*/  FSEL R104, R104, -INF , !P1 ;  /* 0xff80000068687808 */ /* 0x000fe40004800000 */
[----:B------:R-:W-:Y:S02]  /*2670*/  ISETP.GE.AND P0, PT, R96, 0x2, PT ;  /* 0x000000026000780c */ /* 0x000fe40003f06270 */
[----:B------:R-:W-:Y:S01]  /*2680*/  ISETP.GE.AND P1, PT, R22, R34, PT ;  /* 0x000000221600720c */ /* 0x000fe20003f26270 */
[----:B------:R-:W3:Y:S01]  /*2690*/  MUFU.TANH R99, R84 ;  /* 0x0000005400637308 */ /* 0x000ee20000002400 */
[----:B------:R-:W-:-:S02]  /*26a0*/  IADD3 R20, R39, -0x10, RZ ;  /* 0xfffffff027147810 */ /* 0x000fc40007ffe0ff */
[----:B------:R-:W-:Y:S02]  /*26b0*/  FSEL R95, R95, -INF , !P2 ;  /* 0xff8000005f5f7808 */ /* 0x000fe40005000000 */
[----:B------:R-:W-:Y:S02]  /*26c0*/  FSEL R103, R103, -INF , !P3 ;  /* 0xff80000067677808 */ /* 0x000fe40005800000 */
[----:B------:R-:W-:Y:S01]  /*26d0*/  FSEL R92, R92, -INF , !P1 ;  /* 0xff8000005c5c7808 */ /* 0x000fe20004800000 */
[----:B------:R-:W5:Y:S01]  /*26e0*/  MUFU.TANH R91, R86 ;  /* 0x00000056005b7308 */ /* 0x000f620000002400 */
[----:B------:R-:W-:Y:S02]  /*26f0*/  IADD3 R11, R39, -0x8, RZ ;  /* 0xfffffff8270b7810 */ /* 0x000fe40007ffe0ff */
[----:B------:R-:W-:Y:S02]  /*2700*/  ISETP.GE.AND P2, PT, R20, R34, PT ;  /* 0x000000221400720c */ /* 0x000fe40003f46270 */
[----:B------:R-:W-:-:S02]  /*2710*/  ISETP.GE.AND P3, PT, R22, R29, PT ;  /* 0x0000001d1600720c */ /* 0x000fc40003f66270 */
[----:B------:R-:W-:Y:S01]  /*2720*/  ISETP.GE.AND P1, PT, R20, R29, PT ;  /* 0x0000001d1400720c */ /* 0x000fe20003f26270 */
[----:B------:R-:W5:Y:S01]  /*2730*/  MUFU.TANH R93, R87 ;  /* 0x00000057005d7308 */ /* 0x000f620000002400 */
[----:B------:R-:W-:Y:S02]  /*2740*/  IADD3 R39, R39, -0x7, RZ ;  /* 0xfffffff927277810 */ /* 0x000fe40007ffe0ff */
[----:B-1----:R-:W-:Y:S02]  /*2750*/  FSEL R105, R105, -INF , !P5 ;  /* 0xff80000069697808 */ /* 0x002fe40006800000 */
[----:B--2---:R-:W-:Y:S02]  /*2760*/  FSEL R94, R94, -INF , !P4 ;  /* 0xff8000005e5e7808 */ /* 0x004fe40006000000 */
[----:B----4-:R-:W-:Y:S01]  /*2770*/  FSEL R89, R89, -INF , !P3 ;  /* 0xff80000059597808 */ /* 0x010fe20005800000 */
[----:B------:R-:W1:Y:S01]  /*2780*/  MUFU.TANH R9, R9 ;  /* 0x0000000900097308 */ /* 0x000e620000002400 */
[----:B---3--:R-:W-:-:S02]  /*2790*/  FSEL R99, R99, -INF , !P2 ;  /* 0xff80000063637808 */ /* 0x008fc40005000000 */
[----:B-----5:R-:W-:Y:S02]  /*27a0*/  FSEL R91, R91, -INF , !P1 ;  /* 0xff8000005b5b7808 */ /* 0x020fe40004800000 */
[-C--:B------:R-:W-:Y:S02]  /*27b0*/  ISETP.GE.AND P5, PT, R11, R34.reuse, PT ;  /* 0x000000220b00720c */ /* 0x080fe40003fa6270 */
[----:B------:R-:W-:Y:S01]  /*27c0*/  ISETP.GE.AND P4, PT, R39, R34, PT ;  /* 0x000000222700720c */ /* 0x000fe20003f86270 */
[----:B------:R-:W2:Y:S01]  /*27d0*/  MUFU.TANH R97, R17 ;  /* 0x0000001100617308 */ /* 0x000ea20000002400 */
[----:B------:R-:W-:Y:S01]  /*27e0*/  BAR.SYNC.DEFER_BLOCKING 0x0 ;  /* 0x0000000000007b1d */ /* 0x000fe20000010000 */
[-C--:B------:R-:W-:Y:S02]  /*27f0*/  ISETP.GE.AND P3, PT, R14, R29.reuse, PT ;  /* 0x0000001d0e00720c */ /* 0x080fe40003f66270 */
[-C--:B------:R-:W-:Y:S02]  /*2800*/  ISETP.GE.AND P2, PT, R11, R29.reuse, PT ;  /* 0x0000001d0b00720c */ /* 0x080fe40003f46270 */
[----:B------:R-:W-:-:S02]  /*2810*/  ISETP.GE.AND P1, PT, R39, R29, PT ;  /* 0x0000001d2700720c */ /* 0x000fc40003f26270 */
[----:B------:R-:W3:Y:S01]  /*2820*/  MUFU.TANH R88, R18 ;  /* 0x0000001200587308 */ /* 0x000ee20000002400 */
[----:B------:R-:W-:Y:S02]  /*2830*/  FSEL R93, R93, -INF , !P3 ;  /* 0xff8000005d5d7808 */ /* 0x000fe40005800000 */
[----:B-1----:R-:W-:-:S05]  /*2840*/  FSEL R98, R9, -INF , !P5 ;  /* 0xff80000009627808 */ /* 0x002fca0006800000 */
[----:B------:R-:W1:Y:S01]  /*2850*/  MUFU.TANH R87, R19 ;  /* 0x0000001300577308 */ /* 0x000e620000002400 */
[----:B--2---:R-:W-:Y:S02]  /*2860*/  FSEL R97, R97, -INF , !P4 ;  /* 0xff80000061617808 */ /* 0x004fe40006000000 */
[----:B---3--:R-:W-:Y:S02]  /*2870*/  FSEL R88, R88, -INF , !P2 ;  /* 0xff80000058587808 */ /* 0x008fe40005000000 */
[----:B-1----:R-:W-:Y:S01]  /*2880*/  FSEL R87, R87, -INF , !P1 ;  /* 0xff80000057577808 */ /* 0x002fe20004800000 */
        /* <DEDUP_REMOVED lines=59> */
[----:B------:R-:W-:-:S05]  /*2c40*/  IMAD R6, R9, c[0x0][0x184], R6 ;  /* 0x0000610009067a24 */ /* 0x000fca00078e0206 */
[----:B------:R-:W-:Y:S01]  /*2c50*/  IADD3 R5, R17, R6, RZ ;  /* 0x0000000611057210 */ /* 0x000fe20007ffe0ff */
[----:B------:R-:W-:Y:S01]  /*2c60*/  IMAD.MOV.U32 R6, RZ, RZ, R16 ;  /* 0x000000ffff067224 */ /* 0x000fe200078e0010 */
[----:B------:R-:W-:Y:S05]  /*2c70*/  BRA `(.L_x_4795) ;  /* 0x0000002000007947 */ /* 0x000fea0003800000 */
.L_x_4794:
[----:B------:R-:W-:-:S04]  /*2c80*/  IADD3 R6, -R6, RZ, RZ ;  /* 0x000000ff06067210 */ /* 0x000fc80007ffe1ff */
[----:B------:R-:W-:Y:S02]  /*2c90*/  SHF.R.S32.HI R5, RZ, 0x1f, R6 ;  /* 0x0000001fff057819 */ /* 0x000fe40000011406 */
.L_x_4795:
        /* <DEDUP_REMOVED lines=14> */
.L_x_4793:
        /* <DEDUP_REMOVED lines=20> */
[----:B-1----:R-:W-:Y:S02]  /*2ec0*/  FMNMX.FTZ R6, R92, R5, !PT ;  /* 0x000000055c067209 */ /* 0x002fe40007810000 */
[----:B------:R-:W-:Y:S02]  /*2ed0*/  FMNMX.FTZ R2, R89, R2, !PT ;  /* 0x0000000259027209 */ /* 0x000fe40007810000 */
[----:B------:R-:W-:Y:S02]  /*2ee0*/  FMNMX.FTZ R5, R99, R6, !PT ;  /* 0x0000000663057209 */ /* 0x000fe40007810000 */
[----:B------:R-:W-:Y:S02]  /*2ef0*/  FMNMX.FTZ R2, R91, R2, !PT ;  /* 0x000000025b027209 */ /* 0x000fe40007810000 */
[----:B------:R-:W-:Y:S02]  /*2f00*/  FMNMX.FTZ R5, R100, R5, !PT ;  /* 0x0000000564057209 */ /* 0x000fe40007810000 */
[----:B------:R-:W-:-:S02]  /*2f10*/  SHF.L.U32 R117, R117, 0x1, RZ ;  /* 0x0000000175757819 */ /* 0x000fc400000006ff */
[----:B------:R-:W-:Y:S02]  /*2f20*/  FMNMX.FTZ R14, R98, R5, !PT ;  /* 0x00000005620e7209 */ /* 0x000fe40007810000 */
[----:B------:R-:W-:Y:S01]  /*2f30*/  FMNMX.FTZ R5, R93, R2, !PT ;  /* 0x000000025d057209 */ /* 0x000fe20007810000 */
[----:B------:R-:W-:Y:S01]  /*2f40*/  LDSM.16.MT88.4 R76, [R117+0x6000] ;  /* 0x00600000754c783b */ /* 0x000fe20000004200 */
[----:B------:R-:W-:Y:S02]  /*2f50*/  FMNMX.FTZ R14, R97, R14, !PT ;  /* 0x0000000e610e7209 */ /* 0x000fe40007810000 */
[----:B------:R-:W-:Y:S01]  /*2f60*/  FMNMX.FTZ R2, R88, R5, !PT ;  /* 0x0000000558027209 */ /* 0x000fe20007810000 */
[----:B------:R-:W-:Y:S01]  /*2f70*/  LDSM.16.MT88.4 R40, [R117+0x8000] ;  /* 0x008000007528783b */ /* 0x000fe20000004200 */
[----:B------:R-:W-:Y:S02]  /*2f80*/  IADD3 R116, R4, R117, RZ ;  /* 0x0000007504747210 */ /* 0x000fe40007ffe0ff */
[----:B------:R-:W-:Y:S01]  /*2f90*/  FMNMX.FTZ R9, R87, R2, !PT ;  /* 0x0000000257097209 */ /* 0x000fe20007810000 */
[----:B------:R-:W1:Y:S04]  /*2fa0*/  SHFL.BFLY PT, R7, R14, 0x2, 0x1f ;  /* 0x0c401f000e077f89 */ /* 0x000e6800000e0000 */
[----:B------:R-:W2:Y:S04]  /*2fb0*/  SHFL.BFLY PT, R6, R9, 0x2, 0x1f ;  /* 0x0c401f0009067f89 */ /* 0x000ea800000e0000 */
[----:B------:R-:W-:Y:S04]  /*2fc0*/  LDSM.16.MT88.4 R68, [R116+0x6000] ;  /* 0x006000007444783b */ /* 0x000fe80000004200 */
[----:B------:R-:W-:Y:S01]  /*2fd0*/  LDSM.16.MT88.4 R16, [R117+0x7400] ;  /* 0x007400007510783b */ /* 0x000fe20000004200 */
[----:B-1----:R-:W-:-:S02]  /*2fe0*/  FMNMX.FTZ R7, R14, R7, !PT ;  /* 0x000000070e077209 */ /* 0x002fc40007810000 */
        /* <DEDUP_REMOVED lines=14> */
[----:B------:R-:W1:Y:S01]  /*30d0*/  LDSM.16.MT88.4 R60, [R117+0x7000] ;  /* 0x00700000753c783b */ /* 0x000e620000004200 */
[--C-:B------:R-:W-:Y:S01]  /*30e0*/  FFMA.FTZ R29, R54, c[0x0][0x23c], -R101.reuse ;  /* 0x00008f00361d7a23 */ /* 0x100fe20000010865 */
[----:B------:R-:W-:Y:S01]  /*30f0*/  MUFU.EX2 R35, R35 ;  /* 0x0000002300237308 */ /* 0x000fe20000000800 */
[--C-:B------:R-:W-:Y:S01]  /*3100*/  FFMA.FTZ R33, R10, c[0x0][0x23c], -R101.reuse ;  /* 0x00008f000a217a23 */ /* 0x100fe20000010865 */
[----:B------:R-:W-:Y:S01]  /*3110*/  FSEL R90, R90, RZ, P1 ;  /* 0x000000ff5a5a7208 */ /* 0x000fe20000800000 */
[----:B------:R-:W-:-:S02]  /*3120*/  FFMA.FTZ R27, R8, c[0x0][0x23c], -R101 ;  /* 0x00008f00081b7a23 */ /* 0x000fc40000010865 */
[----:B------:R-:W-:Y:S01]  /*3130*/  LDSM.16.MT88.4 R8, [R117+0x6400] ;  /* 0x006400007508783b */ /* 0x000fe20000004200 */
[--C-:B------:R-:W-:Y:S02]  /*3140*/  FFMA.FTZ R24, R26, c[0x0][0x23c], -R101.reuse ;  /* 0x00008f001a187a23 */ /* 0x100fe40000010865 */
[--C-:B------:R-:W-:Y:S01]  /*3150*/  FFMA.FTZ R86, R31, c[0x0][0x23c], -R90.reuse ;  /* 0x00008f001f567a23 */ /* 0x100fe2000001085a */
[----:B------:R-:W2:Y:S01]  /*3160*/  MUFU.EX2 R34, R34 ;  /* 0x0000002200227308 */ /* 0x000ea20000000800 */
[--C-:B------:R-:W-:Y:S02]  /*3170*/  FFMA.FTZ R85, R52, c[0x0][0x23c], -R90.reuse ;  /* 0x00008f0034557a23 */ /* 0x100fe4000001085a */
[--C-:B------:R-:W-:Y:S02]  /*3180*/  FFMA.FTZ R84, R53, c[0x0][0x23c], -R90.reuse ;  /* 0x00008f0035547a23 */ /* 0x100fe4000001085a */
[--C-:B------:R-:W-:Y:S01]  /*3190*/  FFMA.FTZ R31, R21, c[0x0][0x23c], -R90.reuse ;  /* 0x00008f00151f7a23 */ /* 0x100fe2000001085a */
[----:B------:R-:W3:Y:S01]  /*31a0*/  LDSM.16.MT88.4 R52, [R116+0x7000] ;  /* 0x007000007434783b */ /* 0x000ee20000004200 */
[----:B------:R-:W-:Y:S01]  /*31b0*/  FFMA.FTZ R28, R36, c[0x0][0x23c], -R101 ;  /* 0x00008f00241c7a23 */ /* 0x000fe20000010865 */
[----:B------:R-:W-:Y:S01]  /*31c0*/  MUFU.EX2 R32, R32 ;  /* 0x0000002000207308 */ /* 0x000fe20000000800 */
[--C-:B------:R-:W-:Y:S01]  /*31d0*/  FFMA.FTZ R30, R37, c[0x0][0x23c], -R90.reuse ;  /* 0x00008f00251e7a23 */ /* 0x100fe2000001085a */
[----:B------:R-:W-:Y:S01]  /*31e0*/  LDSM.16.MT88.4 R20, [R116+0x6400] ;  /* 0x006400007414783b */ /* 0x000fe20000004200 */
[----:B------:R-:W-:-:S02]  /*31f0*/  FFMA.FTZ R25, R15, c[0x0][0x23c], -R90 ;  /* 0x00008f000f197a23 */ /* 0x000fc4000001085a */
[--C-:B------:R-:W-:Y:S02]  /*3200*/  FFMA.FTZ R26, R13, c[0x0][0x23c], -R90.reuse ;  /* 0x00008f000d1a7a23 */ /* 0x100fe4000001085a */
[--C-:B------:R-:W-:Y:S01]  /*3210*/  FFMA.FTZ R3, R3, c[0x0][0x23c], -R90.reuse ;  /* 0x00008f0003037a23 */ /* 0x100fe2000001085a */
[----:B------:R-:W4:Y:S01]  /*3220*/  MUFU.EX2 R29, R29 ;  /* 0x0000001d001d7308 */ /* 0x000f220000000800 */
[----:B--2---:R-:W-:Y:S01]  /*3230*/  F2FP.PACK_AB R48, R34, R35 ;  /* 0x000000232230723e */ /* 0x004fe200000000ff */
[----:B------:R-:W2:Y:S01]  /*3240*/  LDSM.16.MT88.4 R12, [R116+0x7400] ;  /* 0x00740000740c783b */ /* 0x000ea20000004200 */
[--C-:B------:R-:W-:Y:S02]  /*3250*/  FFMA.FTZ R95, R95, c[0x0][0x23c], -R90.reuse ;  /* 0x00008f005f5f7a23 */ /* 0x100fe4000001085a */
[----:B------:R-:W-:Y:S02]  /*3260*/  FFMA.FTZ R89, R89, c[0x0][0x23c], -R90 ;  /* 0x00008f0059597a23 */ /* 0x000fe4000001085a */
[--C-:B------:R-:W-:Y:S01]  /*3270*/  FFMA.FTZ R99, R99, c[0x0][0x23c], -R101.reuse ;  /* 0x00008f0063637a23 */ /* 0x100fe20000010865 */
        /* <DEDUP_REMOVED lines=8> */
[----:B------:R-:W-:Y:S02]  /*3300*/  FFMA.FTZ R87, R87, c[0x0][0x23c], -R90 ;  /* 0x00008f0057577a23 */ /* 0x000fe4000001085a */
[----:B------:R-:W-:-:S02]  /*3310*/  FADD.FTZ R35, R35, R34 ;  /* 0x0000002223237221 */ /* 0x000fc40000010000 */
[----:B------:R-:W-:Y:S02]  /*3320*/  MUFU.EX2 R86, R86 ;  /* 0x0000005600567308 */ /* 0x000fe40000000800 */
[----:B------:R-:W-:-:S04]  /*3330*/  FADD.FTZ R32, R32, R35 ;  /* 0x0000002320207221 */ /* 0x000fc80000010000 */
[----:B------:R-:W-:Y:S02]  /*3340*/  FADD.FTZ R32, R29, R32 ;  /* 0x000000201d207221 */ /* 0x000fe40000010000 */
[----:B------:R-:W4:Y:S01]  /*3350*/  MUFU.EX2 R31, R31 ;  /* 0x0000001f001f7308 */ /* 0x000f220000000800 */
[----:B-----5:R-:W-:Y:S01]  /*3360*/  F2FP.PACK_AB R49, R84, R85 ;  /* 0x000000555431723e */ /* 0x020fe200000000ff */
[----:B------:R-:W-:-:S06]  /*3370*/  FADD.FTZ R85, R85, R84 ;  /* 0x0000005455557221 */ /* 0x000fcc0000010000 */
[----:B------:R-:W-:Y:S01]  /*3380*/  MUFU.EX2 R33, R33 ;  /* 0x0000002100217308 */ /* 0x000fe20000000800 */
[----:B----4-:R-:W-:-:S07]  /*3390*/  F2FP.PACK_AB R51, R31, R86 ;  /* 0x000000561f33723e */ /* 0x010fce00000000ff */
[----:B------:R-:W4:Y:S01]  /*33a0*/  MUFU.EX2 R28, R28 ;  /* 0x0000001c001c7308 */ /* 0x000f220000000800 */
[----:B------:R-:W-:-:S04]  /*33b0*/  FADD.FTZ R86, R86, R85 ;  /* 0x0000005556567221 */ /* 0x000fc80000010000 */
[----:B------:R-:W-:Y:S01]  /*33c0*/  FADD.FTZ R31, R31, R86 ;  /* 0x000000561f1f7221 */ /* 0x000fe20000010000 */
[C---:B------:R-:W-:Y:S02]  /*33d0*/  HMMA.16816.F32 R80, R48.reuse, R76, RZ ;  /* 0x0000004c3050723c */ /* 0x040fe400000018ff */
[----:B------:R-:W-:Y:S06]  /*33e0*/  MUFU.EX2 R27, R27 ;  /* 0x0000001b001b7308 */ /* 0x000fec0000000800 */
[C---:B------:R-:W-:Y:S02]  /*33f0*/  HMMA.16816.F32 R76, R48.reuse, R78, RZ ;  /* 0x0000004e304c723c */ /* 0x040fe400000018ff */
[----:B------:R-:W-:Y:S06]  /*3400*/  MUFU.EX2 R24, R24 ;  /* 0x0000001800187308 */ /* 0x000fec0000000800 */
[C---:B------:R-:W-:Y:S02]  /*3410*/  HMMA.16816.F32 R72, R48.reuse, R68, RZ ;  /* 0x000000443048723c */ /* 0x040fe400000018ff */
[----:B------:R-:W-:Y:S06]  /*3420*/  MUFU.EX2 R30, R30 ;  /* 0x0000001e001e7308 */ /* 0x000fec0000000800 */
[C---:B-1----:R-:W-:Y:S02]  /*3430*/  HMMA.16816.F32 R64, R48.reuse, R60, RZ ;  /* 0x0000003c3040723c */ /* 0x042fe400000018ff */
[----:B------:R-:W1:Y:S06]  /*3440*/  MUFU.EX2 R25, R25 ;  /* 0x0000001900197308 */ /* 0x000e6c0000000800 */
[C---:B---3--:R-:W-:Y:S02]  /*3450*/  HMMA.16816.F32 R56, R48.reuse, R52, RZ ;  /* 0x000000343038723c */ /* 0x048fe400000018ff */
[----:B------:R-:W-:Y:S06]  /*3460*/  MUFU.EX2 R26, R26 ;  /* 0x0000001a001a7308 */ /* 0x000fec0000000800 */
[C---:B------:R-:W-:Y:S02]  /*3470*/  HMMA.16816.F32 R36, R48.reuse, R40, RZ ;  /* 0x000000283024723c */ /* 0x040fe400000018ff */
[----:B------:R-:W3:Y:S06]  /*3480*/  MUFU.EX2 R3, R3 ;  /* 0x0000000300037308 */ /* 0x000eec0000000800 */
        /* <DEDUP_REMOVED lines=51> */
[----:B------:R-:W4:Y:S05]  /*37c0*/  LDSM.16.MT88.4 R16, [R117+0x7800] ;  /* 0x007800007510783b */ /* 0x000f2a0000004200 */
[----:B------:R-:W5:Y:S02]  /*37d0*/  MUFU.EX2 R94, R94 ;  /* 0x0000005e005e7308 */ /* 0x000f640000000800 */
[C---:B--2---:R-:W-:Y:S06]  /*37e0*/  HMMA.16816.F32 R44, R4.reuse, R12, R44 ;  /* 0x0000000c042c723c */ /* 0x044fec000000182c */
[----:B------:R-:W2:Y:S02]  /*37f0*/  MUFU.EX2 R92, R92 ;  /* 0x0000005c005c7308 */ /* 0x000ea40000000800 */
[----:B------:R-:W-:Y:S01]  /*3800*/  HMMA.16816.F32 R48, R4, R14, R48 ;  /* 0x0000000e0430723c */ /* 0x000fe20000001830 */
[----:B------:R-:W4:Y:S05]  /*3810*/  LDSM.16.MT88.4 R12, [R116+0x6800] ;  /* 0x00680000740c783b */ /* 0x000f2a0000004200 */
[----:B------:R-:W4:Y:S01]  /*3820*/  MUFU.EX2 R102, R102 ;  /* 0x0000006600667308 */ /* 0x000f220000000800 */
[----:B-1----:R-:W-:Y:S01]  /*3830*/  F2FP.PACK_AB R4, R20, R21 ;  /* 0x000000151404723e */ /* 0x002fe200000000ff */
        /* <DEDUP_REMOVED lines=14> */
[C---:B----4-:R-:W-:Y:S08]  /*3920*/  HMMA.16816.F32 R64, R4.reuse, R16, R64 ;  /* 0x000000100440723c */ /* 0x050ff00000001840 */
[C---:B------:R-:W-:Y:S08]  /*3930*/  HMMA.16816.F32 R72, R4.reuse, R12, R72 ;  /* 0x0000000c0448723c */ /* 0x040ff00000001848 */
        /* <DEDUP_REMOVED lines=54> */
.L_x_4800:
        /* <DEDUP_REMOVED lines=64> */
.L_x_4797:
[C---:B------:R-:W-:Y:S04]  /*40a0*/  LEA R130, P0, R8.reuse, R130, 0x1 ;  /* 0x0000008208827211 */ /* 0x040fe800078008ff */
[----:B------:R-:W-:Y:S02]  /*40b0*/  LEA.HI.X R125, R8, R125, R0, 0x1, P0 ;  /* 0x0000007d087d7211 */ /* 0x000fe400000f0c00 */
[----:B------:R-:W-:Y:S02]  /*40c0*/  IADD3 R84, P0, R130, UR7, RZ ;  /* 0x0000000782547c10 */ /* 0x000fe4000ff1e0ff */
[-C--:B------:R-:W-:Y:S02]  /*40d0*/  MOV R131, R125.reuse ;  /* 0x0000007d00837202 */ /* 0x080fe40000000f00 */
[----:B------:R-:W-:Y:S02]  /*40e0*/  IADD3.X R85, R123, R125, RZ, P0, !PT ;  /* 0x0000007d7b557210 */ /* 0x000fe400007fe4ff */
[----:B------:R-:W-:Y:S01]  /*40f0*/  ISETP.GE.AND P0, PT, R138, 0x1, PT ;  /* 0x000000018a00780c */ /* 0x000fe20003f06270 */
[----:B------:R-:W-:Y:S01]  /*4100*/  @!PT LDS RZ, [RZ] ;  /* 0x00000000fffff984 */ /* 0x000fe20000000800 */
[----:B------:R-:W-:Y:S01]  /*4110*/  @!PT LDS RZ, [RZ] ;  /* 0x00000000fffff984 */ /* 0x000fe20000000800 */
[----:B------:R-:W-:Y:S01]  /*4120*/  @!PT LDS RZ, [RZ] ;  /* 0x00000000fffff984 */ /* 0x000fe20000000800 */
[----:B------:R1:W-:Y:S08]  /*4130*/  LDGSTS.E.BYPASS.LTC128B.128 [R124+0x6000], [R130.64] ;  /* 0x06000000827c7fae */ /* 0x0003f0000b901d4a */
[----:B------:R1:W-:Y:S08]  /*4140*/  LDGSTS.E.BYPASS.LTC128B.128 [R124+0x7000], [R130.64+0x40] ;  /* 0x07000040827c7fae */ /* 0x0003f0000b901d4a */
[----:B------:R1:W-:Y:S08]  /*4150*/  LDGSTS.E.BYPASS.LTC128B.128 [R124+0x8000], [R130.64+0x80] ;  /* 0x08000080827c7fae */ /* 0x0003f0000b901d4a */
[----:B------:R2:W-:Y:S08]  /*4160*/  LDGSTS.E.BYPASS.LTC128B.128 [R124+0x6800], [R84.64] ;  /* 0x06800000547c7fae */ /* 0x0005f0000b901d4a */
[----:B------:R2:W-:Y:S08]  /*4170*/  LDGSTS.E.BYPASS.LTC128B.128 [R124+0x7800], [R84.64+0x40] ;  /* 0x07800040547c7fae */ /* 0x0005f0000b901d4a */
[----:B------:R2:W-:Y:S08]  /*4180*/  LDGSTS.E.BYPASS.LTC128B.128 [R124+0x8800], [R84.64+0x80] ;  /* 0x08800080547c7fae */ /* 0x0005f0000b901d4a */
[----:B------:R-:W-:Y:S08]  /*4190*/  LDSM.16.M88.4 R88, [R121] ;  /* 0x000000007958783b */ /* 0x000ff00000000200 */
[----:B------:R-:W3:Y:S08]  /*41a0*/  LDSM.16.M88.4 R92, [R120] ;  /* 0x00000000785c783b */ /* 0x000ef00000000200 */
[----:B------:R-:W4:Y:S08]  /*41b0*/  LDSM.16.M88.4 R96, [R120+0x400] ;  /* 0x000400007860783b */ /* 0x000f300000000200 */
[----:B------:R-:W5:Y:S08]  /*41c0*/  LDSM.16.M88.4 R100, [R120+0x800] ;  /* 0x000800007864783b */ /* 0x000f700000000200 */
[----:B------:R-:W0:Y:S08]  /*41d0*/  LDGDEPBAR ;  /* 0x00000000000079af */ /* 0x000e300000000000 */
[----:B------:R-:W1:Y:S01]  /*41e0*/  LDSM.16.M88.4 R104, [R120+0xc00] ;  /* 0x000c00007868783b */ /* 0x000e620000000200 */
[C---:B---3--:R-:W-:Y:S07]  /*41f0*/  HMMA.16816.F32 R4, R88.reuse, R92, RZ ;  /* 0x0000005c5804723c */ /* 0x048fee00000018ff */
[----:B------:R-:W-:Y:S01]  /*4200*/  LDSM.16.M88.4 R108, [R119] ;  /* 0x00000000776c783b */ /* 0x000fe20000000200 */
[C---:B------:R-:W-:Y:S07]  /*4210*/  HMMA.16816.F32 R8, R88.reuse, R94, RZ ;  /* 0x0000005e5808723c */ /* 0x040fee00000018ff */
[----:B------:R-:W3:Y:S01]  /*4220*/  LDSM.16.M88.4 R112, [R118] ;  /* 0x000000007670783b */ /* 0x000ee20000000200 */
[C---:B----4-:R-:W-:Y:S07]  /*4230*/  HMMA.16816.F32 R12, R88.reuse, R96, RZ ;  /* 0x00000060580c723c */ /* 0x050fee00000018ff */
[----:B------:R-:W-:Y:S01]  /*4240*/  LDSM.16.M88.4 R92, [R118+0x800] ;  /* 0x00080000765c783b */ /* 0x000fe20000000200 */
[C---:B------:R-:W-:Y:S07]  /*4250*/  HMMA.16816.F32 R16, R88.reuse, R98, RZ ;  /* 0x000000625810723c */ /* 0x040fee00000018ff */
[----:B------:R-:W-:Y:S01]  /*4260*/  LDSM.16.M88.4 R96, [R118+0xc00] ;  /* 0x000c00007660783b */ /* 0x000fe20000000200 */
[C---:B-----5:R-:W-:Y:S08]  /*4270*/  HMMA.16816.F32 R20, R88.reuse, R100, RZ ;  /* 0x000000645814723c */ /* 0x060ff000000018ff */
[C---:B------:R-:W-:Y:S01]  /*4280*/  HMMA.16816.F32 R24, R88.reuse, R102, RZ ;  /* 0x000000665818723c */ /* 0x040fe200000018ff */
[----:B------:R-:W-:Y:S07]  /*4290*/  LDSM.16.M88.4 R100, [R120+0x1800] ;  /* 0x001800007864783b */ /* 0x000fee0000000200 */
[C---:B-1----:R-:W-:Y:S08]  /*42a0*/  HMMA.16816.F32 R28, R88.reuse, R104, RZ ;  /* 0x00000068581c723c */ /* 0x042ff000000018ff */
[----:B------:R-:W-:Y:S01]  /*42b0*/  HMMA.16816.F32 R32, R88, R106, RZ ;  /* 0x0000006a5820723c */ /* 0x000fe200000018ff */
[----:B------:R-:W1:Y:S07]  /*42c0*/  LDSM.16.M88.4 R88, [R118+0x400] ;  /* 0x000400007658783b */ /* 0x000e6e0000000200 */
[C---:B---3--:R-:W-:Y:S08]  /*42d0*/  HMMA.16816.F32 R4, R108.reuse, R112, R4 ;  /* 0x000000706c04723c */ /* 0x048ff00000001804 */
[C---:B------:R-:W-:Y:S08]  /*42e0*/  HMMA.16816.F32 R8, R108.reuse, R114, R8 ;  /* 0x000000726c08723c */ /* 0x040ff00000001808 */
[C---:B-1----:R-:W-:Y:S08]  /*42f0*/  HMMA.16816.F32 R12, R108.reuse, R88, R12 ;  /* 0x000000586c0c723c */ /* 0x042ff0000000180c */
        /* <DEDUP_REMOVED lines=16> */
[----:B------:R-:W3:Y:S07]  /*4400*/  LDSM.16.M88.4 R100, [R118+0x1000] ;  /* 0x001000007664783b */ /* 0x000eee0000000200 */
[C---:B-1----:R-:W-:Y:S08]  /*4410*/  HMMA.16816.F32 R28, R88.reuse, R92, R28 ;  /* 0x0000005c581c723c */ /* 0x042ff0000000181c */
[----:B------:R-:W-:Y:S01]  /*4420*/  HMMA.16816.F32 R32, R88, R94, R32 ;  /* 0x0000005e5820723c */ /* 0x000fe20000001820 */
[----:B------:R-:W1:Y:S08]  /*4430*/  LDSM.16.M88.4 R88, [R118+0x1400] ;  /* 0x001400007658783b */ /* 0x000e700000000200 */
[----:B------:R-:W4:Y:S01]  /*4440*/  LDSM.16.M88.4 R92, [R118+0x1800] ;  /* 0x00180000765c783b */ /* 0x000f220000000200 */
[C---:B---3--:R-:W-:Y:S08]  /*4450*/  HMMA.16816.F32 R4, R96.reuse, R100, R4 ;  /* 0x000000646004723c */ /* 0x048ff00000001804 */
[C---:B------:R-:W-:Y:S01]  /*4460*/  HMMA.16816.F32 R8, R96.reuse, R102, R8 ;  /* 0x000000666008723c */ /* 0x040fe20000001808 */
[----:B------:R-:W3:Y:S07]  /*4470*/  LDSM.16.M88.4 R100, [R118+0x1c00] ;  /* 0x001c00007664783b */ /* 0x000eee0000000200 */
[C---:B-1----:R-:W-:Y:S08]  /*4480*/  HMMA.16816.F32 R12, R96.reuse, R88, R12 ;  /* 0x00000058600c723c */ /* 0x042ff0000000180c */
[C---:B------:R-:W-:Y:S01]  /*4490*/  HMMA.16816.F32 R16, R96.reuse, R90, R16 ;  /* 0x0000005a6010723c */ /* 0x040fe20000001810 */
[----:B------:R-:W-:Y:S07]  /*44a0*/  LDSM.16.M88.4 R88, [R121+0x2000] ;  /* 0x002000007958783b */ /* 0x000fee0000000200 */
[C---:B----4-:R-:W-:Y:S08]  /*44b0*/  HMMA.16816.F32 R20, R96.reuse, R92, R20 ;  /* 0x0000005c6014723c */ /* 0x050ff00000001814 */
[C---:B------:R-:W-:Y:S01]  /*44c0*/  HMMA.16816.F32 R24, R96.reuse, R94, R24 ;  /* 0x0000005e6018723c */ /* 0x040fe20000001818 */
[----:B------:R-:W1:Y:S07]  /*44d0*/  LDSM.16.M88.4 R92, [R120+0x2000] ;  /* 0x00200000785c783b */ /* 0x000e6e0000000200 */
[C---:B---3--:R-:W-:Y:S08]  /*44e0*/  HMMA.16816.F32 R28, R96.reuse, R100, R28 ;  /* 0x00000064601c723c */ /* 0x048ff0000000181c */
[----:B------:R-:W-:Y:S01]  /*44f0*/  HMMA.16816.F32 R32, R96, R102, R32 ;  /* 0x000000666020723c */ /* 0x000fe20000001820 */
[----:B------:R-:W3:Y:S08]  /*4500*/  LDSM.16.M88.4 R96, [R120+0x2400] ;  /* 0x002400007860783b */ /* 0x000ef00000000200 */
[----:B------:R-:W4:Y:S01]  /*4510*/  LDSM.16.M88.4 R100, [R120+0x2800] ;  /* 0x002800007864783b */ /* 0x000f220000000200 */
        /* <DEDUP_REMOVED lines=9> */
[C---:B-1----:R-:W-:Y:S08]  /*45b0*/  HMMA.16816.F32 R28, R88.reuse, R92, R28 ;  /* 0x0000005c581c723c */ /* 0x042ff0000000181c */
[----:B------:R-:W-:Y:S01]  /*45c0*/  HMMA.16816.F32 R32, R88, R94, R32 ;  /* 0x0000005e5820723c */ /* 0x000fe20000001820 */
[----:B------:R-:W1:Y:S08]  /*45d0*/  LDSM.16.M88.4 R88, [R118+0x2400] ;  /* 0x002400007658783b */ /* 0x000e700000000200 */
[----:B------:R-:W4:Y:S01]  /*45e0*/  LDSM.16.M88.4 R92, [R118+0x2800] ;  /* 0x00280000765c783b */ /* 0x000f220000000200 */
[C---:B---3--:R-:W-:Y:S08]  /*45f0*/  HMMA.16816.F32 R4, R96.reuse, R100, R4 ;  /* 0x000000646004723c */ /* 0x048ff00000001804 */
[C---:B------:R-:W-:Y:S08]  /*4600*/  HMMA.16816.F32 R8, R96.reuse, R102, R8 ;  /* 0x000000666008723c */ /* 0x040ff00000001808 */
[C---:B-1----:R-:W-:Y:S08]  /*4610*/  HMMA.16816.F32 R12, R96.reuse, R88, R12 ;  /* 0x00000058600c723c */ /* 0x042ff0000000180c */
[----:B------:R-:W-:Y:S01]  /*4620*/  FMUL.FTZ R0, R4, c[0x0][0x2ec] ;  /* 0x0000bb0004007a20 */ /* 0x000fe20000410000 */
[C---:B------:R-:W-:Y:S01]  /*4630*/  HMMA.16816.F32 R16, R96.reuse, R90, R16 ;  /* 0x0000005a6010723c */ /* 0x040fe20000001810 */
[----:B------:R-:W1:Y:S01]  /*4640*/  LDSM.16.M88.4 R88, [R118+0x2c00] ;  /* 0x002c00007658783b */ /* 0x000e620000000200 */
[----:B------:R-:W-:Y:S04]  /*4650*/  DEPBAR.LE SB0, 0x0 ;  /* 0x000080000000791a */ /* 0x000fe80000000000 */
[----:B------:R3:W1:Y:S01]  /*4660*/  MUFU.TANH R105, R0 ;  /* 0x0000000000697308 */ /* 0x0006620000002400 */
[----:B------:R-:W-:Y:S01]  /*4670*/  FMUL.FTZ R164, R5, c[0x0][0x2ec] ;  /* 0x0000bb0005a47a20 */ /* 0x000fe20000410000 */
[C---:B----4-:R-:W-:Y:S01]  /*4680*/  HMMA.16816.F32 R20, R96.reuse, R92, R20 ;  /* 0x0000005c6014723c */ /* 0x050fe20000001814 */
[----:B------:R-:W-:Y:S04]  /*4690*/  BAR.SYNC.DEFER_BLOCKING 0x0 ;  /* 0x0000000000007b1d */ /* 0x000fe80000010000 */
[----:B------:R-:W-:Y:S02]  /*46a0*/  FMUL.FTZ R162, R6, c[0x0][0x2ec] ;  /* 0x0000bb0006a27a20 */ /* 0x000fe40000410000 */
[----:B------:R-:W-:Y:S01]  /*46b0*/  FMUL.FTZ R160, R7, c[0x0][0x2ec] ;  /* 0x0000bb0007a07a20 */ /* 0x000fe20000410000 */
[----:B------:R-:W4:Y:S01]  /*46c0*/  MUFU.TANH R164, R164 ;  /* 0x000000a400a47308 */ /* 0x000f220000002400 */
        /* <DEDUP_REMOVED lines=33> */
[----:B--2---:R-:W-:Y:S02]  /*48e0*/  FMUL.FTZ R84, R9, c[0x0][0x2ec] ;  /* 0x0000bb0009547a20 */ /* 0x004fe40000410000 */
[----:B------:R-:W-:Y:S02]  /*48f0*/  FMUL.FTZ R2, R10, c[0x0][0x2ec] ;  /* 0x0000bb000a027a20 */ /* 0x000fe40000410000 */
[----:B---3--:R-:W-:Y:S01]  /*4900*/  FMUL.FTZ R0, R11, c[0x0][0x2ec] ;  /* 0x0000bb000b007a20 */ /* 0x008fe20000410000 */
[----:B------:R2:W3:Y:S01]  /*4910*/  MUFU.TANH R115, R84 ;  /* 0x0000005400737308 */ /* 0x0004e20000002400 */
        /* <DEDUP_REMOVED lines=25> */
[----:B---34-:R-:W-:Y:S02]  /*4ab0*/  MOV R8, UR5 ;  /* 0x0000000500087c02 */ /* 0x018fe40008000f00 */
[----:B------:R-:W-:Y:S01]  /*4ac0*/  MOV R5, UR4 ;  /* 0x0000000400057c02 */ /* 0x000fe20008000f00 */
[----:B------:R-:W-:-:S05]  /*4ad0*/  @P6 BRA `(.L_x_4799) ;  /* 0x000003b000006947 */ /* 0x000fca0003800000 */
[----:B--2---:R-:W-:Y:S04]  /*4ae0*/  IABS R0, c[0x0][0x2d0] ;  /* 0x0000b40000007a13 */ /* 0x004fe80000000000 */
        /* <DEDUP_REMOVED lines=58> */
.L_x_4799:
        /* <DEDUP_REMOVED lines=14> */
.L_x_4798:
[----:B---34-:R-:W-:Y:S01]  /*4f70*/  FMNMX.FTZ R7, R105, R87, !PT ;  /* 0x0000005769077209 */ /* 0x018fe20007810000 */
[----:B------:R-:W-:Y:S01]  /*4f80*/  LDSM.16.MT88.4 R12, [R117+0x6000] ;  /* 0x00600000750c783b */ /* 0x000fe20000004200 */
[----:B------:R-:W-:Y:S02]  /*4f90*/  FMNMX.FTZ R5, R162, R3, !PT ;  /* 0x00000003a2057209 */ /* 0x000fe40007810000 */
[----:B------:R-:W-:Y:S02]  /*4fa0*/  FMNMX.FTZ R7, R164, R7, !PT ;  /* 0x00000007a4077209 */ /* 0x000fe40007810000 */
[----:B--2---:R-:W-:Y:S02]  /*4fb0*/  FMNMX.FTZ R0, R160, R5, !PT ;  /* 0x00000005a0007209 */ /* 0x004fe40007810000 */
[----:B-1----:R-:W-:Y:S01]  /*4fc0*/  FMNMX.FTZ R2, R158, R7, !PT ;  /* 0x000000079e027209 */ /* 0x002fe20007810000 */
        /* <DEDUP_REMOVED lines=50> */
[----:B------:R-:W-:Y:S01]  /*52f0*/  FFMA.FTZ R89, R164, c[0x0][0x23c], -R98 ;  /* 0x00008f00a4597a23 */ /* 0x000fe20000010862 */
[----:B------:R-:W-:Y:S01]  /*5300*/  ISETP.GT.AND P0, PT, R138, RZ, PT ;  /* 0x000000ff8a00720c */ /* 0x000fe20003f04270 */
[--C-:B------:R-:W-:Y:S02]  /*5310*/  FFMA.FTZ R91, R162, c[0x0][0x23c], -R96.reuse ;  /* 0x00008f00a25b7a23 */ /* 0x100fe40000010860 */
[----:B------:R-:W-:Y:S02]  /*5320*/  FFMA.FTZ R88, R160, c[0x0][0x23c], -R96 ;  /* 0x00008f00a0587a23 */ /* 0x000fe40000010860 */
[--C-:B------:R-:W-:Y:S02]  /*5330*/  FFMA.FTZ R95, R158, c[0x0][0x23c], -R98.reuse ;  /* 0x00008f009e5f7a23 */ /* 0x100fe40000010862 */
[----:B------:R-:W-:Y:S01]  /*5340*/  FFMA.FTZ R94, R115, c[0x0][0x23c], -R98 ;  /* 0x00008f00735e7a23 */ /* 0x000fe20000010862 */
[----:B------:R-:W2:Y:S01]  /*5350*/  MUFU.EX2 R3, R3 ;  /* 0x0000000300037308 */ /* 0x000ea20000000800 */
[--C-:B------:R-:W-:Y:S02]  /*5360*/  FFMA.FTZ R93, R113, c[0x0][0x23c], -R96.reuse ;  /* 0x00008f00715d7a23 */ /* 0x100fe40000010860 */
[----:B------:R-:W-:Y:S02]  /*5370*/  FFMA.FTZ R92, R107, c[0x0][0x23c], -R96 ;  /* 0x00008f006b5c7a23 */ /* 0x000fe40000010860 */
[--C-:B------:R-:W-:Y:S02]  /*5380*/  FFMA.FTZ R97, R156, c[0x0][0x23c], -R98.reuse ;  /* 0x00008f009c617a23 */ /* 0x100fe40000010862 */
[----:B------:R-:W-:Y:S02]  /*5390*/  FFMA.FTZ R100, R154, c[0x0][0x23c], -R98 ;  /* 0x00008f009a647a23 */ /* 0x000fe40000010862 */
        /* <DEDUP_REMOVED lines=22> */
[----:B------:R-:W3:Y:S01]  /*5500*/  LDSM.16.MT88.4 R68, [R116+0x7000] ;  /* 0x007000007444783b */ /* 0x000ee20000004200 */
[----:B------:R-:W-:Y:S01]  /*5510*/  FMUL.FTZ R26, R3, R62 ;  /* 0x0000003e031a7220 */ /* 0x000fe20000410000 */
        /* <DEDUP_REMOVED lines=9> */
[----:B------:R-:W-:Y:S01]  /*55b0*/  FMUL.FTZ R37, R84, R37 ;  /* 0x0000002554257220 */ /* 0x000fe20000410000 */
[----:B------:R-:W4:Y:S01]  /*55c0*/  LDSM.16.MT88.4 R52, [R116+0x8000] ;  /* 0x008000007434783b */ /* 0x000f220000004200 */
[----:B------:R-:W5:Y:S01]  /*55d0*/  MUFU.EX2 R94, R94 ;  /* 0x0000005e005e7308 */ /* 0x000f620000000800 */
[C---:B------:R-:W-:Y:S02]  /*55e0*/  FMUL.FTZ R38, R3.reuse, R38 ;  /* 0x0000002603267220 */ /* 0x040fe40000410000 */
[C---:B------:R-:W-:Y:S01]  /*55f0*/  FMUL.FTZ R39, R3.reuse, R39 ;  /* 0x0000002703277220 */ /* 0x040fe20000410000 */
[----:B--2---:R-:W-:Y:S01]  /*5600*/  F2FP.PACK_AB R81, R88, R91 ;  /* 0x0000005b5851723e */ /* 0x004fe200000000ff */
        /* <DEDUP_REMOVED lines=8> */
[C---:B------:R-:W-:Y:S01]  /*5690*/  FMUL.FTZ R44, R84.reuse, R44 ;  /* 0x0000002c542c7220 */ /* 0x040fe20000410000 */
[----:B------:R-:W2:Y:S01]  /*56a0*/  MUFU.EX2 R92, R92 ;  /* 0x0000005c005c7308 */ /* 0x000ea20000000800 */
[----:B------:R-:W-:Y:S02]  /*56b0*/  FMUL.FTZ R45, R84, R45 ;  /* 0x0000002d542d7220 */ /* 0x000fe40000410000 */
[C---:B------:R-:W-:Y:S01]  /*56c0*/  FMUL.FTZ R46, R3.reuse, R46 ;  /* 0x0000002e032e7220 */ /* 0x040fe20000410000 */
[----:B-----5:R-:W-:Y:S01]  /*56d0*/  F2FP.PACK_AB R82, R94, R95 ;  /* 0x0000005f5e52723e */ /* 0x020fe200000000ff */
[C---:B------:R-:W-:Y:S02]  /*56e0*/  FMUL.FTZ R47, R3.reuse, R47 ;  /* 0x0000002f032f7220 */ /* 0x040fe40000410000 */
[C---:B------:R-:W-:Y:S02]  /*56f0*/  FMUL.FTZ R48, R84.reuse, R48 ;  /* 0x0000003054307220 */ /* 0x040fe40000410000 */
[----:B------:R-:W-:Y:S01]  /*5700*/  FMUL.FTZ R49, R84, R49 ;  /* 0x0000003154317220 */ /* 0x000fe20000410000 */
[----:B------:R-:W-:Y:S01]  /*5710*/  MUFU.EX2 R97, R97 ;  /* 0x0000006100617308 */ /* 0x000fe20000000800 */
[C---:B------:R-:W-:Y:S02]  /*5720*/  FMUL.FTZ R50, R3.reuse, R50 ;  /* 0x0000003203327220 */ /* 0x040fe40000410000 */
[----:B------:R-:W-:Y:S02]  /*5730*/  FMUL.FTZ R51, R3, R51 ;  /* 0x0000003303337220 */ /* 0x000fe40000410000 */
[--C-:B------:R-:W-:Y:S02]  /*5740*/  FFMA.FTZ R105, R153, c[0x0][0x23c], -R98.reuse ;  /* 0x00008f0099697a23 */ /* 0x100fe40000010862 */
[----:B------:R-:W-:Y:S02]  /*5750*/  FFMA.FTZ R108, R149, c[0x0][0x23c], -R98 ;  /* 0x00008f00956c7a23 */ /* 0x000fe40000010862 */
[--C-:B------:R-:W-:Y:S01]  /*5760*/  FFMA.FTZ R109, R151, c[0x0][0x23c], -R96.reuse ;  /* 0x00008f00976d7a23 */ /* 0x100fe20000010860 */
[----:B------:R-:W5:Y:S01]  /*5770*/  MUFU.EX2 R100, R100 ;  /* 0x0000006400647308 */ /* 0x000f620000000800 */
[----:B------:R-:W-:Y:S02]  /*5780*/  FFMA.FTZ R110, R155, c[0x0][0x23c], -R96 ;  /* 0x00008f009b6e7a23 */ /* 0x000fe40000010860 */
[--C-:B------:R-:W-:Y:S01]  /*5790*/  FFMA.FTZ R112, R159, c[0x0][0x23c], -R98.reuse ;  /* 0x00008f009f707a23 */ /* 0x100fe20000010862 */
[----:B--2---:R-:W-:Y:S01]  /*57a0*/  F2FP.PACK_AB R83, R92, R93 ;  /* 0x0000005d5c53723e */ /* 0x004fe200000000ff */
[----:B------:R-:W-:Y:S02]  /*57b0*/  FFMA.FTZ R107, R161, c[0x0][0x23c], -R98 ;  /* 0x00008f00a16b7a23 */ /* 0x000fe40000010862 */
[--C-:B------:R-:W-:Y:S02]  /*57c0*/  FFMA.FTZ R111, R157, c[0x0][0x23c], -R96.reuse ;  /* 0x00008f009d6f7a23 */ /* 0x100fe40000010860 */
[----:B------:R-:W-:Y:S01]  /*57d0*/  FFMA.FTZ R114, R147, c[0x0][0x23c], -R96 ;  /* 0x00008f0093727a23 */ /* 0x000fe20000010860 */
[----:B------:R-:W-:Y:S01]  /*57e0*/  MUFU.EX2 R105, R105 ;  /* 0x0000006900697308 */ /* 0x000fe20000000800 */
[C---:B------:R-:W-:Y:S05]  /*57f0*/  HMMA.16816.F32 R4, R80.reuse, R12, R4 ;  /* 0x0000000c5004723c */ /* 0x040fea0000001804 */
[C---:B------:R-:W-:Y:S02]  /*5800*/  FFMA.FTZ R90, R84.reuse, R139, R90 ;  /* 0x0000008b545a7223 */ /* 0x040fe4000001005a */
[C---:B------:R-:W-:Y:S01]  /*5810*/  FMUL.FTZ R12, R84.reuse, R72 ;  /* 0x00000048540c7220 */ /* 0x040fe20000410000 */
[C---:B------:R-:W-:Y:S01]  /*5820*/  HMMA.16816.F32 R8, R80.reuse, R14, R8 ;  /* 0x0000000e5008723c */ /* 0x040fe20000001808 */
[----:B------:R-:W-:Y:S03]  /*5830*/  MUFU.EX2 R99, R99 ;  /* 0x0000006300637308 */ /* 0x000fe60000000800 */
[----:B------:R-:W-:Y:S02]  /*5840*/  FMUL.FTZ R13, R84, R73 ;  /* 0x00000049540d7220 */ /* 0x000fe40000410000 */
[C---:B------:R-:W-:Y:S02]  /*5850*/  FFMA.FTZ R91, R3.reuse, R140, R91 ;  /* 0x0000008c035b7223 */ /* 0x040fe4000001005b */
[C---:B------:R-:W-:Y:S03]  /*5860*/  FMUL.FTZ R14, R3.reuse, R74 ;  /* 0x0000004a030e7220 */ /* 0x040fe60000410000 */
[----:B------:R-:W2:Y:S01]  /*5870*/  MUFU.EX2 R102, R102 ;  /* 0x0000006600667308 */ /* 0x000ea20000000800 */
[----:B------:R-:W-:Y:S02]  /*5880*/  FMUL.FTZ R15, R3, R75 ;  /* 0x0000004b030f7220 */ /* 0x000fe40000410000 */
[--C-:B------:R-:W-:Y:S02]  /*5890*/  FFMA.FTZ R146, R131, c[0x0][0x23c], -R98.reuse ;  /* 0x00008f0083927a23 */ /* 0x100fe40000010862 */
[----:B------:R-:W-:Y:S02]  /*58a0*/  FFMA.FTZ R113, R145, c[0x0][0x23c], -R98 ;  /* 0x00008f0091717a23 */ /* 0x000fe40000010862 */
[--C-:B------:R-:W-:Y:S01]  /*58b0*/  FFMA.FTZ R115, R144, c[0x0][0x23c], -R96.reuse ;  /* 0x00008f0090737a23 */ /* 0x100fe20000010860 */
[C---:B------:R-:W-:Y:S02]  /*58c0*/  HMMA.16816.F32 R12, R80.reuse, R20, R12 ;  /* 0x00000014500c723c */ /* 0x040fe4000000180c */
[----:B------:R-:W-:Y:S01]  /*58d0*/  MUFU.EX2 R108, R108 ;  /* 0x0000006c006c7308 */ /* 0x000fe20000000800 */
[----:B------:R-:W-:Y:S02]  /*58e0*/  FFMA.FTZ R144, R141, c[0x0][0x23c], -R96 ;  /* 0x00008f008d907a23 */ /* 0x000fe40000010860 */
[--C-:B------:R-:W-:Y:S02]  /*58f0*/  FFMA.FTZ R131, R142, c[0x0][0x23c], -R98.reuse ;  /* 0x00008f008e837a23 */ /* 0x100fe40000010862 */
        /* <DEDUP_REMOVED lines=8> */
[----:B------:R-:W-:Y:S01]  /*5980*/  MUFU.EX2 R109, R109 ;  /* 0x0000006d006d7308 */ /* 0x000fe20000000800 */
[----:B------:R-:W-:Y:S03]  /*5990*/  FFMA.FTZ R96, R85, c[0x0][0x23c], -R96 ;  /* 0x00008f0055607a23 */ /* 0x000fe60000010860 */
[C---:B------:R-:W-:Y:S06]  /*59a0*/  HMMA.16816.F32 R20, R80.reuse, R28, R20 ;  /* 0x0000001c5014723c */ /* 0x040fec0000001814 */
[----:B------:R-:W-:Y:S01]  /*59b0*/  MUFU.EX2 R110, R110 ;  /* 0x0000006e006e7308 */ /* 0x000fe20000000800 */
[C---:B------:R-:W-:Y:S01]  /*59c0*/  FMUL.FTZ R28, R84.reuse, R56 ;  /* 0x00000038541c7220 */ /* 0x040fe20000410000 */
[C---:B------:R-:W-:Y:S04]  /*59d0*/  HMMA.16816.F32 R24, R80.reuse, R30, R24 ;  /* 0x0000001e5018723c */ /* 0x040fe80000001818 */
[----:B------:R-:W-:Y:S02]  /*59e0*/  FMUL.FTZ R29, R84, R57 ;  /* 0x00000039541d7220 */ /* 0x000fe40000410000 */
[----:B------:R-:W-:Y:S02]  /*59f0*/  FADD.FTZ R84, R88, R91 ;  /* 0x0000005b58547221 */ /* 0x000fe40000010000 */
[C---:B------:R-:W-:Y:S01]  /*5a00*/  FMUL.FTZ R30, R3.reuse, R58 ;  /* 0x0000003a031e7220 */ /* 0x040fe20000410000 */
[----:B------:R-:W1:Y:S03]  /*5a10*/  MUFU.EX2 R101, R101 ;  /* 0x0000006500657308 */ /* 0x000e660000000800 */
[----:B------:R-:W-:Y:S01]  /*5a20*/  FMUL.FTZ R31, R3, R59 ;  /* 0x0000003b031f7220 */ /* 0x000fe20000410000 */
[----:B------:R-:W-:Y:S01]  /*5a30*/  IADD3 R3, R138, -0x1, RZ ;  /* 0xffffffff8a037810 */ /* 0x000fe20007ffe0ff */
[----:B------:R-:W2:Y:S01]  /*5a40*/  LDSM.16.MT88.4 R56, [R117+0x6400] ;  /* 0x006400007538783b */ /* 0x000ea20000004200 */
[----:B------:R-:W-:Y:S02]  /*5a50*/  FADD.FTZ R93, R93, R84 ;  /* 0x000000545d5d7221 */ /* 0x000fe40000010000 */
[----:B------:R-:W-:Y:S02]  /*5a60*/  MOV R138, R3 ;  /* 0x00000003008a7202 */ /* 0x000fe40000000f00 */
[C---:B---3--:R-:W-:Y:S01]  /*5a70*/  HMMA.16816.F32 R28, R80.reuse, R68, R28 ;  /* 0x00000044501c723c */ /* 0x048fe2000000181c */
[----:B------:R-:W-:Y:S02]  /*5a80*/  MUFU.EX2 R112, R112 ;  /* 0x0000007000707308 */ /* 0x000fe40000000800 */
[----:B------:R-:W-:Y:S01]  /*5a90*/  FADD.FTZ R92, R92, R93 ;  /* 0x0000005d5c5c7221 */ /* 0x000fe20000010000 */
[----:B------:R-:W-:Y:S04]  /*5aa0*/  MOV R3, R0 ;  /* 0x0000000000037202 */ /* 0x000fe80000000f00 */
[C---:B------:R-:W-:Y:S01]  /*5ab0*/  HMMA.16816.F32 R32, R80.reuse, R70, R32 ;  /* 0x000000465020723c */ /* 0x040fe20000001820 */
[----:B------:R-:W-:Y:S02]  /*5ac0*/  LDSM.16.MT88.4 R68, [R116+0x6c00] ;  /* 0x006c00007444783b */ /* 0x000fe40000004200 */
[----:B------:R-:W-:Y:S05]  /*5ad0*/  MUFU.EX2 R107, R107 ;  /* 0x0000006b006b7308 */ /* 0x000fea0000000800 */
[C---:B-1----:R-:W-:Y:S05]  /*5ae0*/  HMMA.16816.F32 R36, R80.reuse, R60, R36 ;  /* 0x0000003c5024723c */ /* 0x042fea0000001824 */
[----:B------:R-:W-:Y:S03]  /*5af0*/  MUFU.EX2 R103, R103 ;  /* 0x0000006700677308 */ /* 0x000fe60000000800 */
[C---:B------:R-:W-:Y:S01]  /*5b00*/  HMMA.16816.F32 R40, R80.reuse, R62, R40 ;  /* 0x0000003e5028723c */ /* 0x040fe20000001828 */
[----:B------:R-:W1:Y:S06]  /*5b10*/  LDSM.16.MT88.4 R60, [R116+0x6400] ;  /* 0x00640000743c783b */ /* 0x000e6c0000004200 */
[----:B------:R-:W3:Y:S01]  /*5b20*/  MUFU.EX2 R106, R106 ;  /* 0x0000006a006a7308 */ /* 0x000ee20000000800 */
[C---:B----4-:R-:W-:Y:S07]  /*5b30*/  HMMA.16816.F32 R44, R80.reuse, R52, R44 ;  /* 0x00000034502c723c */ /* 0x050fee000000182c */
[----:B-----5:R-:W-:Y:S01]  /*5b40*/  F2FP.PACK_AB R52, R100, R97 ;  /* 0x000000616434723e */ /* 0x020fe200000000ff */
[----:B------:R-:W-:Y:S01]  /*5b50*/  HMMA.16816.F32 R48, R80, R54, R48 ;  /* 0x000000365030723c */ /* 0x000fe20000001830 */
[----:B------:R-:W-:Y:S03]  /*5b60*/  MUFU.EX2 R111, R111 ;  /* 0x0000006f006f7308 */ /* 0x000fe60000000800 */
[C---:B--2---:R-:W-:Y:S01]  /*5b70*/  F2FP.PACK_AB R53, R102.reuse, R99 ;  /* 0x000000636635723e */ /* 0x044fe200000000ff */
[----:B------:R-:W-:Y:S02]  /*5b80*/  FADD.FTZ R99, R99, R92 ;  /* 0x0000005c63637221 */ /* 0x000fe40000010000 */
[----:B------:R-:W-:Y:S02]  /*5b90*/  F2FP.PACK_AB R54, R101, R104 ;  /* 0x000000686536723e */ /* 0x000fe400000000ff */
[----:B------:R-:W-:Y:S02]  /*5ba0*/  FADD.FTZ R102, R102, R99 ;  /* 0x0000006366667221 */ /* 0x000fe40000010000 */
[----:B------:R-:W-:Y:S01]  /*5bb0*/  MUFU.EX2 R114, R114 ;  /* 0x0000007200727308 */ /* 0x000fe20000000800 */
[C---:B---3--:R-:W-:Y:S01]  /*5bc0*/  F2FP.PACK_AB R55, R106.reuse, R103 ;  /* 0x000000676a37723e */ /* 0x048fe200000000ff */
[----:B------:R-:W-:Y:S04]  /*5bd0*/  FADD.FTZ R103, R103, R102 ;  /* 0x0000006667677221 */ /* 0x000fe80000010000 */
[----:B------:R-:W-:Y:S04]  /*5be0*/  FADD.FTZ R106, R106, R103 ;  /* 0x000000676a6a7221 */ /* 0x000fe80000010000 */
[----:B------:R-:W-:Y:S01]  /*5bf0*/  MUFU.EX2 R146, R146 ;  /* 0x0000009200927308 */ /* 0x000fe20000000800 */
[C---:B------:R-:W-:Y:S08]  /*5c00*/  HMMA.16816.F32 R4, R52.reuse, R56, R4 ;  /* 0x000000383404723c */ /* 0x040ff00000001804 */
[C---:B------:R-:W-:Y:S01]  /*5c10*/  HMMA.16816.F32 R8, R52.reuse, R58, R8 ;  /* 0x0000003a3408723c */ /* 0x040fe20000001808 */
[----:B------:R-:W2:Y:S01]  /*5c20*/  LDSM.16.MT88.4 R56, [R117+0x7400] ;  /* 0x007400007538783b */ /* 0x000ea20000004200 */
[----:B------:R-:W3:Y:S06]  /*5c30*/  MUFU.EX2 R113, R113 ;  /* 0x0000007100717308 */ /* 0x000eec0000000800 */
[C---:B-1----:R-:W-:Y:S04]  /*5c40*/  HMMA.16816.F32 R12, R52.reuse, R60, R12 ;  /* 0x0000003c340c723c */ /* 0x042fe8000000180c */
[----:B------:R-:W-:Y:S04]  /*5c50*/  MUFU.EX2 R115, R115 ;  /* 0x0000007300737308 */ /* 0x000fe80000000800 */
[C---:B------:R-:W-:Y:S01]  /*5c60*/  HMMA.16816.F32 R16, R52.reuse, R62, R16 ;  /* 0x0000003e3410723c */ /* 0x040fe20000001810 */
[----:B------:R-:W1:Y:S05]  /*5c70*/  LDSM.16.MT88.4 R60, [R116+0x7400] ;  /* 0x00740000743c783b */ /* 0x000e6a0000004200 */
[----:B------:R-:W4:Y:S01]  /*5c80*/  MUFU.EX2 R144, R144 ;  /* 0x0000009000907308 */ /* 0x000f220000000800 */
[----:B---3--:R-:W-:Y:S09]  /*5c90*/  F2FP.PACK_AB R88, R113, R146 ;  /* 0x000000927158723e */ /* 0x008ff200000000ff */
[----:B------:R-:W-:Y:S01]  /*5ca0*/  MUFU.EX2 R131, R131 ;  /* 0x0000008300837308 */ /* 0x000fe20000000800 */
[C---:B--2---:R-:W-:Y:S09]  /*5cb0*/  HMMA.16816.F32 R20, R52.reuse, R56, R20 ;  /* 0x000000383414723c */ /* 0x044ff20000001814 */
[----:B------:R-:W2:Y:S01]  /*5cc0*/  MUFU.EX2 R98, R98 ;  /* 0x0000006200627308 */ /* 0x000ea20000000800 */
[C---:B------:R-:W-:Y:S01]  /*5cd0*/  HMMA.16816.F32 R24, R52.reuse, R58, R24 ;  /* 0x0000003a3418723c */ /* 0x040fe20000001818 */
[----:B------:R-:W3:Y:S08]  /*5ce0*/  LDSM.16.MT88.4 R56, [R117+0x8400] ;  /* 0x008400007538783b */ /* 0x000ef00000004200 */
[----:B------:R5:W-:Y:S01]  /*5cf0*/  MUFU.EX2 R85, R86 ;  /* 0x0000005600557308 */ /* 0x000be20000000800 */
[C---:B-1----:R-:W-:Y:S09]  /*5d00*/  HMMA.16816.F32 R28, R52.reuse, R60, R28 ;  /* 0x0000003c341c723c */ /* 0x042ff2000000181c */
[----:B------:R-:W1:Y:S01]  /*5d10*/  MUFU.EX2 R96, R96 ;  /* 0x0000006000607308 */ /* 0x000e620000000800 */
[C---:B------:R-:W-:Y:S01]  /*5d20*/  HMMA.16816.F32 R32, R52.reuse, R62, R32 ;  /* 0x0000003e3420723c */ /* 0x040fe20000001820 */
[----:B------:R-:W3:Y:S02]  /*5d30*/  LDSM.16.MT88.4 R60, [R116+0x8400] ;  /* 0x00840000743c783b */ /* 0x000ee40000004200 */
[----:B-----5:R-:W-:Y:S01]  /*5d40*/  FADD.FTZ R86, R89, R90 ;  /* 0x0000005a59567221 */ /* 0x020fe20000010000 */
[----:B----4-:R-:W-:Y:S02]  /*5d50*/  F2FP.PACK_AB R89, R144, R115 ;  /* 0x000000739059723e */ /* 0x010fe400000000ff */
[----:B--2---:R-:W-:Y:S01]  /*5d60*/  F2FP.PACK_AB R90, R98, R131 ;  /* 0x00000083625a723e */ /* 0x004fe200000000ff */
[----:B------:R-:W-:Y:S05]  /*5d70*/  FADD.FTZ R95, R95, R86 ;  /* 0x000000565f5f7221 */ /* 0x000fea0000010000 */
[----:B------:R-:W-:Y:S01]  /*5d80*/  FADD.FTZ R94, R94, R95 ;  /* 0x0000005f5e5e7221 */ /* 0x000fe20000010000 */
[----:B-1----:R-:W-:Y:S03]  /*5d90*/  F2FP.PACK_AB R91, R96, R85 ;  /* 0x00000055605b723e */ /* 0x002fe600000000ff */
[----:B------:R-:W-:Y:S01]  /*5da0*/  FADD.FTZ R97, R97, R94 ;  /* 0x0000005e61617221 */ /* 0x000fe20000010000 */
[C---:B---3--:R-:W-:Y:S03]  /*5db0*/  HMMA.16816.F32 R36, R52.reuse, R56, R36 ;  /* 0x000000383424723c */ /* 0x048fe60000001824 */
[----:B------:R-:W-:Y:S04]  /*5dc0*/  FADD.FTZ R97, R100, R97 ;  /* 0x0000006164617221 */ /* 0x000fe80000010000 */
[----:B------:R-:W-:Y:S01]  /*5dd0*/  FADD.FTZ R104, R104, R97 ;  /* 0x0000006168687221 */ /* 0x000fe20000010000 */
[C---:B------:R-:W-:Y:S01]  /*5de0*/  HMMA.16816.F32 R40, R52.reuse, R58, R40 ;  /* 0x0000003a3428723c */ /* 0x040fe20000001828 */
[----:B------:R-:W1:Y:S03]  /*5df0*/  LDSM.16.MT88.4 R56, [R117+0x6800] ;  /* 0x006800007538783b */ /* 0x000e660000004200 */
[----:B------:R-:W-:Y:S04]  /*5e00*/  FADD.FTZ R104, R101, R104 ;  /* 0x0000006865687221 */ /* 0x000fe80000010000 */
[C---:B------:R-:W-:Y:S08]  /*5e10*/  HMMA.16816.F32 R44, R52.reuse, R60, R44 ;  /* 0x0000003c342c723c */ /* 0x040ff0000000182c */
        /* <DEDUP_REMOVED lines=21> */
[C---:B--2---:R-:W-:Y:S04]  /*5f70*/  HMMA.16816.F32 R12, R52.reuse, R60, R12 ;  /* 0x0000003c340c723c */ /* 0x044fe8000000180c */
[----:B------:R-:W-:Y:S02]  /*5f80*/  FADD.FTZ R131, R131, R146 ;  /* 0x0000009283837221 */ /* 0x000fe40000010000 */
[----:B------:R-:W-:Y:S02]  /*5f90*/  FADD.FTZ R85, R85, R144 ;  /* 0x0000009055557221 */ /* 0x000fe40000010000 */
[C---:B------:R-:W-:Y:S01]  /*5fa0*/  HMMA.16816.F32 R16, R52.reuse, R62, R16 ;  /* 0x0000003e3410723c */ /* 0x040fe20000001810 */
[----:B------:R-:W2:Y:S03]  /*5fb0*/  LDSM.16.MT88.4 R60, [R116+0x7800] ;  /* 0x00780000743c783b */ /* 0x000ea60000004200 */
[----:B------:R-:W-:Y:S02]  /*5fc0*/  FADD.FTZ R139, R98, R131 ;  /* 0x00000083628b7221 */ /* 0x000fe40000010000 */
[----:B------:R-:W-:Y:S02]  /*5fd0*/  FADD.FTZ R140, R96, R85 ;  /* 0x00000055608c7221 */ /* 0x000fe40000010000 */
        /* <DEDUP_REMOVED lines=11> */
[----:B------:R-:W2:Y:S07]  /*6090*/  LDSM.16.MT88.4 R52, [R116+0x7c00] ;  /* 0x007c00007434783b */ /* 0x000eae0000004200 */
[C---:B------:R-:W-:Y:S01]  /*60a0*/  HMMA.16816.F32 R80, R88.reuse, R76, R4 ;  /* 0x0000004c5850723c */ /* 0x040fe20000001804 */
[----:B------:R-:W3:Y:S07]  /*60b0*/  LDSM.16.MT88.4 R4, [R117+0x8c00] ;  /* 0x008c00007504783b */ /* 0x000eee0000004200 */
[C---:B------:R-:W-:Y:S01]  /*60c0*/  HMMA.16816.F32 R76, R88.reuse, R78, R8 ;  /* 0x0000004e584c723c */ /* 0x040fe20000001808 */
[----:B------:R-:W4:Y:S07]  /*60d0*/  LDSM.16.MT88.4 R8, [R116+0x8c00] ;  /* 0x008c00007408783b */ /* 0x000f2e0000004200 */
[C---:B------:R-:W-:Y:S08]  /*60e0*/  HMMA.16816.F32 R72, R88.reuse, R68, R12 ;  /* 0x000000445848723c */ /* 0x040ff0000000180c */
        /* <DEDUP_REMOVED lines=10> */
.L_x_4796:
        /* <DEDUP_REMOVED lines=63> */
[----:B------:R-:W-:Y:S01]  /*6580*/  FMUL.FTZ R36, R11, R36 ;  /* 0x000000240b247220 */ /* 0x000fe20000410000 */
[----:B------:R-:W-:Y:S01]  /*6590*/  F2FP.PACK_AB R76, R77, R76 ;  /* 0x0000004c4d4c723e */ /* 0x000fe200000000ff */
        /* <DEDUP_REMOVED lines=123> */
.L_x_4802:
[----:B------:R-:W-:Y:S05]  /*6d50*/  BSYNC B0 ;  /* 0x0000000000007941 */ /* 0x000fea0003800000 */
.L_x_4801:
        /* <DEDUP_REMOVED lines=36> */
.L_x_4803:
        /* <DEDUP_REMOVED lines=14> */
.L_x_6157:


//--------------------- .text._ZN5flash24flash_fwd_splitkv_kernelI23Flash_fwd_kernel_traitsILi96ELi64ELi64ELi4ELb0ELb0EN7cutlass6half_tE19Flash_kernel_traitsILi96ELi64ELi64ELi4ES3_EELb1ELb0ELb0ELb1ELb1ELb0ELb1ELb0EEEvNS_16Flash_fwd_paramsE --------------------------
	.section	.text._ZN5flash24flash_fwd_splitkv_kernelI23Flash_fwd_kernel_traitsILi96ELi64ELi64ELi4ELb0ELb0EN7cutlass6half_tE19Flash_kernel_traitsILi96ELi64ELi64ELi4ES3_EELb1ELb0ELb0ELb1ELb1ELb0ELb1ELb0EEEvNS_16Flash_fwd_paramsE,"ax",@progbits
	.sectioninfo	@"SHI_REGISTERS=168"
	.align	128
        .global         _ZN5flash24flash_fwd_splitkv_kernelI23Flash_fwd_kernel_traitsILi96ELi64ELi64ELi4ELb0ELb0EN7cutlass6half_tE19Flash_kernel_traitsILi96ELi64ELi64ELi4ES3_EELb1ELb0ELb0ELb1ELb1ELb0ELb1ELb0EEEvNS_16Flash_fwd_paramsE
        .type           _ZN5flash24flash_fwd_splitkv_kernelI23Flash_fwd_kernel_traitsILi96ELi64ELi64ELi4ELb0ELb0EN7cutlass6half_tE19Flash_kernel_traitsILi96ELi64ELi64ELi4ES3_EELb1ELb0ELb0ELb1ELb1ELb0ELb1ELb0EEEvNS_16Flash_fwd_paramsE,@function
        .size           _ZN5flash24flash_fwd_splitkv_kernelI23Flash_fwd_kernel_traitsILi96ELi64ELi64ELi4ELb0ELb0EN7cutlass6half_tE19Flash_kernel_traitsILi96ELi64ELi64ELi4ES3_EELb1ELb0ELb0ELb1ELb1ELb0ELb1ELb0EEEvNS_16Flash_fwd_paramsE,(.L_x_6158 - _ZN5flash24flash_fwd_splitkv_kernelI23Flash_fwd_kernel_traitsILi96ELi64ELi64ELi4ELb0ELb0EN7cutlass6half_tE19Flash_kernel_traitsILi96ELi64ELi64ELi4ES3_EELb1ELb0ELb0ELb1ELb1ELb0ELb1ELb0EEEvNS_16Flash_fwd_paramsE)
        .other          _ZN5flash24flash_fwd_splitkv_kernelI23Flash_fwd_kernel_traitsILi96ELi64ELi64ELi4ELb0ELb0EN7cutlass6half_tE19Flash_kernel_traitsILi96ELi64ELi64ELi4ES3_EELb1ELb0ELb0ELb1ELb1ELb0ELb1ELb0EEEvNS_16Flash_fwd_paramsE,@"STO_CUDA_ENTRY STV_DEFAULT"
_ZN5flash24flash_fwd_splitkv_kernelI23Flash_fwd_kernel_traitsILi96ELi64ELi64ELi4ELb0ELb0EN7cutlass6half_tE19Flash_kernel_traitsILi96ELi64ELi64ELi4ES3_EELb1ELb0ELb0ELb1ELb1ELb0ELb1ELb0EEEvNS_16Flash_fwd_paramsE:
.text._ZN5flash24flash_fwd_splitkv_kernelI23Flash_fwd_kernel_traitsILi96ELi64ELi64ELi4ELb0ELb0EN7cutlass6half_tE19Flash_kernel_traitsILi96ELi64ELi64ELi4ES3_EELb1ELb0ELb0ELb1ELb1ELb0ELb1ELb0EEEvNS_16Flash_fwd_paramsE:
        /* <DEDUP_REMOVED lines=72> */
[----:B------:R-:W2:Y:S01]  /*0480*/  S2R R0, SR_CTAID.Y ;  /* 0x0000000000007919 */ /* 0x000ea20000002600 */
[----:B------:R-:W-:-:S04]  /*0490*/  IADD3 R3, R82, 0x7f, RZ ;  /* 0x0000007f52037810 */ /* 0x000fc80007ffe0ff */
[----:B------:R-:W-:Y:S02]  /*04a0*/  IADD3 R2, R78, -c[0x0][0x214], R3 ;  /* 0x800085004e027a10 */ /* 0x000fe40007ffe003 */
[----:B------:R-:W-:Y:S02]  /*04b0*/  SHF.R.S32.HI R3, RZ, 0x1f, R4 ;  /* 0x0000001fff037819 */ /* 0x000fe40000011404 */
[----:B------:R-:W-:Y:S02]  /*04c0*/  IADD3 R2, R2, c[0x0][0x2e8], RZ ;  /* 0x0000ba0002027a10 */ /* 0x000fe40007ffe0ff */
[----:B------:R-:W-:Y:S02]  /*04d0*/  @P2 IADD3 R5, R5, 0x1, RZ ;  /* 0x0000000105052810 */ /* 0x000fe40007ffe0ff */
[----:B------:R-:W-:Y:S02]  /*04e0*/  SHF.R.S32.HI R85, RZ, 0x1f, R2 ;  /* 0x0000001fff557819 */ /* 0x000fe40000011402 */
[----:B------:R-:W-:Y:S01]  /*04f0*/  LEA.HI R3, R3, R4, RZ, 0x6 ;  /* 0x0000000403037211 */ /* 0x000fe200078f30ff */
[----:B------:R-:W-:Y:S01]  /*0500*/  @!P0 IMAD.MOV R5, RZ, RZ, -R5 ;  /* 0x000000ffff058224 */ /* 0x000fe200078e0a05 */
[----:B------:R-:W-:-:S02]  /*0510*/  @!P1 LOP3.LUT R5, RZ, c[0x0][0x10], RZ, 0x33, !PT ;  /* 0x00000400ff059a12 */ /* 0x000fc400078e33ff */
[----:B------:R-:W-:Y:S02]  /*0520*/  LEA.HI R85, R85, R2, RZ, 0x6 ;  /* 0x0000000255557211 */ /* 0x000fe400078f30ff */
[----:B------:R-:W-:Y:S02]  /*0530*/  SHF.R.S32.HI R3, RZ, 0x6, R3 ;  /* 0x00000006ff037819 */ /* 0x000fe40000011403 */
[----:B------:R-:W-:Y:S01]  /*0540*/  SHF.R.S32.HI R85, RZ, 0x6, R85 ;  /* 0x00000006ff557819 */ /* 0x000fe20000011455 */
        /* <DEDUP_REMOVED lines=10> */
[----:B------:R-:W-:Y:S01]  /*05f0*/  IMAD R5, R5, c[0x0][0x1c0], R8 ;  /* 0x0000700005057a24 */ /* 0x000fe200078e0208 */
[----:B------:R-:W-:Y:S02]  /*0600*/  IADD3 R7, -R82, c[0x0][0x214], RZ ;  /* 0x0000850052077a10 */ /* 0x000fe40007ffe1ff */
[----:B------:R-:W-:Y:S01]  /*0610*/  LOP3.LUT R4, R2, 0x3ffffff8, RZ, 0xc0, !PT ;  /* 0x3ffffff802047812 */ /* 0x000fe200078ec0ff */
[----:B------:R-:W-:Y:S01]  /*0620*/  IMAD R5, R5, c[0x0][0x214], R82 ;  /* 0x0000850005057a24 */ /* 0x000fe200078e0252 */
[----:B------:R-:W-:-:S03]  /*0630*/  SHF.R.S32.HI R0, RZ, 0x3, R2 ;  /* 0x00000003ff007819 */ /* 0x000fc60000011402 */
[----:B------:R-:W-:Y:S01]  /*0640*/  IMAD.IADD R4, R79, 0x1, -R4 ;  /* 0x000000014f047824 */ /* 0x000fe200078e0a04 */
[----:B------:R-:W-:Y:S01]  /*0650*/  IADD3 R6, R0, 0x10, RZ ;  /* 0x0000001000067810 */ /* 0x000fe20007ffe0ff */
[C---:B------:R-:W-:Y:S01]  /*0660*/  IMAD R2, R5.reuse, c[0x0][0x22c], RZ ;  /* 0x00008b0005027a24 */ /* 0x040fe200078e02ff */
[----:B------:R-:W-:Y:S01]  /*0670*/  SHF.R.S32.HI R9, RZ, 0x1f, R5 ;  /* 0x0000001fff097819 */ /* 0x000fe20000011405 */
[----:B------:R-:W-:Y:S01]  /*0680*/  IMAD.SHL.U32 R10, R4, 0x4, RZ ;  /* 0x00000004040a7824 */ /* 0x000fe200078e00ff */
[----:B------:R-:W-:Y:S02]  /*0690*/  IADD3 R4, R0, 0x20, RZ ;  /* 0x0000002000047810 */ /* 0x000fe40007ffe0ff */
[----:B------:R-:W-:Y:S02]  /*06a0*/  IADD3 R5, P0, R5, R0, RZ ;  /* 0x0000000005057210 */ /* 0x000fe40007f1e0ff */
[----:B------:R-:W-:Y:S02]  /*06b0*/  SHF.R.S32.HI R11, RZ, 0x1f, R10 ;  /* 0x0000001fff0b7819 */ /* 0x000fe4000001140a */
[----:B------:R-:W-:-:S02]  /*06c0*/  ISETP.GE.OR P3, PT, R6, R7, P5 ;  /* 0x000000070600720c */ /* 0x000fc40002f66670 */
[-C--:B------:R-:W-:Y:S01]  /*06d0*/  ISETP.GE.OR P2, PT, R4, R7.reuse, P5 ;  /* 0x000000070400720c */ /* 0x080fe20002f46670 */
[C---:B------:R-:W-:Y:S01]  /*06e0*/  IMAD.WIDE R10, R0.reuse, 0x60, R10 ;  /* 0x00000060000a7825 */ /* 0x040fe200078e020a */
[C---:B------:R-:W-:Y:S02]  /*06f0*/  ISETP.GE.OR P4, PT, R0.reuse, R7, P5 ;  /* 0x000000070000720c */ /* 0x040fe40002f86670 */
[C---:B------:R-:W-:Y:S02]  /*0700*/  LEA.HI.X.SX32 R4, R0.reuse, R9, 0x1, P0 ;  /* 0x0000000900047211 */ /* 0x040fe400000f0eff */
[----:B------:R-:W-:Y:S02]  /*0710*/  IADD3 R0, R0, 0x30, RZ ;  /* 0x0000003000007810 */ /* 0x000fe40007ffe0ff */
[----:B------:R-:W-:Y:S02]  /*0720*/  IADD3 R3, P1, R2, R10, RZ ;  /* 0x0000000a02037210 */ /* 0x000fe40007f3e0ff */
[----:B------:R-:W-:-:S02]  /*0730*/  ISETP.GE.OR P5, PT, R0, R7, P5 ;  /* 0x000000070000720c */ /* 0x000fc40002fa6670 */
[----:B------:R-:W-:Y:S02]  /*0740*/  LEA.HI.X.SX32 R2, R2, R11, 0x1, P1 ;  /* 0x0000000b02027211 */ /* 0x000fe400008f0eff */
[----:B------:R-:W-:Y:S01]  /*0750*/  LEA R10, P1, R3, c[0x0][0x1d8], 0x2 ;  /* 0x00007600030a7a11 */ /* 0x000fe200078210ff */
[----:B------:R-:W-:Y:S01]  /*0760*/  @!P4 IMAD.MOV.U32 R13, RZ, RZ, -0x800000 ;  /* 0xff800000ff0dc424 */ /* 0x000fe200078e00ff */
[----:B------:R-:W-:Y:S02]  /*0770*/  LEA R8, P0, R5, c[0x0][0x208], 0x2 ;  /* 0x0000820005087a11 */ /* 0x000fe400078010ff */
        /* <DEDUP_REMOVED lines=23> */
.L_x_4804:
        /* <DEDUP_REMOVED lines=19> */
.L_x_4805:
[----:B------:R-:W-:Y:S01]  /*0a20*/  IABS R5, c[0x0][0x2d0] ;  /* 0x0000b40000057a13 */ /* 0x000fe20000000000 */
[----:B------:R-:W-:Y:S05]  /*0a30*/  @P6 BRA `(.L_x_4806) ;  /* 0x0000048000006947 */ /* 0x000fea0003800000 */
[----:B------:R-:W2:Y:S01]  /*0a40*/  I2F.RP R9, R5 ;  /* 0x0000000500097306 */ /* 0x000ea20000209400 */
[----:B------:R-:W-:-:S07]  /*0a50*/  LEA R0, R85, 0xffffffc0, 0x6 ;  /* 0xffffffc055007811 */ /* 0x000fce00078e30ff */
[----:B--2---:R-:W2:Y:S02]  /*0a60*/  MUFU.RCP R6, R9 ;  /* 0x0000000900067308 */ /* 0x004ea40000001000 */
[----:B--2---:R-:W-:-:S06]  /*0a70*/  IADD3 R6, R6, 0xffffffe, RZ ;  /* 0x0ffffffe06067810 */ /* 0x004fcc0007ffe0ff */
[----:B------:R-:W2:Y:S02]  /*0a80*/  F2I.FTZ.U32.TRUNC.NTZ R7, R6 ;  /* 0x0000000600077305 */ /* 0x000ea4000021f000 */
[----:B-12---:R-:W-:Y:S02]  /*0a90*/  IMAD.MOV R2, RZ, RZ, -R7 ;  /* 0x000000ffff027224 */ /* 0x006fe400078e0a07 */
[----:B------:R-:W-:Y:S02]  /*0aa0*/  IMAD.MOV.U32 R6, RZ, RZ, RZ ;  /* 0x000000ffff067224 */ /* 0x000fe400078e00ff */
[----:B------:R-:W-:Y:S01]  /*0ab0*/  IMAD R3, R2, R5, RZ ;  /* 0x0000000502037224 */ /* 0x000fe200078e02ff */
[----:B------:R-:W-:-:S03]  /*0ac0*/  IABS R2, R0 ;  /* 0x0000000000027213 */ /* 0x000fc60000000000 */
[----:B-----5:R-:W-:Y:S01]  /*0ad0*/  IMAD.HI.U32 R4, R7, R3, R6 ;  /* 0x0000000307047227 */ /* 0x020fe200078e0006 */
        /* <DEDUP_REMOVED lines=11> */
[----:B------:R-:W-:-:S05]  /*0b90*/  @P2 IADD3 R4, R4, 0x1, RZ ;  /* 0x0000000104042810 */ /* 0x000fca0007ffe0ff */
[----:B------:R-:W-:-:S05]  /*0ba0*/  IMAD.MOV.U32 R3, RZ, RZ, R4 ;  /* 0x000000ffff037224 */ /* 0x000fca00078e0004 */
[----:B------:R-:W-:Y:S02]  /*0bb0*/  @!P0 IADD3 R3, -R3, RZ, RZ ;  /* 0x000000ff03038210 */ /* 0x000fe40007ffe1ff */
[----:B------:R-:W-:-:S05]  /*0bc0*/  @!P1 LOP3.LUT R3, RZ, c[0x0][0x2d0], RZ, 0x33, !PT ;  /* 0x0000b400ff039a12 */ /* 0x000fca00078e33ff */
[----:B------:R-:W-:-:S06]  /*0bd0*/  IMAD.WIDE R18, R3, 0x4, R126 ;  /* 0x0000000403127825 */ /* 0x000fcc00078e027e */
[----:B------:R-:W2:Y:S01]  /*0be0*/  LDG.E R18, [R18.64] ;  /* 0x0000000a12127981 */ /* 0x000ea2000c1e1900 */
[----:B------:R-:W-:Y:S01]  /*0bf0*/  IABS R2, c[0x0][0x1c8] ;  /* 0x0000720000027a13 */ /* 0x000fe20000000000 */
[----:B------:R-:W-:-:S03]  /*0c00*/  IMAD.MOV R3, RZ, RZ, -R3 ;  /* 0x000000ffff037224 */ /* 0x000fc600078e0a03 */
[----:B------:R-:W1:Y:S01]  /*0c10*/  I2F.RP R7, R2 ;  /* 0x0000000200077306 */ /* 0x000e620000209400 */
[----:B------:R-:W-:-:S07]  /*0c20*/  IMAD R0, R3, c[0x0][0x2d0], R0 ;  /* 0x0000b40003007a24 */ /* 0x000fce00078e0200 */
[----:B-1----:R-:W1:Y:S02]  /*0c30*/  MUFU.RCP R10, R7 ;  /* 0x00000007000a7308 */ /* 0x002e640000001000 */
[----:B-1----:R-:W-:-:S06]  /*0c40*/  IADD3 R10, R10, 0xffffffe, RZ ;  /* 0x0ffffffe0a0a7810 */ /* 0x002fcc0007ffe0ff */
[----:B------:R-:W1:Y:S02]  /*0c50*/  F2I.FTZ.U32.TRUNC.NTZ R11, R10 ;  /* 0x0000000a000b7305 */ /* 0x000e64000021f000 */
[----:B-1----:R-:W-:Y:S01]  /*0c60*/  IMAD.MOV R4, RZ, RZ, -R11 ;  /* 0x000000ffff047224 */ /* 0x002fe200078e0a0b */
[----:B------:R-:W-:-:S03]  /*0c70*/  MOV R10, RZ ;  /* 0x000000ff000a7202 */ /* 0x000fc60000000f00 */
[----:B------:R-:W-:Y:S01]  /*0c80*/  IMAD R6, R4, R2, RZ ;  /* 0x0000000204067224 */ /* 0x000fe200078e02ff */
[----:B------:R-:W-:-:S03]  /*0c90*/  IABS R4, R8 ;  /* 0x0000000800047213 */ /* 0x000fc60000000000 */
[----:B------:R-:W-:-:S06]  /*0ca0*/  IMAD.HI.U32 R11, R11, R6, R10 ;  /* 0x000000060b0b7227 */ /* 0x000fcc00078e000a */
        /* <DEDUP_REMOVED lines=8> */
[----:B------:R-:W-:Y:S02]  /*0d30*/  ISETP.GE.AND P0, PT, R2, RZ, PT ;  /* 0x000000ff0200720c */ /* 0x000fe40003f06270 */
[----:B------:R-:W-:-:S05]  /*0d40*/  SHF.R.S32.HI R2, RZ, 0x1f, R0 ;  /* 0x0000001fff027819 */ /* 0x000fca0000011400 */
[----:B------:R-:W-:Y:S01]  /*0d50*/  @P1 IADD3 R6, R6, 0x1, RZ ;  /* 0x0000000106061810 */ /* 0x000fe20007ffe0ff */
[----:B------:R-:W-:Y:S01]  /*0d60*/  IMAD R7, R2, c[0x0][0x198], RZ ;  /* 0x0000660002077a24 */ /* 0x000fe200078e02ff */
[----:B------:R-:W-:-:S03]  /*0d70*/  ISETP.NE.AND P1, PT, RZ, c[0x0][0x1c8], PT ;  /* 0x00007200ff007a0c */ /* 0x000fc60003f25270 */
[----:B------:R-:W-:Y:S01]  /*0d80*/  IMAD R7, R0, c[0x0][0x19c], R7 ;  /* 0x0000670000077a24 */ /* 0x000fe200078e0207 */
        /* <DEDUP_REMOVED lines=19> */
.L_x_4806:
[----:B------:R-:W-:Y:S01]  /*0ec0*/  IABS R10, c[0x0][0x1c8] ;  /* 0x00007200000a7a13 */ /* 0x000fe20000000000 */
[----:B------:R-:W-:Y:S01]  /*0ed0*/  IMAD.MOV.U32 R6, RZ, RZ, RZ ;  /* 0x000000ffff067224 */ /* 0x000fe200078e00ff */
[----:B-----5:R-:W-:Y:S02]  /*0ee0*/  SHF.R.S32.HI R17, RZ, 0x1f, R4 ;  /* 0x0000001fff117819 */ /* 0x020fe40000011404 */
[----:B-1----:R-:W1:Y:S08]  /*0ef0*/  I2F.RP R3, R10 ;  /* 0x0000000a00037306 */ /* 0x002e700000209400 */
        /* <DEDUP_REMOVED lines=8> */
[----:B------:R-:W-:-:S04]  /*0f80*/  SHF.R.S32.HI R7, RZ, 0x1f, R15 ;  /* 0x0000001fff077819 */ /* 0x000fc8000001140f */
[----:B------:R-:W-:-:S05]  /*0f90*/  IADD3 R3, -R6, RZ, RZ ;  /* 0x000000ff06037210 */ /* 0x000fca0007ffe1ff */
[----:B------:R-:W-:Y:S01]  /*0fa0*/  IMAD R3, R10, R3, R0 ;  /* 0x000000030a037224 */ /* 0x000fe200078e0200 */
[----:B------:R-:W-:-:S04]  /*0fb0*/  LEA R0, R85, 0xffffffc0, 0x6 ;  /* 0xffffffc055007811 */ /* 0x000fc800078e30ff */
[----:B------:R-:W-:Y:S02]  /*0fc0*/  ISETP.GT.U32.AND P0, PT, R10, R3, PT ;  /* 0x000000030a00720c */ /* 0x000fe40003f04070 */
[----:B------:R-:W-:Y:S02]  /*0fd0*/  SHF.R.S32.HI R2, RZ, 0x1f, R0 ;  /* 0x0000001fff027819 */ /* 0x000fe40000011400 */
[----:B------:R-:W-:-:S04]  /*0fe0*/  IADD3 R12, P1, R15, R0, RZ ;  /* 0x000000000f0c7210 */ /* 0x000fc80007f3e0ff */
[----:B------:R-:W-:-:S05]  /*0ff0*/  IADD3.X R9, R7, R2, RZ, P1, !PT ;  /* 0x0000000207097210 */ /* 0x000fca0000ffe4ff */
[----:B------:R-:W-:Y:S01]  /*1000*/  @!P0 IMAD.IADD R3, R3, 0x1, -R10 ;  /* 0x0000000103038824 */ /* 0x000fe200078e0a0a */
[----:B------:R-:W-:Y:S01]  /*1010*/  @!P0 IADD3 R6, R6, 0x1, RZ ;  /* 0x0000000106068810 */ /* 0x000fe20007ffe0ff */
[----:B------:R-:W-:Y:S01]  /*1020*/  IMAD R9, R9, c[0x0][0x198], RZ ;  /* 0x0000660009097a24 */ /* 0x000fe200078e02ff */
[----:B------:R-:W-:Y:S02]  /*1030*/  ISETP.NE.AND P0, PT, RZ, c[0x0][0x1c8], PT ;  /* 0x00007200ff007a0c */ /* 0x000fe40003f05270 */
[----:B------:R-:W-:Y:S01]  /*1040*/  ISETP.GE.U32.AND P2, PT, R3, R10, PT ;  /* 0x0000000a0300720c */ /* 0x000fe20003f46070 */
[----:B------:R-:W-:Y:S01]  /*1050*/  IMAD R10, R7, c[0x0][0x1a0], RZ ;  /* 0x00006800070a7a24 */ /* 0x000fe200078e02ff */
[----:B------:R-:W-:Y:S01]  /*1060*/  LOP3.LUT R3, R8, c[0x0][0x1c8], RZ, 0x3c, !PT ;  /* 0x0000720008037a12 */ /* 0x000fe200078e3cff */
[----:B------:R-:W-:Y:S02]  /*1070*/  IMAD R7, R17, c[0x0][0x180], RZ ;  /* 0x0000600011077a24 */ /* 0x000fe400078e02ff */
[----:B------:R-:W-:Y:S01]  /*1080*/  IMAD R10, R15, c[0x0][0x1a4], R10 ;  /* 0x000069000f0a7a24 */ /* 0x000fe200078e020a */
[----:B------:R-:W-:Y:S01]  /*1090*/  ISETP.GE.AND P1, PT, R3, RZ, PT ;  /* 0x000000ff0300720c */ /* 0x000fe20003f26270 */
[----:B------:R-:W-:-:S02]  /*10a0*/  IMAD R3, R12, c[0x0][0x19c], R9 ;  /* 0x000067000c037a24 */ /* 0x000fc400078e0209 */
[----:B------:R-:W-:-:S04]  /*10b0*/  IMAD.WIDE.U32 R12, R12, c[0x0][0x198], RZ ;  /* 0x000066000c0c7a25 */ /* 0x000fc800078e00ff */
[----:B------:R-:W-:Y:S01]  /*10c0*/  @P2 IADD3 R6, R6, 0x1, RZ ;  /* 0x0000000106062810 */ /* 0x000fe20007ffe0ff */
[----:B------:R-:W-:Y:S02]  /*10d0*/  IMAD.IADD R13, R13, 0x1, R3 ;  /* 0x000000010d0d7824 */ /* 0x000fe400078e0203 */
[C---:B------:R-:W-:Y:S02]  /*10e0*/  IMAD R7, R4.reuse, c[0x0][0x184], R7 ;  /* 0x0000610004077a24 */ /* 0x040fe400078e0207 */
[----:B------:R-:W-:Y:S01]  /*10f0*/  IMAD.WIDE.U32 R12, R4, c[0x0][0x180], R12 ;  /* 0x00006000040c7a25 */ /* 0x000fe200078e000c */
[----:B------:R-:W-:Y:S02]  /*1100*/  @!P1 IADD3 R6, -R6, RZ, RZ ;  /* 0x000000ff06069210 */ /* 0x000fe40007ffe1ff */
[----:B------:R-:W-:Y:S01]  /*1110*/  @!P0 LOP3.LUT R6, RZ, c[0x0][0x1c8], RZ, 0x33, !PT ;  /* 0x00007200ff068a12 */ /* 0x000fe200078e33ff */
[----:B------:R-:W-:Y:S01]  /*1120*/  IMAD.WIDE.U32 R14, R15, c[0x0][0x1a0], RZ ;  /* 0x000068000f0e7a25 */ /* 0x000fe200078e00ff */
[----:B------:R-:W-:-:S02]  /*1130*/  IADD3 R13, R13, R7, RZ ;  /* 0x000000070d0d7210 */ /* 0x000fc40007ffe0ff */
[----:B------:R-:W-:Y:S01]  /*1140*/  SHF.R.S32.HI R3, RZ, 0x1f, R6 ;  /* 0x0000001fff037819 */ /* 0x000fe20000011406 */
[----:B------:R-:W-:Y:S02]  /*1150*/  IMAD.IADD R11, R15, 0x1, R10 ;  /* 0x000000010f0b7824 */ /* 0x000fe400078e020a */
[----:B------:R-:W-:Y:S02]  /*1160*/  IMAD R17, R17, c[0x0][0x188], RZ ;  /* 0x0000620011117a24 */ /* 0x000fe400078e02ff */
[----:B------:R-:W-:Y:S02]  /*1170*/  IMAD.MOV.U32 R10, RZ, RZ, R14 ;  /* 0x000000ffff0a7224 */ /* 0x000fe400078e000e */
[----:B------:R-:W-:Y:S02]  /*1180*/  IMAD R7, R3, c[0x0][0x1b0], RZ ;  /* 0x00006c0003077a24 */ /* 0x000fe400078e02ff */
[C---:B------:R-:W-:Y:S02]  /*1190*/  IMAD R17, R4.reuse, c[0x0][0x18c], R17 ;  /* 0x0000630004117a24 */ /* 0x040fe400078e0211 */
[----:B------:R-:W-:-:S04]  /*11a0*/  IMAD.WIDE.U32 R18, R4, c[0x0][0x188], R10 ;  /* 0x0000620004127a25 */ /* 0x000fc800078e000a */
[----:B------:R-:W-:Y:S01]  /*11b0*/  IMAD.WIDE.U32 R22, R6, c[0x0][0x1b0], R12 ;  /* 0x00006c0006167a25 */ /* 0x000fe200078e000c */
[----:B------:R-:W-:-:S03]  /*11c0*/  IADD3 R17, R19, R17, RZ ;  /* 0x0000001113117210 */ /* 0x000fc60007ffe0ff */
[----:B------:R-:W-:-:S05]  /*11d0*/  IMAD R7, R6, c[0x0][0x1b4], R7 ;  /* 0x00006d0006077a24 */ /* 0x000fca00078e0207 */
[----:B------:R-:W-:Y:S02]  /*11e0*/  IADD3 R4, R23, R7, RZ ;  /* 0x0000000717047210 */ /* 0x000fe40007ffe0ff */
.L_x_4807:
[----:B------:R-:W-:Y:S01]  /*11f0*/  SHF.R.S32.HI R80, RZ, 0x1f, R79 ;  /* 0x0000001fff507819 */ /* 0x000fe2000001144f */
[----:B------:R-:W-:Y:S01]  /*1200*/  IMAD R3, R3, c[0x0][0x1b8], RZ ;  /* 0x00006e0003037a24 */ /* 0x000fe200078e02ff */
[----:B------:R-:W-:Y:S02]  /*1210*/  SHF.R.S32.HI R16, RZ, 0x1f, R125 ;  /* 0x0000001fff107819 */ /* 0x000fe4000001147d */
[-C--:B------:R-:W-:Y:S01]  /*1220*/  LEA.HI R19, R80, R79.reuse, RZ, 0x2 ;  /* 0x0000004f50137211 */ /* 0x080fe200078f10ff */
[----:B------:R-:W-:Y:S01]  /*1230*/  IMAD R3, R6, c[0x0][0x1bc], R3 ;  /* 0x00006f0006037a24 */ /* 0x000fe200078e0203 */
[----:B------:R-:W-:Y:S01]  /*1240*/  LEA.HI R26, R80, R79, RZ, 0x3 ;  /* 0x0000004f501a7211 */ /* 0x000fe200078f18ff */
[----:B------:R-:W-:Y:S01]  /*1250*/  IMAD R16, R16, c[0x0][0x178], RZ ;  /* 0x00005e0010107a24 */ /* 0x000fe200078e02ff */
[----:B------:R-:W-:Y:S02]  /*1260*/  LOP3.LUT R28, R19, 0xfffffffc, RZ, 0xc0, !PT ;  /* 0xfffffffc131c7812 */ /* 0x000fe400078ec0ff */
[----:B------:R-:W-:Y:S01]  /*1270*/  SHF.R.S32.HI R123, RZ, 0x3, R26 ;  /* 0x00000003ff7b7819 */ /* 0x000fe2000001141a */
[----:B------:R-:W-:Y:S01]  /*1280*/  IMAD R16, R125, c[0x0][0x17c], R16 ;  /* 0x00005f007d107a24 */ /* 0x000fe200078e0210 */
[----:B------:R-:W-:Y:S01]  /*1290*/  SHF.R.S32.HI R14, RZ, 0x2, R19 ;  /* 0x00000002ff0e7819 */ /* 0x000fe20000011413 */
[----:B------:R-:W-:Y:S01]  /*12a0*/  IMAD.IADD R28, R79, 0x1, -R28 ;  /* 0x000000014f1c7824 */ /* 0x000fe200078e0a1c */
[C---:B------:R-:W-:Y:S01]  /*12b0*/  LEA.HI R10, R26.reuse, R123, RZ, 0x1 ;  /* 0x0000007b1a0a7211 */ /* 0x040fe200078f08ff */
[----:B------:R-:W-:Y:S01]  /*12c0*/  IMAD.SHL.U32 R13, R123, 0x40, RZ ;  /* 0x000000407b0d7824 */ /* 0x000fe200078e00ff */
[----:B------:R-:W-:Y:S01]  /*12d0*/  LOP3.LUT R26, R26, 0xfffffff8, RZ, 0xc0, !PT ;  /* 0xfffffff81a1a7812 */ /* 0x000fe200078ec0ff */
[----:B------:R-:W-:Y:S01]  /*12e0*/  IMAD.SHL.U32 R28, R28, 0x8, RZ ;  /* 0x000000081c1c7824 */ /* 0x000fe200078e00ff */
[----:B------:R-:W-:-:S02]  /*12f0*/  LEA.HI R20, R80, R79, RZ, 0x4 ;  /* 0x0000004f50147211 */ /* 0x000fc400078f20ff */
[----:B------:R-:W-:Y:S02]  /*1300*/  LOP3.LUT R13, R13, 0xc0, RZ, 0xc0, !PT ;  /* 0x000000c00d0d7812 */ /* 0x000fe400078ec0ff */
[----:B------:R-:W-:Y:S02]  /*1310*/  LEA.HI R19, R19, R14, RZ, 0x1 ;  /* 0x0000000e13137211 */ /* 0x000fe400078f08ff */
[----:B------:R-:W-:Y:S02]  /*1320*/  LOP3.LUT R7, R13, 0x18, R28, 0xf8, !PT ;  /* 0x000000180d077812 */ /* 0x000fe400078ef81c */
[----:B------:R-:W-:Y:S01]  /*1330*/  SHF.R.U32.HI R12, RZ, 0x3, R13 ;  /* 0x00000003ff0c7819 */ /* 0x000fe2000001160d */
[----:B------:R-:W-:Y:S01]  /*1340*/  IMAD.IADD R13, R79, 0x1, -R26 ;  /* 0x000000014f0d7824 */ /* 0x000fe200078e0a1a */
[----:B------:R-:W-:Y:S02]  /*1350*/  SHF.R.S32.HI R11, RZ, 0x4, R20 ;  /* 0x00000004ff0b7819 */ /* 0x000fe40000011414 */
[----:B------:R-:W-:-:S02]  /*1360*/  LOP3.LUT R10, R10, 0xfffffffe, RZ, 0xc0, !PT ;  /* 0xfffffffe0a0a7812 */ /* 0x000fc400078ec0ff */
[----:B------:R-:W-:Y:S02]  /*1370*/  LOP3.LUT R19, R19, 0x7fffffe, RZ, 0xc0, !PT ;  /* 0x07fffffe13137812 */ /* 0x000fe400078ec0ff */
[----:B------:R-:W-:Y:S01]  /*1380*/  IADD3 R18, P0, R28, R18, RZ ;  /* 0x000000121c127210 */ /* 0x000fe20007f1e0ff */
[----:B------:R-:W-:Y:S01]  /*1390*/  IMAD.IADD R123, R123, 0x1, -R10 ;  /* 0x000000017b7b7824 */ /* 0x000fe200078e0a0a */
[----:B------:R-:W-:Y:S01]  /*13a0*/  SHF.R.S32.HI R29, RZ, 0x1f, R28 ;  /* 0x0000001fff1d7819 */ /* 0x000fe2000001141c */
[----:B------:R-:W-:Y:S01]  /*13b0*/  IMAD.IADD R26, R14, 0x1, -R19 ;  /* 0x000000010e1a7824 */ /* 0x000fe200078e0a13 */
[----:B------:R-:W-:Y:S02]  /*13c0*/  IADD3 R22, P1, R28, R22, RZ ;  /* 0x000000161c167210 */ /* 0x000fe40007f3e0ff */
[----:B------:R-:W-:Y:S01]  /*13d0*/  LEA.HI R124, R13, R13, RZ, 0x1 ;  /* 0x0000000d0d7c7211 */ /* 0x000fe200078f08ff */
[C---:B------:R-:W-:Y:S01]  /*13e0*/  IMAD.X R19, R29.reuse, 0x1, R17, P0 ;  /* 0x000000011d137824 */ /* 0x040fe200000e0611 */
[C---:B------:R-:W-:Y:S01]  /*13f0*/  LEA.HI R9, R20.reuse, R11, RZ, 0x1 ;  /* 0x0000000b14097211 */ /* 0x040fe200078f08ff */
[----:B------:R-:W-:Y:S01]  /*1400*/  IMAD.X R23, R29, 0x1, R4, P1 ;  /* 0x000000011d177824 */ /* 0x000fe200008e0604 */
[----:B------:R-:W-:Y:S01]  /*1410*/  LOP3.LUT R20, R20, 0xfffffff0, RZ, 0xc0, !PT ;  /* 0xfffffff014147812 */ /* 0x000fe200078ec0ff */
[----:B------:R-:W-:Y:S01]  /*1420*/  IMAD.WIDE.U32 R28, R125, c[0x0][0x178], R28 ;  /* 0x00005e007d1c7a25 */ /* 0x000fe200078e001c */
[----:B------:R-:W-:-:S02]  /*1430*/  LOP3.LUT R122, R124, 0xfffffffe, RZ, 0xc0, !PT ;  /* 0xfffffffe7c7a7812 */ /* 0x000fc400078ec0ff */
[----:B------:R-:W-:Y:S01]  /*1440*/  SHF.R.S32.HI R10, RZ, 0x1f, R8 ;  /* 0x0000001fff0a7819 */ /* 0x000fe20000011408 */
[----:B------:R-:W-:Y:S01]  /*1450*/  IMAD.IADD R20, R79, 0x1, -R20 ;  /* 0x000000014f147824 */ /* 0x000fe200078e0a14 */
[----:B------:R-:W-:Y:S01]  /*1460*/  SHF.R.S32.HI R15, RZ, 0x1f, R14 ;  /* 0x0000001fff0f7819 */ /* 0x000fe2000001140e */
[----:B------:R-:W-:Y:S01]  /*1470*/  IMAD.IADD R122, R13, 0x1, -R122 ;  /* 0x000000010d7a7824 */ /* 0x000fe200078e0a7a */
[----:B------:R-:W-:Y:S01]  /*1480*/  IADD3 R0, P0, R14, R0, RZ ;  /* 0x000000000e007210 */ /* 0x000fe20007f1e0ff */
[----:B------:R-:W-:Y:S01]  /*1490*/  IMAD.IADD R29, R29, 0x1, R16 ;  /* 0x000000011d1d7824 */ /* 0x000fe200078e0210 */
[----:B------:R-:W-:Y:S01]  /*14a0*/  LOP3.LUT R12, R7, R12, RZ, 0x3c, !PT ;  /* 0x0000000c070c7212 */ /* 0x000fe200078e3cff */
[----:B------:R-:W-:Y:S01]  /*14b0*/  IMAD R13, R10, c[0x0][0x1a8], RZ ;  /* 0x00006a000a0d7a24 */ /* 0x000fe200078e02ff */
[----:B------:R-:W-:Y:S01]  /*14c0*/  LEA.HI R7, R20, R20, RZ, 0x1 ;  /* 0x0000001414077211 */ /* 0x000fe200078f08ff */
[----:B------:R-:W-:Y:S01]  /*14d0*/  IMAD.WIDE.U32 R28, R8, c[0x0][0x1a8], R28 ;  /* 0x00006a00081c7a25 */ /* 0x000fe200078e001c */
[----:B------:R-:W-:-:S02]  /*14e0*/  LOP3.LUT R9, R9, 0xfffffffe, RZ, 0xc0, !PT ;  /* 0xfffffffe09097812 */ /* 0x000fc400078ec0ff */
[----:B------:R-:W-:Y:S01]  /*14f0*/  LOP3.LUT R77, R7, 0x7fffffe, RZ, 0xc0, !PT ;  /* 0x07fffffe074d7812 */ /* 0x000fe200078ec0ff */
[----:B------:R-:W-:Y:S01]  /*1500*/  IMAD R13, R8, c[0x0][0x1ac], R13 ;  /* 0x00006b00080d7a24 */ /* 0x000fe200078e020d */
[----:B------:R-:W-:Y:S01]  /*1510*/  LEA.HI R80, R80, R79, RZ, 0x5 ;  /* 0x0000004f50507211 */ /* 0x000fe200078f28ff */
[----:B------:R-:W-:Y:S01]  /*1520*/  IMAD.X R8, R15, 0x1, R2, P0 ;  /* 0x000000010f087824 */ /* 0x000fe200000e0602 */
[----:B------:R-:W-:Y:S01]  /*1530*/  SHF.R.S32.HI R2, RZ, 0x1, R7 ;  /* 0x00000001ff027819 */ /* 0x000fe20000011407 */
[----:B------:R-:W-:Y:S01]  /*1540*/  IMAD.WIDE R24, R25, 0x40, R14 ;  /* 0x0000004019187825 */ /* 0x000fe200078e020e */
[----:B------:R-:W-:Y:S02]  /*1550*/  SHF.R.S32.HI R7, RZ, 0x1f, R7 ;  /* 0x0000001fff077819 */ /* 0x000fe40000011407 */
[----:B------:R-:W-:Y:S01]  /*1560*/  SHF.R.S32.HI R81, RZ, 0x5, R80 ;  /* 0x00000005ff517819 */ /* 0x000fe20000011450 */
[----:B------:R-:W-:Y:S01]  /*1570*/  IMAD.IADD R29, R29, 0x1, R13 ;  /* 0x000000011d1d7824 */ /* 0x000fe200078e020d */
[----:B------:R-:W-:Y:S01]  /*1580*/  LEA.HI R7, R7, R2, RZ, 0x2 ;  /* 0x0000000207077211 */ /* 0x000fe200078f10ff */
[----:B------:R-:W-:Y:S01]  /*1590*/  IMAD R15, R15, c[0x0][0x198], RZ ;  /* 0x000066000f0f7a24 */ /* 0x000fe200078e02ff */
[----:B------:R-:W-:Y:S01]  /*15a0*/  SHF.R.S32.HI R124, RZ, 0x1, R124 ;  /* 0x00000001ff7c7819 */ /* 0x000fe2000001147c */
[----:B------:R-:W-:Y:S01]  /*15b0*/  IMAD R13, R25, c[0x0][0x190], RZ ;  /* 0x00006400190d7a24 */ /* 0x000fe200078e02ff */
[----:B------:R-:W-:Y:S01]  /*15c0*/  LOP3.LUT R7, R7, 0xfffffffc, RZ, 0xc0, !PT ;  /* 0xfffffffc07077812 */ /* 0x000fe200078ec0ff */
[----:B------:R-:W-:Y:S01]  /*15d0*/  IMAD.IADD R9, R11, 0x1, -R9 ;  /* 0x000000010b097824 */ /* 0x000fe200078e0a09 */
[----:B------:R-:W-:Y:S01]  /*15e0*/  SHF.R.S32.HI R11, RZ, 0x1f, R20 ;  /* 0x0000001fff0b7819 */ /* 0x000fe20000011414 */
[----:B------:R-:W-:-:S03]  /*15f0*/  IMAD.WIDE.U32 R18, R6, c[0x0][0x1b8], R18 ;  /* 0x00006e0006127a25 */ /* 0x000fc600078e0012 */
[----:B------:R-:W-:Y:S01]  /*1600*/  LEA.HI R4, R11, R20, RZ, 0x3 ;  /* 0x000000140b047211 */ /* 0x000fe200078f18ff */
[C---:B------:R-:W-:Y:S02]  /*1610*/  IMAD R15, R14.reuse, c[0x0][0x19c], R15 ;  /* 0x000067000e0f7a24 */ /* 0x040fe400078e020f */
[----:B------:R-:W-:-:S04]  /*1620*/  IMAD.WIDE.U32 R22, R14, c[0x0][0x198], R22 ;  /* 0x000066000e167a25 */ /* 0x000fc800078e0016 */
[----:B------:R-:W-:Y:S01]  /*1630*/  IMAD R13, R24, c[0x0][0x194], R13 ;  /* 0x00006500180d7a24 */ /* 0x000fe200078e020d */
[----:B------:R-:W-:Y:S01]  /*1640*/  LEA R128, P0, R22, c[0x0][0x168], 0x1 ;  /* 0x00005a0016807a11 */ /* 0x000fe200078008ff */
[----:B------:R-:W-:-:S04]  /*1650*/  IMAD.WIDE.U32 R24, R24, c[0x0][0x190], R28 ;  /* 0x0000640018187a25 */ /* 0x000fc800078e001c */
[----:B------:R-:W-:Y:S01]  /*1660*/  IMAD R11, R81, 0x8, R26 ;  /* 0x00000008510b7824 */ /* 0x000fe200078e021a */
[----:B------:R-:W-:Y:S01]  /*1670*/  LEA R14, P1, R24, c[0x0][0x160], 0x1 ;  /* 0x00005800180e7a11 */ /* 0x000fe200078208ff */
[----:B------:R-:W-:Y:S02]  /*1680*/  IMAD.IADD R19, R19, 0x1, R3 ;  /* 0x0000000113137824 */ /* 0x000fe400078e0203 */
[----:B------:R-:W-:Y:S02]  /*1690*/  IMAD.IADD R15, R23, 0x1, R15 ;  /* 0x00000001170f7824 */ /* 0x000fe400078e020f */
[----:B------:R-:W-:Y:S02]  /*16a0*/  IMAD.IADD R3, R2, 0x1, -R7 ;  /* 0x0000000102037824 */ /* 0x000fe400078e0a07 */
[----:B------:R-:W-:Y:S01]  /*16b0*/  IMAD.IADD R13, R25, 0x1, R13 ;  /* 0x00000001190d7824 */ /* 0x000fe200078e020d */
[----:B------:R-:W-:Y:S01]  /*16c0*/  LEA.HI.X R129, R22, c[0x0][0x16c], R15, 0x1, P0 ;  /* 0x00005b0016817a11 */ /* 0x000fe200000f0c0f */
[----:B------:R-:W-:-:S02]  /*16d0*/  IMAD.MOV.U32 R7, RZ, RZ, c[0x0][0x190] ;  /* 0x00006400ff077624 */ /* 0x000fc400078e00ff */
[----:B------:R-:W-:Y:S01]  /*16e0*/  IMAD.MOV.U32 R2, RZ, RZ, c[0x0][0x198] ;  /* 0x00006600ff027624 */ /* 0x000fe200078e00ff */
[----:B------:R-:W-:Y:S01]  /*16f0*/  LEA.HI.X R15, R24, c[0x0][0x164], R13, 0x1, P1 ;  /* 0x00005900180f7a11 */ /* 0x000fe200008f0c0d */
[----:B------:R-:W-:Y:S01]  /*1700*/  IMAD.U32 R11, R11, 0x20, R12 ;  /* 0x000000200b0b7824 */ /* 0x000fe200078e000c */
[----:B------:R-:W-:Y:S01]  /*1710*/  LOP3.LUT P1, RZ, R3, 0x2, RZ, 0xc0, !PT ;  /* 0x0000000203ff7812 */ /* 0x000fe2000782c0ff */
[----:B------:R-:W-:Y:S01]  /*1720*/  IMAD.IADD R77, R20, 0x1, -R77 ;  /* 0x00000001144d7824 */ /* 0x000fe200078e0a4d */
[C---:B------:R-:W-:Y:S01]  /*1730*/  LEA R20, P0, R7.reuse, R14, 0x6 ;  /* 0x0000000e07147211 */ /* 0x040fe200078030ff */
[----:B------:R-:W-:Y:S02]  /*1740*/  IMAD.MOV.U32 R10, RZ, RZ, c[0x0][0x194] ;  /* 0x00006500ff0a7624 */ /* 0x000fe400078e00ff */
[----:B------:R-:W-:Y:S02]  /*1750*/  IMAD.MOV.U32 R13, RZ, RZ, 0x6 ;  /* 0x00000006ff0d7424 */ /* 0x000fe400078e00ff */
[C---:B------:R-:W-:Y:S01]  /*1760*/  IMAD.SHL.U32 R6, R2.reuse, 0x40, RZ ;  /* 0x0000004002067824 */ /* 0x040fe200078e00ff */
[----:B------:R-:W-:Y:S01]  /*1770*/  LEA.HI.X R21, R7, R15, R10, 0x6, P0 ;  /* 0x0000000f07157211 */ /* 0x000fe200000f340a */
[----:B------:R-:W-:Y:S01]  /*1780*/  IMAD.SHL.U32 R121, R11, 0x2, RZ ;  /* 0x000000020b797824 */ /* 0x000fe200078e00ff */
[----:B------:R-:W-:Y:S01]  /*1790*/  SHF.L.U64.HI R119, R2, R13, c[0x0][0x19c] ;  /* 0x0000670002777619 */ /* 0x000fe2000001020d */
[----:B------:R-:W-:Y:S01]  /*17a0*/  IMAD R7, R8, c[0x0][0x1a0], RZ ;  /* 0x0000680008077a24 */ /* 0x000fe200078e02ff */
[----:B------:R-:W-:Y:S01]  /*17b0*/  IADD3 R16, P0, R6, R128, RZ ;  /* 0x0000008006107210 */ /* 0x000fe20007f1e0ff */
[----:B------:R-:W-:Y:S01]  /*17c0*/  IMAD.SHL.U32 R8, R124, 0x40, RZ ;  /* 0x000000407c087824 */ /* 0x000fe200078e00ff */
[----:B------:R-:W-:Y:S01]  /*17d0*/  @!PT LDS RZ, [RZ] ;  /* 0x00000000fffff984 */ /* 0x000fe20000000800 */
[----:B------:R-:W-:Y:S01]  /*17e0*/  @!PT LDS RZ, [RZ] ;  /* 0x00000000fffff984 */ /* 0x000fe20000000800 */
[----:B------:R-:W-:Y:S01]  /*17f0*/  @!PT LDS RZ, [RZ] ;  /* 0x00000000fffff984 */ /* 0x000fe20000000800 */
[----:B------:R1:W-:Y:S01]  /*1800*/  LDGSTS.E.BYPASS.LTC128B.128 [R121], [R14.64] ;  /* 0x000000000e797fae */ /* 0x0003e2000b901d4a */
[----:B------:R-:W-:-:S02]  /*1810*/  IMAD.SHL.U32 R11, R3, 0x40, RZ ;  /* 0x00000040030b7824 */ /* 0x000fc400078e00ff */
[----:B------:R-:W-:Y:S01]  /*1820*/  IMAD.X R17, R119, 0x1, R129, P0 ;  /* 0x0000000177117824 */ /* 0x000fe200000e0681 */
[----:B------:R1:W-:Y:S01]  /*1830*/  LDGSTS.E.BYPASS.LTC128B.128 [R121+0x1000], [R14.64+0x40] ;  /* 0x010000400e797fae */ /* 0x0003e2000b901d4a */
[----:B------:R-:W-:Y:S01]  /*1840*/  LOP3.LUT R8, R8, 0xc0, RZ, 0xc0, !PT ;  /* 0x000000c008087812 */ /* 0x000fe200078ec0ff */
[----:B------:R-:W-:Y:S01]  /*1850*/  IMAD.SHL.U32 R76, R4, 0x20, RZ ;  /* 0x00000020044c7824 */ /* 0x000fe200078e00ff */
[----:B------:R-:W-:Y:S01]  /*1860*/  LOP3.LUT R11, R11, 0xc0, RZ, 0xc0, !PT ;  /* 0x000000c00b0b7812 */ /* 0x000fe200078ec0ff */
[----:B------:R1:W-:Y:S01]  /*1870*/  LDGSTS.E.BYPASS.LTC128B.128 [R121+0x2000], [R14.64+0x80] ;  /* 0x020000800e797fae */ /* 0x0003e2000b901d4a */
[----:B------:R-:W-:Y:S02]  /*1880*/  IMAD.SHL.U32 R4, R9, 0x8, RZ ;  /* 0x0000000809047824 */ /* 0x000fe400078e00ff */
[C---:B------:R-:W-:Y:S01]  /*1890*/  IMAD R7, R0.reuse, c[0x0][0x1a4], R7 ;  /* 0x0000690000077a24 */ /* 0x040fe200078e0207 */
[----:B------:R2:W-:Y:S01]  /*18a0*/  LDGSTS.E.BYPASS.LTC128B.128 [R121+0x800], [R20.64] ;  /* 0x0080000014797fae */ /* 0x0005e2000b901d4a */
[----:B------:R-:W-:Y:S01]  /*18b0*/  IMAD.WIDE.U32 R18, R0, c[0x0][0x1a0], R18 ;  /* 0x0000680000127a25 */ /* 0x000fe200078e0012 */
[----:B------:R-:W-:-:S02]  /*18c0*/  LOP3.LUT R76, R76, 0xffffff00, RZ, 0xc0, !PT ;  /* 0xffffff004c4c7812 */ /* 0x000fc400078ec0ff */
[----:B------:R2:W-:Y:S01]  /*18d0*/  LDGSTS.E.BYPASS.LTC128B.128 [R121+0x1800], [R20.64+0x40] ;  /* 0x0180004014797fae */ /* 0x0005e2000b901d4a */
[----:B------:R-:W-:Y:S01]  /*18e0*/  IMAD R9, R9, 0x8, R122 ;  /* 0x0000000809097824 */ /* 0x000fe200078e027a */
[----:B------:R-:W-:Y:S02]  /*18f0*/  LEA R130, P0, R18, c[0x0][0x170], 0x1 ;  /* 0x00005c0012827a11 */ /* 0x000fe400078008ff */
[----:B------:R2:W-:Y:S04]  /*1900*/  LDGSTS.E.BYPASS.LTC128B.128 [R121+0x2800], [R20.64+0x80] ;  /* 0x0280008014797fae */ /* 0x0005e8000b901d4a */
[----:B------:R3:W-:Y:S04]  /*1910*/  LDGSTS.E.BYPASS.LTC128B.128 [R121+0x3000], [R128.64] ;  /* 0x0300000080797fae */ /* 0x0007e8000b901d4a */
[----:B------:R3:W-:Y:S04]  /*1920*/  LDGSTS.E.BYPASS.LTC128B.128 [R121+0x4000], [R128.64+0x40] ;  /* 0x0400004080797fae */ /* 0x0007e8000b901d4a */
[----:B------:R3:W-:Y:S01]  /*1930*/  LDGSTS.E.BYPASS.LTC128B.128 [R121+0x5000], [R128.64+0x80] ;  /* 0x0500008080797fae */ /* 0x0007e2000b901d4a */
[----:B-1----:R-:W-:-:S03]  /*1940*/  IMAD.SHL.U32 R15, R123, 0x8, RZ ;  /* 0x000000087b0f7824 */ /* 0x002fc600078e00ff */
[----:B------:R1:W-:Y:S04]  /*1950*/  LDGSTS.E.BYPASS.LTC128B.128 [R121+0x3800], [R16.64] ;  /* 0x0380000010797fae */ /* 0x0003e8000b901d4a */
[----:B------:R1:W-:Y:S01]  /*1960*/  LDGSTS.E.BYPASS.LTC128B.128 [R121+0x4800], [R16.64+0x40] ;  /* 0x0480004010797fae */ /* 0x0003e2000b901d4a */
[----:B------:R-:W-:Y:S02]  /*1970*/  LOP3.LUT R15, R8, 0x8, R15, 0xf8, !PT ;  /* 0x00000008080f7812 */ /* 0x000fe400078ef80f */
[----:B------:R-:W-:Y:S01]  /*1980*/  SHF.R.U32.HI R8, RZ, 0x3, R8 ;  /* 0x00000003ff087819 */ /* 0x000fe20000011608 */
[----:B------:R1:W-:Y:S03]  /*1990*/  LDGSTS.E.BYPASS.LTC128B.128 [R121+0x5800], [R16.64+0x80] ;  /* 0x0580008010797fae */ /* 0x0003e6000b901d4a */
[----:B------:R-:W-:Y:S01]  /*19a0*/  LOP3.LUT R0, R15, R8, RZ, 0x3c, !PT ;  /* 0x000000080f007212 */ /* 0x000fe200078e3cff */
[----:B------:R-:W0:Y:S01]  /*19b0*/  LDGDEPBAR ;  /* 0x00000000000079af */ /* 0x000e220000000000 */
[----:B------:R-:W-:Y:S01]  /*19c0*/  LOP3.LUT R8, R11, 0x8, R4, 0xf8, !PT ;  /* 0x000000080b087812 */ /* 0x000fe200078ef804 */
[----:B------:R-:W-:Y:S01]  /*19d0*/  IMAD.MOV.U32 R4, RZ, RZ, c[0x0][0x1a0] ;  /* 0x00006800ff047624 */ /* 0x000fe200078e00ff */
[----:B------:R-:W-:Y:S01]  /*19e0*/  SHF.R.U32.HI R15, RZ, 0x3, R11 ;  /* 0x00000003ff0f7819 */ /* 0x000fe2000001160b */
[----:B------:R-:W-:-:S02]  /*19f0*/  IMAD.IADD R11, R19, 0x1, R7 ;  /* 0x00000001130b7824 */ /* 0x000fc400078e0207 */
[----:B------:R-:W-:Y:S01]  /*1a00*/  IMAD.U32 R0, R9, 0x20, R0 ;  /* 0x0000002009007824 */ /* 0x000fe200078e0000 */
[----:B------:R-:W-:Y:S01]  /*1a10*/  LOP3.LUT R7, R8, R15, RZ, 0x3c, !PT ;  /* 0x0000000f08077212 */ /* 0x000fe200078e3cff */
[----:B------:R-:W-:Y:S01]  /*1a20*/  IMAD R8, R81, 0x200, R76 ;  /* 0x0000020051087824 */ /* 0x000fe200078e024c */
[----:B------:R-:W-:Y:S01]  /*1a30*/  LEA.HI.X R131, R18, c[0x0][0x174], R11, 0x1, P0 ;  /* 0x00005d0012837a11 */ /* 0x000fe200000f0c0b */
[----:B------:R-:W-:Y:S01]  /*1a40*/  IMAD.SHL.U32 R83, R0, 0x2, RZ ;  /* 0x0000000200537824 */ /* 0x000fe200078e00ff */
[C---:B------:R-:W-:Y:S01]  /*1a50*/  SHF.L.U64.HI R120, R4.reuse, R13, c[0x0][0x1a4] ;  /* 0x0000690004787619 */ /* 0x040fe2000001020d */
[----:B------:R-:W-:Y:S01]  /*1a60*/  IMAD R8, R77, 0x20, R8 ;  /* 0x000000204d087824 */ /* 0x000fe200078e0208 */
[----:B------:R-:W-:Y:S01]  /*1a70*/  LEA R10, P0, R4, R130, 0x6 ;  /* 0x00000082040a7211 */ /* 0x000fe200078030ff */
[----:B------:R-:W-:Y:S01]  /*1a80*/  IMAD.MOV.U32 R4, RZ, RZ, 0x20 ;  /* 0x00000020ff047424 */ /* 0x000fe200078e00ff */
[----:B------:R-:W-:Y:S01]  /*1a90*/  LEA R116, R0, 0x3000, 0x1 ;  /* 0x0000300000747811 */ /* 0x000fe200078e08ff */
[----:B------:R-:W-:Y:S01]  /*1aa0*/  IMAD.IADD R117, R7, 0x1, R8 ;  /* 0x0000000107757824 */ /* 0x000fe200078e0208 */
[----:B------:R-:W-:Y:S01]  /*1ab0*/  LOP3.LUT R0, R80, 0xffffffe0, RZ, 0xc0, !PT ;  /* 0xffffffe050007812 */ /* 0x000fe200078ec0ff */
[----:B------:R-:W-:Y:S01]  /*1ac0*/  IMAD.X R11, R120, 0x1, R131, P0 ;  /* 0x00000001780b7824 */ /* 0x000fe200000e0683 */
[----:B------:R-:W-:Y:S01]  /*1ad0*/  LOP3.LUT P0, RZ, R124, 0x2, RZ, 0xc0, !PT ;  /* 0x000000027cff7812 */ /* 0x000fe2000780c0ff */
[----:B------:R-:W-:-:S03]  /*1ae0*/  IMAD.SHL.U32 R117, R117, 0x2, RZ ;  /* 0x0000000275757824 */ /* 0x000fc600078e00ff */
[----:B------:R-:W-:Y:S01]  /*1af0*/  SEL R3, R4, 0xffffffe0, !P0 ;  /* 0xffffffe004037807 */ /* 0x000fe20004000000 */
[----:B------:R-:W-:-:S04]  /*1b00*/  DEPBAR.LE SB0, 0x0 ;  /* 0x000080000000791a */ /* 0x000fc80000000000 */
[----:B------:R-:W-:Y:S01]  /*1b10*/  BAR.SYNC.DEFER_BLOCKING 0x0 ;  /* 0x0000000000007b1d */ /* 0x000fe20000010000 */
[----:B------:R-:W-:Y:S01]  /*1b20*/  SEL R4, R4, 0xffffffe0, !P1 ;  /* 0xffffffe004047807 */ /* 0x000fe20004800000 */
[----:B------:R-:W-:Y:S02]  /*1b30*/  IMAD.IADD R114, R116, 0x1, R3 ;  /* 0x0000000174727824 */ /* 0x000fe400078e0203 */
[----:B------:R-:W-:Y:S02]  /*1b40*/  IMAD.IADD R3, R79, 0x1, -R0 ;  /* 0x000000014f037824 */ /* 0x000fe400078e0a00 */
[----:B------:R-:W-:Y:S02]  /*1b50*/  IMAD.IADD R115, R117, 0x1, R4 ;  /* 0x0000000175737824 */ /* 0x000fe400078e0204 */
[----:B------:R-:W-:Y:S01]  /*1b60*/  IMAD.SHL.U32 R79, R79, 0x2, RZ ;  /* 0x000000024f4f7824 */ /* 0x000fe200078e00ff */
[----:B------:R-:W-:-:S04]  /*1b70*/  SHF.R.S32.HI R0, RZ, 0x1f, R3 ;  /* 0x0000001fff007819 */ /* 0x000fc80000011403 */
[----:B------:R-:W-:Y:S01]  /*1b80*/  LEA.HI R0, R0, R3, RZ, 0x2 ;  /* 0x0000000300007211 */ /* 0x000fe200078f10ff */
[----:B------:R-:W-:-:S03]  /*1b90*/  IMAD R3, R81, 0x10, R82 ;  /* 0x0000001051037824 */ /* 0x000fc600078e0252 */
[----:B------:R-:W-:Y:S01]  /*1ba0*/  SHF.R.S32.HI R132, RZ, 0x2, R0 ;  /* 0x00000002ff847819 */ /* 0x000fe20000011400 */
        /* <DEDUP_REMOVED lines=13> */
[----:B------:R-:W3:Y:S04]  /*1c80*/  LDSM.16.M88.4 R56, [R83+0x3c00] ;  /* 0x003c00005338783b */ /* 0x000ee80000000200 */
[----:B------:R-:W-:Y:S04]  /*1c90*/  LDSM.16.M88.4 R52, [R114] ;  /* 0x000000007234783b */ /* 0x000fe80000000200 */
[----:B----4-:R-:W4:Y:S04]  /*1ca0*/  LDSM.16.M88.4 R8, [R115] ;  /* 0x000000007308783b */ /* 0x010f280000000200 */
[----:B------:R-:W4:Y:S04]  /*1cb0*/  LDSM.16.M88.4 R48, [R114+0x400] ;  /* 0x000400007230783b */ /* 0x000f280000000200 */
[----:B--2---:R-:W2:Y:S04]  /*1cc0*/  LDSM.16.M88.4 R20, [R114+0x800] ;  /* 0x000800007214783b */ /* 0x004ea80000000200 */
[----:B-1----:R-:W1:Y:S04]  /*1cd0*/  LDSM.16.M88.4 R16, [R114+0xc00] ;  /* 0x000c00007210783b */ /* 0x002e680000000200 */
[----:B------:R-:W-:Y:S01]  /*1ce0*/  LDSM.16.M88.4 R12, [R117+0x1000] ;  /* 0x00100000750c783b */ /* 0x000fe20000000200 */
[C---:B-----5:R-:W-:Y:S03]  /*1cf0*/  HMMA.16816.F32 R44, R60.reuse, R40, RZ ;  /* 0x000000283c2c723c */ /* 0x060fe600000018ff */
[----:B------:R-:W5:Y:S04]  /*1d00*/  LDSM.16.M88.4 R68, [R83+0x4000] ;  /* 0x004000005344783b */ /* 0x000f680000000200 */
[----:B------:R-:W-:Y:S01]  /*1d10*/  LDSM.16.M88.4 R72, [R115+0x1000] ;  /* 0x001000007348783b */ /* 0x000fe20000000200 */
[C---:B---3--:R-:W-:Y:S03]  /*1d20*/  HMMA.16816.F32 R36, R60.reuse, R32, RZ ;  /* 0x000000203c24723c */ /* 0x048fe600000018ff */
[----:B------:R-:W0:Y:S05]  /*1d30*/  LDGDEPBAR ;  /* 0x00000000000079af */ /* 0x000e2a0000000000 */
[C---:B------:R-:W-:Y:S08]  /*1d40*/  HMMA.16816.F32 R40, R60.reuse, R42, RZ ;  /* 0x0000002a3c28723c */ /* 0x040ff000000018ff */
[C---:B------:R-:W-:Y:S08]  /*1d50*/  HMMA.16816.F32 R32, R60.reuse, R34, RZ ;  /* 0x000000223c20723c */ /* 0x040ff000000018ff */
[C---:B------:R-:W-:Y:S08]  /*1d60*/  HMMA.16816.F32 R28, R60.reuse, R24, RZ ;  /* 0x000000183c1c723c */ /* 0x040ff000000018ff */
[C---:B------:R-:W-:Y:S08]  /*1d70*/  HMMA.16816.F32 R24, R60.reuse, R26, RZ ;  /* 0x0000001a3c18723c */ /* 0x040ff000000018ff */
[C---:B------:R-:W-:Y:S08]  /*1d80*/  HMMA.16816.F32 R64, R60.reuse, R56, RZ ;  /* 0x000000383c40723c */ /* 0x040ff000000018ff */
[----:B------:R-:W-:Y:S01]  /*1d90*/  HMMA.16816.F32 R60, R60, R58, RZ ;  /* 0x0000003a3c3c723c */ /* 0x000fe200000018ff */
[----:B------:R-:W3:Y:S07]  /*1da0*/  LDSM.16.M88.4 R56, [R83+0x4400] ;  /* 0x004400005338783b */ /* 0x000eee0000000200 */
[C---:B----4-:R-:W-:Y:S08]  /*1db0*/  HMMA.16816.F32 R44, R8.reuse, R52, R44 ;  /* 0x00000034082c723c */ /* 0x050ff0000000182c */
[C---:B------:R-:W-:Y:S01]  /*1dc0*/  HMMA.16816.F32 R40, R8.reuse, R54, R40 ;  /* 0x000000360828723c */ /* 0x040fe20000001828 */
[----:B------:R-:W4:Y:S07]  /*1dd0*/  LDSM.16.M88.4 R52, [R83+0x4800] ;  /* 0x004800005334783b */ /* 0x000f2e0000000200 */
[C---:B------:R-:W-:Y:S08]  /*1de0*/  HMMA.16816.F32 R36, R8.reuse, R48, R36 ;  /* 0x000000300824723c */ /* 0x040ff00000001824 */
        /* <DEDUP_REMOVED lines=8> */
[----:B------:R-:W1:Y:S03]  /*1e70*/  LDSM.16.M88.4 R16, [R114+0x1400] ;  /* 0x001400007210783b */ /* 0x000e660000000200 */
[C---:B-----5:R-:W-:Y:S08]  /*1e80*/  HMMA.16816.F32 R44, R12.reuse, R68, R44 ;  /* 0x000000440c2c723c */ /* 0x060ff0000000182c */
        /* <DEDUP_REMOVED lines=8> */
[C---:B------:R-:W-:Y:S08]  /*1f10*/  HMMA.16816.F32 R64, R12.reuse, R48, R64 ;  /* 0x000000300c40723c */ /* 0x040ff00000001840 */
[----:B------:R-:W-:Y:S01]  /*1f20*/  HMMA.16816.F32 R60, R12, R50, R60 ;  /* 0x000000320c3c723c */ /* 0x000fe2000000183c */
[----:B------:R-:W3:Y:S04]  /*1f30*/  LDSM.16.M88.4 R12, [R117+0x2000] ;  /* 0x00200000750c783b */ /* 0x000ee80000000200 */
[----:B------:R-:W-:Y:S03]  /*1f40*/  LDSM.16.M88.4 R48, [R83+0x5800] ;  /* 0x005800005330783b */ /* 0x000fe60000000200 */
        /* <DEDUP_REMOVED lines=9> */
[C---:B---3--:R-:W-:Y:S07]  /*1fe0*/  HMMA.16816.F32 R44, R12.reuse, R56, R44 ;  /* 0x000000380c2c723c */ /* 0x048fee000000182c */
[----:B------:R-:W-:Y:S01]  /*1ff0*/  IMAD R56, R77, 0x20, R76 ;  /* 0x000000204d387824 */ /* 0x000fe200078e024c */
[----:B------:R-:W-:Y:S08]  /*2000*/  HMMA.16816.F32 R40, R12, R58, R40 ;  /* 0x0000003a0c28723c */ /* 0x000ff00000001828 */
[C---:B------:R-:W-:Y:S08]  /*2010*/  HMMA.16816.F32 R64, R72.reuse, R68, R64 ;  /* 0x000000444840723c */ /* 0x040ff00000001840 */
[----:B------:R-:W-:Y:S08]  /*2020*/  HMMA.16816.F32 R60, R72, R70, R60 ;  /* 0x00000046483c723c */ /* 0x000ff0000000183c */
[C---:B------:R-:W-:Y:S08]  /*2030*/  HMMA.16816.F32 R36, R12.reuse, R52, R36 ;  /* 0x000000340c24723c */ /* 0x040ff00000001824 */
[----:B------:R-:W-:Y:S01]  /*2040*/  HMMA.16816.F32 R32, R12, R54, R32 ;  /* 0x000000360c20723c */ /* 0x000fe20000001820 */
[----:B------:R-:W3:Y:S07]  /*2050*/  LDSM.16.M88.4 R52, [R114+0x2400] ;  /* 0x002400007234783b */ /* 0x000eee0000000200 */
[C---:B-1----:R-:W-:Y:S08]  /*2060*/  HMMA.16816.F32 R44, R8.reuse, R20, R44 ;  /* 0x00000014082c723c */ /* 0x042ff0000000182c */
[----:B------:R-:W-:Y:S01]  /*2070*/  HMMA.16816.F32 R40, R8, R22, R40 ;  /* 0x000000160828723c */ /* 0x000fe20000001828 */
[----:B------:R-:W1:Y:S07]  /*2080*/  LDSM.16.M88.4 R20, [R114+0x2800] ;  /* 0x002800007214783b */ /* 0x000e6e0000000200 */
[C---:B------:R-:W-:Y:S07]  /*2090*/  HMMA.16816.F32 R28, R12.reuse, R48, R28 ;  /* 0x000000300c1c723c */ /* 0x040fee000000181c */
[----:B------:R-:W-:Y:S01]  /*20a0*/  IADD3 R49, R3, 0x1, R132 ;  /* 0x0000000103317810 */ /* 0x000fe20007ffe084 */
[----:B------:R-:W-:Y:S01]  /*20b0*/  HMMA.16816.F32 R24, R12, R50, R24 ;  /* 0x000000320c18723c */ /* 0x000fe20000001818 */
[----:B------:R-:W-:-:S02]  /*20c0*/  IADD3 R3, R85, -0x1, RZ ;  /* 0xffffffff55037810 */ /* 0x000fc40007ffe0ff */
[----:B------:R-:W-:Y:S02]  /*20d0*/  IADD3 R49, R78, -c[0x0][0x214], R49 ;  /* 0x800085004e317a10 */ /* 0x000fe40007ffe031 */
[C---:B------:R-:W-:Y:S01]  /*20e0*/  ISETP.GT.AND P0, PT, R3.reuse, R118, PT ;  /* 0x000000760300720c */ /* 0x040fe20003f04270 */
[----:B------:R-:W-:Y:S01]  /*20f0*/  IMAD.SHL.U32 R0, R3, 0x40, RZ ;  /* 0x0000004003007824 */ /* 0x000fe200078e00ff */
[----:B------:R-:W-:Y:S01]  /*2100*/  IADD3 R49, R49, c[0x0][0x2e8], RZ ;  /* 0x0000ba0031317a10 */ /* 0x000fe20007ffe0ff */
[----:B--2---:R-:W-:Y:S03]  /*2110*/  HMMA.16816.F32 R64, R12, R16, R64 ;  /* 0x000000100c40723c */ /* 0x004fe60000001840 */
[----:B------:R-:W-:-:S04]  /*2120*/  LOP3.LUT R3, R0, 0x6, R79, 0xf8, !PT ;  /* 0x0000000600037812 */ /* 0x000fc800078ef84f */
[----:B------:R-:W-:Y:S01]  /*2130*/  IADD3 R17, R49, 0x8, RZ ;  /* 0x0000000831117810 */ /* 0x000fe20007ffe0ff */
[----:B------:R-:W-:Y:S01]  /*2140*/  HMMA.16816.F32 R60, R12, R18, R60 ;  /* 0x000000120c3c723c */ /* 0x000fe2000000183c */
[----:B------:R-:W2:Y:S01]  /*2150*/  LDSM.16.M88.4 R12, [R114+0x2c00] ;  /* 0x002c0000720c783b */ /* 0x000ea20000000200 */
[----:B------:R-:W-:Y:S01]  /*2160*/  LOP3.LUT R51, R3, 0x1, RZ, 0xfc, !PT ;  /* 0x0000000103337812 */ /* 0x000fe200078efcff */
[----:B------:R-:W-:-:S04]  /*2170*/  DEPBAR.LE SB0, 0x0 ;  /* 0x000080000000791a */ /* 0x000fc80000000000 */
[----:B------:R-:W-:Y:S01]  /*2180*/  LOP3.LUT R19, R3, 0x11, RZ, 0xfc, !PT ;  /* 0x0000001103137812 */ /* 0x000fe200078efcff */
[----:B---3--:R-:W-:Y:S01]  /*2190*/  HMMA.16816.F32 R36, R8, R52, R36 ;  /* 0x000000340824723c */ /* 0x008fe20000001824 */
[----:B------:R-:W-:-:S04]  /*21a0*/  SHF.R.S32.HI R16, RZ, 0x1f, R80 ;  /* 0x0000001fff107819 */ /* 0x000fc80000011450 */
[----:B------:R-:W-:Y:S02]  /*21b0*/  LEA.HI R16, R16, R81, RZ, 0x2 ;  /* 0x0000005110107211 */ /* 0x000fe400078f10ff */
[-C--:B------:R-:W-:Y:S01]  /*21c0*/  IMNMX R52, R49, R78.reuse, PT ;  /* 0x0000004e31347217 */ /* 0x080fe20003800200 */
[C---:B------:R-:W-:Y:S01]  /*21d0*/  HMMA.16816.F32 R32, R8.reuse, R54, R32 ;  /* 0x000000360820723c */ /* 0x040fe20000001820 */
[----:B------:R-:W-:Y:S02]  /*21e0*/  IMNMX R78, R17, R78, PT ;  /* 0x0000004e114e7217 */ /* 0x000fe40003800200 */
[----:B------:R-:W-:Y:S02]  /*21f0*/  ISETP.GE.AND P3, PT, R51, R52, PT ;  /* 0x000000343300720c */ /* 0x000fe40003f66270 */
[C---:B------:R-:W-:Y:S02]  /*2200*/  LOP3.LUT R49, R3.reuse, 0x8, RZ, 0xfc, !PT ;  /* 0x0000000803317812 */ /* 0x040fe400078efcff */
[----:B------:R-:W-:Y:S01]  /*2210*/  LOP3.LUT R17, R3, 0x9, RZ, 0xfc, !PT ;  /* 0x0000000903117812 */ /* 0x000fe200078efcff */
[----:B-1----:R-:W-:Y:S01]  /*2220*/  HMMA.16816.F32 R28, R8, R20, R28 ;  /* 0x00000014081c723c */ /* 0x002fe2000000181c */
[----:B------:R-:W-:-:S02]  /*2230*/  ISETP.GE.AND P5, PT, R51, R78, PT ;  /* 0x0000004e3300720c */ /* 0x000fc40003fa6270 */
[----:B------:R-:W-:Y:S02]  /*2240*/  FSEL R45, R45, -INF , !P3 ;  /* 0xff8000002d2d7808 */ /* 0x000fe40005800000 */
[C---:B------:R-:W-:Y:S02]  /*2250*/  ISETP.GE.AND P1, PT, R49.reuse, R52, PT ;  /* 0x000000343100720c */ /* 0x040fe40003f26270 */
[----:B------:R-:W-:Y:S01]  /*2260*/  ISETP.GE.AND P4, PT, R49, R78, PT ;  /* 0x0000004e3100720c */ /* 0x000fe20003f86270 */
[----:B------:R-:W-:Y:S01]  /*2270*/  HMMA.16816.F32 R24, R8, R22, R24 ;  /* 0x000000160818723c */ /* 0x000fe20000001818 */
[----:B------:R-:W-:Y:S01]  /*2280*/  BAR.SYNC.DEFER_BLOCKING 0x0 ;  /* 0x0000000000007b1d */ /* 0x000fe20000010000 */
[C---:B------:R-:W-:Y:S02]  /*2290*/  ISETP.GE.AND P2, PT, R17.reuse, R52, PT ;  /* 0x000000341100720c */ /* 0x040fe40003f46270 */
[----:B------:R-:W-:Y:S02]  /*22a0*/  ISETP.GE.AND P3, PT, R17, R78, PT ;  /* 0x0000004e1100720c */ /* 0x000fe40003f66270 */
[----:B------:R-:W-:-:S02]  /*22b0*/  LOP3.LUT R17, R3, 0x10, RZ, 0xfc, !PT ;  /* 0x0000001003117812 */ /* 0x000fc400078efcff */
[----:B------:R-:W-:Y:S01]  /*22c0*/  FSEL R50, R47, -INF , !P5 ;  /* 0xff8000002f327808 */ /* 0x000fe20006800000 */
[C---:B--2---:R-:W-:Y:S01]  /*22d0*/  HMMA.16816.F32 R64, R8.reuse, R12, R64 ;  /* 0x0000000c0840723c */ /* 0x044fe20000001840 */
[----:B------:R-:W-:Y:S02]  /*22e0*/  FSEL R47, R40, -INF , !P1 ;  /* 0xff800000282f7808 */ /* 0x000fe40004800000 */
[----:B------:R-:W-:Y:S02]  /*22f0*/  FSEL R48, R42, -INF , !P4 ;  /* 0xff8000002a307808 */ /* 0x000fe40006000000 */
[----:B------:R-:W-:Y:S02]  /*2300*/  FSEL R41, R41, -INF , !P2 ;  /* 0xff80000029297808 */ /* 0x000fe40005000000 */
[C---:B------:R-:W-:Y:S01]  /*2310*/  ISETP.GE.AND P5, PT, R17.reuse, R52, PT ;  /* 0x000000341100720c */ /* 0x040fe20003fa6270 */
[----:B------:R-:W-:Y:S01]  /*2320*/  HMMA.16816.F32 R60, R8, R14, R60 ;  /* 0x0000000e083c723c */ /* 0x000fe2000000183c */
        /* <DEDUP_REMOVED lines=14> */
[C---:B------:R-:W-:Y:S02]  /*2410*/  LOP3.LUT R37, R3.reuse, 0x21, RZ, 0xfc, !PT ;  /* 0x0000002103257812 */ /* 0x040fe400078efcff */
[----:B------:R-:W-:Y:S02]  /*2420*/  LOP3.LUT R19, R3, 0x28, RZ, 0xfc, !PT ;  /* 0x0000002803137812 */ /* 0x000fe400078efcff */
[----:B------:R-:W-:Y:S02]  /*2430*/  LOP3.LUT R16, R16, 0xfffffffc, RZ, 0xc0, !PT ;  /* 0xfffffffc10107812 */ /* 0x000fe400078ec0ff */
[----:B------:R-:W-:Y:S02]  /*2440*/  FSEL R68, R39, -INF , !P2 ;  /* 0xff80000027447808 */ /* 0x000fe40005000000 */
[----:B------:R-:W-:Y:S01]  /*2450*/  FSEL R69, R32, -INF , !P3 ;  /* 0xff80000020457808 */ /* 0x000fe20005800000 */
[----:B------:R-:W-:Y:S01]  /*2460*/  IMAD.IADD R133, R81, 0x1, -R16 ;  /* 0x0000000151857824 */ /* 0x000fe200078e0a10 */
[----:B------:R-:W-:-:S02]  /*2470*/  FSEL R23, R33, -INF , !P1 ;  /* 0xff80000021177808 */ /* 0x000fc40004800000 */
[----:B------:R-:W-:Y:S02]  /*2480*/  FSEL R22, R35, -INF , !P4 ;  /* 0xff80000023167808 */ /* 0x000fe40006000000 */
[C---:B------:R-:W-:Y:S02]  /*2490*/  ISETP.GE.AND P2, PT, R17.reuse, R52, PT ;  /* 0x000000341100720c */ /* 0x040fe40003f46270 */
[-C--:B------:R-:W-:Y:S02]  /*24a0*/  ISETP.GE.AND P3, PT, R17, R78.reuse, PT ;  /* 0x0000004e1100720c */ /* 0x080fe40003f66270 */
[----:B------:R-:W-:Y:S02]  /*24b0*/  ISETP.GE.AND P1, PT, R37, R78, PT ;  /* 0x0000004e2500720c */ /* 0x000fe40003f26270 */
[----:B------:R-:W-:Y:S02]  /*24c0*/  ISETP.GE.AND P4, PT, R19, R52, PT ;  /* 0x000000341300720c */ /* 0x000fe40003f86270 */
[----:B------:R-:W-:-:S02]  /*24d0*/  LOP3.LUT R33, R3, 0x29, RZ, 0xfc, !PT ;  /* 0x0000002903217812 */ /* 0x000fc400078efcff */
[----:B------:R-:W-:Y:S02]  /*24e0*/  LOP3.LUT R13, R3, 0x30, RZ, 0xfc, !PT ;  /* 0x00000030030d7812 */ /* 0x000fe400078efcff */
[----:B------:R-:W-:Y:S02]  /*24f0*/  FSEL R76, R34, -INF , !P5 ;  /* 0xff800000224c7808 */ /* 0x000fe40006800000 */
[----:B------:R-:W-:Y:S02]  /*2500*/  FSEL R17, R28, -INF , !P2 ;  /* 0xff8000001c117808 */ /* 0x000fe40005000000 */
[----:B------:R-:W-:Y:S02]  /*2510*/  FSEL R16, R30, -INF , !P3 ;  /* 0xff8000001e107808 */ /* 0x000fe40005800000 */
[----:B------:R-:W-:Y:S02]  /*2520*/  FSEL R18, R31, -INF , !P1 ;  /* 0xff8000001f127808 */ /* 0x000fe40004800000 */
[----:B------:R-:W-:-:S02]  /*2530*/  FSEL R93, R24, -INF , !P4 ;  /* 0xff800000185d7808 */ /* 0x000fc40006000000 */
[----:B------:R-:W-:Y:S02]  /*2540*/  ISETP.GE.AND P5, PT, R37, R52, PT ;  /* 0x000000342500720c */ /* 0x000fe40003fa6270 */
[----:B------:R-:W-:Y:S02]  /*2550*/  ISETP.GE.AND P2, PT, R19, R78, PT ;  /* 0x0000004e1300720c */ /* 0x000fe40003f46270 */
[-C--:B------:R-:W-:Y:S02]  /*2560*/  ISETP.GE.AND P3, PT, R33, R52.reuse, PT ;  /* 0x000000342100720c */ /* 0x080fe40003f66270 */
[C---:B------:R-:W-:Y:S02]  /*2570*/  ISETP.GE.AND P1, PT, R13.reuse, R52, PT ;  /* 0x000000340d00720c */ /* 0x040fe40003f26270 */
        /* <DEDUP_REMOVED lines=90> */
.L_x_4809:
[----:B------:R-:W-:-:S04]  /*2b20*/  IADD3 R6, -R6, RZ, RZ ;  /* 0x000000ff06067210 */ /* 0x000fc80007ffe1ff */
[----:B------:R-:W-:Y:S02]  /*2b30*/  SHF.R.S32.HI R5, RZ, 0x1f, R6 ;  /* 0x0000001fff057819 */ /* 0x000fe40000011406 */
.L_x_4810:
        /* <DEDUP_REMOVED lines=14> */
.L_x_4808:
        /* <DEDUP_REMOVED lines=82> */
[--C-:B------:R-:W-:Y:S01]  /*3140*/  FFMA.FTZ R100, R100, c[0x0][0x23c], -R87.reuse ;  /* 0x00008f0064647a23 */ /* 0x100fe20000010857 */
[----:B------:R-:W3:Y:S01]  /*3150*/  MUFU.EX2 R31, R31 ;  /* 0x0000001f001f7308 */ /* 0x000ee20000000800 */
[----:B----4-:R-:W-:Y:S01]  /*3160*/  F2FP.PACK_AB R82, R24, R29 ;  /* 0x0000001d1852723e */ /* 0x010fe200000000ff */
[----:B------:R-:W-:Y:S01]  /*3170*/  FFMA.FTZ R99, R102, c[0x0][0x23c], -R87 ;  /* 0x00008f0066637a23 */ /* 0x000fe20000010857 */
[----:B------:R-:W-:Y:S01]  /*3180*/  LDSM.16.MT88.4 R16, [R112+0x6800] ;  /* 0x006800007010783b */ /* 0x000fe20000004200 */
[----:B------:R-:W-:-:S02]  /*3190*/  FFMA.FTZ R102, R89, c[0x0][0x23c], -R96 ;  /* 0x00008f0059667a23 */ /* 0x000fc40000010860 */
        /* <DEDUP_REMOVED lines=9> */
[----:B------:R-:W-:Y:S02]  /*3230*/  FFMA.FTZ R35, R35, c[0x0][0x23c], -R87 ;  /* 0x00008f0023237a23 */ /* 0x000fe40000010857 */
[----:B------:R-:W-:Y:S02]  /*3240*/  FADD.FTZ R34, R34, R33 ;  /* 0x0000002122227221 */ /* 0x000fe40000010000 */
[----:B------:R-:W-:Y:S01]  /*3250*/  MUFU.EX2 R28, R28 ;  /* 0x0000001c001c7308 */ /* 0x000fe20000000800 */
[----:B------:R-:W-:Y:S02]  /*3260*/  FADD.FTZ R31, R30, R31 ;  /* 0x0000001f1e1f7221 */ /* 0x000fe40000010000 */
[----:B------:R-:W-:-:S04]  /*3270*/  FADD.FTZ R29, R29, R34 ;  /* 0x000000221d1d7221 */ /* 0x000fc80000010000 */
[----:B------:R-:W-:Y:S01]  /*3280*/  FADD.FTZ R29, R24, R29 ;  /* 0x0000001d181d7221 */ /* 0x000fe20000010000 */
[----:B----4-:R-:W-:Y:S01]  /*3290*/  F2FP.PACK_AB R83, R27, R32 ;  /* 0x000000201b53723e */ /* 0x010fe200000000ff */
[----:B------:R-:W3:Y:S01]  /*32a0*/  MUFU.EX2 R21, R21 ;  /* 0x0000001500157308 */ /* 0x000ee20000000800 */
[----:B------:R-:W-:-:S04]  /*32b0*/  FADD.FTZ R32, R32, R31 ;  /* 0x0000001f20207221 */ /* 0x000fc80000010000 */
[----:B------:R-:W-:Y:S01]  /*32c0*/  FADD.FTZ R27, R27, R32 ;  /* 0x000000201b1b7221 */ /* 0x000fe20000010000 */
[C---:B-1----:R-:W-:Y:S02]  /*32d0*/  HMMA.16816.F32 R44, R80.reuse, R48, RZ ;  /* 0x00000030502c723c */ /* 0x042fe400000018ff */
[----:B------:R-:W-:Y:S06]  /*32e0*/  MUFU.EX2 R20, R20 ;  /* 0x0000001400147308 */ /* 0x000fec0000000800 */
[C---:B------:R-:W-:Y:S02]  /*32f0*/  HMMA.16816.F32 R48, R80.reuse, R50, RZ ;  /* 0x000000325030723c */ /* 0x040fe400000018ff */
[----:B------:R-:W-:Y:S06]  /*3300*/  MUFU.EX2 R3, R3 ;  /* 0x0000000300037308 */ /* 0x000fec0000000800 */
[C---:B--2---:R-:W-:Y:S02]  /*3310*/  HMMA.16816.F32 R36, R80.reuse, R40, RZ ;  /* 0x000000285024723c */ /* 0x044fe400000018ff */
[----:B------:R-:W-:Y:S06]  /*3320*/  MUFU.EX2 R26, R26 ;  /* 0x0000001a001a7308 */ /* 0x000fec0000000800 */
[C---:B------:R-:W-:Y:S02]  /*3330*/  HMMA.16816.F32 R52, R80.reuse, R56, RZ ;  /* 0x000000385034723c */ /* 0x040fe400000018ff */
[----:B------:R-:W1:Y:S06]  /*3340*/  MUFU.EX2 R23, R23 ;  /* 0x0000001700177308 */ /* 0x000e6c0000000800 */
[C---:B------:R-:W-:Y:S02]  /*3350*/  HMMA.16816.F32 R60, R80.reuse, R64, RZ ;  /* 0x00000040503c723c */ /* 0x040fe400000018ff */
[----:B------:R-:W-:Y:S06]  /*3360*/  MUFU.EX2 R25, R25 ;  /* 0x0000001900197308 */ /* 0x000fec0000000800 */
[C---:B------:R-:W-:Y:S02]  /*3370*/  HMMA.16816.F32 R68, R80.reuse, R72, RZ ;  /* 0x000000485044723c */ /* 0x040fe400000018ff */
[----:B------:R-:W2:Y:S06]  /*3380*/  MUFU.EX2 R22, R22 ;  /* 0x0000001600167308 */ /* 0x000eac0000000800 */
        /* <DEDUP_REMOVED lines=82> */
[----:B-----5:R-:W-:Y:S01]  /*38b0*/  F2FP.PACK_AB R4, R102, R91 ;  /* 0x0000005b6604723e */ /* 0x020fe200000000ff */
        /* <DEDUP_REMOVED lines=40> */
.L_x_4815:
        /* <DEDUP_REMOVED lines=64> */
.L_x_4812:
[C---:B------:R-:W-:Y:S04]  /*3f40*/  LEA R130, P0, R8.reuse, R130, 0x1 ;  /* 0x0000008208827211 */ /* 0x040fe800078008ff */
[----:B------:R-:W-:Y:S02]  /*3f50*/  LEA.HI.X R131, R8, R131, R0, 0x1, P0 ;  /* 0x0000008308837211 */ /* 0x000fe400000f0c00 */
[----:B------:R-:W-:Y:S03]  /*3f60*/  IADD3 R86, P0, R130, UR7, RZ ;  /* 0x0000000782567c10 */ /* 0x000fe6000ff1e0ff */
[----:B------:R-:W-:Y:S01]  /*3f70*/  @!PT LDS RZ, [RZ] ;  /* 0x00000000fffff984 */ /* 0x000fe20000000800 */
[----:B------:R-:W-:Y:S01]  /*3f80*/  @!PT LDS RZ, [RZ] ;  /* 0x00000000fffff984 */ /* 0x000fe20000000800 */
[----:B------:R-:W-:Y:S01]  /*3f90*/  @!PT LDS RZ, [RZ] ;  /* 0x00000000fffff984 */ /* 0x000fe20000000800 */
[----:B------:R1:W-:Y:S02]  /*3fa0*/  LDGSTS.E.BYPASS.LTC128B.128 [R121+0x6000], [R130.64] ;  /* 0x0600000082797fae */ /* 0x0003e4000b901d4a */
[----:B------:R-:W-:Y:S01]  /*3fb0*/  IMAD.X R87, R120, 0x1, R131, P0 ;  /* 0x0000000178577824 */ /* 0x000fe200000e0683 */
[----:B------:R-:W-:Y:S01]  /*3fc0*/  ISETP.GT.AND P0, PT, R137, R118, PT ;  /* 0x000000768900720c */ /* 0x000fe20003f04270 */
        /* <DEDUP_REMOVED lines=16> */
[----:B------:R-:W2:Y:S07]  /*40d0*/  LDSM.16.M88.4 R96, [R114] ;  /* 0x000000007260783b */ /* 0x000eae0000000200 */
        /* <DEDUP_REMOVED lines=133> */
.L_x_4814:
        /* <DEDUP_REMOVED lines=14> */
.L_x_4813:
        /* <DEDUP_REMOVED lines=66> */
[----:B------:R-:W-:Y:S02]  /*4e30*/  FFMA.FTZ R144, R18, c[0x0][0x23c], -R106 ;  /* 0x00008f0012907a23 */ /* 0x000fe4000001086a */
[----:B-1----:R-:W-:Y:S02]  /*4e40*/  FFMA.FTZ R88, R8, c[0x0][0x23c], -R104 ;  /* 0x00008f0008587a23 */ /* 0x002fe40000010868 */
        /* <DEDUP_REMOVED lines=12> */
[----:B---3--:R-:W-:Y:S01]  /*4f10*/  F2FP.PACK_AB R92, R110, R107 ;  /* 0x0000006b6e5c723e */ /* 0x008fe200000000ff */
[C---:B------:R-:W-:Y:S02]  /*4f20*/  FMUL.FTZ R56, R84.reuse, R56 ;  /* 0x0000003854387220 */ /* 0x040fe40000410000 */
        /* <DEDUP_REMOVED lines=15> */
[----:B------:R-:W-:Y:S02]  /*5020*/  FMUL.FTZ R81, R84, R81 ;  /* 0x0000005154517220 */ /* 0x000fe40000410000 */
[--C-:B------:R-:W-:Y:S02]  /*5030*/  FFMA.FTZ R147, R19, c[0x0][0x23c], -R106.reuse ;  /* 0x00008f0013937a23 */ /* 0x100fe4000001086a */
        /* <DEDUP_REMOVED lines=26> */
[----:B-1----:R-:W-:Y:S01]  /*51e0*/  F2FP.PACK_AB R95, R139, R90 ;  /* 0x0000005a8b5f723e */ /* 0x002fe200000000ff */
        /* <DEDUP_REMOVED lines=8> */
[----:B------:R-:W1:Y:S01]  /*5270*/  LDSM.16.MT88.4 R96, [R112+0x6000] ;  /* 0x006000007060783b */ /* 0x000e620000004200 */
[----:B------:R-:W-:Y:S02]  /*5280*/  MUFU.EX2 R147, R147 ;  /* 0x0000009300937308 */ /* 0x000fe40000000800 */
[--C-:B------:R-:W-:Y:S02]  /*5290*/  FFMA.FTZ R154, R31, c[0x0][0x23c], -R106.reuse ;  /* 0x00008f001f9a7a23 */ /* 0x100fe4000001086a */
[--C-:B------:R-:W-:Y:S02]  /*52a0*/  FFMA.FTZ R163, R34, c[0x0][0x23c], -R106.reuse ;  /* 0x00008f0022a37a23 */ /* 0x100fe4000001086a */
[----:B------:R-:W-:Y:S04]  /*52b0*/  FFMA.FTZ R160, R35, c[0x0][0x23c], -R106 ;  /* 0x00008f0023a07a23 */ /* 0x000fe8000001086a */
[----:B------:R-:W-:Y:S01]  /*52c0*/  FFMA.FTZ R109, R84, R109, R107 ;  /* 0x0000006d546d7223 */ /* 0x000fe2000001006b */
[----:B------:R-:W-:Y:S01]  /*52d0*/  MUFU.EX2 R149, R149 ;  /* 0x0000009500957308 */ /* 0x000fe20000000800 */
[C---:B------:R-:W-:Y:S02]  /*52e0*/  FFMA.FTZ R165, R3.reuse, R108, R105 ;  /* 0x0000006c03a57223 */ /* 0x040fe40000010069 */
[----:B------:R-:W-:Y:S02]  /*52f0*/  FADD.FTZ R109, R110, R109 ;  /* 0x0000006d6e6d7221 */ /* 0x000fe40000010000 */
[C---:B------:R-:W-:Y:S02]  /*5300*/  FMUL.FTZ R78, R3.reuse, R78 ;  /* 0x0000004e034e7220 */ /* 0x040fe40000410000 */
[----:B------:R-:W-:Y:S02]  /*5310*/  FADD.FTZ R88, R88, R109 ;  /* 0x0000006d58587221 */ /* 0x000fe40000010000 */
[----:B------:R-:W-:Y:S01]  /*5320*/  FMUL.FTZ R79, R3, R79 ;  /* 0x0000004f034f7220 */ /* 0x000fe20000410000 */
[----:B------:R-:W-:Y:S01]  /*5330*/  MUFU.EX2 R150, R150 ;  /* 0x0000009600967308 */ /* 0x000fe20000000800 */
[----:B------:R-:W-:Y:S02]  /*5340*/  FADD.FTZ R88, R111, R88 ;  /* 0x000000586f587221 */ /* 0x000fe40000010000 */
[----:B------:R-:W-:Y:S01]  /*5350*/  LDSM.16.MT88.4 R108, [R112+0x7c00] ;  /* 0x007c0000706c783b */ /* 0x000fe20000004200 */
[C---:B------:R-:W-:Y:S02]  /*5360*/  FMUL.FTZ R82, R3.reuse, R82 ;  /* 0x0000005203527220 */ /* 0x040fe40000410000 */
[----:B------:R-:W-:Y:S01]  /*5370*/  FMUL.FTZ R83, R3, R83 ;  /* 0x0000005303537220 */ /* 0x000fe20000410000 */
[----:B------:R-:W-:Y:S01]  /*5380*/  MOV R3, R0 ;  /* 0x0000000000037202 */ /* 0x000fe20000000f00 */
[--C-:B------:R-:W-:Y:S02]  /*5390*/  FFMA.FTZ R143, R12, c[0x0][0x23c], -R104.reuse ;  /* 0x00008f000c8f7a23 */ /* 0x100fe40000010868 */
[--C-:B------:R-:W-:Y:S01]  /*53a0*/  FFMA.FTZ R138, R13, c[0x0][0x23c], -R104.reuse ;  /* 0x00008f000d8a7a23 */ /* 0x100fe20000010868 */
[----:B------:R-:W-:Y:S01]  /*53b0*/  MUFU.EX2 R152, R152 ;  /* 0x0000009800987308 */ /* 0x000fe20000000800 */
[--C-:B------:R-:W-:Y:S02]  /*53c0*/  FFMA.FTZ R142, R16, c[0x0][0x23c], -R104.reuse ;  /* 0x00008f00108e7a23 */ /* 0x100fe40000010868 */
[--C-:B------:R-:W-:Y:S02]  /*53d0*/  FFMA.FTZ R145, R17, c[0x0][0x23c], -R104.reuse ;  /* 0x00008f0011917a23 */ /* 0x100fe40000010868 */
[--C-:B------:R-:W-:Y:S01]  /*53e0*/  FFMA.FTZ R153, R20, c[0x0][0x23c], -R104.reuse ;  /* 0x00008f0014997a23 */ /* 0x100fe20000010868 */
[C---:B-1----:R-:W-:Y:S03]  /*53f0*/  HMMA.16816.F32 R44, R92.reuse, R96, R44 ;  /* 0x000000605c2c723c */ /* 0x042fe6000000182c */
[--C-:B------:R-:W-:Y:S01]  /*5400*/  FFMA.FTZ R148, R21, c[0x0][0x23c], -R104.reuse ;  /* 0x00008f0015947a23 */ /* 0x100fe20000010868 */
[----:B------:R-:W-:Y:S01]  /*5410*/  MUFU.EX2 R143, R143 ;  /* 0x0000008f008f7308 */ /* 0x000fe20000000800 */
[--C-:B------:R-:W-:Y:S02]  /*5420*/  FFMA.FTZ R151, R24, c[0x0][0x23c], -R104.reuse ;  /* 0x00008f0018977a23 */ /* 0x100fe40000010868 */
[--C-:B------:R-:W-:Y:S01]  /*5430*/  FFMA.FTZ R146, R25, c[0x0][0x23c], -R104.reuse ;  /* 0x00008f0019927a23 */ /* 0x100fe20000010868 */
[C---:B------:R-:W-:Y:S01]  /*5440*/  HMMA.16816.F32 R48, R92.reuse, R98, R48 ;  /* 0x000000625c30723c */ /* 0x040fe20000001830 */
[----:B------:R-:W1:Y:S03]  /*5450*/  LDSM.16.MT88.4 R96, [R113+0x7000] ;  /* 0x007000007160783b */ /* 0x000e660000004200 */
[--C-:B------:R-:W-:Y:S02]  /*5460*/  FFMA.FTZ R161, R28, c[0x0][0x23c], -R104.reuse ;  /* 0x00008f001ca17a23 */ /* 0x100fe40000010868 */
[--C-:B------:R-:W-:Y:S01]  /*5470*/  FFMA.FTZ R158, R29, c[0x0][0x23c], -R104.reuse ;  /* 0x00008f001d9e7a23 */ /* 0x100fe20000010868 */
[----:B------:R-:W2:Y:S01]  /*5480*/  MUFU.EX2 R138, R138 ;  /* 0x0000008a008a7308 */ /* 0x000ea20000000800 */
[--C-:B------:R-:W-:Y:S04]  /*5490*/  FFMA.FTZ R159, R32, c[0x0][0x23c], -R104.reuse ;  /* 0x00008f00209f7a23 */ /* 0x100fe80000010868 */
[----:B------:R-:W-:Y:S02]  /*54a0*/  FFMA.FTZ R104, R33, c[0x0][0x23c], -R104 ;  /* 0x00008f0021687a23 */ /* 0x000fe40000010868 */
[----:B------:R-:W-:Y:S03]  /*54b0*/  FADD.FTZ R165, R136, R165 ;  /* 0x000000a588a57221 */ /* 0x000fe60000010000 */
[----:B------:R3:W-:Y:S01]  /*54c0*/  MUFU.EX2 R156, R104 ;  /* 0x00000068009c7308 */ /* 0x0007e20000000800 */
[----:B------:R-:W-:Y:S04]  /*54d0*/  FADD.FTZ R90, R90, R165 ;  /* 0x000000a55a5a7221 */ /* 0x000fe80000010000 */
[----:B------:R-:W-:Y:S05]  /*54e0*/  FADD.FTZ R139, R139, R90 ;  /* 0x0000005a8b8b7221 */ /* 0x000fea0000010000 */
[----:B------:R-:W-:Y:S10]  /*54f0*/  MUFU.EX2 R142, R142 ;  /* 0x0000008e008e7308 */ /* 0x000ff40000000800 */
[----:B------:R-:W4:Y:S01]  /*5500*/  MUFU.EX2 R145, R145 ;  /* 0x0000009100917308 */ /* 0x000f220000000800 */
[C---:B-1----:R-:W-:Y:S01]  /*5510*/  HMMA.16816.F32 R52, R92.reuse, R96, R52 ;  /* 0x000000605c34723c */ /* 0x042fe20000001834 */
[----:B---3--:R-:W-:Y:S08]  /*5520*/  LDSM.16.MT88.4 R104, [R113+0x6c00] ;  /* 0x006c00007168783b */ /* 0x008ff00000004200 */
[----:B------:R-:W-:Y:S01]  /*5530*/  MUFU.EX2 R153, R153 ;  /* 0x0000009900997308 */ /* 0x000fe20000000800 */
[C---:B------:R-:W-:Y:S01]  /*5540*/  HMMA.16816.F32 R56, R92.reuse, R98, R56 ;  /* 0x000000625c38723c */ /* 0x040fe20000001838 */
[----:B------:R-:W1:Y:S08]  /*5550*/  LDSM.16.MT88.4 R96, [R112+0x7000] ;  /* 0x007000007060783b */ /* 0x000e700000004200 */
[----:B------:R-:W3:Y:S10]  /*5560*/  MUFU.EX2 R148, R148 ;  /* 0x0000009400947308 */ /* 0x000ef40000000800 */
[----:B------:R-:W-:Y:S10]  /*5570*/  MUFU.EX2 R151, R151 ;  /* 0x0000009700977308 */ /* 0x000ff40000000800 */
[----:B------:R-:W5:Y:S10]  /*5580*/  MUFU.EX2 R146, R146 ;  /* 0x0000009200927308 */ /* 0x000f740000000800 */
[----:B------:R-:W2:Y:S01]  /*5590*/  MUFU.EX2 R155, R155 ;  /* 0x0000009b009b7308 */ /* 0x000ea20000000800 */
[C---:B-1----:R-:W-:Y:S09]  /*55a0*/  HMMA.16816.F32 R60, R92.reuse, R96, R60 ;  /* 0x000000605c3c723c */ /* 0x042ff2000000183c */
[----:B------:R-:W-:Y:S01]  /*55b0*/  MUFU.EX2 R161, R161 ;  /* 0x000000a100a17308 */ /* 0x000fe20000000800 */
[C---:B------:R-:W-:Y:S01]  /*55c0*/  HMMA.16816.F32 R64, R92.reuse, R98, R64 ;  /* 0x000000625c40723c */ /* 0x040fe20000001840 */
[----:B------:R-:W1:Y:S08]  /*55d0*/  LDSM.16.MT88.4 R96, [R113+0x8000] ;  /* 0x008000007160783b */ /* 0x000e700000004200 */
[----:B------:R-:W1:Y:S10]  /*55e0*/  MUFU.EX2 R158, R158 ;  /* 0x0000009e009e7308 */ /* 0x000e740000000800 */
[----:B------:R-:W-:Y:S10]  /*55f0*/  MUFU.EX2 R157, R157 ;  /* 0x0000009d009d7308 */ /* 0x000ff40000000800 */
[----:B------:R-:W2:Y:S10]  /*5600*/  MUFU.EX2 R154, R154 ;  /* 0x0000009a009a7308 */ /* 0x000eb40000000800 */
[----:B------:R-:W2:Y:S01]  /*5610*/  MUFU.EX2 R159, R159 ;  /* 0x0000009f009f7308 */ /* 0x000ea20000000800 */
[C---:B-1----:R-:W-:Y:S08]  /*5620*/  HMMA.16816.F32 R68, R92.reuse, R96, R68 ;  /* 0x000000605c44723c */ /* 0x042ff00000001844 */
[C---:B------:R-:W-:Y:S01]  /*5630*/  HMMA.16816.F32 R72, R92.reuse, R98, R72 ;  /* 0x000000625c48723c */ /* 0x040fe20000001848 */
[----:B------:R-:W1:Y:S01]  /*5640*/  LDSM.16.MT88.4 R96, [R112+0x8000] ;  /* 0x008000007060783b */ /* 0x000e620000004200 */
[----:B------:R-:W-:Y:S10]  /*5650*/  MUFU.EX2 R163, R163 ;  /* 0x000000a300a37308 */ /* 0x000ff40000000800 */
[----:B------:R-:W1:Y:S02]  /*5660*/  MUFU.EX2 R160, R160 ;  /* 0x000000a000a07308 */ /* 0x000e640000000800 */
[C---:B-1----:R-:W-:Y:S08]  /*5670*/  HMMA.16816.F32 R76, R92.reuse, R96, R76 ;  /* 0x000000605c4c723c */ /* 0x042ff0000000184c */
[----:B------:R-:W-:Y:S01]  /*5680*/  HMMA.16816.F32 R80, R92, R98, R80 ;  /* 0x000000625c50723c */ /* 0x000fe20000001850 */
[----:B------:R-:W1:Y:S06]  /*5690*/  LDSM.16.MT88.4 R96, [R113+0x6400] ;  /* 0x006400007160783b */ /* 0x000e6c0000004200 */
[----:B--2---:R-:W-:Y:S01]  /*56a0*/  F2FP.PACK_AB R92, R138, R143 ;  /* 0x0000008f8a5c723e */ /* 0x004fe200000000ff */
        /* <DEDUP_REMOVED lines=29> */
[----:B---3--:R-:W-:Y:S01]  /*5880*/  F2FP.PACK_AB R92, R148, R153 ;  /* 0x00000099945c723e */ /* 0x008fe200000000ff */
[----:B------:R-:W-:Y:S01]  /*5890*/  FADD.FTZ R153, R153, R142 ;  /* 0x0000008e99997221 */ /* 0x000fe20000010000 */
[----:B------:R-:W-:Y:S03]  /*58a0*/  F2FP.PACK_AB R93, R150, R149 ;  /* 0x00000095965d723e */ /* 0x000fe600000000ff */
[----:B-----5:R-:W-:Y:S01]  /*58b0*/  F2FP.PACK_AB R94, R146, R151 ;  /* 0x00000097925e723e */ /* 0x020fe200000000ff */
[----:B------:R-:W-:Y:S01]  /*58c0*/  FADD.FTZ R148, R148, R153 ;  /* 0x0000009994947221 */ /* 0x000fe20000010000 */
[----:B------:R-:W-:Y:S03]  /*58d0*/  F2FP.PACK_AB R95, R155, R152 ;  /* 0x000000989b5f723e */ /* 0x000fe600000000ff */
[----:B------:R-:W-:Y:S04]  /*58e0*/  FADD.FTZ R151, R151, R148 ;  /* 0x0000009497977221 */ /* 0x000fe80000010000 */
        /* <DEDUP_REMOVED lines=24> */
[----:B------:R-:W-:Y:S07]  /*5a70*/  F2FP.PACK_AB R95, R160, R163 ;  /* 0x000000a3a05f723e */ /* 0x000fee00000000ff */
        /* <DEDUP_REMOVED lines=8> */
[C---:B------:R-:W-:Y:S04]  /*5b00*/  HMMA.16816.F32 R56, R92.reuse, R102, R56 ;  /* 0x000000665c38723c */ /* 0x040fe80000001838 */
[----:B------:R-:W-:Y:S04]  /*5b10*/  FADD.FTZ R101, R150, R101 ;  /* 0x0000006596657221 */ /* 0x000fe80000010000 */
[C---:B------:R-:W-:Y:S04]  /*5b20*/  HMMA.16816.F32 R60, R92.reuse, R108, R60 ;  /* 0x0000006c5c3c723c */ /* 0x040fe8000000183c */
[----:B------:R-:W-:Y:S03]  /*5b30*/  FADD.FTZ R88, R152, R101 ;  /* 0x0000006598587221 */ /* 0x000fe60000010000 */
[----:B------:R-:W-:Y:S01]  /*5b40*/  FADD.FTZ R109, R159, R158 ;  /* 0x0000009e9f6d7221 */ /* 0x000fe20000010000 */
[C---:B------:R-:W-:Y:S04]  /*5b50*/  HMMA.16816.F32 R64, R92.reuse, R110, R64 ;  /* 0x0000006e5c40723c */ /* 0x040fe80000001840 */
[----:B------:R-:W-:Y:S02]  /*5b60*/  FADD.FTZ R88, R155, R88 ;  /* 0x000000589b587221 */ /* 0x000fe40000010000 */
[----:B------:R-:W-:Y:S02]  /*5b70*/  FADD.FTZ R109, R156, R109 ;  /* 0x0000006d9c6d7221 */ /* 0x000fe40000010000 */
[C---:B---3--:R-:W-:Y:S04]  /*5b80*/  HMMA.16816.F32 R68, R92.reuse, R104, R68 ;  /* 0x000000685c44723c */ /* 0x048fe80000001844 */
[----:B------:R-:W-:Y:S01]  /*5b90*/  FADD.FTZ R157, R157, R88 ;  /* 0x000000589d9d7221 */ /* 0x000fe20000010000 */
[----:B------:R-:W-:Y:S03]  /*5ba0*/  IADD3 R88, R137, -0x1, RZ ;  /* 0xffffffff89587810 */ /* 0x000fe60007ffe0ff */
[C---:B------:R-:W-:Y:S04]  /*5bb0*/  HMMA.16816.F32 R72, R92.reuse, R106, R72 ;  /* 0x0000006a5c48723c */ /* 0x040fe80000001848 */
[----:B------:R-:W-:Y:S01]  /*5bc0*/  FADD.FTZ R154, R154, R157 ;  /* 0x0000009d9a9a7221 */ /* 0x000fe20000010000 */
[----:B------:R-:W-:Y:S03]  /*5bd0*/  MOV R137, R88 ;  /* 0x0000005800897202 */ /* 0x000fe60000000f00 */
[C---:B-1----:R-:W-:Y:S04]  /*5be0*/  HMMA.16816.F32 R76, R92.reuse, R96, R76 ;  /* 0x000000605c4c723c */ /* 0x042fe8000000184c */
[----:B------:R-:W-:Y:S04]  /*5bf0*/  FADD.FTZ R163, R163, R154 ;  /* 0x0000009aa3a37221 */ /* 0x000fe80000010000 */
[----:B------:R-:W-:Y:S04]  /*5c00*/  HMMA.16816.F32 R80, R92, R98, R80 ;  /* 0x000000625c50723c */ /* 0x000fe80000001850 */
[----:B------:R-:W-:Y:S04]  /*5c10*/  FADD.FTZ R108, R160, R163 ;  /* 0x000000a3a06c7221 */ /* 0x000fe80000010000 */
[----:B------:R-:W-:-:S05]  /*5c20*/  @P0 BRA `(.L_x_4815) ;  /* 0xffffdf1000000947 */ /* 0x000fca000383ffff */
.L_x_4811:
[----:B------:R-:W1:Y:S01]  /*5c30*/  SHFL.BFLY PT, R8, R109, 0x2, 0x1f ;  /* 0x0c401f006d087f89 */ /* 0x000e6200000e0000 */
[----:B------:R-:W-:Y:S01]  /*5c40*/  MOV R9, 0x3f800000 ;  /* 0x3f80000000097802 */ /* 0x000fe20000000f00 */
[----:B------:R-:W-:Y:S01]  /*5c50*/  BSSY B0, `(.L_x_4816) ;  /* 0x00000b3000007945 */ /* 0x000fe20003800000 */
[----:B------:R-:W-:Y:S01]  /*5c60*/  SHF.L.U32 R124, R124, 0x3, RZ ;  /* 0x000000037c7c7819 */ /* 0x000fe200000006ff */
[----:B------:R-:W2:Y:S01]  /*5c70*/  S2R R5, SR_TID.X ;  /* 0x0000000000057919 */ /* 0x000ea20000002100 */
[----:B------:R-:W-:-:S03]  /*5c80*/  LEA R133, R133, R132, 0x4 ;  /* 0x0000008485857211 */ /* 0x000fc600078e20ff */
[----:B------:R-:W3:Y:S04]  /*5c90*/  SHFL.BFLY PT, R3, R108, 0x2, 0x1f ;  /* 0x0c401f006c037f89 */ /* 0x000ee800000e0000 */
[----:B------:R-:W-:Y:S01]  /*5ca0*/  BAR.SYNC.DEFER_BLOCKING 0x0 ;  /* 0x0000000000007b1d */ /* 0x000fe20000010000 */
        /* <DEDUP_REMOVED lines=9> */
[----:B------:R-:W-:-:S02]  /*5d40*/  LOP3.LUT R12, R12, 0x3fffff00, RZ, 0xc0, !PT ;  /* 0x3fffff000c0c7812 */ /* 0x000fc400078ec0ff */
[----:B------:R-:W-:Y:S02]  /*5d50*/  SHF.R.S32.HI R11, RZ, 0x2, R11 ;  /* 0x00000002ff0b7819 */ /* 0x000fe4000001140b */
[----:B------:R-:W-:Y:S02]  /*5d60*/  LEA R123, R123, R12, 0x5 ;  /* 0x0000000c7b7b7211 */ /* 0x000fe400078e28ff */
[----:B------:R-:W-:Y:S02]  /*5d70*/  SHF.R.S32.HI R12, RZ, 0x1f, R11 ;  /* 0x0000001fff0c7819 */ /* 0x000fe4000001140b */
[----:B------:R-:W-:Y:S02]  /*5d80*/  IADD3 R10, -R10, R5, RZ ;  /* 0x000000050a0a7210 */ /* 0x000fe40007ffe1ff */
[----:B------:R-:W-:Y:S01]  /*5d90*/  LEA.HI R12, R12, R11, RZ, 0x3 ;  /* 0x0000000b0c0c7211 */ /* 0x000fe200078f18ff */
[----:B-1----:R-:W-:Y:S01]  /*5da0*/  FADD.FTZ R7, R8, R7 ;  /* 0x0000000708077221 */ /* 0x002fe20000010000 */
[----:B------:R-:W-:-:S02]  /*5db0*/  MOV R8, 0x3f800000 ;  /* 0x3f80000000087802 */ /* 0x000fc40000000f00 */
[----:B------:R-:W-:Y:S02]  /*5dc0*/  LOP3.LUT R12, R12, 0xfffffff8, RZ, 0xc0, !PT ;  /* 0xfffffff80c0c7812 */ /* 0x000fe400078ec0ff */
[----:B------:R-:W-:Y:S02]  /*5dd0*/  FSETP.NE.FTZ.AND P3, PT, R7, RZ, PT ;  /* 0x000000ff0700720b */ /* 0x000fe40003f75000 */
[----:B------:R-:W-:Y:S01]  /*5de0*/  IADD3 R11, R11, -R12, RZ ;  /* 0x8000000c0b0b7210 */ /* 0x000fe20007ffe0ff */
[----:B--2---:R-:W-:Y:S01]  /*5df0*/  FADD.FTZ R6, R3, R6 ;  /* 0x0000000603067221 */ /* 0x004fe20000010000 */
[----:B------:R-:W-:Y:S02]  /*5e00*/  LEA.HI R3, R4, R5, RZ, 0x5 ;  /* 0x0000000504037211 */ /* 0x000fe400078f28ff */
[----:B------:R-:W-:Y:S02]  /*5e10*/  LEA.HI R12, R11, R11, RZ, 0x1 ;  /* 0x0000000b0b0c7211 */ /* 0x000fe400078f08ff */
[----:B------:R-:W-:-:S02]  /*5e20*/  SHF.R.S32.HI R13, RZ, 0x5, R3 ;  /* 0x00000005ff0d7819 */ /* 0x000fc40000011403 */
[----:B------:R-:W-:Y:S02]  /*5e30*/  LOP3.LUT R14, R12, 0x1fffffe, RZ, 0xc0, !PT ;  /* 0x01fffffe0c0e7812 */ /* 0x000fe400078ec0ff */
        /* <DEDUP_REMOVED lines=41> */
[C---:B------:R-:W-:Y:S01]  /*60d0*/  FMUL.FTZ R64, R9.reuse, R64 ;  /* 0x0000004009407220 */ /* 0x040fe20000410000 */
[----:B------:R-:W1:Y:S01]  /*60e0*/  @P2 MUFU.LG2 R6, R6 ;  /* 0x0000000600062308 */ /* 0x000e620000000c00 */
        /* <DEDUP_REMOVED lines=8> */
[----:B------:R-:W-:Y:S01]  /*6170*/  FMUL.FTZ R81, R9, R81 ;  /* 0x0000005109517220 */ /* 0x000fe20000410000 */
[----:B------:R-:W-:Y:S01]  /*6180*/  MOV R9, 0x40 ;  /* 0x0000004000097802 */ /* 0x000fe20000000f00 */
[C---:B--2---:R-:W-:Y:S02]  /*6190*/  FMUL.FTZ R39, R8.reuse, R39 ;  /* 0x0000002708277220 */ /* 0x044fe40000410000 */
[C---:B------:R-:W-:Y:S01]  /*61a0*/  FMUL.FTZ R38, R8.reuse, R38 ;  /* 0x0000002608267220 */ /* 0x040fe20000410000 */
[----:B------:R-:W-:Y:S01]  /*61b0*/  SEL R9, R9, 0xffffffc0, !P0 ;  /* 0xffffffc009097807 */ /* 0x000fe20004000000 */
[C---:B------:R-:W-:Y:S02]  /*61c0*/  FMUL.FTZ R43, R8.reuse, R43 ;  /* 0x0000002b082b7220 */ /* 0x040fe40000410000 */
[C---:B------:R-:W-:Y:S01]  /*61d0*/  FMUL.FTZ R42, R8.reuse, R42 ;  /* 0x0000002a082a7220 */ /* 0x040fe20000410000 */
[----:B------:R-:W-:Y:S01]  /*61e0*/  IADD3 R11, R11, R9, RZ ;  /* 0x000000090b0b7210 */ /* 0x000fe20007ffe0ff */
[C---:B------:R-:W-:Y:S01]  /*61f0*/  FMUL.FTZ R47, R8.reuse, R47 ;  /* 0x0000002f082f7220 */ /* 0x040fe20000410000 */
[----:B------:R-:W-:Y:S01]  /*6200*/  STS.64 [R10.X4+0x400], R38 ;  /* 0x000400260a007388 */ /* 0x000fe20000004a00 */
        /* <DEDUP_REMOVED lines=22> */
[----:B------:R-:W-:Y:S01]  /*6370*/  FMUL.FTZ R82, R8, R82 ;  /* 0x0000005208527220 */ /* 0x000fe20000410000 */
[----:B------:R-:W-:Y:S01]  /*6380*/  IADD3 R8, R122, R13, RZ ;  /* 0x0000000d7a087210 */ /* 0x000fe20007ffe0ff */
[----:B------:R-:W-:Y:S01]  /*6390*/  @P3 FMUL.FTZ R7, R7, 0.69314718246459960938 ;  /* 0x3f31721807073820 */ /* 0x000fe20000410000 */
[----:B------:R-:W-:-:S02]  /*63a0*/  IADD3 R13, R9, R12, RZ ;  /* 0x0000000c090d7210 */ /* 0x000fc40007ffe0ff */
[----:B------:R-:W2:Y:S04]  /*63b0*/  S2R R9, SR_CTAID.Z ;  /* 0x0000000000097919 */ /* 0x000ea80000002700 */
[----:B------:R-:W-:Y:S04]  /*63c0*/  STS.64 [R13], R48 ;  /* 0x000000300d007388 */ /* 0x000fe80000000a00 */
[----:B------:R-:W-:Y:S04]  /*63d0*/  STS.64 [R13+0x400], R50 ;  /* 0x000400320d007388 */ /* 0x000fe80000000a00 */
[----:B------:R-:W-:Y:S04]  /*63e0*/  STS.64 [R10.X4+0x2000], R52 ;  /* 0x002000340a007388 */ /* 0x000fe80000004a00 */
[----:B------:R-:W-:Y:S04]  /*63f0*/  STS.64 [R10.X4+0x2400], R54 ;  /* 0x002400360a007388 */ /* 0x000fe80000004a00 */
[----:B------:R-:W-:Y:S04]  /*6400*/  STS.64 [R12+0x2000], R56 ;  /* 0x002000380c007388 */ /* 0x000fe80000000a00 */
[----:B------:R-:W-:Y:S04]  /*6410*/  STS.64 [R12+0x2400], R58 ;  /* 0x0024003a0c007388 */ /* 0x000fe80000000a00 */
[----:B------:R1:W-:Y:S04]  /*6420*/  STS.64 [R11+0x2000], R60 ;  /* 0x0020003c0b007388 */ /* 0x0003e80000000a00 */
[----:B------:R3:W-:Y:S04]  /*6430*/  STS.64 [R11+0x2400], R62 ;  /* 0x0024003e0b007388 */ /* 0x0007e80000000a00 */
[----:B------:R4:W-:Y:S04]  /*6440*/  STS.64 [R13+0x2000], R64 ;  /* 0x002000400d007388 */ /* 0x0009e80000000a00 */
[----:B------:R-:W-:Y:S04]  /*6450*/  STS.64 [R13+0x2400], R66 ;  /* 0x002400420d007388 */ /* 0x000fe80000000a00 */
[----:B------:R-:W-:Y:S04]  /*6460*/  STS.64 [R10.X4+0x4000], R68 ;  /* 0x004000440a007388 */ /* 0x000fe80000004a00 */
[----:B------:R5:W-:Y:S04]  /*6470*/  STS.64 [R10.X4+0x4400], R70 ;  /* 0x004400460a007388 */ /* 0x000be80000004a00 */
[----:B------:R-:W-:Y:S01]  /*6480*/  STS.64 [R12+0x4000], R72 ;  /* 0x004000480c007388 */ /* 0x000fe20000000a00 */
[----:B-1----:R-:W-:-:S03]  /*6490*/  @P2 FMUL.FTZ R61, R6, 0.69314718246459960938 ;  /* 0x3f317218063d2820 */ /* 0x002fc60000410000 */
[----:B------:R-:W-:Y:S01]  /*64a0*/  STS.64 [R12+0x4400], R74 ;  /* 0x0044004a0c007388 */ /* 0x000fe20000000a00 */
[----:B---3--:R-:W-:-:S03]  /*64b0*/  IADD3 R62, -R125, RZ, RZ ;  /* 0x000000ff7d3e7210 */ /* 0x008fc60007ffe1ff */
[----:B------:R-:W-:Y:S01]  /*64c0*/  STS.64 [R11+0x4000], R76 ;  /* 0x0040004c0b007388 */ /* 0x000fe20000000a00 */
[----:B----4-:R-:W-:-:S03]  /*64d0*/  LOP3.LUT R64, R3, 0xffffffe0, RZ, 0xc0, !PT ;  /* 0xffffffe003407812 */ /* 0x010fc600078ec0ff */
[----:B------:R1:W-:Y:S01]  /*64e0*/  STS.64 [R11+0x4400], R78 ;  /* 0x0044004e0b007388 */ /* 0x0003e20000000a00 */
[----:B--2---:R-:W-:Y:S01]  /*64f0*/  IMAD R9, R62, c[0x0][0x1c0], R9 ;  /* 0x000070003e097a24 */ /* 0x004fe200078e0209 */
[----:B------:R-:W-:Y:S01]  /*6500*/  MOV R3, 0xff800000 ;  /* 0xff80000000037802 */ /* 0x000fe20000000f00 */
[----:B------:R-:W-:Y:S01]  /*6510*/  @P3 FFMA.FTZ R3, R2, c[0x0][0x238], R7 ;  /* 0x00008e0002033a23 */ /* 0x000fe20000010007 */
[----:B------:R-:W2:Y:S01]  /*6520*/  S2R R60, SR_CTAID.Y ;  /* 0x00000000003c7919 */ /* 0x000ea20000002600 */
[----:B------:R-:W-:-:S03]  /*6530*/  IADD3 R64, -R64, R5, RZ ;  /* 0x0000000540407210 */ /* 0x000fc60007ffe1ff */
[----:B------:R-:W-:Y:S01]  /*6540*/  STS.64 [R13+0x4000], R80 ;  /* 0x004000500d007388 */ /* 0x000fe20000000a00 */
[----:B------:R-:W-:-:S03]  /*6550*/  LOP3.LUT P0, RZ, R64, 0x3, RZ, 0xc0, !PT ;  /* 0x0000000340ff7812 */ /* 0x000fc6000780c0ff */
[----:B------:R-:W-:Y:S04]  /*6560*/  STS.64 [R13+0x4400], R82 ;  /* 0x004400520d007388 */ /* 0x000fe80000000a00 */
[----:B------:R-:W-:Y:S06]  /*6570*/  BAR.SYNC.DEFER_BLOCKING 0x0 ;  /* 0x0000000000007b1d */ /* 0x000fec0000010000 */
[----:B-----5:R-:W3:Y:S01]  /*6580*/  S2R R10, SR_CTAID.X ;  /* 0x00000000000a7919 */ /* 0x020ee20000002500 */
[----:B-1----:R-:W-:Y:S01]  /*6590*/  MOV R11, 0xff800000 ;  /* 0xff800000000b7802 */ /* 0x002fe20000000f00 */
[----:B--2---:R-:W-:-:S02]  /*65a0*/  IMAD R60, R60, c[0x0][0x210], R125 ;  /* 0x000084003c3c7a24 */ /* 0x004fc400078e027d */
[----:B------:R-:W-:Y:S02]  /*65b0*/  @P2 FFMA.FTZ R11, R0, c[0x0][0x238], R61 ;  /* 0x00008e00000b2a23 */ /* 0x000fe4000001003d */
[----:B------:R-:W-:Y:S01]  /*65c0*/  IMAD R9, R60, c[0x0][0x1c0], R9 ;  /* 0x000070003c097a24 */ /* 0x000fe200078e0209 */
[----:B------:R-:W1:Y:S04]  /*65d0*/  LDS.128 R52, [R8.X4] ;  /* 0x0000000008347984 */ /* 0x000e680000004c00 */
[----:B------:R-:W2:Y:S04]  /*65e0*/  LDS.128 R48, [R8.X4+0x800] ;  /* 0x0008000008307984 */ /* 0x000ea80000004c00 */
        /* <DEDUP_REMOVED lines=10> */
[----:B---3--:R-:W-:-:S05]  /*6690*/  SHF.L.U32 R8, R10, 0x6, RZ ;  /* 0x000000060a087819 */ /* 0x008fca00000006ff */
[----:B------:R-:W-:Y:S01]  /*66a0*/  IMAD R8, R9, c[0x0][0x214], R8 ;  /* 0x0000850009087a24 */ /* 0x000fe200078e0208 */
[----:B------:R-:W-:Y:S05]  /*66b0*/  @P0 BRA `(.L_x_4817) ;  /* 0x000000c000000947 */ /* 0x000fea0003800000 */
[----:B--2-4-:R-:W-:Y:S01]  /*66c0*/  IMAD.MOV.U32 R7, RZ, RZ, -0x40 ;  /* 0xffffffc0ff077424 */ /* 0x014fe200078e00ff */
        /* <DEDUP_REMOVED lines=11> */
.L_x_4817:
[----:B--2-4-:R-:W-:Y:S05]  /*6780*/  BSYNC B0 ;  /* 0x0000000000007941 */ /* 0x014fea0003800000 */
.L_x_4816:
[----:B------:R-:W-:Y:S01]  /*6790*/  LEA.HI R4, R4, R5, RZ, 0x3 ;  /* 0x0000000504047211 */ /* 0x000fe200078f18ff */
[----:B------:R-:W-:-:S03]  /*67a0*/  IMAD R8, R8, c[0x0][0x22c], RZ ;  /* 0x00008b0008087a24 */ /* 0x000fc600078e02ff */
[----:B------:R-:W-:Y:S02]  /*67b0*/  LOP3.LUT R0, R4, 0xfffffff8, RZ, 0xc0, !PT ;  /* 0xfffffff804007812 */ /* 0x000fe400078ec0ff */
[----:B------:R-:W-:-:S03]  /*67c0*/  SHF.R.S32.HI R4, RZ, 0x3, R4 ;  /* 0x00000003ff047819 */ /* 0x000fc60000011404 */
[----:B------:R-:W-:-:S04]  /*67d0*/  IMAD.IADD R0, R5, 0x1, -R0 ;  /* 0x0000000105007824 */ /* 0x000fc800078e0a00 */
[----:B------:R-:W-:-:S05]  /*67e0*/  IMAD.SHL.U32 R2, R0, 0x4, RZ ;  /* 0x0000000400027824 */ /* 0x000fca00078e00ff */
[----:B------:R-:W-:-:S05]  /*67f0*/  SHF.R.S32.HI R3, RZ, 0x1f, R2 ;  /* 0x0000001fff037819 */ /* 0x000fca0000011402 */
[----:B------:R-:W-:-:S05]  /*6800*/  IMAD.WIDE R4, R4, 0x60, R2 ;  /* 0x0000006004047825 */ /* 0x000fca00078e0202 */
[----:B------:R-:W-:-:S04]  /*6810*/  IADD3 R0, P0, R8, R4, RZ ;  /* 0x0000000408007210 */ /* 0x000fc80007f1e0ff */
[----:B------:R-:W-:Y:S02]  /*6820*/  LEA.HI.X.SX32 R3, R8, R5, 0x1, P0 ;  /* 0x0000000508037211 */ /* 0x000fe400000f0eff */
[----:B------:R-:W-:-:S04]  /*6830*/  LEA R2, P0, R0, c[0x0][0x1d8], 0x2 ;  /* 0x0000760000027a11 */ /* 0x000fc800078010ff */
[----:B------:R-:W-:-:S05]  /*6840*/  LEA.HI.X R3, R0, c[0x0][0x1dc], R3, 0x2, P0 ;  /* 0x0000770000037a11 */ /* 0x000fca00000f1403 */
[----:B-1----:R-:W-:Y:S04]  /*6850*/  STG.E.128 [R2.64], R52 ;  /* 0x0000003402007986 */ /* 0x002fe8000c101d0a */
        /* <DEDUP_REMOVED lines=12> */
.L_x_4818:
        /* <DEDUP_REMOVED lines=14> */
.L_x_6158:


//--------------------- .text._ZN5flash24flash_fwd_splitkv_kernelI23Flash_fwd_kernel_traitsILi96ELi64ELi64ELi4ELb0ELb0EN7cutlass6half_tE19Flash_kernel_traitsILi96ELi64ELi64ELi4ES3_EELb1ELb0ELb0ELb1ELb1ELb1ELb1ELb0EEEvNS_16Flash_fwd_paramsE --------------------------
	.section	.text._ZN5flash24flash_fwd_splitkv_kernelI23Flash_fwd_kernel_traitsILi96ELi64ELi64ELi4ELb0ELb0EN7cutlass6half_tE19Flash_kernel_traitsILi96ELi64ELi64ELi4ES3_EELb1ELb0ELb0ELb1ELb1ELb1ELb1ELb0EEEvNS_16Flash_fwd_paramsE,"ax",@progbits
	.sectioninfo	@"SHI_REGISTERS=167"
	.align	128
        .global         _ZN5flash24flash_fwd_splitkv_kernelI23Flash_fwd_kernel_traitsILi96ELi64ELi64ELi4ELb0ELb0EN7cutlass6half_tE19Flash_kernel_traitsILi96ELi64ELi64ELi4ES3_EELb1ELb0ELb0ELb1ELb1ELb1ELb1ELb0EEEvNS_16Flash_fwd_paramsE
        .type           _ZN5flash24flash_fwd_splitkv_kernelI23Flash_fwd_kernel_traitsILi96ELi64ELi64ELi4ELb0ELb0EN7cutlass6half_tE19Flash_kernel_traitsILi96ELi64ELi64ELi4ES3_EELb1ELb0ELb0ELb1ELb1ELb1ELb1ELb0EEEvNS_16Flash_fwd_paramsE,@function
        .size           _ZN5flash24flash_fwd_splitkv_kernelI23Flash_fwd_kernel_traitsILi96ELi64ELi64ELi4ELb0ELb0EN7cutlass6half_tE19Flash_kernel_traitsILi96ELi64ELi64ELi4ES3_EELb1ELb0ELb0ELb1ELb1ELb1ELb1ELb0EEEvNS_16Flash_fwd_paramsE,(.L_x_6159 - _ZN5flash24flash_fwd_splitkv_kernelI23Flash_fwd_kernel_traitsILi96ELi64ELi64ELi4ELb0ELb0EN7cutlass6half_tE19Flash_kernel_traitsILi96ELi64ELi64ELi4ES3_EELb1ELb0ELb0ELb1ELb1ELb1ELb1ELb0EEEvNS_16Flash_fwd_paramsE)
        .other          _ZN5flash24flash_fwd_splitkv_kernelI23Flash_fwd_kernel_traitsILi96ELi64ELi64ELi4ELb0ELb0EN7cutlass6half_tE19Flash_kernel_traitsILi96ELi64ELi64ELi4ES3_EELb1ELb0ELb0ELb1ELb1ELb1ELb1ELb0EEEvNS_16Flash_fwd_paramsE,@"STO_CUDA_ENTRY STV_DEFAULT"
_ZN5flash24flash_fwd_splitkv_kernelI23Flash_fwd_kernel_traitsILi96ELi64ELi64ELi4ELb0ELb0EN7cutlass6half_tE19Flash_kernel_traitsILi96ELi64ELi64ELi4ES3_EELb1ELb0ELb0ELb1ELb1ELb1ELb1ELb0EEEvNS_16Flash_fwd_paramsE:
.text._ZN5flash24flash_fwd_splitkv_kernelI23Flash_fwd_kernel_traitsILi96ELi64ELi64ELi4ELb0ELb0EN7cutlass6half_tE19Flash_kernel_traitsILi96ELi64ELi64ELi4ES3_EELb1ELb0ELb0ELb1ELb1ELb1ELb1ELb0EEEvNS_16Flash_fwd_paramsE:
        /* <DEDUP_REMOVED lines=14> */
[----:B-1----:R-:W-:-:S04]  /*00e0*/  IMAD.MOV R0, RZ, RZ, -R3 ;  /* 0x000000ffff007224 */ /* 0x002fc800078e0a03 */
[----:B------:R-:W-:-:S04]  /*00f0*/  IMAD R7, R0, c[0x0][0x1c0], RZ ;  /* 0x0000700000077a24 */ /* 0x000fc800078e02ff */
[----:B------:R-:W-:-:S04]  /*0100*/  IMAD.HI.U32 R2, R3, R7, R2 ;  /* 0x0000000703027227 */ /* 0x000fc800078e0002 */
[----:B------:R-:W-:Y:S02]  /*0110*/  @P1 IMAD.MOV.U32 R7, RZ, RZ, 0x4 ;  /* 0x00000004ff071424 */ /* 0x000fe400078e00ff */
[----:B--2---:R-:W-:-:S04]  /*0120*/  IMAD.HI.U32 R120, R2, R5, RZ ;  /* 0x0000000502787227 */ /* 0x004fc800078e00ff */
[----:B------:R-:W-:Y:S02]  /*0130*/  IMAD.MOV R0, RZ, RZ, -R120 ;  /* 0x000000ffff007224 */ /* 0x000fe400078e0a78 */
[----:B------:R-:W-:Y:S02]  /*0140*/  @P0 IMAD.MOV.U32 R3, RZ, RZ, 0x4 ;  /* 0x00000004ff030424 */ /* 0x000fe400078e00ff */
        /* <DEDUP_REMOVED lines=35> */
[----:B------:R-:W-:-:S02]  /*0380*/  LOP3.LUT R4, R4, c[0x0][0x10], RZ, 0x3c, !PT ;  /* 0x0000040004047a12 */ /* 0x000fc400078e3cff */
[----:B------:R-:W-:Y:S02]  /*0390*/  IMAD.MOV.U32 R5, RZ, RZ, R0 ;  /* 0x000000ffff057224 */ /* 0x000fe400078e0000 */
[----:B------:R-:W-:Y:S02]  /*03a0*/  ISETP.GE.AND P0, PT, R4, RZ, PT ;  /* 0x000000ff0400720c */ /* 0x000fe40003f06270 */
[----:B------:R-:W-:Y:S01]  /*03b0*/  IADD3 R4, R99, 0x7f, RZ ;  /* 0x0000007f63047810 */ /* 0x000fe20007ffe0ff */
[----:B--2---:R-:W-:Y:S02]  /*03c0*/  IMAD.MOV R2, RZ, RZ, -R7 ;  /* 0x000000ffff027224 */ /* 0x004fe400078e0a07 */
[----:B------:R-:W-:Y:S02]  /*03d0*/  IMAD.MOV.U32 R6, RZ, RZ, RZ ;  /* 0x000000ffff067224 */ /* 0x000fe400078e00ff */
[----:B------:R-:W-:-:S04]  /*03e0*/  IMAD R2, R2, R3, RZ ;  /* 0x0000000302027224 */ /* 0x000fc800078e02ff */
[----:B------:R-:W-:Y:S01]  /*03f0*/  IMAD.HI.U32 R2, R7, R2, R6 ;  /* 0x0000000207027227 */ /* 0x000fe200078e0006 */
[----:B------:R-:W-:-:S04]  /*0400*/  IADD3 R7, R95, -c[0x0][0x214], R4 ;  /* 0x800085005f077a10 */ /* 0x000fc80007ffe004 */
[----:B------:R-:W-:Y:S01]  /*0410*/  IADD3 R7, R7, c[0x0][0x2e8], RZ ;  /* 0x0000ba0007077a10 */ /* 0x000fe20007ffe0ff */
[----:B------:R-:W-:-:S03]  /*0420*/  IMAD.HI.U32 R0, R2, R5, RZ ;  /* 0x0000000502007227 */ /* 0x000fc600078e00ff */
[----:B------:R-:W-:Y:S01]  /*0430*/  SHF.R.S32.HI R88, RZ, 0x1f, R7 ;  /* 0x0000001fff587819 */ /* 0x000fe20000011407 */
[----:B------:R-:W-:-:S03]  /*0440*/  IMAD.MOV R2, RZ, RZ, -R0 ;  /* 0x000000ffff027224 */ /* 0x000fc600078e0a00 */
[----:B------:R-:W-:Y:S01]  /*0450*/  LEA.HI R88, R88, R7, RZ, 0x6 ;  /* 0x0000000758587211 */ /* 0x000fe200078f30ff */
[----:B------:R-:W-:-:S03]  /*0460*/  IMAD R2, R3, R2, R5 ;  /* 0x0000000203027224 */ /* 0x000fc600078e0205 */
[----:B------:R-:W-:Y:S02]  /*0470*/  SHF.R.S32.HI R88, RZ, 0x6, R88 ;  /* 0x00000006ff587819 */ /* 0x000fe40000011458 */
[----:B------:R-:W-:-:S13]  /*0480*/  ISETP.GT.U32.AND P1, PT, R3, R2, PT ;  /* 0x000000020300720c */ /* 0x000fda0003f24070 */
[----:B------:R-:W-:Y:S01]  /*0490*/  @!P1 IMAD.IADD R2, R2, 0x1, -R3 ;  /* 0x0000000102029824 */ /* 0x000fe200078e0a03 */
[----:B------:R-:W-:Y:S02]  /*04a0*/  @!P1 IADD3 R0, R0, 0x1, RZ ;  /* 0x0000000100009810 */ /* 0x000fe40007ffe0ff */
[----:B------:R-:W-:Y:S02]  /*04b0*/  ISETP.NE.AND P1, PT, RZ, c[0x0][0x10], PT ;  /* 0x00000400ff007a0c */ /* 0x000fe40003f25270 */
[----:B------:R-:W-:Y:S02]  /*04c0*/  ISETP.GE.U32.AND P2, PT, R2, R3, PT ;  /* 0x000000030200720c */ /* 0x000fe40003f46070 */
[----:B------:R-:W2:Y:S01]  /*04d0*/  S2R R3, SR_CTAID.Y ;  /* 0x0000000000037919 */ /* 0x000ea20000002600 */
[----:B------:R-:W-:-:S04]  /*04e0*/  IADD3 R2, R95, 0x3f, RZ ;  /* 0x0000003f5f027810 */ /* 0x000fc80007ffe0ff */
[----:B------:R-:W-:-:S04]  /*04f0*/  SHF.R.S32.HI R5, RZ, 0x1f, R2 ;  /* 0x0000001fff057819 */ /* 0x000fc80000011402 */
[----:B------:R-:W-:Y:S02]  /*0500*/  LEA.HI R5, R5, R2, RZ, 0x6 ;  /* 0x0000000205057211 */ /* 0x000fe400078f30ff */
[----:B------:R-:W-:Y:S02]  /*0510*/  @P2 IADD3 R0, R0, 0x1, RZ ;  /* 0x0000000100002810 */ /* 0x000fe40007ffe0ff */
[----:B------:R-:W-:-:S03]  /*0520*/  SHF.R.S32.HI R5, RZ, 0x6, R5 ;  /* 0x00000006ff057819 */ /* 0x000fc60000011405 */
        /* <DEDUP_REMOVED lines=13> */
[----:B------:R-:W-:Y:S02]  /*0600*/  LOP3.LUT R5, R0, 0x3ffffff8, RZ, 0xc0, !PT ;  /* 0x3ffffff800057812 */ /* 0x000fe400078ec0ff */
[----:B------:R-:W-:-:S03]  /*0610*/  SHF.R.S32.HI R0, RZ, 0x3, R0 ;  /* 0x00000003ff007819 */ /* 0x000fc60000011400 */
[----:B------:R-:W-:Y:S01]  /*0620*/  IMAD.IADD R5, R98, 0x1, -R5 ;  /* 0x0000000162057824 */ /* 0x000fe200078e0a05 */
[C---:B------:R-:W-:Y:S02]  /*0630*/  IADD3 R6, R0.reuse, 0x10, RZ ;  /* 0x0000001000067810 */ /* 0x040fe40007ffe0ff */
[----:B------:R-:W-:Y:S01]  /*0640*/  IADD3 R4, R0, 0x20, RZ ;  /* 0x0000002000047810 */ /* 0x000fe20007ffe0ff */
[----:B------:R-:W-:Y:S02]  /*0650*/  IMAD.SHL.U32 R8, R5, 0x4, RZ ;  /* 0x0000000405087824 */ /* 0x000fe400078e00ff */
[----:B------:R-:W-:Y:S01]  /*0660*/  IMAD R5, R2, c[0x0][0x214], R99 ;  /* 0x0000850002057a24 */ /* 0x000fe200078e0263 */
[----:B------:R-:W-:Y:S02]  /*0670*/  IADD3 R99, -R99, c[0x0][0x214], RZ ;  /* 0x0000850063637a10 */ /* 0x000fe40007ffe1ff */
[----:B------:R-:W-:Y:S01]  /*0680*/  SHF.R.S32.HI R9, RZ, 0x1f, R8 ;  /* 0x0000001fff097819 */ /* 0x000fe20000011408 */
[----:B------:R-:W-:Y:S01]  /*0690*/  IMAD R2, R5, c[0x0][0x22c], RZ ;  /* 0x00008b0005027a24 */ /* 0x000fe200078e02ff */
[----:B------:R-:W-:-:S02]  /*06a0*/  SHF.R.S32.HI R7, RZ, 0x1f, R5 ;  /* 0x0000001fff077819 */ /* 0x000fc40000011405 */
[----:B------:R-:W-:Y:S01]  /*06b0*/  IADD3 R5, P0, R5, R0, RZ ;  /* 0x0000000005057210 */ /* 0x000fe20007f1e0ff */
[----:B------:R-:W-:Y:S01]  /*06c0*/  IMAD.WIDE R8, R0, 0x60, R8 ;  /* 0x0000006000087825 */ /* 0x000fe200078e0208 */
[-C--:B------:R-:W-:Y:S02]  /*06d0*/  ISETP.GE.OR P3, PT, R6, R99.reuse, P5 ;  /* 0x000000630600720c */ /* 0x080fe40002f66670 */
[-C--:B------:R-:W-:Y:S02]  /*06e0*/  ISETP.GE.OR P2, PT, R4, R99.reuse, P5 ;  /* 0x000000630400720c */ /* 0x080fe40002f46670 */
[C---:B------:R-:W-:Y:S02]  /*06f0*/  ISETP.GE.OR P4, PT, R0.reuse, R99, P5 ;  /* 0x000000630000720c */ /* 0x040fe40002f86670 */
[C---:B------:R-:W-:Y:S02]  /*0700*/  LEA.HI.X.SX32 R4, R0.reuse, R7, 0x1, P0 ;  /* 0x0000000700047211 */ /* 0x040fe400000f0eff */
[----:B------:R-:W-:-:S02]  /*0710*/  IADD3 R0, R0, 0x30, RZ ;  /* 0x0000003000007810 */ /* 0x000fc40007ffe0ff */
[----:B------:R-:W-:Y:S02]  /*0720*/  IADD3 R3, P1, R2, R8, RZ ;  /* 0x0000000802037210 */ /* 0x000fe40007f3e0ff */
[----:B------:R-:W-:Y:S02]  /*0730*/  ISETP.GE.OR P5, PT, R0, R99, P5 ;  /* 0x000000630000720c */ /* 0x000fe40002fa6670 */
[----:B------:R-:W-:Y:S02]  /*0740*/  LEA.HI.X.SX32 R2, R2, R9, 0x1, P1 ;  /* 0x0000000902027211 */ /* 0x000fe400008f0eff */
[----:B------:R-:W-:Y:S01]  /*0750*/  LEA R8, P1, R3, c[0x0][0x1d8], 0x2 ;  /* 0x0000760003087a11 */ /* 0x000fe200078210ff */
[----:B------:R-:W-:Y:S01]  /*0760*/  @!P4 IMAD.MOV.U32 R11, RZ, RZ, -0x800000 ;  /* 0xff800000ff0bc424 */ /* 0x000fe200078e00ff */
[----:B------:R-:W-:Y:S02]  /*0770*/  LEA R6, P0, R5, c[0x0][0x208], 0x2 ;  /* 0x0000820005067a11 */ /* 0x000fe400078010ff */
[----:B------:R-:W-:Y:S01]  /*0780*/  LEA.HI.X R9, R3, c[0x0][0x1dc], R2, 0x2, P1 ;  /* 0x0000770003097a11 */ /* 0x000fe200008f1402 */
[----:B------:R-:W-:Y:S01]  /*0790*/  @!P2 IMAD.MOV.U32 R3, RZ, RZ, -0x800000 ;  /* 0xff800000ff03a424 */ /* 0x000fe200078e00ff */
[----:B------:R-:W-:Y:S01]  /*07a0*/  LEA.HI.X R7, R5, c[0x0][0x20c], R4, 0x2, P0 ;  /* 0x0000830005077a11 */ /* 0x000fe200000f1404 */
[----:B------:R-:W-:-:S02]  /*07b0*/  @!P3 IMAD.MOV.U32 R5, RZ, RZ, -0x800000 ;  /* 0xff800000ff05b424 */ /* 0x000fc400078e00ff */
        /* <DEDUP_REMOVED lines=19> */
.L_x_4819:
        /* <DEDUP_REMOVED lines=19> */
.L_x_4820:
[----:B------:R-:W-:Y:S01]  /*0a20*/  IABS R90, c[0x0][0x2d0] ;  /* 0x0000b400005a7a13 */ /* 0x000fe20000000000 */
[----:B------:R-:W-:Y:S05]  /*0a30*/  @P6 BRA `(.L_x_4821) ;  /* 0x0000047000006947 */ /* 0x000fea0003800000 */
[----:B-1----:R-:W1:Y:S01]  /*0a40*/  I2F.RP R4, R90 ;  /* 0x0000005a00047306 */ /* 0x002e620000209400 */
[----:B------:R-:W-:-:S04]  /*0a50*/  LEA R3, R88, 0xffffffc0, 0x6 ;  /* 0xffffffc058037811 */ /* 0x000fc800078e30ff */
[----:B------:R-:W-:-:S03]  /*0a60*/  IABS R0, R3 ;  /* 0x0000000300007213 */ /* 0x000fc60000000000 */
[----:B-1----:R-:W1:Y:S02]  /*0a70*/  MUFU.RCP R6, R4 ;  /* 0x0000000400067308 */ /* 0x002e640000001000 */
[----:B-1----:R-:W-:-:S06]  /*0a80*/  IADD3 R6, R6, 0xffffffe, RZ ;  /* 0x0ffffffe06067810 */ /* 0x002fcc0007ffe0ff */
[----:B------:R-:W1:Y:S02]  /*0a90*/  F2I.FTZ.U32.TRUNC.NTZ R7, R6 ;  /* 0x0000000600077305 */ /* 0x000e64000021f000 */
[----:B-1----:R-:W-:Y:S02]  /*0aa0*/  IMAD.MOV R5, RZ, RZ, -R7 ;  /* 0x000000ffff057224 */ /* 0x002fe400078e0a07 */
[----:B------:R-:W-:Y:S02]  /*0ab0*/  IMAD.MOV.U32 R6, RZ, RZ, RZ ;  /* 0x000000ffff067224 */ /* 0x000fe400078e00ff */
[----:B-----5:R-:W-:-:S04]  /*0ac0*/  IMAD R2, R5, R90, RZ ;  /* 0x0000005a05027224 */ /* 0x020fc800078e02ff */
        /* <DEDUP_REMOVED lines=51> */
[----:B------:R-:W-:Y:S02]  /*0e00*/  IMAD.IADD R11, R11, 0x1, R4 ;  /* 0x000000010b0b7824 */ /* 0x000fe400078e0204 */
        /* <DEDUP_REMOVED lines=10> */
.L_x_4821:
[----:B-1----:R-:W-:Y:S01]  /*0eb0*/  IABS R5, c[0x0][0x1c8] ;  /* 0x0000720000057a13 */ /* 0x002fe20000000000 */
[----:B------:R-:W-:Y:S01]  /*0ec0*/  IMAD.MOV.U32 R6, RZ, RZ, RZ ;  /* 0x000000ffff067224 */ /* 0x000fe200078e00ff */
[----:B-----5:R-:W-:Y:S02]  /*0ed0*/  SHF.R.S32.HI R17, RZ, 0x1f, R2 ;  /* 0x0000001fff117819 */ /* 0x020fe40000011402 */
[----:B------:R-:W1:Y:S08]  /*0ee0*/  I2F.RP R4, R5 ;  /* 0x0000000500047306 */ /* 0x000e700000209400 */
[----:B-1----:R-:W1:Y:S02]  /*0ef0*/  MUFU.RCP R7, R4 ;  /* 0x0000000400077308 */ /* 0x002e640000001000 */
[----:B-1----:R-:W-:-:S06]  /*0f00*/  IADD3 R7, R7, 0xffffffe, RZ ;  /* 0x0ffffffe07077810 */ /* 0x002fcc0007ffe0ff */
[----:B------:R-:W1:Y:S02]  /*0f10*/  F2I.FTZ.U32.TRUNC.NTZ R7, R7 ;  /* 0x0000000700077305 */ /* 0x000e64000021f000 */
[----:B-1----:R-:W-:-:S05]  /*0f20*/  IADD3 R0, RZ, -R7, RZ ;  /* 0x80000007ff007210 */ /* 0x002fca0007ffe0ff */
[----:B------:R-:W-:Y:S01]  /*0f30*/  IMAD R3, R0, R5, RZ ;  /* 0x0000000500037224 */ /* 0x000fe200078e02ff */
[----:B------:R-:W-:-:S03]  /*0f40*/  IABS R0, R8 ;  /* 0x0000000800007213 */ /* 0x000fc60000000000 */
[----:B------:R-:W-:Y:S01]  /*0f50*/  IMAD.HI.U32 R3, R7, R3, R6 ;  /* 0x0000000307037227 */ /* 0x000fe200078e0006 */
[----:B------:R-:W-:-:S05]  /*0f60*/  SHF.R.S32.HI R7, RZ, 0x1f, R14 ;  /* 0x0000001fff077819 */ /* 0x000fca000001140e */
[----:B------:R-:W-:Y:S01]  /*0f70*/  IMAD.HI.U32 R6, R3, R0, RZ ;  /* 0x0000000003067227 */ /* 0x000fe200078e00ff */
[----:B------:R-:W-:-:S04]  /*0f80*/  LEA R3, R88, 0xffffffc0, 0x6 ;  /* 0xffffffc058037811 */ /* 0x000fc800078e30ff */
[----:B------:R-:W-:Y:S02]  /*0f90*/  IADD3 R4, -R6, RZ, RZ ;  /* 0x000000ff06047210 */ /* 0x000fe40007ffe1ff */
[----:B------:R-:W-:-:S03]  /*0fa0*/  IADD3 R12, P1, R14, R3, RZ ;  /* 0x000000030e0c7210 */ /* 0x000fc60007f3e0ff */
[----:B------:R-:W-:Y:S01]  /*0fb0*/  IMAD R4, R5, R4, R0 ;  /* 0x0000000405047224 */ /* 0x000fe200078e0200 */
[----:B------:R-:W-:-:S04]  /*0fc0*/  SHF.R.S32.HI R0, RZ, 0x1f, R3 ;  /* 0x0000001fff007819 */ /* 0x000fc80000011403 */
[----:B------:R-:W-:-:S13]  /*0fd0*/  ISETP.GT.U32.AND P0, PT, R5, R4, PT ;  /* 0x000000040500720c */ /* 0x000fda0003f04070 */
[----:B------:R-:W-:Y:S01]  /*0fe0*/  @!P0 IMAD.IADD R4, R4, 0x1, -R5 ;  /* 0x0000000104048824 */ /* 0x000fe200078e0a05 */
[----:B------:R-:W-:Y:S02]  /*0ff0*/  @!P0 IADD3 R6, R6, 0x1, RZ ;  /* 0x0000000106068810 */ /* 0x000fe40007ffe0ff */
[----:B------:R-:W-:Y:S02]  /*1000*/  ISETP.NE.AND P0, PT, RZ, c[0x0][0x1c8], PT ;  /* 0x00007200ff007a0c */ /* 0x000fe40003f05270 */
[----:B------:R-:W-:Y:S02]  /*1010*/  ISETP.GE.U32.AND P2, PT, R4, R5, PT ;  /* 0x000000050400720c */ /* 0x000fe40003f46070 */
[----:B------:R-:W-:Y:S02]  /*1020*/  LOP3.LUT R4, R8, c[0x0][0x1c8], RZ, 0x3c, !PT ;  /* 0x0000720008047a12 */ /* 0x000fe400078e3cff */
[C---:B------:R-:W-:Y:S01]  /*1030*/  IADD3.X R5, R7.reuse, R0, RZ, P1, !PT ;  /* 0x0000000007057210 */ /* 0x040fe20000ffe4ff */
[----:B------:R-:W-:Y:S01]  /*1040*/  IMAD R7, R7, c[0x0][0x1a0], RZ ;  /* 0x0000680007077a24 */ /* 0x000fe200078e02ff */
[----:B------:R-:W-:-:S03]  /*1050*/  ISETP.GE.AND P1, PT, R4, RZ, PT ;  /* 0x000000ff0400720c */ /* 0x000fc60003f26270 */
[----:B------:R-:W-:Y:S02]  /*1060*/  IMAD R5, R5, c[0x0][0x198], RZ ;  /* 0x0000660005057a24 */ /* 0x000fe400078e02ff */
[----:B------:R-:W-:Y:S02]  /*1070*/  IMAD R10, R14, c[0x0][0x1a4], R7 ;  /* 0x000069000e0a7a24 */ /* 0x000fe400078e0207 */
[----:B------:R-:W-:Y:S01]  /*1080*/  IMAD R5, R12, c[0x0][0x19c], R5 ;  /* 0x000067000c057a24 */ /* 0x000fe200078e0205 */
[----:B------:R-:W-:Y:S01]  /*1090*/  @P2 IADD3 R6, R6, 0x1, RZ ;  /* 0x0000000106062810 */ /* 0x000fe20007ffe0ff */
[----:B------:R-:W-:-:S04]  /*10a0*/  IMAD.WIDE.U32 R12, R12, c[0x0][0x198], RZ ;  /* 0x000066000c0c7a25 */ /* 0x000fc800078e00ff */
[----:B------:R-:W-:Y:S01]  /*10b0*/  IMAD.IADD R13, R13, 0x1, R5 ;  /* 0x000000010d0d7824 */ /* 0x000fe200078e0205 */
[----:B------:R-:W-:Y:S01]  /*10c0*/  @!P1 IADD3 R6, -R6, RZ, RZ ;  /* 0x000000ff06069210 */ /* 0x000fe20007ffe1ff */
[----:B------:R-:W-:Y:S01]  /*10d0*/  IMAD R5, R17, c[0x0][0x180], RZ ;  /* 0x0000600011057a24 */ /* 0x000fe200078e02ff */
[----:B------:R-:W-:Y:S01]  /*10e0*/  @!P0 LOP3.LUT R6, RZ, c[0x0][0x1c8], RZ, 0x33, !PT ;  /* 0x00007200ff068a12 */ /* 0x000fe200078e33ff */
[----:B------:R-:W-:-:S04]  /*10f0*/  IMAD.WIDE.U32 R14, R14, c[0x0][0x1a0], RZ ;  /* 0x000068000e0e7a25 */ /* 0x000fc800078e00ff */
[C---:B------:R-:W-:Y:S01]  /*1100*/  IMAD R4, R2.reuse, c[0x0][0x184], R5 ;  /* 0x0000610002047a24 */ /* 0x040fe200078e0205 */
[----:B------:R-:W-:Y:S01]  /*1110*/  SHF.R.S32.HI R5, RZ, 0x1f, R6 ;  /* 0x0000001fff057819 */ /* 0x000fe20000011406 */
[----:B------:R-:W-:-:S04]  /*1120*/  IMAD.WIDE.U32 R12, R2, c[0x0][0x180], R12 ;  /* 0x00006000020c7a25 */ /* 0x000fc800078e000c */
[----:B------:R-:W-:Y:S01]  /*1130*/  IMAD.IADD R11, R15, 0x1, R10 ;  /* 0x000000010f0b7824 */ /* 0x000fe200078e020a */
[----:B------:R-:W-:Y:S01]  /*1140*/  MOV R10, R14 ;  /* 0x0000000e000a7202 */ /* 0x000fe20000000f00 */
[----:B------:R-:W-:Y:S01]  /*1150*/  IMAD R7, R5, c[0x0][0x1b0], RZ ;  /* 0x00006c0005077a24 */ /* 0x000fe200078e02ff */
[----:B------:R-:W-:Y:S01]  /*1160*/  IADD3 R13, R13, R4, RZ ;  /* 0x000000040d0d7210 */ /* 0x000fe20007ffe0ff */
        /* <DEDUP_REMOVED lines=8> */
.L_x_4822:
[----:B------:R-:W-:Y:S01]  /*11f0*/  SHF.R.S32.HI R97, RZ, 0x1f, R98 ;  /* 0x0000001fff617819 */ /* 0x000fe20000011462 */
[----:B------:R-:W-:Y:S01]  /*1200*/  IMAD.MOV.U32 R89, RZ, RZ, c[0x0][0x198] ;  /* 0x00006600ff597624 */ /* 0x000fe200078e00ff */
[----:B------:R-:W-:Y:S02]  /*1210*/  SHF.R.S32.HI R15, RZ, 0x1f, R120 ;  /* 0x0000001fff0f7819 */ /* 0x000fe40000011478 */
[-C--:B------:R-:W-:Y:S01]  /*1220*/  LEA.HI R25, R97, R98.reuse, RZ, 0x2 ;  /* 0x0000006261197211 */ /* 0x080fe200078f10ff */
[----:B------:R-:W-:Y:S01]  /*1230*/  IMAD.SHL.U32 R91, R89, 0x40, RZ ;  /* 0x00000040595b7824 */ /* 0x000fe200078e00ff */
[-C--:B------:R-:W-:Y:S01]  /*1240*/  LEA.HI R7, R97, R98.reuse, RZ, 0x3 ;  /* 0x0000006261077211 */ /* 0x080fe200078f18ff */
[----:B------:R-:W-:Y:S01]  /*1250*/  IMAD R15, R15, c[0x0][0x178], RZ ;  /* 0x00005e000f0f7a24 */ /* 0x000fe200078e02ff */
[----:B------:R-:W-:Y:S02]  /*1260*/  LOP3.LUT R9, R25, 0xfffffffc, RZ, 0xc0, !PT ;  /* 0xfffffffc19097812 */ /* 0x000fe400078ec0ff */
        /* <DEDUP_REMOVED lines=8> */
[----:B------:R-:W-:-:S02]  /*12f0*/  SHF.R.S32.HI R14, RZ, 0x4, R19 ;  /* 0x00000004ff0e7819 */ /* 0x000fc40000011413 */
[----:B------:R-:W-:Y:S02]  /*1300*/  LEA.HI R9, R7, R118, RZ, 0x1 ;  /* 0x0000007607097211 */ /* 0x000fe400078f08ff */
[----:B------:R-:W-:Y:S02]  /*1310*/  LOP3.LUT R11, R11, 0xc0, RZ, 0xc0, !PT ;  /* 0x000000c00b0b7812 */ /* 0x000fe400078ec0ff */
[----:B------:R-:W-:Y:S02]  /*1320*/  LEA.HI R97, R97, R98, RZ, 0x5 ;  /* 0x0000006261617211 */ /* 0x000fe400078f28ff */
[----:B------:R-:W-:Y:S02]  /*1330*/  LOP3.LUT R25, R25, 0x7fffffe, RZ, 0xc0, !PT ;  /* 0x07fffffe19197812 */ /* 0x000fe400078ec0ff */
[----:B------:R-:W-:Y:S02]  /*1340*/  LEA.HI R2, R19, R14, RZ, 0x1 ;  /* 0x0000000e13027211 */ /* 0x000fe400078f08ff */
[----:B------:R-:W-:Y:S01]  /*1350*/  LOP3.LUT R9, R9, 0xfffffffe, RZ, 0xc0, !PT ;  /* 0xfffffffe09097812 */ /* 0x000fe200078ec0ff */
[----:B------:R-:W-:Y:S01]  /*1360*/  IMAD.IADD R25, R12, 0x1, -R25 ;  /* 0x000000010c197824 */ /* 0x000fe200078e0a19 */
[----:B------:R-:W-:-:S02]  /*1370*/  LOP3.LUT R19, R19, 0xfffffff0, RZ, 0xc0, !PT ;  /* 0xfffffff013137812 */ /* 0x000fc400078ec0ff */
[--C-:B------:R-:W-:Y:S01]  /*1380*/  LOP3.LUT R4, R11, 0x18, R26.reuse, 0xf8, !PT ;  /* 0x000000180b047812 */ /* 0x100fe200078ef81a */
[----:B------:R-:W-:Y:S01]  /*1390*/  IMAD.IADD R118, R118, 0x1, -R9 ;  /* 0x0000000176767824 */ /* 0x000fe200078e0a09 */
[----:B------:R-:W-:Y:S01]  /*13a0*/  IADD3 R16, P0, R26, R16, RZ ;  /* 0x000000101a107210 */ /* 0x000fe20007f1e0ff */
[----:B------:R-:W-:Y:S01]  /*13b0*/  IMAD.IADD R19, R98, 0x1, -R19 ;  /* 0x0000000162137824 */ /* 0x000fe200078e0a13 */
[----:B------:R-:W-:Y:S02]  /*13c0*/  SHF.R.S32.HI R27, RZ, 0x1f, R26 ;  /* 0x0000001fff1b7819 */ /* 0x000fe4000001141a */
[----:B------:R-:W-:Y:S02]  /*13d0*/  IADD3 R20, P1, R26, R20, RZ ;  /* 0x000000141a147210 */ /* 0x000fe40007f3e0ff */
[----:B------:R-:W-:Y:S01]  /*13e0*/  SHF.R.U32.HI R11, RZ, 0x3, R11 ;  /* 0x00000003ff0b7819 */ /* 0x000fe2000001160b */
[C---:B------:R-:W-:Y:S01]  /*13f0*/  IMAD.X R17, R27.reuse, 0x1, R17, P0 ;  /* 0x000000011b117824 */ /* 0x040fe200000e0611 */
[----:B------:R-:W-:Y:S01]  /*1400*/  SHF.R.S32.HI R96, RZ, 0x5, R97 ;  /* 0x00000005ff607819 */ /* 0x000fe20000011461 */
[----:B------:R-:W-:Y:S01]  /*1410*/  IMAD.X R21, R27, 0x1, R10, P1 ;  /* 0x000000011b157824 */ /* 0x000fe200008e060a */
[----:B------:R-:W-:Y:S01]  /*1420*/  LOP3.LUT R2, R2, 0xfffffffe, RZ, 0xc0, !PT ;  /* 0xfffffffe02027812 */ /* 0x000fe200078ec0ff */
[----:B------:R-:W-:Y:S01]  /*1430*/  IMAD.WIDE.U32 R26, R120, c[0x0][0x178], R26 ;  /* 0x00005e00781a7a25 */ /* 0x000fe200078e001a */
[----:B------:R-:W-:-:S02]  /*1440*/  LOP3.LUT R7, R7, 0xfffffff8, RZ, 0xc0, !PT ;  /* 0xfffffff807077812 */ /* 0x000fc400078ec0ff */
[----:B------:R-:W-:Y:S01]  /*1450*/  LOP3.LUT R11, R4, R11, RZ, 0x3c, !PT ;  /* 0x0000000b040b7212 */ /* 0x000fe200078e3cff */
[----:B------:R-:W-:Y:S01]  /*1460*/  IMAD R10, R96, 0x8, R25 ;  /* 0x00000008600a7824 */ /* 0x000fe200078e0219 */
[----:B------:R-:W-:Y:S01]  /*1470*/  SHF.R.S32.HI R9, RZ, 0x1f, R8 ;  /* 0x0000001fff097819 */ /* 0x000fe20000011408 */
[----:B------:R-:W-:Y:S01]  /*1480*/  IMAD.IADD R2, R14, 0x1, -R2 ;  /* 0x000000010e027824 */ /* 0x000fe200078e0a02 */
[----:B------:R-:W-:Y:S01]  /*1490*/  SHF.R.S32.HI R13, RZ, 0x1f, R12 ;  /* 0x0000001fff0d7819 */ /* 0x000fe2000001140c */
[----:B------:R-:W-:Y:S01]  /*14a0*/  IMAD.IADD R14, R98, 0x1, -R7 ;  /* 0x00000001620e7824 */ /* 0x000fe200078e0a07 */
[----:B------:R-:W-:Y:S01]  /*14b0*/  IADD3 R3, P0, R12, R3, RZ ;  /* 0x000000030c037210 */ /* 0x000fe20007f1e0ff */
[----:B------:R-:W-:Y:S01]  /*14c0*/  IMAD.IADD R27, R27, 0x1, R15 ;  /* 0x000000011b1b7824 */ /* 0x000fe200078e020f */
[----:B------:R-:W-:Y:S01]  /*14d0*/  LEA.HI R7, R19, R19, RZ, 0x1 ;  /* 0x0000001313077211 */ /* 0x000fe200078f08ff */
[----:B------:R-:W-:Y:S01]  /*14e0*/  IMAD.U32 R10, R10, 0x20, R11 ;  /* 0x000000200a0a7824 */ /* 0x000fe200078e000b */
[----:B------:R-:W-:Y:S01]  /*14f0*/  LEA.HI R119, R14, R14, RZ, 0x1 ;  /* 0x0000000e0e777211 */ /* 0x000fe200078f08ff */
[----:B------:R-:W-:Y:S01]  /*1500*/  IMAD R9, R9, c[0x0][0x1a8], RZ ;  /* 0x00006a0009097a24 */ /* 0x000fe200078e02ff */
[----:B------:R-:W-:Y:S01]  /*1510*/  LOP3.LUT R94, R7, 0x7fffffe, RZ, 0xc0, !PT ;  /* 0x07fffffe075e7812 */ /* 0x000fe200078ec0ff */
[----:B------:R-:W-:Y:S01]  /*1520*/  IMAD R11, R5, c[0x0][0x1b8], RZ ;  /* 0x00006e00050b7a24 */ /* 0x000fe200078e02ff */
[----:B------:R-:W-:Y:S01]  /*1530*/  LOP3.LUT R117, R119, 0xfffffffe, RZ, 0xc0, !PT ;  /* 0xfffffffe77757812 */ /* 0x000fe200078ec0ff */
[----:B------:R-:W-:Y:S01]  /*1540*/  IMAD.X R5, R13, 0x1, R0, P0 ;  /* 0x000000010d057824 */ /* 0x000fe200000e0600 */
[----:B------:R-:W-:Y:S01]  /*1550*/  SHF.R.S32.HI R0, RZ, 0x1, R7 ;  /* 0x00000001ff007819 */ /* 0x000fe20000011407 */
[C---:B------:R-:W-:Y:S01]  /*1560*/  IMAD R9, R8.reuse, c[0x0][0x1ac], R9 ;  /* 0x00006b0008097a24 */ /* 0x040fe200078e0209 */
[----:B------:R-:W-:Y:S01]  /*1570*/  SHF.R.S32.HI R7, RZ, 0x1f, R7 ;  /* 0x0000001fff077819 */ /* 0x000fe20000011407 */
[----:B------:R-:W-:Y:S01]  /*1580*/  IMAD.WIDE.U32 R26, R8, c[0x0][0x1a8], R26 ;  /* 0x00006a00081a7a25 */ /* 0x000fe200078e001a */
[----:B------:R-:W-:-:S02]  /*1590*/  SHF.R.S32.HI R119, RZ, 0x1, R119 ;  /* 0x00000001ff777819 */ /* 0x000fc40000011477 */
[----:B------:R-:W-:Y:S01]  /*15a0*/  LEA.HI R7, R7, R0, RZ, 0x2 ;  /* 0x0000000007077211 */ /* 0x000fe200078f10ff */
[----:B------:R-:W-:Y:S01]  /*15b0*/  IMAD.WIDE R22, R23, 0x40, R12 ;  /* 0x0000004017167825 */ /* 0x000fe200078e020c */
[----:B------:R-:W-:Y:S02]  /*15c0*/  SHF.R.S32.HI R4, RZ, 0x1f, R19 ;  /* 0x0000001fff047819 */ /* 0x000fe40000011413 */
[----:B------:R-:W-:Y:S01]  /*15d0*/  LOP3.LUT R7, R7, 0xfffffffc, RZ, 0xc0, !PT ;  /* 0xfffffffc07077812 */ /* 0x000fe200078ec0ff */
[----:B------:R-:W-:Y:S01]  /*15e0*/  IMAD.IADD R27, R27, 0x1, R9 ;  /* 0x000000011b1b7824 */ /* 0x000fe200078e0209 */
[----:B------:R-:W-:Y:S01]  /*15f0*/  LEA.HI R4, R4, R19, RZ, 0x3 ;  /* 0x0000001304047211 */ /* 0x000fe200078f18ff */
[----:B------:R-:W-:Y:S01]  /*1600*/  IMAD R13, R13, c[0x0][0x198], RZ ;  /* 0x000066000d0d7a24 */ /* 0x000fe200078e02ff */
[----:B------:R-:W-:Y:S01]  /*1610*/  SHF.R.S32.HI R129, RZ, 0x1f, R97 ;  /* 0x0000001fff817819 */ /* 0x000fe20000011461 */
[----:B------:R-:W-:Y:S02]  /*1620*/  IMAD R9, R23, c[0x0][0x190], RZ ;  /* 0x0000640017097a24 */ /* 0x000fe400078e02ff */
[C---:B------:R-:W-:Y:S01]  /*1630*/  IMAD R13, R12.reuse, c[0x0][0x19c], R13 ;  /* 0x000067000c0d7a24 */ /* 0x040fe200078e020d */
[----:B------:R-:W-:Y:S01]  /*1640*/  LEA.HI R129, R129, R96, RZ, 0x2 ;  /* 0x0000006081817211 */ /* 0x000fe200078f10ff */
[----:B------:R-:W-:-:S03]  /*1650*/  IMAD.WIDE.U32 R20, R12, c[0x0][0x198], R20 ;  /* 0x000066000c147a25 */ /* 0x000fc600078e0014 */
[----:B------:R-:W-:Y:S01]  /*1660*/  LOP3.LUT R129, R129, 0xfffffffc, RZ, 0xc0, !PT ;  /* 0xfffffffc81817812 */ /* 0x000fe200078ec0ff */
[----:B------:R-:W-:Y:S01]  /*1670*/  IMAD R9, R22, c[0x0][0x194], R9 ;  /* 0x0000650016097a24 */ /* 0x000fe200078e0209 */
[----:B------:R-:W-:Y:S01]  /*1680*/  LEA R124, P0, R20, c[0x0][0x168], 0x1 ;  /* 0x00005a00147c7a11 */ /* 0x000fe200078008ff */
[----:B------:R-:W-:-:S04]  /*1690*/  IMAD.WIDE.U32 R22, R22, c[0x0][0x190], R26 ;  /* 0x0000640016167a25 */ /* 0x000fc800078e001a */
[----:B------:R-:W-:Y:S01]  /*16a0*/  IMAD R11, R6, c[0x0][0x1bc], R11 ;  /* 0x00006f00060b7a24 */ /* 0x000fe200078e020b */
[----:B------:R-:W-:Y:S01]  /*16b0*/  LEA R8, P1, R22, c[0x0][0x160], 0x1 ;  /* 0x0000580016087a11 */ /* 0x000fe200078208ff */
[----:B------:R-:W-:-:S04]  /*16c0*/  IMAD.WIDE.U32 R16, R6, c[0x0][0x1b8], R16 ;  /* 0x00006e0006107a25 */ /* 0x000fc800078e0010 */
[----:B------:R-:W-:Y:S02]  /*16d0*/  IMAD.IADD R13, R21, 0x1, R13 ;  /* 0x00000001150d7824 */ /* 0x000fe400078e020d */
[----:B------:R-:W-:Y:S02]  /*16e0*/  IMAD.IADD R0, R0, 0x1, -R7 ;  /* 0x0000000100007824 */ /* 0x000fe400078e0a07 */
[----:B------:R-:W-:Y:S01]  /*16f0*/  IMAD.IADD R9, R23, 0x1, R9 ;  /* 0x0000000117097824 */ /* 0x000fe200078e0209 */
[----:B------:R-:W-:Y:S01]  /*1700*/  LEA.HI.X R125, R20, c[0x0][0x16c], R13, 0x1, P0 ;  /* 0x00005b00147d7a11 */ /* 0x000fe200000f0c0d */
[----:B------:R-:W-:Y:S02]  /*1710*/  IMAD.MOV.U32 R7, RZ, RZ, c[0x0][0x190] ;  /* 0x00006400ff077624 */ /* 0x000fe400078e00ff */
[----:B------:R-:W-:Y:S01]  /*1720*/  IMAD.IADD R17, R17, 0x1, R11 ;  /* 0x0000000111117824 */ /* 0x000fe200078e020b */
[----:B------:R-:W-:Y:S01]  /*1730*/  LEA.HI.X R9, R22, c[0x0][0x164], R9, 0x1, P1 ;  /* 0x0000590016097a11 */ /* 0x000fe200008f0c09 */
[----:B------:R-:W-:Y:S01]  /*1740*/  IMAD.IADD R117, R14, 0x1, -R117 ;  /* 0x000000010e757824 */ /* 0x000fe200078e0a75 */
[----:B------:R-:W-:Y:S01]  /*1750*/  LEA R14, P0, R7, R8, 0x6 ;  /* 0x00000008070e7211 */ /* 0x000fe200078030ff */
[----:B------:R-:W-:Y:S01]  /*1760*/  IMAD.MOV.U32 R11, RZ, RZ, c[0x0][0x194] ;  /* 0x00006500ff0b7624 */ /* 0x000fe200078e00ff */
[----:B------:R-:W-:Y:S01]  /*1770*/  LOP3.LUT P1, RZ, R0, 0x2, RZ, 0xc0, !PT ;  /* 0x0000000200ff7812 */ /* 0x000fe2000782c0ff */
[----:B------:R-:W-:-:S02]  /*1780*/  IMAD.MOV.U32 R6, RZ, RZ, 0x6 ;  /* 0x00000006ff067424 */ /* 0x000fc400078e00ff */
[----:B------:R-:W-:Y:S01]  /*1790*/  IMAD.SHL.U32 R116, R10, 0x2, RZ ;  /* 0x000000020a747824 */ /* 0x000fe200078e00ff */
[----:B------:R-:W-:Y:S01]  /*17a0*/  LEA.HI.X R15, R7, R9, R11, 0x6, P0 ;  /* 0x00000009070f7211 */ /* 0x000fe200000f340b */
[----:B------:R-:W-:Y:S01]  /*17b0*/  IMAD.SHL.U32 R7, R119, 0x40, RZ ;  /* 0x0000004077077824 */ /* 0x000fe200078e00ff */
[----:B------:R-:W-:Y:S01]  /*17c0*/  SHF.L.U64.HI R114, R89, R6, c[0x0][0x19c] ;  /* 0x0000670059727619 */ /* 0x000fe20000010206 */
[----:B------:R-:W-:Y:S01]  /*17d0*/  IMAD.SHL.U32 R93, R4, 0x20, RZ ;  /* 0x00000020045d7824 */ /* 0x000fe200078e00ff */
[----:B------:R-:W-:Y:S01]  /*17e0*/  IADD3 R12, P0, R91, R124, RZ ;  /* 0x0000007c5b0c7210 */ /* 0x000fe20007f1e0ff */
[----:B------:R-:W-:Y:S01]  /*17f0*/  @!PT LDS RZ, [RZ] ;  /* 0x00000000fffff984 */ /* 0x000fe20000000800 */
[----:B------:R-:W-:Y:S01]  /*1800*/  @!PT LDS RZ, [RZ] ;  /* 0x00000000fffff984 */ /* 0x000fe20000000800 */
[----:B------:R-:W-:Y:S01]  /*1810*/  @!PT LDS RZ, [RZ] ;  /* 0x00000000fffff984 */ /* 0x000fe20000000800 */
[----:B------:R1:W-:Y:S01]  /*1820*/  LDGSTS.E.BYPASS.LTC128B.128 [R116], [R8.64] ;  /* 0x0000000008747fae */ /* 0x0003e2000b901d4a */
[----:B------:R-:W-:Y:S02]  /*1830*/  IMAD.SHL.U32 R4, R2, 0x8, RZ ;  /* 0x0000000802047824 */ /* 0x000fe400078e00ff */
[----:B------:R-:W-:Y:S01]  /*1840*/  IMAD R10, R5, c[0x0][0x1a0], RZ ;  /* 0x00006800050a7a24 */ /* 0x000fe200078e02ff */
[----:B------:R1:W-:Y:S01]  /*1850*/  LDGSTS.E.BYPASS.LTC128B.128 [R116+0x1000], [R8.64+0x40] ;  /* 0x0100004008747fae */ /* 0x0003e2000b901d4a */
[----:B------:R-:W-:Y:S01]  /*1860*/  IMAD.X R13, R114, 0x1, R125, P0 ;  /* 0x00000001720d7824 */ /* 0x000fe200000e067d */
[----:B------:R-:W-:Y:S01]  /*1870*/  LOP3.LUT R93, R93, 0xffffff00, RZ, 0xc0, !PT ;  /* 0xffffff005d5d7812 */ /* 0x000fe200078ec0ff */
[C---:B------:R-:W-:Y:S01]  /*1880*/  IMAD R5, R3.reuse, c[0x0][0x1a4], R10 ;  /* 0x0000690003057a24 */ /* 0x040fe200078e020a */
[----:B------:R1:W-:Y:S01]  /*1890*/  LDGSTS.E.BYPASS.LTC128B.128 [R116+0x2000], [R8.64+0x80] ;  /* 0x0200008008747fae */ /* 0x0003e2000b901d4a */
[----:B------:R-:W-:-:S03]  /*18a0*/  IMAD.WIDE.U32 R16, R3, c[0x0][0x1a0], R16 ;  /* 0x0000680003107a25 */ /* 0x000fc600078e0010 */
[----:B------:R2:W-:Y:S01]  /*18b0*/  LDGSTS.E.BYPASS.LTC128B.128 [R116+0x800], [R14.64] ;  /* 0x008000000e747fae */ /* 0x0005e2000b901d4a */
[----:B------:R-:W-:Y:S01]  /*18c0*/  IMAD.IADD R94, R19, 0x1, -R94 ;  /* 0x00000001135e7824 */ /* 0x000fe200078e0a5e */
[----:B------:R-:W-:Y:S01]  /*18d0*/  LEA R126, P0, R16, c[0x0][0x170], 0x1 ;  /* 0x00005c00107e7a11 */ /* 0x000fe200078008ff */
[----:B------:R-:W-:Y:S01]  /*18e0*/  IMAD R2, R2, 0x8, R117 ;  /* 0x0000000802027824 */ /* 0x000fe200078e0275 */
[----:B------:R2:W-:Y:S01]  /*18f0*/  LDGSTS.E.BYPASS.LTC128B.128 [R116+0x1800], [R14.64+0x40] ;  /* 0x018000400e747fae */ /* 0x0005e2000b901d4a */
[C---:B------:R-:W-:Y:S02]  /*1900*/  IMAD R99, R96.reuse, 0x10, R99 ;  /* 0x0000001060637824 */ /* 0x040fe400078e0263 */
[----:B------:R-:W-:Y:S01]  /*1910*/  IMAD.IADD R129, R96, 0x1, -R129 ;  /* 0x0000000160817824 */ /* 0x000fe200078e0a81 */
[----:B------:R2:W-:Y:S04]  /*1920*/  LDGSTS.E.BYPASS.LTC128B.128 [R116+0x2800], [R14.64+0x80] ;  /* 0x028000800e747fae */ /* 0x0005e8000b901d4a */
[----:B------:R3:W-:Y:S04]  /*1930*/  LDGSTS.E.BYPASS.LTC128B.128 [R116+0x3000], [R124.64] ;  /* 0x030000007c747fae */ /* 0x0007e8000b901d4a */
[----:B------:R3:W-:Y:S04]  /*1940*/  LDGSTS.E.BYPASS.LTC128B.128 [R116+0x4000], [R124.64+0x40] ;  /* 0x040000407c747fae */ /* 0x0007e8000b901d4a */
[----:B------:R3:W-:Y:S01]  /*1950*/  LDGSTS.E.BYPASS.LTC128B.128 [R116+0x5000], [R124.64+0x80] ;  /* 0x050000807c747fae */ /* 0x0007e2000b901d4a */
[----:B-1----:R-:W-:-:S03]  /*1960*/  LOP3.LUT R8, R7, 0xc0, RZ, 0xc0, !PT ;  /* 0x000000c007087812 */ /* 0x002fc600078ec0ff */
[----:B------:R2:W-:Y:S01]  /*1970*/  LDGSTS.E.BYPASS.LTC128B.128 [R116+0x3800], [R12.64] ;  /* 0x038000000c747fae */ /* 0x0005e2000b901d4a */
[----:B------:R-:W-:Y:S02]  /*1980*/  IMAD.SHL.U32 R7, R0, 0x40, RZ ;  /* 0x0000004000077824 */ /* 0x000fe400078e00ff */
[----:B------:R-:W-:Y:S01]  /*1990*/  IMAD.SHL.U32 R9, R118, 0x8, RZ ;  /* 0x0000000876097824 */ /* 0x000fe200078e00ff */
[----:B------:R2:W-:Y:S02]  /*19a0*/  LDGSTS.E.BYPASS.LTC128B.128 [R116+0x4800], [R12.64+0x40] ;  /* 0x048000400c747fae */ /* 0x0005e4000b901d4a */
[----:B------:R-:W-:Y:S02]  /*19b0*/  LOP3.LUT R7, R7, 0xc0, RZ, 0xc0, !PT ;  /* 0x000000c007077812 */ /* 0x000fe400078ec0ff */
[----:B------:R2:W-:Y:S01]  /*19c0*/  LDGSTS.E.BYPASS.LTC128B.128 [R116+0x5800], [R12.64+0x80] ;  /* 0x058000800c747fae */ /* 0x0005e2000b901d4a */
[----:B------:R-:W-:Y:S02]  /*19d0*/  LOP3.LUT R9, R8, 0x8, R9, 0xf8, !PT ;  /* 0x0000000808097812 */ /* 0x000fe400078ef809 */
[----:B------:R-:W-:Y:S01]  /*19e0*/  SHF.R.U32.HI R8, RZ, 0x3, R8 ;  /* 0x00000003ff087819 */ /* 0x000fe20000011608 */
[----:B------:R-:W0:Y:S01]  /*19f0*/  LDGDEPBAR ;  /* 0x00000000000079af */ /* 0x000e220000000000 */
[----:B------:R-:W-:-:S02]  /*1a00*/  LOP3.LUT R4, R7, 0x8, R4, 0xf8, !PT ;  /* 0x0000000807047812 */ /* 0x000fc400078ef804 */
[----:B------:R-:W-:Y:S02]  /*1a10*/  SHF.R.U32.HI R7, RZ, 0x3, R7 ;  /* 0x00000003ff077819 */ /* 0x000fe40000011607 */
[----:B------:R-:W-:Y:S01]  /*1a20*/  LOP3.LUT R3, R9, R8, RZ, 0x3c, !PT ;  /* 0x0000000809037212 */ /* 0x000fe200078e3cff */
[----:B------:R-:W-:Y:S01]  /*1a30*/  IMAD.IADD R9, R17, 0x1, R5 ;  /* 0x0000000111097824 */ /* 0x000fe200078e0205 */
[----:B------:R-:W-:Y:S01]  /*1a40*/  LOP3.LUT R92, R4, R7, RZ, 0x3c, !PT ;  /* 0x00000007045c7212 */ /* 0x000fe200078e3cff */
[----:B------:R-:W-:Y:S02]  /*1a50*/  IMAD.MOV.U32 R5, RZ, RZ, c[0x0][0x1a0] ;  /* 0x00006800ff057624 */ /* 0x000fe400078e00ff */
[----:B------:R-:W-:Y:S01]  /*1a60*/  IMAD R7, R96, 0x200, R93 ;  /* 0x0000020060077824 */ /* 0x000fe200078e025d */
[----:B------:R-:W-:Y:S01]  /*1a70*/  LEA.HI.X R127, R16, c[0x0][0x174], R9, 0x1, P0 ;  /* 0x00005d00107f7a11 */ /* 0x000fe200000f0c09 */
[----:B------:R-:W-:Y:S01]  /*1a80*/  IMAD.U32 R2, R2, 0x20, R3 ;  /* 0x0000002002027824 */ /* 0x000fe200078e0003 */
[C---:B------:R-:W-:Y:S01]  /*1a90*/  SHF.L.U64.HI R115, R5.reuse, R6, c[0x0][0x1a4] ;  /* 0x0000690005737619 */ /* 0x040fe20000010206 */
[----:B------:R-:W-:Y:S01]  /*1aa0*/  IMAD R7, R94, 0x20, R7 ;  /* 0x000000205e077824 */ /* 0x000fe200078e0207 */
[----:B------:R-:W-:Y:S01]  /*1ab0*/  LEA R4, P0, R5, R126, 0x6 ;  /* 0x0000007e05047211 */ /* 0x000fe200078030ff */
[C---:B------:R-:W-:Y:S01]  /*1ac0*/  IMAD.SHL.U32 R100, R2.reuse, 0x2, RZ ;  /* 0x0000000202647824 */ /* 0x040fe200078e00ff */
[----:B------:R-:W-:Y:S01]  /*1ad0*/  LEA R111, R2, 0x3000, 0x1 ;  /* 0x00003000026f7811 */ /* 0x000fe200078e08ff */
[----:B------:R-:W-:-:S02]  /*1ae0*/  IMAD.IADD R112, R92, 0x1, R7 ;  /* 0x000000015c707824 */ /* 0x000fc400078e0207 */
[----:B------:R-:W-:Y:S01]  /*1af0*/  IMAD.X R5, R115, 0x1, R127, P0 ;  /* 0x0000000173057824 */ /* 0x000fe200000e067f */
[----:B------:R-:W-:Y:S01]  /*1b00*/  LOP3.LUT P0, RZ, R119, 0x2, RZ, 0xc0, !PT ;  /* 0x0000000277ff7812 */ /* 0x000fe2000780c0ff */
[----:B------:R-:W-:Y:S01]  /*1b10*/  IMAD.SHL.U32 R112, R112, 0x2, RZ ;  /* 0x0000000270707824 */ /* 0x000fe200078e00ff */
[----:B------:R-:W-:-:S04]  /*1b20*/  DEPBAR.LE SB0, 0x0 ;  /* 0x000080000000791a */ /* 0x000fc80000000000 */
[----:B------:R-:W-:Y:S01]  /*1b30*/  BAR.SYNC.DEFER_BLOCKING 0x0 ;  /* 0x0000000000007b1d */ /* 0x000fe20000010000 */
[----:B------:R-:W-:Y:S02]  /*1b40*/  IMAD.MOV.U32 R3, RZ, RZ, 0x20 ;  /* 0x00000020ff037424 */ /* 0x000fe400078e00ff */
[----:B------:R-:W-:-:S03]  /*1b50*/  IMAD.MOV.U32 R121, RZ, RZ, R127 ;  /* 0x000000ffff797224 */ /* 0x000fc600078e007f */
[C---:B------:R-:W-:Y:S02]  /*1b60*/  SEL R0, R3.reuse, 0xffffffe0, !P0 ;  /* 0xffffffe003007807 */ /* 0x040fe40004000000 */
[----:B------:R-:W-:-:S03]  /*1b70*/  SEL R3, R3, 0xffffffe0, !P1 ;  /* 0xffffffe003037807 */ /* 0x000fc60004800000 */
[----:B------:R-:W-:Y:S02]  /*1b80*/  IMAD.IADD R109, R111, 0x1, R0 ;  /* 0x000000016f6d7824 */ /* 0x000fe400078e0200 */
[----:B------:R-:W-:Y:S01]  /*1b90*/  IMAD.IADD R110, R112, 0x1, R3 ;  /* 0x00000001706e7824 */ /* 0x000fe200078e0203 */
        /* <DEDUP_REMOVED lines=11> */
[----:B------:R-:W-:Y:S04]  /*1c50*/  LDSM.16.M88.4 R76, [R110] ;  /* 0x000000006e4c783b */ /* 0x000fe80000000200 */
[----:B------:R-:W4:Y:S04]  /*1c60*/  LDSM.16.M88.4 R40, [R100+0x3400] ;  /* 0x003400006428783b */ /* 0x000f280000000200 */
[----:B------:R-:W-:Y:S04]  /*1c70*/  LDSM.16.M88.4 R48, [R112+0x1000] ;  /* 0x001000007030783b */ /* 0x000fe80000000200 */
[----:B------:R-:W-:Y:S04]  /*1c80*/  LDSM.16.M88.4 R8, [R100+0x4000] ;  /* 0x004000006408783b */ /* 0x000fe80000000200 */
[----:B-1----:R-:W1:Y:S04]  /*1c90*/  LDSM.16.M88.4 R4, [R109] ;  /* 0x000000006d04783b */ /* 0x002e680000000200 */
[----:B------:R-:W5:Y:S04]  /*1ca0*/  LDSM.16.M88.4 R16, [R109+0x400] ;  /* 0x000400006d10783b */ /* 0x000f680000000200 */
[----:B------:R-:W3:Y:S04]  /*1cb0*/  LDSM.16.M88.4 R60, [R100+0x3800] ;  /* 0x00380000643c783b */ /* 0x000ee80000000200 */
[----:B------:R-:W-:Y:S04]  /*1cc0*/  LDSM.16.M88.4 R36, [R110+0x1000] ;  /* 0x001000006e24783b */ /* 0x000fe80000000200 */
[----:B------:R-:W-:Y:S01]  /*1cd0*/  LDSM.16.M88.4 R84, [R100+0x4400] ;  /* 0x004400006454783b */ /* 0x000fe20000000200 */
[C---:B--2---:R-:W-:Y:S03]  /*1ce0*/  HMMA.16816.F32 R12, R52.reuse, R20, RZ ;  /* 0x00000014340c723c */ /* 0x044fe600000018ff */
[----:B------:R-:W-:Y:S04]  /*1cf0*/  LDSM.16.M88.4 R72, [R109+0x800] ;  /* 0x000800006d48783b */ /* 0x000fe80000000200 */
[----:B------:R-:W-:Y:S01]  /*1d00*/  LDSM.16.M88.4 R80, [R100+0x5000] ;  /* 0x005000006450783b */ /* 0x000fe20000000200 */
[C---:B------:R-:W-:Y:S03]  /*1d10*/  HMMA.16816.F32 R20, R52.reuse, R22, RZ ;  /* 0x000000163414723c */ /* 0x040fe600000018ff */
[----:B------:R-:W-:Y:S04]  /*1d20*/  LDSM.16.M88.4 R24, [R100+0x3c00] ;  /* 0x003c00006418783b */ /* 0x000fe80000000200 */
[----:B------:R-:W-:Y:S01]  /*1d30*/  LDSM.16.M88.4 R32, [R109+0x1400] ;  /* 0x001400006d20783b */ /* 0x000fe20000000200 */
[----:B----4-:R-:W-:Y:S03]  /*1d40*/  HMMA.16816.F32 R28, R52, R40, RZ ;  /* 0x00000028341c723c */ /* 0x010fe600000018ff */
[----:B------:R-:W-:Y:S04]  /*1d50*/  LDSM.16.M88.4 R44, [R100+0x4800] ;  /* 0x00480000642c783b */ /* 0x000fe80000000200 */
[----:B------:R-:W-:Y:S01]  /*1d60*/  LDSM.16.M88.4 R68, [R109+0xc00] ;  /* 0x000c00006d44783b */ /* 0x000fe20000000200 */
[C---:B-1----:R-:W-:Y:S03]  /*1d70*/  HMMA.16816.F32 R12, R76.reuse, R4, R12 ;  /* 0x000000044c0c723c */ /* 0x042fe6000000180c */
[----:B------:R-:W0:Y:S05]  /*1d80*/  LDGDEPBAR ;  /* 0x00000000000079af */ /* 0x000e2a0000000000 */
[----:B------:R-:W-:Y:S01]  /*1d90*/  HMMA.16816.F32 R20, R76, R6, R20 ;  /* 0x000000064c14723c */ /* 0x000fe20000001814 */
[----:B------:R-:W1:Y:S07]  /*1da0*/  LDSM.16.M88.4 R4, [R109+0x1000] ;  /* 0x001000006d04783b */ /* 0x000e6e0000000200 */
[----:B------:R-:W-:Y:S08]  /*1db0*/  HMMA.16816.F32 R40, R52, R42, RZ ;  /* 0x0000002a3428723c */ /* 0x000ff000000018ff */
[C---:B------:R-:W-:Y:S08]  /*1dc0*/  HMMA.16816.F32 R12, R48.reuse, R8, R12 ;  /* 0x00000008300c723c */ /* 0x040ff0000000180c */
[----:B------:R-:W-:Y:S01]  /*1dd0*/  HMMA.16816.F32 R20, R48, R10, R20 ;  /* 0x0000000a3014723c */ /* 0x000fe20000001814 */
[----:B------:R-:W2:Y:S07]  /*1de0*/  LDSM.16.M88.4 R8, [R112+0x2000] ;  /* 0x002000007008783b */ /* 0x000eae0000000200 */
[----:B-----5:R-:W-:Y:S08]  /*1df0*/  HMMA.16816.F32 R28, R76, R16, R28 ;  /* 0x000000104c1c723c */ /* 0x020ff0000000181c */
[----:B---3--:R-:W-:Y:S08]  /*1e00*/  HMMA.16816.F32 R64, R52, R60, RZ ;  /* 0x0000003c3440723c */ /* 0x008ff000000018ff */
[----:B-1----:R-:W-:Y:S08]  /*1e10*/  HMMA.16816.F32 R12, R36, R4, R12 ;  /* 0x00000004240c723c */ /* 0x002ff0000000180c */
[----:B------:R-:W-:Y:S01]  /*1e20*/  HMMA.16816.F32 R40, R76, R18, R40 ;  /* 0x000000124c28723c */ /* 0x000fe20000001828 */
[----:B------:R-:W-:Y:S07]  /*1e30*/  LDSM.16.M88.4 R16, [R109+0x2000] ;  /* 0x002000006d10783b */ /* 0x000fee0000000200 */
[----:B------:R-:W-:Y:S01]  /*1e40*/  HMMA.16816.F32 R20, R36, R6, R20 ;  /* 0x000000062414723c */ /* 0x000fe20000001814 */
[----:B------:R-:W1:Y:S07]  /*1e50*/  LDSM.16.M88.4 R4, [R110+0x2000] ;  /* 0x002000006e04783b */ /* 0x000e6e0000000200 */
[----:B------:R-:W-:Y:S08]  /*1e60*/  HMMA.16816.F32 R60, R52, R62, RZ ;  /* 0x0000003e343c723c */ /* 0x000ff000000018ff */
[----:B------:R-:W-:Y:S08]  /*1e70*/  HMMA.16816.F32 R28, R48, R84, R28 ;  /* 0x00000054301c723c */ /* 0x000ff0000000181c */
[----:B------:R-:W-:Y:S08]  /*1e80*/  HMMA.16816.F32 R64, R76, R72, R64 ;  /* 0x000000484c40723c */ /* 0x000ff00000001840 */
[----:B--2---:R-:W-:Y:S08]  /*1e90*/  HMMA.16816.F32 R12, R8, R80, R12 ;  /* 0x00000050080c723c */ /* 0x004ff0000000180c */
[----:B------:R-:W-:Y:S08]  /*1ea0*/  HMMA.16816.F32 R40, R48, R86, R40 ;  /* 0x000000563028723c */ /* 0x000ff00000001828 */
[C---:B------:R-:W-:Y:S08]  /*1eb0*/  HMMA.16816.F32 R56, R52.reuse, R24, RZ ;  /* 0x000000183438723c */ /* 0x040ff000000018ff */
[----:B------:R-:W-:Y:S01]  /*1ec0*/  HMMA.16816.F32 R52, R52, R26, RZ ;  /* 0x0000001a3434723c */ /* 0x000fe200000018ff */
[----:B------:R-:W2:Y:S07]  /*1ed0*/  LDSM.16.M88.4 R24, [R100+0x5400] ;  /* 0x005400006418783b */ /* 0x000eae0000000200 */
[----:B------:R-:W-:Y:S01]  /*1ee0*/  HMMA.16816.F32 R60, R76, R74, R60 ;  /* 0x0000004a4c3c723c */ /* 0x000fe2000000183c */
[----:B------:R-:W3:Y:S07]  /*1ef0*/  LDSM.16.M88.4 R72, [R109+0x1800] ;  /* 0x001800006d48783b */ /* 0x000eee0000000200 */
[----:B------:R-:W-:Y:S08]  /*1f00*/  HMMA.16816.F32 R20, R8, R82, R20 ;  /* 0x000000520814723c */ /* 0x000ff00000001814 */
[----:B------:R-:W-:Y:S08]  /*1f10*/  HMMA.16816.F32 R28, R36, R32, R28 ;  /* 0x00000020241c723c */ /* 0x000ff0000000181c */
[----:B------:R-:W-:Y:S08]  /*1f20*/  HMMA.16816.F32 R64, R48, R44, R64 ;  /* 0x0000002c3040723c */ /* 0x000ff00000001840 */
[----:B-1----:R-:W-:Y:S08]  /*1f30*/  HMMA.16816.F32 R12, R4, R16, R12 ;  /* 0x00000010040c723c */ /* 0x002ff0000000180c */
[----:B------:R-:W-:Y:S01]  /*1f40*/  HMMA.16816.F32 R40, R36, R34, R40 ;  /* 0x000000222428723c */ /* 0x000fe20000001828 */
[----:B------:R-:W1:Y:S07]  /*1f50*/  LDSM.16.M88.4 R32, [R100+0x4c00] ;  /* 0x004c00006420783b */ /* 0x000e6e0000000200 */
[----:B------:R-:W-:Y:S01]  /*1f60*/  HMMA.16816.F32 R80, R76, R68, R56 ;  /* 0x000000444c50723c */ /* 0x000fe20000001838 */
[----:B------:R-:W4:Y:S07]  /*1f70*/  LDSM.16.M88.4 R56, [R109+0x2400] ;  /* 0x002400006d38783b */ /* 0x000f2e0000000200 */
[----:B------:R-:W-:Y:S01]  /*1f80*/  HMMA.16816.F32 R20, R4, R18, R20 ;  /* 0x000000120414723c */ /* 0x000fe20000001814 */
[----:B------:R-:W5:Y:S01]  /*1f90*/  LDSM.16.M88.4 R16, [R100+0x5800] ;  /* 0x005800006410783b */ /* 0x000f620000000200 */
[----:B------:R-:W-:-:S02]  /*1fa0*/  FMUL.FTZ R0, R12, c[0x0][0x2ec] ;  /* 0x0000bb000c007a20 */ /* 0x000fc40000410000 */
[----:B------:R-:W-:Y:S02]  /*1fb0*/  FMUL.FTZ R44, R13, c[0x0][0x2ec] ;  /* 0x0000bb000d2c7a20 */ /* 0x000fe40000410000 */
[----:B------:R-:W-:Y:S02]  /*1fc0*/  FMUL.FTZ R2, R14, c[0x0][0x2ec] ;  /* 0x0000bb000e027a20 */ /* 0x000fe40000410000 */
[----:B------:R-:W-:Y:S01]  /*1fd0*/  HMMA.16816.F32 R52, R76, R70, R52 ;  /* 0x000000464c34723c */ /* 0x000fe20000001834 */
[----:B------:R-:W-:Y:S01]  /*1fe0*/  FMUL.FTZ R45, R15, c[0x0][0x2ec] ;  /* 0x0000bb000f2d7a20 */ /* 0x000fe20000410000 */
[----:B------:R-:W1:Y:S01]  /*1ff0*/  MUFU.TANH R44, R44 ;  /* 0x0000002c002c7308 */ /* 0x000e620000002400 */
[----:B------:R-:W4:Y:S05]  /*2000*/  LDSM.16.M88.4 R12, [R109+0x1c00] ;  /* 0x001c00006d0c783b */ /* 0x000f2a0000000200 */
[----:B--2---:R-:W-:Y:S02]  /*2010*/  HMMA.16816.F32 R28, R8, R24, R28 ;  /* 0x00000018081c723c */ /* 0x004fe4000000181c */
[----:B------:R-:W-:Y:S06]  /*2020*/  MUFU.TANH R45, R45 ;  /* 0x0000002d002d7308 */ /* 0x000fec0000002400 */
[----:B---3--:R-:W-:Y:S01]  /*2030*/  HMMA.16816.F32 R64, R36, R72, R64 ;  /* 0x000000482440723c */ /* 0x008fe20000001840 */
[----:B------:R-:W-:Y:S01]  /*2040*/  FMUL.FTZ R20, R20, c[0x0][0x2ec] ;  /* 0x0000bb0014147a20 */ /* 0x000fe20000410000 */
[----:B------:R-:W-:Y:S01]  /*2050*/  MUFU.TANH R0, R0 ;  /* 0x0000000000007308 */ /* 0x000fe20000002400 */
[----:B------:R-:W-:-:S05]  /*2060*/  FMUL.FTZ R21, R21, c[0x0][0x2ec] ;  /* 0x0000bb0015157a20 */ /* 0x000fca0000410000 */
[----:B------:R-:W-:Y:S02]  /*2070*/  HMMA.16816.F32 R60, R48, R46, R60 ;  /* 0x0000002e303c723c */ /* 0x000fe4000000183c */
[----:B------:R-:W2:Y:S06]  /*2080*/  MUFU.TANH R46, R21 ;  /* 0x00000015002e7308 */ /* 0x000eac0000002400 */
[----:B------:R-:W-:Y:S01]  /*2090*/  HMMA.16816.F32 R40, R8, R26, R40 ;  /* 0x0000001a0828723c */ /* 0x000fe20000001828 */
[----:B------:R-:W3:Y:S01]  /*20a0*/  LDSM.16.M88.4 R24, [R109+0x2800] ;  /* 0x002800006d18783b */ /* 0x000ee20000000200 */
[----:B------:R-:W-:Y:S06]  /*20b0*/  MUFU.TANH R2, R2 ;  /* 0x0000000200027308 */ /* 0x000fec0000002400 */
[C---:B-1----:R-:W-:Y:S07]  /*20c0*/  HMMA.16816.F32 R80, R48.reuse, R32, R80 ;  /* 0x000000203050723c */ /* 0x042fee0000001850 */
[----:B------:R-:W-:Y:S01]  /*20d0*/  FMUL.FTZ R32, R22, c[0x0][0x2ec] ;  /* 0x0000bb0016207a20 */ /* 0x000fe20000410000 */
[----:B------:R-:W-:Y:S01]  /*20e0*/  HMMA.16816.F32 R52, R48, R34, R52 ;  /* 0x000000223034723c */ /* 0x000fe20000001834 */
[----:B------:R-:W-:-:S04]  /*20f0*/  IMAD R33, R94, 0x20, R93 ;  /* 0x000000205e217824 */ /* 0x000fc800078e025d */
[----:B------:R-:W-:Y:S01]  /*2100*/  MUFU.TANH R32, R32 ;  /* 0x0000002000207308 */ /* 0x000fe20000002400 */
[----:B------:R-:W-:Y:S02]  /*2110*/  IMAD.IADD R108, R92, 0x1, R33 ;  /* 0x000000015c6c7824 */ /* 0x000fe400078e0221 */
[----:B----4-:R-:W-:Y:S05]  /*2120*/  HMMA.16816.F32 R28, R4, R56, R28 ;  /* 0x00000038041c723c */ /* 0x010fea000000181c */
[----:B------:R1:W4:Y:S03]  /*2130*/  MUFU.TANH R56, R20 ;  /* 0x0000001400387308 */ /* 0x0003260000002400 */
[----:B-----5:R-:W-:Y:S07]  /*2140*/  HMMA.16816.F32 R64, R8, R16, R64 ;  /* 0x000000100840723c */ /* 0x020fee0000001840 */
[----:B------:R-:W-:Y:S01]  /*2150*/  FMUL.FTZ R16, R23, c[0x0][0x2ec] ;  /* 0x0000bb0017107a20 */ /* 0x000fe20000410000 */
[C---:B------:R-:W-:Y:S01]  /*2160*/  HMMA.16816.F32 R60, R36.reuse, R74, R60 ;  /* 0x0000004a243c723c */ /* 0x040fe2000000183c */
[----:B-1----:R-:W1:Y:S04]  /*2170*/  LDSM.16.M88.4 R20, [R100+0x5c00] ;  /* 0x005c00006414783b */ /* 0x002e680000000200 */
[----:B------:R-:W5:Y:S03]  /*2180*/  MUFU.TANH R16, R16 ;  /* 0x0000001000107308 */ /* 0x000f660000002400 */
[----:B------:R-:W-:Y:S01]  /*2190*/  HMMA.16816.F32 R80, R36, R12, R80 ;  /* 0x0000000c2450723c */ /* 0x000fe20000001850 */
[----:B------:R-:W-:-:S02]  /*21a0*/  FMUL.FTZ R17, R28, c[0x0][0x2ec] ;  /* 0x0000bb001c117a20 */ /* 0x000fc40000410000 */
[----:B------:R-:W-:Y:S02]  /*21b0*/  FMUL.FTZ R28, R29, c[0x0][0x2ec] ;  /* 0x0000bb001d1c7a20 */ /* 0x000fe40000410000 */
[----:B------:R-:W-:Y:S02]  /*21c0*/  FMUL.FTZ R29, R30, c[0x0][0x2ec] ;  /* 0x0000bb001e1d7a20 */ /* 0x000fe40000410000 */
[----:B------:R-:W-:Y:S01]  /*21d0*/  FMUL.FTZ R30, R31, c[0x0][0x2ec] ;  /* 0x0000bb001f1e7a20 */ /* 0x000fe20000410000 */
[----:B------:R-:W-:Y:S01]  /*21e0*/  HMMA.16816.F32 R52, R36, R14, R52 ;  /* 0x0000000e2434723c */ /* 0x000fe20000001834 */
[----:B------:R-:W2:Y:S01]  /*21f0*/  LDSM.16.M88.4 R12, [R109+0x2c00] ;  /* 0x002c00006d0c783b */ /* 0x000ea20000000200 */
[----:B------:R-:W-:Y:S01]  /*2200*/  MUFU.TANH R17, R17 ;  /* 0x0000001100117308 */ /* 0x000fe20000002400 */
[----:B------:R-:W-:-:S05]  /*2210*/  DEPBAR.LE SB0, 0x0 ;  /* 0x000080000000791a */ /* 0x000fca0000000000 */
[----:B------:R-:W-:Y:S02]  /*2220*/  HMMA.16816.F32 R60, R8, R18, R60 ;  /* 0x00000012083c723c */ /* 0x000fe4000000183c */
[----:B------:R-:W1:Y:S06]  /*2230*/  MUFU.TANH R30, R30 ;  /* 0x0000001e001e7308 */ /* 0x000e6c0000002400 */
[C---:B---3--:R-:W-:Y:S02]  /*2240*/  HMMA.16816.F32 R64, R4.reuse, R24, R64 ;  /* 0x000000180440723c */ /* 0x048fe40000001840 */
[----:B------:R-:W3:Y:S05]  /*2250*/  MUFU.TANH R29, R29 ;  /* 0x0000001d001d7308 */ /* 0x000eea0000002400 */
[----:B------:R-:W-:Y:S01]  /*2260*/  LOP3.LUT R25, R97, 0xffffffe0, RZ, 0xc0, !PT ;  /* 0xffffffe061197812 */ /* 0x000fe200078ec0ff */
[----:B------:R-:W-:Y:S02]  /*2270*/  HMMA.16816.F32 R40, R4, R58, R40 ;  /* 0x0000003a0428723c */ /* 0x000fe40000001828 */
[----:B------:R-:W2:Y:S02]  /*2280*/  MUFU.TANH R28, R28 ;  /* 0x0000001c001c7308 */ /* 0x000ea40000002400 */
[----:B------:R-:W-:-:S02]  /*2290*/  IMAD.IADD R25, R98, 0x1, -R25 ;  /* 0x0000000162197824 */ /* 0x000fc400078e0a19 */
[----:B------:R-:W-:Y:S02]  /*22a0*/  IMAD.SHL.U32 R98, R98, 0x2, RZ ;  /* 0x0000000262627824 */ /* 0x000fe400078e00ff */
[----:B-1----:R-:W-:Y:S01]  /*22b0*/  HMMA.16816.F32 R80, R8, R20, R80 ;  /* 0x000000140850723c */ /* 0x002fe20000001850 */
[----:B------:R-:W-:-:S04]  /*22c0*/  SHF.R.S32.HI R128, RZ, 0x1f, R25 ;  /* 0x0000001fff807819 */ /* 0x000fc80000011419 */
[----:B------:R-:W-:Y:S02]  /*22d0*/  LEA.HI R128, R128, R25, RZ, 0x2 ;  /* 0x0000001980807211 */ /* 0x000fe400078f10ff */
[----:B------:R-:W-:Y:S01]  /*22e0*/  IADD3 R20, R88, -0x1, RZ ;  /* 0xffffffff58147810 */ /* 0x000fe20007ffe0ff */
[----:B------:R-:W-:Y:S01]  /*22f0*/  HMMA.16816.F32 R52, R8, R22, R52 ;  /* 0x000000160834723c */ /* 0x000fe20000001834 */
[----:B------:R-:W-:Y:S01]  /*2300*/  SHF.R.S32.HI R128, RZ, 0x2, R128 ;  /* 0x00000002ff807819 */ /* 0x000fe20000011480 */
[----:B------:R-:W-:Y:S01]  /*2310*/  FMUL.FTZ R35, R64, c[0x0][0x2ec] ;  /* 0x0000bb0040237a20 */ /* 0x000fe20000410000 */
[C---:B------:R-:W-:Y:S01]  /*2320*/  ISETP.GT.AND P0, PT, R20.reuse, R113, PT ;  /* 0x000000711400720c */ /* 0x040fe20003f04270 */
[----:B------:R-:W-:Y:S01]  /*2330*/  IMAD.SHL.U32 R21, R20, 0x40, RZ ;  /* 0x0000004014157824 */ /* 0x000fe200078e00ff */
[----:B------:R-:W-:Y:S01]  /*2340*/  IADD3 R34, R99, 0x1, R128 ;  /* 0x0000000163227810 */ /* 0x000fe20007ffe080 */
[----:B------:R-:W-:Y:S02]  /*2350*/  FMUL.FTZ R36, R66, c[0x0][0x2ec] ;  /* 0x0000bb0042247a20 */ /* 0x000fe40000410000 */
[C---:B------:R-:W-:Y:S01]  /*2360*/  HMMA.16816.F32 R60, R4.reuse, R26, R60 ;  /* 0x0000001a043c723c */ /* 0x040fe2000000183c */
[----:B------:R-:W-:Y:S01]  /*2370*/  IADD3 R34, R95, -c[0x0][0x214], R34 ;  /* 0x800085005f227a10 */ /* 0x000fe20007ffe022 */
[----:B------:R-:W-:Y:S01]  /*2380*/  FMUL.FTZ R24, R40, c[0x0][0x2ec] ;  /* 0x0000bb0028187a20 */ /* 0x000fe20000410000 */
[----:B------:R-:W-:Y:S01]  /*2390*/  LOP3.LUT R25, R21, 0x6, R98, 0xf8, !PT ;  /* 0x0000000615197812 */ /* 0x000fe200078ef862 */
[----:B------:R-:W-:Y:S01]  /*23a0*/  FMUL.FTZ R18, R41, c[0x0][0x2ec] ;  /* 0x0000bb0029127a20 */ /* 0x000fe20000410000 */
[----:B------:R-:W-:Y:S01]  /*23b0*/  IADD3 R34, R34, c[0x0][0x2e8], RZ ;  /* 0x0000ba0022227a10 */ /* 0x000fe20007ffe0ff */
[----:B------:R-:W-:Y:S01]  /*23c0*/  FMUL.FTZ R19, R42, c[0x0][0x2ec] ;  /* 0x0000bb002a137a20 */ /* 0x000fe20000410000 */
[----:B------:R-:W-:Y:S01]  /*23d0*/  LOP3.LUT R27, R25, 0x1, RZ, 0xfc, !PT ;  /* 0x00000001191b7812 */ /* 0x000fe200078efcff */
[C---:B--2---:R-:W-:Y:S01]  /*23e0*/  HMMA.16816.F32 R80, R4.reuse, R12, R80 ;  /* 0x0000000c0450723c */ /* 0x044fe20000001850 */
[C---:B------:R-:W-:Y:S01]  /*23f0*/  IADD3 R26, R34.reuse, 0x8, RZ ;  /* 0x00000008221a7810 */ /* 0x040fe20007ffe0ff */
[----:B------:R-:W-:Y:S01]  /*2400*/  FMUL.FTZ R31, R43, c[0x0][0x2ec] ;  /* 0x0000bb002b1f7a20 */ /* 0x000fe20000410000 */
[-C--:B------:R-:W-:Y:S01]  /*2410*/  IMNMX R34, R34, R95.reuse, PT ;  /* 0x0000005f22227217 */ /* 0x080fe20003800200 */
[----:B------:R-:W1:Y:S01]  /*2420*/  MUFU.TANH R24, R24 ;  /* 0x0000001800187308 */ /* 0x000e620000002400 */
[----:B------:R-:W-:Y:S01]  /*2430*/  IMNMX R26, R26, R95, PT ;  /* 0x0000005f1a1a7217 */ /* 0x000fe20003800200 */
[----:B------:R-:W-:Y:S01]  /*2440*/  FMUL.FTZ R38, R67, c[0x0][0x2ec] ;  /* 0x0000bb0043267a20 */ /* 0x000fe20000410000 */
[----:B------:R-:W-:Y:S01]  /*2450*/  LOP3.LUT R13, R25, 0x9, RZ, 0xfc, !PT ;  /* 0x00000009190d7812 */ /* 0x000fe200078efcff */
[----:B------:R-:W-:Y:S01]  /*2460*/  HMMA.16816.F32 R52, R4, R14, R52 ;  /* 0x0000000e0434723c */ /* 0x000fe20000001834 */
[----:B------:R-:W-:Y:S01]  /*2470*/  ISETP.GE.AND P3, PT, R27, R34, PT ;  /* 0x000000221b00720c */ /* 0x000fe20003f66270 */
[----:B------:R-:W-:Y:S01]  /*2480*/  FMUL.FTZ R65, R65, c[0x0][0x2ec] ;  /* 0x0000bb0041417a20 */ /* 0x000fe20000410000 */
[----:B------:R-:W-:Y:S01]  /*2490*/  ISETP.GE.AND P1, PT, R27, R26, PT ;  /* 0x0000001a1b00720c */ /* 0x000fe20003f26270 */
[----:B------:R-:W2:Y:S01]  /*24a0*/  MUFU.TANH R35, R35 ;  /* 0x0000002300237308 */ /* 0x000ea20000002400 */
[----:B------:R-:W-:-:S02]  /*24b0*/  LOP3.LUT R27, R25, 0x8, RZ, 0xfc, !PT ;  /* 0x00000008191b7812 */ /* 0x000fc400078efcff */
[-C--:B------:R-:W-:Y:S01]  /*24c0*/  ISETP.GE.AND P2, PT, R13, R34.reuse, PT ;  /* 0x000000220d00720c */ /* 0x080fe20003f46270 */
[----:B------:R-:W-:Y:S01]  /*24d0*/  FMUL.FTZ R40, R60, c[0x0][0x2ec] ;  /* 0x0000bb003c287a20 */ /* 0x000fe20000410000 */
[----:B------:R-:W-:Y:S01]  /*24e0*/  FSEL R44, R44, -INF , !P3 ;  /* 0xff8000002c2c7808 */ /* 0x000fe20005800000 */
[----:B------:R-:W-:Y:S01]  /*24f0*/  FMUL.FTZ R39, R61, c[0x0][0x2ec] ;  /* 0x0000bb003d277a20 */ /* 0x000fe20000410000 */
[----:B------:R-:W-:Y:S01]  /*2500*/  LOP3.LUT R9, R25, 0x11, RZ, 0xfc, !PT ;  /* 0x0000001119097812 */ /* 0x000fe200078efcff */
[----:B------:R-:W-:Y:S01]  /*2510*/  MUFU.TANH R18, R18 ;  /* 0x0000001200127308 */ /* 0x000fe20000002400 */
[C---:B------:R-:W-:Y:S01]  /*2520*/  ISETP.GE.AND P5, PT, R27.reuse, R34, PT ;  /* 0x000000221b00720c */ /* 0x040fe20003fa6270 */
[----:B------:R-:W-:Y:S01]  /*2530*/  FMUL.FTZ R62, R62, c[0x0][0x2ec] ;  /* 0x0000bb003e3e7a20 */ /* 0x000fe20000410000 */
[-C--:B------:R-:W-:Y:S01]  /*2540*/  ISETP.GE.AND P4, PT, R27, R26.reuse, PT ;  /* 0x0000001a1b00720c */ /* 0x080fe20003f86270 */
[----:B------:R-:W-:Y:S01]  /*2550*/  FMUL.FTZ R63, R63, c[0x0][0x2ec] ;  /* 0x0000bb003f3f7a20 */ /* 0x000fe20000410000 */
[-C--:B------:R-:W-:Y:S01]  /*2560*/  ISETP.GE.AND P3, PT, R13, R26.reuse, PT ;  /* 0x0000001a0d00720c */ /* 0x080fe20003f66270 */
[----:B------:R-:W-:Y:S01]  /*2570*/  FMUL.FTZ R82, R82, c[0x0][0x2ec] ;  /* 0x0000bb0052527a20 */ /* 0x000fe20000410000 */
[C---:B------:R-:W-:Y:S01]  /*2580*/  LOP3.LUT R13, R25.reuse, 0x10, RZ, 0xfc, !PT ;  /* 0x00000010190d7812 */ /* 0x040fe200078efcff */
[----:B------:R-:W1:Y:S01]  /*2590*/  MUFU.TANH R19, R19 ;  /* 0x0000001300137308 */ /* 0x000e620000002400 */
[----:B------:R-:W-:Y:S01]  /*25a0*/  FSEL R46, R46, -INF , !P2 ;  /* 0xff8000002e2e7808 */ /* 0x000fe20005000000 */
[----:B------:R-:W-:Y:S01]  /*25b0*/  FMUL.FTZ R80, R80, c[0x0][0x2ec] ;  /* 0x0000bb0050507a20 */ /* 0x000fe20000410000 */
[----:B------:R-:W-:Y:S01]  /*25c0*/  LOP3.LUT R11, R25, 0x18, RZ, 0xfc, !PT ;  /* 0x00000018190b7812 */ /* 0x000fe200078efcff */
[----:B------:R-:W-:Y:S01]  /*25d0*/  FMUL.FTZ R81, R81, c[0x0][0x2ec] ;  /* 0x0000bb0051517a20 */ /* 0x000fe20000410000 */
[----:B------:R-:W-:Y:S01]  /*25e0*/  ISETP.GE.AND P2, PT, R9, R26, PT ;  /* 0x0000001a0900720c */ /* 0x000fe20003f46270 */
[----:B------:R-:W-:Y:S01]  /*25f0*/  FMUL.FTZ R83, R83, c[0x0][0x2ec] ;  /* 0x0000bb0053537a20 */ /* 0x000fe20000410000 */
[----:B------:R-:W-:Y:S01]  /*2600*/  FSEL R45, R45, -INF , !P1 ;  /* 0xff8000002d2d7808 */ /* 0x000fe20004800000 */
[----:B------:R-:W1:Y:S01]  /*2610*/  MUFU.TANH R31, R31 ;  /* 0x0000001f001f7308 */ /* 0x000e620000002400 */
[----:B----4-:R-:W-:Y:S01]  /*2620*/  FSEL R56, R56, -INF , !P5 ;  /* 0xff80000038387808 */ /* 0x010fe20006800000 */
[----:B------:R-:W-:Y:S01]  /*2630*/  FMUL.FTZ R52, R52, c[0x0][0x2ec] ;  /* 0x0000bb0034347a20 */ /* 0x000fe20000410000 */
[----:B------:R-:W-:Y:S01]  /*2640*/  FSEL R37, R32, -INF , !P4 ;  /* 0xff80000020257808 */ /* 0x000fe20006000000 */
[----:B------:R-:W-:Y:S01]  /*2650*/  FMUL.FTZ R4, R53, c[0x0][0x2ec] ;  /* 0x0000bb0035047a20 */ /* 0x000fe20000410000 */
[----:B------:R-:W-:Y:S01]  /*2660*/  LOP3.LUT R7, R25, 0x20, RZ, 0xfc, !PT ;  /* 0x0000002019077812 */ /* 0x000fe200078efcff */
[----:B------:R-:W-:Y:S01]  /*2670*/  FMUL.FTZ R54, R54, c[0x0][0x2ec] ;  /* 0x0000bb0036367a20 */ /* 0x000fe20000410000 */
[C---:B------:R-:W-:Y:S01]  /*2680*/  ISETP.GE.AND P1, PT, R13.reuse, R34, PT ;  /* 0x000000220d00720c */ /* 0x040fe20003f26270 */
[----:B------:R-:W-:Y:S01]  /*2690*/  MUFU.TANH R100, R65 ;  /* 0x0000004100647308 */ /* 0x000fe20000002400 */
[----:B------:R-:W-:-:S02]  /*26a0*/  ISETP.GE.AND P5, PT, R13, R26, PT ;  /* 0x0000001a0d00720c */ /* 0x000fc40003fa6270 */
[-C--:B------:R-:W-:Y:S02]  /*26b0*/  ISETP.GE.AND P4, PT, R9, R34.reuse, PT ;  /* 0x000000220900720c */ /* 0x080fe40003f86270 */
[----:B-----5:R-:W-:Y:S02]  /*26c0*/  FSEL R27, R16, -INF , !P3 ;  /* 0xff800000101b7808 */ /* 0x020fe40005800000 */
[----:B------:R-:W-:Y:S01]  /*26d0*/  LOP3.LUT R9, R25, 0x19, RZ, 0xfc, !PT ;  /* 0x0000001919097812 */ /* 0x000fe200078efcff */
[----:B------:R-:W4:Y:S01]  /*26e0*/  MUFU.TANH R36, R36 ;  /* 0x0000002400247308 */ /* 0x000f220000002400 */
[-C--:B------:R-:W-:Y:S02]  /*26f0*/  ISETP.GE.AND P3, PT, R11, R34.reuse, PT ;  /* 0x000000220b00720c */ /* 0x080fe40003f66270 */
[----:B------:R-:W-:Y:S02]  /*2700*/  FSEL R23, R30, -INF , !P2 ;  /* 0xff8000001e177808 */ /* 0x000fe40005000000 */
[----:B------:R-:W-:-:S02]  /*2710*/  ISETP.GE.AND P2, PT, R7, R34, PT ;  /* 0x000000220700720c */ /* 0x000fc40003f46270 */
[----:B------:R-:W-:Y:S01]  /*2720*/  FSEL R20, R17, -INF , !P1 ;  /* 0xff80000011147808 */ /* 0x000fe20004800000 */
[----:B------:R-:W5:Y:S01]  /*2730*/  MUFU.TANH R38, R38 ;  /* 0x0000002600267308 */ /* 0x000f620000002400 */
[----:B---3--:R-:W-:Y:S02]  /*2740*/  FSEL R13, R29, -INF , !P5 ;  /* 0xff8000001d0d7808 */ /* 0x008fe40006800000 */
[----:B------:R-:W-:Y:S02]  /*2750*/  ISETP.GE.AND P1, PT, R11, R26, PT ;  /* 0x0000001a0b00720c */ /* 0x000fe40003f26270 */
[----:B------:R-:W-:Y:S02]  /*2760*/  ISETP.GE.AND P5, PT, R9, R34, PT ;  /* 0x000000220900720c */ /* 0x000fe40003fa6270 */
[----:B------:R-:W-:Y:S01]  /*2770*/  FSEL R8, R28, -INF , !P4 ;  /* 0xff8000001c087808 */ /* 0x000fe20006000000 */
[----:B------:R-:W3:Y:S01]  /*2780*/  MUFU.TANH R40, R40 ;  /* 0x0000002800287308 */ /* 0x000ee20000002400 */
[----:B-1----:R-:W-:-:S02]  /*2790*/  FSEL R12, R24, -INF , !P3 ;  /* 0xff800000180c7808 */ /* 0x002fc40005800000 */
[-C--:B------:R-:W-:Y:S02]  /*27a0*/  ISETP.GE.AND P4, PT, R9, R26.reuse, PT ;  /* 0x0000001a0900720c */ /* 0x080fe40003f86270 */
[----:B------:R-:W-:Y:S02]  /*27b0*/  LOP3.LUT R5, R25, 0x21, RZ, 0xfc, !PT ;  /* 0x0000002119057812 */ /* 0x000fe400078efcff */
[----:B------:R-:W-:Y:S01]  /*27c0*/  ISETP.GE.AND P3, PT, R7, R26, PT ;  /* 0x0000001a0700720c */ /* 0x000fe20003f66270 */
[----:B------:R-:W-:Y:S01]  /*27d0*/  MUFU.TANH R39, R39 ;  /* 0x0000002700277308 */ /* 0x000fe20000002400 */
[----:B------:R-:W-:Y:S02]  /*27e0*/  LOP3.LUT R7, R25, 0x28, RZ, 0xfc, !PT ;  /* 0x0000002819077812 */ /* 0x000fe400078efcff */
[----:B--2---:R-:W-:Y:S01]  /*27f0*/  FSEL R98, R35, -INF , !P2 ;  /* 0xff80000023627808 */ /* 0x004fe20005000000 */
[----:B------:R-:W-:Y:S01]  /*2800*/  FMUL.FTZ R35, R55, c[0x0][0x2ec] ;  /* 0x0000bb0037237a20 */ /* 0x000fe20000410000 */
[----:B------:R-:W-:-:S02]  /*2810*/  FSEL R11, R19, -INF , !P1 ;  /* 0xff800000130b7808 */ /* 0x000fc40004800000 */
[----:B------:R-:W-:Y:S01]  /*2820*/  FSEL R10, R18, -INF , !P5 ;  /* 0xff800000120a7808 */ /* 0x000fe20006800000 */
[----:B------:R-:W1:Y:S01]  /*2830*/  MUFU.TANH R101, R62 ;  /* 0x0000003e00657308 */ /* 0x000e620000002400 */
[C---:B------:R-:W-:Y:S02]  /*2840*/  ISETP.GE.AND P1, PT, R5.reuse, R34, PT ;  /* 0x000000220500720c */ /* 0x040fe40003f26270 */
[----:B------:R-:W-:Y:S02]  /*2850*/  ISETP.GE.AND P5, PT, R5, R26, PT ;  /* 0x0000001a0500720c */ /* 0x000fe40003fa6270 */
[----:B------:R-:W-:Y:S02]  /*2860*/  FSEL R9, R31, -INF , !P4 ;  /* 0xff8000001f097808 */ /* 0x000fe40006000000 */
[----:B------:R-:W-:Y:S01]  /*2870*/  LOP3.LUT R5, R25, 0x29, RZ, 0xfc, !PT ;  /* 0x0000002919057812 */ /* 0x000fe200078efcff */
[----:B------:R-:W2:Y:S01]  /*2880*/  MUFU.TANH R103, R63 ;  /* 0x0000003f00677308 */ /* 0x000ea20000002400 */
[----:B------:R-:W-:-:S02]  /*2890*/  ISETP.GE.AND P4, PT, R7, R34, PT ;  /* 0x000000220700720c */ /* 0x000fc40003f86270 */
[----:B------:R-:W-:Y:S02]  /*28a0*/  ISETP.GE.AND P2, PT, R7, R26, PT ;  /* 0x0000001a0700720c */ /* 0x000fe40003f46270 */
[----:B------:R-:W-:Y:S02]  /*28b0*/  LOP3.LUT R7, R25, 0x30, RZ, 0xfc, !PT ;  /* 0x0000003019077812 */ /* 0x000fe400078efcff */
[----:B----4-:R-:W-:Y:S01]  /*28c0*/  FSEL R19, R36, -INF , !P3 ;  /* 0xff80000024137808 */ /* 0x010fe20005800000 */
[----:B------:R-:W4:Y:S01]  /*28d0*/  MUFU.TANH R93, R82 ;  /* 0x00000052005d7308 */ /* 0x000f220000002400 */
[----:B------:R-:W-:Y:S02]  /*28e0*/  FSEL R100, R100, -INF , !P1 ;  /* 0xff80000064647808 */ /* 0x000fe40004800000 */
[C---:B------:R-:W-:Y:S02]  /*28f0*/  ISETP.GE.AND P3, PT, R5.reuse, R34, PT ;  /* 0x000000220500720c */ /* 0x040fe40003f66270 */
[----:B------:R-:W-:-:S02]  /*2900*/  ISETP.GE.AND P1, PT, R5, R26, PT ;  /* 0x0000001a0500720c */ /* 0x000fc40003f26270 */
[----:B-----5:R-:W-:Y:S01]  /*2910*/  FSEL R17, R38, -INF , !P5 ;  /* 0xff80000026117808 */ /* 0x020fe20006800000 */
[----:B------:R-:W5:Y:S01]  /*2920*/  MUFU.TANH R96, R80 ;  /* 0x0000005000607308 */ /* 0x000f620000002400 */
[----:B---3--:R-:W-:Y:S02]  /*2930*/  FSEL R18, R40, -INF , !P4 ;  /* 0xff80000028127808 */ /* 0x008fe40006000000 */
[----:B------:R-:W-:Y:S02]  /*2940*/  LOP3.LUT R5, R25, 0x31, RZ, 0xfc, !PT ;  /* 0x0000003119057812 */ /* 0x000fe400078efcff */
[C---:B------:R-:W-:Y:S02]  /*2950*/  ISETP.GE.AND P5, PT, R7.reuse, R34, PT ;  /* 0x000000220700720c */ /* 0x040fe40003fa6270 */
[----:B------:R-:W-:Y:S01]  /*2960*/  ISETP.GE.AND P4, PT, R7, R26, PT ;  /* 0x0000001a0700720c */ /* 0x000fe20003f86270 */
[----:B------:R-:W3:Y:S01]  /*2970*/  MUFU.TANH R95, R81 ;  /* 0x00000051005f7308 */ /* 0x000ee20000002400 */
[----:B------:R-:W-:-:S02]  /*2980*/  LOP3.LUT R7, R25, 0x38, RZ, 0xfc, !PT ;  /* 0x0000003819077812 */ /* 0x000fc400078efcff */
[----:B-1----:R-:W-:Y:S02]  /*2990*/  FSEL R101, R101, -INF , !P2 ;  /* 0xff80000065657808 */ /* 0x002fe40005000000 */
[----:B------:R-:W-:Y:S02]  /*29a0*/  FSEL R16, R39, -INF , !P3 ;  /* 0xff80000027107808 */ /* 0x000fe40005800000 */
[C---:B------:R-:W-:Y:S01]  /*29b0*/  ISETP.GE.AND P2, PT, R5.reuse, R34, PT ;  /* 0x000000220500720c */ /* 0x040fe20003f46270 */
[----:B------:R-:W1:Y:S01]  /*29c0*/  MUFU.TANH R85, R83 ;  /* 0x0000005300557308 */ /* 0x000e620000002400 */
[----:B------:R-:W-:Y:S02]  /*29d0*/  ISETP.GE.AND P3, PT, R5, R26, PT ;  /* 0x0000001a0500720c */ /* 0x000fe40003f66270 */
[----:B--2---:R-:W-:Y:S02]  /*29e0*/  FSEL R103, R103, -INF , !P1 ;  /* 0xff80000067677808 */ /* 0x004fe40004800000 */
[----:B------:R-:W-:-:S02]  /*29f0*/  LOP3.LUT R5, R25, 0x39, RZ, 0xfc, !PT ;  /* 0x0000003919057812 */ /* 0x000fc400078efcff */
[-C--:B------:R-:W-:Y:S01]  /*2a00*/  ISETP.GE.AND P1, PT, R7, R34.reuse, PT ;  /* 0x000000220700720c */ /* 0x080fe20003f26270 */
[----:B------:R-:W2:Y:S01]  /*2a10*/  MUFU.TANH R94, R52 ;  /* 0x00000034005e7308 */ /* 0x000ea20000002400 */
[----:B----4-:R-:W-:Y:S02]  /*2a20*/  FSEL R93, R93, -INF , !P4 ;  /* 0xff8000005d5d7808 */ /* 0x010fe40006000000 */
[----:B-----5:R-:W-:Y:S02]  /*2a30*/  FSEL R96, R96, -INF , !P5 ;  /* 0xff80000060607808 */ /* 0x020fe40006800000 */
[-C--:B------:R-:W-:Y:S02]  /*2a40*/  ISETP.GE.AND P4, PT, R5, R34.reuse, PT ;  /* 0x000000220500720c */ /* 0x080fe40003f86270 */
[----:B---3--:R-:W-:Y:S01]  /*2a50*/  FSEL R95, R95, -INF , !P2 ;  /* 0xff8000005f5f7808 */ /* 0x008fe20005000000 */
[----:B------:R-:W3:Y:S01]  /*2a60*/  MUFU.TANH R4, R4 ;  /* 0x0000000400047308 */ /* 0x000ee20000002400 */
[----:B-1----:R-:W-:Y:S01]  /*2a70*/  FSEL R85, R85, -INF , !P3 ;  /* 0xff80000055557808 */ /* 0x002fe20005800000 */
[----:B------:R-:W-:Y:S01]  /*2a80*/  BAR.SYNC.DEFER_BLOCKING 0x0 ;  /* 0x0000000000007b1d */ /* 0x000fe20000010000 */
[----:B------:R-:W-:-:S02]  /*2a90*/  ISETP.GE.AND P5, PT, R25, R34, PT ;  /* 0x000000221900720c */ /* 0x000fc40003fa6270 */
[-C--:B------:R-:W-:Y:S02]  /*2aa0*/  ISETP.GE.AND P2, PT, R7, R26.reuse, PT ;  /* 0x0000001a0700720c */ /* 0x080fe40003f46270 */
[-C--:B------:R-:W-:Y:S01]  /*2ab0*/  ISETP.GE.AND P3, PT, R25, R26.reuse, PT ;  /* 0x0000001a1900720c */ /* 0x080fe20003f66270 */
[----:B------:R-:W1:Y:S01]  /*2ac0*/  MUFU.TANH R84, R54 ;  /* 0x0000003600547308 */ /* 0x000e620000002400 */
[----:B--2---:R-:W-:Y:S02]  /*2ad0*/  FSEL R94, R94, -INF , !P1 ;  /* 0xff8000005e5e7808 */ /* 0x004fe40004800000 */
[----:B------:R-:W-:Y:S02]  /*2ae0*/  ISETP.GE.AND P1, PT, R5, R26, PT ;  /* 0x0000001a0500720c */ /* 0x000fe40003f26270 */
[----:B------:R-:W-:-:S03]  /*2af0*/  FSEL R0, R0, -INF , !P5 ;  /* 0xff80000000007808 */ /* 0x000fc60006800000 */
[----:B------:R-:W2:Y:S01]  /*2b00*/  MUFU.TANH R35, R35 ;  /* 0x0000002300237308 */ /* 0x000ea20000002400 */
[----:B---3--:R-:W-:Y:S02]  /*2b10*/  FSEL R92, R4, -INF , !P4 ;  /* 0xff800000045c7808 */ /* 0x008fe40006000000 */
[----:B------:R-:W-:Y:S02]  /*2b20*/  FSEL R4, R2, -INF , !P3 ;  /* 0xff80000002047808 */ /* 0x000fe40005800000 */
[----:B-1----:R-:W-:Y:S02]  /*2b30*/  FSEL R84, R84, -INF , !P2 ;  /* 0xff80000054547808 */ /* 0x002fe40005000000 */
[----:B--2---:R-:W-:Y:S01]  /*2b40*/  FSEL R35, R35, -INF , !P1 ;  /* 0xff80000023237808 */ /* 0x004fe20004800000 */
        /* <DEDUP_REMOVED lines=62> */
.L_x_4824:
[----:B------:R-:W-:-:S04]  /*2f30*/  IADD3 R91, -R91, RZ, RZ ;  /* 0x000000ff5b5b7210 */ /* 0x000fc80007ffe1ff */
[----:B------:R-:W-:Y:S02]  /*2f40*/  SHF.R.S32.HI R5, RZ, 0x1f, R91 ;  /* 0x0000001fff057819 */ /* 0x000fe4000001145b */
.L_x_4825:
        /* <DEDUP_REMOVED lines=14> */
.L_x_4823:
        /* <DEDUP_REMOVED lines=25> */
[----:B------:R-:W-:-:S02]  /*31c0*/  SHF.L.U32 R108, R108, 0x1, RZ ;  /* 0x000000016c6c7819 */ /* 0x000fc400000006ff */
[----:B------:R-:W-:Y:S02]  /*31d0*/  FMNMX.FTZ R5, R94, R5, !PT ;  /* 0x000000055e057209 */ /* 0x000fe40007810000 */
[----:B------:R-:W-:Y:S01]  /*31e0*/  IADD3 R87, R3, R108, RZ ;  /* 0x0000006c03577210 */ /* 0x000fe20007ffe0ff */
[----:B------:R-:W-:Y:S01]  /*31f0*/  LDSM.16.MT88.4 R76, [R108+0x6000] ;  /* 0x006000006c4c783b */ /* 0x000fe20000004200 */
[----:B------:R-:W-:Y:S02]  /*3200*/  FMNMX.FTZ R14, R92, R5, !PT ;  /* 0x000000055c0e7209 */ /* 0x000fe40007810000 */
[----:B------:R-:W-:Y:S01]  /*3210*/  FMNMX.FTZ R5, R85, R2, !PT ;  /* 0x0000000255057209 */ /* 0x000fe20007810000 */
[----:B------:R-:W-:Y:S03]  /*3220*/  LDSM.16.MT88.4 R68, [R87+0x6000] ;  /* 0x006000005744783b */ /* 0x000fe60000004200 */
[----:B------:R-:W-:Y:S01]  /*3230*/  FMNMX.FTZ R2, R84, R5, !PT ;  /* 0x0000000554027209 */ /* 0x000fe20007810000 */
[----:B------:R-:W1:Y:S03]  /*3240*/  SHFL.BFLY PT, R7, R14, 0x2, 0x1f ;  /* 0x0c401f000e077f89 */ /* 0x000e6600000e0000 */
[----:B------:R-:W-:Y:S01]  /*3250*/  FMNMX.FTZ R15, R35, R2, !PT ;  /* 0x00000002230f7209 */ /* 0x000fe20007810000 */
[----:B------:R-:W-:Y:S04]  /*3260*/  LDSM.16.MT88.4 R60, [R108+0x7000] ;  /* 0x007000006c3c783b */ /* 0x000fe80000004200 */
[----:B------:R-:W2:Y:S04]  /*3270*/  SHFL.BFLY PT, R6, R15, 0x2, 0x1f ;  /* 0x0c401f000f067f89 */ /* 0x000ea800000e0000 */
[----:B------:R-:W-:Y:S04]  /*3280*/  LDSM.16.MT88.4 R52, [R87+0x7000] ;  /* 0x007000005734783b */ /* 0x000fe80000004200 */
[----:B------:R-:W-:Y:S01]  /*3290*/  LDSM.16.MT88.4 R40, [R108+0x8000] ;  /* 0x008000006c28783b */ /* 0x000fe20000004200 */
        /* <DEDUP_REMOVED lines=29> */
[----:B------:R-:W3:Y:S01]  /*3470*/  LDSM.16.MT88.4 R8, [R87+0x6400] ;  /* 0x006400005708783b */ /* 0x000ee20000004200 */
[--C-:B------:R-:W-:Y:S02]  /*3480*/  FFMA.FTZ R20, R12, c[0x0][0x23c], -R97.reuse ;  /* 0x00008f000c147a23 */ /* 0x100fe40000010861 */
[----:B------:R-:W4:Y:S01]  /*3490*/  MUFU.EX2 R24, R24 ;  /* 0x0000001800187308 */ /* 0x000f220000000800 */
[----:B-1----:R-:W-:Y:S01]  /*34a0*/  F2FP.PACK_AB R48, R33, R34 ;  /* 0x000000222130723e */ /* 0x002fe200000000ff */
[--C-:B------:R-:W-:Y:S02]  /*34b0*/  FFMA.FTZ R26, R13, c[0x0][0x23c], -R86.reuse ;  /* 0x00008f000d1a7a23 */ /* 0x100fe40000010856 */
[----:B------:R-:W-:Y:S01]  /*34c0*/  FFMA.FTZ R23, R23, c[0x0][0x23c], -R86 ;  /* 0x00008f0017177a23 */ /* 0x000fe20000010856 */
[----:B------:R-:W1:Y:S01]  /*34d0*/  LDSM.16.MT88.4 R12, [R108+0x6400] ;  /* 0x006400006c0c783b */ /* 0x000e620000004200 */
[----:B------:R-:W-:-:S02]  /*34e0*/  FFMA.FTZ R91, R100, c[0x0][0x23c], -R97 ;  /* 0x00008f00645b7a23 */ /* 0x000fc40000010861 */
[----:B------:R-:W-:Y:S01]  /*34f0*/  MUFU.EX2 R30, R30 ;  /* 0x0000001e001e7308 */ /* 0x000fe20000000800 */
[--C-:B------:R-:W-:Y:S02]  /*3500*/  FFMA.FTZ R98, R98, c[0x0][0x23c], -R97.reuse ;  /* 0x00008f0062627a23 */ /* 0x100fe40000010861 */
[--C-:B------:R-:W-:Y:S02]  /*3510*/  FFMA.FTZ R90, R18, c[0x0][0x23c], -R97.reuse ;  /* 0x00008f00125a7a23 */ /* 0x100fe40000010861 */
[----:B------:R-:W-:Y:S02]  /*3520*/  FFMA.FTZ R89, R16, c[0x0][0x23c], -R97 ;  /* 0x00008f0010597a23 */ /* 0x000fe40000010861 */
[--C-:B------:R-:W-:Y:S01]  /*3530*/  FFMA.FTZ R99, R19, c[0x0][0x23c], -R86.reuse ;  /* 0x00008f0013637a23 */ /* 0x100fe20000010856 */
[----:B------:R-:W5:Y:S01]  /*3540*/  MUFU.EX2 R31, R31 ;  /* 0x0000001f001f7308 */ /* 0x000f620000000800 */
[----:B----4-:R-:W-:Y:S01]  /*3550*/  F2FP.PACK_AB R50, R24, R29 ;  /* 0x0000001d1832723e */ /* 0x010fe200000000ff */
[----:B------:R-:W-:-:S02]  /*3560*/  FFMA.FTZ R102, R17, c[0x0][0x23c], -R86 ;  /* 0x00008f0011667a23 */ /* 0x000fc40000010856 */
[--C-:B------:R-:W-:Y:S01]  /*3570*/  FFMA.FTZ R101, R101, c[0x0][0x23c], -R86.reuse ;  /* 0x00008f0065657a23 */ /* 0x100fe20000010856 */
[----:B------:R-:W-:Y:S01]  /*3580*/  LDSM.16.MT88.4 R16, [R87+0x6800] ;  /* 0x006800005710783b */ /* 0x000fe20000004200 */
[--C-:B------:R-:W-:Y:S02]  /*3590*/  FFMA.FTZ R100, R103, c[0x0][0x23c], -R86.reuse ;  /* 0x00008f0067647a23 */ /* 0x100fe40000010856 */
        /* <DEDUP_REMOVED lines=20> */
[C---:B------:R-:W-:Y:S02]  /*36e0*/  HMMA.16816.F32 R72, R48.reuse, R68, RZ ;  /* 0x000000443048723c */ /* 0x040fe400000018ff */
[----:B------:R-:W-:Y:S06]  /*36f0*/  MUFU.EX2 R20, R20 ;  /* 0x0000001400147308 */ /* 0x000fec0000000800 */
[C---:B------:R-:W-:Y:S02]  /*3700*/  HMMA.16816.F32 R68, R48.reuse, R70, RZ ;  /* 0x000000463044723c */ /* 0x040fe400000018ff */
[----:B------:R-:W-:Y:S06]  /*3710*/  MUFU.EX2 R3, R3 ;  /* 0x0000000300037308 */ /* 0x000fec0000000800 */
[C---:B------:R-:W-:Y:S02]  /*3720*/  HMMA.16816.F32 R80, R48.reuse, R76, RZ ;  /* 0x0000004c3050723c */ /* 0x040fe400000018ff */
[----:B------:R-:W-:Y:S06]  /*3730*/  MUFU.EX2 R26, R26 ;  /* 0x0000001a001a7308 */ /* 0x000fec0000000800 */
[C---:B------:R-:W-:Y:S02]  /*3740*/  HMMA.16816.F32 R64, R48.reuse, R60, RZ ;  /* 0x0000003c3040723c */ /* 0x040fe400000018ff */
[----:B------:R-:W5:Y:S06]  /*3750*/  MUFU.EX2 R23, R23 ;  /* 0x0000001700177308 */ /* 0x000f6c0000000800 */
[C---:B------:R-:W-:Y:S02]  /*3760*/  HMMA.16816.F32 R56, R48.reuse, R52, RZ ;  /* 0x000000343038723c */ /* 0x040fe400000018ff */
[----:B------:R-:W-:Y:S06]  /*3770*/  MUFU.EX2 R25, R25 ;  /* 0x0000001900197308 */ /* 0x000fec0000000800 */
[C---:B------:R-:W-:Y:S02]  /*3780*/  HMMA.16816.F32 R36, R48.reuse, R40, RZ ;  /* 0x000000283024723c */ /* 0x040fe400000018ff */
[----:B------:R-:W1:Y:S06]  /*3790*/  MUFU.EX2 R22, R22 ;  /* 0x0000001600167308 */ /* 0x000e6c0000000800 */
[C---:B------:R-:W-:Y:S02]  /*37a0*/  HMMA.16816.F32 R76, R48.reuse, R78, RZ ;  /* 0x0000004e304c723c */ /* 0x040fe400000018ff */
[----:B------:R-:W-:Y:S06]  /*37b0*/  MUFU.EX2 R98, R98 ;  /* 0x0000006200627308 */ /* 0x000fec0000000800 */
[C---:B------:R-:W-:Y:S02]  /*37c0*/  HMMA.16816.F32 R60, R48.reuse, R62, RZ ;  /* 0x0000003e303c723c */ /* 0x040fe400000018ff */
[----:B------:R-:W1:Y:S06]  /*37d0*/  MUFU.EX2 R91, R91 ;  /* 0x0000005b005b7308 */ /* 0x000e6c0000000800 */
[C---:B------:R-:W-:Y:S02]  /*37e0*/  HMMA.16816.F32 R52, R48.reuse, R54, RZ ;  /* 0x000000363034723c */ /* 0x040fe400000018ff */
[----:B------:R-:W-:Y:S06]  /*37f0*/  MUFU.EX2 R90, R90 ;  /* 0x0000005a005a7308 */ /* 0x000fec0000000800 */
[C---:B------:R-:W-:Y:S02]  /*3800*/  HMMA.16816.F32 R40, R48.reuse, R42, RZ ;  /* 0x0000002a3028723c */ /* 0x040fe400000018ff */
[----:B------:R-:W-:Y:S06]  /*3810*/  MUFU.EX2 R89, R89 ;  /* 0x0000005900597308 */ /* 0x000fec0000000800 */
[C---:B--2---:R-:W-:Y:S02]  /*3820*/  HMMA.16816.F32 R44, R48.reuse, R4, RZ ;  /* 0x00000004302c723c */ /* 0x044fe400000018ff */
[----:B------:R-:W-:Y:S05]  /*3830*/  MUFU.EX2 R99, R99 ;  /* 0x0000006300637308 */ /* 0x000fea0000000800 */
[----:B----4-:R-:W-:Y:S01]  /*3840*/  F2FP.PACK_AB R4, R21, R28 ;  /* 0x0000001c1504723e */ /* 0x010fe200000000ff */
[----:B------:R-:W-:Y:S01]  /*3850*/  HMMA.16816.F32 R48, R48, R6, RZ ;  /* 0x000000063030723c */ /* 0x000fe200000018ff */
[----:B-----5:R-:W-:Y:S01]  /*3860*/  F2FP.PACK_AB R5, R23, R26 ;  /* 0x0000001a1705723e */ /* 0x020fe200000000ff */
[----:B------:R-:W2:Y:S01]  /*3870*/  MUFU.EX2 R102, R102 ;  /* 0x0000006600667308 */ /* 0x000ea20000000800 */
[----:B------:R-:W-:-:S02]  /*3880*/  FADD.FTZ R28, R28, R29 ;  /* 0x0000001d1c1c7221 */ /* 0x000fc40000010000 */
[----:B------:R-:W-:Y:S02]  /*3890*/  FADD.FTZ R26, R26, R27 ;  /* 0x0000001b1a1a7221 */ /* 0x000fe40000010000 */
[----:B------:R-:W-:Y:S01]  /*38a0*/  F2FP.PACK_AB R6, R3, R20 ;  /* 0x000000140306723e */ /* 0x000fe200000000ff */
[----:B------:R-:W-:Y:S01]  /*38b0*/  FADD.FTZ R21, R21, R28 ;  /* 0x0000001c15157221 */ /* 0x000fe20000010000 */
[----:B-1----:R-:W-:Y:S01]  /*38c0*/  F2FP.PACK_AB R7, R22, R25 ;  /* 0x000000191607723e */ /* 0x002fe200000000ff */
[----:B------:R-:W-:Y:S01]  /*38d0*/  MUFU.EX2 R101, R101 ;  /* 0x0000006500657308 */ /* 0x000fe20000000800 */
[----:B------:R-:W-:Y:S02]  /*38e0*/  FADD.FTZ R26, R23, R26 ;  /* 0x0000001a171a7221 */ /* 0x000fe40000010000 */
[----:B------:R-:W-:Y:S02]  /*38f0*/  FADD.FTZ R20, R20, R21 ;  /* 0x0000001514147221 */ /* 0x000fe40000010000 */
[----:B------:R-:W-:Y:S01]  /*3900*/  FADD.FTZ R25, R25, R26 ;  /* 0x0000001a19197221 */ /* 0x000fe20000010000 */
[----:B---3--:R-:W-:Y:S01]  /*3910*/  HMMA.16816.F32 R72, R4, R8, R72 ;  /* 0x000000080448723c */ /* 0x008fe20000001848 */
[----:B------:R-:W-:Y:S01]  /*3920*/  FADD.FTZ R3, R3, R20 ;  /* 0x0000001403037221 */ /* 0x000fe20000010000 */
[----:B------:R-:W1:Y:S01]  /*3930*/  MUFU.EX2 R100, R100 ;  /* 0x0000006400647308 */ /* 0x000e620000000800 */
[----:B------:R-:W-:-:S05]  /*3940*/  FADD.FTZ R22, R22, R25 ;  /* 0x0000001916167221 */ /* 0x000fca0000010000 */
[C---:B------:R-:W-:Y:S01]  /*3950*/  HMMA.16816.F32 R68, R4.reuse, R10, R68 ;  /* 0x0000000a0444723c */ /* 0x040fe20000001844 */
[----:B------:R-:W3:Y:S01]  /*3960*/  LDSM.16.MT88.4 R8, [R87+0x7400] ;  /* 0x007400005708783b */ /* 0x000ee20000004200 */
[----:B------:R-:W-:Y:S06]  /*3970*/  MUFU.EX2 R96, R96 ;  /* 0x0000006000607308 */ /* 0x000fec0000000800 */
[C---:B------:R-:W-:Y:S02]  /*3980*/  HMMA.16816.F32 R80, R4.reuse, R12, R80 ;  /* 0x0000000c0450723c */ /* 0x040fe40000001850 */
[----:B------:R-:W4:Y:S06]  /*3990*/  MUFU.EX2 R95, R95 ;  /* 0x0000005f005f7308 */ /* 0x000f2c0000000800 */
[C---:B------:R-:W-:Y:S01]  /*39a0*/  HMMA.16816.F32 R76, R4.reuse, R14, R76 ;  /* 0x0000000e044c723c */ /* 0x040fe2000000184c */
[----:B------:R-:W5:Y:S01]  /*39b0*/  LDSM.16.MT88.4 R12, [R108+0x7400] ;  /* 0x007400006c0c783b */ /* 0x000f620000004200 */
[----:B------:R-:W-:Y:S08]  /*39c0*/  MUFU.EX2 R94, R94 ;  /* 0x0000005e005e7308 */ /* 0x000ff00000000800 */
[----:B------:R-:W-:Y:S08]  /*39d0*/  MUFU.EX2 R97, R97 ;  /* 0x0000006100617308 */ /* 0x000ff00000000800 */
[----:B------:R-:W-:Y:S01]  /*39e0*/  MUFU.EX2 R92, R92 ;  /* 0x0000005c005c7308 */ /* 0x000fe20000000800 */
[C---:B---3--:R-:W-:Y:S07]  /*39f0*/  HMMA.16816.F32 R56, R4.reuse, R8, R56 ;  /* 0x000000080438723c */ /* 0x048fee0000001838 */
[----:B------:R-:W3:Y:S01]  /*3a00*/  MUFU.EX2 R85, R85 ;  /* 0x0000005500557308 */ /* 0x000ee20000000800 */
[C---:B------:R-:W-:Y:S01]  /*3a10*/  HMMA.16816.F32 R52, R4.reuse, R10, R52 ;  /* 0x0000000a0434723c */ /* 0x040fe20000001834 */
[----:B------:R-:W1:Y:S06]  /*3a20*/  LDSM.16.MT88.4 R8, [R87+0x8400] ;  /* 0x008400005708783b */ /* 0x000e6c0000004200 */
[----:B------:R-:W-:Y:S01]  /*3a30*/  MUFU.EX2 R84, R84 ;  /* 0x0000005400547308 */ /* 0x000fe20000000800 */
[C---:B-----5:R-:W-:Y:S07]  /*3a40*/  HMMA.16816.F32 R64, R4.reuse, R12, R64 ;  /* 0x0000000c0440723c */ /* 0x060fee0000001840 */
        /* <DEDUP_REMOVED lines=80> */
.L_x_4830:
        /* <DEDUP_REMOVED lines=64> */
.L_x_4827:
[C---:B------:R-:W-:Y:S04]  /*4350*/  LEA R126, P0, R8.reuse, R126, 0x1 ;  /* 0x0000007e087e7211 */ /* 0x040fe800078008ff */
[----:B------:R-:W-:Y:S02]  /*4360*/  LEA.HI.X R121, R8, R121, R0, 0x1, P0 ;  /* 0x0000007908797211 */ /* 0x000fe400000f0c00 */
[----:B------:R-:W-:Y:S02]  /*4370*/  IADD3 R138, P0, R126, UR7, RZ ;  /* 0x000000077e8a7c10 */ /* 0x000fe4000ff1e0ff */
[-C--:B------:R-:W-:Y:S02]  /*4380*/  MOV R127, R121.reuse ;  /* 0x00000079007f7202 */ /* 0x080fe40000000f00 */
[----:B------:R-:W-:Y:S02]  /*4390*/  IADD3.X R139, R115, R121, RZ, P0, !PT ;  /* 0x00000079738b7210 */ /* 0x000fe400007fe4ff */
[----:B------:R-:W-:Y:S01]  /*43a0*/  ISETP.GT.AND P0, PT, R132, R113, PT ;  /* 0x000000718400720c */ /* 0x000fe20003f04270 */
        /* <DEDUP_REMOVED lines=15> */
[C---:B---3--:R-:W-:Y:S08]  /*44a0*/  HMMA.16816.F32 R4, R88.reuse, R92, RZ ;  /* 0x0000005c5804723c */ /* 0x048ff000000018ff */
[C---:B------:R-:W-:Y:S01]  /*44b0*/  HMMA.16816.F32 R8, R88.reuse, R94, RZ ;  /* 0x0000005e5808723c */ /* 0x040fe200000018ff */
[----:B------:R-:W-:Y:S07]  /*44c0*/  LDSM.16.M88.4 R92, [R110] ;  /* 0x000000006e5c783b */ /* 0x000fee0000000200 */
[C---:B----4-:R-:W-:Y:S08]  /*44d0*/  HMMA.16816.F32 R12, R88.reuse, R96, RZ ;  /* 0x00000060580c723c */ /* 0x050ff000000018ff */
[C---:B------:R-:W-:Y:S01]  /*44e0*/  HMMA.16816.F32 R16, R88.reuse, R98, RZ ;  /* 0x000000625810723c */ /* 0x040fe200000018ff */
[----:B------:R-:W3:Y:S07]  /*44f0*/  LDSM.16.M88.4 R96, [R109] ;  /* 0x000000006d60783b */ /* 0x000eee0000000200 */
[C---:B-----5:R-:W-:Y:S08]  /*4500*/  HMMA.16816.F32 R20, R88.reuse, R100, RZ ;  /* 0x000000645814723c */ /* 0x060ff000000018ff */
[C---:B------:R-:W-:Y:S08]  /*4510*/  HMMA.16816.F32 R24, R88.reuse, R102, RZ ;  /* 0x000000665818723c */ /* 0x040ff000000018ff */
[C---:B-1----:R-:W-:Y:S08]  /*4520*/  HMMA.16816.F32 R28, R88.reuse, R104, RZ ;  /* 0x00000068581c723c */ /* 0x042ff000000018ff */
[----:B------:R-:W-:Y:S01]  /*4530*/  HMMA.16816.F32 R32, R88, R106, RZ ;  /* 0x0000006a5820723c */ /* 0x000fe200000018ff */
[----:B------:R-:W1:Y:S07]  /*4540*/  LDSM.16.M88.4 R88, [R109+0x400] ;  /* 0x000400006d58783b */ /* 0x000e6e0000000200 */
[C---:B---3--:R-:W-:Y:S08]  /*4550*/  HMMA.16816.F32 R4, R92.reuse, R96, R4 ;  /* 0x000000605c04723c */ /* 0x048ff00000001804 */
[C---:B------:R-:W-:Y:S01]  /*4560*/  HMMA.16816.F32 R8, R92.reuse, R98, R8 ;  /* 0x000000625c08723c */ /* 0x040fe20000001808 */
[----:B------:R-:W3:Y:S07]  /*4570*/  LDSM.16.M88.4 R96, [R109+0x800] ;  /* 0x000800006d60783b */ /* 0x000eee0000000200 */
        /* <DEDUP_REMOVED lines=8> */
[----:B------:R-:W1:Y:S08]  /*4600*/  LDSM.16.M88.4 R88, [R111+0x1000] ;  /* 0x001000006f58783b */ /* 0x000e700000000200 */
[----:B------:R-:W3:Y:S01]  /*4610*/  LDSM.16.M88.4 R92, [R111+0x1400] ;  /* 0x001400006f5c783b */ /* 0x000ee20000000200 */
[C---:B-1----:R-:W-:Y:S08]  /*4620*/  HMMA.16816.F32 R4, R96.reuse, R88, R4 ;  /* 0x000000586004723c */ /* 0x042ff00000001804 */
[C---:B------:R-:W-:Y:S01]  /*4630*/  HMMA.16816.F32 R8, R96.reuse, R90, R8 ;  /* 0x0000005a6008723c */ /* 0x040fe20000001808 */
[----:B------:R-:W1:Y:S07]  /*4640*/  LDSM.16.M88.4 R88, [R111+0x1800] ;  /* 0x001800006f58783b */ /* 0x000e6e0000000200 */
[C---:B---3--:R-:W-:Y:S08]  /*4650*/  HMMA.16816.F32 R12, R96.reuse, R92, R12 ;  /* 0x0000005c600c723c */ /* 0x048ff0000000180c */
[C---:B------:R-:W-:Y:S01]  /*4660*/  HMMA.16816.F32 R16, R96.reuse, R94, R16 ;  /* 0x0000005e6010723c */ /* 0x040fe20000001810 */
[----:B------:R-:W3:Y:S07]  /*4670*/  LDSM.16.M88.4 R92, [R111+0x1c00] ;  /* 0x001c00006f5c783b */ /* 0x000eee0000000200 */
[C---:B-1----:R-:W-:Y:S08]  /*4680*/  HMMA.16816.F32 R20, R96.reuse, R88, R20 ;  /* 0x000000586014723c */ /* 0x042ff00000001814 */
[C---:B------:R-:W-:Y:S01]  /*4690*/  HMMA.16816.F32 R24, R96.reuse, R90, R24 ;  /* 0x0000005a6018723c */ /* 0x040fe20000001818 */
[----:B------:R-:W-:Y:S07]  /*46a0*/  LDSM.16.M88.4 R88, [R110+0x1000] ;  /* 0x001000006e58783b */ /* 0x000fee0000000200 */
[C---:B---3--:R-:W-:Y:S08]  /*46b0*/  HMMA.16816.F32 R28, R96.reuse, R92, R28 ;  /* 0x0000005c601c723c */ /* 0x048ff0000000181c */
        /* <DEDUP_REMOVED lines=34> */
[----:B------:R-:W3:Y:S01]  /*48e0*/  LDSM.16.M88.4 R96, [R109+0x2c00] ;  /* 0x002c00006d60783b */ /* 0x000ee20000000200 */
[----:B------:R-:W-:Y:S04]  /*48f0*/  DEPBAR.LE SB0, 0x0 ;  /* 0x000080000000791a */ /* 0x000fe80000000000 */
[----:B------:R-:W-:Y:S02]  /*4900*/  FMUL.FTZ R160, R4, c[0x0][0x2ec] ;  /* 0x0000bb0004a07a20 */ /* 0x000fe40000410000 */
[----:B------:R-:W-:Y:S04]  /*4910*/  FMUL.FTZ R159, R5, c[0x0][0x2ec] ;  /* 0x0000bb00059f7a20 */ /* 0x000fe80000410000 */
[----:B------:R-:W4:Y:S01]  /*4920*/  MUFU.TANH R160, R160 ;  /* 0x000000a000a07308 */ /* 0x000f220000002400 */
[----:B------:R-:W-:Y:S01]  /*4930*/  BAR.SYNC.DEFER_BLOCKING 0x0 ;  /* 0x0000000000007b1d */ /* 0x000fe20000010000 */
[----:B------:R-:W-:Y:S02]  /*4940*/  FMUL.FTZ R158, R6, c[0x0][0x2ec] ;  /* 0x0000bb00069e7a20 */ /* 0x000fe40000410000 */
[----:B------:R-:W-:Y:S02]  /*4950*/  FMUL.FTZ R156, R7, c[0x0][0x2ec] ;  /* 0x0000bb00079c7a20 */ /* 0x000fe40000410000 */
[----:B------:R-:W-:Y:S02]  /*4960*/  FMUL.FTZ R157, R8, c[0x0][0x2ec] ;  /* 0x0000bb00089d7a20 */ /* 0x000fe40000410000 */
[----:B------:R-:W-:Y:S02]  /*4970*/  FMUL.FTZ R161, R9, c[0x0][0x2ec] ;  /* 0x0000bb0009a17a20 */ /* 0x000fe40000410000 */
[----:B------:R-:W2:Y:S01]  /*4980*/  MUFU.TANH R159, R159 ;  /* 0x0000009f009f7308 */ /* 0x000ea20000002400 */
[----:B------:R-:W-:Y:S01]  /*4990*/  FMUL.FTZ R164, R10, c[0x0][0x2ec] ;  /* 0x0000bb000aa47a20 */ /* 0x000fe20000410000 */
[C---:B-1----:R-:W-:Y:S05]  /*49a0*/  HMMA.16816.F32 R20, R88.reuse, R92, R20 ;  /* 0x0000005c5814723c */ /* 0x042fea0000001814 */
[----:B------:R-:W-:Y:S03]  /*49b0*/  FMUL.FTZ R162, R11, c[0x0][0x2ec] ;  /* 0x0000bb000ba27a20 */ /* 0x000fe60000410000 */
[----:B------:R-:W1:Y:S01]  /*49c0*/  MUFU.TANH R158, R158 ;  /* 0x0000009e009e7308 */ /* 0x000e620000002400 */
[C---:B------:R-:W-:Y:S03]  /*49d0*/  HMMA.16816.F32 R24, R88.reuse, R94, R24 ;  /* 0x0000005e5818723c */ /* 0x040fe60000001818 */
[----:B------:R-:W-:Y:S02]  /*49e0*/  FMUL.FTZ R153, R12, c[0x0][0x2ec] ;  /* 0x0000bb000c997a20 */ /* 0x000fe40000410000 */
[----:B------:R-:W-:Y:S03]  /*49f0*/  FMUL.FTZ R151, R13, c[0x0][0x2ec] ;  /* 0x0000bb000d977a20 */ /* 0x000fe60000410000 */
[C---:B---3--:R-:W-:Y:S01]  /*4a00*/  HMMA.16816.F32 R28, R88.reuse, R96, R28 ;  /* 0x00000060581c723c */ /* 0x048fe2000000181c */
[----:B------:R-:W3:Y:S03]  /*4a10*/  MUFU.TANH R156, R156 ;  /* 0x0000009c009c7308 */ /* 0x000ee60000002400 */
        /* <DEDUP_REMOVED lines=10> */
[----:B------:R-:W-:Y:S02]  /*4ac0*/  FMUL.FTZ R137, R21, c[0x0][0x2ec] ;  /* 0x0000bb0015897a20 */ /* 0x000fe40000410000 */
[----:B--2---:R-:W-:Y:S02]  /*4ad0*/  FMUL.FTZ R138, R22, c[0x0][0x2ec] ;  /* 0x0000bb00168a7a20 */ /* 0x004fe40000410000 */
[----:B------:R-:W-:Y:S02]  /*4ae0*/  FMUL.FTZ R139, R23, c[0x0][0x2ec] ;  /* 0x0000bb00178b7a20 */ /* 0x000fe40000410000 */
[----:B------:R-:W-:Y:S01]  /*4af0*/  FMUL.FTZ R143, R24, c[0x0][0x2ec] ;  /* 0x0000bb00188f7a20 */ /* 0x000fe20000410000 */
[----:B------:R-:W2:Y:S01]  /*4b00*/  MUFU.TANH R164, R164 ;  /* 0x000000a400a47308 */ /* 0x000ea20000002400 */
        /* <DEDUP_REMOVED lines=99> */
.L_x_4829:
        /* <DEDUP_REMOVED lines=14> */
.L_x_4828:
        /* <DEDUP_REMOVED lines=34> */
[----:B------:R-:W-:Y:S08]  /*5440*/  SHFL.BFLY PT, R13, R6, 0x2, 0x1f ;  /* 0x0c401f00060d7f89 */ /* 0x000ff000000e0000 */
        /* <DEDUP_REMOVED lines=40> */
[----:B------:R-:W-:Y:S02]  /*56d0*/  FMUL.FTZ R16, R85, R68 ;  /* 0x0000004455107220 */ /* 0x000fe40000410000 */
[C---:B--2---:R-:W-:Y:S02]  /*56e0*/  FMUL.FTZ R6, R3.reuse, R82 ;  /* 0x0000005203067220 */ /* 0x044fe40000410000 */
[C---:B------:R-:W-:Y:S02]  /*56f0*/  FMUL.FTZ R7, R3.reuse, R83 ;  /* 0x0000005303077220 */ /* 0x040fe40000410000 */
[C---:B------:R-:W-:Y:S01]  /*5700*/  FMUL.FTZ R10, R3.reuse, R78 ;  /* 0x0000004e030a7220 */ /* 0x040fe20000410000 */
[----:B------:R-:W-:Y:S01]  /*5710*/  MUFU.EX2 R95, R95 ;  /* 0x0000005f005f7308 */ /* 0x000fe20000000800 */
[----:B------:R-:W-:Y:S02]  /*5720*/  FMUL.FTZ R11, R3, R79 ;  /* 0x0000004f030b7220 */ /* 0x000fe40000410000 */
[----:B------:R-:W-:Y:S01]  /*5730*/  FMUL.FTZ R17, R85, R69 ;  /* 0x0000004555117220 */ /* 0x000fe20000410000 */
[----:B------:R-:W-:Y:S01]  /*5740*/  LDSM.16.MT88.4 R76, [R108+0x6c00] ;  /* 0x006c00006c4c783b */ /* 0x000fe20000004200 */
[C---:B------:R-:W-:Y:S02]  /*5750*/  FMUL.FTZ R18, R3.reuse, R70 ;  /* 0x0000004603127220 */ /* 0x040fe40000410000 */
[----:B------:R-:W-:Y:S02]  /*5760*/  FMUL.FTZ R19, R3, R71 ;  /* 0x0000004703137220 */ /* 0x000fe40000410000 */
[C---:B------:R-:W-:Y:S01]  /*5770*/  FMUL.FTZ R24, R85.reuse, R60 ;  /* 0x0000003c55187220 */ /* 0x040fe20000410000 */
[----:B------:R-:W2:Y:S01]  /*5780*/  MUFU.EX2 R92, R92 ;  /* 0x0000005c005c7308 */ /* 0x000ea20000000800 */
[----:B------:R-:W-:Y:S01]  /*5790*/  FMUL.FTZ R25, R85, R61 ;  /* 0x0000003d55197220 */ /* 0x000fe20000410000 */
[----:B------:R-:W-:Y:S01]  /*57a0*/  LDSM.16.MT88.4 R68, [R87+0x6c00] ;  /* 0x006c00005744783b */ /* 0x000fe20000004200 */
[----:B------:R-:W-:Y:S01]  /*57b0*/  FMUL.FTZ R26, R3, R62 ;  /* 0x0000003e031a7220 */ /* 0x000fe20000410000 */
[----:B-1----:R-:W-:Y:S01]  /*57c0*/  F2FP.PACK_AB R80, R93, R102 ;  /* 0x000000665d50723e */ /* 0x002fe200000000ff */
[----:B------:R-:W-:Y:S02]  /*57d0*/  FMUL.FTZ R27, R3, R63 ;  /* 0x0000003f031b7220 */ /* 0x000fe40000410000 */
[C---:B------:R-:W-:Y:S02]  /*57e0*/  FMUL.FTZ R32, R85.reuse, R52 ;  /* 0x0000003455207220 */ /* 0x040fe40000410000 */
[----:B------:R-:W-:Y:S01]  /*57f0*/  FMUL.FTZ R33, R85, R53 ;  /* 0x0000003555217220 */ /* 0x000fe20000410000 */
[----:B------:R-:W-:Y:S01]  /*5800*/  MUFU.EX2 R91, R91 ;  /* 0x0000005b005b7308 */ /* 0x000fe20000000800 */
[----:B------:R-:W1:Y:S01]  /*5810*/  LDSM.16.MT88.4 R60, [R87+0x7000] ;  /* 0x00700000573c783b */ /* 0x000e620000004200 */
[C---:B------:R-:W-:Y:S02]  /*5820*/  FMUL.FTZ R34, R3.reuse, R54 ;  /* 0x0000003603227220 */ /* 0x040fe40000410000 */
[----:B------:R-:W-:Y:S02]  /*5830*/  FMUL.FTZ R35, R3, R55 ;  /* 0x0000003703237220 */ /* 0x000fe40000410000 */
[C---:B------:R-:W-:Y:S02]  /*5840*/  FMUL.FTZ R36, R85.reuse, R36 ;  /* 0x0000002455247220 */ /* 0x040fe40000410000 */
[----:B------:R-:W-:Y:S01]  /*5850*/  FMUL.FTZ R37, R85, R37 ;  /* 0x0000002555257220 */ /* 0x000fe20000410000 */
[----:B------:R-:W3:Y:S01]  /*5860*/  LDSM.16.MT88.4 R52, [R108+0x8000] ;  /* 0x008000006c34783b */ /* 0x000ee20000004200 */
[----:B------:R-:W4:Y:S01]  /*5870*/  MUFU.EX2 R90, R90 ;  /* 0x0000005a005a7308 */ /* 0x000f220000000800 */
        /* <DEDUP_REMOVED lines=15> */
[----:B----4-:R-:W-:Y:S01]  /*5970*/  F2FP.PACK_AB R82, R90, R91 ;  /* 0x0000005b5a52723e */ /* 0x010fe200000000ff */
[----:B------:R-:W-:Y:S02]  /*5980*/  FMUL.FTZ R47, R3, R47 ;  /* 0x0000002f032f7220 */ /* 0x000fe40000410000 */
        /* <DEDUP_REMOVED lines=8> */
[----:B------:R-:W4:Y:S01]  /*5a10*/  MUFU.EX2 R96, R96 ;  /* 0x0000006000607308 */ /* 0x000f220000000800 */
        /* <DEDUP_REMOVED lines=12> */
[----:B------:R-:W-:Y:S02]  /*5ae0*/  FMUL.FTZ R13, R85, R73 ;  /* 0x00000049550d7220 */ /* 0x000fe40000410000 */
[----:B------:R-:W-:Y:S02]  /*5af0*/  FFMA.FTZ R144, R144, c[0x0][0x23c], -R105 ;  /* 0x00008f0090907a23 */ /* 0x000fe40000010869 */
[C---:B------:R-:W-:Y:S03]  /*5b00*/  FMUL.FTZ R14, R3.reuse, R74 ;  /* 0x0000004a030e7220 */ /* 0x040fe60000410000 */
[----:B------:R-:W2:Y:S01]  /*5b10*/  MUFU.EX2 R94, R94 ;  /* 0x0000005e005e7308 */ /* 0x000ea20000000800 */
[C---:B------:R-:W-:Y:S02]  /*5b20*/  FMUL.FTZ R15, R3.reuse, R75 ;  /* 0x0000004b030f7220 */ /* 0x040fe40000410000 */
[----:B------:R-:W-:Y:S02]  /*5b30*/  FFMA.FTZ R95, R3, R134, R95 ;  /* 0x00000086035f7223 */ /* 0x000fe4000001005f */
[----:B------:R-:W-:Y:S02]  /*5b40*/  FFMA.FTZ R102, R85, R136, R102 ;  /* 0x0000008855667223 */ /* 0x000fe40000010066 */
        /* <DEDUP_REMOVED lines=14> */
[----:B------:R-:W-:Y:S02]  /*5c30*/  FADD.FTZ R92, R88, R89 ;  /* 0x00000059585c7221 */ /* 0x000fe40000010000 */
[--C-:B------:R-:W-:Y:S01]  /*5c40*/  FFMA.FTZ R66, R133, c[0x0][0x23c], -R104.reuse ;  /* 0x00008f0085427a23 */ /* 0x100fe20000010868 */
[C---:B------:R-:W-:Y:S03]  /*5c50*/  HMMA.16816.F32 R20, R80.reuse, R28, R20 ;  /* 0x0000001c5014723c */ /* 0x040fe60000001814 */
[--C-:B------:R-:W-:Y:S02]  /*5c60*/  FFMA.FTZ R65, R141, c[0x0][0x23c], -R104.reuse ;  /* 0x00008f008d417a23 */ /* 0x100fe40000010868 */
[----:B------:R-:W-:Y:S01]  /*5c70*/  FFMA.FTZ R104, R147, c[0x0][0x23c], -R104 ;  /* 0x00008f0093687a23 */ /* 0x000fe20000010868 */
[----:B------:R-:W-:Y:S01]  /*5c80*/  MUFU.EX2 R138, R138 ;  /* 0x0000008a008a7308 */ /* 0x000fe20000000800 */
[C---:B------:R-:W-:Y:S01]  /*5c90*/  FMUL.FTZ R28, R85.reuse, R56 ;  /* 0x00000038551c7220 */ /* 0x040fe20000410000 */
[C---:B------:R-:W-:Y:S04]  /*5ca0*/  HMMA.16816.F32 R24, R80.reuse, R30, R24 ;  /* 0x0000001e5018723c */ /* 0x040fe80000001818 */
[----:B------:R-:W-:Y:S01]  /*5cb0*/  FMUL.FTZ R29, R85, R57 ;  /* 0x00000039551d7220 */ /* 0x000fe20000410000 */
[----:B------:R-:W-:Y:S01]  /*5cc0*/  MOV R85, R2 ;  /* 0x0000000200557202 */ /* 0x000fe20000000f00 */
[--C-:B------:R-:W-:Y:S02]  /*5cd0*/  FFMA.FTZ R133, R142, c[0x0][0x23c], -R105.reuse ;  /* 0x00008f008e857a23 */ /* 0x100fe40000010869 */
[C---:B------:R-:W-:Y:S01]  /*5ce0*/  FMUL.FTZ R30, R3.reuse, R58 ;  /* 0x0000003a031e7220 */ /* 0x040fe20000410000 */
[----:B------:R-:W5:Y:S03]  /*5cf0*/  MUFU.EX2 R101, R101 ;  /* 0x0000006500657308 */ /* 0x000f660000000800 */
[----:B------:R-:W-:Y:S01]  /*5d00*/  FMUL.FTZ R31, R3, R59 ;  /* 0x0000003b031f7220 */ /* 0x000fe20000410000 */
[----:B------:R-:W-:Y:S01]  /*5d10*/  IADD3 R3, R132, -0x1, RZ ;  /* 0xffffffff84037810 */ /* 0x000fe20007ffe0ff */
[----:B------:R-:W-:Y:S01]  /*5d20*/  LDSM.16.MT88.4 R56, [R108+0x6400] ;  /* 0x006400006c38783b */ /* 0x000fe20000004200 */
[--C-:B------:R-:W-:Y:S02]  /*5d30*/  FFMA.FTZ R64, R86, c[0x0][0x23c], -R105.reuse ;  /* 0x00008f0056407a23 */ /* 0x100fe40000010869 */
[----:B------:R-:W-:Y:S01]  /*5d40*/  FFMA.FTZ R105, R84, c[0x0][0x23c], -R105 ;  /* 0x00008f0054697a23 */ /* 0x000fe20000010869 */
[----:B------:R-:W-:Y:S01]  /*5d50*/  MOV R132, R3 ;  /* 0x0000000300847202 */ /* 0x000fe20000000f00 */
[C---:B-1----:R-:W-:Y:S01]  /*5d60*/  HMMA.16816.F32 R28, R80.reuse, R60, R28 ;  /* 0x0000003c501c723c */ /* 0x042fe2000000181c */
[----:B------:R-:W-:Y:S02]  /*5d70*/  MUFU.EX2 R137, R137 ;  /* 0x0000008900897308 */ /* 0x000fe40000000800 */
[----:B------:R-:W-:Y:S05]  /*5d80*/  MOV R3, R0 ;  /* 0x0000000000037202 */ /* 0x000fea0000000f00 */
[C---:B------:R-:W-:Y:S01]  /*5d90*/  HMMA.16816.F32 R32, R80.reuse, R62, R32 ;  /* 0x0000003e5020723c */ /* 0x040fe20000001820 */
[----:B------:R-:W-:Y:S02]  /*5da0*/  LDSM.16.MT88.4 R60, [R87+0x6800] ;  /* 0x00680000573c783b */ /* 0x000fe40000004200 */
[----:B------:R-:W-:Y:S05]  /*5db0*/  MUFU.EX2 R106, R106 ;  /* 0x0000006a006a7308 */ /* 0x000fea0000000800 */
[C---:B---3--:R-:W-:Y:S05]  /*5dc0*/  HMMA.16816.F32 R36, R80.reuse, R52, R36 ;  /* 0x000000345024723c */ /* 0x048fea0000001824 */
[----:B------:R-:W-:Y:S03]  /*5dd0*/  MUFU.EX2 R139, R139 ;  /* 0x0000008b008b7308 */ /* 0x000fe60000000800 */
[C---:B------:R-:W-:Y:S01]  /*5de0*/  HMMA.16816.F32 R40, R80.reuse, R54, R40 ;  /* 0x000000365028723c */ /* 0x040fe20000001828 */
[----:B------:R-:W1:Y:S06]  /*5df0*/  LDSM.16.MT88.4 R52, [R87+0x8000] ;  /* 0x008000005734783b */ /* 0x000e6c0000004200 */
[----:B------:R-:W-:Y:S10]  /*5e00*/  MUFU.EX2 R103, R103 ;  /* 0x0000006700677308 */ /* 0x000ff40000000800 */
[----:B------:R-:W3:Y:S10]  /*5e10*/  MUFU.EX2 R100, R100 ;  /* 0x0000006400647308 */ /* 0x000ef40000000800 */
[----:B------:R-:W-:Y:S10]  /*5e20*/  MUFU.EX2 R140, R140 ;  /* 0x0000008c008c7308 */ /* 0x000ff40000000800 */
[----:B------:R-:W-:Y:S01]  /*5e30*/  MUFU.EX2 R141, R66 ;  /* 0x00000042008d7308 */ /* 0x000fe20000000800 */
[C---:B-1----:R-:W-:Y:S09]  /*5e40*/  HMMA.16816.F32 R44, R80.reuse, R52, R44 ;  /* 0x00000034502c723c */ /* 0x042ff2000000182c */
[----:B------:R-:W1:Y:S03]  /*5e50*/  MUFU.EX2 R86, R65 ;  /* 0x0000004100567308 */ /* 0x000e660000000800 */
[----:B----4-:R-:W-:Y:S01]  /*5e60*/  F2FP.PACK_AB R52, R96, R99 ;  /* 0x000000636034723e */ /* 0x010fe200000000ff */
[----:B------:R-:W-:Y:S03]  /*5e70*/  HMMA.16816.F32 R48, R80, R54, R48 ;  /* 0x000000365030723c */ /* 0x000fe60000001830 */
[----:B--2---:R-:W-:Y:S01]  /*5e80*/  F2FP.PACK_AB R53, R94, R97 ;  /* 0x000000615e35723e */ /* 0x004fe200000000ff */
[----:B------:R-:W-:Y:S03]  /*5e90*/  FADD.FTZ R99, R99, R102 ;  /* 0x0000006663637221 */ /* 0x000fe60000010000 */
[----:B-----5:R-:W-:Y:S01]  /*5ea0*/  F2FP.PACK_AB R54, R101, R98 ;  /* 0x000000626536723e */ /* 0x020fe200000000ff */
[----:B------:R-:W-:Y:S01]  /*5eb0*/  MUFU.EX2 R133, R133 ;  /* 0x0000008500857308 */ /* 0x000fe20000000800 */
[----:B---3--:R-:W-:Y:S03]  /*5ec0*/  F2FP.PACK_AB R55, R100, R103 ;  /* 0x000000676437723e */ /* 0x008fe600000000ff */
[----:B------:R-:W-:Y:S02]  /*5ed0*/  FADD.FTZ R97, R97, R92 ;  /* 0x0000005c61617221 */ /* 0x000fe40000010000 */
[----:B------:R-:W-:Y:S02]  /*5ee0*/  FADD.FTZ R99, R96, R99 ;  /* 0x0000006360637221 */ /* 0x000fe40000010000 */
[C---:B------:R-:W-:Y:S02]  /*5ef0*/  HMMA.16816.F32 R4, R52.reuse, R56, R4 ;  /* 0x000000383404723c */ /* 0x040fe40000001804 */
[----:B------:R-:W2:Y:S03]  /*5f00*/  MUFU.EX2 R84, R144 ;  /* 0x0000009000547308 */ /* 0x000ea60000000800 */
[----:B------:R-:W-:Y:S01]  /*5f10*/  FADD.FTZ R94, R94, R97 ;  /* 0x000000615e5e7221 */ /* 0x000fe20000010000 */
[----:B-1----:R-:W-:Y:S01]  /*5f20*/  F2FP.PACK_AB R88, R86, R141 ;  /* 0x0000008d5658723e */ /* 0x002fe200000000ff */
[----:B------:R-:W-:Y:S01]  /*5f30*/  FADD.FTZ R98, R98, R99 ;  /* 0x0000006362627221 */ /* 0x000fe20000010000 */
[C---:B------:R-:W-:Y:S01]  /*5f40*/  HMMA.16816.F32 R8, R52.reuse, R58, R8 ;  /* 0x0000003a3408723c */ /* 0x040fe20000001808 */
[----:B------:R-:W1:Y:S03]  /*5f50*/  LDSM.16.MT88.4 R56, [R87+0x6400] ;  /* 0x006400005738783b */ /* 0x000e660000004200 */
[----:B------:R-:W-:Y:S01]  /*5f60*/  MUFU.EX2 R135, R135 ;  /* 0x0000008700877308 */ /* 0x000fe20000000800 */
[----:B------:R-:W-:Y:S02]  /*5f70*/  FADD.FTZ R103, R103, R94 ;  /* 0x0000005e67677221 */ /* 0x000fe40000010000 */
[----:B------:R-:W-:Y:S02]  /*5f80*/  FADD.FTZ R101, R101, R98 ;  /* 0x0000006265657221 */ /* 0x000fe40000010000 */
[----:B------:R-:W-:Y:S05]  /*5f90*/  FADD.FTZ R100, R100, R103 ;  /* 0x0000006764647221 */ /* 0x000fea0000010000 */
        /* <DEDUP_REMOVED lines=74> */
.L_x_4826:
[----:B------:R-:W1:Y:S01]  /*6440*/  SHFL.BFLY PT, R5, R136, 0x2, 0x1f ;  /* 0x0c401f0088057f89 */ /* 0x000e6200000e0000 */
[----:B------:R-:W-:Y:S01]  /*6450*/  MOV R9, 0x3f800000 ;  /* 0x3f80000000097802 */ /* 0x000fe20000000f00 */
[----:B------:R-:W-:Y:S01]  /*6460*/  BSSY B0, `(.L_x_4831) ;  /* 0x00000b3000007945 */ /* 0x000fe20003800000 */
[----:B------:R-:W-:Y:S01]  /*6470*/  SHF.L.U32 R119, R119, 0x3, RZ ;  /* 0x0000000377777819 */ /* 0x000fe200000006ff */
[----:B------:R-:W2:Y:S01]  /*6480*/  SHFL.BFLY PT, R3, R134, 0x2, 0x1f ;  /* 0x0c401f0086037f89 */ /* 0x000ea200000e0000 */
[----:B------:R-:W-:-:S03]  /*6490*/  LEA R129, R129, R128, 0x4 ;  /* 0x0000008081817211 */ /* 0x000fc600078e20ff */
        /* <DEDUP_REMOVED lines=9> */
[----:B------:R-:W-:Y:S02]  /*6530*/  MOV R8, 0x3f800000 ;  /* 0x3f80000000087802 */ /* 0x000fe40000000f00 */
[----:B------:R-:W-:Y:S01]  /*6540*/  LOP3.LUT R10, R11, 0xfffffffc, RZ, 0xc0, !PT ;  /* 0xfffffffc0b0a7812 */ /* 0x000fe200078ec0ff */
[----:B---3--:R-:W-:Y:S01]  /*6550*/  FADD.FTZ R6, R3, R6 ;  /* 0x0000000603067221 */ /* 0x008fe20000010000 */
[----:B------:R-:W-:Y:S02]  /*6560*/  SHF.R.S32.HI R11, RZ, 0x2, R11 ;  /* 0x00000002ff0b7819 */ /* 0x000fe4000001140b */
[----:B------:R-:W-:Y:S02]  /*6570*/  LEA.HI R3, R4, R5, RZ, 0x5 ;  /* 0x0000000504037211 */ /* 0x000fe400078f28ff */
[----:B------:R-:W-:-:S02]  /*6580*/  SHF.R.S32.HI R12, RZ, 0x1f, R11 ;  /* 0x0000001fff0c7819 */ /* 0x000fc4000001140b */
[----:B------:R-:W-:Y:S02]  /*6590*/  FSETP.NE.FTZ.AND P3, PT, R7, RZ, PT ;  /* 0x000000ff0700720b */ /* 0x000fe40003f75000 */
[----:B------:R-:W-:Y:S02]  /*65a0*/  LEA.HI R12, R12, R11, RZ, 0x3 ;  /* 0x0000000b0c0c7211 */ /* 0x000fe400078f18ff */
[----:B------:R-:W-:Y:S02]  /*65b0*/  SHF.R.S32.HI R13, RZ, 0x5, R3 ;  /* 0x00000005ff0d7819 */ /* 0x000fe40000011403 */
[----:B------:R-:W-:Y:S02]  /*65c0*/  LOP3.LUT R12, R12, 0xfffffff8, RZ, 0xc0, !PT ;  /* 0xfffffff80c0c7812 */ /* 0x000fe400078ec0ff */
[----:B------:R-:W-:Y:S02]  /*65d0*/  IADD3 R10, -R10, R5, RZ ;  /* 0x000000050a0a7210 */ /* 0x000fe40007ffe1ff */
[----:B------:R-:W-:-:S02]  /*65e0*/  IADD3 R11, R11, -R12, RZ ;  /* 0x8000000c0b0b7210 */ /* 0x000fc40007ffe0ff */
[----:B------:R-:W-:Y:S01]  /*65f0*/  LEA R10, R13, R10, 0x8 ;  /* 0x0000000a0d0a7211 */ /* 0x000fe200078e40ff */
[----:B------:R-:W1:Y:S01]  /*6600*/  @P3 MUFU.RCP R9, R7 ;  /* 0x0000000700093308 */ /* 0x000e620000001000 */
[----:B------:R-:W-:Y:S02]  /*6610*/  LEA.HI R12, R11, R11, RZ, 0x1 ;  /* 0x0000000b0b0c7211 */ /* 0x000fe400078f08ff */
[----:B------:R-:W-:Y:S02]  /*6620*/  LEA.HI R13, R4, R5, RZ, 0x4 ;  /* 0x00000005040d7211 */ /* 0x000fe400078f20ff */
[----:B------:R-:W-:Y:S02]  /*6630*/  LOP3.LUT R14, R12, 0x1fffffe, RZ, 0xc0, !PT ;  /* 0x01fffffe0c0e7812 */ /* 0x000fe400078ec0ff */
[----:B------:R-:W-:Y:S01]  /*6640*/  FSETP.NE.FTZ.AND P2, PT, R6, RZ, PT ;  /* 0x000000ff0600720b */ /* 0x000fe20003f55000 */
[----:B------:R-:W-:Y:S01]  /*6650*/  @P3 MUFU.LG2 R7, R7 ;  /* 0x0000000700073308 */ /* 0x000fe20000000c00 */
[----:B------:R-:W-:-:S02]  /*6660*/  SHF.R.S32.HI R13, RZ, 0x4, R13 ;  /* 0x00000004ff0d7819 */ /* 0x000fc4000001140d */
[----:B------:R-:W-:Y:S02]  /*6670*/  IADD3 R11, R11, -R14, RZ ;  /* 0x8000000e0b0b7210 */ /* 0x000fe40007ffe0ff */
[----:B------:R-:W-:Y:S02]  /*6680*/  SHF.R.S32.HI R12, RZ, 0x1, R12 ;  /* 0x00000001ff0c7819 */ /* 0x000fe4000001140c */
[----:B------:R-:W-:Y:S01]  /*6690*/  SHF.L.U32 R13, R13, 0x6, RZ ;  /* 0x000000060d0d7819 */ /* 0x000fe200000006ff */
[----:B-1----:R-:W-:Y:S01]  /*66a0*/  FMUL.FTZ R80, R9, R80 ;  /* 0x0000005009507220 */ /* 0x002fe20000410000 */
[----:B------:R-:W-:Y:S01]  /*66b0*/  LEA R10, R11, R10, 0x4 ;  /* 0x0000000a0b0a7211 */ /* 0x000fe200078e20ff */
[----:B------:R-:W-:Y:S01]  /*66c0*/  FMUL.FTZ R81, R9, R81 ;  /* 0x0000005109517220 */ /* 0x000fe20000410000 */
[----:B------:R-:W-:Y:S01]  /*66d0*/  SHF.L.U32 R11, R12, 0x6, RZ ;  /* 0x000000060c0b7819 */ /* 0x000fe200000006ff */
[----:B------:R-:W1:Y:S01]  /*66e0*/  @P2 MUFU.RCP R8, R6 ;  /* 0x0000000600082308 */ /* 0x000e620000001000 */
[----:B------:R-:W-:Y:S01]  /*66f0*/  LOP3.LUT R14, R13, 0xc0, RZ, 0xc0, !PT ;  /* 0x000000c00d0e7812 */ /* 0x000fe200078ec0ff */
[C---:B------:R-:W-:Y:S01]  /*6700*/  FMUL.FTZ R76, R9.reuse, R76 ;  /* 0x0000004c094c7220 */ /* 0x040fe20000410000 */
[----:B------:R-:W-:Y:S01]  /*6710*/  LEA.HI R15, R4, R5, RZ, 0x6 ;  /* 0x00000005040f7211 */ /* 0x000fe200078f30ff */
[----:B------:R-:W-:Y:S01]  /*6720*/  FMUL.FTZ R77, R9, R77 ;  /* 0x0000004d094d7220 */ /* 0x000fe20000410000 */
[----:B------:R-:W-:Y:S01]  /*6730*/  LOP3.LUT R11, R11, 0xc0, RZ, 0xc0, !PT ;  /* 0x000000c00b0b7812 */ /* 0x000fe200078ec0ff */
[C---:B------:R-:W-:Y:S01]  /*6740*/  FMUL.FTZ R72, R9.reuse, R72 ;  /* 0x0000004809487220 */ /* 0x040fe20000410000 */
[----:B------:R-:W-:Y:S01]  /*6750*/  LOP3.LUT R13, R12, 0x1, RZ, 0xc0, !PT ;  /* 0x000000010c0d7812 */ /* 0x000fe200078ec0ff */
[----:B------:R-:W-:Y:S01]  /*6760*/  FMUL.FTZ R73, R9, R73 ;  /* 0x0000004909497220 */ /* 0x000fe20000410000 */
[----:B------:R-:W-:Y:S01]  /*6770*/  SHF.L.U32 R15, R15, 0x2, RZ ;  /* 0x000000020f0f7819 */ /* 0x000fe200000006ff */
[----:B------:R-:W-:Y:S01]  /*6780*/  FMUL.FTZ R68, R9, R68 ;  /* 0x0000004409447220 */ /* 0x000fe20000410000 */
[----:B------:R-:W-:Y:S01]  /*6790*/  LEA.HI R11, R11, R11, RZ, 0x1d ;  /* 0x0000000b0b0b7211 */ /* 0x000fe200078fe8ff */
[----:B------:R-:W-:Y:S01]  /*67a0*/  FMUL.FTZ R69, R9, R69 ;  /* 0x0000004509457220 */ /* 0x000fe20000410000 */
[----:B------:R-:W-:Y:S01]  /*67b0*/  ISETP.NE.U32.AND P1, PT, R13, 0x1, PT ;  /* 0x000000010d00780c */ /* 0x000fe20003f25070 */
[----:B------:R-:W-:Y:S01]  /*67c0*/  FMUL.FTZ R64, R9, R64 ;  /* 0x0000004009407220 */ /* 0x000fe20000410000 */
[----:B------:R-:W-:Y:S01]  /*67d0*/  LOP3.LUT R15, R15, 0x3fffff00, RZ, 0xc0, !PT ;  /* 0x3fffff000f0f7812 */ /* 0x000fe200078ec0ff */
[C---:B------:R-:W-:Y:S01]  /*67e0*/  FMUL.FTZ R65, R9.reuse, R65 ;  /* 0x0000004109417220 */ /* 0x040fe20000410000 */
[----:B------:R-:W-:Y:S01]  /*67f0*/  LEA R10, R10, R11, 0x1 ;  /* 0x0000000b0a0a7211 */ /* 0x000fe200078e08ff */
[C---:B------:R-:W-:Y:S01]  /*6800*/  FMUL.FTZ R60, R9.reuse, R60 ;  /* 0x0000003c093c7220 */ /* 0x040fe20000410000 */
        /* <DEDUP_REMOVED lines=9> */
[----:B------:R-:W-:Y:S01]  /*68a0*/  FMUL.FTZ R53, R9, R53 ;  /* 0x0000003509357220 */ /* 0x000fe20000410000 */
[----:B------:R-:W-:Y:S01]  /*68b0*/  LEA R117, R117, R118, 0x2 ;  /* 0x0000007675757211 */ /* 0x000fe200078e10ff */
[----:B------:R-:W-:Y:S01]  /*68c0*/  FMUL.FTZ R36, R9, R36 ;  /* 0x0000002409247220 */ /* 0x000fe20000410000 */
        /* <DEDUP_REMOVED lines=8> */
[----:B------:R-:W2:Y:S01]  /*6950*/  @P2 MUFU.LG2 R6, R6 ;  /* 0x0000000600062308 */ /* 0x000ea20000000c00 */
[----:B------:R-:W-:-:S02]  /*6960*/  FMUL.FTZ R45, R9, R45 ;  /* 0x0000002d092d7220 */ /* 0x000fc40000410000 */
[C---:B------:R-:W-:Y:S02]  /*6970*/  FMUL.FTZ R48, R9.reuse, R48 ;  /* 0x0000003009307220 */ /* 0x040fe40000410000 */
[----:B------:R-:W-:Y:S01]  /*6980*/  FMUL.FTZ R49, R9, R49 ;  /* 0x0000003109317220 */ /* 0x000fe20000410000 */
[----:B------:R-:W-:Y:S01]  /*6990*/  MOV R9, 0x40 ;  /* 0x0000004000097802 */ /* 0x000fe20000000f00 */
[C---:B-1----:R-:W-:Y:S02]  /*69a0*/  FMUL.FTZ R83, R8.reuse, R83 ;  /* 0x0000005308537220 */ /* 0x042fe40000410000 */
        /* <DEDUP_REMOVED lines=21> */
[----:B------:R-:W1:Y:S01]  /*6b00*/  S2R R11, SR_CTAID.Z ;  /* 0x00000000000b7919 */ /* 0x000e620000002700 */
        /* <DEDUP_REMOVED lines=12> */
[----:B------:R-:W3:Y:S04]  /*6bd0*/  S2R R9, SR_CTAID.Y ;  /* 0x0000000000097919 */ /* 0x000ee80000002600 */
        /* <DEDUP_REMOVED lines=16> */
[----:B------:R5:W-:Y:S04]  /*6ce0*/  STS.64 [R14+0x4000], R48 ;  /* 0x004000300e007388 */ /* 0x000be80000000a00 */
[----:B------:R1:W-:Y:S04]  /*6cf0*/  STS.64 [R14+0x4400], R50 ;  /* 0x004400320e007388 */ /* 0x0003e80000000a00 */
[----:B------:R-:W-:Y:S06]  /*6d00*/  BAR.SYNC.DEFER_BLOCKING 0x0 ;  /* 0x0000000000007b1d */ /* 0x000fec0000010000 */
[----:B----4-:R-:W4:Y:S01]  /*6d10*/  S2R R10, SR_CTAID.X ;  /* 0x00000000000a7919 */ /* 0x010f220000002500 */
[----:B-----5:R-:W-:Y:S01]  /*6d20*/  IADD3 R48, -R120, RZ, RZ ;  /* 0x000000ff78307210 */ /* 0x020fe20007ffe1ff */
[----:B---3--:R-:W-:Y:S01]  /*6d30*/  IMAD R120, R9, c[0x0][0x210], R120 ;  /* 0x0000840009787a24 */ /* 0x008fe200078e0278 */
[----:B------:R-:W-:Y:S01]  /*6d40*/  MOV R9, 0xff800000 ;  /* 0xff80000000097802 */ /* 0x000fe20000000f00 */
[----:B--2---:R-:W-:Y:S01]  /*6d50*/  @P2 FMUL.FTZ R49, R6, 0.69314718246459960938 ;  /* 0x3f31721806312820 */ /* 0x004fe20000410000 */
[----:B-1----:R-:W-:Y:S01]  /*6d60*/  LOP3.LUT R50, R3, 0xffffffe0, RZ, 0xc0, !PT ;  /* 0xffffffe003327812 */ /* 0x002fe200078ec0ff */
[----:B------:R-:W-:Y:S01]  /*6d70*/  IMAD R11, R48, c[0x0][0x1c0], R11 ;  /* 0x00007000300b7a24 */ /* 0x000fe200078e020b */
[----:B------:R-:W1:Y:S01]  /*6d80*/  LDS.128 R60, [R8.X4] ;  /* 0x00000000083c7984 */ /* 0x000e620000004c00 */
[----:B------:R-:W-:Y:S01]  /*6d90*/  MOV R3, 0xff800000 ;  /* 0xff80000000037802 */ /* 0x000fe20000000f00 */
[----:B------:R-:W-:Y:S01]  /*6da0*/  @P3 FFMA.FTZ R3, R2, c[0x0][0x238], R7 ;  /* 0x00008e0002033a23 */ /* 0x000fe20000010007 */
[----:B------:R-:W-:Y:S01]  /*6db0*/  IADD3 R50, -R50, R5, RZ ;  /* 0x0000000532327210 */ /* 0x000fe20007ffe1ff */
[----:B------:R-:W2:Y:S01]  /*6dc0*/  LDS.128 R56, [R8.X4+0x800] ;  /* 0x0008000008387984 */ /* 0x000ea20000004c00 */
[----:B------:R-:W-:-:S02]  /*6dd0*/  IMAD R11, R120, c[0x0][0x1c0], R11 ;  /* 0x00007000780b7a24 */ /* 0x000fc400078e020b */
[----:B------:R-:W-:Y:S01]  /*6de0*/  LOP3.LUT P0, RZ, R50, 0x3, RZ, 0xc0, !PT ;  /* 0x0000000332ff7812 */ /* 0x000fe2000780c0ff */
[----:B------:R-:W3:Y:S01]  /*6df0*/  LDS.128 R52, [R8.X4+0x1000] ;  /* 0x0010000008347984 */ /* 0x000ee20000004c00 */
[----:B------:R-:W-:-:S03]  /*6e00*/  @P2 FFMA.FTZ R9, R0, c[0x0][0x238], R49 ;  /* 0x00008e0000092a23 */ /* 0x000fc60000010031 */
        /* <DEDUP_REMOVED lines=12> */
[----:B--23--:R-:W-:Y:S01]  /*6ed0*/  IMAD.MOV.U32 R7, RZ, RZ, -0x40 ;  /* 0xffffffc0ff077424 */ /* 0x00cfe200078e00ff */
        /* <DEDUP_REMOVED lines=11> */
.L_x_4832:
[----:B--23--:R-:W-:Y:S05]  /*6f90*/  BSYNC B0 ;  /* 0x0000000000007941 */ /* 0x00cfea0003800000 */
.L_x_4831:
        /* <DEDUP_REMOVED lines=25> */
.L_x_4833:
        /* <DEDUP_REMOVED lines=13> */
.L_x_6159:


//--------------------- .text._ZN5flash24flash_fwd_splitkv_kernelI23Flash_fwd_kernel_traitsILi96ELi64ELi64ELi4ELb0ELb0EN7cutlass6half_tE19Flash_kernel_traitsILi96ELi64ELi64ELi4ES3_EELb1ELb0ELb0ELb0ELb1ELb0ELb0ELb0EEEvNS_16Flash_fwd_paramsE --------------------------
	.section	.text._ZN5flash24flash_fwd_splitkv_kernelI23Flash_fwd_kernel_traitsILi96ELi64ELi64ELi4ELb0ELb0EN7cutlass6half_tE19Flash_kernel_traitsILi96ELi64ELi64ELi4ES3_EELb1ELb0ELb0ELb0ELb1ELb0ELb0ELb0EEEvNS_16Flash_fwd_paramsE,"ax",@progbits
	.sectioninfo	@"SHI_REGISTERS=168"
	.align	128
        .global         _ZN5flash24flash_fwd_splitkv_kernelI23Flash_fwd_kernel_traitsILi96ELi64ELi64ELi4ELb0ELb0EN7cutlass6half_tE19Flash_kernel_traitsILi96ELi64ELi64ELi4ES3_EELb1ELb0ELb0ELb0ELb1ELb0ELb0ELb0EEEvNS_16Flash_fwd_paramsE
        .type           _ZN5flash24flash_fwd_splitkv_kernelI23Flash_fwd_kernel_traitsILi96ELi64ELi64ELi4ELb0ELb0EN7cutlass6half_tE19Flash_kernel_traitsILi96ELi64ELi64ELi4ES3_EELb1ELb0ELb0ELb0ELb1ELb0ELb0ELb0EEEvNS_16Flash_fwd_paramsE,@function
        .size           _ZN5flash24flash_fwd_splitkv_kernelI23Flash_fwd_kernel_traitsILi96ELi64ELi64ELi4ELb0ELb0EN7cutlass6half_tE19Flash_kernel_traitsILi96ELi64ELi64ELi4ES3_EELb1ELb0ELb0ELb0ELb1ELb0ELb0ELb0EEEvNS_16Flash_fwd_paramsE,(.L_x_6160 - _ZN5flash24flash_fwd_splitkv_kernelI23Flash_fwd_kernel_traitsILi96ELi64ELi64ELi4ELb0ELb0EN7cutlass6half_tE19Flash_kernel_traitsILi96ELi64ELi64ELi4ES3_EELb1ELb0ELb0ELb0ELb1ELb0ELb0ELb0EEEvNS_16Flash_fwd_paramsE)
        .other          _ZN5flash24flash_fwd_splitkv_kernelI23Flash_fwd_kernel_traitsILi96ELi64ELi64ELi4ELb0ELb0EN7cutlass6half_tE19Flash_kernel_traitsILi96ELi64ELi64ELi4ES3_EELb1ELb0ELb0ELb0ELb1ELb0ELb0ELb0EEEvNS_16Flash_fwd_paramsE,@"STO_CUDA_ENTRY STV_DEFAULT"
_ZN5flash24flash_fwd_splitkv_kernelI23Flash_fwd_kernel_traitsILi96ELi64ELi64ELi4ELb0ELb0EN7cutlass6half_tE19Flash_kernel_traitsILi96ELi64ELi64ELi4ES3_EELb1ELb0ELb0ELb0ELb1ELb0ELb0ELb0EEEvNS_16Flash_fwd_paramsE:
.text._ZN5flash24flash_fwd_splitkv_kernelI23Flash_fwd_kernel_traitsILi96ELi64ELi64ELi4ELb0ELb0EN7cutlass6half_tE19Flash_kernel_traitsILi96ELi64ELi64ELi4ES3_EELb1ELb0ELb0ELb0ELb1ELb0ELb0ELb0EEEvNS_16Flash_fwd_paramsE:
        /* <DEDUP_REMOVED lines=24> */
[----:B------:R-:W4:Y:S04]  /*0180*/  S2R R20, SR_CTAID.Z ;  /* 0x0000000000147919 */ /* 0x000f280000002700 */
[----:B------:R-:W1:Y:S01]  /*0190*/  S2R R88, SR_TID.X ;  /* 0x0000000000587919 */ /* 0x000e620000002100 */
[----:B------:R-:W-:Y:S01]  /*01a0*/  ISETP.NE.AND.EX P0, PT, RZ, c[0x0][0x24c], PT, P0 ;  /* 0x00009300ff007a0c */ /* 0x000fe20003f05300 */
[----:B--2---:R-:W-:-:S02]  /*01b0*/  @P2 IMAD.IADD R126, R126, 0x1, -R123 ;  /* 0x000000017e7e2824 */ /* 0x004fc400078e0a7b */
[----:B------:R-:W-:-:S10]  /*01c0*/  @!P2 IMAD.MOV.U32 R126, RZ, RZ, c[0x0][0x214] ;  /* 0x00008500ff7ea624 */ /* 0x000fd400078e00ff */
[----:B------:R-:W-:Y:S05]  /*01d0*/  @!P0 BRA `(.L_x_4834) ;  /* 0x0000004000008947 */ /* 0x000fea0003800000 */
[----:B-1-34-:R-:W2:Y:S02]  /*01e0*/  @P3 LDG.E R7, [R8.64+0x4] ;  /* 0x0000040808073981 */ /* 0x01aea4000c1e1900 */
[----:B--2--5:R-:W-:-:S06]  /*01f0*/  @P3 IADD3 R4, R7, -R10, RZ ;  /* 0x8000000a07043210 */ /* 0x024fcc0007ffe0ff */
[----:B------:R1:W5:Y:S01]  /*0200*/  @!P3 LDG.E R4, [R8.64] ;  /* 0x000000080804b981 */ /* 0x000362000c1e1900 */
[----:B------:R-:W-:Y:S05]  /*0210*/  BRA `(.L_x_4835) ;  /* 0x0000001000007947 */ /* 0x000fea0003800000 */
.L_x_4834:
[----:B-1-34-:R-:W-:Y:S02]  /*0220*/  MOV R4, c[0x0][0x218] ;  /* 0x0000860000047a02 */ /* 0x01afe40000000f00 */
.L_x_4835:
        /* <DEDUP_REMOVED lines=15> */
[----:B-1----:R-:W-:Y:S02]  /*0320*/  IADD3 R9, R81, 0x3f, RZ ;  /* 0x0000003f51097810 */ /* 0x002fe40007ffe0ff */
        /* <DEDUP_REMOVED lines=40> */
[----:B------:R-:W-:Y:S02]  /*05b0*/  IMAD R0, R3, c[0x0][0x1c0], R20 ;  /* 0x0000700003007a24 */ /* 0x000fe400078e0214 */
[C---:B------:R-:W-:Y:S01]  /*05c0*/  IMAD R7, R20.reuse, c[0x0][0x1f4], R7 ;  /* 0x00007d0014077a24 */ /* 0x040fe200078e0207 */
[----:B------:R-:W-:Y:S01]  /*05d0*/  ISETP.GE.AND P0, PT, R5, R126, PT ;  /* 0x0000007e0500720c */ /* 0x000fe20003f06270 */
[----:B------:R-:W-:-:S04]  /*05e0*/  IMAD.WIDE.U32 R8, R20, c[0x0][0x1f0], R8 ;  /* 0x00007c0014087a25 */ /* 0x000fc800078e0008 */
[----:B------:R-:W-:Y:S01]  /*05f0*/  IMAD R91, R0, c[0x0][0x214], R91 ;  /* 0x00008500005b7a24 */ /* 0x000fe200078e025b */
[----:B------:R-:W-:Y:S02]  /*0600*/  SHF.R.S32.HI R0, RZ, 0x1f, R5 ;  /* 0x0000001fff007819 */ /* 0x000fe40000011405 */
        /* <DEDUP_REMOVED lines=12> */
.L_x_4838:
[----:B------:R-:W-:Y:S05]  /*06d0*/  BSYNC B0 ;  /* 0x0000000000007941 */ /* 0x000fea0003800000 */
.L_x_4837:
        /* <DEDUP_REMOVED lines=16> */
.L_x_4840:
[----:B------:R-:W-:Y:S05]  /*07e0*/  BSYNC B0 ;  /* 0x0000000000007941 */ /* 0x000fea0003800000 */
.L_x_4839:
        /* <DEDUP_REMOVED lines=13> */
.L_x_4836:
        /* <DEDUP_REMOVED lines=92> */
.L_x_4841:
        /* <DEDUP_REMOVED lines=17> */
.L_x_4843:
        /* <DEDUP_REMOVED lines=16> */
[----:B------:R-:W-:Y:S01]  /*1090*/  IMAD.HI.U32 R4, R13, R2, RZ ;  /* 0x000000020d047227 */ /* 0x000fe200078e00ff */
[----:B------:R-:W-:-:S03]  /*10a0*/  SHF.R.S32.HI R13, RZ, 0x1f, R15 ;  /* 0x0000001fff0d7819 */ /* 0x000fc6000001140f */
[----:B------:R-:W-:-:S04]  /*10b0*/  IMAD.MOV R9, RZ, RZ, -R4 ;  /* 0x000000ffff097224 */ /* 0x000fc800078e0a04 */
[----:B------:R-:W-:Y:S01]  /*10c0*/  IMAD R9, R8, R9, R2 ;  /* 0x0000000908097224 */ /* 0x000fe200078e0202 */
[----:B------:R-:W-:-:S04]  /*10d0*/  LOP3.LUT R2, R20, c[0x0][0x1c8], RZ, 0x3c, !PT ;  /* 0x0000720014027a12 */ /* 0x000fc800078e3cff */
[----:B------:R-:W-:Y:S02]  /*10e0*/  ISETP.GT.U32.AND P0, PT, R8, R9, PT ;  /* 0x000000090800720c */ /* 0x000fe40003f04070 */
[----:B------:R-:W-:Y:S01]  /*10f0*/  ISETP.GE.AND P1, PT, R2, RZ, PT ;  /* 0x000000ff0200720c */ /* 0x000fe20003f26270 */
[----:B------:R-:W-:-:S10]  /*1100*/  IMAD R2, R13, c[0x0][0x198], RZ ;  /* 0x000066000d027a24 */ /* 0x000fd400078e02ff */
[-C--:B------:R-:W-:Y:S02]  /*1110*/  @!P0 IADD3 R9, R9, -R8.reuse, RZ ;  /* 0x8000000809098210 */ /* 0x080fe40007ffe0ff */
[----:B------:R-:W-:Y:S02]  /*1120*/  @!P0 IADD3 R4, R4, 0x1, RZ ;  /* 0x0000000104048810 */ /* 0x000fe40007ffe0ff */
[----:B------:R-:W-:Y:S01]  /*1130*/  ISETP.GE.U32.AND P2, PT, R9, R8, PT ;  /* 0x000000080900720c */ /* 0x000fe20003f46070 */
[----:B------:R-:W-:Y:S01]  /*1140*/  IMAD R9, R15, c[0x0][0x19c], R2 ;  /* 0x000067000f097a24 */ /* 0x000fe200078e0202 */
[----:B------:R-:W-:-:S03]  /*1150*/  ISETP.NE.AND P0, PT, RZ, c[0x0][0x1c8], PT ;  /* 0x00007200ff007a0c */ /* 0x000fc60003f05270 */
[----:B------:R-:W-:-:S08]  /*1160*/  IMAD.IADD R83, R7, 0x1, R9 ;  /* 0x0000000107537824 */ /* 0x000fd000078e0209 */
[----:B------:R-:W-:-:S05]  /*1170*/  @P2 IADD3 R4, R4, 0x1, RZ ;  /* 0x0000000104042810 */ /* 0x000fca0007ffe0ff */
[----:B------:R-:W-:Y:S01]  /*1180*/  @!P1 IMAD.MOV R4, RZ, RZ, -R4 ;  /* 0x000000ffff049224 */ /* 0x000fe200078e0a04 */
        /* <DEDUP_REMOVED lines=17> */
.L_x_4842:
[----:B------:R-:W-:Y:S01]  /*12a0*/  ISETP.NE.AND P0, PT, R123, -0x1, PT ;  /* 0xffffffff7b00780c */ /* 0x000fe20003f05270 */
[----:B------:R-:W-:Y:S01]  /*12b0*/  IMAD.IADD R122, R126, 0x1, -R91 ;  /* 0x000000017e7a7824 */ /* 0x000fe200078e0a5b */
[----:B------:R-:W-:Y:S01]  /*12c0*/  SHF.R.S32.HI R93, RZ, 0x1f, R88 ;  /* 0x0000001fff5d7819 */ /* 0x000fe20000011458 */
[----:B------:R-:W-:Y:S01]  /*12d0*/  IMAD R25, R25, c[0x0][0x1b8], RZ ;  /* 0x00006e0019197a24 */ /* 0x000fe200078e02ff */
[----:B------:R-:W-:Y:S01]  /*12e0*/  IADD3 R124, R100, -0x1, RZ ;  /* 0xffffffff647c7810 */ /* 0x000fe20007ffe0ff */
[----:B------:R-:W-:Y:S01]  /*12f0*/  ULDC.64 UR4, c[0x0][0x198] ;  /* 0x0000660000047ab9 */ /* 0x000fe20000000a00 */
[CC--:B------:R-:W-:Y:S01]  /*1300*/  LEA.HI R9, R93.reuse, R88.reuse, RZ, 0x3 ;  /* 0x000000585d097211 */ /* 0x0c0fe200078f18ff */
[----:B------:R-:W-:Y:S01]  /*1310*/  USHF.L.U32 UR7, UR4, 0x5, URZ ;  /* 0x0000000504077899 */ /* 0x000fe2000800063f */
[----:B------:R-:W-:Y:S01]  /*1320*/  LEA.HI R8, R93, R88, RZ, 0x4 ;  /* 0x000000585d087211 */ /* 0x000fe200078f20ff */
[----:B------:R-:W-:Y:S01]  /*1330*/  UMOV UR6, 0x5 ;  /* 0x0000000500067882 */ /* 0x000fe20000000000 */
[----:B------:R-:W-:Y:S01]  /*1340*/  SHF.R.S32.HI R17, RZ, 0x3, R9 ;  /* 0x00000003ff117819 */ /* 0x000fe20000011409 */
[----:B------:R-:W-:Y:S01]  /*1350*/  USHF.L.U64.HI UR5, UR4, UR6, UR5 ;  /* 0x0000000604057299 */ /* 0x000fe20008010205 */
[----:B------:R-:W-:Y:S01]  /*1360*/  SHF.R.S32.HI R14, RZ, 0x4, R8 ;  /* 0x00000004ff0e7819 */ /* 0x000fe20000011408 */
[----:B------:R-:W-:Y:S01]  /*1370*/  @!P0 IMAD.WIDE.U32 R6, R3, c[0x0][0x178], RZ ;  /* 0x00005e0003068a25 */ /* 0x000fe200078e00ff */
[----:B-----5:R-:W-:-:S02]  /*1380*/  @!P0 SHF.R.S32.HI R0, RZ, 0x1f, R3 ;  /* 0x0000001fff008819 */ /* 0x020fc40000011403 */
[----:B------:R-:W-:Y:S01]  /*1390*/  LEA.HI R11, R8, R14, RZ, 0x1 ;  /* 0x0000000e080b7211 */ /* 0x000fe200078f08ff */
[----:B------:R-:W-:Y:S01]  /*13a0*/  @P0 IMAD.WIDE.U32 R30, R123, c[0x0][0x190], RZ ;  /* 0x000064007b1e0a25 */ /* 0x000fe200078e00ff */
[----:B------:R-:W-:Y:S02]  /*13b0*/  SHF.R.S32.HI R23, RZ, 0x1f, R20 ;  /* 0x0000001fff177819 */ /* 0x000fe40000011414 */
[----:B------:R-:W-:Y:S01]  /*13c0*/  LOP3.LUT R11, R11, 0xfffffffe, RZ, 0xc0, !PT ;  /* 0xfffffffe0b0b7812 */ /* 0x000fe200078ec0ff */
[----:B------:R-:W-:Y:S02]  /*13d0*/  @!P0 IMAD R0, R0, c[0x0][0x178], RZ ;  /* 0x00005e0000008a24 */ /* 0x000fe400078e02ff */
[----:B------:R-:W-:Y:S02]  /*13e0*/  @!P0 IMAD.MOV.U32 R30, RZ, RZ, R6 ;  /* 0x000000ffff1e8224 */ /* 0x000fe400078e0006 */
[----:B------:R-:W-:Y:S01]  /*13f0*/  @!P0 IMAD R0, R3, c[0x0][0x17c], R0 ;  /* 0x00005f0003008a24 */ /* 0x000fe200078e0200 */
[-C--:B------:R-:W-:Y:S01]  /*1400*/  LEA.HI R3, R93, R88.reuse, RZ, 0x2 ;  /* 0x000000585d037211 */ /* 0x080fe200078f10ff */
[----:B------:R-:W-:Y:S01]  /*1410*/  IMAD.SHL.U32 R27, R17, 0x40, RZ ;  /* 0x00000040111b7824 */ /* 0x000fe200078e00ff */
[----:B------:R-:W-:Y:S01]  /*1420*/  LEA.HI R93, R93, R88, RZ, 0x5 ;  /* 0x000000585d5d7211 */ /* 0x000fe200078f28ff */
[----:B------:R-:W-:Y:S01]  /*1430*/  @P0 IMAD R12, R123, c[0x0][0x194], R31 ;  /* 0x000065007b0c0a24 */ /* 0x000fe200078e021f */
[----:B------:R-:W-:Y:S01]  /*1440*/  LOP3.LUT R19, R3, 0xfffffffc, RZ, 0xc0, !PT ;  /* 0xfffffffc03137812 */ /* 0x000fe200078ec0ff */
[----:B------:R-:W-:Y:S01]  /*1450*/  @!P0 IMAD.IADD R12, R7, 0x1, R0 ;  /* 0x00000001070c8824 */ /* 0x000fe200078e0200 */
[----:B------:R-:W-:Y:S01]  /*1460*/  LOP3.LUT R27, R27, 0xc0, RZ, 0xc0, !PT ;  /* 0x000000c01b1b7812 */ /* 0x000fe200078ec0ff */
[----:B------:R-:W-:Y:S01]  /*1470*/  IMAD.IADD R11, R14, 0x1, -R11 ;  /* 0x000000010e0b7824 */ /* 0x000fe200078e0a0b */
[----:B------:R-:W-:Y:S01]  /*1480*/  SHF.R.S32.HI R6, RZ, 0x2, R3 ;  /* 0x00000002ff067819 */ /* 0x000fe20000011403 */
[----:B------:R-:W-:Y:S01]  /*1490*/  IMAD.IADD R128, R88, 0x1, -R19 ;  /* 0x0000000158807824 */ /* 0x000fe200078e0a13 */
[----:B------:R-:W-:Y:S01]  /*14a0*/  SHF.R.U32.HI R14, RZ, 0x3, R27 ;  /* 0x00000003ff0e7819 */ /* 0x000fe2000001161b */
[----:B------:R-:W-:Y:S01]  /*14b0*/  IMAD.SHL.U32 R0, R124, 0x40, RZ ;  /* 0x000000407c007824 */ /* 0x000fe200078e00ff */
[----:B------:R-:W-:Y:S01]  /*14c0*/  IADD3 R16, R6, 0x20, RZ ;  /* 0x0000002006107810 */ /* 0x000fe20007ffe0ff */
[----:B------:R-:W-:Y:S01]  /*14d0*/  IMAD.SHL.U32 R128, R128, 0x8, RZ ;  /* 0x0000000880807824 */ /* 0x000fe200078e00ff */
[----:B------:R-:W-:Y:S01]  /*14e0*/  LEA.HI R125, R3, R6, RZ, 0x1 ;  /* 0x00000006037d7211 */ /* 0x000fe200078f08ff */
[----:B------:R-:W-:Y:S01]  /*14f0*/  IMAD.IADD R5, R81, 0x1, -R0 ;  /* 0x0000000151057824 */ /* 0x000fe200078e0a00 */
[----:B------:R-:W-:Y:S01]  /*1500*/  ISETP.GE.AND P5, PT, R16, R122, PT ;  /* 0x0000007a1000720c */ /* 0x000fe20003fa6270 */
[----:B------:R-:W-:Y:S01]  /*1510*/  IMAD R23, R23, c[0x0][0x1a8], RZ ;  /* 0x00006a0017177a24 */ /* 0x000fe200078e02ff */
[C---:B------:R-:W-:Y:S01]  /*1520*/  IADD3 R26, P1, R128.reuse, R26, RZ ;  /* 0x0000001a801a7210 */ /* 0x040fe20007f3e0ff */
[----:B------:R-:W-:Y:S01]  /*1530*/  IMAD.SHL.U32 R17, R17, 0x8, RZ ;  /* 0x0000000811117824 */ /* 0x000fe200078e00ff */
[----:B------:R-:W-:Y:S01]  /*1540*/  IADD3 R82, P4, R128, R82, RZ ;  /* 0x0000005280527210 */ /* 0x000fe20007f9e0ff */
[----:B------:R-:W-:Y:S01]  /*1550*/  IMAD R23, R20, c[0x0][0x1ac], R23 ;  /* 0x00006b0014177a24 */ /* 0x000fe200078e0217 */
[----:B------:R-:W-:-:S02]  /*1560*/  SHF.R.S32.HI R19, RZ, 0x1f, R128 ;  /* 0x0000001fff137819 */ /* 0x000fc40000011480 */
[----:B------:R-:W-:Y:S02]  /*1570*/  IADD3 R30, P0, R128, R30, RZ ;  /* 0x0000001e801e7210 */ /* 0x000fe40007f1e0ff */
[----:B------:R-:W-:Y:S01]  /*1580*/  LOP3.LUT R21, R27, 0x18, R128, 0xf8, !PT ;  /* 0x000000181b157812 */ /* 0x000fe200078ef880 */
[C---:B------:R-:W-:Y:S01]  /*1590*/  IMAD.X R27, R19.reuse, 0x1, R10, P1 ;  /* 0x00000001131b7824 */ /* 0x040fe200008e060a */
[----:B------:R-:W-:Y:S01]  /*15a0*/  ISETP.GE.AND P3, PT, R16, R5, PT ;  /* 0x000000051000720c */ /* 0x000fe20003f66270 */
[----:B------:R-:W-:Y:S01]  /*15b0*/  IMAD.X R83, R19, 0x1, R2, P4 ;  /* 0x0000000113537824 */ /* 0x000fe200020e0602 */
[----:B------:R-:W-:Y:S01]  /*15c0*/  LOP3.LUT R2, R21, R14, RZ, 0x3c, !PT ;  /* 0x0000000e15027212 */ /* 0x000fe200078e3cff */
[----:B------:R-:W-:Y:S01]  /*15d0*/  IMAD.X R31, R19, 0x1, R12, P0 ;  /* 0x00000001131f7824 */ /* 0x000fe200000e060c */
[----:B------:R-:W-:Y:S01]  /*15e0*/  LOP3.LUT R19, R9, 0xfffffff8, RZ, 0xc0, !PT ;  /* 0xfffffff809137812 */ /* 0x000fe200078ec0ff */
[----:B------:R-:W-:Y:S01]  /*15f0*/  IMAD.WIDE.U32 R26, R4, c[0x0][0x1b8], R26 ;  /* 0x00006e00041a7a25 */ /* 0x000fe200078e001a */
[----:B------:R-:W-:-:S02]  /*1600*/  LOP3.LUT R21, R8, 0xfffffff0, RZ, 0xc0, !PT ;  /* 0xfffffff008157812 */ /* 0x000fc400078ec0ff */
[----:B------:R-:W-:Y:S01]  /*1610*/  ISETP.GE.AND P2, PT, R16, R5, PT ;  /* 0x000000051000720c */ /* 0x000fe20003f46270 */
[----:B------:R-:W-:Y:S01]  /*1620*/  IMAD.IADD R19, R88, 0x1, -R19 ;  /* 0x0000000158137824 */ /* 0x000fe200078e0a13 */
[----:B------:R-:W-:Y:S01]  /*1630*/  ISETP.GE.AND P0, PT, R6, R122, PT ;  /* 0x0000007a0600720c */ /* 0x000fe20003f06270 */
[----:B------:R-:W-:Y:S01]  /*1640*/  IMAD.IADD R21, R88, 0x1, -R21 ;  /* 0x0000000158157824 */ /* 0x000fe200078e0a15 */
[----:B------:R-:W-:Y:S01]  /*1650*/  SHF.R.S32.HI R7, RZ, 0x1f, R6 ;  /* 0x0000001fff077819 */ /* 0x000fe20000011406 */
[----:B------:R-:W-:Y:S01]  /*1660*/  IMAD.WIDE.U32 R82, R6, c[0x0][0x198], R82 ;  /* 0x0000660006527a25 */ /* 0x000fe200078e0052 */
[----:B------:R-:W-:Y:S02]  /*1670*/  LEA.HI R3, R19, R19, RZ, 0x1 ;  /* 0x0000001313037211 */ /* 0x000fe400078f08ff */
[----:B------:R-:W-:Y:S01]  /*1680*/  LEA.HI R16, R21, R21, RZ, 0x1 ;  /* 0x0000001515107211 */ /* 0x000fe200078f08ff */
[----:B------:R-:W-:Y:S01]  /*1690*/  IMAD.WIDE R28, R29, 0x40, R6 ;  /* 0x000000401d1c7825 */ /* 0x000fe200078e0206 */
[----:B------:R-:W-:-:S02]  /*16a0*/  LOP3.LUT R8, R3, 0x3fffffe, RZ, 0xc0, !PT ;  /* 0x03fffffe03087812 */ /* 0x000fc400078ec0ff */
[----:B------:R-:W-:Y:S02]  /*16b0*/  LOP3.LUT R90, R16, 0x7fffffe, RZ, 0xc0, !PT ;  /* 0x07fffffe105a7812 */ /* 0x000fe400078ec0ff */
[----:B------:R-:W-:Y:S01]  /*16c0*/  SHF.R.S32.HI R10, RZ, 0x1f, R21 ;  /* 0x0000001fff0a7819 */ /* 0x000fe20000011415 */
[----:B------:R-:W-:Y:S01]  /*16d0*/  IMAD.IADD R8, R19, 0x1, -R8 ;  /* 0x0000000113087824 */ /* 0x000fe200078e0a08 */
[----:B------:R-:W-:Y:S01]  /*16e0*/  LOP3.LUT R125, R125, 0x7fffffe, RZ, 0xc0, !PT ;  /* 0x07fffffe7d7d7812 */ /* 0x000fe200078ec0ff */
[----:B------:R-:W-:Y:S01]  /*16f0*/  IMAD.IADD R90, R21, 0x1, -R90 ;  /* 0x00000001155a7824 */ /* 0x000fe200078e0a5a */
[--C-:B------:R-:W-:Y:S02]  /*1700*/  SHF.R.S32.HI R19, RZ, 0x1, R16.reuse ;  /* 0x00000001ff137819 */ /* 0x100fe40000011410 */
[----:B------:R-:W-:Y:S01]  /*1710*/  SHF.R.S32.HI R16, RZ, 0x1f, R16 ;  /* 0x0000001fff107819 */ /* 0x000fe20000011410 */
[----:B------:R-:W-:Y:S01]  /*1720*/  IMAD.IADD R125, R6, 0x1, -R125 ;  /* 0x00000001067d7824 */ /* 0x000fe200078e0a7d */
[----:B------:R-:W-:Y:S01]  /*1730*/  LEA.HI R9, R10, R21, RZ, 0x3 ;  /* 0x000000150a097211 */ /* 0x000fe200078f18ff */
[----:B------:R-:W-:Y:S01]  /*1740*/  IMAD.WIDE.U32 R20, R20, c[0x0][0x1a8], R30 ;  /* 0x00006a0014147a25 */ /* 0x000fe200078e001e */
[----:B------:R-:W-:-:S02]  /*1750*/  SHF.R.S32.HI R92, RZ, 0x5, R93 ;  /* 0x00000005ff5c7819 */ /* 0x000fc4000001145d */
[----:B------:R-:W-:Y:S01]  /*1760*/  SHF.R.S32.HI R3, RZ, 0x1, R3 ;  /* 0x00000001ff037819 */ /* 0x000fe20000011403 */
[----:B------:R-:W-:Y:S01]  /*1770*/  @!P0 IMAD R10, R29, c[0x0][0x190], RZ ;  /* 0x000064001d0a8a24 */ /* 0x000fe200078e02ff */
[----:B------:R-:W-:Y:S01]  /*1780*/  LEA.HI R16, R16, R19, RZ, 0x2 ;  /* 0x0000001310107211 */ /* 0x000fe200078f10ff */
[----:B------:R-:W-:Y:S01]  /*1790*/  IMAD.IADD R21, R21, 0x1, R23 ;  /* 0x0000000115157824 */ /* 0x000fe200078e0217 */
[----:B------:R-:W-:Y:S01]  /*17a0*/  @!P5 IADD3 R14, P1, R28, 0x20, RZ ;  /* 0x000000201c0ed810 */ /* 0x000fe20007f3e0ff */
[----:B------:R-:W-:Y:S01]  /*17b0*/  IMAD R125, R92, 0x8, R125 ;  /* 0x000000085c7d7824 */ /* 0x000fe200078e027d */
[----:B------:R-:W-:Y:S01]  /*17c0*/  LOP3.LUT R16, R16, 0xfffffffc, RZ, 0xc0, !PT ;  /* 0xfffffffc10107812 */ /* 0x000fe200078ec0ff */
[----:B------:R-:W-:Y:S01]  /*17d0*/  IMAD.SHL.U32 R120, R3, 0x40, RZ ;  /* 0x0000004003787824 */ /* 0x000fe200078e00ff */
[----:B------:R-:W-:Y:S01]  /*17e0*/  ISETP.GE.AND P4, PT, R6, R5, PT ;  /* 0x000000050600720c */ /* 0x000fe20003f86270 */
[C---:B------:R-:W-:Y:S01]  /*17f0*/  @!P0 IMAD R10, R28.reuse, c[0x0][0x194], R10 ;  /* 0x000065001c0a8a24 */ /* 0x040fe200078e020a */
[----:B------:R-:W-:Y:S01]  /*1800*/  LOP3.LUT R93, R93, 0xffffffe0, RZ, 0xc0, !PT ;  /* 0xffffffe05d5d7812 */ /* 0x000fe200078ec0ff */
[----:B------:R-:W-:Y:S01]  /*1810*/  @!P0 IMAD.WIDE.U32 R22, R28, c[0x0][0x190], R20 ;  /* 0x000064001c168a25 */ /* 0x000fe200078e0014 */
[----:B------:R-:W-:-:S03]  /*1820*/  LOP3.LUT R120, R120, 0xc0, RZ, 0xc0, !PT ;  /* 0x000000c078787812 */ /* 0x000fc600078ec0ff */
[----:B------:R-:W-:Y:S01]  /*1830*/  IMAD.U32 R125, R125, 0x20, R2 ;  /* 0x000000207d7d7824 */ /* 0x000fe200078e0002 */
[----:B------:R-:W-:Y:S01]  /*1840*/  LOP3.LUT R17, R120, 0x8, R17, 0xf8, !PT ;  /* 0x0000000878117812 */ /* 0x000fe200078ef811 */
[----:B------:R-:W-:Y:S01]  /*1850*/  IMAD R2, R4, c[0x0][0x1bc], R25 ;  /* 0x00006f0004027a24 */ /* 0x000fe200078e0219 */
[----:B------:R-:W-:Y:S01]  /*1860*/  SHF.R.U32.HI R120, RZ, 0x3, R120 ;  /* 0x00000003ff787819 */ /* 0x000fe20000011678 */
[----:B------:R-:W-:Y:S02]  /*1870*/  IMAD.IADD R4, R19, 0x1, -R16 ;  /* 0x0000000113047824 */ /* 0x000fe400078e0a10 */
[----:B------:R-:W-:Y:S01]  /*1880*/  @!P5 IMAD.X R12, RZ, RZ, R29, P1 ;  /* 0x000000ffff0cd224 */ /* 0x000fe200008e061d */
[----:B------:R-:W-:Y:S01]  /*1890*/  @!P0 LEA R18, P1, R22, c[0x0][0x160], 0x1 ;  /* 0x0000580016128a11 */ /* 0x000fe200078208ff */
[----:B------:R-:W-:Y:S01]  /*18a0*/  @!P0 IMAD.IADD R19, R23, 0x1, R10 ;  /* 0x0000000117138824 */ /* 0x000fe200078e020a */
[----:B------:R-:W-:Y:S01]  /*18b0*/  LOP3.LUT R120, R17, R120, RZ, 0x3c, !PT ;  /* 0x0000007811787212 */ /* 0x000fe200078e3cff */
[----:B------:R-:W-:-:S02]  /*18c0*/  @!P5 IMAD R17, R12, c[0x0][0x190], RZ ;  /* 0x000064000c11da24 */ /* 0x000fc400078e02ff */
[----:B------:R-:W-:Y:S01]  /*18d0*/  @!P5 IMAD.WIDE.U32 R20, R14, c[0x0][0x190], R20 ;  /* 0x000064000e14da25 */ /* 0x000fe200078e0014 */
[----:B------:R-:W-:Y:S02]  /*18e0*/  @!P0 LEA.HI.X R19, R22, c[0x0][0x164], R19, 0x1, P1 ;  /* 0x0000590016138a11 */ /* 0x000fe400008f0c13 */
[----:B------:R-:W-:Y:S01]  /*18f0*/  IADD3 R15, P1, R6, R15, RZ ;  /* 0x0000000f060f7210 */ /* 0x000fe20007f3e0ff */
[----:B------:R-:W-:Y:S02]  /*1900*/  @!P5 IMAD R17, R14, c[0x0][0x194], R17 ;  /* 0x000065000e11da24 */ /* 0x000fe400078e0211 */
[----:B------:R-:W-:Y:S02]  /*1910*/  IMAD.SHL.U32 R125, R125, 0x2, RZ ;  /* 0x000000027d7d7824 */ /* 0x000fe400078e00ff */
[C---:B------:R-:W-:Y:S01]  /*1920*/  IMAD.X R13, R7.reuse, 0x1, R13, P1 ;  /* 0x00000001070d7824 */ /* 0x040fe200008e060d */
[----:B------:R-:W-:Y:S01]  /*1930*/  @!P5 LEA R16, P1, R20, c[0x0][0x160], 0x1 ;  /* 0x000058001410da11 */ /* 0x000fe200078208ff */
[----:B------:R-:W-:Y:S01]  /*1940*/  IMAD R7, R7, c[0x0][0x198], RZ ;  /* 0x0000660007077a24 */ /* 0x000fe200078e02ff */
[----:B------:R-:W-:Y:S01]  /*1950*/  @!PT LDS RZ, [RZ] ;  /* 0x00000000fffff984 */ /* 0x000fe20000000800 */
[----:B------:R-:W-:Y:S01]  /*1960*/  @!PT LDS RZ, [RZ] ;  /* 0x00000000fffff984 */ /* 0x000fe20000000800 */
[----:B------:R-:W-:Y:S01]  /*1970*/  @!PT LDS RZ, [RZ] ;  /* 0x00000000fffff984 */ /* 0x000fe20000000800 */
[----:B------:R1:W-:Y:S01]  /*1980*/  @!P0 LDGSTS.E.BYPASS.LTC128B.128 [R125], [R18.64] ;  /* 0x00000000127d8fae */ /* 0x0003e2000b901d48 */
[----:B------:R-:W-:-:S02]  /*1990*/  @!P5 IMAD.IADD R17, R21, 0x1, R17 ;  /* 0x000000011511d824 */ /* 0x000fc400078e0211 */
[----:B------:R-:W-:Y:S01]  /*19a0*/  IMAD R7, R6, c[0x0][0x19c], R7 ;  /* 0x0000670006077a24 */ /* 0x000fe200078e0207 */
[----:B------:R1:W-:Y:S01]  /*19b0*/  @!P0 LDGSTS.E.BYPASS.LTC128B.128 [R125+0x1000], [R18.64+0x40] ;  /* 0x01000040127d8fae */ /* 0x0003e2000b901d48 */
[----:B------:R-:W-:Y:S01]  /*19c0*/  IMAD.IADD R27, R27, 0x1, R2 ;  /* 0x000000011b1b7824 */ /* 0x000fe200078e0202 */
[----:B------:R-:W-:Y:S01]  /*19d0*/  @!P5 LEA.HI.X R17, R20, c[0x0][0x164], R17, 0x1, P1 ;  /* 0x000059001411da11 */ /* 0x000fe200008f0c11 */
[----:B------:R-:W-:Y:S01]  /*19e0*/  IMAD.IADD R2, R83, 0x1, R7 ;  /* 0x0000000153027824 */ /* 0x000fe200078e0207 */
[----:B------:R1:W-:Y:S01]  /*19f0*/  @!P0 LDGSTS.E.BYPASS.LTC128B.128 [R125+0x2000], [R18.64+0x80] ;  /* 0x02000080127d8fae */ /* 0x0003e2000b901d48 */
[----:B------:R-:W-:Y:S01]  /*1a00*/  @!P3 IADD3 R7, P0, R82, UR7, RZ ;  /* 0x000000075207bc10 */ /* 0x000fe2000ff1e0ff */
[----:B------:R-:W-:Y:S02]  /*1a10*/  IMAD R12, R13, c[0x0][0x1a0], RZ ;  /* 0x000068000d0c7a24 */ /* 0x000fe400078e02ff */
[----:B------:R-:W-:Y:S01]  /*1a20*/  IMAD.WIDE.U32 R86, R15, c[0x0][0x1a0], R26 ;  /* 0x000068000f567a25 */ /* 0x000fe200078e001a */
[----:B------:R-:W-:Y:S01]  /*1a30*/  @!P3 IADD3.X R10, R2, UR5, RZ, P0, !PT ;  /* 0x00000005020abc10 */ /* 0x000fe200087fe4ff */
[----:B------:R2:W-:Y:S01]  /*1a40*/  @!P5 LDGSTS.E.BYPASS.LTC128B.128 [R125+0x800], [R16.64] ;  /* 0x00800000107ddfae */ /* 0x0005e2000b901d48 */
[----:B------:R-:W-:Y:S01]  /*1a50*/  @!P3 LEA R14, P0, R7, c[0x0][0x168], 0x1 ;  /* 0x00005a00070eba11 */ /* 0x000fe200078008ff */
[----:B------:R-:W-:-:S02]  /*1a60*/  IMAD R13, R15, c[0x0][0x1a4], R12 ;  /* 0x000069000f0d7a24 */ /* 0x000fc400078e020c */
[----:B------:R2:W-:Y:S01]  /*1a70*/  @!P5 LDGSTS.E.BYPASS.LTC128B.128 [R125+0x1800], [R16.64+0x40] ;  /* 0x01800040107ddfae */ /* 0x0005e2000b901d48 */
[----:B------:R-:W-:Y:S01]  /*1a80*/  @!P3 LEA.HI.X R15, R7, c[0x0][0x16c], R10, 0x1, P0 ;  /* 0x00005b00070fba11 */ /* 0x000fe200000f0c0a */
[----:B------:R-:W-:Y:S01]  /*1a90*/  IMAD.SHL.U32 R80, R4, 0x40, RZ ;  /* 0x0000004004507824 */ /* 0x000fe200078e00ff */
[----:B------:R-:W-:Y:S01]  /*1aa0*/  LEA R132, P0, R86, c[0x0][0x170], 0x1 ;  /* 0x00005c0056847a11 */ /* 0x000fe200078008ff */
[----:B------:R2:W-:Y:S01]  /*1ab0*/  @!P5 LDGSTS.E.BYPASS.LTC128B.128 [R125+0x2800], [R16.64+0x80] ;  /* 0x02800080107ddfae */ /* 0x0005e2000b901d48 */
[----:B------:R-:W-:Y:S02]  /*1ac0*/  IMAD.SHL.U32 R89, R9, 0x20, RZ ;  /* 0x0000002009597824 */ /* 0x000fe400078e00ff */
[C---:B------:R-:W-:Y:S01]  /*1ad0*/  IMAD R9, R11.reuse, 0x8, R8 ;  /* 0x000000080b097824 */ /* 0x040fe200078e0208 */
[----:B------:R-:W-:Y:S01]  /*1ae0*/  LOP3.LUT R80, R80, 0xc0, RZ, 0xc0, !PT ;  /* 0x000000c050507812 */ /* 0x000fe200078ec0ff */
[----:B------:R-:W-:Y:S01]  /*1af0*/  IMAD.SHL.U32 R11, R11, 0x8, RZ ;  /* 0x000000080b0b7824 */ /* 0x000fe200078e00ff */
[----:B------:R-:W-:Y:S01]  /*1b00*/  LOP3.LUT R89, R89, 0xffffff00, RZ, 0xc0, !PT ;  /* 0xffffff0059597812 */ /* 0x000fe200078ec0ff */
[----:B------:R-:W-:-:S02]  /*1b10*/  IMAD.MOV.U32 R7, RZ, RZ, 0x40 ;  /* 0x00000040ff077424 */ /* 0x000fc400078e00ff */
[----:B------:R-:W-:Y:S01]  /*1b20*/  IMAD.IADD R84, R87, 0x1, R13 ;  /* 0x0000000157547824 */ /* 0x000fe200078e020d */
[----:B------:R-:W-:Y:S01]  /*1b30*/  LOP3.LUT R13, R80, 0x8, R11, 0xf8, !PT ;  /* 0x00000008500d7812 */ /* 0x000fe200078ef80b */
[----:B------:R-:W-:Y:S01]  /*1b40*/  IMAD.WIDE.U32 R10, R7, c[0x0][0x1a0], RZ ;  /* 0x00006800070a7a25 */ /* 0x000fe200078e00ff */
[----:B------:R-:W-:Y:S02]  /*1b50*/  SHF.R.U32.HI R80, RZ, 0x3, R80 ;  /* 0x00000003ff507819 */ /* 0x000fe40000011650 */
[----:B-1----:R-:W-:Y:S01]  /*1b60*/  @!P4 LEA R18, P1, R82, c[0x0][0x168], 0x1 ;  /* 0x00005a005212ca11 */ /* 0x002fe200078208ff */
[----:B------:R-:W-:Y:S01]  /*1b70*/  IMAD R121, R92, 0x200, R89 ;  /* 0x000002005c797824 */ /* 0x000fe200078e0259 */
[----:B------:R-:W-:Y:S01]  /*1b80*/  LOP3.LUT R80, R13, R80, RZ, 0x3c, !PT ;  /* 0x000000500d507212 */ /* 0x000fe200078e3cff */
[----:B------:R-:W-:Y:S01]  /*1b90*/  IMAD R7, R7, c[0x0][0x1a4], RZ ;  /* 0x0000690007077a24 */ /* 0x000fe200078e02ff */
[----:B------:R-:W-:Y:S01]  /*1ba0*/  @!P4 LEA.HI.X R19, R82, c[0x0][0x16c], R2, 0x1, P1 ;  /* 0x00005b005213ca11 */ /* 0x000fe200008f0c02 */
[----:B------:R-:W-:Y:S01]  /*1bb0*/  IMAD R121, R90, 0x20, R121 ;  /* 0x000000205a797824 */ /* 0x000fe200078e0279 */
[----:B------:R-:W-:Y:S01]  /*1bc0*/  ISETP.GE.AND P1, PT, R6, R5, PT ;  /* 0x000000050600720c */ /* 0x000fe20003f26270 */
[----:B------:R-:W-:Y:S01]  /*1bd0*/  IMAD.U32 R120, R9, 0x20, R120 ;  /* 0x0000002009787824 */ /* 0x000fe200078e0078 */
[----:B------:R-:W-:Y:S01]  /*1be0*/  LEA.HI.X R133, R86, c[0x0][0x174], R84, 0x1, P0 ;  /* 0x00005d0056857a11 */ /* 0x000fe200000f0c54 */
[----:B------:R2:W-:Y:S01]  /*1bf0*/  @!P4 LDGSTS.E.BYPASS.LTC128B.128 [R125+0x3000], [R18.64] ;  /* 0x03000000127dcfae */ /* 0x0005e2000b901d48 */
[----:B------:R-:W-:Y:S01]  /*1c00*/  @!P2 IADD3 R8, P0, R132, R10, RZ ;  /* 0x0000000a8408a210 */ /* 0x000fe20007f1e0ff */
[----:B------:R-:W-:-:S02]  /*1c10*/  IMAD.IADD R121, R80, 0x1, R121 ;  /* 0x0000000150797824 */ /* 0x000fc400078e0279 */
[----:B------:R2:W-:Y:S01]  /*1c20*/  @!P4 LDGSTS.E.BYPASS.LTC128B.128 [R125+0x4000], [R18.64+0x40] ;  /* 0x04000040127dcfae */ /* 0x0005e2000b901d48 */
[----:B------:R-:W-:Y:S01]  /*1c30*/  @!P2 IADD3.X R9, R133, R11, R7, P0, !PT ;  /* 0x0000000b8509a210 */ /* 0x000fe200007fe407 */
[----:B------:R-:W-:Y:S01]  /*1c40*/  IMAD.SHL.U32 R120, R120, 0x2, RZ ;  /* 0x0000000278787824 */ /* 0x000fe200078e00ff */
[----:B------:R-:W-:Y:S01]  /*1c50*/  LOP3.LUT P0, RZ, R3, 0x2, RZ, 0xc0, !PT ;  /* 0x0000000203ff7812 */ /* 0x000fe2000780c0ff */
[----:B------:R2:W-:Y:S01]  /*1c60*/  @!P4 LDGSTS.E.BYPASS.LTC128B.128 [R125+0x5000], [R18.64+0x80] ;  /* 0x05000080127dcfae */ /* 0x0005e2000b901d48 */
[----:B------:R-:W-:Y:S02]  /*1c70*/  IMAD.SHL.U32 R121, R121, 0x2, RZ ;  /* 0x0000000279797824 */ /* 0x000fe400078e00ff */
[----:B------:R-:W-:Y:S01]  /*1c80*/  IMAD.MOV.U32 R3, RZ, RZ, 0x10 ;  /* 0x00000010ff037424 */ /* 0x000fe200078e00ff */
[----:B------:R1:W-:Y:S01]  /*1c90*/  @!P3 LDGSTS.E.BYPASS.LTC128B.128 [R125+0x3800], [R14.64] ;  /* 0x038000000e7dbfae */ /* 0x0003e2000b901d48 */
[----:B------:R-:W-:Y:S02]  /*1ca0*/  IMAD.MOV.U32 R5, RZ, RZ, 0x20 ;  /* 0x00000020ff057424 */ /* 0x000fe400078e00ff */
[----:B------:R-:W-:Y:S01]  /*1cb0*/  IMAD R89, R90, 0x20, R89 ;  /* 0x000000205a597824 */ /* 0x000fe200078e0259 */
[----:B------:R1:W-:Y:S02]  /*1cc0*/  @!P3 LDGSTS.E.BYPASS.LTC128B.128 [R125+0x4800], [R14.64+0x40] ;  /* 0x048000400e7dbfae */ /* 0x0003e4000b901d48 */
[----:B------:R-:W-:-:S02]  /*1cd0*/  SEL R5, R5, 0xffffffe0, !P0 ;  /* 0xffffffe005057807 */ /* 0x000fc40004000000 */
[----:B------:R1:W-:Y:S03]  /*1ce0*/  @!P3 LDGSTS.E.BYPASS.LTC128B.128 [R125+0x5800], [R14.64+0x80] ;  /* 0x058000800e7dbfae */ /* 0x0003e6000b901d48 */
[----:B------:R-:W-:Y:S01]  /*1cf0*/  IMAD.IADD R117, R120, 0x1, R5 ;  /* 0x0000000178757824 */ /* 0x000fe200078e0205 */
[----:B------:R-:W0:Y:S01]  /*1d00*/  LDGDEPBAR ;  /* 0x00000000000079af */ /* 0x000e220000000000 */
[----:B------:R-:W-:-:S04]  /*1d10*/  DEPBAR.LE SB0, 0x0 ;  /* 0x000080000000791a */ /* 0x000fc80000000000 */
[----:B------:R-:W-:Y:S06]  /*1d20*/  BAR.SYNC.DEFER_BLOCKING 0x0 ;  /* 0x0000000000007b1d */ /* 0x000fec0000010000 */
        /* <DEDUP_REMOVED lines=12> */
[----:B------:R-:W-:Y:S01]  /*1df0*/  @P2 STS.128 [R125+0x6800], RZ ;  /* 0x006800ff7d002388 */ /* 0x000fe20000000c00 */
[----:B------:R-:W-:-:S03]  /*1e00*/  SEL R3, R3, 0xfffffff0, !P1 ;  /* 0xfffffff003037807 */ /* 0x000fc60004800000 */
[----:B------:R-:W-:Y:S02]  /*1e10*/  @P2 STS.128 [R125+0x7800], RZ ;  /* 0x007800ff7d002388 */ /* 0x000fe40000000c00 */
[----:B------:R-:W-:Y:S02]  /*1e20*/  IMAD R119, R3, 0x2, R121 ;  /* 0x0000000203777824 */ /* 0x000fe400078e0279 */
        /* <DEDUP_REMOVED lines=8> */
[----:B-1----:R-:W2:Y:S04]  /*1eb0*/  LDSM.16.M88.4 R12, [R120+0x3000] ;  /* 0x00300000780c783b */ /* 0x002ea80000000200 */
[----:B------:R-:W1:Y:S04]  /*1ec0*/  LDSM.16.M88.4 R56, [R120+0x3400] ;  /* 0x003400007838783b */ /* 0x000e680000000200 */
[----:B------:R-:W1:Y:S04]  /*1ed0*/  LDSM.16.M88.4 R48, [R120+0x3800] ;  /* 0x003800007830783b */ /* 0x000e680000000200 */
[----:B------:R-:W-:Y:S04]  /*1ee0*/  LDSM.16.M88.4 R76, [R119] ;  /* 0x00000000774c783b */ /* 0x000fe80000000200 */
[----:B------:R-:W-:Y:S04]  /*1ef0*/  LDSM.16.M88.4 R4, [R117+0x3000] ;  /* 0x003000007504783b */ /* 0x000fe80000000200 */
[----:B----4-:R-:W4:Y:S04]  /*1f00*/  LDSM.16.M88.4 R8, [R120+0x3c00] ;  /* 0x003c00007808783b */ /* 0x010f280000000200 */
[----:B------:R-:W3:Y:S04]  /*1f10*/  LDSM.16.M88.4 R64, [R117+0x3c00] ;  /* 0x003c00007540783b */ /* 0x000ee80000000200 */
[----:B------:R-:W3:Y:S04]  /*1f20*/  LDSM.16.M88.4 R72, [R117+0x3400] ;  /* 0x003400007548783b */ /* 0x000ee80000000200 */
[----:B------:R-:W3:Y:S04]  /*1f30*/  LDSM.16.M88.4 R68, [R117+0x3800] ;  /* 0x003800007544783b */ /* 0x000ee80000000200 */
[----:B------:R-:W-:Y:S01]  /*1f40*/  LDSM.16.M88.4 R36, [R121+0x1000] ;  /* 0x001000007924783b */ /* 0x000fe20000000200 */
[C---:B--2---:R-:W-:Y:S03]  /*1f50*/  HMMA.16816.F32 R16, R40.reuse, R12, RZ ;  /* 0x0000000c2810723c */ /* 0x044fe600000018ff */
[----:B------:R-:W2:Y:S04]  /*1f60*/  LDSM.16.M88.4 R32, [R120+0x4000] ;  /* 0x004000007820783b */ /* 0x000ea80000000200 */
[----:B------:R-:W2:Y:S01]  /*1f70*/  LDSM.16.M88.4 R20, [R120+0x4c00] ;  /* 0x004c00007814783b */ /* 0x000ea20000000200 */
[C---:B------:R-:W-:Y:S03]  /*1f80*/  HMMA.16816.F32 R12, R40.reuse, R14, RZ ;  /* 0x0000000e280c723c */ /* 0x040fe600000018ff */
[----:B------:R-:W2:Y:S04]  /*1f90*/  LDSM.16.M88.4 R28, [R120+0x4400] ;  /* 0x00440000781c783b */ /* 0x000ea80000000200 */
[----:B------:R-:W2:Y:S01]  /*1fa0*/  LDSM.16.M88.4 R24, [R120+0x4800] ;  /* 0x004800007818783b */ /* 0x000ea20000000200 */
[C---:B-1----:R-:W-:Y:S03]  /*1fb0*/  HMMA.16816.F32 R60, R40.reuse, R56, RZ ;  /* 0x00000038283c723c */ /* 0x042fe600000018ff */
[----:B------:R-:W0:Y:S05]  /*1fc0*/  LDGDEPBAR ;  /* 0x00000000000079af */ /* 0x000e2a0000000000 */
[C---:B------:R-:W-:Y:S08]  /*1fd0*/  HMMA.16816.F32 R52, R40.reuse, R48, RZ ;  /* 0x000000302834723c */ /* 0x040ff000000018ff */
[C---:B------:R-:W-:Y:S08]  /*1fe0*/  HMMA.16816.F32 R56, R40.reuse, R58, RZ ;  /* 0x0000003a2838723c */ /* 0x040ff000000018ff */
[C---:B------:R-:W-:Y:S08]  /*1ff0*/  HMMA.16816.F32 R48, R40.reuse, R50, RZ ;  /* 0x000000322830723c */ /* 0x040ff000000018ff */
[C---:B----4-:R-:W-:Y:S08]  /*2000*/  HMMA.16816.F32 R44, R40.reuse, R8, RZ ;  /* 0x00000008282c723c */ /* 0x050ff000000018ff */
[----:B------:R-:W-:Y:S01]  /*2010*/  HMMA.16816.F32 R40, R40, R10, RZ ;  /* 0x0000000a2828723c */ /* 0x000fe200000018ff */
[----:B------:R-:W-:Y:S07]  /*2020*/  LDSM.16.M88.4 R8, [R119+0x1000] ;  /* 0x001000007708783b */ /* 0x000fee0000000200 */
[C---:B------:R-:W-:Y:S08]  /*2030*/  HMMA.16816.F32 R16, R76.reuse, R4, R16 ;  /* 0x000000044c10723c */ /* 0x040ff00000001810 */
[C---:B------:R-:W-:Y:S01]  /*2040*/  HMMA.16816.F32 R12, R76.reuse, R6, R12 ;  /* 0x000000064c0c723c */ /* 0x040fe2000000180c */
[----:B------:R-:W1:Y:S07]  /*2050*/  LDSM.16.M88.4 R4, [R117+0x4000] ;  /* 0x004000007504783b */ /* 0x000e6e0000000200 */
[C---:B---3--:R-:W-:Y:S08]  /*2060*/  HMMA.16816.F32 R44, R76.reuse, R64, R44 ;  /* 0x000000404c2c723c */ /* 0x048ff0000000182c */
[C---:B------:R-:W-:Y:S01]  /*2070*/  HMMA.16816.F32 R64, R76.reuse, R66, R40 ;  /* 0x000000424c40723c */ /* 0x040fe20000001828 */
[----:B------:R-:W3:Y:S07]  /*2080*/  LDSM.16.M88.4 R40, [R117+0x4400] ;  /* 0x004400007528783b */ /* 0x000eee0000000200 */
[C---:B------:R-:W-:Y:S08]  /*2090*/  HMMA.16816.F32 R60, R76.reuse, R72, R60 ;  /* 0x000000484c3c723c */ /* 0x040ff0000000183c */
[C---:B------:R-:W-:Y:S08]  /*20a0*/  HMMA.16816.F32 R56, R76.reuse, R74, R56 ;  /* 0x0000004a4c38723c */ /* 0x040ff00000001838 */
[C---:B------:R-:W-:Y:S08]  /*20b0*/  HMMA.16816.F32 R52, R76.reuse, R68, R52 ;  /* 0x000000444c34723c */ /* 0x040ff00000001834 */
[----:B------:R-:W-:Y:S08]  /*20c0*/  HMMA.16816.F32 R48, R76, R70, R48 ;  /* 0x000000464c30723c */ /* 0x000ff00000001830 */
[C---:B--2---:R-:W-:Y:S08]  /*20d0*/  HMMA.16816.F32 R16, R36.reuse, R32, R16 ;  /* 0x000000202410723c */ /* 0x044ff00000001810 */
[C---:B------:R-:W-:Y:S01]  /*20e0*/  HMMA.16816.F32 R12, R36.reuse, R34, R12 ;  /* 0x00000022240c723c */ /* 0x040fe2000000180c */
[----:B------:R-:W-:Y:S07]  /*20f0*/  LDSM.16.M88.4 R32, [R117+0x4800] ;  /* 0x004800007520783b */ /* 0x000fee0000000200 */
[C---:B------:R-:W-:Y:S08]  /*2100*/  HMMA.16816.F32 R44, R36.reuse, R20, R44 ;  /* 0x00000014242c723c */ /* 0x040ff0000000182c */
        /* <DEDUP_REMOVED lines=12> */
[C---:B---3--:R-:W-:Y:S08]  /*21d0*/  HMMA.16816.F32 R60, R8.reuse, R40, R60 ;  /* 0x00000028083c723c */ /* 0x048ff0000000183c */
[C---:B------:R-:W-:Y:S01]  /*21e0*/  HMMA.16816.F32 R56, R8.reuse, R42, R56 ;  /* 0x0000002a0838723c */ /* 0x040fe20000001838 */
[----:B------:R-:W3:Y:S07]  /*21f0*/  LDSM.16.M88.4 R40, [R120+0x5c00] ;  /* 0x005c00007828783b */ /* 0x000eee0000000200 */
[C---:B--2---:R-:W-:Y:S07]  /*2200*/  HMMA.16816.F32 R44, R8.reuse, R20, R44 ;  /* 0x00000014082c723c */ /* 0x044fee000000182c */
[----:B------:R-:W-:Y:S01]  /*2210*/  IMAD.IADD R20, R88, 0x1, -R93 ;  /* 0x0000000158147824 */ /* 0x000fe200078e0a5d */
[----:B------:R-:W-:Y:S04]  /*2220*/  HMMA.16816.F32 R52, R8, R32, R52 ;  /* 0x000000200834723c */ /* 0x000fe80000001834 */
[----:B------:R-:W-:-:S04]  /*2230*/  SHF.R.S32.HI R127, RZ, 0x1f, R20 ;  /* 0x0000001fff7f7819 */ /* 0x000fc80000011414 */
[----:B------:R-:W-:Y:S01]  /*2240*/  HMMA.16816.F32 R68, R8, R34, R48 ;  /* 0x000000220844723c */ /* 0x000fe20000001830 */
[----:B------:R-:W-:Y:S01]  /*2250*/  LDSM.16.M88.4 R32, [R119+0x2000] ;  /* 0x002000007720783b */ /* 0x000fe20000000200 */
[----:B------:R-:W-:-:S03]  /*2260*/  LEA.HI R127, R127, R20, RZ, 0x2 ;  /* 0x000000147f7f7211 */ /* 0x000fc600078f10ff */
[----:B------:R-:W2:Y:S01]  /*2270*/  LDSM.16.M88.4 R48, [R117+0x5000] ;  /* 0x005000007530783b */ /* 0x000ea20000000200 */
[----:B------:R-:W-:Y:S02]  /*2280*/  SHF.R.S32.HI R127, RZ, 0x2, R127 ;  /* 0x00000002ff7f7819 */ /* 0x000fe4000001147f */
[----:B------:R-:W-:Y:S01]  /*2290*/  HMMA.16816.F32 R64, R8, R22, R64 ;  /* 0x000000160840723c */ /* 0x000fe20000001840 */
[----:B------:R-:W4:Y:S04]  /*22a0*/  LDSM.16.M88.4 R8, [R117+0x5400] ;  /* 0x005400007508783b */ /* 0x000f280000000200 */
[----:B------:R-:W2:Y:S03]  /*22b0*/  LDSM.16.M88.4 R20, [R117+0x5800] ;  /* 0x005800007514783b */ /* 0x000ea60000000200 */
[C---:B-1----:R-:W-:Y:S07]  /*22c0*/  HMMA.16816.F32 R60, R4.reuse, R24, R60 ;  /* 0x00000018043c723c */ /* 0x042fee000000183c */
[----:B------:R-:W-:Y:S01]  /*22d0*/  IMAD R24, R92, 0x10, R91 ;  /* 0x000000105c187824 */ /* 0x000fe200078e025b */
[----:B------:R-:W-:Y:S01]  /*22e0*/  HMMA.16816.F32 R16, R4, R28, R16 ;  /* 0x0000001c0410723c */ /* 0x000fe20000001810 */
[----:B------:R-:W-:-:S03]  /*22f0*/  IMAD.SHL.U32 R25, R88, 0x2, RZ ;  /* 0x0000000258197824 */ /* 0x000fc600078e00ff */
[----:B------:R-:W-:Y:S02]  /*2300*/  IADD3 R24, R24, 0x1, R127 ;  /* 0x0000000118187810 */ /* 0x000fe40007ffe07f */
[----:B------:R-:W-:Y:S02]  /*2310*/  LOP3.LUT R25, R25, 0x6, RZ, 0xc0, !PT ;  /* 0x0000000619197812 */ /* 0x000fe400078ec0ff */
[----:B------:R-:W-:Y:S01]  /*2320*/  IADD3 R24, R81, R24, -R126 ;  /* 0x0000001851187210 */ /* 0x000fe20007ffe87e */
[----:B------:R-:W-:Y:S03]  /*2330*/  HMMA.16816.F32 R12, R4, R30, R12 ;  /* 0x0000001e040c723c */ /* 0x000fe6000000180c */
[----:B------:R-:W-:Y:S01]  /*2340*/  IADD3 R102, R24, c[0x0][0x2e8], RZ ;  /* 0x0000ba0018667a10 */ /* 0x000fe20007ffe0ff */
[----:B------:R-:W-:-:S04]  /*2350*/  IMAD.IADD R24, R0, 0x1, R25 ;  /* 0x0000000100187824 */ /* 0x000fc800078e0219 */
[----:B------:R-:W-:Y:S01]  /*2360*/  HMMA.16816.F32 R56, R4, R26, R56 ;  /* 0x0000001a0438723c */ /* 0x000fe20000001838 */
[----:B------:R-:W-:-:S07]  /*2370*/  IADD3 R25, R24, 0x1, RZ ;  /* 0x0000000118197810 */ /* 0x000fce0007ffe0ff */
[C---:B------:R-:W-:Y:S08]  /*2380*/  HMMA.16816.F32 R52, R4.reuse, R36, R52 ;  /* 0x000000240434723c */ /* 0x040ff00000001834 */
[C---:B------:R-:W-:Y:S08]  /*2390*/  HMMA.16816.F32 R68, R4.reuse, R38, R68 ;  /* 0x000000260444723c */ /* 0x040ff00000001844 */
[C---:B---3--:R-:W-:Y:S08]  /*23a0*/  HMMA.16816.F32 R44, R4.reuse, R40, R44 ;  /* 0x00000028042c723c */ /* 0x048ff0000000182c */
[----:B------:R-:W-:Y:S07]  /*23b0*/  HMMA.16816.F32 R64, R4, R42, R64 ;  /* 0x0000002a0440723c */ /* 0x000fee0000001840 */
[C---:B------:R-:W-:Y:S01]  /*23c0*/  IADD3 R4, R102.reuse, 0x8, RZ ;  /* 0x0000000866047810 */ /* 0x040fe20007ffe0ff */
[----:B--2---:R-:W-:Y:S01]  /*23d0*/  HMMA.16816.F32 R16, R32, R48, R16 ;  /* 0x000000302010723c */ /* 0x004fe20000001810 */
[----:B------:R-:W-:-:S02]  /*23e0*/  IMNMX R102, R102, R81, PT ;  /* 0x0000005166667217 */ /* 0x000fc40003800200 */
[----:B------:R-:W-:Y:S02]  /*23f0*/  IMNMX R101, R4, R81, PT ;  /* 0x0000005104657217 */ /* 0x000fe40003800200 */
[----:B------:R-:W1:Y:S01]  /*2400*/  LDSM.16.M88.4 R4, [R117+0x5c00] ;  /* 0x005c00007504783b */ /* 0x000e620000000200 */
[----:B------:R-:W-:Y:S01]  /*2410*/  ISETP.GE.AND P0, PT, R25, R102, PT ;  /* 0x000000661900720c */ /* 0x000fe20003f06270 */
[----:B------:R-:W-:-:S04]  /*2420*/  DEPBAR.LE SB0, 0x0 ;  /* 0x000080000000791a */ /* 0x000fc80000000000 */
[----:B------:R-:W-:Y:S01]  /*2430*/  HMMA.16816.F32 R12, R32, R50, R12 ;  /* 0x00000032200c723c */ /* 0x000fe2000000180c */
[----:B------:R-:W-:-:S07]  /*2440*/  ISETP.GE.AND P4, PT, R25, R101, PT ;  /* 0x000000651900720c */ /* 0x000fce0003f86270 */
[C---:B----4-:R-:W-:Y:S05]  /*2450*/  HMMA.16816.F32 R60, R32.reuse, R8, R60 ;  /* 0x00000008203c723c */ /* 0x050fea000000183c */
[----:B------:R-:W-:Y:S02]  /*2460*/  FSEL R17, R17, -INF , !P0 ;  /* 0xff80000011117808 */ /* 0x000fe40004000000 */
[C---:B------:R-:W-:Y:S01]  /*2470*/  IADD3 R9, R24.reuse, 0x8, RZ ;  /* 0x0000000818097810 */ /* 0x040fe20007ffe0ff */
[----:B------:R-:W-:Y:S01]  /*2480*/  HMMA.16816.F32 R56, R32, R10, R56 ;  /* 0x0000000a2038723c */ /* 0x000fe20000001838 */
[----:B------:R-:W-:Y:S02]  /*2490*/  IADD3 R8, R24, 0x9, RZ ;  /* 0x0000000918087810 */ /* 0x000fe40007ffe0ff */
[----:B------:R-:W-:-:S02]  /*24a0*/  ISETP.GE.AND P1, PT, R9, R102, PT ;  /* 0x000000660900720c */ /* 0x000fc40003f26270 */
[CC--:B------:R-:W-:Y:S02]  /*24b0*/  ISETP.GE.AND P5, PT, R8.reuse, R102.reuse, PT ;  /* 0x000000660800720c */ /* 0x0c0fe40003fa6270 */
[-C--:B------:R-:W-:Y:S01]  /*24c0*/  ISETP.GE.AND P2, PT, R8, R101.reuse, PT ;  /* 0x000000650800720c */ /* 0x080fe20003f46270 */
[C---:B------:R-:W-:Y:S01]  /*24d0*/  HMMA.16816.F32 R52, R32.reuse, R20, R52 ;  /* 0x000000142034723c */ /* 0x040fe20000001834 */
[----:B------:R-:W-:Y:S02]  /*24e0*/  IADD3 R8, R24, 0x10, RZ ;  /* 0x0000001018087810 */ /* 0x000fe40007ffe0ff */
[-C--:B------:R-:W-:Y:S02]  /*24f0*/  ISETP.GE.AND P3, PT, R9, R101.reuse, PT ;  /* 0x000000650900720c */ /* 0x080fe40003f66270 */
[----:B------:R-:W-:Y:S02]  /*2500*/  FSEL R9, R12, -INF , !P1 ;  /* 0xff8000000c097808 */ /* 0x000fe40004800000 */
[C---:B------:R-:W-:Y:S01]  /*2510*/  ISETP.GE.AND P0, PT, R8.reuse, R102, PT ;  /* 0x000000660800720c */ /* 0x040fe20003f06270 */
[----:B------:R-:W-:Y:S01]  /*2520*/  HMMA.16816.F32 R68, R32, R22, R68 ;  /* 0x000000162044723c */ /* 0x000fe20000001844 */
[----:B------:R-:W-:-:S02]  /*2530*/  ISETP.GE.AND P1, PT, R8, R101, PT ;  /* 0x000000650800720c */ /* 0x000fc40003f26270 */
[C---:B------:R-:W-:Y:S02]  /*2540*/  IADD3 R8, R24.reuse, 0x18, RZ ;  /* 0x0000001818087810 */ /* 0x040fe40007ffe0ff */
[C---:B------:R-:W-:Y:S02]  /*2550*/  IADD3 R10, R24.reuse, 0x11, RZ ;  /* 0x00000011180a7810 */ /* 0x040fe40007ffe0ff */
[----:B------:R-:W-:Y:S01]  /*2560*/  IADD3 R12, R24, 0x19, RZ ;  /* 0x00000019180c7810 */ /* 0x000fe20007ffe0ff */
[----:B-1----:R-:W-:Y:S01]  /*2570*/  HMMA.16816.F32 R44, R32, R4, R44 ;  /* 0x00000004202c723c */ /* 0x002fe2000000182c */
[----:B------:R-:W-:Y:S02]  /*2580*/  FSEL R11, R60, -INF , !P0 ;  /* 0xff8000003c0b7808 */ /* 0x000fe40004000000 */
[----:B------:R-:W-:Y:S02]  /*2590*/  ISETP.GE.AND P0, PT, R8, R101, PT ;  /* 0x000000650800720c */ /* 0x000fe40003f06270 */
[----:B------:R-:W-:-:S02]  /*25a0*/  IADD3 R20, R24, 0x21, RZ ;  /* 0x0000002118147810 */ /* 0x000fc40007ffe0ff */
[----:B------:R-:W-:Y:S01]  /*25b0*/  FSEL R14, R14, -INF , !P3 ;  /* 0xff8000000e0e7808 */ /* 0x000fe20005800000 */
[----:B------:R-:W-:Y:S01]  /*25c0*/  HMMA.16816.F32 R64, R32, R6, R64 ;  /* 0x000000062040723c */ /* 0x000fe20000001840 */
[----:B------:R-:W-:Y:S01]  /*25d0*/  FSEL R62, R62, -INF , !P1 ;  /* 0xff8000003e3e7808 */ /* 0x000fe20004800000 */
[----:B------:R-:W-:Y:S01]  /*25e0*/  BAR.SYNC.DEFER_BLOCKING 0x0 ;  /* 0x0000000000007b1d */ /* 0x000fe20000010000 */
[-C--:B------:R-:W-:Y:S02]  /*25f0*/  ISETP.GE.AND P3, PT, R10, R102.reuse, PT ;  /* 0x000000660a00720c */ /* 0x080fe40003f66270 */
[----:B------:R-:W-:Y:S02]  /*2600*/  FSEL R13, R13, -INF , !P5 ;  /* 0xff8000000d0d7808 */ /* 0x000fe40006800000 */
[----:B------:R-:W-:Y:S02]  /*2610*/  ISETP.GE.AND P1, PT, R12, R102, PT ;  /* 0x000000660c00720c */ /* 0x000fe40003f26270 */
[----:B------:R-:W-:-:S02]  /*2620*/  ISETP.GE.AND P5, PT, R10, R101, PT ;  /* 0x000000650a00720c */ /* 0x000fc40003fa6270 */
[----:B------:R-:W-:Y:S02]  /*2630*/  FSEL R58, R58, -INF , !P0 ;  /* 0xff8000003a3a7808 */ /* 0x000fe40004000000 */
[----:B------:R-:W-:Y:S02]  /*2640*/  FSEL R10, R15, -INF , !P2 ;  /* 0xff8000000f0a7808 */ /* 0x000fe40005000000 */
[-C--:B------:R-:W-:Y:S02]  /*2650*/  ISETP.GE.AND P0, PT, R20, R102.reuse, PT ;  /* 0x000000661400720c */ /* 0x080fe40003f06270 */
[----:B------:R-:W-:Y:S02]  /*2660*/  ISETP.GE.AND P2, PT, R8, R102, PT ;  /* 0x000000660800720c */ /* 0x000fe40003f46270 */
[----:B------:R-:W-:Y:S02]  /*2670*/  IADD3 R5, R24, 0x29, RZ ;  /* 0x0000002918057810 */ /* 0x000fe40007ffe0ff */
[----:B------:R-:W-:-:S02]  /*2680*/  FSEL R61, R61, -INF , !P3 ;  /* 0xff8000003d3d7808 */ /* 0x000fc40005800000 */
[----:B------:R-:W-:Y:S02]  /*2690*/  IADD3 R8, R24, 0x20, RZ ;  /* 0x0000002018087810 */ /* 0x000fe40007ffe0ff */
[----:B------:R-:W-:Y:S02]  /*26a0*/  FSEL R57, R57, -INF , !P1 ;  /* 0xff80000039397808 */ /* 0x000fe40004800000 */
[-C--:B------:R-:W-:Y:S02]  /*26b0*/  ISETP.GE.AND P3, PT, R12, R101.reuse, PT ;  /* 0x000000650c00720c */ /* 0x080fe40003f66270 */
        /* <DEDUP_REMOVED lines=9> */
[----:B------:R-:W-:Y:S02]  /*2750*/  ISETP.GE.AND P3, PT, R20, R102, PT ;  /* 0x000000661400720c */ /* 0x000fe40003f66270 */
[----:B------:R-:W-:Y:S02]  /*2760*/  IADD3 R4, R24, 0x30, RZ ;  /* 0x0000003018047810 */ /* 0x000fe40007ffe0ff */
[----:B------:R-:W-:Y:S02]  /*2770*/  FSEL R108, R71, -INF , !P0 ;  /* 0xff800000476c7808 */ /* 0x000fe40004000000 */
[----:B------:R-:W-:Y:S02]  /*2780*/  ISETP.GT.AND P0, PT, R100, 0x1, PT ;  /* 0x000000016400780c */ /* 0x000fe40003f04270 */
[----:B------:R-:W-:Y:S02]  /*2790*/  FSEL R93, R52, -INF , !P5 ;  /* 0xff800000345d7808 */ /* 0x000fe40006800000 */
[----:B------:R-:W-:-:S02]  /*27a0*/  FSEL R94, R54, -INF , !P2 ;  /* 0xff800000365e7808 */ /* 0x000fc40005000000 */
[----:B------:R-:W-:Y:S02]  /*27b0*/  FSEL R106, R55, -INF , !P1 ;  /* 0xff800000376a7808 */ /* 0x000fe40004800000 */
[----:B------:R-:W-:Y:S02]  /*27c0*/  FSEL R96, R68, -INF , !P3 ;  /* 0xff80000044607808 */ /* 0x000fe40005800000 */
[-C--:B------:R-:W-:Y:S02]  /*27d0*/  ISETP.GE.AND P5, PT, R20, R101.reuse, PT ;  /* 0x000000651400720c */ /* 0x080fe40003fa6270 */
[-C--:B------:R-:W-:Y:S01]  /*27e0*/  ISETP.GE.AND P2, PT, R5, R102.reuse, PT ;  /* 0x000000660500720c */ /* 0x080fe20003f46270 */
[----:B------:R-:W-:Y:S01]  /*27f0*/  @!P0 IMAD.MOV.U32 R104, RZ, RZ, R82 ;  /* 0x000000ffff688224 */ /* 0x000fe200078e0052 */
[C---:B------:R-:W-:Y:S01]  /*2800*/  ISETP.GE.AND P1, PT, R4.reuse, R102, PT ;  /* 0x000000660400720c */ /* 0x040fe20003f26270 */
[----:B------:R-:W-:Y:S01]  /*2810*/  @!P0 IMAD.MOV.U32 R103, RZ, RZ, R2 ;  /* 0x000000ffff678224 */ /* 0x000fe200078e0002 */
        /* <DEDUP_REMOVED lines=8> */
[C---:B------:R-:W-:Y:S02]  /*28a0*/  IADD3 R4, R24.reuse, 0x38, RZ ;  /* 0x0000003818047810 */ /* 0x040fe40007ffe0ff */
[C---:B------:R-:W-:Y:S02]  /*28b0*/  ISETP.GE.AND P1, PT, R24.reuse, R102, PT ;  /* 0x000000661800720c */ /* 0x040fe40003f26270 */
[C---:B------:R-:W-:Y:S02]  /*28c0*/  ISETP.GE.AND P3, PT, R24.reuse, R101, PT ;  /* 0x000000651800720c */ /* 0x040fe40003f66270 */
[----:B------:R-:W-:Y:S02]  /*28d0*/  IADD3 R24, R24, 0x39, RZ ;  /* 0x0000003918187810 */ /* 0x000fe40007ffe0ff */
[----:B------:R-:W-:-:S02]  /*28e0*/  FSEL R6, R19, -INF , !P4 ;  /* 0xff80000013067808 */ /* 0x000fc40006000000 */
[----:B------:R-:W-:Y:S02]  /*28f0*/  FSEL R16, R16, -INF , !P1 ;  /* 0xff80000010107808 */ /* 0x000fe40004800000 */
[----:B------:R-:W-:Y:S02]  /*2900*/  FSEL R18, R18, -INF , !P3 ;  /* 0xff80000012127808 */ /* 0x000fe40005800000 */
[----:B------:R-:W-:Y:S02]  /*2910*/  FSEL R107, R45, -INF , !P5 ;  /* 0xff8000002d6b7808 */ /* 0x000fe40006800000 */
[----:B------:R-:W-:Y:S02]  /*2920*/  FSEL R31, R47, -INF , !P2 ;  /* 0xff8000002f1f7808 */ /* 0x000fe40005000000 */
[C---:B------:R-:W-:Y:S02]  /*2930*/  ISETP.GE.AND P4, PT, R4.reuse, R102, PT ;  /* 0x000000660400720c */ /* 0x040fe40003f86270 */
[----:B------:R-:W-:Y:S01]  /*2940*/  ISETP.GE.AND P1, PT, R4, R101, PT ;  /* 0x000000650400720c */ /* 0x000fe20003f26270 */
[----:B------:R-:W-:Y:S01]  /*2950*/  IMAD.IADD R4, R80, 0x1, R89 ;  /* 0x0000000150047824 */ /* 0x000fe200078e0259 */
[----:B------:R-:W-:-:S02]  /*2960*/  @!P0 LEA R136, P2, R82, c[0x0][0x168], 0x1 ;  /* 0x00005a0052888a11 */ /* 0x000fc400078408ff */
[C---:B------:R-:W-:Y:S02]  /*2970*/  ISETP.GE.AND P5, PT, R24.reuse, R102, PT ;  /* 0x000000661800720c */ /* 0x040fe40003fa6270 */
[----:B------:R-:W-:Y:S02]  /*2980*/  ISETP.GE.AND P3, PT, R24, R101, PT ;  /* 0x000000651800720c */ /* 0x000fe40003f66270 */
[----:B------:R-:W-:Y:S02]  /*2990*/  @!P0 LEA.HI.X R137, R82, c[0x0][0x16c], R2, 0x1, P2 ;  /* 0x00005b0052898a11 */ /* 0x000fe400010f0c02 */
        /* <DEDUP_REMOVED lines=48> */
[----:B------:R-:W-:-:S04]  /*2ca0*/  IMAD.MOV.U32 R7, RZ, RZ, 0x40 ;  /* 0x00000040ff077424 */ /* 0x000fc800078e00ff */
[----:B------:R-:W-:-:S04]  /*2cb0*/  IMAD R7, R0, c[0x0][0x2d0], -R7 ;  /* 0x0000b40000077a24 */ /* 0x000fc800078e0a07 */
        /* <DEDUP_REMOVED lines=13> */
.L_x_4845:
[----:B------:R-:W-:-:S04]  /*2d90*/  ULEA UR4, -UR4, URZ, 0x6 ;  /* 0x0000003f04047291 */ /* 0x000fc8000f8e313f */
[----:B------:R-:W-:Y:S02]  /*2da0*/  USHF.R.S32.HI UR6, URZ, 0x1f, UR4 ;  /* 0x0000001f3f067899 */ /* 0x000fe40008011404 */
[----:B------:R-:W-:-:S04]  /*2db0*/  MOV R7, UR4 ;  /* 0x0000000400077c02 */ /* 0x000fc80008000f00 */
[----:B------:R-:W-:Y:S02]  /*2dc0*/  MOV R5, UR6 ;  /* 0x0000000600057c02 */ /* 0x000fe40008000f00 */
.L_x_4846:
[----:B------:R-:W-:Y:S02]  /*2dd0*/  IADD3 R104, P2, R7, R82, RZ ;  /* 0x0000005207687210 */ /* 0x000fe40007f5e0ff */
[----:B------:R-:W-:-:S03]  /*2de0*/  IADD3 R0, P1, P0, R82, UR7, R7 ;  /* 0x0000000752007c10 */ /* 0x000fc6000f83e007 */
[----:B------:R-:W-:Y:S01]  /*2df0*/  IMAD.X R103, R5, 0x1, R2, P2 ;  /* 0x0000000105677824 */ /* 0x000fe200010e0602 */
[----:B------:R-:W-:Y:S02]  /*2e00*/  IADD3.X R5, R2, UR5, R5, P1, P0 ;  /* 0x0000000502057c10 */ /* 0x000fe40008fe0405 */
[----:B------:R-:W-:Y:S02]  /*2e10*/  LEA R136, P1, R104, c[0x0][0x168], 0x1 ;  /* 0x00005a0068887a11 */ /* 0x000fe400078208ff */
[----:B------:R-:W-:Y:S02]  /*2e20*/  LEA R20, P0, R0, c[0x0][0x168], 0x1 ;  /* 0x00005a0000147a11 */ /* 0x000fe400078008ff */
[----:B------:R-:W-:Y:S02]  /*2e30*/  LEA.HI.X R137, R104, c[0x0][0x16c], R103, 0x1, P1 ;  /* 0x00005b0068897a11 */ /* 0x000fe400008f0c67 */
[----:B------:R-:W-:-:S03]  /*2e40*/  LEA.HI.X R21, R0, c[0x0][0x16c], R5, 0x1, P0 ;  /* 0x00005b0000157a11 */ /* 0x000fc600000f0c05 */
        /* <DEDUP_REMOVED lines=9> */
[----:B------:R-:W0:Y:S02]  /*2ee0*/  LDGDEPBAR ;  /* 0x00000000000079af */ /* 0x000e240000000000 */
.L_x_4844:
        /* <DEDUP_REMOVED lines=55> */
[----:B------:R-:W2:Y:S01]  /*3260*/  MUFU.EX2 R89, R89 ;  /* 0x0000005900597308 */ /* 0x000ea20000000800 */
[--C-:B------:R-:W-:Y:S02]  /*3270*/  FFMA.FTZ R98, R93, c[0x0][0x23c], -R112.reuse ;  /* 0x00008f005d627a23 */ /* 0x100fe40000010870 */
[--C-:B------:R-:W-:Y:S02]  /*3280*/  FFMA.FTZ R97, R95, c[0x0][0x23c], -R112.reuse ;  /* 0x00008f005f617a23 */ /* 0x100fe40000010870 */
[----:B------:R-:W-:Y:S01]  /*3290*/  FFMA.FTZ R93, R99, c[0x0][0x23c], -R112 ;  /* 0x00008f00635d7a23 */ /* 0x000fe20000010870 */
[----:B-1----:R-:W-:-:S02]  /*32a0*/  FMNMX.FTZ R0, R5, R0, !PT ;  /* 0x0000000005007209 */ /* 0x002fc40007810000 */
[----:B------:R-:W-:Y:S01]  /*32b0*/  MUFU.EX2 R88, R88 ;  /* 0x0000005800587308 */ /* 0x000fe20000000800 */
[--C-:B------:R-:W-:Y:S01]  /*32c0*/  FFMA.FTZ R96, R96, c[0x0][0x23c], -R112.reuse ;  /* 0x00008f0060607a23 */ /* 0x100fe20000010870 */
[C---:B------:R-:W-:Y:S01]  /*32d0*/  FSETP.NEU.FTZ.AND P0, PT, R0.reuse, -INF , PT ;  /* 0xff8000000000780b */ /* 0x040fe20003f1d000 */
[----:B------:R-:W-:Y:S02]  /*32e0*/  FMUL.FTZ R35, R0, c[0x0][0x23c] ;  /* 0x00008f0000237a20 */ /* 0x000fe40000410000 */
        /* <DEDUP_REMOVED lines=10> */
[--C-:B------:R-:W-:Y:S01]  /*3390*/  FFMA.FTZ R29, R14, c[0x0][0x23c], -R35.reuse ;  /* 0x00008f000e1d7a23 */ /* 0x100fe20000010823 */
[----:B------:R-:W-:Y:S01]  /*33a0*/  LDSM.16.MT88.4 R16, [R118+0x7400] ;  /* 0x007400007610783b */ /* 0x000fe20000004200 */
[----:B------:R-:W-:-:S02]  /*33b0*/  FFMA.FTZ R28, R10, c[0x0][0x23c], -R35 ;  /* 0x00008f000a1c7a23 */ /* 0x000fc40000010823 */
[--C-:B------:R-:W-:Y:S02]  /*33c0*/  FFMA.FTZ R3, R8, c[0x0][0x23c], -R35.reuse ;  /* 0x00008f0008037a23 */ /* 0x100fe40000010823 */
[----:B------:R-:W-:Y:S01]  /*33d0*/  LDSM.16.MT88.4 R8, [R116+0x6400] ;  /* 0x006400007408783b */ /* 0x000fe20000004200 */
[----:B------:R-:W-:Y:S01]  /*33e0*/  MUFU.EX2 R34, R34 ;  /* 0x0000002200227308 */ /* 0x000fe20000000800 */
[----:B-1----:R-:W-:Y:S01]  /*33f0*/  F2FP.PACK_AB R82, R27, R88 ;  /* 0x000000581b52723e */ /* 0x002fe200000000ff */
[--C-:B------:R-:W-:Y:S02]  /*3400*/  FFMA.FTZ R26, R62, c[0x0][0x23c], -R35.reuse ;  /* 0x00008f003e1a7a23 */ /* 0x100fe40000010823 */
[--C-:B------:R-:W-:Y:S02]  /*3410*/  FFMA.FTZ R23, R12, c[0x0][0x23c], -R35.reuse ;  /* 0x00008f000c177a23 */ /* 0x100fe40000010823 */
[--C-:B------:R-:W-:Y:S01]  /*3420*/  FFMA.FTZ R24, R58, c[0x0][0x23c], -R35.reuse ;  /* 0x00008f003a187a23 */ /* 0x100fe20000010823 */
[----:B------:R-:W-:Y:S01]  /*3430*/  LDSM.16.MT88.4 R12, [R118+0x6400] ;  /* 0x00640000760c783b */ /* 0x000fe20000004200 */
[----:B------:R-:W1:Y:S01]  /*3440*/  MUFU.EX2 R91, R91 ;  /* 0x0000005b005b7308 */ /* 0x000e620000000800 */
[----:B------:R-:W-:-:S02]  /*3450*/  FFMA.FTZ R99, R94, c[0x0][0x23c], -R35 ;  /* 0x00008f005e637a23 */ /* 0x000fc40000010823 */
[----:B------:R-:W2:Y:S01]  /*3460*/  LDSM.16.MT88.4 R56, [R118+0x7000] ;  /* 0x007000007638783b */ /* 0x000ea20000004200 */
[--C-:B------:R-:W-:Y:S02]  /*3470*/  FFMA.FTZ R95, R92, c[0x0][0x23c], -R35.reuse ;  /* 0x00008f005c5f7a23 */ /* 0x100fe40000010823 */
[--C-:B------:R-:W-:Y:S02]  /*3480*/  FFMA.FTZ R94, R106, c[0x0][0x23c], -R35.reuse ;  /* 0x00008f006a5e7a23 */ /* 0x100fe40000010823 */
[----:B------:R-:W-:Y:S01]  /*3490*/  MUFU.EX2 R29, R29 ;  /* 0x0000001d001d7308 */ /* 0x000fe20000000800 */
[--C-:B------:R-:W-:Y:S02]  /*34a0*/  FFMA.FTZ R92, R108, c[0x0][0x23c], -R35.reuse ;  /* 0x00008f006c5c7a23 */ /* 0x100fe40000010823 */
[--C-:B------:R-:W-:Y:S02]  /*34b0*/  FFMA.FTZ R30, R30, c[0x0][0x23c], -R35.reuse ;  /* 0x00008f001e1e7a23 */ /* 0x100fe40000010823 */
[----:B------:R-:W-:-:S02]  /*34c0*/  FFMA.FTZ R31, R31, c[0x0][0x23c], -R35 ;  /* 0x00008f001f1f7a23 */ /* 0x000fc40000010823 */
[--C-:B------:R-:W-:Y:S01]  /*34d0*/  FFMA.FTZ R33, R33, c[0x0][0x23c], -R35.reuse ;  /* 0x00008f0021217a23 */ /* 0x100fe20000010823 */
[----:B------:R-:W3:Y:S01]  /*34e0*/  MUFU.EX2 R28, R28 ;  /* 0x0000001c001c7308 */ /* 0x000ee20000000800 */
[----:B-1----:R-:W-:Y:S01]  /*34f0*/  F2FP.PACK_AB R81, R91, R34 ;  /* 0x000000225b51723e */ /* 0x002fe200000000ff */
[----:B------:R-:W-:Y:S02]  /*3500*/  FFMA.FTZ R138, R32, c[0x0][0x23c], -R35 ;  /* 0x00008f00208a7a23 */ /* 0x000fe40000010823 */
[----:B------:R-:W-:Y:S02]  /*3510*/  FFMA.FTZ R107, R107, c[0x0][0x23c], -R112 ;  /* 0x00008f006b6b7a23 */ /* 0x000fe40000010870 */
[----:B------:R-:W-:Y:S02]  /*3520*/  FADD.FTZ R89, R90, R89 ;  /* 0x000000595a597221 */ /* 0x000fe40000010000 */
[----:B------:R-:W1:Y:S01]  /*3530*/  MUFU.EX2 R22, R22 ;  /* 0x0000001600167308 */ /* 0x000e620000000800 */
[----:B------:R-:W-:-:S02]  /*3540*/  FADD.FTZ R34, R34, R91 ;  /* 0x0000005b22227221 */ /* 0x000fc40000010000 */
[----:B------:R-:W-:-:S04]  /*3550*/  FADD.FTZ R88, R88, R89 ;  /* 0x0000005958587221 */ /* 0x000fc80000010000 */
[----:B------:R-:W-:Y:S01]  /*3560*/  FADD.FTZ R88, R27, R88 ;  /* 0x000000581b587221 */ /* 0x000fe20000010000 */
[----:B---3--:R-:W-:Y:S01]  /*3570*/  F2FP.PACK_AB R83, R28, R29 ;  /* 0x0000001d1c53723e */ /* 0x008fe200000000ff */
[----:B------:R-:W-:Y:S01]  /*3580*/  MUFU.EX2 R21, R21 ;  /* 0x0000001500157308 */ /* 0x000fe20000000800 */
[----:B------:R-:W-:-:S04]  /*3590*/  FADD.FTZ R29, R29, R34 ;  /* 0x000000221d1d7221 */ /* 0x000fc80000010000 */
[----:B------:R-:W-:Y:S01]  /*35a0*/  FADD.FTZ R27, R28, R29 ;  /* 0x0000001d1c1b7221 */ /* 0x000fe20000010000 */
[----:B------:R-:W-:Y:S01]  /*35b0*/  HMMA.16816.F32 R44, R80, R48, RZ ;  /* 0x00000030502c723c */ /* 0x000fe200000018ff */
        /* <DEDUP_REMOVED lines=8> */
[----:B-1----:R-:W-:Y:S01]  /*3640*/  F2FP.PACK_AB R6, R20, R21 ;  /* 0x000000151406723e */ /* 0x002fe200000000ff */
[----:B------:R-:W-:-:S04]  /*3650*/  FADD.FTZ R21, R21, R22 ;  /* 0x0000001615157221 */ /* 0x000fc80000010000 */
[C---:B------:R-:W-:Y:S01]  /*3660*/  HMMA.16816.F32 R64, R80.reuse, R66, RZ ;  /* 0x000000425040723c */ /* 0x040fe200000018ff */
[----:B------:R-:W-:Y:S01]  /*3670*/  FADD.FTZ R21, R20, R21 ;  /* 0x0000001514157221 */ /* 0x000fe20000010000 */
[----:B------:R-:W-:Y:S06]  /*3680*/  MUFU.EX2 R24, R24 ;  /* 0x0000001800187308 */ /* 0x000fec0000000800 */
[----:B------:R-:W-:Y:S02]  /*3690*/  HMMA.16816.F32 R36, R80, R40, RZ ;  /* 0x000000285024723c */ /* 0x000fe400000018ff */
[----:B------:R-:W1:Y:S01]  /*36a0*/  MUFU.EX2 R3, R3 ;  /* 0x0000000300037308 */ /* 0x000e620000000800 */
[----:B---3--:R-:W-:Y:S01]  /*36b0*/  F2FP.PACK_AB R5, R23, R26 ;  /* 0x0000001a1705723e */ /* 0x008fe200000000ff */
[----:B------:R-:W-:-:S04]  /*36c0*/  FADD.FTZ R26, R26, R27 ;  /* 0x0000001b1a1a7221 */ /* 0x000fc80000010000 */
[C---:B--2---:R-:W-:Y:S01]  /*36d0*/  HMMA.16816.F32 R52, R80.reuse, R56, RZ ;  /* 0x000000385034723c */ /* 0x044fe200000018ff */
[----:B------:R-:W-:Y:S01]  /*36e0*/  FADD.FTZ R23, R23, R26 ;  /* 0x0000001a17177221 */ /* 0x000fe20000010000 */
[----:B------:R-:W-:Y:S06]  /*36f0*/  MUFU.EX2 R98, R98 ;  /* 0x0000006200627308 */ /* 0x000fec0000000800 */
[----:B------:R-:W-:Y:S01]  /*3700*/  HMMA.16816.F32 R68, R80, R72, RZ ;  /* 0x000000485044723c */ /* 0x000fe200000018ff */
[----:B-1----:R-:W-:Y:S01]  /*3710*/  F2FP.PACK_AB R7, R3, R24 ;  /* 0x000000180307723e */ /* 0x002fe200000000ff */
        /* <DEDUP_REMOVED lines=20> */
[----:B------:R-:W1:Y:S06]  /*3860*/  MUFU.EX2 R106, R107 ;  /* 0x0000006b006a7308 */ /* 0x000e6c0000000800 */
[C---:B--2---:R-:W-:Y:S02]  /*3870*/  HMMA.16816.F32 R60, R4.reuse, R8, R60 ;  /* 0x00000008043c723c */ /* 0x044fe4000000183c */
[----:B------:R-:W-:Y:S06]  /*3880*/  MUFU.EX2 R109, R109 ;  /* 0x0000006d006d7308 */ /* 0x000fec0000000800 */
[C---:B------:R-:W-:Y:S01]  /*3890*/  HMMA.16816.F32 R64, R4.reuse, R10, R64 ;  /* 0x0000000a0440723c */ /* 0x040fe20000001840 */
[----:B------:R-:W2:Y:S01]  /*38a0*/  LDSM.16.MT88.4 R8, [R116+0x8000] ;  /* 0x008000007408783b */ /* 0x000ea20000004200 */
        /* <DEDUP_REMOVED lines=9> */
[----:B------:R-:W1:Y:S01]  /*3940*/  MUFU.EX2 R138, R138 ;  /* 0x0000008a008a7308 */ /* 0x000e620000000800 */
[C---:B--2---:R-:W-:Y:S08]  /*3950*/  HMMA.16816.F32 R76, R80.reuse, R8, RZ ;  /* 0x00000008504c723c */ /* 0x044ff000000018ff */
[----:B------:R-:W-:Y:S01]  /*3960*/  HMMA.16816.F32 R80, R80, R10, RZ ;  /* 0x0000000a5050723c */ /* 0x000fe200000018ff */
[----:B------:R-:W2:Y:S11]  /*3970*/  LDSM.16.MT88.4 R8, [R116+0x8400] ;  /* 0x008400007408783b */ /* 0x000eb60000004200 */
[----:B------:R-:W-:Y:S04]  /*3980*/  @!UPT UIADD3 URZ, URZ, URZ, URZ ;  /* 0x0000003f3f3ff290 */ /* 0x000fe8000fffe03f */
[C---:B--2---:R-:W-:Y:S08]  /*3990*/  HMMA.16816.F32 R76, R4.reuse, R8, R76 ;  /* 0x00000008044c723c */ /* 0x044ff0000000184c */
[----:B------:R-:W-:Y:S01]  /*39a0*/  HMMA.16816.F32 R80, R4, R10, R80 ;  /* 0x0000000a0450723c */ /* 0x000fe20000001850 */
[----:B------:R-:W2:Y:S06]  /*39b0*/  LDSM.16.MT88.4 R8, [R118+0x6800] ;  /* 0x006800007608783b */ /* 0x000eac0000004200 */
[----:B-1----:R-:W-:Y:S01]  /*39c0*/  F2FP.PACK_AB R4, R97, R98 ;  /* 0x000000626104723e */ /* 0x002fe200000000ff */
[----:B------:R-:W-:Y:S01]  /*39d0*/  FADD.FTZ R98, R98, R21 ;  /* 0x0000001562627221 */ /* 0x000fe20000010000 */
[----:B---3--:R-:W-:Y:S01]  /*39e0*/  F2FP.PACK_AB R5, R94, R99 ;  /* 0x000000635e05723e */ /* 0x008fe200000000ff */
[----:B------:R-:W-:Y:S01]  /*39f0*/  FADD.FTZ R99, R99, R24 ;  /* 0x0000001863637221 */ /* 0x000fe20000010000 */
[----:B------:R-:W-:Y:S01]  /*3a00*/  F2FP.PACK_AB R6, R93, R96 ;  /* 0x000000605d06723e */ /* 0x000fe200000000ff */
[----:B------:R-:W-:Y:S01]  /*3a10*/  FADD.FTZ R97, R97, R98 ;  /* 0x0000006261617221 */ /* 0x000fe20000010000 */
[----:B----4-:R-:W-:Y:S01]  /*3a20*/  F2FP.PACK_AB R7, R92, R95 ;  /* 0x0000005f5c07723e */ /* 0x010fe200000000ff */
[----:B------:R-:W-:-:S02]  /*3a30*/  FADD.FTZ R94, R94, R99 ;  /* 0x000000635e5e7221 */ /* 0x000fc40000010000 */
[----:B------:R-:W-:Y:S02]  /*3a40*/  FADD.FTZ R96, R96, R97 ;  /* 0x0000006160607221 */ /* 0x000fe40000010000 */
[----:B------:R-:W-:Y:S02]  /*3a50*/  FADD.FTZ R95, R95, R94 ;  /* 0x0000005e5f5f7221 */ /* 0x000fe40000010000 */
[----:B------:R-:W-:Y:S02]  /*3a60*/  FADD.FTZ R96, R93, R96 ;  /* 0x000000605d607221 */ /* 0x000fe40000010000 */
        /* <DEDUP_REMOVED lines=21> */
[C---:B-----5:R-:W-:Y:S01]  /*3bc0*/  F2FP.PACK_AB R5, R31.reuse, R30 ;  /* 0x0000001e1f05723e */ /* 0x060fe200000000ff */
        /* <DEDUP_REMOVED lines=72> */
[----:B------:R-:W-:-:S04]  /*4050*/  IMAD.MOV.U32 R6, RZ, RZ, 0x40 ;  /* 0x00000040ff067424 */ /* 0x000fc800078e00ff */
[----:B------:R-:W-:-:S04]  /*4060*/  IMAD R6, R3, c[0x0][0x2d0], -R6 ;  /* 0x0000b40003067a24 */ /* 0x000fc800078e0a06 */
        /* <DEDUP_REMOVED lines=12> */
.L_x_4848:
[----:B------:R-:W-:-:S05]  /*4130*/  IMAD.MOV.U32 R6, RZ, RZ, c[0x0][0x1a0] ;  /* 0x00006800ff067624 */ /* 0x000fca00078e00ff */
[----:B------:R-:W-:-:S04]  /*4140*/  LEA R6, -R6, RZ, 0x6 ;  /* 0x000000ff06067211 */ /* 0x000fc800078e31ff */
[----:B------:R-:W-:Y:S02]  /*4150*/  SHF.R.S32.HI R5, RZ, 0x1f, R6 ;  /* 0x0000001fff057819 */ /* 0x000fe40000011406 */
.L_x_4849:
[----:B------:R-:W-:Y:S01]  /*4160*/  IMAD.MOV.U32 R3, RZ, RZ, c[0x0][0x1a0] ;  /* 0x00006800ff037624 */ /* 0x000fe200078e00ff */
[C---:B------:R-:W-:Y:S01]  /*4170*/  LEA R132, P3, R6.reuse, R132, 0x1 ;  /* 0x0000008406847211 */ /* 0x040fe200078608ff */
[----:B------:R-:W-:Y:S01]  /*4180*/  IMAD.MOV.U32 R4, RZ, RZ, c[0x0][0x1a4] ;  /* 0x00006900ff047624 */ /* 0x000fe200078e00ff */
[C---:B------:R-:W-:Y:S02]  /*4190*/  IADD3 R8, P2, R6.reuse, R86, RZ ;  /* 0x0000005606087210 */ /* 0x040fe40007f5e0ff */
[----:B------:R-:W-:Y:S02]  /*41a0*/  LEA R7, P1, R3, R6, 0x5 ;  /* 0x0000000603077211 */ /* 0x000fe400078228ff */
[----:B------:R-:W-:Y:S02]  /*41b0*/  LEA.HI.X R133, R6, R133, R5, 0x1, P3 ;  /* 0x0000008506857211 */ /* 0x000fe400018f0c05 */
[----:B------:R-:W-:Y:S02]  /*41c0*/  IADD3 R86, P0, R7, R86, RZ ;  /* 0x0000005607567210 */ /* 0x000fe40007f1e0ff */
[----:B------:R-:W-:Y:S01]  /*41d0*/  LEA.HI.X R7, R3, R5, R4, 0x5, P1 ;  /* 0x0000000503077211 */ /* 0x000fe200008f2c04 */
[--C-:B------:R-:W-:Y:S01]  /*41e0*/  IMAD.X R5, R5, 0x1, R84.reuse, P2 ;  /* 0x0000000105057824 */ /* 0x100fe200010e0654 */
[----:B------:R-:W-:Y:S01]  /*41f0*/  LEA R10, P1, R8, c[0x0][0x170], 0x1 ;  /* 0x00005c00080a7a11 */ /* 0x000fe200078208ff */
[----:B------:R-:W-:Y:S01]  /*4200*/  @!PT LDS RZ, [RZ] ;  /* 0x00000000fffff984 */ /* 0x000fe20000000800 */
[----:B------:R-:W-:Y:S01]  /*4210*/  @!PT LDS RZ, [RZ] ;  /* 0x00000000fffff984 */ /* 0x000fe20000000800 */
[----:B------:R-:W-:Y:S01]  /*4220*/  @!PT LDS RZ, [RZ] ;  /* 0x00000000fffff984 */ /* 0x000fe20000000800 */
[----:B------:R1:W-:Y:S01]  /*4230*/  LDGSTS.E.BYPASS.LTC128B.128 [R125+0x6000], [R132.64] ;  /* 0x06000000847d7fae */ /* 0x0003e2000b901d48 */
[----:B------:R-:W-:Y:S01]  /*4240*/  LEA R16, P2, R3, R132, 0x6 ;  /* 0x0000008403107211 */ /* 0x000fe200078430ff */
[----:B------:R-:W-:Y:S01]  /*4250*/  IMAD.X R7, R7, 0x1, R84, P0 ;  /* 0x0000000107077824 */ /* 0x000fe200000e0654 */
[----:B------:R-:W-:-:S02]  /*4260*/  LEA R18, P0, R86, c[0x0][0x170], 0x1 ;  /* 0x00005c0056127a11 */ /* 0x000fc400078008ff */
[----:B------:R-:W-:Y:S02]  /*4270*/  LEA.HI.X R11, R8, c[0x0][0x174], R5, 0x1, P1 ;  /* 0x00005d00080b7a11 */ /* 0x000fe400008f0c05 */
[----:B------:R-:W-:Y:S02]  /*4280*/  LEA.HI.X R17, R3, R133, R4, 0x6, P2 ;  /* 0x0000008503117211 */ /* 0x000fe400010f3404 */
[----:B------:R-:W-:Y:S01]  /*4290*/  LEA.HI.X R19, R86, c[0x0][0x174], R7, 0x1, P0 ;  /* 0x00005d0056137a11 */ /* 0x000fe200000f0c07 */
[----:B------:R2:W-:Y:S01]  /*42a0*/  LDGSTS.E.BYPASS.LTC128B.128 [R125+0x7000], [R10.64+0x40] ;  /* 0x070000400a7d7fae */ /* 0x0005e2000b901d48 */
[----:B------:R-:W-:-:S03]  /*42b0*/  ISETP.GE.AND P0, PT, R100, 0x3, PT ;  /* 0x000000036400780c */ /* 0x000fc60003f06270 */
[----:B------:R2:W-:Y:S04]  /*42c0*/  LDGSTS.E.BYPASS.LTC128B.128 [R125+0x8000], [R10.64+0x80] ;  /* 0x080000800a7d7fae */ /* 0x0005e8000b901d48 */
[----:B------:R3:W-:Y:S04]  /*42d0*/  LDGSTS.E.BYPASS.LTC128B.128 [R125+0x6800], [R16.64] ;  /* 0x06800000107d7fae */ /* 0x0007e8000b901d48 */
[----:B------:R3:W-:Y:S04]  /*42e0*/  LDGSTS.E.BYPASS.LTC128B.128 [R125+0x7800], [R18.64+0x40] ;  /* 0x07800040127d7fae */ /* 0x0007e8000b901d48 */
[----:B------:R3:W-:Y:S04]  /*42f0*/  LDGSTS.E.BYPASS.LTC128B.128 [R125+0x8800], [R18.64+0x80] ;  /* 0x08800080127d7fae */ /* 0x0007e8000b901d48 */
[----:B------:R-:W-:Y:S04]  /*4300*/  LDSM.16.M88.4 R4, [R121] ;  /* 0x000000007904783b */ /* 0x000fe80000000200 */
[----:B------:R-:W4:Y:S04]  /*4310*/  LDSM.16.M88.4 R20, [R120+0x3400] ;  /* 0x003400007814783b */ /* 0x000f280000000200 */
[----:B------:R-:W5:Y:S04]  /*4320*/  LDSM.16.M88.4 R28, [R120+0x3000] ;  /* 0x00300000781c783b */ /* 0x000f680000000200 */
[----:B------:R-:W3:Y:S04]  /*4330*/  LDSM.16.M88.4 R12, [R120+0x3800] ;  /* 0x00380000780c783b */ /* 0x000ee80000000200 */
[----:B------:R-:W2:Y:S04]  /*4340*/  LDSM.16.M88.4 R92, [R120+0x3c00] ;  /* 0x003c0000785c783b */ /* 0x000ea80000000200 */
[----:B------:R-:W-:Y:S04]  /*4350*/  LDSM.16.M88.4 R84, [R119] ;  /* 0x000000007754783b */ /* 0x000fe80000000200 */
[----:B------:R-:W1:Y:S04]  /*4360*/  LDSM.16.M88.4 R88, [R117+0x3400] ;  /* 0x003400007558783b */ /* 0x000e680000000200 */
[----:B------:R-:W1:Y:S04]  /*4370*/  LDSM.16.M88.4 R96, [R117+0x3000] ;  /* 0x003000007560783b */ /* 0x000e680000000200 */
[----:B------:R-:W2:Y:S04]  /*4380*/  S2R R3, SR_TID.X ;  /* 0x0000000000037919 */ /* 0x000ea80000002100 */
[----:B------:R-:W0:Y:S01]  /*4390*/  LDGDEPBAR ;  /* 0x00000000000079af */ /* 0x000e220000000000 */
[C---:B----4-:R-:W-:Y:S08]  /*43a0*/  HMMA.16816.F32 R24, R4.reuse, R20, RZ ;  /* 0x000000140418723c */ /* 0x050ff000000018ff */
[----:B------:R-:W-:Y:S01]  /*43b0*/  HMMA.16816.F32 R20, R4, R22, RZ ;  /* 0x000000160414723c */ /* 0x000fe200000018ff */
[----:B--2---:R-:W-:-:S07]  /*43c0*/  IMAD.SHL.U32 R3, R3, 0x2, RZ ;  /* 0x0000000203037824 */ /* 0x004fce00078e00ff */
[----:B-----5:R-:W-:Y:S01]  /*43d0*/  HMMA.16816.F32 R32, R4, R28, RZ ;  /* 0x0000001c0420723c */ /* 0x020fe200000018ff */
[----:B------:R-:W-:-:S05]  /*43e0*/  LOP3.LUT R3, R3, 0x6, RZ, 0xc0, !PT ;  /* 0x0000000603037812 */ /* 0x000fca00078ec0ff */
[----:B------:R-:W-:Y:S02]  /*43f0*/  IMAD R3, R124, 0x40, R3 ;  /* 0x000000407c037824 */ /* 0x000fe400078e0203 */
[C---:B---3--:R-:W-:Y:S08]  /*4400*/  HMMA.16816.F32 R16, R4.reuse, R12, RZ ;  /* 0x0000000c0410723c */ /* 0x048ff000000018ff */
        /* <DEDUP_REMOVED lines=70> */
[C---:B------:R-:W-:Y:S01]  /*4870*/  IADD3 R84, R3.reuse, 0x9, RZ ;  /* 0x0000000903547810 */ /* 0x040fe20007ffe0ff */
[C---:B--2---:R-:W-:Y:S01]  /*4880*/  HMMA.16816.F32 R16, R92.reuse, R88, R16 ;  /* 0x000000585c10723c */ /* 0x044fe20000001810 */
[----:B------:R-:W-:Y:S02]  /*4890*/  IADD3 R87, R3, 0x10, RZ ;  /* 0x0000001003577810 */ /* 0x000fe40007ffe0ff */
[----:B------:R-:W-:Y:S02]  /*48a0*/  FSEL R86, R33, -INF , !P4 ;  /* 0xff80000021567808 */ /* 0x000fe40006000000 */
[-C--:B------:R-:W-:Y:S02]  /*48b0*/  ISETP.GE.AND P3, PT, R85, R102.reuse, PT ;  /* 0x000000665500720c */ /* 0x080fe40003f66270 */
[C---:B------:R-:W-:Y:S01]  /*48c0*/  ISETP.GE.AND P2, PT, R84.reuse, R102, PT ;  /* 0x000000665400720c */ /* 0x040fe20003f46270 */
[----:B------:R-:W-:Y:S01]  /*48d0*/  HMMA.16816.F32 R12, R92, R90, R12 ;  /* 0x0000005a5c0c723c */ /* 0x000fe2000000180c */
[----:B------:R-:W-:-:S02]  /*48e0*/  ISETP.GE.AND P4, PT, R84, R101, PT ;  /* 0x000000655400720c */ /* 0x000fc40003f86270 */
[-C--:B------:R-:W-:Y:S02]  /*48f0*/  ISETP.GE.AND P5, PT, R85, R101.reuse, PT ;  /* 0x000000655500720c */ /* 0x080fe40003fa6270 */
[----:B------:R-:W-:Y:S02]  /*4900*/  FSEL R84, R35, -INF , !P1 ;  /* 0xff80000023547808 */ /* 0x000fe40004800000 */
[----:B------:R-:W-:Y:S02]  /*4910*/  IADD3 R85, R3, 0x11, RZ ;  /* 0x0000001103557810 */ /* 0x000fe40007ffe0ff */
[C---:B------:R-:W-:Y:S02]  /*4920*/  ISETP.GE.AND P1, PT, R87.reuse, R102, PT ;  /* 0x000000665700720c */ /* 0x040fe40003f26270 */
        /* <DEDUP_REMOVED lines=9> */
[----:B------:R-:W-:Y:S02]  /*49c0*/  IADD3 R24, R3, 0x20, RZ ;  /* 0x0000002003187810 */ /* 0x000fe40007ffe0ff */
[----:B------:R-:W-:Y:S02]  /*49d0*/  FSEL R28, R31, -INF , !P4 ;  /* 0xff8000001f1c7808 */ /* 0x000fe40006000000 */
[----:B------:R-:W-:Y:S02]  /*49e0*/  FSEL R148, R26, -INF , !P3 ;  /* 0xff8000001a947808 */ /* 0x000fe40005800000 */
[C---:B------:R-:W-:Y:S02]  /*49f0*/  ISETP.GE.AND P4, PT, R33.reuse, R102, PT ;  /* 0x000000662100720c */ /* 0x040fe40003f86270 */
[----:B------:R-:W-:-:S02]  /*4a00*/  ISETP.GE.AND P1, PT, R33, R101, PT ;  /* 0x000000652100720c */ /* 0x000fc40003f26270 */
[-C--:B------:R-:W-:Y:S02]  /*4a10*/  ISETP.GE.AND P3, PT, R29, R102.reuse, PT ;  /* 0x000000661d00720c */ /* 0x080fe40003f66270 */
[----:B------:R-:W-:Y:S02]  /*4a20*/  FSEL R158, R25, -INF , !P5 ;  /* 0xff800000199e7808 */ /* 0x000fe40006800000 */
[----:B------:R-:W-:Y:S02]  /*4a30*/  FSEL R140, R27, -INF , !P2 ;  /* 0xff8000001b8c7808 */ /* 0x000fe40005000000 */
[----:B------:R-:W-:Y:S02]  /*4a40*/  IADD3 R25, R3, 0x21, RZ ;  /* 0x0000002103197810 */ /* 0x000fe40007ffe0ff */
[----:B------:R-:W-:Y:S02]  /*4a50*/  ISETP.GE.AND P2, PT, R24, R102, PT ;  /* 0x000000661800720c */ /* 0x000fe40003f46270 */
[----:B------:R-:W-:-:S02]  /*4a60*/  FSEL R160, R20, -INF , !P4 ;  /* 0xff80000014a07808 */ /* 0x000fc40006000000 */
        /* <DEDUP_REMOVED lines=18> */
[----:B------:R-:W-:Y:S02]  /*4b90*/  ISETP.GE.AND P3, PT, R16, R102, PT ;  /* 0x000000661000720c */ /* 0x000fe40003f66270 */
[----:B------:R-:W-:Y:S02]  /*4ba0*/  IADD3 R17, R3, 0x31, RZ ;  /* 0x0000003103117810 */ /* 0x000fe40007ffe0ff */
[----:B------:R-:W-:Y:S02]  /*4bb0*/  FSEL R150, R12, -INF , !P5 ;  /* 0xff8000000c967808 */ /* 0x000fe40006800000 */
[----:B------:R-:W-:Y:S02]  /*4bc0*/  FSEL R112, R14, -INF , !P2 ;  /* 0xff8000000e707808 */ /* 0x000fe40005000000 */
[----:B------:R-:W-:Y:S02]  /*4bd0*/  FSEL R144, R13, -INF , !P4 ;  /* 0xff8000000d907808 */ /* 0x000fe40006000000 */
[----:B------:R-:W-:-:S02]  /*4be0*/  FSEL R114, R15, -INF , !P1 ;  /* 0xff8000000f727808 */ /* 0x000fc40004800000 */
[----:B------:R-:W-:Y:S02]  /*4bf0*/  FSEL R105, R8, -INF , !P3 ;  /* 0xff80000008697808 */ /* 0x000fe40005800000 */
[-C--:B------:R-:W-:Y:S02]  /*4c00*/  ISETP.GE.AND P5, PT, R16, R101.reuse, PT ;  /* 0x000000651000720c */ /* 0x080fe40003fa6270 */
[CC--:B------:R-:W-:Y:S02]  /*4c10*/  ISETP.GE.AND P2, PT, R17.reuse, R102.reuse, PT ;  /* 0x000000661100720c */ /* 0x0c0fe40003f46270 */
[----:B------:R-:W-:Y:S02]  /*4c20*/  ISETP.GE.AND P4, PT, R17, R101, PT ;  /* 0x000000651100720c */ /* 0x000fe40003f86270 */
[C---:B------:R-:W-:Y:S02]  /*4c30*/  ISETP.GE.AND P1, PT, R3.reuse, R102, PT ;  /* 0x000000660300720c */ /* 0x040fe40003f26270 */
[----:B------:R-:W-:-:S02]  /*4c40*/  IADD3 R12, R3, 0x38, RZ ;  /* 0x00000038030c7810 */ /* 0x000fc40007ffe0ff */
[C---:B------:R-:W-:Y:S02]  /*4c50*/  ISETP.GE.AND P3, PT, R3.reuse, R101, PT ;  /* 0x000000650300720c */ /* 0x040fe40003f66270 */
        /* <DEDUP_REMOVED lines=10> */
[----:B------:R-:W-:-:S02]  /*4d00*/  FSEL R107, R4, -INF , !P5 ;  /* 0xff800000046b7808 */ /* 0x000fc40006800000 */
[----:B------:R-:W-:Y:S02]  /*4d10*/  FSEL R95, R6, -INF , !P2 ;  /* 0xff800000065f7808 */ /* 0x000fe40005000000 */
[----:B------:R-:W-:Y:S02]  /*4d20*/  FSEL R102, R5, -INF , !P4 ;  /* 0xff80000005667808 */ /* 0x000fe40006000000 */
[----:B------:R-:W-:Y:S01]  /*4d30*/  FSEL R98, R7, -INF , !P1 ;  /* 0xff80000007627808 */ /* 0x000fe20004800000 */
[----:B------:R-:W-:Y:S05]  /*4d40*/  @!P0 BRA `(.L_x_4850) ;  /* 0x0000054000008947 */ /* 0x000fea0003800000 */
[----:B------:R-:W-:Y:S01]  /*4d50*/  MOV R4, c[0x0][0x198] ;  /* 0x0000660000047a02 */ /* 0x000fe20000000f00 */
        /* <DEDUP_REMOVED lines=11> */
[----:B-1----:R-:W1:Y:S01]  /*4e10*/  MUFU.RCP R12, R6 ;  /* 0x00000006000c7308 */ /* 0x002e620000001000 */
[----:B------:R-:W-:Y:S02]  /*4e20*/  LOP3.LUT R5, RZ, c[0x0][0x2d0], RZ, 0x33, !PT ;  /* 0x0000b400ff057a12 */ /* 0x000fe400078e33ff */
[----:B-1----:R-:W-:-:S05]  /*4e30*/  IADD3 R12, R12, 0xffffffe, RZ ;  /* 0x0ffffffe0c0c7810 */ /* 0x002fca0007ffe0ff */
        /* <DEDUP_REMOVED lines=31> */
[----:B------:R-:W-:-:S04]  /*5030*/  IMAD.MOV.U32 R6, RZ, RZ, 0x40 ;  /* 0x00000040ff067424 */ /* 0x000fc800078e00ff */
[----:B------:R-:W-:-:S05]  /*5040*/  IMAD R6, R3, c[0x0][0x2d0], -R6 ;  /* 0x0000b40003067a24 */ /* 0x000fca00078e0a06 */
        /* <DEDUP_REMOVED lines=13> */
.L_x_4851:
[----:B------:R-:W-:-:S04]  /*5120*/  LEA R5, -R4, RZ, 0x6 ;  /* 0x000000ff04057211 */ /* 0x000fc800078e31ff */
[----:B------:R-:W-:Y:S02]  /*5130*/  SHF.R.S32.HI R6, RZ, 0x1f, R5 ;  /* 0x0000001fff067819 */ /* 0x000fe40000011405 */
.L_x_4852:
[----:B------:R-:W-:Y:S01]  /*5140*/  IMAD.MOV.U32 R3, RZ, RZ, c[0x0][0x19c] ;  /* 0x00006700ff037624 */ /* 0x000fe200078e00ff */
[-C--:B------:R-:W-:Y:S02]  /*5150*/  LEA R7, P1, R4, R5.reuse, 0x5 ;  /* 0x0000000504077211 */ /* 0x080fe400078228ff */
[C---:B------:R-:W-:Y:S02]  /*5160*/  IADD3 R5, P2, R104.reuse, R5, RZ ;  /* 0x0000000568057210 */ /* 0x040fe40007f5e0ff */
[----:B------:R-:W-:Y:S02]  /*5170*/  IADD3 R7, P0, R104, R7, RZ ;  /* 0x0000000768077210 */ /* 0x000fe40007f1e0ff */
[----:B------:R-:W-:Y:S01]  /*5180*/  LEA.HI.X R4, R4, R6, R3, 0x5, P1 ;  /* 0x0000000604047211 */ /* 0x000fe200008f2c03 */
[----:B------:R-:W-:Y:S01]  /*5190*/  IMAD.X R6, R103, 0x1, R6, P2 ;  /* 0x0000000167067824 */ /* 0x000fe200010e0606 */
[----:B------:R-:W-:-:S03]  /*51a0*/  LEA R136, P1, R5, c[0x0][0x168], 0x1 ;  /* 0x00005a0005887a11 */ /* 0x000fc600078208ff */
[----:B------:R-:W-:Y:S01]  /*51b0*/  IMAD.X R4, R103, 0x1, R4, P0 ;  /* 0x0000000167047824 */ /* 0x000fe200000e0604 */
        /* <DEDUP_REMOVED lines=13> */
.L_x_4850:
[----:B------:R-:W-:Y:S01]  /*5290*/  FMNMX.FTZ R5, R2, R32, !PT ;  /* 0x0000002002057209 */ /* 0x000fe20007810000 */
[----:B------:R-:W-:Y:S01]  /*52a0*/  LDSM.16.MT88.4 R24, [R118+0x7000] ;  /* 0x007000007618783b */ /* 0x000fe20000004200 */
[----:B------:R-:W-:-:S02]  /*52b0*/  FMNMX.FTZ R3, R0, R34, !PT ;  /* 0x0000002200037209 */ /* 0x000fc40007810000 */
[----:B------:R-:W-:Y:S01]  /*52c0*/  FMNMX.FTZ R5, R86, R5, !PT ;  /* 0x0000000556057209 */ /* 0x000fe20007810000 */
[----:B-1----:R-:W-:Y:S01]  /*52d0*/  LDSM.16.MT88.4 R8, [R118+0x6000] ;  /* 0x006000007608783b */ /* 0x002fe20000004200 */
        /* <DEDUP_REMOVED lines=54> */
[--C-:B------:R-:W-:Y:S01]  /*5640*/  FFMA.FTZ R3, R84, c[0x0][0x23c], -R101.reuse ;  /* 0x00008f0054037a23 */ /* 0x100fe20000010865 */
[----:B------:R-:W1:Y:S01]  /*5650*/  LDSM.16.MT88.4 R32, [R116+0x7000] ;  /* 0x007000007420783b */ /* 0x000e620000004200 */
[----:B------:R-:W-:Y:S01]  /*5660*/  FMUL.FTZ R99, R4, c[0x0][0x23c] ;  /* 0x00008f0004637a20 */ /* 0x000fe20000410000 */
[----:B------:R-:W-:Y:S01]  /*5670*/  MUFU.EX2 R97, R97 ;  /* 0x0000006100617308 */ /* 0x000fe20000000800 */
[--C-:B------:R-:W-:Y:S02]  /*5680*/  FFMA.FTZ R93, R28, c[0x0][0x23c], -R101.reuse ;  /* 0x00008f001c5d7a23 */ /* 0x100fe40000010865 */
[----:B------:R-:W-:Y:S02]  /*5690*/  FFMA.FTZ R30, R30, c[0x0][0x23c], -R101 ;  /* 0x00008f001e1e7a23 */ /* 0x000fe40000010865 */
[----:B------:R-:W-:Y:S02]  /*56a0*/  FMUL.FTZ R12, R12, c[0x0][0x23c] ;  /* 0x00008f000c0c7a20 */ /* 0x000fe40000410000 */
[----:B------:R-:W-:Y:S01]  /*56b0*/  FFMA.FTZ R109, R108, c[0x0][0x23c], -R103 ;  /* 0x00008f006c6d7a23 */ /* 0x000fe20000010867 */
[----:B------:R-:W2:Y:S01]  /*56c0*/  MUFU.EX2 R92, R92 ;  /* 0x0000005c005c7308 */ /* 0x000ea20000000800 */
[----:B------:R-:W-:-:S02]  /*56d0*/  FFMA.FTZ R115, R140, c[0x0][0x23c], -R101 ;  /* 0x00008f008c737a23 */ /* 0x000fc40000010865 */
[--C-:B------:R-:W-:Y:S02]  /*56e0*/  FFMA.FTZ R108, R158, c[0x0][0x23c], -R103.reuse ;  /* 0x00008f009e6c7a23 */ /* 0x100fe40000010867 */
[--C-:B------:R-:W-:Y:S02]  /*56f0*/  FFMA.FTZ R104, R160, c[0x0][0x23c], -R103.reuse ;  /* 0x00008f00a0687a23 */ /* 0x100fe40000010867 */
[----:B------:R-:W-:Y:S01]  /*5700*/  FFMA.FTZ R111, R156, c[0x0][0x23c], -R103 ;  /* 0x00008f009c6f7a23 */ /* 0x000fe20000010867 */
[----:B------:R-:W3:Y:S01]  /*5710*/  MUFU.EX2 R88, R88 ;  /* 0x0000005800587308 */ /* 0x000ee20000000800 */
[--C-:B------:R-:W-:Y:S02]  /*5720*/  FFMA.FTZ R148, R148, c[0x0][0x23c], -R101.reuse ;  /* 0x00008f0094947a23 */ /* 0x100fe40000010865 */
[--C-:B------:R-:W-:Y:S02]  /*5730*/  FFMA.FTZ R140, R152, c[0x0][0x23c], -R101.reuse ;  /* 0x00008f00988c7a23 */ /* 0x100fe40000010865 */
[----:B------:R-:W-:-:S02]  /*5740*/  FFMA.FTZ R113, R154, c[0x0][0x23c], -R101 ;  /* 0x00008f009a717a23 */ /* 0x000fc40000010865 */
[----:B------:R-:W-:Y:S01]  /*5750*/  FFMA.FTZ R141, R142, c[0x0][0x23c], -R103 ;  /* 0x00008f008e8d7a23 */ /* 0x000fe20000010867 */
        /* <DEDUP_REMOVED lines=16> */
[----:B--2---:R-:W-:Y:S01]  /*5860*/  F2FP.PACK_AB R85, R3, R96 ;  /* 0x000000600355723e */ /* 0x004fe200000000ff */
[----:B------:R-:W-:-:S02]  /*5870*/  FFMA.FTZ R102, R102, c[0x0][0x23c], -R103 ;  /* 0x00008f0066667a23 */ /* 0x000fc40000010867 */
[--C-:B------:R-:W-:Y:S02]  /*5880*/  FFMA.FTZ R103, R94, c[0x0][0x23c], -R101.reuse ;  /* 0x00008f005e677a23 */ /* 0x100fe40000010865 */
[--C-:B------:R-:W-:Y:S02]  /*5890*/  FFMA.FTZ R94, R95, c[0x0][0x23c], -R101.reuse ;  /* 0x00008f005f5e7a23 */ /* 0x100fe40000010865 */
[----:B------:R-:W2:Y:S01]  /*58a0*/  MUFU.EX2 R99, R99 ;  /* 0x0000006300637308 */ /* 0x000ea20000000800 */
[--C-:B------:R-:W-:Y:S02]  /*58b0*/  FFMA.FTZ R100, R100, c[0x0][0x23c], -R101.reuse ;  /* 0x00008f0064647a23 */ /* 0x100fe40000010865 */
[----:B------:R-:W-:-:S05]  /*58c0*/  FFMA.FTZ R95, R98, c[0x0][0x23c], -R101 ;  /* 0x00008f00625f7a23 */ /* 0x000fca0000010865 */
[----:B------:R-:W4:Y:S01]  /*58d0*/  MUFU.EX2 R93, R93 ;  /* 0x0000005d005d7308 */ /* 0x000f220000000800 */
[-C--:B---3--:R-:W-:Y:S02]  /*58e0*/  FMUL.FTZ R20, R52, R0.reuse ;  /* 0x0000000034147220 */ /* 0x088fe40000410000 */
[-C--:B------:R-:W-:Y:S02]  /*58f0*/  FMUL.FTZ R21, R53, R0.reuse ;  /* 0x0000000035157220 */ /* 0x080fe40000410000 */
[-C--:B------:R-:W-:Y:S02]  /*5900*/  FMUL.FTZ R56, R56, R0.reuse ;  /* 0x0000000038387220 */ /* 0x080fe40000410000 */
[----:B------:R-:W-:Y:S01]  /*5910*/  FMUL.FTZ R57, R57, R0 ;  /* 0x0000000039397220 */ /* 0x000fe20000410000 */
[----:B------:R-:W-:Y:S01]  /*5920*/  MUFU.EX2 R109, R109 ;  /* 0x0000006d006d7308 */ /* 0x000fe20000000800 */
[-C--:B--2---:R-:W-:Y:S02]  /*5930*/  FMUL.FTZ R22, R54, R99.reuse ;  /* 0x0000006336167220 */ /* 0x084fe40000410000 */
[----:B------:R-:W-:-:S02]  /*5940*/  FMUL.FTZ R23, R55, R99 ;  /* 0x0000006337177220 */ /* 0x000fc40000410000 */
[-C--:B------:R-:W-:Y:S02]  /*5950*/  FMUL.FTZ R58, R58, R99.reuse ;  /* 0x000000633a3a7220 */ /* 0x080fe40000410000 */
[-C--:B------:R-:W-:Y:S01]  /*5960*/  FMUL.FTZ R59, R59, R99.reuse ;  /* 0x000000633b3b7220 */ /* 0x080fe20000410000 */
[----:B----4-:R-:W-:Y:S01]  /*5970*/  F2FP.PACK_AB R87, R93, R2 ;  /* 0x000000025d57723e */ /* 0x010fe200000000ff */
[-C--:B------:R-:W-:Y:S01]  /*5980*/  FMUL.FTZ R4, R36, R0.reuse ;  /* 0x0000000024047220 */ /* 0x080fe20000410000 */
[----:B------:R-:W2:Y:S01]  /*5990*/  MUFU.EX2 R108, R108 ;  /* 0x0000006c006c7308 */ /* 0x000ea20000000800 */
        /* <DEDUP_REMOVED lines=9> */
[----:B------:R-:W3:Y:S01]  /*5a30*/  LDSM.16.MT88.4 R56, [R118+0x6400] ;  /* 0x006400007638783b */ /* 0x000ee20000004200 */
[----:B------:R-:W-:Y:S01]  /*5a40*/  FMUL.FTZ R43, R43, R99 ;  /* 0x000000632b2b7220 */ /* 0x000fe20000410000 */
[----:B--2---:R-:W-:Y:S01]  /*5a50*/  F2FP.PACK_AB R52, R108, R109 ;  /* 0x0000006d6c34723e */ /* 0x004fe200000000ff */
[----:B------:R-:W2:Y:S01]  /*5a60*/  MUFU.EX2 R111, R111 ;  /* 0x0000006f006f7308 */ /* 0x000ea20000000800 */
        /* <DEDUP_REMOVED lines=8> */
[C---:B------:R-:W-:Y:S01]  /*5af0*/  HMMA.16816.F32 R8, R84.reuse, R10, R40 ;  /* 0x0000000a5408723c */ /* 0x040fe20000001828 */
[-C--:B------:R-:W-:Y:S01]  /*5b00*/  FMUL.FTZ R30, R62, R99.reuse ;  /* 0x000000633e1e7220 */ /* 0x080fe20000410000 */
[----:B------:R-:W4:Y:S01]  /*5b10*/  LDSM.16.MT88.4 R40, [R118+0x8000] ;  /* 0x008000007628783b */ /* 0x000f220000004200 */
[-C--:B------:R-:W-:Y:S01]  /*5b20*/  FMUL.FTZ R31, R63, R99.reuse ;  /* 0x000000633f1f7220 */ /* 0x080fe20000410000 */
[----:B------:R-:W5:Y:S01]  /*5b30*/  MUFU.EX2 R115, R115 ;  /* 0x0000007300737308 */ /* 0x000f620000000800 */
[----:B--2---:R-:W-:Y:S01]  /*5b40*/  F2FP.PACK_AB R54, R111, R104 ;  /* 0x000000686f36723e */ /* 0x004fe200000000ff */
[-C--:B------:R-:W-:Y:S01]  /*5b50*/  FMUL.FTZ R48, R48, R0.reuse ;  /* 0x0000000030307220 */ /* 0x080fe20000410000 */
[----:B------:R-:W-:Y:S01]  /*5b60*/  LDSM.16.MT88.4 R60, [R116+0x7400] ;  /* 0x00740000743c783b */ /* 0x000fe20000004200 */
[----:B------:R-:W-:Y:S01]  /*5b70*/  FMUL.FTZ R49, R49, R0 ;  /* 0x0000000031317220 */ /* 0x000fe20000410000 */
[----:B------:R-:W-:Y:S01]  /*5b80*/  HMMA.16816.F32 R12, R84, R16, R12 ;  /* 0x00000010540c723c */ /* 0x000fe2000000180c */
[----:B------:R-:W-:-:S02]  /*5b90*/  FMUL.FTZ R50, R50, R99 ;  /* 0x0000006332327220 */ /* 0x000fc40000410000 */
[----:B------:R-:W-:Y:S01]  /*5ba0*/  MUFU.EX2 R140, R140 ;  /* 0x0000008c008c7308 */ /* 0x000fe20000000800 */
[-C--:B------:R-:W-:Y:S02]  /*5bb0*/  FMUL.FTZ R51, R51, R99.reuse ;  /* 0x0000006333337220 */ /* 0x080fe40000410000 */
[-C--:B------:R-:W-:Y:S02]  /*5bc0*/  FMUL.FTZ R64, R64, R0.reuse ;  /* 0x0000000040407220 */ /* 0x080fe40000410000 */
[----:B------:R-:W-:Y:S01]  /*5bd0*/  FMUL.FTZ R65, R65, R0 ;  /* 0x0000000041417220 */ /* 0x000fe20000410000 */
[----:B-1----:R-:W-:Y:S01]  /*5be0*/  HMMA.16816.F32 R28, R84, R32, R28 ;  /* 0x00000020541c723c */ /* 0x002fe2000000181c */
[-C--:B------:R-:W-:Y:S01]  /*5bf0*/  FMUL.FTZ R66, R66, R99.reuse ;  /* 0x0000006342427220 */ /* 0x080fe20000410000 */
[----:B------:R-:W1:Y:S01]  /*5c00*/  MUFU.EX2 R113, R113 ;  /* 0x0000007100717308 */ /* 0x000e620000000800 */
[----:B-----5:R-:W-:Y:S01]  /*5c10*/  F2FP.PACK_AB R53, R115, R148 ;  /* 0x000000947335723e */ /* 0x020fe200000000ff */
[----:B------:R-:W-:-:S02]  /*5c20*/  FMUL.FTZ R67, R67, R99 ;  /* 0x0000006343437220 */ /* 0x000fc40000410000 */
[-C--:B------:R-:W-:Y:S02]  /*5c30*/  FMUL.FTZ R44, R76, R0.reuse ;  /* 0x000000004c2c7220 */ /* 0x080fe40000410000 */
[C---:B------:R-:W-:Y:S01]  /*5c40*/  HMMA.16816.F32 R16, R84.reuse, R18, R48 ;  /* 0x000000125410723c */ /* 0x040fe20000001830 */
[----:B------:R-:W2:Y:S01]  /*5c50*/  LDSM.16.MT88.4 R48, [R116+0x8000] ;  /* 0x008000007430783b */ /* 0x000ea20000004200 */
[----:B------:R-:W-:Y:S01]  /*5c60*/  FMUL.FTZ R45, R77, R0 ;  /* 0x000000004d2d7220 */ /* 0x000fe20000410000 */
[----:B------:R-:W-:Y:S01]  /*5c70*/  MUFU.EX2 R141, R141 ;  /* 0x0000008d008d7308 */ /* 0x000fe20000000800 */
[-C--:B------:R-:W-:Y:S02]  /*5c80*/  FMUL.FTZ R46, R78, R99.reuse ;  /* 0x000000634e2e7220 */ /* 0x080fe40000410000 */
[----:B------:R-:W-:Y:S02]  /*5c90*/  FMUL.FTZ R47, R79, R99 ;  /* 0x000000634f2f7220 */ /* 0x000fe40000410000 */
[----:B------:R-:W-:Y:S01]  /*5ca0*/  HMMA.16816.F32 R32, R84, R34, R64 ;  /* 0x000000225420723c */ /* 0x000fe20000001840 */
[----:B------:R-:W5:Y:S01]  /*5cb0*/  LDSM.16.MT88.4 R64, [R116+0x6400] ;  /* 0x006400007440783b */ /* 0x000f620000004200 */
[----:B-1----:R-:W-:Y:S01]  /*5cc0*/  F2FP.PACK_AB R55, R113, R140 ;  /* 0x0000008c7137723e */ /* 0x002fe200000000ff */
[-C--:B------:R-:W-:Y:S01]  /*5cd0*/  FMUL.FTZ R80, R80, R0.reuse ;  /* 0x0000000050507220 */ /* 0x080fe20000410000 */
[----:B------:R-:W-:Y:S01]  /*5ce0*/  MUFU.EX2 R142, R142 ;  /* 0x0000008e008e7308 */ /* 0x000fe20000000800 */
[----:B------:R-:W-:-:S02]  /*5cf0*/  FMUL.FTZ R81, R81, R0 ;  /* 0x0000000051517220 */ /* 0x000fc40000410000 */
[-C--:B------:R-:W-:Y:S02]  /*5d00*/  FMUL.FTZ R82, R82, R99.reuse ;  /* 0x0000006352527220 */ /* 0x080fe40000410000 */
[C---:B---3--:R-:W-:Y:S01]  /*5d10*/  HMMA.16816.F32 R4, R52.reuse, R56, R4 ;  /* 0x000000383404723c */ /* 0x048fe20000001804 */
[-C--:B------:R-:W-:Y:S02]  /*5d20*/  FMUL.FTZ R83, R83, R99.reuse ;  /* 0x0000006353537220 */ /* 0x080fe40000410000 */
[-C--:B------:R-:W-:Y:S01]  /*5d30*/  FMUL.FTZ R36, R68, R0.reuse ;  /* 0x0000000044247220 */ /* 0x080fe20000410000 */
[----:B------:R-:W-:Y:S01]  /*5d40*/  MUFU.EX2 R135, R135 ;  /* 0x0000008700877308 */ /* 0x000fe20000000800 */
[----:B------:R-:W-:Y:S02]  /*5d50*/  FMUL.FTZ R37, R69, R0 ;  /* 0x0000000045257220 */ /* 0x000fe40000410000 */
[-C--:B------:R-:W-:Y:S01]  /*5d60*/  FMUL.FTZ R38, R70, R99.reuse ;  /* 0x0000006346267220 */ /* 0x080fe20000410000 */
[----:B------:R-:W-:Y:S01]  /*5d70*/  HMMA.16816.F32 R8, R52, R58, R8 ;  /* 0x0000003a3408723c */ /* 0x000fe20000001808 */
[----:B------:R-:W1:Y:S01]  /*5d80*/  LDSM.16.MT88.4 R56, [R118+0x7400] ;  /* 0x007400007638783b */ /* 0x000e620000004200 */
[----:B------:R-:W-:-:S02]  /*5d90*/  FMUL.FTZ R39, R71, R99 ;  /* 0x0000006347277220 */ /* 0x000fc40000410000 */
[-C--:B------:R-:W-:Y:S01]  /*5da0*/  FMUL.FTZ R72, R72, R0.reuse ;  /* 0x0000000048487220 */ /* 0x080fe20000410000 */
[----:B------:R-:W-:Y:S01]  /*5db0*/  MUFU.EX2 R144, R144 ;  /* 0x0000009000907308 */ /* 0x000fe20000000800 */
[-C--:B------:R-:W-:Y:S02]  /*5dc0*/  FMUL.FTZ R73, R73, R0.reuse ;  /* 0x0000000049497220 */ /* 0x080fe40000410000 */
[-C--:B------:R-:W-:Y:S01]  /*5dd0*/  FMUL.FTZ R74, R74, R99.reuse ;  /* 0x000000634a4a7220 */ /* 0x080fe20000410000 */
[----:B----4-:R-:W-:Y:S01]  /*5de0*/  HMMA.16816.F32 R36, R84, R40, R36 ;  /* 0x000000285424723c */ /* 0x010fe20000001824 */
[-C--:B------:R-:W-:Y:S02]  /*5df0*/  FMUL.FTZ R75, R75, R99.reuse ;  /* 0x000000634b4b7220 */ /* 0x080fe40000410000 */
[----:B------:R-:W-:Y:S01]  /*5e00*/  FFMA.FTZ R97, R139, R0, R97 ;  /* 0x000000008b617223 */ /* 0x000fe20000010061 */
[----:B------:R-:W-:Y:S01]  /*5e10*/  MUFU.EX2 R134, R134 ;  /* 0x0000008600867308 */ /* 0x000fe20000000800 */
[----:B------:R-:W-:-:S02]  /*5e20*/  FFMA.FTZ R96, R138, R99, R96 ;  /* 0x000000638a607223 */ /* 0x000fc40000010060 */
[----:B------:R-:W-:Y:S01]  /*5e30*/  FADD.FTZ R92, R92, R97 ;  /* 0x000000615c5c7221 */ /* 0x000fe20000010000 */
[----:B--2---:R-:W-:Y:S01]  /*5e40*/  HMMA.16816.F32 R44, R84, R48, R44 ;  /* 0x00000030542c723c */ /* 0x004fe2000000182c */
[----:B------:R-:W-:Y:S02]  /*5e50*/  FADD.FTZ R3, R3, R96 ;  /* 0x0000006003037221 */ /* 0x000fe40000010000 */
[----:B------:R-:W-:Y:S01]  /*5e60*/  FADD.FTZ R89, R89, R92 ;  /* 0x0000005c59597221 */ /* 0x000fe20000010000 */
[----:B------:R-:W-:Y:S01]  /*5e70*/  MUFU.EX2 R145, R145 ;  /* 0x0000009100917308 */ /* 0x000fe20000000800 */
[----:B------:R-:W-:Y:S02]  /*5e80*/  FADD.FTZ R2, R2, R3 ;  /* 0x0000000302027221 */ /* 0x000fe40000010000 */
[----:B------:R-:W-:Y:S01]  /*5e90*/  FADD.FTZ R88, R88, R89 ;  /* 0x0000005958587221 */ /* 0x000fe20000010000 */
[----:B-----5:R-:W-:Y:S01]  /*5ea0*/  HMMA.16816.F32 R12, R52, R64, R12 ;  /* 0x00000040340c723c */ /* 0x020fe2000000180c */
[----:B------:R-:W-:Y:S01]  /*5eb0*/  FADD.FTZ R93, R93, R2 ;  /* 0x000000025d5d7221 */ /* 0x000fe20000010000 */
[----:B------:R-:W-:Y:S01]  /*5ec0*/  MOV R2, R91 ;  /* 0x0000005b00027202 */ /* 0x000fe20000000f00 */
[----:B------:R-:W-:Y:S01]  /*5ed0*/  FADD.FTZ R3, R109, R88 ;  /* 0x000000586d037221 */ /* 0x000fe20000010000 */
[----:B------:R-:W-:Y:S01]  /*5ee0*/  MUFU.EX2 R110, R110 ;  /* 0x0000006e006e7308 */ /* 0x000fe20000000800 */
[----:B------:R-:W-:-:S02]  /*5ef0*/  FADD.FTZ R148, R148, R93 ;  /* 0x0000005d94947221 */ /* 0x000fc40000010000 */
[----:B------:R-:W-:Y:S01]  /*5f00*/  FADD.FTZ R3, R108, R3 ;  /* 0x000000036c037221 */ /* 0x000fe20000010000 */
[C---:B------:R-:W-:Y:S01]  /*5f10*/  HMMA.16816.F32 R16, R52.reuse, R66, R16 ;  /* 0x000000423410723c */ /* 0x040fe20000001810 */
[----:B------:R-:W2:Y:S01]  /*5f20*/  LDSM.16.MT88.4 R64, [R118+0x8400] ;  /* 0x008400007640783b */ /* 0x000ea20000004200 */
[----:B------:R-:W-:Y:S02]  /*5f30*/  FADD.FTZ R115, R115, R148 ;  /* 0x0000009473737221 */ /* 0x000fe40000010000 */
[----:B------:R-:W-:Y:S01]  /*5f40*/  MUFU.EX2 R143, R143 ;  /* 0x0000008f008f7308 */ /* 0x000fe20000000800 */
[----:B------:R-:W-:Y:S02]  /*5f50*/  FADD.FTZ R0, R104, R3 ;  /* 0x0000000368007221 */ /* 0x000fe40000010000 */
[----:B------:R-:W-:Y:S01]  /*5f60*/  FADD.FTZ R140, R140, R115 ;  /* 0x000000738c8c7221 */ /* 0x000fe20000010000 */
[----:B-1----:R-:W-:Y:S01]  /*5f70*/  HMMA.16816.F32 R20, R52, R56, R20 ;  /* 0x000000383414723c */ /* 0x002fe20000001814 */
[----:B------:R-:W-:-:S02]  /*5f80*/  FADD.FTZ R0, R111, R0 ;  /* 0x000000006f007221 */ /* 0x000fc40000010000 */
[----:B------:R-:W-:Y:S01]  /*5f90*/  FADD.FTZ R113, R113, R140 ;  /* 0x0000008c71717221 */ /* 0x000fe20000010000 */
[----:B------:R-:W-:Y:S04]  /*5fa0*/  MUFU.EX2 R105, R105 ;  /* 0x0000006900697308 */ /* 0x000fe80000000800 */
[----:B------:R-:W-:Y:S01]  /*5fb0*/  HMMA.16816.F32 R24, R52, R58, R24 ;  /* 0x0000003a3418723c */ /* 0x000fe20000001818 */
[----:B------:R-:W1:Y:S03]  /*5fc0*/  LDSM.16.MT88.4 R56, [R116+0x8400] ;  /* 0x008400007438783b */ /* 0x000e660000004200 */
[----:B------:R-:W3:Y:S04]  /*5fd0*/  MUFU.EX2 R106, R106 ;  /* 0x0000006a006a7308 */ /* 0x000ee80000000800 */
[C---:B------:R-:W-:Y:S01]  /*5fe0*/  HMMA.16816.F32 R48, R84.reuse, R50, R80 ;  /* 0x000000325430723c */ /* 0x040fe20000001850 */
[----:B------:R-:W-:Y:S03]  /*5ff0*/  LDSM.16.MT88.4 R80, [R116+0x8800] ;  /* 0x008800007450783b */ /* 0x000fe60000004200 */
[----:B------:R-:W-:Y:S04]  /*6000*/  MUFU.EX2 R107, R107 ;  /* 0x0000006b006b7308 */ /* 0x000fe80000000800 */
[----:B------:R-:W-:Y:S01]  /*6010*/  HMMA.16816.F32 R40, R84, R42, R72 ;  /* 0x0000002a5428723c */ /* 0x000fe20000001848 */
[----:B------:R-:W4:Y:S03]  /*6020*/  LDSM.16.MT88.4 R72, [R118+0x8800] ;  /* 0x008800007648783b */ /* 0x000f260000004200 */
[----:B------:R-:W5:Y:S03]  /*6030*/  MUFU.EX2 R102, R102 ;  /* 0x0000006600667308 */ /* 0x000f660000000800 */
[----:B---3--:R-:W-:Y:S01]  /*6040*/  F2FP.PACK_AB R84, R106, R105 ;  /* 0x000000696a54723e */ /* 0x008fe200000000ff */
[C---:B------:R-:W-:Y:S04]  /*6050*/  HMMA.16816.F32 R28, R52.reuse, R60, R28 ;  /* 0x0000003c341c723c */ /* 0x040fe8000000181c */
[----:B------:R-:W-:Y:S04]  /*6060*/  MUFU.EX2 R100, R100 ;  /* 0x0000006400647308 */ /* 0x000fe80000000800 */
[----:B--2---:R-:W-:Y:S04]  /*6070*/  HMMA.16816.F32 R36, R52, R64, R36 ;  /* 0x000000403424723c */ /* 0x004fe80000001824 */
[----:B------:R-:W2:Y:S01]  /*6080*/  MUFU.EX2 R103, R103 ;  /* 0x0000006700677308 */ /* 0x000ea20000000800 */
[----:B-----5:R-:W-:-:S03]  /*6090*/  F2FP.PACK_AB R86, R102, R107 ;  /* 0x0000006b6656723e */ /* 0x020fc600000000ff */
[C---:B------:R-:W-:Y:S01]  /*60a0*/  HMMA.16816.F32 R40, R52.reuse, R66, R40 ;  /* 0x000000423428723c */ /* 0x040fe20000001828 */
[----:B------:R-:W-:Y:S03]  /*60b0*/  LDSM.16.MT88.4 R64, [R116+0x6800] ;  /* 0x006800007440783b */ /* 0x000fe60000004200 */
[----:B------:R-:W-:Y:S04]  /*60c0*/  MUFU.EX2 R94, R94 ;  /* 0x0000005e005e7308 */ /* 0x000fe80000000800 */
[----:B-1----:R-:W-:Y:S04]  /*60d0*/  HMMA.16816.F32 R44, R52, R56, R44 ;  /* 0x00000038342c723c */ /* 0x002fe8000000182c */
[----:B------:R-:W1:Y:S01]  /*60e0*/  MUFU.EX2 R95, R95 ;  /* 0x0000005f005f7308 */ /* 0x000e620000000800 */
[----:B--2---:R-:W-:-:S03]  /*60f0*/  F2FP.PACK_AB R85, R103, R100 ;  /* 0x000000646755723e */ /* 0x004fc600000000ff */
[C---:B------:R-:W-:Y:S01]  /*6100*/  HMMA.16816.F32 R48, R52.reuse, R58, R48 ;  /* 0x0000003a3430723c */ /* 0x040fe20000001830 */
[----:B------:R-:W2:Y:S07]  /*6110*/  LDSM.16.MT88.4 R56, [R118+0x6800] ;  /* 0x006800007638783b */ /* 0x000eae0000004200 */
[----:B------:R-:W-:Y:S01]  /*6120*/  HMMA.16816.F32 R32, R52, R62, R32 ;  /* 0x0000003e3420723c */ /* 0x000fe20000001820 */
[----:B------:R-:W-:Y:S01]  /*6130*/  LDSM.16.MT88.4 R60, [R118+0x7800] ;  /* 0x00780000763c783b */ /* 0x000fe20000004200 */
[----:B-1----:R-:W-:-:S05]  /*6140*/  F2FP.PACK_AB R87, R95, R94 ;  /* 0x0000005e5f57723e */ /* 0x002fca00000000ff */
[----:B------:R-:W-:Y:S01]  /*6150*/  F2FP.PACK_AB R52, R142, R141 ;  /* 0x0000008d8e34723e */ /* 0x000fe200000000ff */
[----:B------:R-:W-:Y:S01]  /*6160*/  FADD.FTZ R141, R141, R0 ;  /* 0x000000008d8d7221 */ /* 0x000fe20000010000 */
[----:B------:R-:W-:Y:S01]  /*6170*/  F2FP.PACK_AB R53, R145, R134 ;  /* 0x000000869135723e */ /* 0x000fe200000000ff */
[----:B------:R-:W-:Y:S01]  /*6180*/  FADD.FTZ R134, R134, R113 ;  /* 0x0000007186867221 */ /* 0x000fe20000010000 */
[----:B------:R-:W-:Y:S01]  /*6190*/  F2FP.PACK_AB R54, R144, R135 ;  /* 0x000000879036723e */ /* 0x000fe200000000ff */
[----:B------:R-:W-:Y:S01]  /*61a0*/  FADD.FTZ R142, R142, R141 ;  /* 0x0000008d8e8e7221 */ /* 0x000fe20000010000 */
[----:B------:R-:W-:Y:S01]  /*61b0*/  F2FP.PACK_AB R55, R143, R110 ;  /* 0x0000006e8f37723e */ /* 0x000fe200000000ff */
[----:B------:R-:W-:Y:S01]  /*61c0*/  FADD.FTZ R145, R145, R134 ;  /* 0x0000008691917221 */ /* 0x000fe20000010000 */
[----:B------:R-:W-:Y:S01]  /*61d0*/  MOV R0, R90 ;  /* 0x0000005a00007202 */ /* 0x000fe20000000f00 */
        /* <DEDUP_REMOVED lines=16> */
[C---:B------:R-:W-:Y:S01]  /*62e0*/  HMMA.16816.F32 R8, R52.reuse, R58, R8 ;  /* 0x0000003a3408723c */ /* 0x040fe20000001808 */
[----:B------:R-:W2:Y:S07]  /*62f0*/  LDSM.16.MT88.4 R56, [R116+0x7800] ;  /* 0x007800007438783b */ /* 0x000eae0000004200 */
[C---:B------:R-:W-:Y:S08]  /*6300*/  HMMA.16816.F32 R76, R52.reuse, R80, R44 ;  /* 0x00000050344c723c */ /* 0x040ff0000000182c */
[C---:B------:R-:W-:Y:S08]  /*6310*/  HMMA.16816.F32 R12, R52.reuse, R64, R12 ;  /* 0x00000040340c723c */ /* 0x040ff0000000180c */
[C---:B------:R-:W-:Y:S01]  /*6320*/  HMMA.16816.F32 R16, R52.reuse, R66, R16 ;  /* 0x000000423410723c */ /* 0x040fe20000001810 */
[----:B------:R-:W-:Y:S07]  /*6330*/  LDSM.16.MT88.4 R64, [R116+0x7c00] ;  /* 0x007c00007440783b */ /* 0x000fee0000004200 */
[----:B------:R-:W-:Y:S01]  /*6340*/  HMMA.16816.F32 R80, R52, R82, R48 ;  /* 0x000000523450723c */ /* 0x000fe20000001830 */
[----:B------:R-:W3:Y:S07]  /*6350*/  LDSM.16.MT88.4 R48, [R116+0x6c00] ;  /* 0x006c00007430783b */ /* 0x000eee0000004200 */
[----:B-1----:R-:W-:Y:S01]  /*6360*/  HMMA.16816.F32 R36, R84, R40, R4 ;  /* 0x000000285424723c */ /* 0x002fe20000001804 */
[----:B------:R-:W-:Y:S07]  /*6370*/  LDSM.16.MT88.4 R4, [R116+0x8c00] ;  /* 0x008c00007404783b */ /* 0x000fee0000004200 */
[C---:B--2---:R-:W-:Y:S08]  /*6380*/  HMMA.16816.F32 R28, R52.reuse, R56, R28 ;  /* 0x00000038341c723c */ /* 0x044ff0000000181c */
[----:B------:R-:W-:Y:S01]  /*6390*/  HMMA.16816.F32 R32, R52, R58, R32 ;  /* 0x0000003a3420723c */ /* 0x000fe20000001820 */
[----:B------:R-:W1:Y:S07]  /*63a0*/  LDSM.16.MT88.4 R56, [R118+0x7c00] ;  /* 0x007c00007638783b */ /* 0x000e6e0000004200 */
[----:B------:R-:W-:Y:S01]  /*63b0*/  HMMA.16816.F32 R40, R84, R42, R8 ;  /* 0x0000002a5428723c */ /* 0x000fe20000001808 */
[----:B------:R-:W2:Y:S07]  /*63c0*/  LDSM.16.MT88.4 R8, [R118+0x8c00] ;  /* 0x008c00007608783b */ /* 0x000eae0000004200 */
[C---:B------:R-:W-:Y:S08]  /*63d0*/  HMMA.16816.F32 R20, R52.reuse, R60, R20 ;  /* 0x0000003c3414723c */ /* 0x040ff00000001814 */
[----:B------:R-:W-:Y:S08]  /*63e0*/  HMMA.16816.F32 R24, R52, R62, R24 ;  /* 0x0000003e3418723c */ /* 0x000ff00000001818 */
[C---:B---3--:R-:W-:Y:S08]  /*63f0*/  HMMA.16816.F32 R44, R84.reuse, R48, R12 ;  /* 0x00000030542c723c */ /* 0x048ff0000000180c */
[C---:B------:R-:W-:Y:S08]  /*6400*/  HMMA.16816.F32 R60, R84.reuse, R64, R28 ;  /* 0x00000040543c723c */ /* 0x040ff0000000181c */
[C---:B-1----:R-:W-:Y:S08]  /*6410*/  HMMA.16816.F32 R52, R84.reuse, R56, R20 ;  /* 0x000000385434723c */ /* 0x042ff00000001814 */
[C---:B------:R-:W-:Y:S08]  /*6420*/  HMMA.16816.F32 R48, R84.reuse, R50, R16 ;  /* 0x000000325430723c */ /* 0x040ff00000001810 */
[C---:B------:R-:W-:Y:S08]  /*6430*/  HMMA.16816.F32 R56, R84.reuse, R58, R24 ;  /* 0x0000003a5438723c */ /* 0x040ff00000001818 */
[C---:B------:R-:W-:Y:S08]  /*6440*/  HMMA.16816.F32 R64, R84.reuse, R66, R32 ;  /* 0x000000425440723c */ /* 0x040ff00000001820 */
[C---:B--2---:R-:W-:Y:S08]  /*6450*/  HMMA.16816.F32 R68, R84.reuse, R8, R68 ;  /* 0x000000085444723c */ /* 0x044ff00000001844 */
[C---:B------:R-:W-:Y:S08]  /*6460*/  HMMA.16816.F32 R72, R84.reuse, R10, R72 ;  /* 0x0000000a5448723c */ /* 0x040ff00000001848 */
[C---:B------:R-:W-:Y:S08]  /*6470*/  HMMA.16816.F32 R76, R84.reuse, R4, R76 ;  /* 0x00000004544c723c */ /* 0x040ff0000000184c */
[----:B------:R-:W-:Y:S08]  /*6480*/  HMMA.16816.F32 R80, R84, R6, R80 ;  /* 0x000000065450723c */ /* 0x000ff00000001850 */
.L_x_4847:
[----:B------:R-:W-:-:S13]  /*6490*/  ISETP.GE.AND P0, PT, R124, 0x1, PT ;  /* 0x000000017c00780c */ /* 0x000fda0003f06270 */
[----:B------:R-:W-:Y:S05]  /*64a0*/  @!P0 BRA `(.L_x_4853) ;  /* 0x0000222000008947 */ /* 0x000fea0003800000 */
[----:B------:R-:W-:Y:S01]  /*64b0*/  ULDC.64 UR4, c[0x0][0x1a0] ;  /* 0x0000680000047ab9 */ /* 0x000fe20000000a00 */
[----:B------:R-:W-:Y:S01]  /*64c0*/  IMAD.MOV.U32 R3, RZ, RZ, R0 ;  /* 0x000000ffff037224 */ /* 0x000fe200078e0000 */
[----:B------:R-:W-:Y:S01]  /*64d0*/  ULEA UR7, -UR4, URZ, 0x6 ;  /* 0x0000003f04077291 */ /* 0x000fe2000f8e313f */
[----:B------:R-:W-:Y:S01]  /*64e0*/  IMAD.MOV.U32 R85, RZ, RZ, R2 ;  /* 0x000000ffff557224 */ /* 0x000fe200078e0002 */
[----:B------:R-:W-:Y:S02]  /*64f0*/  UMOV UR10, 0x5 ;  /* 0x00000005000a7882 */ /* 0x000fe40000000000 */
[----:B------:R-:W-:Y:S02]  /*6500*/  USHF.L.U64.HI UR5, UR4, UR10, UR5 ;  /* 0x0000000a04057299 */ /* 0x000fe40008010205 */
[----:B------:R-:W-:Y:S01]  /*6510*/  USHF.R.S32.HI UR10, URZ, 0x1f, UR7 ;  /* 0x0000001f3f0a7899 */ /* 0x000fe20008011407 */
[----:B------:R-:W-:Y:S01]  /*6520*/  MOV R135, UR7 ;  /* 0x0000000700877c02 */ /* 0x000fe20008000f00 */
[----:B------:R-:W-:-:S02]  /*6530*/  ULDC UR6, c[0x0][0x198] ;  /* 0x0000660000067ab9 */ /* 0x000fc40000000800 */
[----:B------:R-:W-:Y:S02]  /*6540*/  USHF.L.U32 UR11, UR4, 0x5, URZ ;  /* 0x00000005040b7899 */ /* 0x000fe4000800063f */
[----:B------:R-:W-:Y:S01]  /*6550*/  ULEA UR6, -UR6, URZ, 0x6 ;  /* 0x0000003f06067291 */ /* 0x000fe2000f8e313f */
[----:B------:R-:W-:Y:S01]  /*6560*/  MOV R134, UR10 ;  /* 0x0000000a00867c02 */ /* 0x000fe20008000f00 */
[----:B------:R-:W-:Y:S02]  /*6570*/  USHF.L.U64.HI UR5, UR11, 0x1, UR5 ;  /* 0x000000010b057899 */ /* 0x000fe40008010205 */
[----:B------:R-:W-:Y:S02]  /*6580*/  USHF.R.S32.HI UR4, URZ, 0x1f, UR6 ;  /* 0x0000001f3f047899 */ /* 0x000fe40008011406 */
[----:B------:R-:W-:Y:S02]  /*6590*/  USHF.L.U32 UR11, UR11, 0x1, URZ ;  /* 0x000000010b0b7899 */ /* 0x000fe4000800063f */
.L_x_4857:
        /* <DEDUP_REMOVED lines=64> */
.L_x_4854:
        /* <DEDUP_REMOVED lines=20> */
[----:B------:R-:W-:Y:S04]  /*6ae0*/  LDSM.16.M88.4 R108, [R119] ;  /* 0x00000000776c783b */ /* 0x000fe80000000200 */
        /* <DEDUP_REMOVED lines=137> */
[----:B------:R-:W-:Y:S02]  /*7380*/  IMAD R87, R2, c[0x0][0x184], R87 ;  /* 0x0000610002577a24 */ /* 0x000fe400078e0257 */
[----:B------:R-:W-:Y:S02]  /*7390*/  IMAD.MOV.U32 R2, RZ, RZ, R90 ;  /* 0x000000ffff027224 */ /* 0x000fe400078e005a */
[----:B------:R-:W-:Y:S03]  /*73a0*/  IMAD.IADD R89, R91, 0x1, R87 ;  /* 0x000000015b597824 */ /* 0x000fe600078e0257 */
.L_x_4856:
[C---:B------:R-:W-:Y:S01]  /*73b0*/  LEA R136, P0, R2.reuse, R136, 0x1 ;  /* 0x0000008802887211 */ /* 0x040fe200078008ff */
[----:B------:R-:W-:Y:S02]  /*73c0*/  IMAD.MOV.U32 R87, RZ, RZ, c[0x0][0x198] ;  /* 0x00006600ff577624 */ /* 0x000fe400078e00ff */
[----:B------:R-:W-:Y:S01]  /*73d0*/  IMAD.MOV.U32 R0, RZ, RZ, c[0x0][0x19c] ;  /* 0x00006700ff007624 */ /* 0x000fe200078e00ff */
[----:B------:R-:W-:Y:S02]  /*73e0*/  LEA.HI.X R137, R2, R137, R89, 0x1, P0 ;  /* 0x0000008902897211 */ /* 0x000fe400000f0c59 */
[C---:B------:R-:W-:Y:S03]  /*73f0*/  LEA R88, P0, R87.reuse, R136, 0x6 ;  /* 0x0000008857587211 */ /* 0x040fe600078030ff */
[----:B------:R-:W-:Y:S01]  /*7400*/  @!PT LDS RZ, [RZ] ;  /* 0x00000000fffff984 */ /* 0x000fe20000000800 */
[----:B------:R-:W-:Y:S01]  /*7410*/  @!PT LDS RZ, [RZ] ;  /* 0x00000000fffff984 */ /* 0x000fe20000000800 */
[----:B------:R-:W-:Y:S01]  /*7420*/  @!PT LDS RZ, [RZ] ;  /* 0x00000000fffff984 */ /* 0x000fe20000000800 */
[----:B------:R1:W-:Y:S01]  /*7430*/  LDGSTS.E.BYPASS.LTC128B.128 [R125+0x3000], [R136.64] ;  /* 0x03000000887d7fae */ /* 0x0003e2000b901d48 */
[----:B------:R-:W-:Y:S03]  /*7440*/  LEA.HI.X R89, R87, R137, R0, 0x6, P0 ;  /* 0x0000008957597211 */ /* 0x000fe600000f3400 */
[----:B------:R1:W-:Y:S04]  /*7450*/  LDGSTS.E.BYPASS.LTC128B.128 [R125+0x4000], [R136.64+0x40] ;  /* 0x04000040887d7fae */ /* 0x0003e8000b901d48 */
[----:B------:R1:W-:Y:S04]  /*7460*/  LDGSTS.E.BYPASS.LTC128B.128 [R125+0x5000], [R136.64+0x80] ;  /* 0x05000080887d7fae */ /* 0x0003e8000b901d48 */
[----:B------:R1:W-:Y:S04]  /*7470*/  LDGSTS.E.BYPASS.LTC128B.128 [R125+0x3800], [R88.64] ;  /* 0x03800000587d7fae */ /* 0x0003e8000b901d48 */
[----:B------:R1:W-:Y:S04]  /*7480*/  LDGSTS.E.BYPASS.LTC128B.128 [R125+0x4800], [R88.64+0x40] ;  /* 0x04800040587d7fae */ /* 0x0003e8000b901d48 */
[----:B------:R1:W-:Y:S04]  /*7490*/  LDGSTS.E.BYPASS.LTC128B.128 [R125+0x5800], [R88.64+0x80] ;  /* 0x05800080587d7fae */ /* 0x0003e8000b901d48 */
[----:B------:R-:W0:Y:S02]  /*74a0*/  LDGDEPBAR ;  /* 0x00000000000079af */ /* 0x000e240000000000 */
.L_x_4855:
        /* <DEDUP_REMOVED lines=34> */
[----:B-1----:R-:W-:Y:S07]  /*76d0*/  FMNMX.FTZ R89, R35, R2, !PT ;  /* 0x0000000223597209 */ /* 0x002fee0007810000 */
        /* <DEDUP_REMOVED lines=255> */
.L_x_4853:
        /* <DEDUP_REMOVED lines=198> */
.L_x_4859:
[----:B------:R-:W-:Y:S05]  /*9330*/  BSYNC B0 ;  /* 0x0000000000007941 */ /* 0x000fea0003800000 */
.L_x_4858:
[----:B------:R-:W5:Y:S01]  /*9340*/  S2R R7, SR_CTAID.X ;  /* 0x0000000000077919 */ /* 0x000f620000002500 */
[----:B------:R-:W-:Y:S01]  /*9350*/  SHF.R.S32.HI R129, RZ, 0x1f, R128 ;  /* 0x0000001fff817819 */ /* 0x000fe20000011480 */
[----:B------:R-:W-:Y:S01]  /*9360*/  BSSY B0, `(.L_x_4860) ;  /* 0x000001e000007945 */ /* 0x000fe20003800000 */
[----:B---3--:R-:W-:Y:S01]  /*9370*/  SHF.R.S32.HI R4, RZ, 0x1f, R10 ;  /* 0x0000001fff047819 */ /* 0x008fe2000001140a */
[----:B------:R-:W3:Y:S01]  /*9380*/  S2R R3, SR_TID.X ;  /* 0x0000000000037919 */ /* 0x000ee20000002100 */
[----:B-----5:R-:W-:Y:S01]  /*9390*/  IMAD.SHL.U32 R5, R7, 0x40, RZ ;  /* 0x0000004007057824 */ /* 0x020fe200078e00ff */
[----:B---3--:R-:W-:-:S03]  /*93a0*/  SHF.R.S32.HI R0, RZ, 0x1f, R3 ;  /* 0x0000001fff007819 */ /* 0x008fc60000011403 */
[C---:B------:R-:W-:Y:S01]  /*93b0*/  IMAD.WIDE.U32 R128, R5.reuse, c[0x0][0x1e8], R128 ;  /* 0x00007a0005807a25 */ /* 0x040fe200078e0080 */
[----:B------:R-:W-:Y:S02]  /*93c0*/  SHF.R.S32.HI R2, RZ, 0x1f, R5 ;  /* 0x0000001fff027819 */ /* 0x000fe40000011405 */
[----:B------:R-:W-:Y:S01]  /*93d0*/  LEA.HI R0, R0, R3, RZ, 0x2 ;  /* 0x0000000300007211 */ /* 0x000fe200078f10ff */
[----:B------:R-:W-:Y:S01]  /*93e0*/  IMAD R3, R4, c[0x0][0x1f0], RZ ;  /* 0x00007c0004037a24 */ /* 0x000fe200078e02ff */
[----:B------:R-:W-:Y:S01]  /*93f0*/  IADD3 R38, P0, R38, R128, RZ ;  /* 0x0000008026267210 */ /* 0x000fe20007f1e0ff */
[----:B------:R-:W-:Y:S02]  /*9400*/  IMAD R2, R2, c[0x0][0x1e8], RZ ;  /* 0x00007a0002027a24 */ /* 0x000fe400078e02ff */
[----:B------:R-:W-:Y:S02]  /*9410*/  IMAD R3, R10, c[0x0][0x1f4], R3 ;  /* 0x00007d000a037a24 */ /* 0x000fe400078e0203 */
[----:B------:R-:W-:Y:S01]  /*9420*/  IMAD R2, R5, c[0x0][0x1ec], R2 ;  /* 0x00007b0005027a24 */ /* 0x000fe200078e0202 */
[----:B------:R-:W-:-:S04]  /*9430*/  SHF.R.S32.HI R5, RZ, 0x2, R0 ;  /* 0x00000002ff057819 */ /* 0x000fc80000011400 */
[----:B------:R-:W-:Y:S02]  /*9440*/  IADD3.X R39, R37, R2, R129, P0, !PT ;  /* 0x0000000225277210 */ /* 0x000fe400007fe481 */
[----:B------:R-:W-:Y:S02]  /*9450*/  ISETP.GE.AND P0, PT, R5, R122, PT ;  /* 0x0000007a0500720c */ /* 0x000fe40003f06270 */
[----:B------:R-:W-:Y:S01]  /*9460*/  SHF.R.S32.HI R5, RZ, 0x1f, R5 ;  /* 0x0000001fff057819 */ /* 0x000fe20000011405 */
        /* <DEDUP_REMOVED lines=13> */
.L_x_4861:
[----:B------:R-:W-:Y:S05]  /*9540*/  BSYNC B0 ;  /* 0x0000000000007941 */ /* 0x000fea0003800000 */
.L_x_4860:
        /* <DEDUP_REMOVED lines=17> */
.L_x_4862:
        /* <DEDUP_REMOVED lines=10> */
.L_x_6160:


//--------------------- .text._ZN5flash24flash_fwd_splitkv_kernelI23Flash_fwd_kernel_traitsILi96ELi64ELi64ELi4ELb0ELb0EN7cutlass6half_tE19Flash_kernel_traitsILi96ELi64ELi64ELi4ES3_EELb1ELb0ELb0ELb0ELb1ELb1ELb0ELb0EEEvNS_16Flash_fwd_paramsE --------------------------
	.section	.text._ZN5flash24flash_fwd_splitkv_kernelI23Flash_fwd_kernel_traitsILi96ELi64ELi64ELi4ELb0ELb0EN7cutlass6half_tE19Flash_kernel_traitsILi96ELi64ELi64ELi4ES3_EELb1ELb0ELb0ELb0ELb1ELb1ELb0ELb0EEEvNS_16Flash_fwd_paramsE,"ax",@progbits
	.sectioninfo	@"SHI_REGISTERS=168"
	.align	128
        .global         _ZN5flash24flash_fwd_splitkv_kernelI23Flash_fwd_kernel_traitsILi96ELi64ELi64ELi4ELb0ELb0EN7cutlass6half_tE19Flash_kernel_traitsILi96ELi64ELi64ELi4ES3_EELb1ELb0ELb0ELb0ELb1ELb1ELb0ELb0EEEvNS_16Flash_fwd_paramsE
        .type           _ZN5flash24flash_fwd_splitkv_kernelI23Flash_fwd_kernel_traitsILi96ELi64ELi64ELi4ELb0ELb0EN7cutlass6half_tE19Flash_kernel_traitsILi96ELi64ELi64ELi4ES3_EELb1ELb0ELb0ELb0ELb1ELb1ELb0ELb0EEEvNS_16Flash_fwd_paramsE,@function
        .size           _ZN5flash24flash_fwd_splitkv_kernelI23Flash_fwd_kernel_traitsILi96ELi64ELi64ELi4ELb0ELb0EN7cutlass6half_tE19Flash_kernel_traitsILi96ELi64ELi64ELi4ES3_EELb1ELb0ELb0ELb0ELb1ELb1ELb0ELb0EEEvNS_16Flash_fwd_paramsE,(.L_x_6161 - _ZN5flash24flash_fwd_splitkv_kernelI23Flash_fwd_kernel_traitsILi96ELi64ELi64ELi4ELb0ELb0EN7cutlass6half_tE19Flash_kernel_traitsILi96ELi64ELi64ELi4ES3_EELb1ELb0ELb0ELb0ELb1ELb1ELb0ELb0EEEvNS_16Flash_fwd_paramsE)
        .other          _ZN5flash24flash_fwd_splitkv_kernelI23Flash_fwd_kernel_traitsILi96ELi64ELi64ELi4ELb0ELb0EN7cutlass6half_tE19Flash_kernel_traitsILi96ELi64ELi64ELi4ES3_EELb1ELb0ELb0ELb0ELb1ELb1ELb0ELb0EEEvNS_16Flash_fwd_paramsE,@"STO_CUDA_ENTRY STV_DEFAULT"
_ZN5flash24flash_fwd_splitkv_kernelI23Flash_fwd_kernel_traitsILi96ELi64ELi64ELi4ELb0ELb0EN7cutlass6half_tE19Flash_kernel_traitsILi96ELi64ELi64ELi4ES3_EELb1ELb0ELb0ELb0ELb1ELb1ELb0ELb0EEEvNS_16Flash_fwd_paramsE:
.text._ZN5flash24flash_fwd_splitkv_kernelI23Flash_fwd_kernel_traitsILi96ELi64ELi64ELi4ELb0ELb0EN7cutlass6half_tE19Flash_kernel_traitsILi96ELi64ELi64ELi4ES3_EELb1ELb0ELb0ELb0ELb1ELb1ELb0ELb0EEEvNS_16Flash_fwd_paramsE:
        /* <DEDUP_REMOVED lines=34> */
.L_x_4863:
[----:B-1-34-:R-:W-:Y:S02]  /*0220*/  MOV R4, c[0x0][0x218] ;  /* 0x0000860000047a02 */ /* 0x01afe40000000f00 */
.L_x_4864:
        /* <DEDUP_REMOVED lines=74> */
.L_x_4867:
[----:B------:R-:W-:Y:S05]  /*06d0*/  BSYNC B0 ;  /* 0x0000000000007941 */ /* 0x000fea0003800000 */
.L_x_4866:
        /* <DEDUP_REMOVED lines=16> */
.L_x_4869:
[----:B------:R-:W-:Y:S05]  /*07e0*/  BSYNC B0 ;  /* 0x0000000000007941 */ /* 0x000fea0003800000 */
.L_x_4868:
        /* <DEDUP_REMOVED lines=13> */
.L_x_4865:
        /* <DEDUP_REMOVED lines=92> */
.L_x_4870:
        /* <DEDUP_REMOVED lines=17> */
.L_x_4872:
        /* <DEDUP_REMOVED lines=49> */
.L_x_4871:
        /* <DEDUP_REMOVED lines=161> */
[----:B------:R-:W-:Y:S01]  /*1cb0*/  IMAD.IADD R101, R96, 0x1, -R101 ;  /* 0x0000000160657824 */ /* 0x000fe200078e0a65 */
[----:B------:R1:W-:Y:S01]  /*1cc0*/  @!P3 LDGSTS.E.BYPASS.LTC128B.128 [R125+0x4800], [R14.64+0x40] ;  /* 0x048000400e7dbfae */ /* 0x0003e2000b901d48 */
[----:B------:R-:W-:Y:S01]  /*1cd0*/  IMAD R102, R102, 0x10, R99 ;  /* 0x0000001066667824 */ /* 0x000fe200078e0263 */
        /* <DEDUP_REMOVED lines=30> */
[----:B--2---:R-:W2:Y:S04]  /*1ec0*/  LDSM.16.M88.4 R16, [R120+0x3000] ;  /* 0x003000007810783b */ /* 0x004ea80000000200 */
[----:B------:R-:W-:Y:S04]  /*1ed0*/  LDSM.16.M88.4 R72, [R119] ;  /* 0x000000007748783b */ /* 0x000fe80000000200 */
[----:B------:R-:W3:Y:S04]  /*1ee0*/  LDSM.16.M88.4 R36, [R120+0x3400] ;  /* 0x003400007824783b */ /* 0x000ee80000000200 */
[----:B------:R-:W-:Y:S04]  /*1ef0*/  LDSM.16.M88.4 R44, [R121+0x1000] ;  /* 0x00100000792c783b */ /* 0x000fe80000000200 */
[----:B------:R-:W-:Y:S04]  /*1f00*/  LDSM.16.M88.4 R4, [R120+0x4000] ;  /* 0x004000007804783b */ /* 0x000fe80000000200 */
[----:B----4-:R-:W4:Y:S04]  /*1f10*/  LDSM.16.M88.4 R8, [R117+0x3000] ;  /* 0x003000007508783b */ /* 0x010f280000000200 */
[----:B------:R-:W4:Y:S04]  /*1f20*/  LDSM.16.M88.4 R32, [R117+0x3400] ;  /* 0x003400007520783b */ /* 0x000f280000000200 */
[----:B-1----:R-:W-:Y:S04]  /*1f30*/  LDSM.16.M88.4 R12, [R119+0x1000] ;  /* 0x00100000770c783b */ /* 0x002fe80000000200 */
[----:B------:R-:W1:Y:S04]  /*1f40*/  LDSM.16.M88.4 R52, [R117+0x4000] ;  /* 0x004000007534783b */ /* 0x000e680000000200 */
[----:B------:R-:W1:Y:S01]  /*1f50*/  LDSM.16.M88.4 R84, [R120+0x4400] ;  /* 0x004400007854783b */ /* 0x000e620000000200 */
[C---:B--2---:R-:W-:Y:S03]  /*1f60*/  HMMA.16816.F32 R20, R48.reuse, R16, RZ ;  /* 0x000000103014723c */ /* 0x044fe600000018ff */
[----:B------:R-:W2:Y:S04]  /*1f70*/  LDSM.16.M88.4 R56, [R120+0x3800] ;  /* 0x003800007838783b */ /* 0x000ea80000000200 */
[----:B------:R-:W-:Y:S01]  /*1f80*/  LDSM.16.M88.4 R80, [R120+0x5000] ;  /* 0x005000007850783b */ /* 0x000fe20000000200 */
[C---:B------:R-:W-:Y:S03]  /*1f90*/  HMMA.16816.F32 R16, R48.reuse, R18, RZ ;  /* 0x000000123010723c */ /* 0x040fe600000018ff */
[----:B------:R-:W-:Y:S04]  /*1fa0*/  LDSM.16.M88.4 R40, [R120+0x3c00] ;  /* 0x003c00007828783b */ /* 0x000fe80000000200 */
[----:B------:R-:W-:Y:S01]  /*1fb0*/  LDSM.16.M88.4 R76, [R117+0x4400] ;  /* 0x00440000754c783b */ /* 0x000fe20000000200 */
[----:B---3--:R-:W-:Y:S03]  /*1fc0*/  HMMA.16816.F32 R28, R48, R36, RZ ;  /* 0x00000024301c723c */ /* 0x008fe600000018ff */
[----:B------:R-:W-:Y:S04]  /*1fd0*/  LDSM.16.M88.4 R68, [R117+0x3800] ;  /* 0x003800007544783b */ /* 0x000fe80000000200 */
[----:B------:R-:W-:Y:S01]  /*1fe0*/  LDSM.16.M88.4 R24, [R117+0x5000] ;  /* 0x005000007518783b */ /* 0x000fe20000000200 */
[C---:B----4-:R-:W-:Y:S03]  /*1ff0*/  HMMA.16816.F32 R20, R72.reuse, R8, R20 ;  /* 0x000000084814723c */ /* 0x050fe60000001814 */
[----:B------:R-:W-:Y:S04]  /*2000*/  LDSM.16.M88.4 R64, [R117+0x3c00] ;  /* 0x003c00007540783b */ /* 0x000fe80000000200 */
[----:B------:R-:W0:Y:S01]  /*2010*/  LDGDEPBAR ;  /* 0x00000000000079af */ /* 0x000e220000000000 */
[----:B------:R-:W-:Y:S03]  /*2020*/  HMMA.16816.F32 R16, R72, R10, R16 ;  /* 0x0000000a4810723c */ /* 0x000fe60000001810 */
[----:B------:R-:W3:Y:S05]  /*2030*/  LDSM.16.M88.4 R8, [R121+0x2000] ;  /* 0x002000007908783b */ /* 0x000eea0000000200 */
[----:B------:R-:W-:Y:S08]  /*2040*/  HMMA.16816.F32 R36, R48, R38, RZ ;  /* 0x000000263024723c */ /* 0x000ff000000018ff */
[C---:B------:R-:W-:Y:S08]  /*2050*/  HMMA.16816.F32 R20, R44.reuse, R4, R20 ;  /* 0x000000042c14723c */ /* 0x040ff00000001814 */
[----:B------:R-:W-:Y:S01]  /*2060*/  HMMA.16816.F32 R16, R44, R6, R16 ;  /* 0x000000062c10723c */ /* 0x000fe20000001810 */
[----:B------:R-:W4:Y:S07]  /*2070*/  LDSM.16.M88.4 R4, [R119+0x2000] ;  /* 0x002000007704783b */ /* 0x000f2e0000000200 */
[C---:B------:R-:W-:Y:S08]  /*2080*/  HMMA.16816.F32 R28, R72.reuse, R32, R28 ;  /* 0x00000020481c723c */ /* 0x040ff0000000181c */
[----:B------:R-:W-:Y:S01]  /*2090*/  HMMA.16816.F32 R36, R72, R34, R36 ;  /* 0x000000224824723c */ /* 0x000fe20000001824 */
[----:B------:R-:W3:Y:S07]  /*20a0*/  LDSM.16.M88.4 R32, [R120+0x5400] ;  /* 0x005400007820783b */ /* 0x000eee0000000200 */
[C---:B-1----:R-:W-:Y:S08]  /*20b0*/  HMMA.16816.F32 R20, R12.reuse, R52, R20 ;  /* 0x000000340c14723c */ /* 0x042ff00000001814 */
[----:B------:R-:W-:Y:S08]  /*20c0*/  HMMA.16816.F32 R16, R12, R54, R16 ;  /* 0x000000360c10723c */ /* 0x000ff00000001810 */
[----:B------:R-:W-:Y:S08]  /*20d0*/  HMMA.16816.F32 R28, R44, R84, R28 ;  /* 0x000000542c1c723c */ /* 0x000ff0000000181c */
[C---:B--2---:R-:W-:Y:S08]  /*20e0*/  HMMA.16816.F32 R60, R48.reuse, R56, RZ ;  /* 0x00000038303c723c */ /* 0x044ff000000018ff */
[----:B------:R-:W-:Y:S08]  /*20f0*/  HMMA.16816.F32 R56, R48, R58, RZ ;  /* 0x0000003a3038723c */ /* 0x000ff000000018ff */
[----:B------:R-:W-:Y:S01]  /*2100*/  HMMA.16816.F32 R84, R44, R86, R36 ;  /* 0x000000562c54723c */ /* 0x000fe20000001824 */
[----:B------:R-:W-:Y:S07]  /*2110*/  LDSM.16.M88.4 R36, [R117+0x5400] ;  /* 0x005400007524783b */ /* 0x000fee0000000200 */
[----:B---3--:R-:W-:Y:S08]  /*2120*/  HMMA.16816.F32 R20, R8, R80, R20 ;  /* 0x000000500814723c */ /* 0x008ff00000001814 */
[C---:B------:R-:W-:Y:S08]  /*2130*/  HMMA.16816.F32 R52, R48.reuse, R40, RZ ;  /* 0x000000283034723c */ /* 0x040ff000000018ff */
[----:B------:R-:W-:Y:S01]  /*2140*/  HMMA.16816.F32 R48, R48, R42, RZ ;  /* 0x0000002a3030723c */ /* 0x000fe200000018ff */
[----:B------:R-:W1:Y:S07]  /*2150*/  LDSM.16.M88.4 R40, [R120+0x4800] ;  /* 0x004800007828783b */ /* 0x000e6e0000000200 */
[----:B------:R-:W-:Y:S08]  /*2160*/  HMMA.16816.F32 R16, R8, R82, R16 ;  /* 0x000000520810723c */ /* 0x000ff00000001810 */
[----:B------:R-:W-:Y:S08]  /*2170*/  HMMA.16816.F32 R28, R12, R76, R28 ;  /* 0x0000004c0c1c723c */ /* 0x000ff0000000181c */
[C---:B------:R-:W-:Y:S08]  /*2180*/  HMMA.16816.F32 R60, R72.reuse, R68, R60 ;  /* 0x00000044483c723c */ /* 0x040ff0000000183c */
[----:B------:R-:W-:Y:S08]  /*2190*/  HMMA.16816.F32 R56, R72, R70, R56 ;  /* 0x000000464838723c */ /* 0x000ff00000001838 */
[----:B------:R-:W-:Y:S08]  /*21a0*/  HMMA.16816.F32 R84, R12, R78, R84 ;  /* 0x0000004e0c54723c */ /* 0x000ff00000001854 */
[C---:B----4-:R-:W-:Y:S08]  /*21b0*/  HMMA.16816.F32 R20, R4.reuse, R24, R20 ;  /* 0x000000180414723c */ /* 0x050ff00000001814 */
[----:B------:R-:W-:Y:S01]  /*21c0*/  HMMA.16816.F32 R16, R4, R26, R16 ;  /* 0x0000001a0410723c */ /* 0x000fe20000001810 */
[----:B------:R-:W2:Y:S07]  /*21d0*/  LDSM.16.M88.4 R24, [R117+0x4800] ;  /* 0x004800007518783b */ /* 0x000eae0000000200 */
[----:B------:R-:W-:Y:S08]  /*21e0*/  HMMA.16816.F32 R28, R8, R32, R28 ;  /* 0x00000020081c723c */ /* 0x000ff0000000181c */
[----:B-1----:R-:W-:Y:S01]  /*21f0*/  HMMA.16816.F32 R60, R44, R40, R60 ;  /* 0x000000282c3c723c */ /* 0x002fe2000000183c */
[----:B------:R-:W-:-:S06]  /*2200*/  FMUL.FTZ R20, R20, c[0x0][0x2ec] ;  /* 0x0000bb0014147a20 */ /* 0x000fcc0000410000 */
[----:B------:R-:W-:Y:S01]  /*2210*/  FMUL.FTZ R40, R22, c[0x0][0x2ec] ;  /* 0x0000bb0016287a20 */ /* 0x000fe20000410000 */
[----:B------:R-:W-:Y:S01]  /*2220*/  HMMA.16816.F32 R56, R44, R42, R56 ;  /* 0x0000002a2c38723c */ /* 0x000fe20000001838 */
[----:B------:R-:W-:Y:S02]  /*2230*/  FMUL.FTZ R41, R23, c[0x0][0x2ec] ;  /* 0x0000bb0017297a20 */ /* 0x000fe40000410000 */
[----:B------:R-:W-:Y:S02]  /*2240*/  FMUL.FTZ R16, R16, c[0x0][0x2ec] ;  /* 0x0000bb0010107a20 */ /* 0x000fe40000410000 */
[----:B------:R-:W-:Y:S02]  /*2250*/  MUFU.TANH R40, R40 ;  /* 0x0000002800287308 */ /* 0x000fe40000002400 */
[----:B------:R-:W-:Y:S01]  /*2260*/  FMUL.FTZ R42, R18, c[0x0][0x2ec] ;  /* 0x0000bb00122a7a20 */ /* 0x000fe20000410000 */
[----:B------:R-:W-:Y:S01]  /*2270*/  HMMA.16816.F32 R84, R8, R34, R84 ;  /* 0x000000220854723c */ /* 0x000fe20000001854 */
[----:B------:R-:W1:Y:S01]  /*2280*/  LDSM.16.M88.4 R32, [R120+0x4c00] ;  /* 0x004c00007820783b */ /* 0x000e620000000200 */
[----:B------:R-:W-:-:S03]  /*2290*/  FMUL.FTZ R43, R19, c[0x0][0x2ec] ;  /* 0x0000bb00132b7a20 */ /* 0x000fc60000410000 */
[----:B------:R-:W-:Y:S03]  /*22a0*/  MUFU.TANH R42, R42 ;  /* 0x0000002a002a7308 */ /* 0x000fe60000002400 */
[----:B------:R-:W-:Y:S05]  /*22b0*/  HMMA.16816.F32 R52, R72, R64, R52 ;  /* 0x000000404834723c */ /* 0x000fea0000001834 */
[----:B------:R3:W-:Y:S02]  /*22c0*/  MUFU.TANH R64, R20 ;  /* 0x0000001400407308 */ /* 0x0007e40000002400 */
[----:B------:R-:W-:Y:S01]  /*22d0*/  FMUL.FTZ R65, R21, c[0x0][0x2ec] ;  /* 0x0000bb0015417a20 */ /* 0x000fe20000410000 */
[C---:B--2---:R-:W-:Y:S05]  /*22e0*/  HMMA.16816.F32 R60, R12.reuse, R24, R60 ;  /* 0x000000180c3c723c */ /* 0x044fea000000183c */
[----:B------:R-:W-:Y:S03]  /*22f0*/  MUFU.TANH R65, R65 ;  /* 0x0000004100417308 */ /* 0x000fe60000002400 */
[----:B------:R-:W-:Y:S01]  /*2300*/  HMMA.16816.F32 R56, R12, R26, R56 ;  /* 0x0000001a0c38723c */ /* 0x000fe20000001838 */
[----:B------:R-:W-:Y:S04]  /*2310*/  LDSM.16.M88.4 R24, [R117+0x4c00] ;  /* 0x004c00007518783b */ /* 0x000fe80000000200 */
[----:B---3--:R-:W2:Y:S01]  /*2320*/  LDSM.16.M88.4 R20, [R120+0x5800] ;  /* 0x005800007814783b */ /* 0x008ea20000000200 */
[----:B------:R-:W-:Y:S02]  /*2330*/  MUFU.TANH R41, R41 ;  /* 0x0000002900297308 */ /* 0x000fe40000002400 */
[----:B------:R-:W-:Y:S06]  /*2340*/  HMMA.16816.F32 R48, R72, R66, R48 ;  /* 0x000000424830723c */ /* 0x000fec0000001830 */
[----:B------:R-:W-:Y:S02]  /*2350*/  MUFU.TANH R43, R43 ;  /* 0x0000002b002b7308 */ /* 0x000fe40000002400 */
[----:B------:R-:W-:Y:S06]  /*2360*/  HMMA.16816.F32 R28, R4, R36, R28 ;  /* 0x00000024041c723c */ /* 0x000fec000000181c */
[----:B------:R3:W4:Y:S01]  /*2370*/  MUFU.TANH R36, R16 ;  /* 0x0000001000247308 */ /* 0x0007220000002400 */
[----:B------:R-:W-:Y:S01]  /*2380*/  FMUL.FTZ R37, R17, c[0x0][0x2ec] ;  /* 0x0000bb0011257a20 */ /* 0x000fe20000410000 */
[C---:B-1----:R-:W-:Y:S06]  /*2390*/  HMMA.16816.F32 R52, R44.reuse, R32, R52 ;  /* 0x000000202c34723c */ /* 0x042fec0000001834 */
[----:B------:R-:W1:Y:S02]  /*23a0*/  MUFU.TANH R37, R37 ;  /* 0x0000002500257308 */ /* 0x000e640000002400 */
[----:B------:R-:W-:Y:S01]  /*23b0*/  HMMA.16816.F32 R48, R44, R34, R48 ;  /* 0x000000222c30723c */ /* 0x000fe20000001830 */
[----:B---3--:R-:W3:Y:S06]  /*23c0*/  LDSM.16.M88.4 R16, [R117+0x5800] ;  /* 0x005800007510783b */ /* 0x008eec0000000200 */
[----:B------:R-:W-:Y:S01]  /*23d0*/  SHF.R.S32.HI R34, RZ, 0x1f, R101 ;  /* 0x0000001fff227819 */ /* 0x000fe20000011465 */
[----:B------:R-:W-:Y:S01]  /*23e0*/  FMUL.FTZ R28, R28, c[0x0][0x2ec] ;  /* 0x0000bb001c1c7a20 */ /* 0x000fe20000410000 */
[----:B------:R-:W-:Y:S01]  /*23f0*/  HMMA.16816.F32 R84, R4, R38, R84 ;  /* 0x000000260454723c */ /* 0x000fe20000001854 */
[----:B------:R-:W-:Y:S01]  /*2400*/  FMUL.FTZ R29, R29, c[0x0][0x2ec] ;  /* 0x0000bb001d1d7a20 */ /* 0x000fe20000410000 */
[----:B------:R-:W-:Y:S01]  /*2410*/  LEA.HI R34, R34, R101, RZ, 0x2 ;  /* 0x0000006522227211 */ /* 0x000fe200078f10ff */
[----:B------:R-:W-:Y:S01]  /*2420*/  FMUL.FTZ R30, R30, c[0x0][0x2ec] ;  /* 0x0000bb001e1e7a20 */ /* 0x000fe20000410000 */
[----:B------:R-:W1:Y:S01]  /*2430*/  MUFU.TANH R38, R28 ;  /* 0x0000001c00267308 */ /* 0x000e620000002400 */
[----:B------:R-:W-:Y:S01]  /*2440*/  FMUL.FTZ R31, R31, c[0x0][0x2ec] ;  /* 0x0000bb001f1f7a20 */ /* 0x000fe20000410000 */
[----:B------:R-:W-:-:S02]  /*2450*/  SHF.R.S32.HI R127, RZ, 0x2, R34 ;  /* 0x00000002ff7f7819 */ /* 0x000fc40000011422 */
[C---:B--2---:R-:W-:Y:S02]  /*2460*/  HMMA.16816.F32 R60, R8.reuse, R20, R60 ;  /* 0x00000014083c723c */ /* 0x044fe4000000183c */
[----:B------:R-:W-:Y:S02]  /*2470*/  IADD3 R102, R102, 0x1, R127 ;  /* 0x0000000166667810 */ /* 0x000fe40007ffe07f */
[----:B------:R-:W-:Y:S02]  /*2480*/  MUFU.TANH R39, R29 ;  /* 0x0000001d00277308 */ /* 0x000fe40000002400 */
[----:B------:R-:W-:Y:S02]  /*2490*/  IADD3 R102, R93, R102, -R126 ;  /* 0x000000665d667210 */ /* 0x000fe40007ffe87e */
[----:B------:R-:W-:Y:S01]  /*24a0*/  HMMA.16816.F32 R56, R8, R22, R56 ;  /* 0x000000160838723c */ /* 0x000fe20000001838 */
[----:B------:R-:W2:Y:S01]  /*24b0*/  LDSM.16.M88.4 R20, [R120+0x5c00] ;  /* 0x005c00007814783b */ /* 0x000ea20000000200 */
[----:B------:R-:W-:-:S02]  /*24c0*/  IADD3 R102, R102, c[0x0][0x2e8], RZ ;  /* 0x0000ba0066667a10 */ /* 0x000fc40007ffe0ff */
[----:B------:R-:W1:Y:S04]  /*24d0*/  MUFU.TANH R66, R30 ;  /* 0x0000001e00427308 */ /* 0x000e680000002400 */
[----:B------:R-:W-:Y:S01]  /*24e0*/  HMMA.16816.F32 R52, R12, R24, R52 ;  /* 0x000000180c34723c */ /* 0x000fe20000001834 */
[----:B------:R-:W-:-:S03]  /*24f0*/  FMUL.FTZ R33, R84, c[0x0][0x2ec] ;  /* 0x0000bb0054217a20 */ /* 0x000fc60000410000 */
[----:B------:R1:W1:Y:S03]  /*2500*/  MUFU.TANH R32, R31 ;  /* 0x0000001f00207308 */ /* 0x0002660000002400 */
[----:B------:R-:W-:Y:S01]  /*2510*/  FMUL.FTZ R24, R87, c[0x0][0x2ec] ;  /* 0x0000bb0057187a20 */ /* 0x000fe20000410000 */
[----:B------:R-:W-:Y:S04]  /*2520*/  HMMA.16816.F32 R48, R12, R26, R48 ;  /* 0x0000001a0c30723c */ /* 0x000fe80000001830 */
[----:B------:R-:W2:Y:S03]  /*2530*/  MUFU.TANH R33, R33 ;  /* 0x0000002100217308 */ /* 0x000ea60000002400 */
[C---:B------:R-:W-:Y:S01]  /*2540*/  IADD3 R14, R102.reuse, 0x8, RZ ;  /* 0x00000008660e7810 */ /* 0x040fe20007ffe0ff */
[----:B---3--:R-:W-:Y:S01]  /*2550*/  HMMA.16816.F32 R60, R4, R16, R60 ;  /* 0x00000010043c723c */ /* 0x008fe2000000183c */
[----:B------:R-:W-:-:S02]  /*2560*/  IMNMX R102, R102, R93, PT ;  /* 0x0000005d66667217 */ /* 0x000fc40003800200 */
[----:B------:R-:W-:Y:S01]  /*2570*/  IMNMX R101, R14, R93, PT ;  /* 0x0000005d0e657217 */ /* 0x000fe20003800200 */
[----:B-1----:R-:W1:Y:S01]  /*2580*/  LDSM.16.M88.4 R28, [R117+0x5c00] ;  /* 0x005c0000751c783b */ /* 0x002e620000000200 */
[----:B------:R-:W-:Y:S01]  /*2590*/  MUFU.TANH R24, R24 ;  /* 0x0000001800187308 */ /* 0x000fe20000002400 */
[----:B------:R-:W-:-:S04]  /*25a0*/  DEPBAR.LE SB0, 0x0 ;  /* 0x000080000000791a */ /* 0x000fc80000000000 */
[----:B------:R-:W-:Y:S01]  /*25b0*/  HMMA.16816.F32 R56, R4, R18, R56 ;  /* 0x000000120438723c */ /* 0x000fe20000001838 */
[----:B------:R-:W-:Y:S02]  /*25c0*/  FMUL.FTZ R17, R86, c[0x0][0x2ec] ;  /* 0x0000bb0056117a20 */ /* 0x000fe40000410000 */
[----:B------:R-:W-:-:S04]  /*25d0*/  FMUL.FTZ R16, R85, c[0x0][0x2ec] ;  /* 0x0000bb0055107a20 */ /* 0x000fc80000410000 */
[----:B------:R-:W3:Y:S01]  /*25e0*/  MUFU.TANH R17, R17 ;  /* 0x0000001100117308 */ /* 0x000ee20000002400 */
[----:B--2---:R-:W-:Y:S01]  /*25f0*/  HMMA.16816.F32 R52, R8, R20, R52 ;  /* 0x000000140834723c */ /* 0x004fe20000001834 */
[----:B------:R-:W-:-:S04]  /*2600*/  IMAD R19, R98, 0x20, R97 ;  /* 0x0000002062137824 */ /* 0x000fc800078e0261 */
[----:B------:R-:W-:Y:S02]  /*2610*/  IMAD.IADD R118, R92, 0x1, R19 ;  /* 0x000000015c767824 */ /* 0x000fe400078e0213 */
[----:B------:R-:W-:Y:S01]  /*2620*/  IMAD.SHL.U32 R21, R96, 0x2, RZ ;  /* 0x0000000260157824 */ /* 0x000fe200078e00ff */
[----:B------:R-:W-:Y:S01]  /*2630*/  HMMA.16816.F32 R48, R8, R22, R48 ;  /* 0x000000160830723c */ /* 0x000fe20000001830 */
[----:B------:R-:W2:Y:S01]  /*2640*/  MUFU.TANH R16, R16 ;  /* 0x0000001000107308 */ /* 0x000ea20000002400 */
[----:B------:R-:W-:Y:S02]  /*2650*/  FMUL.FTZ R61, R61, c[0x0][0x2ec] ;  /* 0x0000bb003d3d7a20 */ /* 0x000fe40000410000 */
[----:B------:R-:W-:Y:S01]  /*2660*/  LOP3.LUT R21, R21, 0x6, RZ, 0xc0, !PT ;  /* 0x0000000615157812 */ /* 0x000fe200078ec0ff */
[----:B------:R-:W-:Y:S02]  /*2670*/  FMUL.FTZ R60, R60, c[0x0][0x2ec] ;  /* 0x0000bb003c3c7a20 */ /* 0x000fe40000410000 */
[----:B------:R-:W-:-:S02]  /*2680*/  FMUL.FTZ R62, R62, c[0x0][0x2ec] ;  /* 0x0000bb003e3e7a20 */ /* 0x000fc40000410000 */
[----:B------:R-:W-:Y:S01]  /*2690*/  IMAD.IADD R18, R0, 0x1, R21 ;  /* 0x0000000100127824 */ /* 0x000fe200078e0215 */
[----:B------:R-:W2:Y:S01]  /*26a0*/  MUFU.TANH R20, R61 ;  /* 0x0000003d00147308 */ /* 0x000ea20000002400 */
[----:B------:R-:W-:Y:S02]  /*26b0*/  FMUL.FTZ R63, R63, c[0x0][0x2ec] ;  /* 0x0000bb003f3f7a20 */ /* 0x000fe40000410000 */
[----:B------:R-:W-:Y:S01]  /*26c0*/  FMUL.FTZ R56, R56, c[0x0][0x2ec] ;  /* 0x0000bb0038387a20 */ /* 0x000fe20000410000 */
[C---:B------:R-:W-:Y:S01]  /*26d0*/  IADD3 R12, R18.reuse, 0x1, RZ ;  /* 0x00000001120c7810 */ /* 0x040fe20007ffe0ff */
[----:B------:R-:W-:Y:S01]  /*26e0*/  FMUL.FTZ R57, R57, c[0x0][0x2ec] ;  /* 0x0000bb0039397a20 */ /* 0x000fe20000410000 */
[----:B------:R-:W-:Y:S01]  /*26f0*/  IADD3 R13, R18, 0x8, RZ ;  /* 0x00000008120d7810 */ /* 0x000fe20007ffe0ff */
[----:B------:R-:W-:Y:S01]  /*2700*/  FMUL.FTZ R58, R58, c[0x0][0x2ec] ;  /* 0x0000bb003a3a7a20 */ /* 0x000fe20000410000 */
[----:B-1----:R-:W-:Y:S01]  /*2710*/  HMMA.16816.F32 R52, R4, R28, R52 ;  /* 0x0000001c0434723c */ /* 0x002fe20000001834 */
[C---:B------:R-:W-:Y:S01]  /*2720*/  ISETP.GE.AND P3, PT, R12.reuse, R102, PT ;  /* 0x000000660c00720c */ /* 0x040fe20003f66270 */
[----:B------:R-:W1:Y:S01]  /*2730*/  MUFU.TANH R111, R60 ;  /* 0x0000003c006f7308 */ /* 0x000e620000002400 */
[----:B------:R-:W-:Y:S01]  /*2740*/  ISETP.GE.AND P0, PT, R12, R101, PT ;  /* 0x000000650c00720c */ /* 0x000fe20003f06270 */
[----:B------:R-:W-:Y:S01]  /*2750*/  FMUL.FTZ R59, R59, c[0x0][0x2ec] ;  /* 0x0000bb003b3b7a20 */ /* 0x000fe20000410000 */
[----:B------:R-:W-:-:S02]  /*2760*/  IADD3 R12, R18, 0x9, RZ ;  /* 0x00000009120c7810 */ /* 0x000fc40007ffe0ff */
[CC--:B------:R-:W-:Y:S01]  /*2770*/  ISETP.GE.AND P4, PT, R13.reuse, R102.reuse, PT ;  /* 0x000000660d00720c */ /* 0x0c0fe20003f86270 */
[----:B------:R-:W-:Y:S01]  /*2780*/  HMMA.16816.F32 R48, R4, R30, R48 ;  /* 0x0000001e0430723c */ /* 0x000fe20000001830 */
[-C--:B------:R-:W-:Y:S01]  /*2790*/  ISETP.GE.AND P2, PT, R13, R101.reuse, PT ;  /* 0x000000650d00720c */ /* 0x080fe20003f46270 */
[----:B------:R-:W1:Y:S01]  /*27a0*/  MUFU.TANH R134, R62 ;  /* 0x0000003e00867308 */ /* 0x000e620000002400 */
[----:B------:R-:W-:Y:S02]  /*27b0*/  IADD3 R10, R18, 0x11, RZ ;  /* 0x00000011120a7810 */ /* 0x000fe40007ffe0ff */
[C---:B------:R-:W-:Y:S02]  /*27c0*/  ISETP.GE.AND P1, PT, R12.reuse, R102, PT ;  /* 0x000000660c00720c */ /* 0x040fe40003f26270 */
[----:B------:R-:W-:Y:S02]  /*27d0*/  ISETP.GE.AND P5, PT, R12, R101, PT ;  /* 0x000000650c00720c */ /* 0x000fe40003fa6270 */
[C---:B------:R-:W-:Y:S01]  /*27e0*/  IADD3 R13, R18.reuse, 0x10, RZ ;  /* 0x00000010120d7810 */ /* 0x040fe20007ffe0ff */
[----:B------:R-:W-:Y:S01]  /*27f0*/  MUFU.TANH R114, R63 ;  /* 0x0000003f00727308 */ /* 0x000fe20000002400 */
[----:B------:R-:W-:-:S02]  /*2800*/  IADD3 R8, R18, 0x18, RZ ;  /* 0x0000001812087810 */ /* 0x000fc40007ffe0ff */
[----:B----4-:R-:W-:Y:S02]  /*2810*/  FSEL R9, R36, -INF , !P4 ;  /* 0xff80000024097808 */ /* 0x010fe40006000000 */
[----:B------:R-:W-:Y:S01]  /*2820*/  FSEL R42, R42, -INF , !P2 ;  /* 0xff8000002a2a7808 */ /* 0x000fe20005000000 */
[----:B------:R-:W-:Y:S01]  /*2830*/  FMUL.FTZ R52, R52, c[0x0][0x2ec] ;  /* 0x0000bb0034347a20 */ /* 0x000fe20000410000 */
[CC--:B------:R-:W-:Y:S01]  /*2840*/  ISETP.GE.AND P4, PT, R10.reuse, R102.reuse, PT ;  /* 0x000000660a00720c */ /* 0x0c0fe20003f86270 */
[----:B------:R-:W-:Y:S01]  /*2850*/  MUFU.TANH R99, R56 ;  /* 0x0000003800637308 */ /* 0x000fe20000002400 */
[-C--:B------:R-:W-:Y:S01]  /*2860*/  ISETP.GE.AND P2, PT, R10, R101.reuse, PT ;  /* 0x000000650a00720c */ /* 0x080fe20003f46270 */
[----:B------:R-:W-:Y:S01]  /*2870*/  FMUL.FTZ R53, R53, c[0x0][0x2ec] ;  /* 0x0000bb0035357a20 */ /* 0x000fe20000410000 */
[----:B------:R-:W-:Y:S01]  /*2880*/  FSEL R65, R65, -INF , !P3 ;  /* 0xff80000041417808 */ /* 0x000fe20005800000 */
[----:B------:R-:W-:Y:S01]  /*2890*/  FMUL.FTZ R31, R55, c[0x0][0x2ec] ;  /* 0x0000bb00371f7a20 */ /* 0x000fe20000410000 */
[----:B------:R-:W-:Y:S01]  /*28a0*/  FSEL R12, R41, -INF , !P0 ;  /* 0xff800000290c7808 */ /* 0x000fe20004000000 */
[----:B------:R-:W-:Y:S01]  /*28b0*/  FMUL.FTZ R30, R50, c[0x0][0x2ec] ;  /* 0x0000bb00321e7a20 */ /* 0x000fe20000410000 */
[----:B------:R-:W-:Y:S01]  /*28c0*/  FSEL R37, R37, -INF , !P1 ;  /* 0xff80000025257808 */ /* 0x000fe20004800000 */
[----:B------:R-:W4:Y:S01]  /*28d0*/  MUFU.TANH R107, R52 ;  /* 0x00000034006b7308 */ /* 0x000f220000002400 */
[----:B------:R-:W-:Y:S01]  /*28e0*/  FSEL R10, R43, -INF , !P5 ;  /* 0xff8000002b0a7808 */ /* 0x000fe20006800000 */
[----:B------:R-:W-:Y:S01]  /*28f0*/  FMUL.FTZ R48, R48, c[0x0][0x2ec] ;  /* 0x0000bb0030307a20 */ /* 0x000fe20000410000 */
[----:B------:R-:W-:Y:S01]  /*2900*/  ISETP.GE.AND P3, PT, R13, R102, PT ;  /* 0x000000660d00720c */ /* 0x000fe20003f66270 */
[----:B------:R-:W-:Y:S01]  /*2910*/  FMUL.FTZ R49, R49, c[0x0][0x2ec] ;  /* 0x0000bb0031317a20 */ /* 0x000fe20000410000 */
[----:B------:R-:W-:-:S02]  /*2920*/  ISETP.GE.AND P0, PT, R13, R101, PT ;  /* 0x000000650d00720c */ /* 0x000fc40003f06270 */
[C---:B------:R-:W-:Y:S01]  /*2930*/  ISETP.GE.AND P1, PT, R8.reuse, R102, PT ;  /* 0x000000660800720c */ /* 0x040fe20003f26270 */
[----:B------:R-:W-:Y:S01]  /*2940*/  MUFU.TANH R93, R57 ;  /* 0x00000039005d7308 */ /* 0x000fe20000002400 */
[----:B------:R-:W-:Y:S02]  /*2950*/  ISETP.GE.AND P5, PT, R8, R101, PT ;  /* 0x000000650800720c */ /* 0x000fe40003fa6270 */
[C---:B------:R-:W-:Y:S02]  /*2960*/  IADD3 R8, R18.reuse, 0x19, RZ ;  /* 0x0000001912087810 */ /* 0x040fe40007ffe0ff */
[----:B------:R-:W-:Y:S02]  /*2970*/  IADD3 R13, R18, 0x20, RZ ;  /* 0x00000020120d7810 */ /* 0x000fe40007ffe0ff */
[----:B------:R-:W-:Y:S01]  /*2980*/  FSEL R11, R38, -INF , !P3 ;  /* 0xff800000260b7808 */ /* 0x000fe20005800000 */
[----:B------:R-:W1:Y:S01]  /*2990*/  MUFU.TANH R110, R58 ;  /* 0x0000003a006e7308 */ /* 0x000e620000002400 */
[----:B------:R-:W-:-:S02]  /*29a0*/  FSEL R66, R66, -INF , !P0 ;  /* 0xff80000042427808 */ /* 0x000fc40004000000 */
[CC--:B------:R-:W-:Y:S02]  /*29b0*/  ISETP.GE.AND P3, PT, R8.reuse, R102.reuse, PT ;  /* 0x000000660800720c */ /* 0x0c0fe40003f66270 */
[----:B------:R-:W-:Y:S02]  /*29c0*/  ISETP.GE.AND P0, PT, R8, R101, PT ;  /* 0x000000650800720c */ /* 0x000fe40003f06270 */
[----:B------:R-:W-:Y:S01]  /*29d0*/  FSEL R39, R39, -INF , !P4 ;  /* 0xff80000027277808 */ /* 0x000fe20006000000 */
[----:B------:R-:W1:Y:S01]  /*29e0*/  MUFU.TANH R108, R59 ;  /* 0x0000003b006c7308 */ /* 0x000e620000002400 */
[----:B------:R-:W-:Y:S01]  /*29f0*/  FSEL R8, R32, -INF , !P2 ;  /* 0xff80000020087808 */ /* 0x000fe20005000000 */
[----:B------:R-:W-:Y:S01]  /*2a00*/  FMUL.FTZ R32, R54, c[0x0][0x2ec] ;  /* 0x0000bb0036207a20 */ /* 0x000fe20000410000 */
[----:B------:R-:W-:Y:S02]  /*2a10*/  IADD3 R4, R18, 0x21, RZ ;  /* 0x0000002112047810 */ /* 0x000fe40007ffe0ff */
[----:B------:R-:W-:-:S02]  /*2a20*/  ISETP.GE.AND P4, PT, R13, R102, PT ;  /* 0x000000660d00720c */ /* 0x000fc40003f86270 */
[-C--:B------:R-:W-:Y:S01]  /*2a30*/  ISETP.GE.AND P2, PT, R13, R101.reuse, PT ;  /* 0x000000650d00720c */ /* 0x080fe20003f46270 */
[----:B------:R-:W-:Y:S01]  /*2a40*/  MUFU.TANH R106, R53 ;  /* 0x00000035006a7308 */ /* 0x000fe20000002400 */
[----:B------:R-:W-:Y:S02]  /*2a50*/  IADD3 R13, R18, 0x28, RZ ;  /* 0x00000028120d7810 */ /* 0x000fe40007ffe0ff */
[----:B------:R-:W-:Y:S01]  /*2a60*/  FSEL R5, R33, -INF , !P1 ;  /* 0xff80000021057808 */ /* 0x000fe20004800000 */
[----:B------:R-:W-:Y:S01]  /*2a70*/  FMUL.FTZ R33, R51, c[0x0][0x2ec] ;  /* 0x0000bb0033217a20 */ /* 0x000fe20000410000 */
[----:B---3--:R-:W-:Y:S02]  /*2a80*/  FSEL R6, R17, -INF , !P5 ;  /* 0xff80000011067808 */ /* 0x008fe40006800000 */
[C---:B------:R-:W-:Y:S01]  /*2a90*/  ISETP.GE.AND P1, PT, R4.reuse, R102, PT ;  /* 0x000000660400720c */ /* 0x040fe20003f26270 */
[----:B------:R-:W3:Y:S01]  /*2aa0*/  MUFU.TANH R32, R32 ;  /* 0x0000002000207308 */ /* 0x000ee20000002400 */
[----:B------:R-:W-:-:S02]  /*2ab0*/  ISETP.GE.AND P5, PT, R4, R101, PT ;  /* 0x000000650400720c */ /* 0x000fc40003fa6270 */
[----:B--2---:R-:W-:Y:S02]  /*2ac0*/  FSEL R7, R16, -INF , !P3 ;  /* 0xff80000010077808 */ /* 0x004fe40005800000 */
[----:B------:R-:W-:Y:S02]  /*2ad0*/  FSEL R4, R24, -INF , !P0 ;  /* 0xff80000018047808 */ /* 0x000fe40004000000 */
[C---:B------:R-:W-:Y:S01]  /*2ae0*/  ISETP.GE.AND P3, PT, R13.reuse, R102, PT ;  /* 0x000000660d00720c */ /* 0x040fe20003f66270 */
[----:B------:R-:W2:Y:S01]  /*2af0*/  MUFU.TANH R31, R31 ;  /* 0x0000001f001f7308 */ /* 0x000ea20000002400 */
[----:B------:R-:W-:Y:S02]  /*2b00*/  ISETP.GE.AND P0, PT, R13, R101, PT ;  /* 0x000000650d00720c */ /* 0x000fe40003f06270 */
[C---:B------:R-:W-:Y:S02]  /*2b10*/  IADD3 R13, R18.reuse, 0x30, RZ ;  /* 0x00000030120d7810 */ /* 0x040fe40007ffe0ff */
[----:B------:R-:W-:-:S02]  /*2b20*/  IADD3 R14, R18, 0x29, RZ ;  /* 0x00000029120e7810 */ /* 0x000fc40007ffe0ff */
[----:B------:R-:W-:Y:S01]  /*2b30*/  FSEL R97, R20, -INF , !P1 ;  /* 0xff80000014617808 */ /* 0x000fe20004800000 */
[----:B------:R-:W2:Y:S01]  /*2b40*/  MUFU.TANH R105, R48 ;  /* 0x0000003000697308 */ /* 0x000ea20000002400 */
[-C--:B------:R-:W-:Y:S02]  /*2b50*/  ISETP.GE.AND P1, PT, R13, R102.reuse, PT ;  /* 0x000000660d00720c */ /* 0x080fe40003f26270 */
[----:B-1----:R-:W-:Y:S02]  /*2b60*/  FSEL R111, R111, -INF , !P4 ;  /* 0xff8000006f6f7808 */ /* 0x002fe40006000000 */
[----:B------:R-:W-:Y:S02]  /*2b70*/  FSEL R134, R134, -INF , !P2 ;  /* 0xff80000086867808 */ /* 0x000fe40005000000 */
[C---:B------:R-:W-:Y:S01]  /*2b80*/  ISETP.GE.AND P4, PT, R14.reuse, R102, PT ;  /* 0x000000660e00720c */ /* 0x040fe20003f86270 */
[----:B------:R-:W1:Y:S01]  /*2b90*/  MUFU.TANH R30, R30 ;  /* 0x0000001e001e7308 */ /* 0x000e620000002400 */
[----:B------:R-:W-:-:S02]  /*2ba0*/  ISETP.GE.AND P2, PT, R14, R101, PT ;  /* 0x000000650e00720c */ /* 0x000fc40003f46270 */
[----:B------:R-:W-:Y:S02]  /*2bb0*/  IADD3 R14, R18, 0x31, RZ ;  /* 0x00000031120e7810 */ /* 0x000fe40007ffe0ff */
[----:B----4-:R-:W-:Y:S02]  /*2bc0*/  FSEL R107, R107, -INF , !P1 ;  /* 0xff8000006b6b7808 */ /* 0x010fe40004800000 */
[----:B------:R-:W-:Y:S01]  /*2bd0*/  ISETP.GT.AND P1, PT, R100, 0x1, PT ;  /* 0x000000016400780c */ /* 0x000fe20003f24270 */
[----:B------:R-:W4:Y:S01]  /*2be0*/  MUFU.TANH R109, R49 ;  /* 0x00000031006d7308 */ /* 0x000f220000002400 */
[----:B------:R-:W-:Y:S02]  /*2bf0*/  FSEL R114, R114, -INF , !P5 ;  /* 0xff80000072727808 */ /* 0x000fe40006800000 */
[----:B------:R-:W-:Y:S02]  /*2c00*/  FSEL R99, R99, -INF , !P3 ;  /* 0xff80000063637808 */ /* 0x000fe40005800000 */
[----:B------:R-:W-:-:S02]  /*2c10*/  ISETP.GE.AND P5, PT, R13, R101, PT ;  /* 0x000000650d00720c */ /* 0x000fc40003fa6270 */
[----:B------:R-:W-:Y:S01]  /*2c20*/  ISETP.GE.AND P3, PT, R14, R102, PT ;  /* 0x000000660e00720c */ /* 0x000fe20003f66270 */
[----:B------:R-:W1:Y:S01]  /*2c30*/  MUFU.TANH R33, R33 ;  /* 0x0000002100217308 */ /* 0x000e620000002400 */
[----:B------:R-:W-:Y:S02]  /*2c40*/  IADD3 R13, R18, 0x38, RZ ;  /* 0x00000038120d7810 */ /* 0x000fe40007ffe0ff */
[----:B------:R-:W-:Y:S01]  /*2c50*/  FSEL R110, R110, -INF , !P0 ;  /* 0xff8000006e6e7808 */ /* 0x000fe20004000000 */
[----:B------:R-:W-:Y:S01]  /*2c60*/  @!P1 IMAD.MOV.U32 R104, RZ, RZ, R94 ;  /* 0x000000ffff689224 */ /* 0x000fe200078e005e */
[----:B------:R-:W-:Y:S01]  /*2c70*/  FSEL R93, R93, -INF , !P4 ;  /* 0xff8000005d5d7808 */ /* 0x000fe20006000000 */
[----:B------:R-:W-:Y:S01]  /*2c80*/  @!P1 IMAD.MOV.U32 R103, RZ, RZ, R2 ;  /* 0x000000ffff679224 */ /* 0x000fe200078e0002 */
[----:B------:R-:W-:Y:S02]  /*2c90*/  FSEL R108, R108, -INF , !P2 ;  /* 0xff8000006c6c7808 */ /* 0x000fe40005000000 */
[----:B---3--:R-:W-:-:S02]  /*2ca0*/  FSEL R32, R32, -INF , !P5 ;  /* 0xff80000020207808 */ /* 0x008fc40006800000 */
[----:B------:R-:W-:Y:S01]  /*2cb0*/  FSEL R106, R106, -INF , !P3 ;  /* 0xff8000006a6a7808 */ /* 0x000fe20005800000 */
[----:B------:R-:W-:Y:S01]  /*2cc0*/  BAR.SYNC.DEFER_BLOCKING 0x0 ;  /* 0x0000000000007b1d */ /* 0x000fe20000010000 */
[-C--:B------:R-:W-:Y:S02]  /*2cd0*/  ISETP.GE.AND P0, PT, R14, R101.reuse, PT ;  /* 0x000000650e00720c */ /* 0x080fe40003f06270 */
[CC--:B------:R-:W-:Y:S02]  /*2ce0*/  ISETP.GE.AND P4, PT, R13.reuse, R102.reuse, PT ;  /* 0x000000660d00720c */ /* 0x0c0fe40003f86270 */
[-C--:B------:R-:W-:Y:S02]  /*2cf0*/  ISETP.GE.AND P2, PT, R13, R101.reuse, PT ;  /* 0x000000650d00720c */ /* 0x080fe40003f46270 */
[C---:B------:R-:W-:Y:S02]  /*2d00*/  ISETP.GE.AND P5, PT, R18.reuse, R102, PT ;  /* 0x000000661200720c */ /* 0x040fe40003fa6270 */
[----:B------:R-:W-:-:S02]  /*2d10*/  ISETP.GE.AND P3, PT, R18, R101, PT ;  /* 0x000000651200720c */ /* 0x000fc40003f66270 */
[----:B------:R-:W-:Y:S02]  /*2d20*/  IADD3 R18, R18, 0x39, RZ ;  /* 0x0000003912127810 */ /* 0x000fe40007ffe0ff */
[----:B--2---:R-:W-:Y:S02]  /*2d30*/  FSEL R31, R31, -INF , !P0 ;  /* 0xff8000001f1f7808 */ /* 0x004fe40004000000 */
[----:B------:R-:W-:Y:S02]  /*2d40*/  FSEL R105, R105, -INF , !P4 ;  /* 0xff80000069697808 */ /* 0x000fe40006000000 */
[----:B-1----:R-:W-:Y:S02]  /*2d50*/  FSEL R30, R30, -INF , !P2 ;  /* 0xff8000001e1e7808 */ /* 0x002fe40005000000 */
[----:B------:R-:W-:Y:S02]  /*2d60*/  @!P1 LEA R136, P0, R94, c[0x0][0x168], 0x1 ;  /* 0x00005a005e889a11 */ /* 0x000fe400078008ff */
[----:B------:R-:W-:-:S02]  /*2d70*/  ISETP.GE.AND P4, PT, R18, R102, PT ;  /* 0x000000661200720c */ /* 0x000fc40003f86270 */
[----:B------:R-:W-:Y:S02]  /*2d80*/  ISETP.GE.AND P2, PT, R18, R101, PT ;  /* 0x000000651200720c */ /* 0x000fe40003f46270 */
[----:B------:R-:W-:Y:S02]  /*2d90*/  @!P1 LEA.HI.X R137, R94, c[0x0][0x16c], R2, 0x1, P0 ;  /* 0x00005b005e899a11 */ /* 0x000fe400000f0c02 */
[----:B------:R-:W-:Y:S02]  /*2da0*/  FSEL R64, R64, -INF , !P5 ;  /* 0xff80000040407808 */ /* 0x000fe40006800000 */
[----:B------:R-:W-:Y:S02]  /*2db0*/  FSEL R40, R40, -INF , !P3 ;  /* 0xff80000028287808 */ /* 0x000fe40005800000 */
[----:B----4-:R-:W-:Y:S02]  /*2dc0*/  FSEL R109, R109, -INF , !P4 ;  /* 0xff8000006d6d7808 */ /* 0x010fe40006000000 */
        /* <DEDUP_REMOVED lines=10> */
[----:B------:R-:W-:-:S02]  /*2e70*/  ISETP.GE.AND P0, PT, R18, RZ, PT ;  /* 0x000000ff1200720c */ /* 0x000fc40003f06270 */
        /* <DEDUP_REMOVED lines=49> */
.L_x_4874:
[----:B------:R-:W-:-:S04]  /*3190*/  ULEA UR4, -UR4, URZ, 0x6 ;  /* 0x0000003f04047291 */ /* 0x000fc8000f8e313f */
[----:B------:R-:W-:Y:S02]  /*31a0*/  USHF.R.S32.HI UR6, URZ, 0x1f, UR4 ;  /* 0x0000001f3f067899 */ /* 0x000fe40008011404 */
[----:B------:R-:W-:-:S04]  /*31b0*/  MOV R15, UR4 ;  /* 0x00000004000f7c02 */ /* 0x000fc80008000f00 */
[----:B------:R-:W-:Y:S02]  /*31c0*/  MOV R13, UR6 ;  /* 0x00000006000d7c02 */ /* 0x000fe40008000f00 */
.L_x_4875:
        /* <DEDUP_REMOVED lines=18> */
.L_x_4873:
        /* <DEDUP_REMOVED lines=53> */
[----:B------:R-:W-:Y:S01]  /*3640*/  ISETP.GE.AND P0, PT, R100, 0x2, PT ;  /* 0x000000026400780c */ /* 0x000fe20003f06270 */
[--C-:B------:R-:W-:Y:S02]  /*3650*/  FFMA.FTZ R84, R9, c[0x0][0x23c], -R112.reuse ;  /* 0x00008f0009547a23 */ /* 0x100fe40000010870 */
[----:B------:R-:W-:Y:S01]  /*3660*/  FFMA.FTZ R27, R37, c[0x0][0x23c], -R112 ;  /* 0x00008f00251b7a23 */ /* 0x000fe20000010870 */
[----:B------:R-:W-:Y:S01]  /*3670*/  MUFU.EX2 R86, R86 ;  /* 0x0000005600567308 */ /* 0x000fe20000000800 */
[--C-:B------:R-:W-:Y:S02]  /*3680*/  FFMA.FTZ R34, R40, c[0x0][0x23c], -R35.reuse ;  /* 0x00008f0028227a23 */ /* 0x100fe40000010823 */
[----:B------:R-:W-:-:S02]  /*3690*/  FFMA.FTZ R87, R12, c[0x0][0x23c], -R35 ;  /* 0x00008f000c577a23 */ /* 0x000fc40000010823 */
[--C-:B------:R-:W-:Y:S01]  /*36a0*/  FFMA.FTZ R29, R42, c[0x0][0x23c], -R35.reuse ;  /* 0x00008f002a1d7a23 */ /* 0x100fe20000010823 */
[----:B------:R-:W-:Y:S01]  /*36b0*/  LDSM.16.MT88.4 R12, [R118+0x6400] ;  /* 0x00640000760c783b */ /* 0x000fe20000004200 */
[--C-:B------:R-:W-:Y:S01]  /*36c0*/  FFMA.FTZ R28, R10, c[0x0][0x23c], -R35.reuse ;  /* 0x00008f000a1c7a23 */ /* 0x100fe20000010823 */
[----:B------:R-:W1:Y:S01]  /*36d0*/  MUFU.EX2 R85, R85 ;  /* 0x0000005500557308 */ /* 0x000e620000000800 */
[--C-:B------:R-:W-:Y:S01]  /*36e0*/  FFMA.FTZ R25, R11, c[0x0][0x23c], -R112.reuse ;  /* 0x00008f000b197a23 */ /* 0x100fe20000010870 */
[----:B------:R-:W2:Y:S01]  /*36f0*/  LDSM.16.MT88.4 R40, [R118+0x8000] ;  /* 0x008000007628783b */ /* 0x000ea20000004200 */
[----:B------:R-:W-:Y:S02]  /*3700*/  FFMA.FTZ R23, R8, c[0x0][0x23c], -R35 ;  /* 0x00008f0008177a23 */ /* 0x000fe40000010823 */
[--C-:B------:R-:W-:Y:S01]  /*3710*/  FFMA.FTZ R22, R39, c[0x0][0x23c], -R112.reuse ;  /* 0x00008f0027167a23 */ /* 0x100fe20000010870 */
[----:B------:R-:W3:Y:S01]  /*3720*/  LDSM.16.MT88.4 R8, [R116+0x6400] ;  /* 0x006400007408783b */ /* 0x000ee20000004200 */
[--C-:B------:R-:W-:Y:S01]  /*3730*/  FFMA.FTZ R21, R5, c[0x0][0x23c], -R112.reuse ;  /* 0x00008f0005157a23 */ /* 0x100fe20000010870 */
[----:B------:R-:W-:Y:S01]  /*3740*/  MUFU.EX2 R84, R84 ;  /* 0x0000005400547308 */ /* 0x000fe20000000800 */
[----:B------:R-:W-:-:S02]  /*3750*/  FFMA.FTZ R20, R7, c[0x0][0x23c], -R112 ;  /* 0x00008f0007147a23 */ /* 0x000fc40000010870 */
[--C-:B------:R-:W-:Y:S02]  /*3760*/  FFMA.FTZ R26, R66, c[0x0][0x23c], -R35.reuse ;  /* 0x00008f00421a7a23 */ /* 0x100fe40000010823 */
[--C-:B------:R-:W-:Y:S02]  /*3770*/  FFMA.FTZ R24, R6, c[0x0][0x23c], -R35.reuse ;  /* 0x00008f0006187a23 */ /* 0x100fe40000010823 */
[----:B------:R-:W-:Y:S01]  /*3780*/  FFMA.FTZ R3, R4, c[0x0][0x23c], -R35 ;  /* 0x00008f0004037a23 */ /* 0x000fe20000010823 */
[----:B------:R-:W4:Y:S01]  /*3790*/  MUFU.EX2 R27, R27 ;  /* 0x0000001b001b7308 */ /* 0x000f220000000800 */
        /* <DEDUP_REMOVED lines=29> */
[----:B------:R-:W1:Y:S01]  /*3970*/  MUFU.EX2 R22, R22 ;  /* 0x0000001600167308 */ /* 0x000e620000000800 */
[----:B------:R-:W-:-:S04]  /*3980*/  FADD.FTZ R29, R29, R34 ;  /* 0x000000221d1d7221 */ /* 0x000fc80000010000 */
        /* <DEDUP_REMOVED lines=17> */
[----:B------:R-:W-:Y:S02]  /*3aa0*/  HMMA.16816.F32 R64, R48, R60, RZ ;  /* 0x0000003c3040723c */ /* 0x000fe400000018ff */
[----:B------:R-:W4:Y:S01]  /*3ab0*/  MUFU.EX2 R3, R3 ;  /* 0x0000000300037308 */ /* 0x000f220000000800 */
[----:B-1----:R-:W-:Y:S01]  /*3ac0*/  F2FP.PACK_AB R5, R23, R26 ;  /* 0x0000001a1705723e */ /* 0x002fe200000000ff */
[----:B------:R-:W-:-:S04]  /*3ad0*/  FADD.FTZ R26, R26, R27 ;  /* 0x0000001b1a1a7221 */ /* 0x000fc80000010000 */
[C---:B--2---:R-:W-:Y:S01]  /*3ae0*/  HMMA.16816.F32 R36, R48.reuse, R40, RZ ;  /* 0x000000283024723c */ /* 0x044fe200000018ff */
[----:B------:R-:W-:Y:S01]  /*3af0*/  FADD.FTZ R23, R23, R26 ;  /* 0x0000001a17177221 */ /* 0x000fe20000010000 */
[----:B------:R-:W-:Y:S06]  /*3b00*/  MUFU.EX2 R98, R98 ;  /* 0x0000006200627308 */ /* 0x000fec0000000800 */
[----:B------:R-:W-:Y:S01]  /*3b10*/  HMMA.16816.F32 R76, R48, R78, RZ ;  /* 0x0000004e304c723c */ /* 0x000fe200000018ff */
[----:B----4-:R-:W-:Y:S01]  /*3b20*/  F2FP.PACK_AB R7, R3, R24 ;  /* 0x000000180307723e */ /* 0x010fe200000000ff */
        /* <DEDUP_REMOVED lines=19> */
[C---:B------:R-:W-:Y:S01]  /*3c60*/  HMMA.16816.F32 R60, R4.reuse, R18, R60 ;  /* 0x00000012043c723c */ /* 0x040fe2000000183c */
[----:B------:R-:W-:Y:S01]  /*3c70*/  LDSM.16.MT88.4 R16, [R118+0x6c00] ;  /* 0x006c00007610783b */ /* 0x000fe20000004200 */
[----:B------:R-:W1:Y:S06]  /*3c80*/  MUFU.EX2 R106, R106 ;  /* 0x0000006a006a7308 */ /* 0x000e6c0000000800 */
[C---:B--2---:R-:W-:Y:S02]  /*3c90*/  HMMA.16816.F32 R56, R4.reuse, R8, R56 ;  /* 0x000000080438723c */ /* 0x044fe40000001838 */
[----:B------:R-:W-:Y:S06]  /*3ca0*/  MUFU.EX2 R105, R105 ;  /* 0x0000006900697308 */ /* 0x000fec0000000800 */
[C---:B------:R-:W-:Y:S01]  /*3cb0*/  HMMA.16816.F32 R52, R4.reuse, R10, R52 ;  /* 0x0000000a0434723c */ /* 0x040fe20000001834 */
[----:B------:R-:W2:Y:S01]  /*3cc0*/  LDSM.16.MT88.4 R8, [R116+0x8000] ;  /* 0x008000007408783b */ /* 0x000ea20000004200 */
[----:B------:R-:W-:Y:S06]  /*3cd0*/  MUFU.EX2 R108, R109 ;  /* 0x0000006d006c7308 */ /* 0x000fec0000000800 */
[C---:B----4-:R-:W-:Y:S02]  /*3ce0*/  HMMA.16816.F32 R36, R4.reuse, R12, R36 ;  /* 0x0000000c0424723c */ /* 0x050fe40000001824 */
[----:B------:R-:W-:Y:S06]  /*3cf0*/  MUFU.EX2 R32, R32 ;  /* 0x0000002000207308 */ /* 0x000fec0000000800 */
[----:B------:R-:W-:Y:S01]  /*3d00*/  HMMA.16816.F32 R40, R4, R14, R40 ;  /* 0x0000000e0428723c */ /* 0x000fe20000001828 */
[----:B------:R-:W-:Y:S01]  /*3d10*/  LDSM.16.MT88.4 R12, [R116+0x6c00] ;  /* 0x006c0000740c783b */ /* 0x000fe20000004200 */
[----:B------:R-:W4:Y:S08]  /*3d20*/  MUFU.EX2 R31, R31 ;  /* 0x0000001f001f7308 */ /* 0x000f300000000800 */
        /* <DEDUP_REMOVED lines=128> */
.L_x_4877:
[----:B------:R-:W-:-:S05]  /*4530*/  IMAD.MOV.U32 R6, RZ, RZ, c[0x0][0x1a0] ;  /* 0x00006800ff067624 */ /* 0x000fca00078e00ff */
[----:B------:R-:W-:-:S04]  /*4540*/  LEA R6, -R6, RZ, 0x6 ;  /* 0x000000ff06067211 */ /* 0x000fc800078e31ff */
[----:B------:R-:W-:Y:S02]  /*4550*/  SHF.R.S32.HI R5, RZ, 0x1f, R6 ;  /* 0x0000001fff057819 */ /* 0x000fe40000011406 */
.L_x_4878:
        /* <DEDUP_REMOVED lines=34> */
[----:B------:R-:W0:Y:S01]  /*4780*/  LDGDEPBAR ;  /* 0x00000000000079af */ /* 0x000e220000000000 */
[C---:B----4-:R-:W-:Y:S08]  /*4790*/  HMMA.16816.F32 R24, R4.reuse, R20, RZ ;  /* 0x000000140418723c */ /* 0x050ff000000018ff */
[C---:B------:R-:W-:Y:S08]  /*47a0*/  HMMA.16816.F32 R20, R4.reuse, R22, RZ ;  /* 0x000000160414723c */ /* 0x040ff000000018ff */
[C---:B-----5:R-:W-:Y:S08]  /*47b0*/  HMMA.16816.F32 R32, R4.reuse, R28, RZ ;  /* 0x0000001c0420723c */ /* 0x060ff000000018ff */
[C---:B---3--:R-:W-:Y:S08]  /*47c0*/  HMMA.16816.F32 R16, R4.reuse, R12, RZ ;  /* 0x0000000c0410723c */ /* 0x048ff000000018ff */
        /* <DEDUP_REMOVED lines=76> */
[----:B-1----:R-:W-:Y:S01]  /*4c90*/  HMMA.16816.F32 R16, R92, R88, R16 ;  /* 0x000000585c10723c */ /* 0x002fe20000001810 */
[----:B------:R-:W-:Y:S02]  /*4ca0*/  FMUL.FTZ R20, R20, c[0x0][0x2ec] ;  /* 0x0000bb0014147a20 */ /* 0x000fe40000410000 */
[----:B------:R-:W-:Y:S02]  /*4cb0*/  FMUL.FTZ R27, R27, c[0x0][0x2ec] ;  /* 0x0000bb001b1b7a20 */ /* 0x000fe40000410000 */
[----:B------:R-:W-:-:S02]  /*4cc0*/  FMUL.FTZ R25, R25, c[0x0][0x2ec] ;  /* 0x0000bb0019197a20 */ /* 0x000fc40000410000 */
[----:B------:R-:W1:Y:S01]  /*4cd0*/  MUFU.TANH R35, R35 ;  /* 0x0000002300237308 */ /* 0x000e620000002400 */
[C---:B------:R-:W-:Y:S01]  /*4ce0*/  HMMA.16816.F32 R12, R92.reuse, R90, R12 ;  /* 0x0000005a5c0c723c */ /* 0x040fe2000000180c */
[----:B------:R-:W-:Y:S02]  /*4cf0*/  FMUL.FTZ R21, R21, c[0x0][0x2ec] ;  /* 0x0000bb0015157a20 */ /* 0x000fe40000410000 */
[----:B------:R-:W-:Y:S02]  /*4d00*/  FMUL.FTZ R22, R22, c[0x0][0x2ec] ;  /* 0x0000bb0016167a20 */ /* 0x000fe40000410000 */
[----:B------:R-:W-:Y:S01]  /*4d10*/  FMUL.FTZ R23, R23, c[0x0][0x2ec] ;  /* 0x0000bb0017177a20 */ /* 0x000fe20000410000 */
[----:B----4-:R-:W4:Y:S02]  /*4d20*/  S2R R24, SR_TID.X ;  /* 0x0000000000187919 */ /* 0x010f240000002100 */
[C---:B--2---:R-:W-:Y:S01]  /*4d30*/  HMMA.16816.F32 R8, R92.reuse, R84, R8 ;  /* 0x000000545c08723c */ /* 0x044fe20000001808 */
[----:B------:R-:W-:Y:S07]  /*4d40*/  MUFU.TANH R34, R34 ;  /* 0x0000002200227308 */ /* 0x000fee0000002400 */
[----:B------:R-:W-:Y:S01]  /*4d50*/  FMUL.FTZ R150, R17, c[0x0][0x2ec] ;  /* 0x0000bb0011967a20 */ /* 0x000fe20000410000 */
[----:B------:R-:W-:Y:S01]  /*4d60*/  MUFU.TANH R28, R28 ;  /* 0x0000001c001c7308 */ /* 0x000fe20000002400 */
[----:B------:R-:W-:Y:S01]  /*4d70*/  FMUL.FTZ R16, R16, c[0x0][0x2ec] ;  /* 0x0000bb0010107a20 */ /* 0x000fe20000410000 */
[----:B------:R-:W-:Y:S01]  /*4d80*/  HMMA.16816.F32 R4, R92, R86, R4 ;  /* 0x000000565c04723c */ /* 0x000fe20000001804 */
[----:B------:R-:W-:-:S02]  /*4d90*/  FMUL.FTZ R18, R18, c[0x0][0x2ec] ;  /* 0x0000bb0012127a20 */ /* 0x000fc40000410000 */
[----:B------:R-:W-:Y:S02]  /*4da0*/  FMUL.FTZ R19, R19, c[0x0][0x2ec] ;  /* 0x0000bb0013137a20 */ /* 0x000fe40000410000 */
[----:B------:R-:W-:Y:S01]  /*4db0*/  FMUL.FTZ R152, R12, c[0x0][0x2ec] ;  /* 0x0000bb000c987a20 */ /* 0x000fe20000410000 */
[----:B------:R-:W2:Y:S01]  /*4dc0*/  MUFU.TANH R30, R30 ;  /* 0x0000001e001e7308 */ /* 0x000ea20000002400 */
[----:B------:R-:W-:Y:S02]  /*4dd0*/  FMUL.FTZ R13, R13, c[0x0][0x2ec] ;  /* 0x0000bb000d0d7a20 */ /* 0x000fe40000410000 */
[----:B------:R-:W-:Y:S02]  /*4de0*/  FMUL.FTZ R114, R14, c[0x0][0x2ec] ;  /* 0x0000bb000e727a20 */ /* 0x000fe40000410000 */
[----:B------:R-:W-:Y:S02]  /*4df0*/  FMUL.FTZ R15, R15, c[0x0][0x2ec] ;  /* 0x0000bb000f0f7a20 */ /* 0x000fe40000410000 */
[----:B----4-:R-:W-:Y:S01]  /*4e00*/  IMAD.SHL.U32 R17, R24, 0x2, RZ ;  /* 0x0000000218117824 */ /* 0x010fe200078e00ff */
[----:B------:R-:W-:Y:S01]  /*4e10*/  MUFU.TANH R29, R29 ;  /* 0x0000001d001d7308 */ /* 0x000fe20000002400 */
[----:B------:R-:W-:-:S02]  /*4e20*/  FMUL.FTZ R106, R8, c[0x0][0x2ec] ;  /* 0x0000bb00086a7a20 */ /* 0x000fc40000410000 */
[----:B------:R-:W-:Y:S01]  /*4e30*/  FMUL.FTZ R105, R9, c[0x0][0x2ec] ;  /* 0x0000bb0009697a20 */ /* 0x000fe20000410000 */
[----:B------:R-:W-:Y:S01]  /*4e40*/  LOP3.LUT R17, R17, 0x6, RZ, 0xc0, !PT ;  /* 0x0000000611117812 */ /* 0x000fe200078ec0ff */
[----:B------:R-:W-:Y:S02]  /*4e50*/  FMUL.FTZ R100, R10, c[0x0][0x2ec] ;  /* 0x0000bb000a647a20 */ /* 0x000fe40000410000 */
[----:B------:R-:W-:Y:S01]  /*4e60*/  FMUL.FTZ R11, R11, c[0x0][0x2ec] ;  /* 0x0000bb000b0b7a20 */ /* 0x000fe20000410000 */
[----:B------:R4:W-:Y:S01]  /*4e70*/  MUFU.TANH R148, R16 ;  /* 0x0000001000947308 */ /* 0x0009e20000002400 */
[----:B------:R-:W-:Y:S02]  /*4e80*/  IMAD R17, R124, 0x40, R17 ;  /* 0x000000407c117824 */ /* 0x000fe400078e0211 */
[----:B------:R-:W-:Y:S02]  /*4e90*/  FMUL.FTZ R108, R4, c[0x0][0x2ec] ;  /* 0x0000bb00046c7a20 */ /* 0x000fe40000410000 */
[----:B------:R-:W-:Y:S01]  /*4ea0*/  FMUL.FTZ R4, R5, c[0x0][0x2ec] ;  /* 0x0000bb0005047a20 */ /* 0x000fe20000410000 */
[C---:B------:R-:W-:Y:S01]  /*4eb0*/  IADD3 R12, R17.reuse, 0x1, RZ ;  /* 0x00000001110c7810 */ /* 0x040fe20007ffe0ff */
[----:B------:R-:W-:Y:S01]  /*4ec0*/  FMUL.FTZ R6, R6, c[0x0][0x2ec] ;  /* 0x0000bb0006067a20 */ /* 0x000fe20000410000 */
[----:B------:R3:W-:Y:S01]  /*4ed0*/  MUFU.TANH R160, R20 ;  /* 0x0000001400a07308 */ /* 0x0007e20000002400 */
[----:B------:R-:W-:Y:S01]  /*4ee0*/  IADD3 R9, R17, 0x20, RZ ;  /* 0x0000002011097810 */ /* 0x000fe20007ffe0ff */
[----:B------:R-:W-:Y:S01]  /*4ef0*/  FMUL.FTZ R7, R7, c[0x0][0x2ec] ;  /* 0x0000bb0007077a20 */ /* 0x000fe20000410000 */
[----:B------:R-:W-:-:S02]  /*4f00*/  ISETP.GE.AND P4, PT, R12, R102, PT ;  /* 0x000000660c00720c */ /* 0x000fc40003f86270 */
[-C--:B------:R-:W-:Y:S02]  /*4f10*/  ISETP.GE.AND P5, PT, R12, R101.reuse, PT ;  /* 0x000000650c00720c */ /* 0x080fe40003fa6270 */
[C---:B------:R-:W-:Y:S01]  /*4f20*/  IADD3 R12, R17.reuse, 0x9, RZ ;  /* 0x00000009110c7810 */ /* 0x040fe20007ffe0ff */
[----:B------:R-:W5:Y:S01]  /*4f30*/  MUFU.TANH R140, R26 ;  /* 0x0000001a008c7308 */ /* 0x000f620000002400 */
[----:B----4-:R-:W-:Y:S02]  /*4f40*/  IADD3 R16, R17, 0x8, RZ ;  /* 0x0000000811107810 */ /* 0x010fe40007ffe0ff */
[-C--:B------:R-:W-:Y:S02]  /*4f50*/  ISETP.GE.AND P2, PT, R12, R102.reuse, PT ;  /* 0x000000660c00720c */ /* 0x080fe40003f46270 */
[C---:B------:R-:W-:Y:S02]  /*4f60*/  ISETP.GE.AND P3, PT, R16.reuse, R102, PT ;  /* 0x000000661000720c */ /* 0x040fe40003f66270 */
[----:B------:R-:W-:Y:S01]  /*4f70*/  ISETP.GE.AND P1, PT, R16, R101, PT ;  /* 0x000000651000720c */ /* 0x000fe20003f26270 */
[----:B------:R-:W4:Y:S01]  /*4f80*/  MUFU.TANH R112, R27 ;  /* 0x0000001b00707308 */ /* 0x000f220000002400 */
[----:B---3--:R-:W-:-:S02]  /*4f90*/  FSEL R20, R33, -INF , !P4 ;  /* 0xff80000021147808 */ /* 0x008fc40006000000 */
[----:B------:R-:W-:Y:S02]  /*4fa0*/  ISETP.GE.AND P4, PT, R12, R101, PT ;  /* 0x000000650c00720c */ /* 0x000fe40003f86270 */
[----:B------:R-:W-:Y:S02]  /*4fb0*/  IADD3 R12, R17, 0x10, RZ ;  /* 0x00000010110c7810 */ /* 0x000fe40007ffe0ff */
[----:B-1----:R-:W-:Y:S01]  /*4fc0*/  FSEL R16, R35, -INF , !P5 ;  /* 0xff80000023107808 */ /* 0x002fe20006800000 */
[----:B------:R1:W-:Y:S01]  /*4fd0*/  MUFU.TANH R144, R18 ;  /* 0x0000001200907308 */ /* 0x0003e20000002400 */
[----:B------:R-:W-:Y:S02]  /*4fe0*/  ISETP.GE.AND P5, PT, R12, R102, PT ;  /* 0x000000660c00720c */ /* 0x000fe40003fa6270 */
[----:B--2---:R-:W-:Y:S02]  /*4ff0*/  FSEL R14, R30, -INF , !P1 ;  /* 0xff8000001e0e7808 */ /* 0x004fe40004800000 */
[----:B------:R-:W-:-:S02]  /*5000*/  FSEL R8, R28, -INF , !P2 ;  /* 0xff8000001c087808 */ /* 0x000fc40005000000 */
[----:B------:R-:W-:Y:S01]  /*5010*/  FSEL R110, R110, -INF , !P5 ;  /* 0xff8000006e6e7808 */ /* 0x000fe20006800000 */
[----:B------:R-:W2:Y:S01]  /*5020*/  MUFU.TANH R162, R25 ;  /* 0x0000001900a27308 */ /* 0x000ea20000002400 */
[C---:B------:R-:W-:Y:S02]  /*5030*/  IADD3 R10, R17.reuse, 0x28, RZ ;  /* 0x00000028110a7810 */ /* 0x040fe40007ffe0ff */
[----:B------:R-:W-:Y:S02]  /*5040*/  IADD3 R5, R17, 0x31, RZ ;  /* 0x0000003111057810 */ /* 0x000fe40007ffe0ff */
[----:B-1----:R-:W-:-:S03]  /*5050*/  FSEL R18, R34, -INF , !P3 ;  /* 0xff80000022127808 */ /* 0x002fc60005800000 */
[----:B------:R-:W-:Y:S01]  /*5060*/  MUFU.TANH R158, R21 ;  /* 0x00000015009e7308 */ /* 0x000fe20000002400 */
[-C--:B------:R-:W-:Y:S02]  /*5070*/  ISETP.GE.AND P3, PT, R12, R101.reuse, PT ;  /* 0x000000650c00720c */ /* 0x080fe40003f66270 */
[----:B------:R-:W-:Y:S02]  /*5080*/  IADD3 R12, R17, 0x11, RZ ;  /* 0x00000011110c7810 */ /* 0x000fe40007ffe0ff */
[----:B-----5:R-:W-:Y:S02]  /*5090*/  FSEL R140, R140, -INF , !P3 ;  /* 0xff8000008c8c7808 */ /* 0x020fe40005800000 */
[C---:B------:R-:W-:Y:S01]  /*50a0*/  ISETP.GE.AND P1, PT, R12.reuse, R102, PT ;  /* 0x000000660c00720c */ /* 0x040fe20003f26270 */
[----:B------:R-:W1:Y:S01]  /*50b0*/  MUFU.TANH R156, R22 ;  /* 0x00000016009c7308 */ /* 0x000e620000002400 */
[----:B------:R-:W-:Y:S02]  /*50c0*/  ISETP.GE.AND P2, PT, R12, R101, PT ;  /* 0x000000650c00720c */ /* 0x000fe40003f46270 */
[----:B------:R-:W-:-:S02]  /*50d0*/  FSEL R12, R29, -INF , !P4 ;  /* 0xff8000001d0c7808 */ /* 0x000fc40006000000 */
[----:B----4-:R-:W-:Y:S02]  /*50e0*/  FSEL R112, R112, -INF , !P2 ;  /* 0xff80000070707808 */ /* 0x010fe40005000000 */
[----:B------:R-:W-:Y:S01]  /*50f0*/  ISETP.GE.AND P2, PT, R9, R102, PT ;  /* 0x000000660900720c */ /* 0x000fe20003f46270 */
[----:B------:R3:W-:Y:S01]  /*5100*/  MUFU.TANH R146, R13 ;  /* 0x0000000d00927308 */ /* 0x0007e20000002400 */
[----:B--2---:R-:W-:Y:S02]  /*5110*/  FSEL R162, R162, -INF , !P1 ;  /* 0xff800000a2a27808 */ /* 0x004fe40004800000 */
[----:B------:R-:W-:Y:S02]  /*5120*/  FSEL R148, R148, -INF , !P2 ;  /* 0xff80000094947808 */ /* 0x000fe40005000000 */
[----:B------:R-:W-:-:S03]  /*5130*/  ISETP.GE.AND P2, PT, R10, R101, PT ;  /* 0x000000650a00720c */ /* 0x000fc60003f46270 */
[----:B------:R-:W2:Y:S01]  /*5140*/  MUFU.TANH R154, R23 ;  /* 0x00000017009a7308 */ /* 0x000ea20000002400 */
[----:B---3--:R-:W-:-:S07]  /*5150*/  IADD3 R13, R17, 0x18, RZ ;  /* 0x00000018110d7810 */ /* 0x008fce0007ffe0ff */
[----:B------:R-:W3:Y:S01]  /*5160*/  MUFU.TANH R150, R150 ;  /* 0x0000009600967308 */ /* 0x000ee20000002400 */
[C---:B------:R-:W-:Y:S02]  /*5170*/  ISETP.GE.AND P4, PT, R13.reuse, R102, PT ;  /* 0x000000660d00720c */ /* 0x040fe40003f86270 */
[----:B------:R-:W-:Y:S02]  /*5180*/  ISETP.GE.AND P5, PT, R13, R101, PT ;  /* 0x000000650d00720c */ /* 0x000fe40003fa6270 */
[----:B------:R-:W-:-:S03]  /*5190*/  IADD3 R13, R17, 0x19, RZ ;  /* 0x00000019110d7810 */ /* 0x000fc60007ffe0ff */
[----:B------:R-:W4:Y:S01]  /*51a0*/  MUFU.TANH R134, R19 ;  /* 0x0000001300867308 */ /* 0x000f220000002400 */
[----:B------:R-:W-:Y:S02]  /*51b0*/  FSEL R160, R160, -INF , !P4 ;  /* 0xff800000a0a07808 */ /* 0x000fe40006000000 */
[----:B------:R-:W-:Y:S02]  /*51c0*/  ISETP.GE.AND P3, PT, R13, R102, PT ;  /* 0x000000660d00720c */ /* 0x000fe40003f66270 */
[----:B------:R-:W-:Y:S02]  /*51d0*/  ISETP.GE.AND P4, PT, R9, R101, PT ;  /* 0x000000650900720c */ /* 0x000fe40003f86270 */
[----:B------:R-:W-:Y:S01]  /*51e0*/  IADD3 R9, R17, 0x21, RZ ;  /* 0x0000002111097810 */ /* 0x000fe20007ffe0ff */
[----:B------:R-:W5:Y:S01]  /*51f0*/  MUFU.TANH R152, R152 ;  /* 0x0000009800987308 */ /* 0x000f620000002400 */
[----:B-1----:R-:W-:Y:S02]  /*5200*/  FSEL R156, R156, -INF , !P5 ;  /* 0xff8000009c9c7808 */ /* 0x002fe40006800000 */
[----:B------:R-:W-:-:S02]  /*5210*/  FSEL R158, R158, -INF , !P3 ;  /* 0xff8000009e9e7808 */ /* 0x000fc40005800000 */
[-C--:B------:R-:W-:Y:S02]  /*5220*/  ISETP.GE.AND P1, PT, R13, R101.reuse, PT ;  /* 0x000000650d00720c */ /* 0x080fe40003f26270 */
[C---:B------:R-:W-:Y:S01]  /*5230*/  ISETP.GE.AND P5, PT, R9.reuse, R102, PT ;  /* 0x000000660900720c */ /* 0x040fe20003fa6270 */
[----:B------:R-:W1:Y:S01]  /*5240*/  MUFU.TANH R114, R114 ;  /* 0x0000007200727308 */ /* 0x000e620000002400 */
[----:B------:R-:W-:Y:S02]  /*5250*/  ISETP.GE.AND P3, PT, R9, R101, PT ;  /* 0x000000650900720c */ /* 0x000fe40003f66270 */
[----:B------:R-:W-:Y:S02]  /*5260*/  IADD3 R9, R17, 0x29, RZ ;  /* 0x0000002911097810 */ /* 0x000fe40007ffe0ff */
[----:B--2---:R-:W-:Y:S02]  /*5270*/  FSEL R154, R154, -INF , !P1 ;  /* 0xff8000009a9a7808 */ /* 0x004fe40004800000 */
[----:B------:R-:W-:Y:S01]  /*5280*/  FSEL R144, R144, -INF , !P4 ;  /* 0xff80000090907808 */ /* 0x000fe20006000000 */
[----:B------:R-:W2:Y:S01]  /*5290*/  MUFU.TANH R142, R15 ;  /* 0x0000000f008e7308 */ /* 0x000ea20000002400 */
[----:B---3--:R-:W-:-:S02]  /*52a0*/  FSEL R150, R150, -INF , !P5 ;  /* 0xff80000096967808 */ /* 0x008fc40006800000 */
[-C--:B------:R-:W-:Y:S02]  /*52b0*/  ISETP.GE.AND P1, PT, R10, R102.reuse, PT ;  /* 0x000000660a00720c */ /* 0x080fe40003f26270 */
[C---:B------:R-:W-:Y:S02]  /*52c0*/  ISETP.GE.AND P4, PT, R9.reuse, R102, PT ;  /* 0x000000660900720c */ /* 0x040fe40003f86270 */
[----:B------:R-:W-:Y:S01]  /*52d0*/  ISETP.GE.AND P5, PT, R9, R101, PT ;  /* 0x000000650900720c */ /* 0x000fe20003fa6270 */
[----:B------:R-:W3:Y:S01]  /*52e0*/  MUFU.TANH R106, R106 ;  /* 0x0000006a006a7308 */ /* 0x000ee20000002400 */
[----:B------:R-:W-:Y:S02]  /*52f0*/  IADD3 R9, R17, 0x30, RZ ;  /* 0x0000003011097810 */ /* 0x000fe40007ffe0ff */
[----:B----4-:R-:W-:Y:S02]  /*5300*/  FSEL R134, R134, -INF , !P3 ;  /* 0xff80000086867808 */ /* 0x010fe40005800000 */
[----:B-----5:R-:W-:-:S02]  /*5310*/  FSEL R152, R152, -INF , !P1 ;  /* 0xff80000098987808 */ /* 0x020fc40004800000 */
[----:B-1----:R-:W-:Y:S01]  /*5320*/  FSEL R114, R114, -INF , !P2 ;  /* 0xff80000072727808 */ /* 0x002fe20005000000 */
[----:B------:R-:W1:Y:S01]  /*5330*/  MUFU.TANH R100, R100 ;  /* 0x0000006400647308 */ /* 0x000e620000002400 */
[----:B------:R-:W-:Y:S02]  /*5340*/  FSEL R146, R146, -INF , !P4 ;  /* 0xff80000092927808 */ /* 0x000fe40006000000 */
[CC--:B------:R-:W-:Y:S02]  /*5350*/  ISETP.GE.AND P3, PT, R9.reuse, R102.reuse, PT ;  /* 0x000000660900720c */ /* 0x0c0fe40003f66270 */
[-C--:B------:R-:W-:Y:S02]  /*5360*/  ISETP.GE.AND P1, PT, R9, R101.reuse, PT ;  /* 0x000000650900720c */ /* 0x080fe40003f26270 */
[C---:B------:R-:W-:Y:S01]  /*5370*/  ISETP.GE.AND P2, PT, R5.reuse, R102, PT ;  /* 0x000000660500720c */ /* 0x040fe20003f46270 */
[----:B------:R-:W4:Y:S01]  /*5380*/  MUFU.TANH R105, R105 ;  /* 0x0000006900697308 */ /* 0x000f220000002400 */
[----:B------:R-:W-:-:S02]  /*5390*/  ISETP.GE.AND P4, PT, R5, R101, PT ;  /* 0x000000650500720c */ /* 0x000fc40003f86270 */
[C---:B------:R-:W-:Y:S02]  /*53a0*/  IADD3 R5, R17.reuse, 0x38, RZ ;  /* 0x0000003811057810 */ /* 0x040fe40007ffe0ff */
[----:B--2---:R-:W-:Y:S02]  /*53b0*/  FSEL R142, R142, -INF , !P5 ;  /* 0xff8000008e8e7808 */ /* 0x004fe40006800000 */
[----:B---3--:R-:W-:Y:S01]  /*53c0*/  FSEL R106, R106, -INF , !P3 ;  /* 0xff8000006a6a7808 */ /* 0x008fe20005800000 */
[----:B------:R-:W2:Y:S01]  /*53d0*/  MUFU.TANH R94, R11 ;  /* 0x0000000b005e7308 */ /* 0x000ea20000002400 */
[----:B-1----:R-:W-:Y:S02]  /*53e0*/  FSEL R100, R100, -INF , !P1 ;  /* 0xff80000064647808 */ /* 0x002fe40004800000 */
[C---:B------:R-:W-:Y:S02]  /*53f0*/  ISETP.GE.AND P5, PT, R17.reuse, R102, PT ;  /* 0x000000661100720c */ /* 0x040fe40003fa6270 */
[----:B------:R-:W-:-:S02]  /*5400*/  ISETP.GE.AND P3, PT, R17, R101, PT ;  /* 0x000000651100720c */ /* 0x000fc40003f66270 */
[-C--:B------:R-:W-:Y:S01]  /*5410*/  ISETP.GE.AND P1, PT, R5, R102.reuse, PT ;  /* 0x000000660500720c */ /* 0x080fe20003f26270 */
[----:B------:R-:W1:Y:S01]  /*5420*/  MUFU.TANH R108, R108 ;  /* 0x0000006c006c7308 */ /* 0x000e620000002400 */
[----:B------:R-:W-:Y:S02]  /*5430*/  IADD3 R17, R17, 0x39, RZ ;  /* 0x0000003911117810 */ /* 0x000fe40007ffe0ff */
[----:B----4-:R-:W-:Y:S02]  /*5440*/  FSEL R105, R105, -INF , !P2 ;  /* 0xff80000069697808 */ /* 0x010fe40005000000 */
[----:B------:R-:W-:Y:S02]  /*5450*/  ISETP.GE.AND P2, PT, R5, R101, PT ;  /* 0x000000650500720c */ /* 0x000fe40003f46270 */
[----:B------:R-:W-:Y:S01]  /*5460*/  FSEL R3, R3, -INF , !P5 ;  /* 0xff80000003037808 */ /* 0x000fe20006800000 */
[----:B------:R-:W3:Y:S01]  /*5470*/  MUFU.TANH R32, R32 ;  /* 0x0000002000207308 */ /* 0x000ee20000002400 */
[----:B--2---:R-:W-:Y:S01]  /*5480*/  FSEL R94, R94, -INF , !P4 ;  /* 0xff8000005e5e7808 */ /* 0x004fe20006000000 */
[----:B------:R-:W-:Y:S01]  /*5490*/  BAR.SYNC.DEFER_BLOCKING 0x0 ;  /* 0x0000000000007b1d */ /* 0x000fe20000010000 */
[----:B------:R-:W-:-:S05]  /*54a0*/  ISETP.GE.AND P4, PT, R17, R102, PT ;  /* 0x000000661100720c */ /* 0x000fca0003f86270 */
[----:B------:R-:W2:Y:S01]  /*54b0*/  MUFU.TANH R4, R4 ;  /* 0x0000000400047308 */ /* 0x000ea20000002400 */
[----:B-1----:R-:W-:Y:S02]  /*54c0*/  FSEL R108, R108, -INF , !P1 ;  /* 0xff8000006c6c7808 */ /* 0x002fe40004800000 */
[----:B------:R-:W-:-:S05]  /*54d0*/  ISETP.GE.AND P1, PT, R17, R101, PT ;  /* 0x000000651100720c */ /* 0x000fca0003f26270 */
[----:B------:R-:W1:Y:S01]  /*54e0*/  MUFU.TANH R98, R6 ;  /* 0x0000000600627308 */ /* 0x000e620000002400 */
[----:B---3--:R-:W-:-:S07]  /*54f0*/  FSEL R32, R32, -INF , !P3 ;  /* 0xff80000020207808 */ /* 0x008fce0005800000 */
[----:B------:R-:W3:Y:S01]  /*5500*/  MUFU.TANH R97, R7 ;  /* 0x0000000700617308 */ /* 0x000ee20000002400 */
[----:B--2---:R-:W-:Y:S02]  /*5510*/  FSEL R102, R4, -INF , !P4 ;  /* 0xff80000004667808 */ /* 0x004fe40006000000 */
[----:B-1----:R-:W-:Y:S02]  /*5520*/  FSEL R98, R98, -INF , !P2 ;  /* 0xff80000062627808 */ /* 0x002fe40005000000 */
[----:B---3--:R-:W-:Y:S01]  /*5530*/  FSEL R97, R97, -INF , !P1 ;  /* 0xff80000061617808 */ /* 0x008fe20004800000 */
        /* <DEDUP_REMOVED lines=61> */
.L_x_4880:
[----:B------:R-:W-:-:S04]  /*5910*/  LEA R10, -R5, RZ, 0x6 ;  /* 0x000000ff050a7211 */ /* 0x000fc800078e31ff */
[----:B------:R-:W-:Y:S02]  /*5920*/  SHF.R.S32.HI R6, RZ, 0x1f, R10 ;  /* 0x0000001fff067819 */ /* 0x000fe4000001140a */
.L_x_4881:
[----:B------:R-:W-:Y:S01]  /*5930*/  IMAD.MOV.U32 R4, RZ, RZ, c[0x0][0x19c] ;  /* 0x00006700ff047624 */ /* 0x000fe200078e00ff */
[CC--:B------:R-:W-:Y:S02]  /*5940*/  LEA R7, P1, R5.reuse, R10.reuse, 0x5 ;  /* 0x0000000a05077211 */ /* 0x0c0fe400078228ff */
[C---:B------:R-:W-:Y:S02]  /*5950*/  IADD3 R10, P2, R104.reuse, R10, RZ ;  /* 0x0000000a680a7210 */ /* 0x040fe40007f5e0ff */
[----:B------:R-:W-:Y:S02]  /*5960*/  IADD3 R7, P0, R104, R7, RZ ;  /* 0x0000000768077210 */ /* 0x000fe40007f1e0ff */
[----:B------:R-:W-:Y:S01]  /*5970*/  LEA.HI.X R4, R5, R6, R4, 0x5, P1 ;  /* 0x0000000605047211 */ /* 0x000fe200008f2c04 */
[----:B------:R-:W-:Y:S01]  /*5980*/  IMAD.X R5, R103, 0x1, R6, P2 ;  /* 0x0000000167057824 */ /* 0x000fe200010e0606 */
[----:B------:R-:W-:-:S03]  /*5990*/  LEA R136, P1, R10, c[0x0][0x168], 0x1 ;  /* 0x00005a000a887a11 */ /* 0x000fc600078208ff */
[----:B------:R-:W-:Y:S01]  /*59a0*/  IMAD.X R4, R103, 0x1, R4, P0 ;  /* 0x0000000167047824 */ /* 0x000fe200000e0604 */
[C---:B------:R-:W-:Y:S02]  /*59b0*/  LEA R6, P0, R7.reuse, c[0x0][0x168], 0x1 ;  /* 0x00005a0007067a11 */ /* 0x040fe400078008ff */
        /* <DEDUP_REMOVED lines=12> */
.L_x_4879:
[----:B------:R-:W-:Y:S01]  /*5a80*/  FMNMX.FTZ R5, R0, R32, !PT ;  /* 0x0000002000057209 */ /* 0x000fe20007810000 */
[----:B------:R-:W-:Y:S01]  /*5a90*/  LDSM.16.MT88.4 R24, [R118+0x7000] ;  /* 0x007000007618783b */ /* 0x000fe20000004200 */
        /* <DEDUP_REMOVED lines=44> */
[C---:B------:R-:W-:Y:S01]  /*5d60*/  FSETP.NEU.FTZ.AND P1, PT, R91.reuse, -INF , PT ;  /* 0xff8000005b00780b */ /* 0x040fe20003f3d000 */
[----:B------:R-:W-:Y:S02]  /*5d70*/  FADD.FTZ R0, R0, -R5 ;  /* 0x8000000500007221 */ /* 0x000fe40000010000 */
[----:B------:R-:W-:Y:S01]  /*5d80*/  FFMA.FTZ R95, R32, c[0x0][0x23c], -R101 ;  /* 0x00008f00205f7a23 */ /* 0x000fe20000010865 */
[----:B------:R-:W-:Y:S01]  /*5d90*/  FSEL R99, R91, RZ, P1 ;  /* 0x000000ff5b637208 */ /* 0x000fe20000800000 */
[----:B------:R-:W1:Y:S01]  /*5da0*/  LDSM.16.MT88.4 R32, [R116+0x7000] ;  /* 0x007000007420783b */ /* 0x000e620000004200 */
[----:B------:R-:W-:Y:S01]  /*5db0*/  FSEL R103, R103, RZ, P1 ;  /* 0x000000ff67677208 */ /* 0x000fe20000800000 */
[----:B------:R-:W-:-:S02]  /*5dc0*/  FMUL.FTZ R0, R0, c[0x0][0x23c] ;  /* 0x00008f0000007a20 */ /* 0x000fc40000410000 */
[----:B------:R-:W-:Y:S01]  /*5dd0*/  FADD.FTZ R99, R2, -R99 ;  /* 0x8000006302637221 */ /* 0x000fe20000010000 */
[----:B------:R-:W-:Y:S01]  /*5de0*/  MUFU.EX2 R95, R95 ;  /* 0x0000005f005f7308 */ /* 0x000fe20000000800 */
[--C-:B------:R-:W-:Y:S02]  /*5df0*/  FFMA.FTZ R96, R3, c[0x0][0x23c], -R103.reuse ;  /* 0x00008f0003607a23 */ /* 0x100fe40000010867 */
[--C-:B------:R-:W-:Y:S02]  /*5e00*/  FFMA.FTZ R92, R20, c[0x0][0x23c], -R103.reuse ;  /* 0x00008f00145c7a23 */ /* 0x100fe40000010867 */
[--C-:B------:R-:W-:Y:S02]  /*5e10*/  FFMA.FTZ R89, R18, c[0x0][0x23c], -R103.reuse ;  /* 0x00008f0012597a23 */ /* 0x100fe40000010867 */
[----:B------:R-:W-:Y:S01]  /*5e20*/  FFMA.FTZ R88, R8, c[0x0][0x23c], -R103 ;  /* 0x00008f0008587a23 */ /* 0x000fe20000010867 */
[----:B------:R-:W-:Y:S01]  /*5e30*/  MUFU.EX2 R96, R96 ;  /* 0x0000006000607308 */ /* 0x000fe20000000800 */
[----:B------:R-:W-:Y:S01]  /*5e40*/  FFMA.FTZ R3, R16, c[0x0][0x23c], -R101 ;  /* 0x00008f0010037a23 */ /* 0x000fe20000010865 */
[----:B------:R-:W2:Y:S01]  /*5e50*/  LDSM.16.MT88.4 R8, [R118+0x6000] ;  /* 0x006000007608783b */ /* 0x000ea20000004200 */
[----:B------:R-:W-:-:S02]  /*5e60*/  FMUL.FTZ R99, R99, c[0x0][0x23c] ;  /* 0x00008f0063637a20 */ /* 0x000fc40000410000 */
[--C-:B------:R-:W-:Y:S01]  /*5e70*/  FFMA.FTZ R93, R12, c[0x0][0x23c], -R101.reuse ;  /* 0x00008f000c5d7a23 */ /* 0x100fe20000010865 */
[----:B------:R-:W-:Y:S01]  /*5e80*/  LDSM.16.MT88.4 R16, [R116+0x6000] ;  /* 0x006000007410783b */ /* 0x000fe20000004200 */
[--C-:B------:R-:W-:Y:S01]  /*5e90*/  FFMA.FTZ R14, R14, c[0x0][0x23c], -R101.reuse ;  /* 0x00008f000e0e7a23 */ /* 0x100fe20000010865 */
[----:B------:R-:W3:Y:S01]  /*5ea0*/  MUFU.EX2 R92, R92 ;  /* 0x0000005c005c7308 */ /* 0x000ee20000000800 */
[----:B------:R-:W-:Y:S02]  /*5eb0*/  FFMA.FTZ R113, R112, c[0x0][0x23c], -R101 ;  /* 0x00008f0070717a23 */ /* 0x000fe40000010865 */
        /* <DEDUP_REMOVED lines=13> */
[----:B------:R-:W3:Y:S01]  /*5f90*/  MUFU.EX2 R3, R3 ;  /* 0x0000000300037308 */ /* 0x000ee20000000800 */
[----:B------:R-:W-:Y:S02]  /*5fa0*/  FFMA.FTZ R146, R146, c[0x0][0x23c], -R103 ;  /* 0x00008f0092927a23 */ /* 0x000fe40000010867 */
[--C-:B------:R-:W-:Y:S02]  /*5fb0*/  FFMA.FTZ R143, R144, c[0x0][0x23c], -R101.reuse ;  /* 0x00008f00908f7a23 */ /* 0x100fe40000010865 */
[--C-:B------:R-:W-:Y:S02]  /*5fc0*/  FFMA.FTZ R134, R134, c[0x0][0x23c], -R101.reuse ;  /* 0x00008f0086867a23 */ /* 0x100fe40000010865 */
[--C-:B------:R-:W-:Y:S01]  /*5fd0*/  FFMA.FTZ R114, R114, c[0x0][0x23c], -R101.reuse ;  /* 0x00008f0072727a23 */ /* 0x100fe20000010865 */
[----:B------:R-:W-:Y:S01]  /*5fe0*/  MUFU.EX2 R2, R14 ;  /* 0x0000000e00027308 */ /* 0x000fe20000000800 */
[----:B----4-:R-:W-:Y:S01]  /*5ff0*/  F2FP.PACK_AB R86, R88, R89 ;  /* 0x000000595856723e */ /* 0x010fe200000000ff */
[----:B------:R-:W-:-:S02]  /*6000*/  FFMA.FTZ R141, R142, c[0x0][0x23c], -R101 ;  /* 0x00008f008e8d7a23 */ /* 0x000fc40000010865 */
[--C-:B------:R-:W-:Y:S02]  /*6010*/  FFMA.FTZ R106, R106, c[0x0][0x23c], -R103.reuse ;  /* 0x00008f006a6a7a23 */ /* 0x100fe40000010867 */
[--C-:B------:R-:W-:Y:S02]  /*6020*/  FFMA.FTZ R105, R105, c[0x0][0x23c], -R103.reuse ;  /* 0x00008f0069697a23 */ /* 0x100fe40000010867 */
[----:B------:R-:W4:Y:S01]  /*6030*/  MUFU.EX2 R99, R99 ;  /* 0x0000006300637308 */ /* 0x000f220000000800 */
[----:B---3--:R-:W-:Y:S01]  /*6040*/  F2FP.PACK_AB R85, R3, R95 ;  /* 0x0000005f0355723e */ /* 0x008fe200000000ff */
[----:B------:R-:W-:Y:S02]  /*6050*/  FFMA.FTZ R108, R108, c[0x0][0x23c], -R103 ;  /* 0x00008f006c6c7a23 */ /* 0x000fe40000010867 */
[----:B------:R-:W-:Y:S02]  /*6060*/  FFMA.FTZ R145, R94, c[0x0][0x23c], -R101 ;  /* 0x00008f005e917a23 */ /* 0x000fe40000010865 */
[----:B------:R-:W-:-:S02]  /*6070*/  FFMA.FTZ R103, R102, c[0x0][0x23c], -R103 ;  /* 0x00008f0066677a23 */ /* 0x000fc40000010867 */
[----:B------:R-:W3:Y:S01]  /*6080*/  MUFU.EX2 R0, R0 ;  /* 0x0000000000007308 */ /* 0x000ee20000000800 */
[--C-:B------:R-:W-:Y:S02]  /*6090*/  FFMA.FTZ R100, R100, c[0x0][0x23c], -R101.reuse ;  /* 0x00008f0064647a23 */ /* 0x100fe40000010865 */
[--C-:B------:R-:W-:Y:S02]  /*60a0*/  FFMA.FTZ R94, R98, c[0x0][0x23c], -R101.reuse ;  /* 0x00008f00625e7a23 */ /* 0x100fe40000010865 */
[----:B------:R-:W-:-:S03]  /*60b0*/  FFMA.FTZ R97, R97, c[0x0][0x23c], -R101 ;  /* 0x00008f0061617a23 */ /* 0x000fc60000010865 */
[----:B------:R-:W5:Y:S01]  /*60c0*/  MUFU.EX2 R93, R93 ;  /* 0x0000005d005d7308 */ /* 0x000f620000000800 */
[-C--:B----4-:R-:W-:Y:S02]  /*60d0*/  FMUL.FTZ R28, R56, R99.reuse ;  /* 0x00000063381c7220 */ /* 0x090fe40000410000 */
[-C--:B------:R-:W-:Y:S02]  /*60e0*/  FMUL.FTZ R29, R57, R99.reuse ;  /* 0x00000063391d7220 */ /* 0x080fe40000410000 */
[-C--:B------:R-:W-:Y:S02]  /*60f0*/  FMUL.FTZ R52, R52, R99.reuse ;  /* 0x0000006334347220 */ /* 0x080fe40000410000 */
[----:B------:R-:W-:Y:S01]  /*6100*/  FMUL.FTZ R53, R53, R99 ;  /* 0x0000006335357220 */ /* 0x000fe20000410000 */
[----:B------:R-:W-:Y:S01]  /*6110*/  MUFU.EX2 R110, R110 ;  /* 0x0000006e006e7308 */ /* 0x000fe20000000800 */
[-C--:B---3--:R-:W-:Y:S02]  /*6120*/  FMUL.FTZ R30, R58, R0.reuse ;  /* 0x000000003a1e7220 */ /* 0x088fe40000410000 */
[----:B------:R-:W-:-:S02]  /*6130*/  FMUL.FTZ R31, R59, R0 ;  /* 0x000000003b1f7220 */ /* 0x000fc40000410000 */
[-C--:B------:R-:W-:Y:S01]  /*6140*/  FMUL.FTZ R54, R54, R0.reuse ;  /* 0x0000000036367220 */ /* 0x080fe20000410000 */
[----:B------:R-:W-:Y:S01]  /*6150*/  LDSM.16.MT88.4 R56, [R118+0x6400] ;  /* 0x006400007638783b */ /* 0x000fe20000004200 */
[----:B------:R-:W-:Y:S01]  /*6160*/  FMUL.FTZ R55, R55, R0 ;  /* 0x0000000037377220 */ /* 0x000fe20000410000 */
[----:B-----5:R-:W-:Y:S01]  /*6170*/  F2FP.PACK_AB R87, R93, R2 ;  /* 0x000000025d57723e */ /* 0x020fe200000000ff */
[-C--:B------:R-:W-:Y:S01]  /*6180*/  FMUL.FTZ R4, R80, R99.reuse ;  /* 0x0000006350047220 */ /* 0x080fe20000410000 */
[----:B------:R-:W3:Y:S01]  /*6190*/  MUFU.EX2 R107, R107 ;  /* 0x0000006b006b7308 */ /* 0x000ee20000000800 */
[----:B------:R-:W-:Y:S02]  /*61a0*/  FMUL.FTZ R5, R81, R99 ;  /* 0x0000006351057220 */ /* 0x000fe40000410000 */
[-C--:B------:R-:W-:Y:S02]  /*61b0*/  FMUL.FTZ R6, R82, R0.reuse ;  /* 0x0000000052067220 */ /* 0x080fe40000410000 */
[----:B-1----:R-:W-:Y:S01]  /*61c0*/  HMMA.16816.F32 R28, R84, R32, R28 ;  /* 0x00000020541c723c */ /* 0x002fe2000000181c */
[----:B------:R-:W-:-:S02]  /*61d0*/  FMUL.FTZ R7, R83, R0 ;  /* 0x0000000053077220 */ /* 0x000fc40000410000 */
[-C--:B------:R-:W-:Y:S01]  /*61e0*/  FMUL.FTZ R76, R76, R99.reuse ;  /* 0x000000634c4c7220 */ /* 0x080fe20000410000 */
[----:B------:R-:W-:Y:S01]  /*61f0*/  MUFU.EX2 R104, R104 ;  /* 0x0000006800687308 */ /* 0x000fe20000000800 */
[-C--:B------:R-:W-:Y:S02]  /*6200*/  FMUL.FTZ R77, R77, R99.reuse ;  /* 0x000000634d4d7220 */ /* 0x080fe40000410000 */
[-C--:B------:R-:W-:Y:S01]  /*6210*/  FMUL.FTZ R78, R78, R0.reuse ;  /* 0x000000004e4e7220 */ /* 0x080fe20000410000 */
[----:B------:R-:W-:Y:S01]  /*6220*/  HMMA.16816.F32 R32, R84, R34, R52 ;  /* 0x000000225420723c */ /* 0x000fe20000001834 */
[----:B------:R-:W1:Y:S01]  /*6230*/  LDSM.16.MT88.4 R52, [R116+0x8000] ;  /* 0x008000007434783b */ /* 0x000e620000004200 */
[----:B------:R-:W-:Y:S02]  /*6240*/  FMUL.FTZ R79, R79, R0 ;  /* 0x000000004f4f7220 */ /* 0x000fe40000410000 */
[----:B------:R-:W-:Y:S01]  /*6250*/  MUFU.EX2 R109, R109 ;  /* 0x0000006d006d7308 */ /* 0x000fe20000000800 */
[----:B------:R-:W-:-:S02]  /*6260*/  FMUL.FTZ R44, R44, R99 ;  /* 0x000000632c2c7220 */ /* 0x000fc40000410000 */
[-C--:B------:R-:W-:Y:S01]  /*6270*/  FMUL.FTZ R45, R45, R99.reuse ;  /* 0x000000632d2d7220 */ /* 0x080fe20000410000 */
[C---:B--2---:R-:W-:Y:S01]  /*6280*/  HMMA.16816.F32 R4, R84.reuse, R8, R4 ;  /* 0x000000085404723c */ /* 0x044fe20000001804 */
[-C--:B------:R-:W-:Y:S02]  /*6290*/  FMUL.FTZ R46, R46, R0.reuse ;  /* 0x000000002e2e7220 */ /* 0x080fe40000410000 */
        /* <DEDUP_REMOVED lines=8> */
[----:B------:R-:W2:Y:S01]  /*6320*/  MUFU.EX2 R113, R113 ;  /* 0x0000007100717308 */ /* 0x000ea20000000800 */
[----:B------:R-:W-:-:S02]  /*6330*/  FMUL.FTZ R20, R64, R99 ;  /* 0x0000006340147220 */ /* 0x000fc40000410000 */
[-C--:B------:R-:W-:Y:S02]  /*6340*/  FMUL.FTZ R21, R65, R99.reuse ;  /* 0x0000006341157220 */ /* 0x080fe40000410000 */
[-C--:B------:R-:W-:Y:S02]  /*6350*/  FMUL.FTZ R22, R66, R0.reuse ;  /* 0x0000000042167220 */ /* 0x080fe40000410000 */
[-C--:B------:R-:W-:Y:S01]  /*6360*/  FMUL.FTZ R23, R67, R0.reuse ;  /* 0x0000000043177220 */ /* 0x080fe20000410000 */
[----:B------:R-:W-:Y:S01]  /*6370*/  MUFU.EX2 R112, R112 ;  /* 0x0000007000707308 */ /* 0x000fe20000000800 */
[-C--:B------:R-:W-:Y:S01]  /*6380*/  FMUL.FTZ R60, R60, R99.reuse ;  /* 0x000000633c3c7220 */ /* 0x080fe20000410000 */
[----:B------:R-:W-:Y:S01]  /*6390*/  LDSM.16.MT88.4 R64, [R116+0x6400] ;  /* 0x006400007440783b */ /* 0x000fe20000004200 */
[-C--:B------:R-:W-:Y:S02]  /*63a0*/  FMUL.FTZ R61, R61, R99.reuse ;  /* 0x000000633d3d7220 */ /* 0x080fe40000410000 */
[-C--:B------:R-:W-:Y:S01]  /*63b0*/  FMUL.FTZ R62, R62, R0.reuse ;  /* 0x000000003e3e7220 */ /* 0x080fe20000410000 */
[----:B------:R-:W-:Y:S01]  /*63c0*/  HMMA.16816.F32 R20, R84, R24, R20 ;  /* 0x000000185414723c */ /* 0x000fe20000001814 */
[----:B------:R-:W-:Y:S01]  /*63d0*/  FMUL.FTZ R63, R63, R0 ;  /* 0x000000003f3f7220 */ /* 0x000fe20000410000 */
[----:B------:R-:W4:Y:S01]  /*63e0*/  MUFU.EX2 R111, R111 ;  /* 0x0000006f006f7308 */ /* 0x000f220000000800 */
[----:B------:R-:W-:-:S02]  /*63f0*/  FMUL.FTZ R12, R72, R99 ;  /* 0x00000063480c7220 */ /* 0x000fc40000410000 */
[-C--:B------:R-:W-:Y:S02]  /*6400*/  FMUL.FTZ R13, R73, R99.reuse ;  /* 0x00000063490d7220 */ /* 0x080fe40000410000 */
[-C--:B------:R-:W-:Y:S01]  /*6410*/  FMUL.FTZ R14, R74, R0.reuse ;  /* 0x000000004a0e7220 */ /* 0x080fe20000410000 */
[C---:B-1----:R-:W-:Y:S01]  /*6420*/  HMMA.16816.F32 R44, R84.reuse, R52, R44 ;  /* 0x00000034542c723c */ /* 0x042fe2000000182c */
[----:B------:R-:W-:Y:S01]  /*6430*/  FMUL.FTZ R15, R75, R0 ;  /* 0x000000004b0f7220 */ /* 0x000fe20000410000 */
[----:B------:R-:W-:Y:S01]  /*6440*/  MUFU.EX2 R135, R135 ;  /* 0x0000008700877308 */ /* 0x000fe20000000800 */
[-C--:B------:R-:W-:Y:S02]  /*6450*/  FMUL.FTZ R68, R68, R99.reuse ;  /* 0x0000006344447220 */ /* 0x080fe40000410000 */
[----:B------:R-:W-:Y:S02]  /*6460*/  FMUL.FTZ R69, R69, R99 ;  /* 0x0000006345457220 */ /* 0x000fe40000410000 */
[----:B---3--:R-:W-:Y:S01]  /*6470*/  F2FP.PACK_AB R52, R107, R110 ;  /* 0x0000006e6b34723e */ /* 0x008fe200000000ff */
[----:B------:R-:W-:Y:S01]  /*6480*/  HMMA.16816.F32 R48, R84, R54, R48 ;  /* 0x000000365430723c */ /* 0x000fe20000001830 */
[----:B--2---:R-:W-:Y:S01]  /*6490*/  F2FP.PACK_AB R53, R113, R140 ;  /* 0x0000008c7135723e */ /* 0x004fe200000000ff */
[-C--:B------:R-:W-:Y:S01]  /*64a0*/  FMUL.FTZ R70, R70, R0.reuse ;  /* 0x0000000046467220 */ /* 0x080fe20000410000 */
[----:B------:R-:W-:Y:S01]  /*64b0*/  MUFU.EX2 R148, R148 ;  /* 0x0000009400947308 */ /* 0x000fe20000000800 */
[----:B------:R-:W-:-:S02]  /*64c0*/  FMUL.FTZ R71, R71, R0 ;  /* 0x0000000047477220 */ /* 0x000fc40000410000 */
[-C--:B------:R-:W-:Y:S01]  /*64d0*/  FMUL.FTZ R36, R36, R99.reuse ;  /* 0x0000006324247220 */ /* 0x080fe20000410000 */
[----:B------:R-:W-:Y:S01]  /*64e0*/  F2FP.PACK_AB R54, R109, R104 ;  /* 0x000000686d36723e */ /* 0x000fe200000000ff */
[----:B------:R-:W-:Y:S01]  /*64f0*/  HMMA.16816.F32 R24, R84, R26, R60 ;  /* 0x0000001a5418723c */ /* 0x000fe2000000183c */
[----:B----4-:R-:W-:Y:S01]  /*6500*/  F2FP.PACK_AB R55, R111, R112 ;  /* 0x000000706f37723e */ /* 0x010fe200000000ff */
[----:B------:R-:W1:Y:S01]  /*6510*/  LDSM.16.MT88.4 R60, [R118+0x8000] ;  /* 0x00800000763c783b */ /* 0x000e620000004200 */
[-C--:B------:R-:W-:Y:S01]  /*6520*/  FMUL.FTZ R37, R37, R99.reuse ;  /* 0x0000006325257220 */ /* 0x080fe20000410000 */
[----:B------:R-:W-:Y:S01]  /*6530*/  MUFU.EX2 R115, R115 ;  /* 0x0000007300737308 */ /* 0x000fe20000000800 */
        /* <DEDUP_REMOVED lines=9> */
[----:B------:R-:W2:Y:S01]  /*65d0*/  LDSM.16.MT88.4 R56, [R118+0x7400] ;  /* 0x007400007638783b */ /* 0x000ea20000004200 */
[----:B------:R-:W-:Y:S02]  /*65e0*/  FFMA.FTZ R99, R139, R99, R96 ;  /* 0x000000638b637223 */ /* 0x000fe40000010060 */
[----:B------:R-:W3:Y:S01]  /*65f0*/  MUFU.EX2 R143, R143 ;  /* 0x0000008f008f7308 */ /* 0x000ee20000000800 */
[----:B------:R-:W-:-:S02]  /*6600*/  FFMA.FTZ R0, R138, R0, R95 ;  /* 0x000000008a007223 */ /* 0x000fc4000001005f */
[----:B------:R-:W-:Y:S01]  /*6610*/  FADD.FTZ R92, R92, R99 ;  /* 0x000000635c5c7221 */ /* 0x000fe20000010000 */
[C---:B------:R-:W-:Y:S01]  /*6620*/  HMMA.16816.F32 R12, R84.reuse, R16, R12 ;  /* 0x00000010540c723c */ /* 0x040fe2000000180c */
[----:B------:R-:W-:Y:S02]  /*6630*/  FADD.FTZ R3, R3, R0 ;  /* 0x0000000003037221 */ /* 0x000fe40000010000 */
[----:B------:R-:W-:Y:S01]  /*6640*/  FADD.FTZ R89, R89, R92 ;  /* 0x0000005c59597221 */ /* 0x000fe20000010000 */
[----:B------:R-:W4:Y:S01]  /*6650*/  MUFU.EX2 R134, R134 ;  /* 0x0000008600867308 */ /* 0x000f220000000800 */
[----:B------:R-:W-:Y:S02]  /*6660*/  FADD.FTZ R2, R2, R3 ;  /* 0x0000000302027221 */ /* 0x000fe40000010000 */
[----:B------:R-:W-:Y:S01]  /*6670*/  FADD.FTZ R3, R88, R89 ;  /* 0x0000005958037221 */ /* 0x000fe20000010000 */
[----:B------:R-:W-:Y:S01]  /*6680*/  HMMA.16816.F32 R16, R84, R18, R68 ;  /* 0x000000125410723c */ /* 0x000fe20000001844 */
[----:B------:R-:W-:Y:S01]  /*6690*/  LDSM.16.MT88.4 R68, [R116+0x6c00] ;  /* 0x006c00007444783b */ /* 0x000fe20000004200 */
[----:B------:R-:W-:-:S02]  /*66a0*/  FADD.FTZ R93, R93, R2 ;  /* 0x000000025d5d7221 */ /* 0x000fc40000010000 */
[----:B------:R-:W-:Y:S01]  /*66b0*/  MUFU.EX2 R114, R114 ;  /* 0x0000007200727308 */ /* 0x000fe20000000800 */
[----:B------:R-:W-:Y:S02]  /*66c0*/  FADD.FTZ R110, R110, R3 ;  /* 0x000000036e6e7221 */ /* 0x000fe40000010000 */
[----:B------:R-:W-:Y:S02]  /*66d0*/  FADD.FTZ R140, R140, R93 ;  /* 0x0000005d8c8c7221 */ /* 0x000fe40000010000 */
[----:B------:R-:W-:Y:S01]  /*66e0*/  FADD.FTZ R107, R107, R110 ;  /* 0x0000006e6b6b7221 */ /* 0x000fe20000010000 */
[----:B-1----:R-:W-:Y:S01]  /*66f0*/  HMMA.16816.F32 R36, R84, R60, R36 ;  /* 0x0000003c5424723c */ /* 0x002fe20000001824 */
[----:B------:R-:W-:Y:S01]  /*6700*/  FADD.FTZ R113, R113, R140 ;  /* 0x0000008c71717221 */ /* 0x000fe20000010000 */
[----:B------:R-:W-:Y:S01]  /*6710*/  MUFU.EX2 R141, R141 ;  /* 0x0000008d008d7308 */ /* 0x000fe20000000800 */
[----:B------:R-:W-:Y:S02]  /*6720*/  FADD.FTZ R0, R104, R107 ;  /* 0x0000006b68007221 */ /* 0x000fe40000010000 */
[----:B------:R-:W-:-:S02]  /*6730*/  FADD.FTZ R2, R112, R113 ;  /* 0x0000007170027221 */ /* 0x000fc40000010000 */
[----:B------:R-:W-:Y:S01]  /*6740*/  FADD.FTZ R0, R109, R0 ;  /* 0x000000006d007221 */ /* 0x000fe20000010000 */
[----:B------:R-:W-:Y:S01]  /*6750*/  HMMA.16816.F32 R40, R84, R62, R40 ;  /* 0x0000003e5428723c */ /* 0x000fe20000001828 */
[----:B------:R-:W1:Y:S01]  /*6760*/  LDSM.16.MT88.4 R60, [R116+0x7400] ;  /* 0x00740000743c783b */ /* 0x000e620000004200 */
[----:B------:R-:W-:Y:S01]  /*6770*/  MUFU.EX2 R106, R106 ;  /* 0x0000006a006a7308 */ /* 0x000fe20000000800 */
[----:B------:R-:W-:-:S04]  /*6780*/  FADD.FTZ R2, R111, R2 ;  /* 0x000000026f027221 */ /* 0x000fc80000010000 */
[----:B---3--:R-:W-:Y:S01]  /*6790*/  FADD.FTZ R3, R143, R2 ;  /* 0x000000028f037221 */ /* 0x008fe20000010000 */
[----:B--2---:R-:W-:Y:S01]  /*67a0*/  HMMA.16816.F32 R20, R52, R56, R20 ;  /* 0x000000383414723c */ /* 0x004fe20000001814 */
[----:B------:R-:W-:Y:S01]  /*67b0*/  MOV R2, R91 ;  /* 0x0000005b00027202 */ /* 0x000fe20000000f00 */
[----:B------:R-:W2:Y:S01]  /*67c0*/  MUFU.EX2 R105, R105 ;  /* 0x0000006900697308 */ /* 0x000ea20000000800 */
[----:B----4-:R-:W-:-:S05]  /*67d0*/  FADD.FTZ R3, R134, R3 ;  /* 0x0000000386037221 */ /* 0x010fca0000010000 */
[C---:B------:R-:W-:Y:S01]  /*67e0*/  HMMA.16816.F32 R24, R52.reuse, R58, R24 ;  /* 0x0000003a3418723c */ /* 0x040fe20000001818 */
[----:B------:R-:W3:Y:S01]  /*67f0*/  LDSM.16.MT88.4 R56, [R116+0x8400] ;  /* 0x008400007438783b */ /* 0x000ee20000004200 */
[----:B------:R-:W-:Y:S06]  /*6800*/  MUFU.EX2 R108, R108 ;  /* 0x0000006c006c7308 */ /* 0x000fec0000000800 */
[----:B------:R-:W-:Y:S02]  /*6810*/  HMMA.16816.F32 R12, R52, R64, R12 ;  /* 0x00000040340c723c */ /* 0x000fe4000000180c */
[----:B------:R-:W4:Y:S01]  /*6820*/  MUFU.EX2 R103, R103 ;  /* 0x0000006700677308 */ /* 0x000f220000000800 */
[----:B--2---:R-:W-:-:S05]  /*6830*/  F2FP.PACK_AB R84, R105, R106 ;  /* 0x0000006a6954723e */ /* 0x004fca00000000ff */
[C---:B------:R-:W-:Y:S01]  /*6840*/  HMMA.16816.F32 R16, R52.reuse, R66, R16 ;  /* 0x000000423410723c */ /* 0x040fe20000001810 */
[----:B------:R-:W2:Y:S01]  /*6850*/  LDSM.16.MT88.4 R64, [R118+0x8400] ;  /* 0x008400007640783b */ /* 0x000ea20000004200 */
[----:B------:R-:W-:Y:S06]  /*6860*/  MUFU.EX2 R100, R100 ;  /* 0x0000006400647308 */ /* 0x000fec0000000800 */
[----:B-1----:R-:W-:Y:S02]  /*6870*/  HMMA.16816.F32 R28, R52, R60, R28 ;  /* 0x0000003c341c723c */ /* 0x002fe4000000181c */
[----:B------:R-:W1:Y:S01]  /*6880*/  MUFU.EX2 R145, R145 ;  /* 0x0000009100917308 */ /* 0x000e620000000800 */
[----:B----4-:R-:W-:-:S05]  /*6890*/  F2FP.PACK_AB R86, R103, R108 ;  /* 0x0000006c6756723e */ /* 0x010fca00000000ff */
[C---:B------:R-:W-:Y:S01]  /*68a0*/  HMMA.16816.F32 R32, R52.reuse, R62, R32 ;  /* 0x0000003e3420723c */ /* 0x040fe20000001820 */
[----:B------:R-:W4:Y:S01]  /*68b0*/  LDSM.16.MT88.4 R60, [R116+0x7800] ;  /* 0x00780000743c783b */ /* 0x000f220000004200 */
[----:B------:R-:W-:Y:S06]  /*68c0*/  MUFU.EX2 R94, R94 ;  /* 0x0000005e005e7308 */ /* 0x000fec0000000800 */
[C---:B---3--:R-:W-:Y:S01]  /*68d0*/  HMMA.16816.F32 R44, R52.reuse, R56, R44 ;  /* 0x00000038342c723c */ /* 0x048fe2000000182c */
[----:B-1----:R-:W-:Y:S01]  /*68e0*/  F2FP.PACK_AB R85, R145, R100 ;  /* 0x000000649155723e */ /* 0x002fe200000000ff */
[----:B------:R-:W1:Y:S06]  /*68f0*/  MUFU.EX2 R97, R97 ;  /* 0x0000006100617308 */ /* 0x000e6c0000000800 */
[C---:B------:R-:W-:Y:S01]  /*6900*/  HMMA.16816.F32 R48, R52.reuse, R58, R48 ;  /* 0x0000003a3430723c */ /* 0x040fe20000001830 */
[----:B------:R-:W3:Y:S07]  /*6910*/  LDSM.16.MT88.4 R56, [R118+0x6800] ;  /* 0x006800007638783b */ /* 0x000eee0000004200 */
[----:B--2---:R-:W-:Y:S01]  /*6920*/  HMMA.16816.F32 R36, R52, R64, R36 ;  /* 0x000000403424723c */ /* 0x004fe20000001824 */
[----:B-1----:R-:W-:-:S07]  /*6930*/  F2FP.PACK_AB R87, R97, R94 ;  /* 0x0000005e6157723e */ /* 0x002fce00000000ff */
[----:B------:R-:W-:Y:S01]  /*6940*/  HMMA.16816.F32 R40, R52, R66, R40 ;  /* 0x000000423428723c */ /* 0x000fe20000001828 */
[----:B------:R-:W1:Y:S06]  /*6950*/  LDSM.16.MT88.4 R64, [R116+0x6800] ;  /* 0x006800007440783b */ /* 0x000e6c0000004200 */
[----:B------:R-:W-:Y:S01]  /*6960*/  F2FP.PACK_AB R52, R148, R135 ;  /* 0x000000879434723e */ /* 0x000fe200000000ff */
[----:B------:R-:W-:Y:S01]  /*6970*/  FADD.FTZ R135, R135, R0 ;  /* 0x0000000087877221 */ /* 0x000fe20000010000 */
[----:B------:R-:W-:Y:S02]  /*6980*/  F2FP.PACK_AB R53, R134, R143 ;  /* 0x0000008f8635723e */ /* 0x000fe400000000ff */
[----:B------:R-:W-:Y:S01]  /*6990*/  F2FP.PACK_AB R54, R146, R115 ;  /* 0x000000739236723e */ /* 0x000fe200000000ff */
[----:B------:R-:W-:Y:S01]  /*69a0*/  FADD.FTZ R148, R148, R135 ;  /* 0x0000008794947221 */ /* 0x000fe20000010000 */
[----:B------:R-:W-:Y:S01]  /*69b0*/  F2FP.PACK_AB R55, R141, R114 ;  /* 0x000000728d37723e */ /* 0x000fe200000000ff */
[----:B------:R-:W-:Y:S01]  /*69c0*/  FADD.FTZ R114, R114, R3 ;  /* 0x0000000372727221 */ /* 0x000fe20000010000 */
[----:B------:R-:W-:Y:S01]  /*69d0*/  MOV R0, R90 ;  /* 0x0000005a00007202 */ /* 0x000fe20000000f00 */
[----:B------:R-:W-:-:S02]  /*69e0*/  FADD.FTZ R115, R115, R148 ;  /* 0x0000009473737221 */ /* 0x000fc40000010000 */
[----:B------:R-:W-:Y:S02]  /*69f0*/  FADD.FTZ R141, R141, R114 ;  /* 0x000000728d8d7221 */ /* 0x000fe40000010000 */
[C---:B----4-:R-:W-:Y:S01]  /*6a00*/  HMMA.16816.F32 R28, R52.reuse, R60, R28 ;  /* 0x0000003c341c723c */ /* 0x050fe2000000181c */
[----:B------:R-:W-:Y:S02]  /*6a10*/  FADD.FTZ R3, R146, R115 ;  /* 0x0000007392037221 */ /* 0x000fe40000010000 */
        /* <DEDUP_REMOVED lines=9> */
[----:B------:R-:W2:Y:S01]  /*6ab0*/  LDSM.16.MT88.4 R56, [R118+0x7800] ;  /* 0x007800007638783b */ /* 0x000ea20000004200 */
[----:B------:R-:W-:-:S06]  /*6ac0*/  FADD.FTZ R139, R103, R108 ;  /* 0x0000006c678b7221 */ /* 0x000fcc0000010000 */
[C---:B-1----:R-:W-:Y:S08]  /*6ad0*/  HMMA.16816.F32 R12, R52.reuse, R64, R12 ;  /* 0x00000040340c723c */ /* 0x042ff0000000180c */
[C---:B------:R-:W-:Y:S01]  /*6ae0*/  HMMA.16816.F32 R16, R52.reuse, R66, R16 ;  /* 0x000000423410723c */ /* 0x040fe20000001810 */
[----:B------:R-:W1:Y:S07]  /*6af0*/  LDSM.16.MT88.4 R64, [R118+0x8800] ;  /* 0x008800007640783b */ /* 0x000e6e0000004200 */
[----:B------:R-:W-:Y:S01]  /*6b00*/  HMMA.16816.F32 R32, R52, R62, R32 ;  /* 0x0000003e3420723c */ /* 0x000fe20000001820 */
[----:B------:R-:W3:Y:S07]  /*6b10*/  LDSM.16.MT88.4 R60, [R118+0x7c00] ;  /* 0x007c0000763c783b */ /* 0x000eee0000004200 */
[C---:B------:R-:W-:Y:S01]  /*6b20*/  HMMA.16816.F32 R80, R84.reuse, R76, R4 ;  /* 0x0000004c5450723c */ /* 0x040fe20000001804 */
[----:B------:R-:W-:Y:S07]  /*6b30*/  LDSM.16.MT88.4 R4, [R116+0x8c00] ;  /* 0x008c00007404783b */ /* 0x000fee0000004200 */
[----:B------:R-:W-:Y:S01]  /*6b40*/  HMMA.16816.F32 R76, R84, R78, R8 ;  /* 0x0000004e544c723c */ /* 0x000fe20000001808 */
[----:B------:R-:W-:Y:S07]  /*6b50*/  LDSM.16.MT88.4 R8, [R118+0x8c00] ;  /* 0x008c00007608783b */ /* 0x000fee0000004200 */
[C---:B--2---:R-:W-:Y:S08]  /*6b60*/  HMMA.16816.F32 R20, R52.reuse, R56, R20 ;  /* 0x000000383414723c */ /* 0x044ff00000001814 */
[C---:B------:R-:W-:Y:S01]  /*6b70*/  HMMA.16816.F32 R24, R52.reuse, R58, R24 ;  /* 0x0000003a3418723c */ /* 0x040fe20000001818 */
[----:B------:R-:W2:Y:S07]  /*6b80*/  LDSM.16.MT88.4 R56, [R116+0x8800] ;  /* 0x008800007438783b */ /* 0x000eae0000004200 */
[C---:B-1----:R-:W-:Y:S08]  /*6b90*/  HMMA.16816.F32 R36, R52.reuse, R64, R36 ;  /* 0x000000403424723c */ /* 0x042ff00000001824 */
[----:B------:R-:W-:Y:S08]  /*6ba0*/  HMMA.16816.F32 R40, R52, R66, R40 ;  /* 0x000000423428723c */ /* 0x000ff00000001828 */
[C---:B------:R-:W-:Y:S08]  /*6bb0*/  HMMA.16816.F32 R72, R84.reuse, R68, R12 ;  /* 0x000000445448723c */ /* 0x040ff0000000180c */
[C---:B---3--:R-:W-:Y:S08]  /*6bc0*/  HMMA.16816.F32 R64, R84.reuse, R60, R20 ;  /* 0x0000003c5440723c */ /* 0x048ff00000001814 */
[----:B------:R-:W-:Y:S08]  /*6bd0*/  HMMA.16816.F32 R68, R84, R70, R16 ;  /* 0x000000465444723c */ /* 0x000ff00000001810 */
[C---:B--2---:R-:W-:Y:S08]  /*6be0*/  HMMA.16816.F32 R44, R52.reuse, R56, R44 ;  /* 0x00000038342c723c */ /* 0x044ff0000000182c */
[----:B------:R-:W-:Y:S01]  /*6bf0*/  HMMA.16816.F32 R48, R52, R58, R48 ;  /* 0x0000003a3430723c */ /* 0x000fe20000001830 */
[----:B------:R-:W1:Y:S07]  /*6c00*/  LDSM.16.MT88.4 R52, [R116+0x7c00] ;  /* 0x007c00007434783b */ /* 0x000e6e0000004200 */
[C---:B------:R-:W-:Y:S08]  /*6c10*/  HMMA.16816.F32 R60, R84.reuse, R62, R24 ;  /* 0x0000003e543c723c */ /* 0x040ff00000001818 */
[C---:B------:R-:W-:Y:S08]  /*6c20*/  HMMA.16816.F32 R36, R84.reuse, R8, R36 ;  /* 0x000000085424723c */ /* 0x040ff00000001824 */
[C---:B------:R-:W-:Y:S08]  /*6c30*/  HMMA.16816.F32 R40, R84.reuse, R10, R40 ;  /* 0x0000000a5428723c */ /* 0x040ff00000001828 */
[C---:B------:R-:W-:Y:S08]  /*6c40*/  HMMA.16816.F32 R44, R84.reuse, R4, R44 ;  /* 0x00000004542c723c */ /* 0x040ff0000000182c */
[C---:B------:R-:W-:Y:S08]  /*6c50*/  HMMA.16816.F32 R48, R84.reuse, R6, R48 ;  /* 0x000000065430723c */ /* 0x040ff00000001830 */
[C---:B-1----:R-:W-:Y:S08]  /*6c60*/  HMMA.16816.F32 R56, R84.reuse, R52, R28 ;  /* 0x000000345438723c */ /* 0x042ff0000000181c */
[----:B------:R-:W-:Y:S08]  /*6c70*/  HMMA.16816.F32 R52, R84, R54, R32 ;  /* 0x000000365434723c */ /* 0x000ff00000001820 */
.L_x_4876:
        /* <DEDUP_REMOVED lines=17> */
.L_x_4886:
        /* <DEDUP_REMOVED lines=64> */
.L_x_4883:
        /* <DEDUP_REMOVED lines=8> */
[----:B------:R-:W-:Y:S05]  /*7210*/  ISETP.GE.AND P0, PT, R124, 0x2, PT ;  /* 0x000000027c00780c */ /* 0x000fea0003f06270 */
[----:B------:R1:W-:Y:S08]  /*7220*/  LDGSTS.E.BYPASS.LTC128B.128 [R125+0x7000], [R132.64+0x40] ;  /* 0x07000040847d7fae */ /* 0x0003f0000b901d48 */
[----:B------:R1:W-:Y:S08]  /*7230*/  LDGSTS.E.BYPASS.LTC128B.128 [R125+0x8000], [R132.64+0x80] ;  /* 0x08000080847d7fae */ /* 0x0003f0000b901d48 */
[----:B------:R2:W-:Y:S08]  /*7240*/  LDGSTS.E.BYPASS.LTC128B.128 [R125+0x6800], [R84.64] ;  /* 0x06800000547d7fae */ /* 0x0005f0000b901d48 */
[----:B------:R2:W-:Y:S08]  /*7250*/  LDGSTS.E.BYPASS.LTC128B.128 [R125+0x7800], [R84.64+0x40] ;  /* 0x07800040547d7fae */ /* 0x0005f0000b901d48 */
[----:B------:R2:W-:Y:S08]  /*7260*/  LDGSTS.E.BYPASS.LTC128B.128 [R125+0x8800], [R84.64+0x80] ;  /* 0x08800080547d7fae */ /* 0x0005f0000b901d48 */
[----:B------:R-:W-:Y:S08]  /*7270*/  LDSM.16.M88.4 R88, [R121] ;  /* 0x000000007958783b */ /* 0x000ff00000000200 */
[----:B------:R-:W3:Y:S08]  /*7280*/  LDSM.16.M88.4 R92, [R120+0x3000] ;  /* 0x00300000785c783b */ /* 0x000ef00000000200 */
[----:B------:R-:W4:Y:S08]  /*7290*/  LDSM.16.M88.4 R96, [R120+0x3400] ;  /* 0x003400007860783b */ /* 0x000f300000000200 */
[----:B------:R-:W5:Y:S08]  /*72a0*/  LDSM.16.M88.4 R100, [R120+0x3800] ;  /* 0x003800007864783b */ /* 0x000f700000000200 */
[----:B------:R-:W0:Y:S08]  /*72b0*/  LDGDEPBAR ;  /* 0x00000000000079af */ /* 0x000e300000000000 */
[----:B------:R-:W1:Y:S01]  /*72c0*/  LDSM.16.M88.4 R104, [R120+0x3c00] ;  /* 0x003c00007868783b */ /* 0x000e620000000200 */
[C---:B---3--:R-:W-:Y:S07]  /*72d0*/  HMMA.16816.F32 R4, R88.reuse, R92, RZ ;  /* 0x0000005c5804723c */ /* 0x048fee00000018ff */
[----:B------:R-:W-:Y:S01]  /*72e0*/  LDSM.16.M88.4 R108, [R119] ;  /* 0x00000000776c783b */ /* 0x000fe20000000200 */
[C---:B------:R-:W-:Y:S07]  /*72f0*/  HMMA.16816.F32 R8, R88.reuse, R94, RZ ;  /* 0x0000005e5808723c */ /* 0x040fee00000018ff */
[----:B------:R-:W3:Y:S01]  /*7300*/  LDSM.16.M88.4 R112, [R117+0x3000] ;  /* 0x003000007570783b */ /* 0x000ee20000000200 */
        /* <DEDUP_REMOVED lines=200> */
.L_x_4885:
        /* <DEDUP_REMOVED lines=16> */
.L_x_4884:
[----:B--234-:R-:W-:Y:S01]  /*8090*/  FMNMX.FTZ R0, R106, R87, !PT ;  /* 0x000000576a007209 */ /* 0x01cfe20007810000 */
[----:B------:R-:W-:Y:S01]  /*80a0*/  LDSM.16.MT88.4 R12, [R118+0x6000] ;  /* 0x00600000760c783b */ /* 0x000fe20000004200 */
[----:B------:R-:W-:Y:S02]  /*80b0*/  FMNMX.FTZ R2, R164, R3, !PT ;  /* 0x00000003a4027209 */ /* 0x000fe40007810000 */
[----:B------:R-:W-:Y:S02]  /*80c0*/  FMNMX.FTZ R5, R165, R0, !PT ;  /* 0x00000000a5057209 */ /* 0x000fe40007810000 */
[----:B------:R-:W-:Y:S02]  /*80d0*/  FMNMX.FTZ R2, R163, R2, !PT ;  /* 0x00000002a3027209 */ /* 0x000fe40007810000 */
        /* <DEDUP_REMOVED lines=123> */
[----:B------:R-:W5:Y:S01]  /*8890*/  MUFU.EX2 R99, R99 ;  /* 0x0000006300637308 */ /* 0x000f620000000800 */
[--C-:B------:R-:W-:Y:S02]  /*88a0*/  FFMA.FTZ R111, R151, c[0x0][0x23c], -R96.reuse ;  /* 0x00008f00976f7a23 */ /* 0x100fe40000010860 */
        /* <DEDUP_REMOVED lines=41> */
[----:B------:R-:W-:Y:S02]  /*8b40*/  FMUL.FTZ R31, R3, R59 ;  /* 0x0000003b031f7220 */ /* 0x000fe40000410000 */
[----:B------:R-:W2:Y:S01]  /*8b50*/  LDSM.16.MT88.4 R56, [R118+0x6400] ;  /* 0x006400007638783b */ /* 0x000ea20000004200 */
[----:B------:R-:W-:Y:S04]  /*8b60*/  FADD.FTZ R3, R93, R84 ;  /* 0x000000545d037221 */ /* 0x000fe80000010000 */
[C---:B---3--:R-:W-:Y:S01]  /*8b70*/  HMMA.16816.F32 R28, R80.reuse, R68, R28 ;  /* 0x00000044501c723c */ /* 0x048fe2000000181c */
[----:B------:R-:W-:Y:S02]  /*8b80*/  MUFU.EX2 R110, R110 ;  /* 0x0000006e006e7308 */ /* 0x000fe40000000800 */
[----:B------:R-:W-:Y:S05]  /*8b90*/  FADD.FTZ R3, R92, R3 ;  /* 0x000000035c037221 */ /* 0x000fea0000010000 */
        /* <DEDUP_REMOVED lines=13> */
[----:B------:R-:W-:Y:S01]  /*8c70*/  FADD.FTZ R100, R100, R3 ;  /* 0x0000000364647221 */ /* 0x000fe20000010000 */
[----:B------:R-:W-:Y:S02]  /*8c80*/  IADD3 R3, R124, -0x1, RZ ;  /* 0xffffffff7c037810 */ /* 0x000fe40007ffe0ff */
[----:B------:R-:W-:Y:S01]  /*8c90*/  F2FP.PACK_AB R54, R102, R103 ;  /* 0x000000676636723e */ /* 0x000fe200000000ff */
[----:B------:R-:W-:Y:S02]  /*8ca0*/  FADD.FTZ R101, R101, R100 ;  /* 0x0000006465657221 */ /* 0x000fe40000010000 */
[----:B------:R-:W-:Y:S01]  /*8cb0*/  MUFU.EX2 R113, R113 ;  /* 0x0000007100717308 */ /* 0x000fe20000000800 */
[----:B------:R-:W-:Y:S02]  /*8cc0*/  MOV R124, R3 ;  /* 0x00000003007c7202 */ /* 0x000fe40000000f00 */
[----:B------:R-:W-:Y:S02]  /*8cd0*/  MOV R3, R0 ;  /* 0x0000000000037202 */ /* 0x000fe40000000f00 */
[C---:B---3--:R-:W-:Y:S01]  /*8ce0*/  F2FP.PACK_AB R55, R105.reuse, R104 ;  /* 0x000000686937723e */ /* 0x048fe200000000ff */
[----:B------:R-:W-:Y:S04]  /*8cf0*/  FADD.FTZ R104, R104, R101 ;  /* 0x0000006568687221 */ /* 0x000fe80000010000 */
[----:B------:R-:W-:Y:S01]  /*8d00*/  MUFU.EX2 R115, R115 ;  /* 0x0000007300737308 */ /* 0x000fe20000000800 */
[----:B------:R-:W-:Y:S01]  /*8d10*/  FADD.FTZ R105, R105, R104 ;  /* 0x0000006869697221 */ /* 0x000fe20000010000 */
        /* <DEDUP_REMOVED lines=89> */
.L_x_4882:
        /* <DEDUP_REMOVED lines=198> */
.L_x_4888:
[----:B------:R-:W-:Y:S05]  /*9f10*/  BSYNC B0 ;  /* 0x0000000000007941 */ /* 0x000fea0003800000 */
.L_x_4887:
        /* <DEDUP_REMOVED lines=32> */
.L_x_4890:
[----:B------:R-:W-:Y:S05]  /*a120*/  BSYNC B0 ;  /* 0x0000000000007941 */ /* 0x000fea0003800000 */
.L_x_4889:
        /* <DEDUP_REMOVED lines=13> */
[----:B--2---:R-:W-:Y:S04]  /*a200*/  STG.E.128 [R4.64], R24 ;  /* 0x0000001804007986 */ /* 0x004fe8000c101d08 */
[----:B-1----:R-:W-:Y:S04]  /*a210*/  STG.E.128 [R4.64+0x40], R16 ;  /* 0x0000401004007986 */ /* 0x002fe8000c101d08 */
[----:B------:R-:W-:Y:S01]  /*a220*/  STG.E.128 [R4.64+0x80], R32 ;  /* 0x0000802004007986 */ /* 0x000fe2000c101d08 */
[----:B------:R-:W-:Y:S05]  /*a230*/  EXIT ;  /* 0x000000000000794d */ /* 0x000fea0003800000 */
.L_x_4891:
        /* <DEDUP_REMOVED lines=12> */
.L_x_6161:


//--------------------- .text._ZN5flash24flash_fwd_splitkv_kernelI23Flash_fwd_kernel_traitsILi96ELi64ELi64ELi4ELb0ELb0EN7cutlass6half_tE19Flash_kernel_traitsILi96ELi64ELi64ELi4ES3_EELb1ELb0ELb1ELb0ELb0ELb0ELb0ELb0EEEvNS_16Flash_fwd_paramsE --------------------------
	.section	.text._ZN5flash24flash_fwd_splitkv_kernelI23Flash_fwd_kernel_traitsILi96ELi64ELi64ELi4ELb0ELb0EN7cutlass6half_tE19Flash_kernel_traitsILi96ELi64ELi64ELi4ES3_EELb1ELb0ELb1ELb0ELb0ELb0ELb0ELb0EEEvNS_16Flash_fwd_paramsE,"ax",@progbits
	.sectioninfo	@"SHI_REGISTERS=161"
	.align	128
        .global         _ZN5flash24flash_fwd_splitkv_kernelI23Flash_fwd_kernel_traitsILi96ELi64ELi64ELi4ELb0ELb0EN7cutlass6half_tE19Flash_kernel_traitsILi96ELi64ELi64ELi4ES3_EELb1ELb0ELb1ELb0ELb0ELb0ELb0ELb0EEEvNS_16Flash_fwd_paramsE
        .type           _ZN5flash24flash_fwd_splitkv_kernelI23Flash_fwd_kernel_traitsILi96ELi64ELi64ELi4ELb0ELb0EN7cutlass6half_tE19Flash_kernel_traitsILi96ELi64ELi64ELi4ES3_EELb1ELb0ELb1ELb0ELb0ELb0ELb0ELb0EEEvNS_16Flash_fwd_paramsE,@function
        .size           _ZN5flash24flash_fwd_splitkv_kernelI23Flash_fwd_kernel_traitsILi96ELi64ELi64ELi4ELb0ELb0EN7cutlass6half_tE19Flash_kernel_traitsILi96ELi64ELi64ELi4ES3_EELb1ELb0ELb1ELb0ELb0ELb0ELb0ELb0EEEvNS_16Flash_fwd_paramsE,(.L_x_6162 - _ZN5flash24flash_fwd_splitkv_kernelI23Flash_fwd_kernel_traitsILi96ELi64ELi64ELi4ELb0ELb0EN7cutlass6half_tE19Flash_kernel_traitsILi96ELi64ELi64ELi4ES3_EELb1ELb0ELb1ELb0ELb0ELb0ELb0ELb0EEEvNS_16Flash_fwd_paramsE)
        .other          _ZN5flash24flash_fwd_splitkv_kernelI23Flash_fwd_kernel_traitsILi96ELi64ELi64ELi4ELb0ELb0EN7cutlass6half_tE19Flash_kernel_traitsILi96ELi64ELi64ELi4ES3_EELb1ELb0ELb1ELb0ELb0ELb0ELb0ELb0EEEvNS_16Flash_fwd_paramsE,@"STO_CUDA_ENTRY STV_DEFAULT"
_ZN5flash24flash_fwd_splitkv_kernelI23Flash_fwd_kernel_traitsILi96ELi64ELi64ELi4ELb0ELb0EN7cutlass6half_tE19Flash_kernel_traitsILi96ELi64ELi64ELi4ES3_EELb1ELb0ELb1ELb0ELb0ELb0ELb0ELb0EEEvNS_16Flash_fwd_paramsE:
.text._ZN5flash24flash_fwd_splitkv_kernelI23Flash_fwd_kernel_traitsILi96ELi64ELi64ELi4ELb0ELb0EN7cutlass6half_tE19Flash_kernel_traitsILi96ELi64ELi64ELi4ES3_EELb1ELb0ELb1ELb0ELb0ELb0ELb0ELb0EEEvNS_16Flash_fwd_paramsE:
        /* <DEDUP_REMOVED lines=33> */
.L_x_4892:
[----:B-1-34-:R-:W-:Y:S02]  /*0210*/  MOV R2, c[0x0][0x218] ;  /* 0x0000860000027a02 */ /* 0x01afe40000000f00 */
.L_x_4893:
        /* <DEDUP_REMOVED lines=54> */
[----:B------:R-:W-:Y:S01]  /*0580*/  IADD3 R10, R8, 0x20, RZ ;  /* 0x00000020080a7810 */ /* 0x000fe20007ffe0ff */
[----:B------:R-:W-:-:S03]  /*0590*/  IMAD R5, R5, c[0x0][0x1f0], RZ ;  /* 0x00007c0005057a24 */ /* 0x000fc600078e02ff */
[----:B------:R-:W-:Y:S01]  /*05a0*/  IADD3.X R7, R4, R13, R3, P0, !PT ;  /* 0x0000000d04077210 */ /* 0x000fe200007fe403 */
[----:B------:R-:W-:Y:S01]  /*05b0*/  IMAD R5, R24, c[0x0][0x1f4], R5 ;  /* 0x00007d0018057a24 */ /* 0x000fe200078e0205 */
[----:B------:R-:W-:Y:S01]  /*05c0*/  SHF.R.S32.HI R3, RZ, 0x2, R2 ;  /* 0x00000002ff037819 */ /* 0x000fe20000011402 */
[----:B------:R-:W-:Y:S01]  /*05d0*/  IMAD R2, R15, c[0x0][0x1c0], R24 ;  /* 0x000070000f027a24 */ /* 0x000fe200078e0218 */
[----:B------:R-:W-:Y:S01]  /*05e0*/  IADD3 R4, R8, 0x40, RZ ;  /* 0x0000004008047810 */ /* 0x000fe20007ffe0ff */
[----:B------:R-:W-:Y:S01]  /*05f0*/  IMAD.WIDE.U32 R6, R24, c[0x0][0x1f0], R6 ;  /* 0x00007c0018067a25 */ /* 0x000fe200078e0006 */
[----:B------:R-:W-:-:S03]  /*0600*/  ISETP.GE.AND P0, PT, R3, R122, PT ;  /* 0x0000007a0300720c */ /* 0x000fc60003f06270 */
[----:B------:R-:W-:Y:S01]  /*0610*/  IMAD R19, R2, c[0x0][0x214], R19 ;  /* 0x0000850002137a24 */ /* 0x000fe200078e0213 */
[----:B------:R-:W-:Y:S01]  /*0620*/  SHF.R.S32.HI R2, RZ, 0x1f, R3 ;  /* 0x0000001fff027819 */ /* 0x000fe20000011403 */
[----:B------:R-:W-:-:S08]  /*0630*/  IMAD.IADD R13, R7, 0x1, R5 ;  /* 0x00000001070d7824 */ /* 0x000fd000078e0205 */
        /* <DEDUP_REMOVED lines=14> */
.L_x_4896:
[----:B------:R-:W-:Y:S05]  /*0720*/  BSYNC B0 ;  /* 0x0000000000007941 */ /* 0x000fea0003800000 */
.L_x_4895:
        /* <DEDUP_REMOVED lines=19> */
.L_x_4898:
[----:B------:R-:W-:Y:S05]  /*0860*/  BSYNC B0 ;  /* 0x0000000000007941 */ /* 0x000fea0003800000 */
.L_x_4897:
        /* <DEDUP_REMOVED lines=13> */
.L_x_4894:
        /* <DEDUP_REMOVED lines=72> */
[----:B------:R-:W-:-:S06]  /*0dc0*/  IMAD R6, R3, c[0x0][0x198], RZ ;  /* 0x0000660003067a24 */ /* 0x000fcc00078e02ff */
        /* <DEDUP_REMOVED lines=19> */
.L_x_4899:
        /* <DEDUP_REMOVED lines=16> */
.L_x_4901:
        /* <DEDUP_REMOVED lines=16> */
[----:B------:R-:W-:Y:S01]  /*1100*/  IMAD R3, R6, R3, R9 ;  /* 0x0000000306037224 */ /* 0x000fe200078e0209 */
[----:B------:R-:W-:-:S04]  /*1110*/  LEA R9, R92, 0xffffffc0, 0x6 ;  /* 0xffffffc05c097811 */ /* 0x000fc800078e30ff */
[----:B------:R-:W-:Y:S01]  /*1120*/  ISETP.GT.U32.AND P0, PT, R6, R3, PT ;  /* 0x000000030600720c */ /* 0x000fe20003f04070 */
[----:B------:R-:W-:-:S12]  /*1130*/  IMAD.WIDE.U32 R10, R9, c[0x0][0x198], R10 ;  /* 0x00006600090a7a25 */ /* 0x000fd800078e000a */
[----:B------:R-:W-:Y:S01]  /*1140*/  @!P0 IMAD.IADD R3, R3, 0x1, -R6 ;  /* 0x0000000103038824 */ /* 0x000fe200078e0a06 */
[----:B------:R-:W-:Y:S02]  /*1150*/  @!P0 IADD3 R4, R4, 0x1, RZ ;  /* 0x0000000104048810 */ /* 0x000fe40007ffe0ff */
[----:B------:R-:W-:Y:S02]  /*1160*/  ISETP.NE.AND P0, PT, RZ, c[0x0][0x1c8], PT ;  /* 0x00007200ff007a0c */ /* 0x000fe40003f05270 */
[----:B------:R-:W-:Y:S02]  /*1170*/  ISETP.GE.U32.AND P2, PT, R3, R6, PT ;  /* 0x000000060300720c */ /* 0x000fe40003f46070 */
[----:B------:R-:W-:-:S04]  /*1180*/  LOP3.LUT R3, R24, c[0x0][0x1c8], RZ, 0x3c, !PT ;  /* 0x0000720018037a12 */ /* 0x000fc800078e3cff */
[----:B------:R-:W-:Y:S02]  /*1190*/  ISETP.GE.AND P1, PT, R3, RZ, PT ;  /* 0x000000ff0300720c */ /* 0x000fe40003f26270 */
[----:B------:R-:W-:-:S05]  /*11a0*/  SHF.R.S32.HI R3, RZ, 0x1f, R9 ;  /* 0x0000001fff037819 */ /* 0x000fca0000011409 */
        /* <DEDUP_REMOVED lines=22> */
.L_x_4900:
[----:B------:R-:W-:Y:S01]  /*1310*/  ISETP.NE.AND P0, PT, R123, -0x1, PT ;  /* 0xffffffff7b00780c */ /* 0x000fe20003f05270 */
[----:B------:R-:W-:Y:S01]  /*1320*/  IMAD R13, R13, c[0x0][0x1b8], RZ ;  /* 0x00006e000d0d7a24 */ /* 0x000fe200078e02ff */
[----:B------:R-:W-:Y:S01]  /*1330*/  SHF.R.S32.HI R21, RZ, 0x1f, R0 ;  /* 0x0000001fff157819 */ /* 0x000fe20000011400 */
[----:B------:R-:W-:Y:S03]  /*1340*/  BSSY B0, `(.L_x_4902) ;  /* 0x000006c000007945 */ /* 0x000fe60003800000 */
[CC--:B------:R-:W-:Y:S02]  /*1350*/  LEA.HI R5, R21.reuse, R0.reuse, RZ, 0x2 ;  /* 0x0000000015057211 */ /* 0x0c0fe400078f10ff */
[----:B------:R-:W-:Y:S02]  /*1360*/  LEA.HI R14, R21, R0, RZ, 0x4 ;  /* 0x00000000150e7211 */ /* 0x000fe400078f20ff */
[----:B------:R-:W-:-:S03]  /*1370*/  SHF.R.S32.HI R22, RZ, 0x2, R5 ;  /* 0x00000002ff167819 */ /* 0x000fc60000011405 */
[C---:B------:R-:W-:Y:S01]  /*1380*/  @P0 IMAD.WIDE.U32 R10, R123.reuse, c[0x0][0x190], RZ ;  /* 0x000064007b0a0a25 */ /* 0x040fe200078e00ff */
[----:B-----5:R-:W-:Y:S02]  /*1390*/  @!P0 SHF.R.S32.HI R2, RZ, 0x1f, R15 ;  /* 0x0000001fff028819 */ /* 0x020fe4000001140f */
[----:B------:R-:W-:Y:S01]  /*13a0*/  SHF.R.S32.HI R23, RZ, 0x1f, R22 ;  /* 0x0000001fff177819 */ /* 0x000fe20000011416 */
[----:B------:R-:W-:Y:S01]  /*13b0*/  @P0 IMAD R25, R123, c[0x0][0x194], R11 ;  /* 0x000065007b190a24 */ /* 0x000fe200078e020b */
[----:B------:R-:W-:Y:S01]  /*13c0*/  LOP3.LUT R11, R5, 0xfffffffc, RZ, 0xc0, !PT ;  /* 0xfffffffc050b7812 */ /* 0x000fe200078ec0ff */
[----:B------:R-:W-:Y:S02]  /*13d0*/  @!P0 IMAD R2, R2, c[0x0][0x178], RZ ;  /* 0x00005e0002028a24 */ /* 0x000fe400078e02ff */
[----:B------:R-:W-:-:S04]  /*13e0*/  @!P0 IMAD.WIDE.U32 R34, R15, c[0x0][0x178], RZ ;  /* 0x00005e000f228a25 */ /* 0x000fc800078e00ff */
[----:B------:R-:W-:Y:S01]  /*13f0*/  IMAD.IADD R124, R0, 0x1, -R11 ;  /* 0x00000001007c7824 */ /* 0x000fe200078e0a0b */
[CC--:B------:R-:W-:Y:S01]  /*1400*/  LEA.HI R11, R21.reuse, R0.reuse, RZ, 0x3 ;  /* 0x00000000150b7211 */ /* 0x0c0fe200078f18ff */
[----:B------:R-:W-:Y:S01]  /*1410*/  @P0 IMAD.MOV.U32 R26, RZ, RZ, R10 ;  /* 0x000000ffff1a0224 */ /* 0x000fe200078e000a */
[----:B------:R-:W-:Y:S01]  /*1420*/  LEA.HI R21, R21, R0, RZ, 0x5 ;  /* 0x0000000015157211 */ /* 0x000fe200078f28ff */
[----:B------:R-:W-:Y:S01]  /*1430*/  IMAD.SHL.U32 R124, R124, 0x8, RZ ;  /* 0x000000087c7c7824 */ /* 0x000fe200078e00ff */
[----:B------:R-:W-:Y:S01]  /*1440*/  SHF.R.S32.HI R18, RZ, 0x3, R11 ;  /* 0x00000003ff127819 */ /* 0x000fe2000001140b */
[----:B------:R-:W-:Y:S02]  /*1450*/  @!P0 IMAD R2, R15, c[0x0][0x17c], R2 ;  /* 0x00005f000f028a24 */ /* 0x000fe400078e0202 */
[----:B------:R-:W-:Y:S01]  /*1460*/  @!P0 IMAD.MOV.U32 R26, RZ, RZ, R34 ;  /* 0x000000ffff1a8224 */ /* 0x000fe200078e0022 */
[----:B------:R-:W-:Y:S01]  /*1470*/  SHF.R.S32.HI R6, RZ, 0x1f, R124 ;  /* 0x0000001fff067819 */ /* 0x000fe2000001147c */
[----:B------:R-:W-:Y:S01]  /*1480*/  @!P0 IMAD.IADD R25, R35, 0x1, R2 ;  /* 0x0000000123198824 */ /* 0x000fe200078e0202 */
[C---:B------:R-:W-:Y:S01]  /*1490*/  IADD3 R32, P2, R124.reuse, R32, RZ ;  /* 0x000000207c207210 */ /* 0x040fe20007f5e0ff */
[----:B------:R-:W-:Y:S01]  /*14a0*/  IMAD.WIDE R30, R31, 0x40, R22 ;  /* 0x000000401f1e7825 */ /* 0x000fe200078e0216 */
[----:B------:R-:W-:-:S02]  /*14b0*/  IADD3 R28, P1, R124, R28, RZ ;  /* 0x0000001c7c1c7210 */ /* 0x000fc40007f3e0ff */
[----:B------:R-:W-:Y:S01]  /*14c0*/  SHF.L.U32 R2, R18, 0x6, RZ ;  /* 0x0000000612027819 */ /* 0x000fe200000006ff */
[----:B------:R-:W-:Y:S01]  /*14d0*/  IMAD.X R33, R6, 0x1, R17, P2 ;  /* 0x0000000106217824 */ /* 0x000fe200010e0611 */
[----:B------:R-:W-:Y:S01]  /*14e0*/  IADD3 R26, P0, R124, R26, RZ ;  /* 0x0000001a7c1a7210 */ /* 0x000fe20007f1e0ff */
[----:B------:R-:W-:Y:S01]  /*14f0*/  IMAD.X R29, R6, 0x1, R27, P1 ;  /* 0x00000001061d7824 */ /* 0x000fe200008e061b */
[----:B------:R-:W-:Y:S01]  /*1500*/  LOP3.LUT R17, R14, 0xfffffff0, RZ, 0xc0, !PT ;  /* 0xfffffff00e117812 */ /* 0x000fe200078ec0ff */
[----:B------:R-:W-:Y:S01]  /*1510*/  IMAD.WIDE.U32 R94, R22, c[0x0][0x198], R32 ;  /* 0x00006600165e7a25 */ /* 0x000fe200078e0020 */
[----:B------:R-:W-:Y:S02]  /*1520*/  LOP3.LUT R35, R2, 0xc0, RZ, 0xc0, !PT ;  /* 0x000000c002237812 */ /* 0x000fe400078ec0ff */
[----:B------:R-:W-:Y:S01]  /*1530*/  IADD3 R115, R124, 0x20, RZ ;  /* 0x000000207c737810 */ /* 0x000fe20007ffe0ff */
[----:B------:R-:W-:Y:S01]  /*1540*/  IMAD.X R27, R6, 0x1, R25, P0 ;  /* 0x00000001061b7824 */ /* 0x000fe200000e0619 */
[----:B------:R-:W-:Y:S01]  /*1550*/  LEA.HI R25, R5, R22, RZ, 0x1 ;  /* 0x0000001605197211 */ /* 0x000fe200078f08ff */
[----:B------:R-:W-:Y:S01]  /*1560*/  IMAD.IADD R12, R0, 0x1, -R17 ;  /* 0x00000001000c7824 */ /* 0x000fe200078e0a11 */
[----:B------:R-:W-:Y:S01]  /*1570*/  LOP3.LUT R5, R35, 0x18, R124, 0xf8, !PT ;  /* 0x0000001823057812 */ /* 0x000fe200078ef87c */
[----:B------:R-:W-:Y:S01]  /*1580*/  IMAD.WIDE.U32 R28, R4, c[0x0][0x1b8], R28 ;  /* 0x00006e00041c7a25 */ /* 0x000fe200078e001c */
[----:B------:R-:W-:-:S02]  /*1590*/  SHF.R.U32.HI R2, RZ, 0x3, R35 ;  /* 0x00000003ff027819 */ /* 0x000fc40000011623 */
[----:B------:R-:W-:Y:S01]  /*15a0*/  LOP3.LUT R25, R25, 0x7fffffe, RZ, 0xc0, !PT ;  /* 0x07fffffe19197812 */ /* 0x000fe200078ec0ff */
[----:B------:R-:W-:Y:S01]  /*15b0*/  IMAD.WIDE.U32 R26, R24, c[0x0][0x1a8], R26 ;  /* 0x00006a00181a7a25 */ /* 0x000fe200078e001a */
[----:B------:R-:W-:Y:S02]  /*15c0*/  LOP3.LUT R2, R5, R2, RZ, 0x3c, !PT ;  /* 0x0000000205027212 */ /* 0x000fe400078e3cff */
[----:B------:R-:W-:Y:S02]  /*15d0*/  LEA.HI R5, R12, R12, RZ, 0x1 ;  /* 0x0000000c0c057211 */ /* 0x000fe400078f08ff */
[----:B------:R-:W-:Y:S02]  /*15e0*/  SHF.R.S32.HI R17, RZ, 0x5, R21 ;  /* 0x00000005ff117819 */ /* 0x000fe40000011415 */
[C---:B------:R-:W-:Y:S02]  /*15f0*/  IADD3 R6, R22.reuse, -R25, RZ ;  /* 0x8000001916067210 */ /* 0x040fe40007ffe0ff */
[----:B------:R-:W-:-:S02]  /*1600*/  IADD3 R86, P0, R22, R9, RZ ;  /* 0x0000000916567210 */ /* 0x000fc40007f1e0ff */
[--C-:B------:R-:W-:Y:S01]  /*1610*/  SHF.R.S32.HI R16, RZ, 0x1, R5.reuse ;  /* 0x00000001ff107819 */ /* 0x100fe20000011405 */
[----:B------:R-:W-:Y:S01]  /*1620*/  IMAD R121, R17, 0x8, R6 ;  /* 0x0000000811797824 */ /* 0x000fe200078e0206 */
[----:B------:R-:W-:Y:S01]  /*1630*/  SHF.R.S32.HI R9, RZ, 0x1f, R5 ;  /* 0x0000001fff097819 */ /* 0x000fe20000011405 */
[----:B------:R-:W-:Y:S01]  /*1640*/  IMAD.X R3, R23, 0x1, R3, P0 ;  /* 0x0000000117037824 */ /* 0x000fe200000e0603 */
[----:B------:R-:W-:Y:S01]  /*1650*/  SHF.R.S32.HI R25, RZ, 0x1f, R24 ;  /* 0x0000001fff197819 */ /* 0x000fe20000011418 */
[----:B------:R-:W-:Y:S01]  /*1660*/  IMAD.U32 R121, R121, 0x20, R2 ;  /* 0x0000002079797824 */ /* 0x000fe200078e0002 */
[----:B------:R-:W-:Y:S01]  /*1670*/  LEA.HI R6, R9, R16, RZ, 0x2 ;  /* 0x0000001009067211 */ /* 0x000fe200078f10ff */
[----:B------:R-:W-:Y:S01]  /*1680*/  IMAD R9, R23, c[0x0][0x198], RZ ;  /* 0x0000660017097a24 */ /* 0x000fe200078e02ff */
[----:B------:R-:W-:Y:S01]  /*1690*/  LOP3.LUT R21, R21, 0xffffffe0, RZ, 0xc0, !PT ;  /* 0xffffffe015157812 */ /* 0x000fe200078ec0ff */
[----:B------:R-:W-:Y:S01]  /*16a0*/  IMAD R2, R4, c[0x0][0x1bc], R13 ;  /* 0x00006f0004027a24 */ /* 0x000fe200078e020d */
[----:B------:R-:W-:Y:S01]  /*16b0*/  LOP3.LUT R13, R6, 0xfffffffc, RZ, 0xc0, !PT ;  /* 0xfffffffc060d7812 */ /* 0x000fe200078ec0ff */
[----:B------:R-:W-:Y:S01]  /*16c0*/  IMAD R9, R22, c[0x0][0x19c], R9 ;  /* 0x0000670016097a24 */ /* 0x000fe200078e0209 */
[----:B------:R-:W-:Y:S01]  /*16d0*/  IADD3 R114, R124, 0x40, RZ ;  /* 0x000000407c727810 */ /* 0x000fe20007ffe0ff */
[----:B------:R-:W-:Y:S01]  /*16e0*/  IMAD R3, R3, c[0x0][0x1a0], RZ ;  /* 0x0000680003037a24 */ /* 0x000fe200078e02ff */
[----:B------:R-:W-:Y:S01]  /*16f0*/  IADD3 R29, R29, R2, RZ ;  /* 0x000000021d1d7210 */ /* 0x000fe20007ffe0ff */
[----:B------:R-:W-:Y:S01]  /*1700*/  IMAD.IADD R95, R95, 0x1, R9 ;  /* 0x000000015f5f7824 */ /* 0x000fe200078e0209 */
[----:B------:R-:W-:Y:S01]  /*1710*/  SHF.L.U32 R121, R121, 0x1, RZ ;  /* 0x0000000179797819 */ /* 0x000fe200000006ff */
[----:B------:R-:W-:-:S02]  /*1720*/  IMAD.IADD R9, R122, 0x1, -R19 ;  /* 0x000000017a097824 */ /* 0x000fc400078e0a13 */
[----:B------:R-:W-:Y:S02]  /*1730*/  IMAD.IADD R16, R16, 0x1, -R13 ;  /* 0x0000000110107824 */ /* 0x000fe400078e0a0d */
[----:B------:R-:W-:Y:S01]  /*1740*/  IMAD R13, R86, c[0x0][0x1a4], R3 ;  /* 0x00006900560d7a24 */ /* 0x000fe200078e0203 */
[----:B------:R-:W-:Y:S01]  /*1750*/  ISETP.GE.AND P0, PT, R22, R9, PT ;  /* 0x000000091600720c */ /* 0x000fe20003f06270 */
[----:B------:R-:W-:Y:S01]  /*1760*/  IMAD.WIDE.U32 R86, R86, c[0x0][0x1a0], R28 ;  /* 0x0000680056567a25 */ /* 0x000fe200078e001c */
[----:B------:R-:W-:-:S03]  /*1770*/  LOP3.LUT P1, RZ, R16, 0x2, RZ, 0xc0, !PT ;  /* 0x0000000210ff7812 */ /* 0x000fc6000782c0ff */
[----:B------:R-:W-:Y:S02]  /*1780*/  IMAD R29, R25, c[0x0][0x1a8], RZ ;  /* 0x00006a00191d7a24 */ /* 0x000fe400078e02ff */
[----:B------:R-:W-:Y:S02]  /*1790*/  IMAD.MOV.U32 R3, RZ, RZ, 0x10 ;  /* 0x00000010ff037424 */ /* 0x000fe400078e00ff */
[----:B------:R-:W-:Y:S02]  /*17a0*/  IMAD R29, R24, c[0x0][0x1ac], R29 ;  /* 0x00006b00181d7a24 */ /* 0x000fe400078e021d */
        /* <DEDUP_REMOVED lines=37> */
.L_x_4903:
[----:B------:R-:W-:Y:S05]  /*1a00*/  BSYNC B0 ;  /* 0x0000000000007941 */ /* 0x000fea0003800000 */
.L_x_4902:
        /* <DEDUP_REMOVED lines=36> */
.L_x_4905:
[----:B------:R-:W-:Y:S05]  /*1c50*/  BSYNC B0 ;  /* 0x0000000000007941 */ /* 0x000fea0003800000 */
.L_x_4904:
        /* <DEDUP_REMOVED lines=33> */
.L_x_4907:
[----:B------:R-:W-:Y:S05]  /*1e70*/  BSYNC B0 ;  /* 0x0000000000007941 */ /* 0x000fea0003800000 */
.L_x_4906:
        /* <DEDUP_REMOVED lines=34> */
.L_x_4909:
[----:B------:R-:W-:Y:S05]  /*20a0*/  BSYNC B0 ;  /* 0x0000000000007941 */ /* 0x000fea0003800000 */
.L_x_4908:
        /* <DEDUP_REMOVED lines=9> */
[----:B------:R-:W-:Y:S01]  /*2140*/  LOP3.LUT R11, R11, 0xfffffff8, RZ, 0xc0, !PT ;  /* 0xfffffff80b0b7812 */ /* 0x000fe200078ec0ff */
[----:B------:R-:W-:Y:S01]  /*2150*/  IMAD.SHL.U32 R16, R16, 0x40, RZ ;  /* 0x0000004010107824 */ /* 0x000fe200078e00ff */
[----:B------:R-:W-:-:S04]  /*2160*/  DEPBAR.LE SB0, 0x0 ;  /* 0x000080000000791a */ /* 0x000fc80000000000 */
[----:B------:R-:W-:Y:S01]  /*2170*/  LOP3.LUT R13, R5, 0x7fffffe, RZ, 0xc0, !PT ;  /* 0x07fffffe050d7812 */ /* 0x000fe200078ec0ff */
[----:B------:R-:W-:Y:S01]  /*2180*/  IMAD.IADD R11, R0, 0x1, -R11 ;  /* 0x00000001000b7824 */ /* 0x000fe200078e0a0b */
[----:B------:R-:W-:Y:S01]  /*2190*/  SHF.R.S32.HI R15, RZ, 0x4, R14 ;  /* 0x00000004ff0f7819 */ /* 0x000fe2000001140e */
[----:B------:R-:W-:Y:S01]  /*21a0*/  IMAD.SHL.U32 R18, R18, 0x8, RZ ;  /* 0x0000000812127824 */ /* 0x000fe200078e00ff */
[----:B------:R-:W-:Y:S01]  /*21b0*/  SHF.R.S32.HI R5, RZ, 0x1f, R12 ;  /* 0x0000001fff057819 */ /* 0x000fe2000001140c */
[----:B------:R-:W-:Y:S01]  /*21c0*/  IMAD.IADD R13, R12, 0x1, -R13 ;  /* 0x000000010c0d7824 */ /* 0x000fe200078e0a0d */
[----:B------:R-:W-:Y:S01]  /*21d0*/  ISETP.GE.AND P1, PT, R22, R9, PT ;  /* 0x000000091600720c */ /* 0x000fe20003f26270 */
[----:B------:R-:W-:Y:S01]  /*21e0*/  BAR.SYNC.DEFER_BLOCKING 0x0 ;  /* 0x0000000000007b1d */ /* 0x000fe20000010000 */
[----:B------:R-:W-:Y:S01]  /*21f0*/  LEA.HI R14, R14, R15, RZ, 0x1 ;  /* 0x0000000f0e0e7211 */ /* 0x000fe200078f08ff */
[----:B------:R-:W-:Y:S01]  /*2200*/  IMAD R19, R17, 0x10, R19 ;  /* 0x0000001011137824 */ /* 0x000fe200078e0213 */
[----:B------:R-:W-:Y:S01]  /*2210*/  LEA.HI R12, R5, R12, RZ, 0x3 ;  /* 0x0000000c050c7211 */ /* 0x000fe200078f18ff */
[----:B------:R-:W-:Y:S01]  /*2220*/  IMAD.SHL.U32 R119, R0, 0x2, RZ ;  /* 0x0000000200777824 */ /* 0x000fe200078e00ff */
[----:B------:R-:W-:Y:S01]  /*2230*/  LEA.HI R5, R11, R11, RZ, 0x1 ;  /* 0x0000000b0b057211 */ /* 0x000fe200078f08ff */
[----:B------:R-:W-:Y:S01]  /*2240*/  BSSY B0, `(.L_x_4910) ;  /* 0x0000048000007945 */ /* 0x000fe20003800000 */
[----:B------:R-:W-:Y:S01]  /*2250*/  LOP3.LUT R14, R14, 0xfffffffe, RZ, 0xc0, !PT ;  /* 0xfffffffe0e0e7812 */ /* 0x000fe200078ec0ff */
[----:B------:R-:W-:Y:S01]  /*2260*/  IMAD.SHL.U32 R12, R12, 0x20, RZ ;  /* 0x000000200c0c7824 */ /* 0x000fe200078e00ff */
[----:B------:R-:W-:-:S02]  /*2270*/  LOP3.LUT R20, R5, 0x7fffffe, RZ, 0xc0, !PT ;  /* 0x07fffffe05147812 */ /* 0x000fc400078ec0ff */
[----:B------:R-:W-:Y:S01]  /*2280*/  SHF.R.S32.HI R5, RZ, 0x1, R5 ;  /* 0x00000001ff057819 */ /* 0x000fe20000011405 */
[----:B------:R-:W-:Y:S01]  /*2290*/  IMAD.IADD R14, R15, 0x1, -R14 ;  /* 0x000000010f0e7824 */ /* 0x000fe200078e0a0e */
[----:B------:R-:W-:Y:S01]  /*22a0*/  SHF.R.S32.HI R118, RZ, 0x1f, R21 ;  /* 0x0000001fff767819 */ /* 0x000fe20000011415 */
[----:B------:R-:W-:Y:S01]  /*22b0*/  IMAD.IADD R11, R11, 0x1, -R20 ;  /* 0x000000010b0b7824 */ /* 0x000fe200078e0a14 */
[----:B------:R-:W-:Y:S01]  /*22c0*/  LOP3.LUT R12, R12, 0xffffff00, RZ, 0xc0, !PT ;  /* 0xffffff000c0c7812 */ /* 0x000fe200078ec0ff */
[----:B------:R-:W-:Y:S01]  /*22d0*/  IMAD.SHL.U32 R15, R14, 0x8, RZ ;  /* 0x000000080e0f7824 */ /* 0x000fe200078e00ff */
[C---:B------:R-:W-:Y:S01]  /*22e0*/  LOP3.LUT P2, RZ, R5.reuse, 0x2, RZ, 0xc0, !PT ;  /* 0x0000000205ff7812 */ /* 0x040fe2000784c0ff */
[----:B------:R-:W-:Y:S01]  /*22f0*/  IMAD.SHL.U32 R5, R5, 0x40, RZ ;  /* 0x0000004005057824 */ /* 0x000fe200078e00ff */
[----:B------:R-:W-:Y:S01]  /*2300*/  LOP3.LUT R16, R16, 0xc0, RZ, 0xc0, !PT ;  /* 0x000000c010107812 */ /* 0x000fe200078ec0ff */
[----:B------:R-:W-:Y:S01]  /*2310*/  IMAD R112, R14, 0x8, R11 ;  /* 0x000000080e707824 */ /* 0x000fe200078e020b */
[----:B------:R-:W-:Y:S01]  /*2320*/  LEA.HI R118, R118, R21, RZ, 0x2 ;  /* 0x0000001576767211 */ /* 0x000fe200078f10ff */
[----:B------:R-:W2:Y:S01]  /*2330*/  MUFU.RCP R11, c[0x0][0x238] ;  /* 0x00008e00000b7b08 */ /* 0x000ea20000001000 */
[--C-:B------:R-:W-:Y:S01]  /*2340*/  IMAD R20, R17, 0x200, R12.reuse ;  /* 0x0000020011147824 */ /* 0x100fe200078e020c */
[----:B------:R3:W-:Y:S01]  /*2350*/  @P1 STS [R121+0x6000], RZ ;  /* 0x006000ff79001388 */ /* 0x0007e20000000800 */
[----:B------:R-:W-:Y:S01]  /*2360*/  LOP3.LUT R15, R16, 0x8, R15, 0xf8, !PT ;  /* 0x00000008100f7812 */ /* 0x000fe200078ef80f */
[----:B------:R-:W-:Y:S01]  /*2370*/  IMAD R12, R13, 0x20, R12 ;  /* 0x000000200d0c7824 */ /* 0x000fe200078e020c */
[----:B------:R-:W-:Y:S01]  /*2380*/  SHF.R.U32.HI R16, RZ, 0x3, R16 ;  /* 0x00000003ff107819 */ /* 0x000fe20000011610 */
[----:B------:R3:W-:Y:S01]  /*2390*/  @P1 STS [R121+0x6004], RZ ;  /* 0x006004ff79001388 */ /* 0x0007e20000000800 */
[----:B------:R-:W-:Y:S01]  /*23a0*/  LOP3.LUT R5, R5, 0xc0, RZ, 0xc0, !PT ;  /* 0x000000c005057812 */ /* 0x000fe200078ec0ff */
[----:B------:R-:W-:Y:S01]  /*23b0*/  IMAD R20, R13, 0x20, R20 ;  /* 0x000000200d147824 */ /* 0x000fe200078e0214 */
[----:B------:R-:W-:Y:S01]  /*23c0*/  SHF.R.S32.HI R118, RZ, 0x2, R118 ;  /* 0x00000002ff767819 */ /* 0x000fe20000011476 */
[----:B------:R3:W-:Y:S01]  /*23d0*/  @P1 STS.64 [R121+0x6008], RZ ;  /* 0x006008ff79001388 */ /* 0x0007e20000000a00 */
[----:B------:R-:W-:-:S02]  /*23e0*/  LOP3.LUT R15, R15, R16, RZ, 0x3c, !PT ;  /* 0x000000100f0f7212 */ /* 0x000fc400078e3cff */
[----:B------:R-:W-:Y:S01]  /*23f0*/  LOP3.LUT R13, R5, 0x8, R18, 0xf8, !PT ;  /* 0x00000008050d7812 */ /* 0x000fe200078ef812 */
[----:B------:R3:W-:Y:S01]  /*2400*/  @P1 STS.128 [R121+0x7000], RZ ;  /* 0x007000ff79001388 */ /* 0x0007e20000000c00 */
[----:B------:R-:W-:Y:S01]  /*2410*/  SHF.R.U32.HI R14, RZ, 0x3, R5 ;  /* 0x00000003ff0e7819 */ /* 0x000fe20000011605 */
[----:B------:R-:W-:Y:S01]  /*2420*/  IMAD.IADD R113, R15, 0x1, R20 ;  /* 0x000000010f717824 */ /* 0x000fe200078e0214 */
[----:B------:R-:W-:Y:S01]  /*2430*/  IADD3 R19, R19, 0x1, R118 ;  /* 0x0000000113137810 */ /* 0x000fe20007ffe076 */
[----:B------:R3:W-:Y:S01]  /*2440*/  @P1 STS.128 [R121+0x8000], RZ ;  /* 0x008000ff79001388 */ /* 0x0007e20000000c00 */
[----:B------:R-:W-:Y:S01]  /*2450*/  LOP3.LUT R13, R13, R14, RZ, 0x3c, !PT ;  /* 0x0000000e0d0d7212 */ /* 0x000fe200078e3cff */
[----:B------:R-:W-:Y:S01]  /*2460*/  IMAD.IADD R5, R15, 0x1, R12 ;  /* 0x000000010f057824 */ /* 0x000fe200078e020c */
[----:B------:R-:W-:Y:S01]  /*2470*/  LEA R138, P0, R86, c[0x0][0x170], 0x1 ;  /* 0x00005c00568a7a11 */ /* 0x000fe200078008ff */
[----:B------:R-:W-:Y:S01]  /*2480*/  IMAD.SHL.U32 R113, R113, 0x2, RZ ;  /* 0x0000000271717824 */ /* 0x000fe200078e00ff */
[----:B------:R-:W-:Y:S01]  /*2490*/  IADD3 R88, R7, R19, -R122 ;  /* 0x0000001307587210 */ /* 0x000fe20007ffe87a */
[----:B------:R-:W-:Y:S01]  /*24a0*/  IMAD.U32 R112, R112, 0x20, R13 ;  /* 0x0000002070707824 */ /* 0x000fe200078e000d */
[----:B------:R-:W-:-:S02]  /*24b0*/  LEA.HI.X R139, R86, c[0x0][0x174], R84, 0x1, P0 ;  /* 0x00005d00568b7a11 */ /* 0x000fc400000f0c54 */
[----:B------:R-:W-:Y:S02]  /*24c0*/  LOP3.LUT R119, R119, 0x6, RZ, 0xc0, !PT ;  /* 0x0000000677777812 */ /* 0x000fe400078ec0ff */
[----:B------:R-:W-:Y:S02]  /*24d0*/  SEL R3, R3, 0xfffffff0, !P2 ;  /* 0xfffffff003037807 */ /* 0x000fe40005000000 */
[----:B------:R-:W-:Y:S01]  /*24e0*/  IADD3 R88, R88, c[0x0][0x2e8], RZ ;  /* 0x0000ba0058587a10 */ /* 0x000fe20007ffe0ff */
[----:B--2---:R-:W-:Y:S01]  /*24f0*/  FMUL.FTZ R0, R10, R11 ;  /* 0x0000000b0a007220 */ /* 0x004fe20000410000 */
[----:B------:R-:W-:Y:S05]  /*2500*/  @P1 BRA `(.L_x_4911) ;  /* 0x000001b000001947 */ /* 0x000fea0003800000 */
[----:B---3--:R-:W-:Y:S02]  /*2510*/  ISETP.GE.AND P2, PT, R124, c[0x0][0x220], PT ;  /* 0x000088007c007a0c */ /* 0x008fe40003f46270 */
        /* <DEDUP_REMOVED lines=20> */
[----:B--2---:R-:W-:Y:S02]  /*2660*/  MOV R10, R138 ;  /* 0x0000008a000a7202 */ /* 0x004fe40000000f00 */
[----:B------:R-:W-:-:S05]  /*2670*/  MOV R11, R139 ;  /* 0x0000008b000b7202 */ /* 0x000fca0000000f00 */
[----:B------:R-:W-:Y:S01]  /*2680*/  @!PT LDS RZ, [RZ] ;  /* 0x00000000fffff984 */ /* 0x000fe20000000800 */
[----:B------:R-:W-:Y:S01]  /*2690*/  @!PT LDS RZ, [RZ] ;  /* 0x00000000fffff984 */ /* 0x000fe20000000800 */
[----:B------:R-:W-:Y:S01]  /*26a0*/  @!PT LDS RZ, [RZ] ;  /* 0x00000000fffff984 */ /* 0x000fe20000000800 */
[----:B------:R2:W-:Y:S02]  /*26b0*/  LDGSTS.E.BYPASS.LTC128B.128 [R121+0x8000], [R10.64+0x80] ;  /* 0x080000800a797fae */ /* 0x0005e4000b901d48 */
.L_x_4911:
[----:B---3--:R-:W-:Y:S05]  /*26c0*/  BSYNC B0 ;  /* 0x0000000000007941 */ /* 0x008fea0003800000 */
.L_x_4910:
        /* <DEDUP_REMOVED lines=34> */
.L_x_4913:
[----:B------:R-:W-:Y:S05]  /*28f0*/  BSYNC B0 ;  /* 0x0000000000007941 */ /* 0x000fea0003800000 */
.L_x_4912:
[----:B------:R-:W-:Y:S01]  /*2900*/  IMAD.SHL.U32 R112, R112, 0x2, RZ ;  /* 0x0000000270707824 */ /* 0x000fe200078e00ff */
[----:B------:R-:W-:Y:S01]  /*2910*/  LDSM.16.M88.4 R68, [R113] ;  /* 0x000000007144783b */ /* 0x000fe20000000200 */
[----:B------:R-:W-:Y:S01]  /*2920*/  IMAD R111, R4, 0x2, R113 ;  /* 0x00000002046f7824 */ /* 0x000fe200078e0271 */
[----:B------:R-:W-:Y:S01]  /*2930*/  IADD3 R96, R88, 0x8, RZ ;  /* 0x0000000858607810 */ /* 0x000fe20007ffe0ff */
[----:B------:R-:W-:Y:S01]  /*2940*/  IMAD R109, R3, 0x2, R112 ;  /* 0x00000002036d7824 */ /* 0x000fe200078e0270 */
[----:B------:R-:W4:Y:S01]  /*2950*/  LDSM.16.M88.4 R16, [R112+0x3000] ;  /* 0x003000007010783b */ /* 0x000f220000000200 */
[----:B------:R-:W-:Y:S01]  /*2960*/  IMAD.IADD R3, R2, 0x1, R119 ;  /* 0x0000000102037824 */ /* 0x000fe200078e0277 */
[-C--:B------:R-:W-:Y:S02]  /*2970*/  IMNMX R97, R88, R7.reuse, PT ;  /* 0x0000000758617217 */ /* 0x080fe40003800200 */
[----:B------:R-:W-:Y:S01]  /*2980*/  LDSM.16.M88.4 R28, [R111] ;  /* 0x000000006f1c783b */ /* 0x000fe20000000200 */
[----:B------:R-:W-:-:S03]  /*2990*/  IMNMX R96, R96, R7, PT ;  /* 0x0000000760607217 */ /* 0x000fc60003800200 */
[----:B--2---:R-:W-:Y:S04]  /*29a0*/  LDSM.16.M88.4 R12, [R109+0x3000] ;  /* 0x003000006d0c783b */ /* 0x004fe80000000200 */
[----:B------:R-:W2:Y:S04]  /*29b0*/  LDSM.16.M88.4 R44, [R112+0x3400] ;  /* 0x00340000702c783b */ /* 0x000ea80000000200 */
[----:B-1----:R-:W1:Y:S04]  /*29c0*/  LDSM.16.M88.4 R36, [R112+0x3800] ;  /* 0x003800007024783b */ /* 0x002e680000000200 */
[----:B------:R-:W5:Y:S04]  /*29d0*/  LDSM.16.M88.4 R8, [R112+0x3c00] ;  /* 0x003c00007008783b */ /* 0x000f680000000200 */
[----:B------:R-:W-:Y:S04]  /*29e0*/  LDSM.16.M88.4 R80, [R113+0x1000] ;  /* 0x001000007150783b */ /* 0x000fe80000000200 */
[----:B------:R-:W3:Y:S04]  /*29f0*/  LDSM.16.M88.4 R52, [R112+0x4000] ;  /* 0x004000007034783b */ /* 0x000ee80000000200 */
[----:B------:R-:W1:Y:S04]  /*2a00*/  LDSM.16.M88.4 R60, [R109+0x3400] ;  /* 0x003400006d3c783b */ /* 0x000e680000000200 */
[----:B------:R-:W1:Y:S01]  /*2a10*/  LDSM.16.M88.4 R56, [R109+0x3800] ;  /* 0x003800006d38783b */ /* 0x000e620000000200 */
[C---:B----4-:R-:W-:Y:S03]  /*2a20*/  HMMA.16816.F32 R20, R68.reuse, R16, RZ ;  /* 0x000000104414723c */ /* 0x050fe600000018ff */
[----:B------:R-:W4:Y:S04]  /*2a30*/  LDSM.16.M88.4 R32, [R109+0x3c00] ;  /* 0x003c00006d20783b */ /* 0x000f280000000200 */
[----:B------:R-:W-:Y:S01]  /*2a40*/  LDSM.16.M88.4 R64, [R111+0x1000] ;  /* 0x001000006f40783b */ /* 0x000fe20000000200 */
[C---:B------:R-:W-:Y:S03]  /*2a50*/  HMMA.16816.F32 R16, R68.reuse, R18, RZ ;  /* 0x000000124410723c */ /* 0x040fe600000018ff */
[----:B------:R-:W-:Y:S04]  /*2a60*/  LDSM.16.M88.4 R24, [R112+0x4400] ;  /* 0x004400007018783b */ /* 0x000fe80000000200 */
[----:B------:R-:W-:Y:S01]  /*2a70*/  LDSM.16.M88.4 R76, [R112+0x4c00] ;  /* 0x004c0000704c783b */ /* 0x000fe20000000200 */
[----:B--2---:R-:W-:Y:S03]  /*2a80*/  HMMA.16816.F32 R48, R68, R44, RZ ;  /* 0x0000002c4430723c */ /* 0x004fe600000018ff */
[----:B------:R-:W0:Y:S05]  /*2a90*/  LDGDEPBAR ;  /* 0x00000000000079af */ /* 0x000e2a0000000000 */
[C---:B------:R-:W-:Y:S08]  /*2aa0*/  HMMA.16816.F32 R20, R28.reuse, R12, R20 ;  /* 0x0000000c1c14723c */ /* 0x040ff00000001814 */
[----:B------:R-:W-:Y:S01]  /*2ab0*/  HMMA.16816.F32 R16, R28, R14, R16 ;  /* 0x0000000e1c10723c */ /* 0x000fe20000001810 */
[----:B------:R-:W-:Y:S07]  /*2ac0*/  LDSM.16.M88.4 R12, [R112+0x4800] ;  /* 0x00480000700c783b */ /* 0x000fee0000000200 */
[C---:B-1----:R-:W-:Y:S08]  /*2ad0*/  HMMA.16816.F32 R40, R68.reuse, R36, RZ ;  /* 0x000000244428723c */ /* 0x042ff000000018ff */
[C---:B------:R-:W-:Y:S08]  /*2ae0*/  HMMA.16816.F32 R44, R68.reuse, R46, RZ ;  /* 0x0000002e442c723c */ /* 0x040ff000000018ff */
[C---:B------:R-:W-:Y:S08]  /*2af0*/  HMMA.16816.F32 R36, R68.reuse, R38, RZ ;  /* 0x000000264424723c */ /* 0x040ff000000018ff */
[C---:B-----5:R-:W-:Y:S08]  /*2b00*/  HMMA.16816.F32 R72, R68.reuse, R8, RZ ;  /* 0x000000084448723c */ /* 0x060ff000000018ff */
[----:B------:R-:W-:Y:S01]  /*2b10*/  HMMA.16816.F32 R68, R68, R10, RZ ;  /* 0x0000000a4444723c */ /* 0x000fe200000018ff */
[----:B------:R-:W1:Y:S07]  /*2b20*/  LDSM.16.M88.4 R8, [R109+0x4000] ;  /* 0x004000006d08783b */ /* 0x000e6e0000000200 */
[C---:B---3--:R-:W-:Y:S08]  /*2b30*/  HMMA.16816.F32 R20, R80.reuse, R52, R20 ;  /* 0x000000345014723c */ /* 0x048ff00000001814 */
[----:B------:R-:W-:Y:S01]  /*2b40*/  HMMA.16816.F32 R16, R80, R54, R16 ;  /* 0x000000365010723c */ /* 0x000fe20000001810 */
[----:B------:R-:W-:Y:S07]  /*2b50*/  LDSM.16.M88.4 R52, [R109+0x4c00] ;  /* 0x004c00006d34783b */ /* 0x000fee0000000200 */
[C---:B------:R-:W-:Y:S08]  /*2b60*/  HMMA.16816.F32 R48, R28.reuse, R60, R48 ;  /* 0x0000003c1c30723c */ /* 0x040ff00000001830 */
[C---:B------:R-:W-:Y:S01]  /*2b70*/  HMMA.16816.F32 R44, R28.reuse, R62, R44 ;  /* 0x0000003e1c2c723c */ /* 0x040fe2000000182c */
[----:B------:R-:W-:Y:S07]  /*2b80*/  LDSM.16.M88.4 R60, [R109+0x4400] ;  /* 0x004400006d3c783b */ /* 0x000fee0000000200 */
[C---:B------:R-:W-:Y:S08]  /*2b90*/  HMMA.16816.F32 R40, R28.reuse, R56, R40 ;  /* 0x000000381c28723c */ /* 0x040ff00000001828 */
[C---:B------:R-:W-:Y:S01]  /*2ba0*/  HMMA.16816.F32 R36, R28.reuse, R58, R36 ;  /* 0x0000003a1c24723c */ /* 0x040fe20000001824 */
[----:B------:R-:W-:Y:S07]  /*2bb0*/  LDSM.16.M88.4 R56, [R109+0x4800] ;  /* 0x004800006d38783b */ /* 0x000fee0000000200 */
[C---:B----4-:R-:W-:Y:S08]  /*2bc0*/  HMMA.16816.F32 R72, R28.reuse, R32, R72 ;  /* 0x000000201c48723c */ /* 0x050ff00000001848 */
[----:B------:R-:W-:Y:S01]  /*2bd0*/  HMMA.16816.F32 R68, R28, R34, R68 ;  /* 0x000000221c44723c */ /* 0x000fe20000001844 */
[----:B------:R-:W-:Y:S04]  /*2be0*/  LDSM.16.M88.4 R32, [R113+0x2000] ;  /* 0x002000007120783b */ /* 0x000fe80000000200 */
[----:B------:R-:W2:Y:S03]  /*2bf0*/  LDSM.16.M88.4 R28, [R112+0x5000] ;  /* 0x00500000701c783b */ /* 0x000ea60000000200 */
[C---:B-1----:R-:W-:Y:S08]  /*2c00*/  HMMA.16816.F32 R20, R64.reuse, R8, R20 ;  /* 0x000000084014723c */ /* 0x042ff00000001814 */
[----:B------:R-:W-:Y:S01]  /*2c10*/  HMMA.16816.F32 R16, R64, R10, R16 ;  /* 0x0000000a4010723c */ /* 0x000fe20000001810 */
[----:B------:R-:W-:Y:S07]  /*2c20*/  LDSM.16.M88.4 R8, [R109+0x5000] ;  /* 0x005000006d08783b */ /* 0x000fee0000000200 */
[C---:B------:R-:W-:Y:S08]  /*2c30*/  HMMA.16816.F32 R48, R80.reuse, R24, R48 ;  /* 0x000000185030723c */ /* 0x040ff00000001830 */
[C---:B------:R-:W-:Y:S01]  /*2c40*/  HMMA.16816.F32 R44, R80.reuse, R26, R44 ;  /* 0x0000001a502c723c */ /* 0x040fe2000000182c */
[----:B------:R-:W-:Y:S07]  /*2c50*/  LDSM.16.M88.4 R24, [R112+0x5400] ;  /* 0x005400007018783b */ /* 0x000fee0000000200 */
[C---:B------:R-:W-:Y:S08]  /*2c60*/  HMMA.16816.F32 R40, R80.reuse, R12, R40 ;  /* 0x0000000c5028723c */ /* 0x040ff00000001828 */
[----:B------:R-:W-:Y:S01]  /*2c70*/  HMMA.16816.F32 R36, R80, R14, R36 ;  /* 0x0000000e5024723c */ /* 0x000fe20000001824 */
[----:B------:R-:W1:Y:S07]  /*2c80*/  LDSM.16.M88.4 R12, [R111+0x2000] ;  /* 0x002000006f0c783b */ /* 0x000e6e0000000200 */
[C---:B--2---:R-:W-:Y:S08]  /*2c90*/  HMMA.16816.F32 R20, R32.reuse, R28, R20 ;  /* 0x0000001c2014723c */ /* 0x044ff00000001814 */
[----:B------:R-:W-:Y:S01]  /*2ca0*/  HMMA.16816.F32 R28, R32, R30, R16 ;  /* 0x0000001e201c723c */ /* 0x000fe20000001810 */
[----:B------:R-:W2:Y:S07]  /*2cb0*/  LDSM.16.M88.4 R16, [R112+0x5800] ;  /* 0x005800007010783b */ /* 0x000eae0000000200 */
[C---:B------:R-:W-:Y:S08]  /*2cc0*/  HMMA.16816.F32 R48, R64.reuse, R60, R48 ;  /* 0x0000003c4030723c */ /* 0x040ff00000001830 */
[----:B------:R-:W-:Y:S08]  /*2cd0*/  HMMA.16816.F32 R44, R64, R62, R44 ;  /* 0x0000003e402c723c */ /* 0x000ff0000000182c */
[C---:B------:R-:W-:Y:S08]  /*2ce0*/  HMMA.16816.F32 R72, R80.reuse, R76, R72 ;  /* 0x0000004c5048723c */ /* 0x040ff00000001848 */
[----:B------:R-:W-:Y:S08]  /*2cf0*/  HMMA.16816.F32 R68, R80, R78, R68 ;  /* 0x0000004e5044723c */ /* 0x000ff00000001844 */
[C---:B------:R-:W-:Y:S08]  /*2d00*/  HMMA.16816.F32 R40, R64.reuse, R56, R40 ;  /* 0x000000384028723c */ /* 0x040ff00000001828 */
[----:B------:R-:W-:Y:S01]  /*2d10*/  HMMA.16816.F32 R56, R64, R58, R36 ;  /* 0x0000003a4038723c */ /* 0x000fe20000001824 */
[----:B------:R-:W3:Y:S07]  /*2d20*/  LDSM.16.M88.4 R36, [R109+0x5400] ;  /* 0x005400006d24783b */ /* 0x000eee0000000200 */
[----:B-1----:R-:W-:Y:S08]  /*2d30*/  HMMA.16816.F32 R20, R12, R8, R20 ;  /* 0x000000080c14723c */ /* 0x002ff00000001814 */
[C---:B------:R-:W-:Y:S07]  /*2d40*/  HMMA.16816.F32 R48, R32.reuse, R24, R48 ;  /* 0x000000182030723c */ /* 0x040fee0000001830 */
[----:B------:R-:W-:Y:S01]  /*2d50*/  IADD3 R24, R3, 0x1, RZ ;  /* 0x0000000103187810 */ /* 0x000fe20007ffe0ff */
[----:B------:R-:W-:Y:S03]  /*2d60*/  HMMA.16816.F32 R44, R32, R26, R44 ;  /* 0x0000001a202c723c */ /* 0x000fe6000000182c */
[----:B------:R-:W-:-:S02]  /*2d70*/  ISETP.GE.AND P3, PT, R24, R97, PT ;  /* 0x000000611800720c */ /* 0x000fc40003f66270 */
[----:B------:R-:W-:-:S03]  /*2d80*/  ISETP.GE.AND P0, PT, R24, R96, PT ;  /* 0x000000601800720c */ /* 0x000fc60003f06270 */
[----:B------:R-:W-:Y:S01]  /*2d90*/  HMMA.16816.F32 R28, R12, R10, R28 ;  /* 0x0000000a0c1c723c */ /* 0x000fe2000000181c */
[----:B------:R-:W1:Y:S07]  /*2da0*/  LDSM.16.M88.4 R8, [R112+0x5c00] ;  /* 0x005c00007008783b */ /* 0x000e6e0000000200 */
[C---:B------:R-:W-:Y:S01]  /*2db0*/  HMMA.16816.F32 R72, R64.reuse, R52, R72 ;  /* 0x000000344048723c */ /* 0x040fe20000001848 */
[----:B------:R4:W5:Y:S07]  /*2dc0*/  I2F R52, R24 ;  /* 0x0000001800347306 */ /* 0x00096e0000201400 */
[----:B------:R-:W-:Y:S07]  /*2dd0*/  HMMA.16816.F32 R68, R64, R54, R68 ;  /* 0x000000364044723c */ /* 0x000fee0000001844 */
[C---:B------:R-:W-:Y:S01]  /*2de0*/  IADD3 R55, R3.reuse, 0x9, RZ ;  /* 0x0000000903377810 */ /* 0x040fe20007ffe0ff */
[----:B--2---:R-:W-:Y:S01]  /*2df0*/  HMMA.16816.F32 R40, R32, R16, R40 ;  /* 0x000000102028723c */ /* 0x004fe20000001828 */
[----:B----4-:R-:W2:Y:S01]  /*2e00*/  LDSM.16.M88.4 R24, [R109+0x5800] ;  /* 0x005800006d18783b */ /* 0x010ea20000000200 */
[CC--:B-----5:R-:W-:Y:S01]  /*2e10*/  FFMA.FTZ R7, R0.reuse, R52.reuse, R21 ;  /* 0x0000003400077223 */ /* 0x0e0fe20000010015 */
[----:B------:R-:W4:Y:S01]  /*2e20*/  I2F R16, R55 ;  /* 0x0000003700107306 */ /* 0x000f220000201400 */
[----:B------:R-:W-:Y:S01]  /*2e30*/  FFMA.FTZ R23, R0, R52, R23 ;  /* 0x0000003400177223 */ /* 0x000fe20000010017 */
[----:B------:R-:W-:-:S02]  /*2e40*/  IADD3 R54, R3, 0x8, RZ ;  /* 0x0000000803367810 */ /* 0x000fc40007ffe0ff */
[----:B------:R-:W-:Y:S01]  /*2e50*/  IADD3 R17, R3, 0x10, RZ ;  /* 0x0000001003117810 */ /* 0x000fe20007ffe0ff */
[C---:B---3--:R-:W-:Y:S01]  /*2e60*/  HMMA.16816.F32 R48, R12.reuse, R36, R48 ;  /* 0x000000240c30723c */ /* 0x048fe20000001830 */
[----:B------:R-:W-:Y:S02]  /*2e70*/  FSEL R7, R7, -INF , !P3 ;  /* 0xff80000007077808 */ /* 0x000fe40005800000 */
[-C--:B------:R-:W-:Y:S01]  /*2e80*/  ISETP.GE.AND P3, PT, R17, R97.reuse, PT ;  /* 0x000000611100720c */ /* 0x080fe20003f66270 */
[----:B------:R3:W-:Y:S01]  /*2e90*/  I2F R37, R17 ;  /* 0x0000001100257306 */ /* 0x0007e20000201400 */
[----:B------:R-:W-:Y:S02]  /*2ea0*/  ISETP.GE.AND P5, PT, R54, R97, PT ;  /* 0x000000613600720c */ /* 0x000fe40003fa6270 */
[----:B------:R-:W-:Y:S01]  /*2eb0*/  FSEL R36, R23, -INF , !P0 ;  /* 0xff80000017247808 */ /* 0x000fe20004000000 */
[----:B------:R-:W-:Y:S01]  /*2ec0*/  HMMA.16816.F32 R44, R12, R38, R44 ;  /* 0x000000260c2c723c */ /* 0x000fe2000000182c */
[----:B------:R-:W-:Y:S01]  /*2ed0*/  ISETP.GE.AND P0, PT, R17, R96, PT ;  /* 0x000000601100720c */ /* 0x000fe20003f06270 */
[----:B----4-:R-:W-:-:S02]  /*2ee0*/  FFMA.FTZ R23, R0, R16, R29 ;  /* 0x0000001000177223 */ /* 0x010fc4000001001d */
[----:B------:R4:W5:Y:S01]  /*2ef0*/  I2F R53, R54 ;  /* 0x0000003600357306 */ /* 0x0009620000201400 */
[----:B------:R-:W-:Y:S02]  /*2f00*/  ISETP.GE.AND P1, PT, R54, R96, PT ;  /* 0x000000603600720c */ /* 0x000fe40003f26270 */
[----:B------:R-:W-:Y:S01]  /*2f10*/  FFMA.FTZ R38, R0, R16, R31 ;  /* 0x0000001000267223 */ /* 0x000fe2000001001f */
[----:B------:R-:W-:Y:S01]  /*2f20*/  HMMA.16816.F32 R56, R32, R18, R56 ;  /* 0x000000122038723c */ /* 0x000fe20000001838 */
[C---:B------:R-:W-:Y:S02]  /*2f30*/  IADD3 R29, R3.reuse, 0x18, RZ ;  /* 0x00000018031d7810 */ /* 0x040fe40007ffe0ff */
[----:B------:R-:W-:Y:S01]  /*2f40*/  IADD3 R39, R3, 0x19, RZ ;  /* 0x0000001903277810 */ /* 0x000fe20007ffe0ff */
[----:B---3--:R-:W3:Y:S01]  /*2f50*/  LDSM.16.M88.4 R16, [R109+0x5c00] ;  /* 0x005c00006d10783b */ /* 0x008ee20000000200 */
[----:B------:R-:W2:Y:S01]  /*2f60*/  I2F R31, R29 ;  /* 0x0000001d001f7306 */ /* 0x000ea20000201400 */
[----:B------:R-:W-:Y:S01]  /*2f70*/  ISETP.GE.AND P4, PT, R55, R97, PT ;  /* 0x000000613700720c */ /* 0x000fe20003f86270 */
[----:B------:R-:W-:-:S04]  /*2f80*/  DEPBAR.LE SB0, 0x0 ;  /* 0x000080000000791a */ /* 0x000fc80000000000 */
[----:B-1----:R-:W-:Y:S01]  /*2f90*/  HMMA.16816.F32 R72, R32, R8, R72 ;  /* 0x000000082048723c */ /* 0x002fe20000001848 */
[----:B----4-:R-:W-:Y:S01]  /*2fa0*/  IADD3 R54, R3, 0x11, RZ ;  /* 0x0000001103367810 */ /* 0x010fe20007ffe0ff */
[CC--:B-----5:R-:W-:Y:S01]  /*2fb0*/  FFMA.FTZ R21, R0.reuse, R53.reuse, R28 ;  /* 0x0000003500157223 */ /* 0x0e0fe2000001001c */
[----:B------:R-:W-:Y:S01]  /*2fc0*/  ISETP.GE.AND P2, PT, R55, R96, PT ;  /* 0x000000603700720c */ /* 0x000fe20003f46270 */
[C---:B------:R-:W-:Y:S01]  /*2fd0*/  FFMA.FTZ R30, R0.reuse, R53, R30 ;  /* 0x00000035001e7223 */ /* 0x040fe2000001001e */
[----:B------:R-:W1:Y:S01]  /*2fe0*/  I2F R28, R54 ;  /* 0x00000036001c7306 */ /* 0x000e620000201400 */
[-C--:B------:R-:W-:Y:S01]  /*2ff0*/  FFMA.FTZ R48, R0, R37.reuse, R48 ;  /* 0x0000002500307223 */ /* 0x080fe20000010030 */
[----:B------:R-:W-:Y:S01]  /*3000*/  FSEL R23, R23, -INF , !P4 ;  /* 0xff80000017177808 */ /* 0x000fe20006000000 */
[----:B--2---:R-:W-:Y:S01]  /*3010*/  HMMA.16816.F32 R40, R12, R24, R40 ;  /* 0x000000180c28723c */ /* 0x004fe20000001828 */
[----:B------:R-:W-:Y:S01]  /*3020*/  FSEL R52, R30, -INF , !P1 ;  /* 0xff8000001e347808 */ /* 0x000fe20004800000 */
[----:B------:R-:W-:Y:S01]  /*3030*/  FFMA.FTZ R8, R0, R37, R50 ;  /* 0x0000002500087223 */ /* 0x000fe20000010032 */
[----:B------:R-:W-:Y:S01]  /*3040*/  FSEL R9, R48, -INF , !P3 ;  /* 0xff80000030097808 */ /* 0x000fe20005800000 */
[CC--:B------:R-:W-:Y:S01]  /*3050*/  FFMA.FTZ R37, R0.reuse, R31.reuse, R44 ;  /* 0x0000001f00257223 */ /* 0x0c0fe2000001002c */
[----:B------:R-:W2:Y:S01]  /*3060*/  I2F R30, R39 ;  /* 0x00000027001e7306 */ /* 0x000ea20000201400 */
[----:B------:R-:W-:Y:S01]  /*3070*/  IADD3 R48, R3, 0x20, RZ ;  /* 0x0000002003307810 */ /* 0x000fe20007ffe0ff */
[----:B------:R-:W-:Y:S01]  /*3080*/  FFMA.FTZ R44, R0, R31, R46 ;  /* 0x0000001f002c7223 */ /* 0x000fe2000001002e */
[----:B------:R-:W-:Y:S01]  /*3090*/  HMMA.16816.F32 R68, R32, R10, R68 ;  /* 0x0000000a2044723c */ /* 0x000fe20000001844 */
[----:B------:R-:W-:-:S02]  /*30a0*/  FSEL R38, R38, -INF , !P2 ;  /* 0xff80000026267808 */ /* 0x000fc40005000000 */
[C---:B------:R-:W-:Y:S02]  /*30b0*/  ISETP.GE.AND P4, PT, R29.reuse, R97, PT ;  /* 0x000000611d00720c */ /* 0x040fe40003f86270 */
[----:B------:R-:W4:Y:S01]  /*30c0*/  I2F R25, R48 ;  /* 0x0000003000197306 */ /* 0x000f220000201400 */
[----:B------:R-:W-:Y:S01]  /*30d0*/  ISETP.GE.AND P2, PT, R29, R96, PT ;  /* 0x000000601d00720c */ /* 0x000fe20003f46270 */
[CC--:B-1----:R-:W-:Y:S01]  /*30e0*/  FFMA.FTZ R29, R0.reuse, R28.reuse, R49 ;  /* 0x0000001c001d7223 */ /* 0x0c2fe20000010031 */
[C---:B------:R-:W-:Y:S01]  /*30f0*/  HMMA.16816.F32 R56, R12.reuse, R26, R56 ;  /* 0x0000001a0c38723c */ /* 0x040fe20000001838 */
[C---:B------:R-:W-:Y:S01]  /*3100*/  FFMA.FTZ R51, R0.reuse, R28, R51 ;  /* 0x0000001c00337223 */ /* 0x040fe20000010033 */
[----:B------:R-:W-:Y:S02]  /*3110*/  IADD3 R28, R3, 0x21, RZ ;  /* 0x00000021031c7810 */ /* 0x000fe40007ffe0ff */
[----:B------:R-:W-:Y:S01]  /*3120*/  FSEL R37, R37, -INF , !P4 ;  /* 0xff80000025257808 */ /* 0x000fe20006000000 */
[CC--:B--2---:R-:W-:Y:S01]  /*3130*/  FFMA.FTZ R45, R0.reuse, R30.reuse, R45 ;  /* 0x0000001e002d7223 */ /* 0x0c4fe2000001002d */
[----:B------:R1:W2:Y:S01]  /*3140*/  I2F R26, R28 ;  /* 0x0000001c001a7306 */ /* 0x0002a20000201400 */
[----:B------:R-:W-:Y:S01]  /*3150*/  IADD3 R27, R3, 0x28, RZ ;  /* 0x00000028031b7810 */ /* 0x000fe20007ffe0ff */
[----:B------:R-:W-:Y:S01]  /*3160*/  FFMA.FTZ R47, R0, R30, R47 ;  /* 0x0000001e002f7223 */ /* 0x000fe2000001002f */
[----:B---3--:R-:W-:Y:S01]  /*3170*/  HMMA.16816.F32 R72, R12, R16, R72 ;  /* 0x000000100c48723c */ /* 0x008fe20000001848 */
[----:B------:R-:W-:-:S02]  /*3180*/  FSEL R44, R44, -INF , !P2 ;  /* 0xff8000002c2c7808 */ /* 0x000fc40005000000 */
[----:B------:R-:W-:Y:S01]  /*3190*/  IADD3 R30, R3, 0x30, RZ ;  /* 0x00000030031e7810 */ /* 0x000fe20007ffe0ff */
[----:B----4-:R-:W-:Y:S01]  /*31a0*/  FFMA.FTZ R35, R0, R25, R40 ;  /* 0x0000001900237223 */ /* 0x010fe20000010028 */
[----:B------:R-:W3:Y:S01]  /*31b0*/  I2F R31, R27 ;  /* 0x0000001b001f7306 */ /* 0x000ee20000201400 */
[----:B------:R-:W-:Y:S01]  /*31c0*/  ISETP.GE.AND P4, PT, R28, R97, PT ;  /* 0x000000611c00720c */ /* 0x000fe20003f86270 */
[----:B------:R-:W-:Y:S01]  /*31d0*/  FFMA.FTZ R34, R0, R25, R42 ;  /* 0x0000001900227223 */ /* 0x000fe2000001002a */
[----:B------:R-:W-:Y:S01]  /*31e0*/  ISETP.GE.AND P2, PT, R28, R96, PT ;  /* 0x000000601c00720c */ /* 0x000fe20003f46270 */
[----:B------:R-:W-:Y:S01]  /*31f0*/  HMMA.16816.F32 R68, R12, R18, R68 ;  /* 0x000000120c44723c */ /* 0x000fe20000001844 */
[----:B------:R-:W-:Y:S02]  /*3200*/  FSEL R8, R8, -INF , !P0 ;  /* 0xff80000008087808 */ /* 0x000fe40004000000 */
[----:B------:R-:W-:Y:S01]  /*3210*/  ISETP.GE.AND P3, PT, R39, R97, PT ;  /* 0x000000612700720c */ /* 0x000fe20003f66270 */
[----:B------:R-:W4:Y:S01]  /*3220*/  I2F R25, R30 ;  /* 0x0000001e00197306 */ /* 0x000f220000201400 */
[C---:B-1----:R-:W-:Y:S01]  /*3230*/  IADD3 R28, R3.reuse, 0x29, RZ ;  /* 0x00000029031c7810 */ /* 0x042fe20007ffe0ff */
[CC--:B--2---:R-:W-:Y:S01]  /*3240*/  FFMA.FTZ R41, R0.reuse, R26.reuse, R41 ;  /* 0x0000001a00297223 */ /* 0x0c4fe20000010029 */
[----:B------:R-:W-:Y:S01]  /*3250*/  IADD3 R12, R3, 0x38, RZ ;  /* 0x00000038030c7810 */ /* 0x000fe20007ffe0ff */
[----:B------:R-:W-:Y:S01]  /*3260*/  FFMA.FTZ R43, R0, R26, R43 ;  /* 0x0000001a002b7223 */ /* 0x000fe2000001002b */
[----:B------:R-:W-:-:S02]  /*3270*/  ISETP.GE.AND P0, PT, R39, R96, PT ;  /* 0x000000602700720c */ /* 0x000fc40003f06270 */
[----:B------:R-:W-:Y:S01]  /*3280*/  FSEL R21, R21, -INF , !P5 ;  /* 0xff80000015157808 */ /* 0x000fe20006800000 */
[----:B------:R-:W1:Y:S01]  /*3290*/  I2F R16, R28 ;  /* 0x0000001c00107306 */ /* 0x000e620000201400 */
[----:B------:R-:W-:Y:S01]  /*32a0*/  ISETP.GE.AND P5, PT, R54, R97, PT ;  /* 0x000000613600720c */ /* 0x000fe20003fa6270 */
[CC--:B---3--:R-:W-:Y:S01]  /*32b0*/  FFMA.FTZ R56, R0.reuse, R31.reuse, R56 ;  /* 0x0000001f00387223 */ /* 0x0c8fe20000010038 */
[----:B------:R-:W-:Y:S01]  /*32c0*/  FSEL R11, R45, -INF , !P3 ;  /* 0xff8000002d0b7808 */ /* 0x000fe20005800000 */
[C---:B------:R-:W-:Y:S01]  /*32d0*/  FFMA.FTZ R32, R0.reuse, R31, R58 ;  /* 0x0000001f00207223 */ /* 0x040fe2000001003a */
[----:B------:R-:W-:Y:S02]  /*32e0*/  FSEL R10, R47, -INF , !P0 ;  /* 0xff8000002f0a7808 */ /* 0x000fe40004000000 */
[C---:B------:R-:W-:Y:S01]  /*32f0*/  ISETP.GE.AND P3, PT, R27.reuse, R97, PT ;  /* 0x000000611b00720c */ /* 0x040fe20003f66270 */
[----:B------:R-:W2:Y:S01]  /*3300*/  I2F R15, R12 ;  /* 0x0000000c000f7306 */ /* 0x000ea20000201400 */
[----:B------:R-:W-:Y:S01]  /*3310*/  ISETP.GE.AND P0, PT, R27, R96, PT ;  /* 0x000000601b00720c */ /* 0x000fe20003f06270 */
[----:B----4-:R-:W-:Y:S01]  /*3320*/  FFMA.FTZ R72, R0, R25, R72 ;  /* 0x0000001900487223 */ /* 0x010fe20000010048 */
[----:B------:R-:W-:-:S02]  /*3330*/  IADD3 R26, R3, 0x31, RZ ;  /* 0x00000031031a7810 */ /* 0x000fc40007ffe0ff */
[----:B------:R-:W-:Y:S02]  /*3340*/  FSEL R29, R29, -INF , !P5 ;  /* 0xff8000001d1d7808 */ /* 0x000fe40006800000 */
[-C--:B------:R-:W-:Y:S01]  /*3350*/  ISETP.GE.AND P5, PT, R48, R97.reuse, PT ;  /* 0x000000613000720c */ /* 0x080fe20003fa6270 */
[----:B------:R3:W4:Y:S01]  /*3360*/  I2F R17, R26 ;  /* 0x0000001a00117306 */ /* 0x0007220000201400 */
[----:B------:R-:W-:Y:S01]  /*3370*/  FSEL R88, R56, -INF , !P3 ;  /* 0xff80000038587808 */ /* 0x000fe20005800000 */
[-C--:B-1----:R-:W-:Y:S01]  /*3380*/  FFMA.FTZ R57, R0, R16.reuse, R57 ;  /* 0x0000001000397223 */ /* 0x082fe20000010039 */
[----:B------:R-:W-:Y:S01]  /*3390*/  FSEL R32, R32, -INF , !P0 ;  /* 0xff80000020207808 */ /* 0x000fe20004000000 */
[----:B------:R-:W-:Y:S01]  /*33a0*/  FFMA.FTZ R59, R0, R16, R59 ;  /* 0x00000010003b7223 */ /* 0x000fe2000001003b */
[C---:B------:R-:W-:Y:S02]  /*33b0*/  ISETP.GE.AND P3, PT, R26.reuse, R97, PT ;  /* 0x000000611a00720c */ /* 0x040fe40003f66270 */
[----:B------:R-:W-:Y:S01]  /*33c0*/  ISETP.GE.AND P0, PT, R26, R96, PT ;  /* 0x000000601a00720c */ /* 0x000fe20003f06270 */
[----:B------:R-:W1:Y:S01]  /*33d0*/  I2F R13, R3 ;  /* 0x00000003000d7306 */ /* 0x000e620000201400 */
[----:B------:R-:W-:Y:S01]  /*33e0*/  FSEL R89, R41, -INF , !P4 ;  /* 0xff80000029597808 */ /* 0x000fe20006000000 */
[----:B--2---:R-:W-:Y:S01]  /*33f0*/  FFMA.FTZ R68, R0, R15, R68 ;  /* 0x0000000f00447223 */ /* 0x004fe20000010044 */
[----:B------:R-:W-:-:S02]  /*3400*/  FSEL R98, R43, -INF , !P2 ;  /* 0xff8000002b627808 */ /* 0x000fc40005000000 */
[C---:B------:R-:W-:Y:S02]  /*3410*/  ISETP.GE.AND P4, PT, R30.reuse, R97, PT ;  /* 0x000000611e00720c */ /* 0x040fe40003f86270 */
[----:B------:R-:W-:Y:S01]  /*3420*/  ISETP.GE.AND P2, PT, R30, R96, PT ;  /* 0x000000601e00720c */ /* 0x000fe20003f46270 */
[C---:B---3--:R-:W-:Y:S01]  /*3430*/  FFMA.FTZ R26, R0.reuse, R25, R74 ;  /* 0x00000019001a7223 */ /* 0x048fe2000001004a */
[----:B------:R-:W-:Y:S01]  /*3440*/  FSEL R35, R35, -INF , !P5 ;  /* 0xff80000023237808 */ /* 0x000fe20006800000 */
[----:B----4-:R-:W-:Y:S01]  /*3450*/  FFMA.FTZ R73, R0, R17, R73 ;  /* 0x0000001100497223 */ /* 0x010fe20000010049 */
[----:B------:R-:W-:Y:S01]  /*3460*/  ISETP.GE.AND P5, PT, R28, R97, PT ;  /* 0x000000611c00720c */ /* 0x000fe20003fa6270 */
[----:B------:R-:W-:Y:S01]  /*3470*/  FFMA.FTZ R25, R0, R17, R75 ;  /* 0x0000001100197223 */ /* 0x000fe2000001004b */
[C---:B------:R-:W-:Y:S02]  /*3480*/  IADD3 R14, R3.reuse, 0x39, RZ ;  /* 0x00000039030e7810 */ /* 0x040fe40007ffe0ff */
[----:B------:R-:W-:Y:S01]  /*3490*/  FSEL R100, R72, -INF , !P4 ;  /* 0xff80000048647808 */ /* 0x000fe20006000000 */
[----:B-1----:R-:W-:Y:S01]  /*34a0*/  FFMA.FTZ R20, R0, R13, R20 ;  /* 0x0000000d00147223 */ /* 0x002fe20000010014 */
[----:B------:R-:W-:Y:S01]  /*34b0*/  FSEL R26, R26, -INF , !P2 ;  /* 0xff8000001a1a7808 */ /* 0x000fe20005000000 */
[----:B------:R-:W-:Y:S01]  /*34c0*/  BAR.SYNC.DEFER_BLOCKING 0x0 ;  /* 0x0000000000007b1d */ /* 0x000fe20000010000 */
[----:B------:R-:W-:-:S02]  /*34d0*/  ISETP.GE.AND P4, PT, R3, R97, PT ;  /* 0x000000610300720c */ /* 0x000fc40003f86270 */
[-C--:B------:R-:W-:Y:S02]  /*34e0*/  ISETP.GE.AND P2, PT, R3, R96.reuse, PT ;  /* 0x000000600300720c */ /* 0x080fe40003f46270 */
[-C--:B------:R-:W-:Y:S01]  /*34f0*/  ISETP.GE.AND P1, PT, R54, R96.reuse, PT ;  /* 0x000000603600720c */ /* 0x080fe20003f26270 */
[----:B------:R-:W1:Y:S01]  /*3500*/  I2F R3, R14 ;  /* 0x0000000e00037306 */ /* 0x000e620000201400 */
[----:B------:R-:W-:Y:S02]  /*3510*/  FSEL R91, R57, -INF , !P5 ;  /* 0xff800000395b7808 */ /* 0x000fe40006800000 */
[----:B------:R-:W-:Y:S02]  /*3520*/  ISETP.GE.AND P5, PT, R12, R97, PT ;  /* 0x000000610c00720c */ /* 0x000fe40003fa6270 */
[----:B------:R-:W-:Y:S02]  /*3530*/  FSEL R24, R51, -INF , !P1 ;  /* 0xff80000033187808 */ /* 0x000fe40004800000 */
[----:B------:R-:W-:-:S02]  /*3540*/  ISETP.GE.AND P1, PT, R48, R96, PT ;  /* 0x000000603000720c */ /* 0x000fc40003f26270 */
[----:B------:R-:W-:Y:S02]  /*3550*/  FSEL R103, R68, -INF , !P5 ;  /* 0xff80000044677808 */ /* 0x000fe40006800000 */
[----:B------:R-:W-:Y:S02]  /*3560*/  ISETP.GE.AND P5, PT, R92, 0x2, PT ;  /* 0x000000025c00780c */ /* 0x000fe40003fa6270 */
[----:B------:R-:W-:Y:S02]  /*3570*/  FSEL R34, R34, -INF , !P1 ;  /* 0xff80000022227808 */ /* 0x000fe40004800000 */
[-C--:B------:R-:W-:Y:S01]  /*3580*/  ISETP.GE.AND P1, PT, R28, R96.reuse, PT ;  /* 0x000000601c00720c */ /* 0x080fe20003f26270 */
[C---:B------:R-:W-:Y:S01]  /*3590*/  FFMA.FTZ R28, R0.reuse, R15, R70 ;  /* 0x0000000f001c7223 */ /* 0x040fe20000010046 */
[----:B------:R-:W-:Y:S01]  /*35a0*/  FSEL R101, R73, -INF , !P3 ;  /* 0xff80000049657808 */ /* 0x000fe20005800000 */
[CC--:B-1----:R-:W-:Y:S01]  /*35b0*/  FFMA.FTZ R69, R0.reuse, R3.reuse, R69 ;  /* 0x0000000300457223 */ /* 0x0c2fe20000010045 */
[----:B------:R-:W-:Y:S01]  /*35c0*/  FSEL R102, R59, -INF , !P1 ;  /* 0xff8000003b667808 */ /* 0x000fe20004800000 */
[----:B------:R-:W-:Y:S01]  /*35d0*/  FFMA.FTZ R27, R0, R3, R71 ;  /* 0x00000003001b7223 */ /* 0x000fe20000010047 */
[----:B------:R-:W-:Y:S01]  /*35e0*/  ISETP.GE.AND P1, PT, R12, R96, PT ;  /* 0x000000600c00720c */ /* 0x000fe20003f26270 */
[----:B------:R-:W-:Y:S01]  /*35f0*/  FFMA.FTZ R12, R0, R13, R22 ;  /* 0x0000000d000c7223 */ /* 0x000fe20000010016 */
[----:B------:R-:W-:-:S02]  /*3600*/  FSEL R25, R25, -INF , !P0 ;  /* 0xff80000019197808 */ /* 0x000fc40004000000 */
        /* <DEDUP_REMOVED lines=66> */
.L_x_4915:
[----:B------:R-:W-:-:S04]  /*3a30*/  LEA R2, -R6, RZ, 0x6 ;  /* 0x000000ff06027211 */ /* 0x000fc800078e31ff */
[----:B------:R-:W-:Y:S02]  /*3a40*/  SHF.R.S32.HI R6, RZ, 0x1f, R2 ;  /* 0x0000001fff067819 */ /* 0x000fe40000011402 */
.L_x_4916:
[----:B------:R-:W-:Y:S01]  /*3a50*/  ISETP.GE.AND P4, PT, R124, c[0x0][0x220], PT ;  /* 0x000088007c007a0c */ /* 0x000fe20003f86270 */
[----:B------:R-:W-:Y:S01]  /*3a60*/  BSSY B0, `(.L_x_4917) ;  /* 0x000003a000007945 */ /* 0x000fe20003800000 */
[----:B------:R-:W-:Y:S02]  /*3a70*/  ISETP.GE.AND P3, PT, R115, c[0x0][0x220], PT ;  /* 0x0000880073007a0c */ /* 0x000fe40003f66270 */
[----:B------:R-:W-:Y:S02]  /*3a80*/  IADD3 R16, P1, R2, R94, RZ ;  /* 0x0000005e02107210 */ /* 0x000fe40007f3e0ff */
[----:B------:R-:W-:-:S03]  /*3a90*/  IADD3 R3, P0, R117, R2, RZ ;  /* 0x0000000275037210 */ /* 0x000fc60007f1e0ff */
[----:B------:R-:W-:Y:S02]  /*3aa0*/  IMAD.X R13, R6, 0x1, R95, P1 ;  /* 0x00000001060d7824 */ /* 0x000fe400008e065f */
[----:B------:R-:W-:Y:S02]  /*3ab0*/  IMAD.X R6, R116, 0x1, R6, P0 ;  /* 0x0000000174067824 */ /* 0x000fe400000e0606 */
[C---:B------:R-:W-:Y:S01]  /*3ac0*/  @!P4 LEA R40, P1, R16.reuse, c[0x0][0x168], 0x1 ;  /* 0x00005a001028ca11 */ /* 0x040fe200078208ff */
[----:B------:R1:W-:Y:S01]  /*3ad0*/  @P4 STS [R121+0x3000], RZ ;  /* 0x003000ff79004388 */ /* 0x0003e20000000800 */
[CC--:B------:R-:W-:Y:S02]  /*3ae0*/  @!P4 IADD3 R18, P0, R3.reuse, R94.reuse, RZ ;  /* 0x0000005e0312c210 */ /* 0x0c0fe40007f1e0ff */
        /* <DEDUP_REMOVED lines=12> */
[----:B------:R-:W-:Y:S01]  /*3bb0*/  @!P3 LEA R42, P2, R16, c[0x0][0x168], 0x1 ;  /* 0x00005a00102aba11 */ /* 0x000fe200078408ff */
[----:B------:R-:W-:Y:S01]  /*3bc0*/  @!P3 IMAD.X R15, R6, 0x1, R95, P0 ;  /* 0x00000001060fb824 */ /* 0x000fe200000e065f */
[----:B------:R-:W-:Y:S01]  /*3bd0*/  @!P3 LEA R18, P0, R2, c[0x0][0x168], 0x1 ;  /* 0x00005a000212ba11 */ /* 0x000fe200078008ff */
[----:B------:R1:W-:Y:S01]  /*3be0*/  @P3 STS.128 [R121+0x4000], RZ ;  /* 0x004000ff79003388 */ /* 0x0003e20000000c00 */
[----:B------:R-:W-:Y:S02]  /*3bf0*/  @!P3 LEA.HI.X R43, R16, c[0x0][0x16c], R13, 0x1, P2 ;  /* 0x00005b00102bba11 */ /* 0x000fe400010f0c0d */
        /* <DEDUP_REMOVED lines=32> */
.L_x_4918:
[----:B------:R-:W-:Y:S05]  /*3e00*/  BSYNC B0 ;  /* 0x0000000000007941 */ /* 0x000fea0003800000 */
.L_x_4917:
[----:B------:R-:W0:Y:S01]  /*3e10*/  LDGDEPBAR ;  /* 0x00000000000079af */ /* 0x000e220000000000 */
[----:B------:R-:W-:Y:S02]  /*3e20*/  MOV R94, R16 ;  /* 0x00000010005e7202 */ /* 0x000fe40000000f00 */
[----:B------:R-:W-:Y:S02]  /*3e30*/  MOV R95, R13 ;  /* 0x0000000d005f7202 */ /* 0x000fe40000000f00 */
.L_x_4914:
[----:B--2---:R-:W-:Y:S02]  /*3e40*/  FMNMX.FTZ R2, R14, R7, !PT ;  /* 0x000000070e027209 */ /* 0x004fe40007810000 */
        /* <DEDUP_REMOVED lines=10> */
[----:B------:R-:W-:-:S03]  /*3ef0*/  FMNMX.FTZ R2, R37, R2, !PT ;  /* 0x0000000225027209 */ /* 0x000fc60007810000 */
[----:B------:R-:W-:Y:S01]  /*3f00*/  LDSM.16.MT88.4 R56, [R110+0x7000] ;  /* 0x007000006e38783b */ /* 0x000fe20000004200 */
        /* <DEDUP_REMOVED lines=28> */
[----:B-1----:R-:W-:-:S03]  /*40d0*/  FMNMX.FTZ R3, R16, R3, !PT ;  /* 0x0000000310037209 */ /* 0x002fc60007810000 */
[----:B------:R-:W-:Y:S01]  /*40e0*/  LDSM.16.MT88.4 R16, [R110+0x6400] ;  /* 0x006400006e10783b */ /* 0x000fe20000004200 */
        /* <DEDUP_REMOVED lines=17> */
[----:B------:R-:W-:Y:S01]  /*4200*/  FFMA.FTZ R99, R35, c[0x0][0x23c], -R106 ;  /* 0x00008f0023637a23 */ /* 0x000fe2000001086a */
[----:B-1----:R-:W-:-:S02]  /*4210*/  FMNMX.FTZ R2, R13, R2, !PT ;  /* 0x000000020d027209 */ /* 0x002fc40007810000 */
[----:B------:R-:W1:Y:S01]  /*4220*/  MUFU.EX2 R133, R133 ;  /* 0x0000008500857308 */ /* 0x000e620000000800 */
[--C-:B------:R-:W-:Y:S01]  /*4230*/  FFMA.FTZ R88, R91, c[0x0][0x23c], -R106.reuse ;  /* 0x00008f005b587a23 */ /* 0x100fe2000001086a */
[C---:B------:R-:W-:Y:S01]  /*4240*/  FSETP.NEU.FTZ.AND P0, PT, R2.reuse, -INF , PT ;  /* 0xff8000000200780b */ /* 0x040fe20003f1d000 */
[----:B------:R-:W-:Y:S02]  /*4250*/  FMUL.FTZ R29, R2, c[0x0][0x23c] ;  /* 0x00008f00021d7a20 */ /* 0x000fe40000410000 */
[----:B------:R-:W-:-:S03]  /*4260*/  FFMA.FTZ R100, R100, c[0x0][0x23c], -R106 ;  /* 0x00008f0064647a23 */ /* 0x000fc6000001086a */
[----:B------:R-:W-:Y:S01]  /*4270*/  MUFU.EX2 R132, R132 ;  /* 0x0000008400847308 */ /* 0x000fe20000000800 */
[----:B------:R-:W-:Y:S01]  /*4280*/  FSEL R29, R29, RZ, P0 ;  /* 0x000000ff1d1d7208 */ /* 0x000fe20000000000 */
[--C-:B------:R-:W-:Y:S02]  /*4290*/  FFMA.FTZ R101, R101, c[0x0][0x23c], -R106.reuse ;  /* 0x00008f0065657a23 */ /* 0x100fe4000001086a */
[----:B------:R-:W-:Y:S02]  /*42a0*/  FFMA.FTZ R103, R103, c[0x0][0x23c], -R106 ;  /* 0x00008f0067677a23 */ /* 0x000fe4000001086a */
[--C-:B------:R-:W-:Y:S02]  /*42b0*/  FFMA.FTZ R131, R12, c[0x0][0x23c], -R29.reuse ;  /* 0x00008f000c837a23 */ /* 0x100fe4000001081d */
[--C-:B------:R-:W-:Y:S01]  /*42c0*/  FFMA.FTZ R134, R36, c[0x0][0x23c], -R29.reuse ;  /* 0x00008f0024867a23 */ /* 0x100fe2000001081d */
[----:B------:R-:W2:Y:S01]  /*42d0*/  MUFU.EX2 R105, R105 ;  /* 0x0000006900697308 */ /* 0x000ea20000000800 */
[--C-:B------:R-:W-:Y:S01]  /*42e0*/  FFMA.FTZ R130, R52, c[0x0][0x23c], -R29.reuse ;  /* 0x00008f0034827a23 */ /* 0x100fe2000001081d */
[----:B-1----:R-:W-:Y:S01]  /*42f0*/  F2FP.PACK_AB R80, R133, R136 ;  /* 0x000000888550723e */ /* 0x002fe200000000ff */
[--C-:B------:R-:W-:Y:S01]  /*4300*/  FFMA.FTZ R107, R38, c[0x0][0x23c], -R29.reuse ;  /* 0x00008f00266b7a23 */ /* 0x100fe2000001081d */
[----:B------:R-:W-:Y:S01]  /*4310*/  LDSM.16.MT88.4 R12, [R110+0x7400] ;  /* 0x007400006e0c783b */ /* 0x000fe20000004200 */
[----:B------:R-:W-:-:S02]  /*4320*/  FFMA.FTZ R33, R8, c[0x0][0x23c], -R29 ;  /* 0x00008f0008217a23 */ /* 0x000fc4000001081d */
[--C-:B------:R-:W-:Y:S01]  /*4330*/  FFMA.FTZ R20, R10, c[0x0][0x23c], -R29.reuse ;  /* 0x00008f000a147a23 */ /* 0x100fe2000001081d */
[----:B------:R-:W-:Y:S01]  /*4340*/  MUFU.EX2 R131, R131 ;  /* 0x0000008300837308 */ /* 0x000fe20000000800 */
[----:B------:R-:W1:Y:S01]  /*4350*/  LDSM.16.MT88.4 R8, [R108+0x6400] ;  /* 0x006400006c08783b */ /* 0x000e620000004200 */
[--C-:B------:R-:W-:Y:S02]  /*4360*/  FFMA.FTZ R24, R24, c[0x0][0x23c], -R29.reuse ;  /* 0x00008f0018187a23 */ /* 0x100fe4000001081d */
[--C-:B------:R-:W-:Y:S02]  /*4370*/  FFMA.FTZ R23, R44, c[0x0][0x23c], -R29.reuse ;  /* 0x00008f002c177a23 */ /* 0x100fe4000001081d */
[--C-:B------:R-:W-:Y:S02]  /*4380*/  FFMA.FTZ R91, R34, c[0x0][0x23c], -R29.reuse ;  /* 0x00008f00225b7a23 */ /* 0x100fe4000001081d */
[----:B------:R-:W3:Y:S01]  /*4390*/  MUFU.EX2 R134, R134 ;  /* 0x0000008600867308 */ /* 0x000ee20000000800 */
[----:B--2---:R-:W-:Y:S01]  /*43a0*/  F2FP.PACK_AB R82, R105, R132 ;  /* 0x000000846952723e */ /* 0x004fe200000000ff */
[----:B------:R-:W-:-:S02]  /*43b0*/  FFMA.FTZ R35, R32, c[0x0][0x23c], -R29 ;  /* 0x00008f0020237a23 */ /* 0x000fc4000001081d */
[--C-:B------:R-:W-:Y:S02]  /*43c0*/  FFMA.FTZ R34, R98, c[0x0][0x23c], -R29.reuse ;  /* 0x00008f0062227a23 */ /* 0x100fe4000001081d */
[----:B------:R-:W-:Y:S02]  /*43d0*/  FFMA.FTZ R32, R102, c[0x0][0x23c], -R29 ;  /* 0x00008f0066207a23 */ /* 0x000fe4000001081d */
[----:B------:R-:W-:Y:S01]  /*43e0*/  MUFU.EX2 R130, R130 ;  /* 0x0000008200827308 */ /* 0x000fe20000000800 */
[----:B------:R-:W-:Y:S02]  /*43f0*/  FADD.FTZ R133, R136, R133 ;  /* 0x0000008588857221 */ /* 0x000fe40000010000 */
[----:B------:R-:W-:Y:S02]  /*4400*/  FFMA.FTZ R104, R104, c[0x0][0x23c], -R106 ;  /* 0x00008f0068687a23 */ /* 0x000fe4000001086a */
[--C-:B------:R-:W-:Y:S02]  /*4410*/  FFMA.FTZ R26, R26, c[0x0][0x23c], -R29.reuse ;  /* 0x00008f001a1a7a23 */ /* 0x100fe4000001081d */
[----:B------:R-:W-:Y:S01]  /*4420*/  FFMA.FTZ R25, R25, c[0x0][0x23c], -R29 ;  /* 0x00008f0019197a23 */ /* 0x000fe2000001081d */
[----:B------:R-:W2:Y:S01]  /*4430*/  MUFU.EX2 R107, R107 ;  /* 0x0000006b006b7308 */ /* 0x000ea20000000800 */
[----:B---3--:R-:W-:Y:S01]  /*4440*/  F2FP.PACK_AB R81, R134, R131 ;  /* 0x000000838651723e */ /* 0x008fe200000000ff */
[----:B------:R-:W-:-:S02]  /*4450*/  FADD.FTZ R131, R131, R134 ;  /* 0x0000008683837221 */ /* 0x000fc40000010000 */
[--C-:B------:R-:W-:Y:S02]  /*4460*/  FFMA.FTZ R136, R27, c[0x0][0x23c], -R29.reuse ;  /* 0x00008f001b887a23 */ /* 0x100fe4000001081d */
[----:B------:R-:W-:Y:S02]  /*4470*/  FFMA.FTZ R28, R28, c[0x0][0x23c], -R29 ;  /* 0x00008f001c1c7a23 */ /* 0x000fe4000001081d */
[----:B------:R-:W3:Y:S01]  /*4480*/  MUFU.EX2 R31, R31 ;  /* 0x0000001f001f7308 */ /* 0x000ee20000000800 */
[----:B--2---:R-:W-:-:S07]  /*4490*/  F2FP.PACK_AB R83, R107, R130 ;  /* 0x000000826b53723e */ /* 0x004fce00000000ff */
[----:B------:R-:W-:Y:S01]  /*44a0*/  MUFU.EX2 R22, R22 ;  /* 0x0000001600167308 */ /* 0x000fe20000000800 */
[----:B------:R-:W-:Y:S01]  /*44b0*/  HMMA.16816.F32 R44, R80, R48, RZ ;  /* 0x00000030502c723c */ /* 0x000fe200000018ff */
[----:B---3--:R-:W-:-:S06]  /*44c0*/  F2FP.PACK_AB R4, R30, R31 ;  /* 0x0000001f1e04723e */ /* 0x008fcc00000000ff */
[----:B------:R-:W2:Y:S01]  /*44d0*/  MUFU.EX2 R21, R21 ;  /* 0x0000001500157308 */ /* 0x000ea20000000800 */
[C---:B------:R-:W-:Y:S07]  /*44e0*/  HMMA.16816.F32 R48, R80.reuse, R50, RZ ;  /* 0x000000325030723c */ /* 0x040fee00000018ff */
[----:B------:R-:W-:Y:S01]  /*44f0*/  MUFU.EX2 R33, R33 ;  /* 0x0000002100217308 */ /* 0x000fe20000000800 */
[C---:B------:R-:W-:Y:S07]  /*4500*/  HMMA.16816.F32 R60, R80.reuse, R64, RZ ;  /* 0x00000040503c723c */ /* 0x040fee00000018ff */
[----:B------:R-:W3:Y:S01]  /*4510*/  MUFU.EX2 R24, R24 ;  /* 0x0000001800187308 */ /* 0x000ee20000000800 */
[----:B--2---:R-:W-:Y:S01]  /*4520*/  F2FP.PACK_AB R6, R21, R22 ;  /* 0x000000161506723e */ /* 0x004fe200000000ff */
[C---:B------:R-:W-:Y:S06]  /*4530*/  HMMA.16816.F32 R64, R80.reuse, R66, RZ ;  /* 0x000000425040723c */ /* 0x040fec00000018ff */
[----:B------:R-:W-:Y:S02]  /*4540*/  MUFU.EX2 R23, R23 ;  /* 0x0000001700177308 */ /* 0x000fe40000000800 */
[C---:B------:R-:W-:Y:S06]  /*4550*/  HMMA.16816.F32 R68, R80.reuse, R72, RZ ;  /* 0x000000485044723c */ /* 0x040fec00000018ff */
[----:B------:R-:W2:Y:S01]  /*4560*/  MUFU.EX2 R20, R20 ;  /* 0x0000001400147308 */ /* 0x000ea20000000800 */
[----:B---3--:R-:W-:Y:S01]  /*4570*/  F2FP.PACK_AB R5, R24, R33 ;  /* 0x000000211805723e */ /* 0x008fe200000000ff */
[C---:B------:R-:W-:Y:S06]  /*4580*/  HMMA.16816.F32 R72, R80.reuse, R74, RZ ;  /* 0x0000004a5048723c */ /* 0x040fec00000018ff */
[----:B------:R-:W-:Y:S02]  /*4590*/  MUFU.EX2 R99, R99 ;  /* 0x0000006300637308 */ /* 0x000fe40000000800 */
[----:B------:R-:W-:Y:S01]  /*45a0*/  HMMA.16816.F32 R36, R80, R40, RZ ;  /* 0x000000285024723c */ /* 0x000fe200000018ff */
[----:B--2---:R-:W-:-:S05]  /*45b0*/  F2FP.PACK_AB R7, R20, R23 ;  /* 0x000000171407723e */ /* 0x004fca00000000ff */
[----:B------:R-:W2:Y:S02]  /*45c0*/  MUFU.EX2 R90, R90 ;  /* 0x0000005a005a7308 */ /* 0x000ea40000000800 */
[----:B------:R-:W-:Y:S06]  /*45d0*/  HMMA.16816.F32 R52, R80, R56, RZ ;  /* 0x000000385034723c */ /* 0x000fec00000018ff */
[----:B------:R-:W-:Y:S02]  /*45e0*/  MUFU.EX2 R89, R89 ;  /* 0x0000005900597308 */ /* 0x000fe40000000800 */
[C---:B-1----:R-:W-:Y:S06]  /*45f0*/  HMMA.16816.F32 R44, R4.reuse, R8, R44 ;  /* 0x00000008042c723c */ /* 0x042fec000000182c */
[----:B------:R-:W-:Y:S02]  /*4600*/  MUFU.EX2 R88, R88 ;  /* 0x0000005800587308 */ /* 0x000fe40000000800 */
[----:B------:R-:W-:Y:S01]  /*4610*/  HMMA.16816.F32 R48, R4, R10, R48 ;  /* 0x0000000a0430723c */ /* 0x000fe20000001830 */
[----:B------:R-:W1:Y:S05]  /*4620*/  LDSM.16.MT88.4 R8, [R108+0x7400] ;  /* 0x007400006c08783b */ /* 0x000e6a0000004200 */
[----:B------:R-:W-:Y:S02]  /*4630*/  MUFU.EX2 R91, R91 ;  /* 0x0000005b005b7308 */ /* 0x000fe40000000800 */
[C---:B------:R-:W-:Y:S06]  /*4640*/  HMMA.16816.F32 R40, R80.reuse, R42, RZ ;  /* 0x0000002a5028723c */ /* 0x040fec00000018ff */
[----:B------:R-:W3:Y:S02]  /*4650*/  MUFU.EX2 R34, R34 ;  /* 0x0000002200227308 */ /* 0x000ee40000000800 */
[----:B------:R-:W-:Y:S06]  /*4660*/  HMMA.16816.F32 R56, R80, R58, RZ ;  /* 0x0000003a5038723c */ /* 0x000fec00000018ff */
[----:B------:R-:W-:Y:S02]  /*4670*/  MUFU.EX2 R35, R35 ;  /* 0x0000002300237308 */ /* 0x000fe40000000800 */
[C---:B------:R-:W-:Y:S06]  /*4680*/  HMMA.16816.F32 R36, R4.reuse, R16, R36 ;  /* 0x000000100424723c */ /* 0x040fec0000001824 */
[----:B------:R-:W4:Y:S02]  /*4690*/  MUFU.EX2 R32, R32 ;  /* 0x0000002000207308 */ /* 0x000f240000000800 */
[C---:B------:R-:W-:Y:S01]  /*46a0*/  HMMA.16816.F32 R40, R4.reuse, R18, R40 ;  /* 0x000000120428723c */ /* 0x040fe20000001828 */
[----:B------:R-:W-:Y:S05]  /*46b0*/  LDSM.16.MT88.4 R16, [R110+0x6c00] ;  /* 0x006c00006e10783b */ /* 0x000fea0000004200 */
[----:B------:R-:W-:Y:S02]  /*46c0*/  MUFU.EX2 R100, R100 ;  /* 0x0000006400647308 */ /* 0x000fe40000000800 */
[C---:B------:R-:W-:Y:S06]  /*46d0*/  HMMA.16816.F32 R52, R4.reuse, R12, R52 ;  /* 0x0000000c0434723c */ /* 0x040fec0000001834 */
[----:B------:R-:W5:Y:S01]  /*46e0*/  MUFU.EX2 R101, R101 ;  /* 0x0000006500657308 */ /* 0x000f620000000800 */
[----:B------:R-:W-:Y:S01]  /*46f0*/  FADD.FTZ R12, R132, R133 ;  /* 0x00000085840c7221 */ /* 0x000fe20000010000 */
[----:B-1----:R-:W-:Y:S01]  /*4700*/  HMMA.16816.F32 R60, R4, R8, R60 ;  /* 0x00000008043c723c */ /* 0x002fe2000000183c */
[----:B------:R-:W-:-:S02]  /*4710*/  LEA R132, P0, R94, c[0x0][0x168], 0x1 ;  /* 0x00005a005e847a11 */ /* 0x000fc400078008ff */
[----:B------:R-:W-:-:S03]  /*4720*/  FADD.FTZ R12, R105, R12 ;  /* 0x0000000c690c7221 */ /* 0x000fc60000010000 */
[----:B------:R-:W-:Y:S01]  /*4730*/  MUFU.EX2 R103, R103 ;  /* 0x0000006700677308 */ /* 0x000fe20000000800 */
[----:B------:R-:W-:Y:S01]  /*4740*/  LEA.HI.X R133, R94, c[0x0][0x16c], R95, 0x1, P0 ;  /* 0x00005b005e857a11 */ /* 0x000fe200000f0c5f */
[C---:B------:R-:W-:Y:S01]  /*4750*/  HMMA.16816.F32 R64, R4.reuse, R10, R64 ;  /* 0x0000000a0440723c */ /* 0x040fe20000001840 */
[----:B------:R-:W1:Y:S05]  /*4760*/  LDSM.16.MT88.4 R8, [R110+0x8400] ;  /* 0x008400006e08783b */ /* 0x000e6a0000004200 */
[----:B------:R-:W1:Y:S02]  /*4770*/  MUFU.EX2 R104, R104 ;  /* 0x0000006800687308 */ /* 0x000e640000000800 */
[----:B------:R-:W-:Y:S06]  /*4780*/  HMMA.16816.F32 R56, R4, R14, R56 ;  /* 0x0000000e0438723c */ /* 0x000fec0000001838 */
[----:B------:R-:W-:Y:S01]  /*4790*/  MUFU.EX2 R26, R26 ;  /* 0x0000001a001a7308 */ /* 0x000fe20000000800 */
[----:B------:R-:W-:-:S04]  /*47a0*/  FADD.FTZ R14, R130, R131 ;  /* 0x00000083820e7221 */ /* 0x000fc80000010000 */
[----:B------:R-:W-:-:S03]  /*47b0*/  FADD.FTZ R14, R107, R14 ;  /* 0x0000000e6b0e7221 */ /* 0x000fc60000010000 */
[----:B------:R-:W-:Y:S01]  /*47c0*/  MUFU.EX2 R25, R25 ;  /* 0x0000001900197308 */ /* 0x000fe20000000800 */
[----:B------:R-:W-:-:S04]  /*47d0*/  FADD.FTZ R33, R33, R14 ;  /* 0x0000000e21217221 */ /* 0x000fc80000010000 */
[----:B------:R-:W-:-:S03]  /*47e0*/  FADD.FTZ R24, R24, R33 ;  /* 0x0000002118187221 */ /* 0x000fc60000010000 */
[----:B------:R-:W-:Y:S01]  /*47f0*/  MUFU.EX2 R27, R28 ;  /* 0x0000001c001b7308 */ /* 0x000fe20000000800 */
[----:B------:R-:W-:-:S04]  /*4800*/  FADD.FTZ R23, R23, R24 ;  /* 0x0000001817177221 */ /* 0x000fc80000010000 */
[----:B------:R-:W-:-:S03]  /*4810*/  FADD.FTZ R20, R20, R23 ;  /* 0x0000001714147221 */ /* 0x000fc60000010000 */
        /* <DEDUP_REMOVED lines=38> */
[----:B-----5:R-:W-:Y:S01]  /*4a80*/  F2FP.PACK_AB R4, R101, R100 ;  /* 0x000000646504723e */ /* 0x020fe200000000ff */
[----:B------:R-:W2:Y:S01]  /*4a90*/  LDSM.16.MT88.4 R12, [R108+0x6c00] ;  /* 0x006c00006c0c783b */ /* 0x000ea20000004200 */
[----:B------:R-:W-:Y:S01]  /*4aa0*/  F2FP.PACK_AB R6, R104, R103 ;  /* 0x000000676806723e */ /* 0x000fe200000000ff */
[----:B------:R-:W-:Y:S01]  /*4ab0*/  FADD.FTZ R5, R30, R5 ;  /* 0x000000051e057221 */ /* 0x000fe20000010000 */
[----:B------:R-:W-:-:S03]  /*4ac0*/  F2FP.PACK_AB R7, R136, R27 ;  /* 0x0000001b8807723e */ /* 0x000fc600000000ff */
[----:B------:R-:W-:Y:S01]  /*4ad0*/  FADD.FTZ R22, R22, R5 ;  /* 0x0000000516167221 */ /* 0x000fe20000010000 */
[----:B------:R-:W-:Y:S01]  /*4ae0*/  F2FP.PACK_AB R5, R25, R26 ;  /* 0x0000001a1905723e */ /* 0x000fe200000000ff */
[----:B------:R-:W-:Y:S02]  /*4af0*/  FADD.FTZ R26, R26, R35 ;  /* 0x000000231a1a7221 */ /* 0x000fe40000010000 */
[----:B------:R-:W-:Y:S02]  /*4b00*/  FADD.FTZ R22, R21, R22 ;  /* 0x0000001615167221 */ /* 0x000fe40000010000 */
[----:B------:R-:W-:Y:S02]  /*4b10*/  FADD.FTZ R26, R25, R26 ;  /* 0x0000001a191a7221 */ /* 0x000fe40000010000 */
[----:B------:R-:W-:Y:S01]  /*4b20*/  HMMA.16816.F32 R36, R4, R16, R36 ;  /* 0x000000100424723c */ /* 0x000fe20000001824 */
[----:B------:R-:W-:Y:S02]  /*4b30*/  FADD.FTZ R99, R99, R22 ;  /* 0x0000001663637221 */ /* 0x000fe40000010000 */
[----:B------:R-:W-:-:S02]  /*4b40*/  FADD.FTZ R27, R27, R26 ;  /* 0x0000001a1b1b7221 */ /* 0x000fc40000010000 */
[----:B------:R-:W-:Y:S02]  /*4b50*/  FADD.FTZ R90, R90, R99 ;  /* 0x000000635a5a7221 */ /* 0x000fe40000010000 */
[----:B------:R-:W-:Y:S01]  /*4b60*/  FADD.FTZ R136, R136, R27 ;  /* 0x0000001b88887221 */ /* 0x000fe20000010000 */
        /* <DEDUP_REMOVED lines=82> */
.L_x_4920:
[----:B------:R-:W-:-:S04]  /*5090*/  LEA R6, -R85, RZ, 0x6 ;  /* 0x000000ff55067211 */ /* 0x000fc800078e31ff */
[----:B------:R-:W-:Y:S02]  /*50a0*/  SHF.R.S32.HI R5, RZ, 0x1f, R6 ;  /* 0x0000001fff057819 */ /* 0x000fe40000011406 */
.L_x_4921:
        /* <DEDUP_REMOVED lines=8> */
[----:B------:R-:W-:Y:S01]  /*5130*/  IMAD.X R9, R126, 0x1, R5, P1 ;  /* 0x000000017e097824 */ /* 0x000fe200008e0605 */
[CC--:B------:R-:W-:Y:S01]  /*5140*/  @!P3 IADD3 R4, P5, R6.reuse, R86.reuse, RZ ;  /* 0x000000560604b210 */ /* 0x0c0fe20007fbe0ff */
[----:B------:R-:W-:Y:S01]  /*5150*/  @P4 STS [R121+0x6000], RZ ;  /* 0x006000ff79004388 */ /* 0x000fe20000000800 */
[----:B------:R-:W-:Y:S02]  /*5160*/  @!P4 LEA.HI.X R13, R85, R139, R8, 0x6, P0 ;  /* 0x0000008b550dc211 */ /* 0x000fe400000f3408 */
[-C--:B------:R-:W-:Y:S01]  /*5170*/  @!P2 IADD3 R6, P0, R6, R86.reuse, RZ ;  /* 0x000000560606a210 */ /* 0x080fe20007f1e0ff */
[--C-:B------:R-:W-:Y:S01]  /*5180*/  @!P3 IMAD.X R11, R5, 0x1, R84.reuse, P5 ;  /* 0x00000001050bb824 */ /* 0x100fe200028e0654 */
[-C--:B------:R-:W-:Y:S01]  /*5190*/  @!P3 IADD3 R8, P1, R7, R86.reuse, RZ ;  /* 0x000000560708b210 */ /* 0x080fe20007f3e0ff */
[----:B------:R-:W-:Y:S01]  /*51a0*/  @P4 STS [R121+0x6004], RZ ;  /* 0x006004ff79004388 */ /* 0x000fe20000000800 */
        /* <DEDUP_REMOVED lines=44> */
[----:B------:R-:W1:Y:S04]  /*5470*/  LDSM.16.M88.4 R28, [R112+0x3000] ;  /* 0x00300000701c783b */ /* 0x000e680000000200 */
[----:B------:R-:W-:Y:S04]  /*5480*/  LDSM.16.M88.4 R84, [R111] ;  /* 0x000000006f54783b */ /* 0x000fe80000000200 */
[----:B------:R-:W1:Y:S04]  /*5490*/  LDSM.16.M88.4 R88, [R109+0x3400] ;  /* 0x003400006d58783b */ /* 0x000e680000000200 */
[----:B--2---:R-:W2:Y:S04]  /*54a0*/  LDSM.16.M88.4 R16, [R109+0x3000] ;  /* 0x003000006d10783b */ /* 0x004ea80000000200 */
[----:B---3--:R-:W3:Y:S04]  /*54b0*/  LDSM.16.M88.4 R8, [R112+0x3800] ;  /* 0x003800007008783b */ /* 0x008ee80000000200 */
[----:B----4-:R-:W4:Y:S04]  /*54c0*/  LDSM.16.M88.4 R12, [R109+0x3800] ;  /* 0x003800006d0c783b */ /* 0x010f280000000200 */
[----:B------:R-:W0:Y:S01]  /*54d0*/  LDGDEPBAR ;  /* 0x00000000000079af */ /* 0x000e220000000000 */
[C---:B-----5:R-:W-:Y:S08]  /*54e0*/  HMMA.16816.F32 R24, R4.reuse, R20, RZ ;  /* 0x000000140418723c */ /* 0x060ff000000018ff */
[C---:B------:R-:W-:Y:S08]  /*54f0*/  HMMA.16816.F32 R20, R4.reuse, R22, RZ ;  /* 0x000000160414723c */ /* 0x040ff000000018ff */
[C---:B-1----:R-:W-:Y:S08]  /*5500*/  HMMA.16816.F32 R32, R4.reuse, R28, RZ ;  /* 0x0000001c0420723c */ /* 0x042ff000000018ff */
[----:B------:R-:W-:Y:S08]  /*5510*/  HMMA.16816.F32 R28, R4, R30, RZ ;  /* 0x0000001e041c723c */ /* 0x000ff000000018ff */
[C---:B------:R-:W-:Y:S08]  /*5520*/  HMMA.16816.F32 R24, R84.reuse, R88, R24 ;  /* 0x000000585418723c */ /* 0x040ff00000001818 */
[C---:B------:R-:W-:Y:S01]  /*5530*/  HMMA.16816.F32 R20, R84.reuse, R90, R20 ;  /* 0x0000005a5414723c */ /* 0x040fe20000001814 */
[----:B------:R-:W1:Y:S07]  /*5540*/  LDSM.16.M88.4 R88, [R112+0x3c00] ;  /* 0x003c00007058783b */ /* 0x000e6e0000000200 */
[C---:B--2---:R-:W-:Y:S08]  /*5550*/  HMMA.16816.F32 R32, R84.reuse, R16, R32 ;  /* 0x000000105420723c */ /* 0x044ff00000001820 */
[----:B------:R-:W-:Y:S08]  /*5560*/  HMMA.16816.F32 R28, R84, R18, R28 ;  /* 0x00000012541c723c */ /* 0x000ff0000000181c */
[C---:B---3--:R-:W-:Y:S08]  /*5570*/  HMMA.16816.F32 R16, R4.reuse, R8, RZ ;  /* 0x000000080410723c */ /* 0x048ff000000018ff */
[----:B------:R-:W-:Y:S11]  /*5580*/  HMMA.16816.F32 R8, R4, R10, RZ ;  /* 0x0000000a0408723c */ /* 0x000ff600000018ff */
[----:B------:R-:W-:Y:S05]  /*5590*/  @!UPT UIADD3 URZ, URZ, URZ, URZ ;  /* 0x0000003f3f3ff290 */ /* 0x000fea000fffe03f */
[C---:B----4-:R-:W-:Y:S08]  /*55a0*/  HMMA.16816.F32 R16, R84.reuse, R12, R16 ;  /* 0x0000000c5410723c */ /* 0x050ff00000001810 */
[----:B------:R-:W-:Y:S08]  /*55b0*/  HMMA.16816.F32 R12, R84, R14, R8 ;  /* 0x0000000e540c723c */ /* 0x000ff00000001808 */
[C---:B-1----:R-:W-:Y:S08]  /*55c0*/  HMMA.16816.F32 R8, R4.reuse, R88, RZ ;  /* 0x000000580408723c */ /* 0x042ff000000018ff */
[----:B------:R-:W-:Y:S01]  /*55d0*/  HMMA.16816.F32 R4, R4, R90, RZ ;  /* 0x0000005a0404723c */ /* 0x000fe200000018ff */
[----:B------:R-:W1:Y:S11]  /*55e0*/  LDSM.16.M88.4 R88, [R109+0x3c00] ;  /* 0x003c00006d58783b */ /* 0x000e760000000200 */
[----:B------:R-:W-:Y:S04]  /*55f0*/  @!UPT UIADD3 URZ, URZ, URZ, URZ ;  /* 0x0000003f3f3ff290 */ /* 0x000fe8000fffe03f */
        /* <DEDUP_REMOVED lines=54> */
[----:B------:R-:W-:Y:S01]  /*5960*/  IMAD R84, R120, 0x40, R119 ;  /* 0x0000004078547824 */ /* 0x000fe200078e0277 */
[----:B------:R-:W-:Y:S07]  /*5970*/  HMMA.16816.F32 R4, R88, R86, R4 ;  /* 0x000000565804723c */ /* 0x000fee0000001804 */
[----:B------:R-:W-:-:S02]  /*5980*/  IADD3 R90, R84, 0x1, RZ ;  /* 0x00000001545a7810 */ /* 0x000fc40007ffe0ff */
[----:B------:R-:W-:Y:S02]  /*5990*/  IADD3 R89, R84, 0x8, RZ ;  /* 0x0000000854597810 */ /* 0x000fe40007ffe0ff */
[----:B------:R-:W1:Y:S01]  /*59a0*/  I2F R86, R90 ;  /* 0x0000005a00567306 */ /* 0x000e620000201400 */
[----:B------:R-:W-:Y:S01]  /*59b0*/  BAR.SYNC.DEFER_BLOCKING 0x0 ;  /* 0x0000000000007b1d */ /* 0x000fe20000010000 */
[-C--:B------:R-:W-:Y:S02]  /*59c0*/  ISETP.GE.AND P0, PT, R90, R97.reuse, PT ;  /* 0x000000615a00720c */ /* 0x080fe40003f06270 */
[----:B------:R-:W-:Y:S02]  /*59d0*/  IADD3 R88, R84, 0x9, RZ ;  /* 0x0000000954587810 */ /* 0x000fe40007ffe0ff */
[----:B------:R-:W-:Y:S02]  /*59e0*/  ISETP.GE.AND P5, PT, R90, R96, PT ;  /* 0x000000605a00720c */ /* 0x000fe40003fa6270 */
[----:B------:R-:W2:Y:S01]  /*59f0*/  I2F R87, R89 ;  /* 0x0000005900577306 */ /* 0x000ea20000201400 */
[----:B------:R-:W-:Y:S01]  /*5a00*/  ISETP.GE.AND P1, PT, R89, R97, PT ;  /* 0x000000615900720c */ /* 0x000fe20003f26270 */
[----:B-1----:R-:W-:-:S05]  /*5a10*/  FFMA.FTZ R33, R0, R86, R33 ;  /* 0x0000005600217223 */ /* 0x002fca0000010021 */
[----:B------:R-:W-:Y:S01]  /*5a20*/  FSEL R85, R33, -INF , !P0 ;  /* 0xff80000021557808 */ /* 0x000fe20004000000 */
[C---:B------:R-:W-:Y:S01]  /*5a30*/  FFMA.FTZ R33, R0.reuse, R86, R35 ;  /* 0x0000005600217223 */ /* 0x040fe20000010023 */
[----:B------:R-:W-:Y:S01]  /*5a40*/  ISETP.GE.AND P0, PT, R89, R96, PT ;  /* 0x000000605900720c */ /* 0x000fe20003f06270 */
[CC--:B--2---:R-:W-:Y:S01]  /*5a50*/  FFMA.FTZ R86, R0.reuse, R87.reuse, R28 ;  /* 0x0000005700567223 */ /* 0x0c4fe2000001001c */
[----:B------:R-:W1:Y:S01]  /*5a60*/  I2F R35, R88 ;  /* 0x0000005800237306 */ /* 0x000e620000201400 */
[----:B------:R-:W-:Y:S01]  /*5a70*/  FFMA.FTZ R30, R0, R87, R30 ;  /* 0x00000057001e7223 */ /* 0x000fe2000001001e */
[----:B------:R-:W-:Y:S02]  /*5a80*/  FSEL R28, R33, -INF , !P5 ;  /* 0xff800000211c7808 */ /* 0x000fe40006800000 */
[----:B------:R-:W-:Y:S02]  /*5a90*/  FSEL R33, R86, -INF , !P1 ;  /* 0xff80000056217808 */ /* 0x000fe40004800000 */
[----:B------:R-:W-:-:S02]  /*5aa0*/  IADD3 R86, R84, 0x10, RZ ;  /* 0x0000001054567810 */ /* 0x000fc40007ffe0ff */
[CC--:B------:R-:W-:Y:S02]  /*5ab0*/  ISETP.GE.AND P5, PT, R88.reuse, R97.reuse, PT ;  /* 0x000000615800720c */ /* 0x0c0fe40003fa6270 */
[----:B------:R2:W3:Y:S01]  /*5ac0*/  I2F R87, R86 ;  /* 0x0000005600577306 */ /* 0x0004e20000201400 */
[----:B------:R-:W-:Y:S02]  /*5ad0*/  ISETP.GE.AND P1, PT, R88, R96, PT ;  /* 0x000000605800720c */ /* 0x000fe40003f26270 */
[----:B------:R-:W-:Y:S02]  /*5ae0*/  FSEL R30, R30, -INF , !P0 ;  /* 0xff8000001e1e7808 */ /* 0x000fe40004000000 */
[----:B------:R-:W-:Y:S01]  /*5af0*/  ISETP.GE.AND P0, PT, R86, R97, PT ;  /* 0x000000615600720c */ /* 0x000fe20003f06270 */
[-C--:B-1----:R-:W-:Y:S01]  /*5b00*/  FFMA.FTZ R29, R0, R35.reuse, R29 ;  /* 0x00000023001d7223 */ /* 0x082fe2000001001d */
[----:B------:R-:W-:Y:S01]  /*5b10*/  IADD3 R88, R84, 0x11, RZ ;  /* 0x0000001154587810 */ /* 0x000fe20007ffe0ff */
[----:B------:R-:W-:-:S03]  /*5b20*/  FFMA.FTZ R31, R0, R35, R31 ;  /* 0x00000023001f7223 */ /* 0x000fc6000001001f */
[----:B------:R-:W-:Y:S01]  /*5b30*/  FSEL R29, R29, -INF , !P5 ;  /* 0xff8000001d1d7808 */ /* 0x000fe20006800000 */
[----:B------:R-:W1:Y:S01]  /*5b40*/  I2F R35, R88 ;  /* 0x0000005800237306 */ /* 0x000e620000201400 */
[----:B------:R-:W-:Y:S02]  /*5b50*/  ISETP.GE.AND P5, PT, R86, R96, PT ;  /* 0x000000605600720c */ /* 0x000fe40003fa6270 */
[----:B--2---:R-:W-:Y:S01]  /*5b60*/  IADD3 R86, R84, 0x18, RZ ;  /* 0x0000001854567810 */ /* 0x004fe20007ffe0ff */
[CC--:B---3--:R-:W-:Y:S01]  /*5b70*/  FFMA.FTZ R135, R0.reuse, R87.reuse, R24 ;  /* 0x0000005700877223 */ /* 0x0c8fe20000010018 */
[----:B------:R-:W-:Y:S01]  /*5b80*/  FSEL R24, R31, -INF , !P1 ;  /* 0xff8000001f187808 */ /* 0x000fe20004800000 */
[----:B------:R-:W-:Y:S02]  /*5b90*/  FFMA.FTZ R26, R0, R87, R26 ;  /* 0x00000057001a7223 */ /* 0x000fe4000001001a */
[----:B------:R-:W2:Y:S01]  /*5ba0*/  I2F R31, R86 ;  /* 0x00000056001f7306 */ /* 0x000ea20000201400 */
[----:B------:R-:W-:-:S02]  /*5bb0*/  ISETP.GE.AND P1, PT, R88, R97, PT ;  /* 0x000000615800720c */ /* 0x000fc40003f26270 */
[----:B------:R-:W-:Y:S02]  /*5bc0*/  FSEL R135, R135, -INF , !P0 ;  /* 0xff80000087877808 */ /* 0x000fe40004000000 */
[----:B------:R-:W-:Y:S02]  /*5bd0*/  ISETP.GE.AND P0, PT, R88, R96, PT ;  /* 0x000000605800720c */ /* 0x000fe40003f06270 */
[----:B------:R-:W-:Y:S01]  /*5be0*/  FSEL R140, R26, -INF , !P5 ;  /* 0xff8000001a8c7808 */ /* 0x000fe20006800000 */
[----:B-1----:R-:W-:Y:S01]  /*5bf0*/  FFMA.FTZ R25, R0, R35, R25 ;  /* 0x0000002300197223 */ /* 0x002fe20000010019 */
[----:B------:R-:W-:Y:S01]  /*5c00*/  ISETP.GE.AND P5, PT, R86, R97, PT ;  /* 0x000000615600720c */ /* 0x000fe20003fa6270 */
[----:B------:R-:W-:Y:S01]  /*5c10*/  FFMA.FTZ R27, R0, R35, R27 ;  /* 0x00000023001b7223 */ /* 0x000fe2000001001b */
[----:B------:R-:W-:Y:S02]  /*5c20*/  IADD3 R35, R84, 0x19, RZ ;  /* 0x0000001954237810 */ /* 0x000fe40007ffe0ff */
[----:B------:R-:W-:-:S02]  /*5c30*/  FSEL R141, R25, -INF , !P1 ;  /* 0xff800000198d7808 */ /* 0x000fc40004800000 */
[----:B------:R-:W-:Y:S01]  /*5c40*/  ISETP.GE.AND P1, PT, R86, R96, PT ;  /* 0x000000605600720c */ /* 0x000fe20003f26270 */
[CC--:B--2---:R-:W-:Y:S01]  /*5c50*/  FFMA.FTZ R22, R0.reuse, R31.reuse, R22 ;  /* 0x0000001f00167223 */ /* 0x0c4fe20000010016 */
[----:B------:R-:W1:Y:S01]  /*5c60*/  I2F R26, R35 ;  /* 0x00000023001a7306 */ /* 0x000e620000201400 */
[----:B------:R-:W-:Y:S01]  /*5c70*/  FFMA.FTZ R20, R0, R31, R20 ;  /* 0x0000001f00147223 */ /* 0x000fe20000010014 */
[----:B------:R-:W-:Y:S02]  /*5c80*/  FSEL R150, R27, -INF , !P0 ;  /* 0xff8000001b967808 */ /* 0x000fe40004000000 */
[----:B------:R-:W-:Y:S02]  /*5c90*/  FSEL R146, R22, -INF , !P1 ;  /* 0xff80000016927808 */ /* 0x000fe40004800000 */
[C---:B------:R-:W-:Y:S02]  /*5ca0*/  IADD3 R27, R84.reuse, 0x20, RZ ;  /* 0x00000020541b7810 */ /* 0x040fe40007ffe0ff */
[----:B------:R-:W-:-:S02]  /*5cb0*/  IADD3 R22, R84, 0x21, RZ ;  /* 0x0000002154167810 */ /* 0x000fc40007ffe0ff */
[----:B------:R-:W-:Y:S01]  /*5cc0*/  FSEL R145, R20, -INF , !P5 ;  /* 0xff80000014917808 */ /* 0x000fe20006800000 */
[----:B------:R-:W2:Y:S01]  /*5cd0*/  I2F R25, R27 ;  /* 0x0000001b00197306 */ /* 0x000ea20000201400 */
[CC--:B------:R-:W-:Y:S02]  /*5ce0*/  ISETP.GE.AND P0, PT, R35.reuse, R97.reuse, PT ;  /* 0x000000612300720c */ /* 0x0c0fe40003f06270 */
[----:B------:R-:W-:Y:S01]  /*5cf0*/  ISETP.GE.AND P5, PT, R35, R96, PT ;  /* 0x000000602300720c */ /* 0x000fe20003fa6270 */
[CC--:B-1----:R-:W-:Y:S01]  /*5d00*/  FFMA.FTZ R21, R0.reuse, R26.reuse, R21 ;  /* 0x0000001a00157223 */ /* 0x0c2fe20000010015 */
[----:B------:R-:W-:Y:S01]  /*5d10*/  ISETP.GE.AND P1, PT, R27, R97, PT ;  /* 0x000000611b00720c */ /* 0x000fe20003f26270 */
[----:B------:R-:W-:Y:S02]  /*5d20*/  FFMA.FTZ R23, R0, R26, R23 ;  /* 0x0000001a00177223 */ /* 0x000fe40000010017 */
[----:B------:R-:W1:Y:S01]  /*5d30*/  I2F R20, R22 ;  /* 0x0000001600147306 */ /* 0x000e620000201400 */
[----:B------:R-:W-:-:S02]  /*5d40*/  FSEL R147, R21, -INF , !P0 ;  /* 0xff80000015937808 */ /* 0x000fc40004000000 */
[----:B------:R-:W-:Y:S02]  /*5d50*/  FSEL R148, R23, -INF , !P5 ;  /* 0xff80000017947808 */ /* 0x000fe40006800000 */
[----:B------:R-:W-:Y:S01]  /*5d60*/  ISETP.GE.AND P0, PT, R27, R96, PT ;  /* 0x000000601b00720c */ /* 0x000fe20003f06270 */
[----:B--2---:R-:W-:Y:S01]  /*5d70*/  FFMA.FTZ R102, R0, R25, R18 ;  /* 0x0000001900667223 */ /* 0x004fe20000010012 */
[----:B------:R-:W-:Y:S01]  /*5d80*/  ISETP.GE.AND P5, PT, R22, R97, PT ;  /* 0x000000611600720c */ /* 0x000fe20003fa6270 */
[----:B------:R-:W-:Y:S01]  /*5d90*/  FFMA.FTZ R16, R0, R25, R16 ;  /* 0x0000001900107223 */ /* 0x000fe20000010010 */
[----:B------:R-:W-:Y:S02]  /*5da0*/  IADD3 R18, R84, 0x28, RZ ;  /* 0x0000002854127810 */ /* 0x000fe40007ffe0ff */
[----:B------:R-:W-:Y:S02]  /*5db0*/  FSEL R102, R102, -INF , !P0 ;  /* 0xff80000066667808 */ /* 0x000fe40004000000 */
[----:B------:R2:W3:Y:S01]  /*5dc0*/  I2F R21, R18 ;  /* 0x0000001200157306 */ /* 0x0004e20000201400 */
[-C--:B-1----:R-:W-:Y:S01]  /*5dd0*/  FFMA.FTZ R17, R0, R20.reuse, R17 ;  /* 0x0000001400117223 */ /* 0x082fe20000010011 */
[----:B------:R-:W-:Y:S01]  /*5de0*/  ISETP.GE.AND P0, PT, R18, R97, PT ;  /* 0x000000611200720c */ /* 0x000fe20003f06270 */
[----:B------:R-:W-:Y:S01]  /*5df0*/  FFMA.FTZ R106, R0, R20, R19 ;  /* 0x00000014006a7223 */ /* 0x000fe20000010013 */
[----:B------:R-:W-:-:S02]  /*5e00*/  IADD3 R19, R84, 0x29, RZ ;  /* 0x0000002954137810 */ /* 0x000fc40007ffe0ff */
[----:B------:R-:W-:Y:S02]  /*5e10*/  FSEL R104, R17, -INF , !P5 ;  /* 0xff80000011687808 */ /* 0x000fe40006800000 */
[-C--:B------:R-:W-:Y:S02]  /*5e20*/  ISETP.GE.AND P5, PT, R18, R96.reuse, PT ;  /* 0x000000601200720c */ /* 0x080fe40003fa6270 */
[----:B------:R-:W-:Y:S02]  /*5e30*/  FSEL R101, R16, -INF , !P1 ;  /* 0xff80000010657808 */ /* 0x000fe40004800000 */
[----:B------:R-:W1:Y:S01]  /*5e40*/  I2F R16, R19 ;  /* 0x0000001300107306 */ /* 0x000e620000201400 */
[----:B------:R-:W-:Y:S02]  /*5e50*/  ISETP.GE.AND P1, PT, R22, R96, PT ;  /* 0x000000601600720c */ /* 0x000fe40003f26270 */
[----:B--2---:R-:W-:Y:S01]  /*5e60*/  IADD3 R18, R84, 0x30, RZ ;  /* 0x0000003054127810 */ /* 0x004fe20007ffe0ff */
[-C--:B---3--:R-:W-:Y:S01]  /*5e70*/  FFMA.FTZ R14, R0, R21.reuse, R14 ;  /* 0x00000015000e7223 */ /* 0x088fe2000001000e */
[----:B------:R-:W-:Y:S01]  /*5e80*/  FSEL R106, R106, -INF , !P1 ;  /* 0xff8000006a6a7808 */ /* 0x000fe20004800000 */
[----:B------:R-:W-:-:S02]  /*5e90*/  FFMA.FTZ R12, R0, R21, R12 ;  /* 0x00000015000c7223 */ /* 0x000fc4000001000c */
[----:B------:R-:W2:Y:S01]  /*5ea0*/  I2F R17, R18 ;  /* 0x0000001200117306 */ /* 0x000ea20000201400 */
[CC--:B------:R-:W-:Y:S02]  /*5eb0*/  ISETP.GE.AND P1, PT, R19.reuse, R97.reuse, PT ;  /* 0x000000611300720c */ /* 0x0c0fe40003f26270 */
[----:B------:R-:W-:Y:S02]  /*5ec0*/  FSEL R130, R14, -INF , !P5 ;  /* 0xff8000000e827808 */ /* 0x000fe40006800000 */
[----:B------:R-:W-:Y:S02]  /*5ed0*/  ISETP.GE.AND P5, PT, R18, R97, PT ;  /* 0x000000611200720c */ /* 0x000fe40003fa6270 */
[----:B------:R-:W-:Y:S01]  /*5ee0*/  IADD3 R14, R84, 0x31, RZ ;  /* 0x00000031540e7810 */ /* 0x000fe20007ffe0ff */
[-C--:B-1----:R-:W-:Y:S01]  /*5ef0*/  FFMA.FTZ R13, R0, R16.reuse, R13 ;  /* 0x00000010000d7223 */ /* 0x082fe2000001000d */
[----:B------:R-:W-:Y:S01]  /*5f00*/  FSEL R105, R12, -INF , !P0 ;  /* 0xff8000000c697808 */ /* 0x000fe20004000000 */
[----:B------:R-:W-:Y:S01]  /*5f10*/  FFMA.FTZ R15, R0, R16, R15 ;  /* 0x00000010000f7223 */ /* 0x000fe2000001000f */
[----:B------:R-:W1:Y:S01]  /*5f20*/  I2F R12, R14 ;  /* 0x0000000e000c7306 */ /* 0x000e620000201400 */
[----:B------:R-:W-:-:S02]  /*5f30*/  ISETP.GE.AND P0, PT, R19, R96, PT ;  /* 0x000000601300720c */ /* 0x000fc40003f06270 */
[----:B------:R-:W-:Y:S01]  /*5f40*/  FSEL R131, R13, -INF , !P1 ;  /* 0xff8000000d837808 */ /* 0x000fe20004800000 */
[CC--:B--2---:R-:W-:Y:S01]  /*5f50*/  FFMA.FTZ R8, R0.reuse, R17.reuse, R8 ;  /* 0x0000001100087223 */ /* 0x0c4fe20000010008 */
[----:B------:R-:W-:Y:S01]  /*5f60*/  FSEL R100, R15, -INF , !P0 ;  /* 0xff8000000f647808 */ /* 0x000fe20004000000 */
[----:B------:R-:W-:Y:S01]  /*5f70*/  FFMA.FTZ R10, R0, R17, R10 ;  /* 0x00000011000a7223 */ /* 0x000fe2000001000a */
[----:B------:R-:W-:Y:S02]  /*5f80*/  ISETP.GE.AND P1, PT, R18, R96, PT ;  /* 0x000000601200720c */ /* 0x000fe40003f26270 */
[----:B------:R-:W-:Y:S02]  /*5f90*/  FSEL R99, R8, -INF , !P5 ;  /* 0xff80000008637808 */ /* 0x000fe40006800000 */
[----:B------:R-:W-:Y:S02]  /*5fa0*/  IADD3 R8, R84, 0x38, RZ ;  /* 0x0000003854087810 */ /* 0x000fe40007ffe0ff */
[----:B------:R-:W-:-:S02]  /*5fb0*/  ISETP.GE.AND P0, PT, R14, R97, PT ;  /* 0x000000610e00720c */ /* 0x000fc40003f06270 */
[----:B------:R-:W2:Y:S01]  /*5fc0*/  I2F R13, R8 ;  /* 0x00000008000d7306 */ /* 0x000ea20000201400 */
[-C--:B-1----:R-:W-:Y:S01]  /*5fd0*/  FFMA.FTZ R9, R0, R12.reuse, R9 ;  /* 0x0000000c00097223 */ /* 0x082fe20000010009 */
[----:B------:R-:W-:Y:S01]  /*5fe0*/  FSEL R91, R10, -INF , !P1 ;  /* 0xff8000000a5b7808 */ /* 0x000fe20004800000 */
[----:B------:R-:W-:Y:S01]  /*5ff0*/  FFMA.FTZ R11, R0, R12, R11 ;  /* 0x0000000c000b7223 */ /* 0x000fe2000001000b */
[C---:B------:R-:W-:Y:S02]  /*6000*/  ISETP.GE.AND P1, PT, R8.reuse, R97, PT ;  /* 0x000000610800720c */ /* 0x040fe40003f26270 */
[----:B------:R-:W-:Y:S02]  /*6010*/  FSEL R103, R9, -INF , !P0 ;  /* 0xff80000009677808 */ /* 0x000fe40004000000 */
[-C--:B------:R-:W-:Y:S01]  /*6020*/  ISETP.GE.AND P0, PT, R8, R96.reuse, PT ;  /* 0x000000600800720c */ /* 0x080fe20003f06270 */
[----:B------:R-:W1:Y:S01]  /*6030*/  I2F R9, R84 ;  /* 0x0000005400097306 */ /* 0x000e620000201400 */
[----:B------:R-:W-:-:S04]  /*6040*/  ISETP.GE.AND P5, PT, R14, R96, PT ;  /* 0x000000600e00720c */ /* 0x000fc80003fa6270 */
[----:B------:R-:W-:Y:S01]  /*6050*/  FSEL R98, R11, -INF , !P5 ;  /* 0xff8000000b627808 */ /* 0x000fe20006800000 */
[-C--:B--2---:R-:W-:Y:S01]  /*6060*/  FFMA.FTZ R4, R0, R13.reuse, R4 ;  /* 0x0000000d00047223 */ /* 0x084fe20000010004 */
[----:B------:R-:W-:Y:S01]  /*6070*/  IADD3 R8, R84, 0x39, RZ ;  /* 0x0000003954087810 */ /* 0x000fe20007ffe0ff */
[----:B------:R-:W-:Y:S01]  /*6080*/  FFMA.FTZ R6, R0, R13, R6 ;  /* 0x0000000d00067223 */ /* 0x000fe20000010006 */
[-C--:B------:R-:W-:Y:S02]  /*6090*/  ISETP.GE.AND P5, PT, R84, R97.reuse, PT ;  /* 0x000000615400720c */ /* 0x080fe40003fa6270 */
[----:B------:R-:W-:Y:S02]  /*60a0*/  FSEL R107, R4, -INF , !P1 ;  /* 0xff800000046b7808 */ /* 0x000fe40004800000 */
[----:B------:R-:W2:Y:S01]  /*60b0*/  I2F R4, R8 ;  /* 0x0000000800047306 */ /* 0x000ea20000201400 */
[----:B------:R-:W-:Y:S01]  /*60c0*/  ISETP.GE.AND P1, PT, R8, R97, PT ;  /* 0x000000610800720c */ /* 0x000fe20003f26270 */
[-C--:B-1----:R-:W-:Y:S01]  /*60d0*/  FFMA.FTZ R34, R0, R9.reuse, R34 ;  /* 0x0000000900227223 */ /* 0x082fe20000010022 */
[----:B------:R-:W-:Y:S01]  /*60e0*/  FSEL R90, R6, -INF , !P0 ;  /* 0xff800000065a7808 */ /* 0x000fe20004000000 */
[----:B------:R-:W-:Y:S01]  /*60f0*/  FFMA.FTZ R6, R0, R9, R32 ;  /* 0x0000000900067223 */ /* 0x000fe20000010020 */
[----:B------:R-:W-:-:S04]  /*6100*/  ISETP.GE.AND P0, PT, R84, R96, PT ;  /* 0x000000605400720c */ /* 0x000fc80003f06270 */
[----:B------:R-:W-:Y:S02]  /*6110*/  FSEL R6, R6, -INF , !P5 ;  /* 0xff80000006067808 */ /* 0x000fe40006800000 */
[----:B------:R-:W-:Y:S01]  /*6120*/  ISETP.GE.AND P5, PT, R8, R96, PT ;  /* 0x000000600800720c */ /* 0x000fe20003fa6270 */
[CC--:B--2---:R-:W-:Y:S02]  /*6130*/  FFMA.FTZ R5, R0.reuse, R4.reuse, R5 ;  /* 0x0000000400057223 */ /* 0x0c4fe40000010005 */
[----:B------:R-:W-:Y:S01]  /*6140*/  FFMA.FTZ R7, R0, R4, R7 ;  /* 0x0000000400077223 */ /* 0x000fe20000010007 */
[----:B------:R-:W-:Y:S02]  /*6150*/  FSEL R4, R34, -INF , !P0 ;  /* 0xff80000022047808 */ /* 0x000fe40004000000 */
[----:B------:R-:W-:Y:S02]  /*6160*/  FSEL R134, R5, -INF , !P1 ;  /* 0xff80000005867808 */ /* 0x000fe40004800000 */
[----:B------:R-:W-:-:S02]  /*6170*/  ISETP.GE.AND P1, PT, R92, 0x3, PT ;  /* 0x000000035c00780c */ /* 0x000fc40003f26270 */
[C---:B------:R-:W-:Y:S02]  /*6180*/  LEA R132, P0, R94.reuse, c[0x0][0x168], 0x1 ;  /* 0x00005a005e847a11 */ /* 0x040fe400078008ff */
[----:B------:R-:W-:Y:S02]  /*6190*/  FSEL R92, R7, -INF , !P5 ;  /* 0xff800000075c7808 */ /* 0x000fe40006800000 */
[----:B------:R-:W-:-:S07]  /*61a0*/  LEA.HI.X R133, R94, c[0x0][0x16c], R95, 0x1, P0 ;  /* 0x00005b005e857a11 */ /* 0x000fce00000f0c5f */
[----:B------:R-:W-:Y:S05]  /*61b0*/  @!P1 BRA `(.L_x_4922) ;  /* 0x000007a000009947 */ /* 0x000fea0003800000 */
[----:B------:R-:W-:Y:S05]  /*61c0*/  @!P6 BRA `(.L_x_4923) ;  /* 0x000003a00000e947 */ /* 0x000fea0003800000 */
[----:B------:R-:W1:Y:S01]  /*61d0*/  I2F.RP R11, R93 ;  /* 0x0000005d000b7306 */ /* 0x000e620000209400 */
[----:B------:R-:W-:Y:S02]  /*61e0*/  IMAD.MOV.U32 R8, RZ, RZ, RZ ;  /* 0x000000ffff087224 */ /* 0x000fe400078e00ff */
[----:B------:R-:W-:-:S05]  /*61f0*/  IMAD.SHL.U32 R7, R120, 0x40, RZ ;  /* 0x0000004078077824 */ /* 0x000fca00078e00ff */
[----:B------:R-:W-:Y:S01]  /*6200*/  IABS R12, R7 ;  /* 0x00000007000c7213 */ /* 0x000fe20000000000 */
        /* <DEDUP_REMOVED lines=54> */
.L_x_4923:
[----:B------:R-:W-:-:S05]  /*6570*/  IMAD.MOV.U32 R7, RZ, RZ, c[0x0][0x198] ;  /* 0x00006600ff077624 */ /* 0x000fca00078e00ff */
[----:B------:R-:W-:-:S04]  /*6580*/  LEA R7, -R7, RZ, 0x6 ;  /* 0x000000ff07077211 */ /* 0x000fc800078e31ff */
[----:B------:R-:W-:Y:S02]  /*6590*/  SHF.R.S32.HI R8, RZ, 0x1f, R7 ;  /* 0x0000001fff087819 */ /* 0x000fe40000011407 */
.L_x_4924:
[C---:B------:R-:W-:Y:S01]  /*65a0*/  LEA R132, P0, R7.reuse, R132, 0x1 ;  /* 0x0000008407847211 */ /* 0x040fe200078008ff */
[----:B------:R1:W-:Y:S01]  /*65b0*/  @P4 STS [R121+0x3000], RZ ;  /* 0x003000ff79004388 */ /* 0x0003e20000000800 */
[----:B------:R-:W-:Y:S02]  /*65c0*/  BSSY B0, `(.L_x_4925) ;  /* 0x0000038000007945 */ /* 0x000fe40003800000 */
[----:B------:R-:W-:Y:S01]  /*65d0*/  LEA.HI.X R133, R7, R133, R8, 0x1, P0 ;  /* 0x0000008507857211 */ /* 0x000fe200000f0c08 */
[----:B------:R1:W-:Y:S01]  /*65e0*/  @P4 STS [R121+0x3004], RZ ;  /* 0x003004ff79004388 */ /* 0x0003e20000000800 */
[----:B------:R-:W-:-:S03]  /*65f0*/  @!P3 IADD3 R10, P0, R94, R7, RZ ;  /* 0x000000075e0ab210 */ /* 0x000fc60007f1e0ff */
[----:B------:R1:W-:Y:S02]  /*6600*/  @P4 STS.64 [R121+0x3008], RZ ;  /* 0x003008ff79004388 */ /* 0x0003e40000000a00 */
[--C-:B------:R-:W-:Y:S01]  /*6610*/  @!P3 IMAD.X R5, R95, 0x1, R8.reuse, P0 ;  /* 0x000000015f05b824 */ /* 0x100fe200000e0608 */
        /* <DEDUP_REMOVED lines=14> */
[----:B------:R-:W-:Y:S01]  /*6700*/  @!P2 LEA R16, P0, R10, c[0x0][0x168], 0x1 ;  /* 0x00005a000a10aa11 */ /* 0x000fe200078008ff */
[----:B------:R-:W-:Y:S01]  /*6710*/  IMAD.X R8, R116, 0x1, R8, P1 ;  /* 0x0000000174087824 */ /* 0x000fe200008e0608 */
[----:B------:R1:W-:Y:S02]  /*6720*/  @P2 STS.128 [R121+0x5000], RZ ;  /* 0x005000ff79002388 */ /* 0x0003e40000000c00 */
[----:B------:R-:W-:Y:S01]  /*6730*/  @!P2 LEA.HI.X R17, R10, c[0x0][0x16c], R5, 0x1, P0 ;  /* 0x00005b000a11aa11 */ /* 0x000fe200000f0c05 */
[----:B------:R-:W-:-:S02]  /*6740*/  IMAD.MOV.U32 R5, RZ, RZ, c[0x0][0x198] ;  /* 0x00006600ff057624 */ /* 0x000fc400078e00ff */
[----:B------:R-:W-:Y:S02]  /*6750*/  @!P4 IMAD.MOV.U32 R10, RZ, RZ, c[0x0][0x19c] ;  /* 0x00006700ff0ac624 */ /* 0x000fe400078e00ff */
[----:B------:R-:W-:Y:S01]  /*6760*/  @!PT LDS RZ, [RZ] ;  /* 0x00000000fffff984 */ /* 0x000fe20000000800 */
[----:B------:R-:W-:Y:S01]  /*6770*/  @!PT LDS RZ, [RZ] ;  /* 0x00000000fffff984 */ /* 0x000fe20000000800 */
[----:B------:R-:W-:Y:S01]  /*6780*/  @!PT LDS RZ, [RZ] ;  /* 0x00000000fffff984 */ /* 0x000fe20000000800 */
[----:B------:R1:W-:Y:S01]  /*6790*/  @!P2 LDGSTS.E.BYPASS.LTC128B.128 [R121+0x5000], [R16.64+0x80] ;  /* 0x050000801079afae */ /* 0x0003e2000b901d48 */
[----:B------:R-:W-:-:S03]  /*67a0*/  @!P4 LEA R12, P0, R5, R132, 0x6 ;  /* 0x00000084050cc211 */ /* 0x000fc600078030ff */
[----:B------:R1:W-:Y:S01]  /*67b0*/  @P4 STS.128 [R121+0x3800], RZ ;  /* 0x003800ff79004388 */ /* 0x0003e20000000c00 */
        /* <DEDUP_REMOVED lines=24> */
.L_x_4926:
[----:B------:R-:W-:Y:S05]  /*6940*/  BSYNC B0 ;  /* 0x0000000000007941 */ /* 0x000fea0003800000 */
.L_x_4925:
[----:B------:R-:W0:Y:S02]  /*6950*/  LDGDEPBAR ;  /* 0x00000000000079af */ /* 0x000e240000000000 */
.L_x_4922:
        /* <DEDUP_REMOVED lines=52> */
[--C-:B------:R-:W-:Y:S02]  /*6ca0*/  FFMA.FTZ R149, R6, c[0x0][0x23c], -R144.reuse ;  /* 0x00008f0006957a23 */ /* 0x100fe40000010890 */
[--C-:B------:R-:W-:Y:S02]  /*6cb0*/  FFMA.FTZ R96, R85, c[0x0][0x23c], -R144.reuse ;  /* 0x00008f0055607a23 */ /* 0x100fe40000010890 */
[--C-:B------:R-:W-:Y:S02]  /*6cc0*/  FFMA.FTZ R97, R33, c[0x0][0x23c], -R144.reuse ;  /* 0x00008f0021617a23 */ /* 0x100fe40000010890 */
[----:B------:R-:W-:Y:S01]  /*6cd0*/  FFMA.FTZ R94, R29, c[0x0][0x23c], -R144 ;  /* 0x00008f001d5e7a23 */ /* 0x000fe20000010890 */
[----:B------:R-:W-:Y:S01]  /*6ce0*/  MUFU.EX2 R149, R149 ;  /* 0x0000009500957308 */ /* 0x000fe20000000800 */
[--C-:B------:R-:W-:Y:S01]  /*6cf0*/  FFMA.FTZ R142, R4, c[0x0][0x23c], -R95.reuse ;  /* 0x00008f00048e7a23 */ /* 0x100fe2000001085f */
[----:B------:R-:W-:Y:S01]  /*6d00*/  LDSM.16.MT88.4 R32, [R108+0x7000] ;  /* 0x007000006c20783b */ /* 0x000fe20000004200 */
[----:B------:R-:W-:-:S02]  /*6d10*/  FFMA.FTZ R93, R28, c[0x0][0x23c], -R95 ;  /* 0x00008f001c5d7a23 */ /* 0x000fc4000001085f */
[----:B------:R-:W-:Y:S02]  /*6d20*/  FMUL.FTZ R152, R152, c[0x0][0x23c] ;  /* 0x00008f0098987a20 */ /* 0x000fe40000410000 */
[----:B------:R-:W-:Y:S01]  /*6d30*/  FMUL.FTZ R143, R143, c[0x0][0x23c] ;  /* 0x00008f008f8f7a20 */ /* 0x000fe20000410000 */
[----:B------:R-:W2:Y:S01]  /*6d40*/  MUFU.EX2 R96, R96 ;  /* 0x0000006000607308 */ /* 0x000ea20000000800 */
[--C-:B------:R-:W-:Y:S02]  /*6d50*/  FFMA.FTZ R2, R24, c[0x0][0x23c], -R95.reuse ;  /* 0x00008f0018027a23 */ /* 0x100fe4000001085f */
[--C-:B------:R-:W-:Y:S01]  /*6d60*/  FFMA.FTZ R30, R30, c[0x0][0x23c], -R95.reuse ;  /* 0x00008f001e1e7a23 */ /* 0x100fe2000001085f */
[----:B------:R-:W3:Y:S01]  /*6d70*/  LDSM.16.MT88.4 R24, [R110+0x7000] ;  /* 0x007000006e18783b */ /* 0x000ee20000004200 */
[----:B------:R-:W-:Y:S02]  /*6d80*/  FFMA.FTZ R141, R141, c[0x0][0x23c], -R144 ;  /* 0x00008f008d8d7a23 */ /* 0x000fe40000010890 */
        /* <DEDUP_REMOVED lines=8> */
[----:B------:R-:W-:-:S06]  /*6e10*/  FFMA.FTZ R92, R92, c[0x0][0x23c], -R95 ;  /* 0x00008f005c5c7a23 */ /* 0x000fcc000001085f */
[----:B------:R-:W-:Y:S08]  /*6e20*/  MUFU.EX2 R142, R142 ;  /* 0x0000008e008e7308 */ /* 0x000ff00000000800 */
[----:B------:R-:W2:Y:S01]  /*6e30*/  MUFU.EX2 R93, R93 ;  /* 0x0000005d005d7308 */ /* 0x000ea20000000800 */
[----:B----4-:R-:W-:-:S07]  /*6e40*/  F2FP.PACK_AB R86, R94, R97 ;  /* 0x000000615e56723e */ /* 0x010fce00000000ff */
[----:B------:R-:W-:Y:S08]  /*6e50*/  MUFU.EX2 R3, R30 ;  /* 0x0000001e00037308 */ /* 0x000ff00000000800 */
[----:B------:R-:W4:Y:S01]  /*6e60*/  MUFU.EX2 R152, R152 ;  /* 0x0000009800987308 */ /* 0x000f220000000800 */
[----:B--2---:R-:W-:-:S07]  /*6e70*/  F2FP.PACK_AB R85, R93, R142 ;  /* 0x0000008e5d55723e */ /* 0x004fce00000000ff */
[----:B------:R-:W2:Y:S08]  /*6e80*/  MUFU.EX2 R143, R143 ;  /* 0x0000008f008f7308 */ /* 0x000eb00000000800 */
[----:B------:R-:W5:Y:S01]  /*6e90*/  MUFU.EX2 R2, R2 ;  /* 0x0000000200027308 */ /* 0x000f620000000800 */
[-C--:B----4-:R-:W-:Y:S02]  /*6ea0*/  FMUL.FTZ R4, R36, R152.reuse ;  /* 0x0000009824047220 */ /* 0x090fe40000410000 */
[----:B------:R-:W-:-:S02]  /*6eb0*/  FMUL.FTZ R5, R37, R152 ;  /* 0x0000009825057220 */ /* 0x000fc40000410000 */
[-C--:B------:R-:W-:Y:S02]  /*6ec0*/  FMUL.FTZ R12, R44, R152.reuse ;  /* 0x000000982c0c7220 */ /* 0x080fe40000410000 */
[-C--:B------:R-:W-:Y:S01]  /*6ed0*/  FMUL.FTZ R13, R45, R152.reuse ;  /* 0x000000982d0d7220 */ /* 0x080fe20000410000 */
[----:B------:R-:W-:Y:S01]  /*6ee0*/  MUFU.EX2 R141, R141 ;  /* 0x0000008d008d7308 */ /* 0x000fe20000000800 */
[-C--:B--2---:R-:W-:Y:S02]  /*6ef0*/  FMUL.FTZ R6, R38, R143.reuse ;  /* 0x0000008f26067220 */ /* 0x084fe40000410000 */
[-C--:B------:R-:W-:Y:S02]  /*6f00*/  FMUL.FTZ R7, R39, R143.reuse ;  /* 0x0000008f27077220 */ /* 0x080fe40000410000 */
[-C--:B------:R-:W-:Y:S02]  /*6f10*/  FMUL.FTZ R14, R46, R143.reuse ;  /* 0x0000008f2e0e7220 */ /* 0x080fe40000410000 */
[----:B------:R-:W-:Y:S01]  /*6f20*/  FMUL.FTZ R15, R47, R143 ;  /* 0x0000008f2f0f7220 */ /* 0x000fe20000410000 */
[----:B-----5:R-:W-:Y:S01]  /*6f30*/  F2FP.PACK_AB R87, R2, R3 ;  /* 0x000000030257723e */ /* 0x020fe200000000ff */
[-C--:B------:R-:W-:Y:S01]  /*6f40*/  FMUL.FTZ R40, R40, R152.reuse ;  /* 0x0000009828287220 */ /* 0x080fe20000410000 */
        /* <DEDUP_REMOVED lines=17> */
[----:B------:R-:W1:Y:S01]  /*7060*/  LDSM.16.MT88.4 R40, [R110+0x8000] ;  /* 0x008000006e28783b */ /* 0x000e620000004200 */
[-C--:B------:R-:W-:Y:S01]  /*7070*/  FMUL.FTZ R56, R56, R152.reuse ;  /* 0x0000009838387220 */ /* 0x080fe20000410000 */
[----:B------:R-:W-:Y:S01]  /*7080*/  MUFU.EX2 R98, R98 ;  /* 0x0000006200627308 */ /* 0x000fe20000000800 */
[-C--:B------:R-:W-:Y:S02]  /*7090*/  FMUL.FTZ R57, R57, R152.reuse ;  /* 0x0000009839397220 */ /* 0x080fe40000410000 */
[-C--:B------:R-:W-:Y:S02]  /*70a0*/  FMUL.FTZ R58, R58, R143.reuse ;  /* 0x0000008f3a3a7220 */ /* 0x080fe40000410000 */
[----:B------:R-:W-:Y:S01]  /*70b0*/  HMMA.16816.F32 R16, R84, R18, R48 ;  /* 0x000000125410723c */ /* 0x000fe20000001830 */
[----:B------:R-:W2:Y:S01]  /*70c0*/  LDSM.16.MT88.4 R48, [R108+0x8000] ;  /* 0x008000006c30783b */ /* 0x000ea20000004200 */
[----:B------:R-:W-:Y:S01]  /*70d0*/  FMUL.FTZ R59, R59, R143 ;  /* 0x0000008f3b3b7220 */ /* 0x000fe20000410000 */
[----:B------:R-:W-:Y:S01]  /*70e0*/  MUFU.EX2 R90, R90 ;  /* 0x0000005a005a7308 */ /* 0x000fe20000000800 */
[----:B------:R-:W-:-:S02]  /*70f0*/  FMUL.FTZ R28, R60, R152 ;  /* 0x000000983c1c7220 */ /* 0x000fc40000410000 */
[-C--:B------:R-:W-:Y:S02]  /*7100*/  FMUL.FTZ R29, R61, R152.reuse ;  /* 0x000000983d1d7220 */ /* 0x080fe40000410000 */
[C---:B---3--:R-:W-:Y:S01]  /*7110*/  HMMA.16816.F32 R20, R84.reuse, R24, R20 ;  /* 0x000000185414723c */ /* 0x048fe20000001814 */
[-C--:B------:R-:W-:Y:S02]  /*7120*/  FMUL.FTZ R30, R62, R143.reuse ;  /* 0x0000008f3e1e7220 */ /* 0x080fe40000410000 */
[-C--:B------:R-:W-:Y:S02]  /*7130*/  FMUL.FTZ R31, R63, R143.reuse ;  /* 0x0000008f3f1f7220 */ /* 0x080fe40000410000 */
[-C--:B------:R-:W-:Y:S01]  /*7140*/  FMUL.FTZ R64, R64, R152.reuse ;  /* 0x0000009840407220 */ /* 0x080fe20000410000 */
[----:B------:R-:W-:Y:S01]  /*7150*/  LDSM.16.MT88.4 R60, [R110+0x6800] ;  /* 0x006800006e3c783b */ /* 0x000fe20000004200 */
[----:B------:R-:W-:Y:S01]  /*7160*/  FMUL.FTZ R65, R65, R152 ;  /* 0x0000009841417220 */ /* 0x000fe20000410000 */
[----:B------:R-:W-:Y:S01]  /*7170*/  HMMA.16816.F32 R24, R84, R26, R56 ;  /* 0x0000001a5418723c */ /* 0x000fe20000001838 */
[-C--:B------:R-:W-:Y:S01]  /*7180*/  FMUL.FTZ R66, R66, R143.reuse ;  /* 0x0000008f42427220 */ /* 0x080fe20000410000 */
[----:B------:R-:W3:Y:S01]  /*7190*/  LDSM.16.MT88.4 R56, [R110+0x6400] ;  /* 0x006400006e38783b */ /* 0x000ee20000004200 */
[----:B------:R-:W-:-:S02]  /*71a0*/  FMUL.FTZ R67, R67, R143 ;  /* 0x0000008f43437220 */ /* 0x000fc40000410000 */
[-C--:B------:R-:W-:Y:S02]  /*71b0*/  FMUL.FTZ R36, R68, R152.reuse ;  /* 0x0000009844247220 */ /* 0x080fe40000410000 */
[-C--:B------:R-:W-:Y:S01]  /*71c0*/  FMUL.FTZ R37, R69, R152.reuse ;  /* 0x0000009845257220 */ /* 0x080fe20000410000 */
[C---:B------:R-:W-:Y:S01]  /*71d0*/  HMMA.16816.F32 R28, R84.reuse, R32, R28 ;  /* 0x00000020541c723c */ /* 0x040fe2000000181c */
[-C--:B------:R-:W-:Y:S02]  /*71e0*/  FMUL.FTZ R38, R70, R143.reuse ;  /* 0x0000008f46267220 */ /* 0x080fe40000410000 */
[-C--:B------:R-:W-:Y:S02]  /*71f0*/  FMUL.FTZ R39, R71, R143.reuse ;  /* 0x0000008f47277220 */ /* 0x080fe40000410000 */
[-C--:B------:R-:W-:Y:S02]  /*7200*/  FMUL.FTZ R44, R76, R152.reuse ;  /* 0x000000984c2c7220 */ /* 0x080fe40000410000 */
[----:B------:R-:W-:Y:S01]  /*7210*/  FMUL.FTZ R45, R77, R152 ;  /* 0x000000984d2d7220 */ /* 0x000fe20000410000 */
[----:B------:R-:W-:Y:S01]  /*7220*/  HMMA.16816.F32 R32, R84, R34, R64 ;  /* 0x000000225420723c */ /* 0x000fe20000001840 */
[----:B------:R-:W-:-:S02]  /*7230*/  FMUL.FTZ R46, R78, R143 ;  /* 0x0000008f4e2e7220 */ /* 0x000fc40000410000 */
[-C--:B------:R-:W-:Y:S02]  /*7240*/  FMUL.FTZ R47, R79, R143.reuse ;  /* 0x0000008f4f2f7220 */ /* 0x080fe40000410000 */
[-C--:B------:R-:W-:Y:S02]  /*7250*/  FMUL.FTZ R72, R72, R152.reuse ;  /* 0x0000009848487220 */ /* 0x080fe40000410000 */
[-C--:B------:R-:W-:Y:S01]  /*7260*/  FMUL.FTZ R73, R73, R152.reuse ;  /* 0x0000009849497220 */ /* 0x080fe20000410000 */
[----:B-1----:R-:W-:Y:S01]  /*7270*/  HMMA.16816.F32 R36, R84, R40, R36 ;  /* 0x000000285424723c */ /* 0x002fe20000001824 */
[-C--:B------:R-:W-:Y:S02]  /*7280*/  FMUL.FTZ R74, R74, R143.reuse ;  /* 0x0000008f4a4a7220 */ /* 0x080fe40000410000 */
[----:B------:R-:W-:Y:S02]  /*7290*/  FMUL.FTZ R75, R75, R143 ;  /* 0x0000008f4b4b7220 */ /* 0x000fe40000410000 */
[----:B------:R-:W-:-:S02]  /*72a0*/  FMUL.FTZ R80, R80, R152 ;  /* 0x0000009850507220 */ /* 0x000fc40000410000 */
[----:B------:R-:W-:Y:S01]  /*72b0*/  FMUL.FTZ R81, R81, R152 ;  /* 0x0000009851517220 */ /* 0x000fe20000410000 */
[C---:B--2---:R-:W-:Y:S01]  /*72c0*/  HMMA.16816.F32 R44, R84.reuse, R48, R44 ;  /* 0x00000030542c723c */ /* 0x044fe2000000182c */
[-C--:B------:R-:W-:Y:S02]  /*72d0*/  FMUL.FTZ R82, R82, R143.reuse ;  /* 0x0000008f52527220 */ /* 0x080fe40000410000 */
[----:B------:R-:W-:Y:S02]  /*72e0*/  FMUL.FTZ R83, R83, R143 ;  /* 0x0000008f53537220 */ /* 0x000fe40000410000 */
[--C-:B------:R-:W-:Y:S02]  /*72f0*/  FFMA.FTZ R64, R135, c[0x0][0x23c], -R144.reuse ;  /* 0x00008f0087407a23 */ /* 0x100fe40000010890 */
[----:B------:R-:W-:Y:S01]  /*7300*/  FFMA.FTZ R135, R150, c[0x0][0x23c], -R95 ;  /* 0x00008f0096877a23 */ /* 0x000fe2000001085f */
[----:B------:R-:W-:Y:S01]  /*7310*/  HMMA.16816.F32 R40, R84, R42, R72 ;  /* 0x0000002a5428723c */ /* 0x000fe20000001848 */
[----:B------:R-:W-:Y:S01]  /*7320*/  LDSM.16.MT88.4 R72, [R110+0x8800] ;  /* 0x008800006e48783b */ /* 0x000fe20000004200 */
[--C-:B------:R-:W-:Y:S01]  /*7330*/  FFMA.FTZ R65, R99, c[0x0][0x23c], -R144.reuse ;  /* 0x00008f0063417a23 */ /* 0x100fe20000010890 */
[----:B------:R-:W1:Y:S01]  /*7340*/  MUFU.EX2 R64, R64 ;  /* 0x0000004000407308 */ /* 0x000e620000000800 */
[----:B------:R-:W-:-:S02]  /*7350*/  FFMA.FTZ R99, R107, c[0x0][0x23c], -R144 ;  /* 0x00008f006b637a23 */ /* 0x000fc40000010890 */
[----:B------:R-:W-:Y:S02]  /*7360*/  FFMA.FTZ R136, R136, R143, R142 ;  /* 0x0000008f88887223 */ /* 0x000fe4000001008e */
[----:B------:R-:W-:Y:S01]  /*7370*/  HMMA.16816.F32 R48, R84, R50, R80 ;  /* 0x000000325430723c */ /* 0x000fe20000001850 */
[----:B------:R-:W2:Y:S01]  /*7380*/  LDSM.16.MT88.4 R80, [R108+0x8400] ;  /* 0x008400006c50783b */ /* 0x000ea20000004200 */
[----:B------:R-:W-:Y:S01]  /*7390*/  FFMA.FTZ R137, R137, R152, R149 ;  /* 0x0000009889897223 */ /* 0x000fe20000010095 */
[----:B------:R-:W4:Y:S01]  /*73a0*/  MUFU.EX2 R135, R135 ;  /* 0x0000008700877308 */ /* 0x000f220000000800 */
[----:B------:R-:W-:Y:S02]  /*73b0*/  FADD.FTZ R136, R93, R136 ;  /* 0x000000885d887221 */ /* 0x000fe40000010000 */
[----:B------:R-:W-:Y:S02]  /*73c0*/  FADD.FTZ R96, R96, R137 ;  /* 0x0000008960607221 */ /* 0x000fe40000010000 */
[----:B------:R-:W-:-:S02]  /*73d0*/  FFMA.FTZ R87, R145, c[0x0][0x23c], -R144 ;  /* 0x00008f0091577a23 */ /* 0x000fc40000010890 */
[--C-:B------:R-:W-:Y:S01]  /*73e0*/  FFMA.FTZ R86, R147, c[0x0][0x23c], -R144.reuse ;  /* 0x00008f0093567a23 */ /* 0x100fe20000010890 */
[----:B-1----:R-:W-:Y:S01]  /*73f0*/  F2FP.PACK_AB R52, R141, R64 ;  /* 0x000000408d34723e */ /* 0x002fe200000000ff */
[--C-:B------:R-:W-:Y:S01]  /*7400*/  FFMA.FTZ R85, R146, c[0x0][0x23c], -R95.reuse ;  /* 0x00008f0092557a23 */ /* 0x100fe2000001085f */
[----:B------:R-:W-:Y:S01]  /*7410*/  MUFU.EX2 R99, R99 ;  /* 0x0000006300637308 */ /* 0x000fe20000000800 */
[----:B------:R-:W-:Y:S02]  /*7420*/  FFMA.FTZ R84, R148, c[0x0][0x23c], -R95 ;  /* 0x00008f0094547a23 */ /* 0x000fe4000001085f */
[--C-:B------:R-:W-:Y:S02]  /*7430*/  FFMA.FTZ R146, R104, c[0x0][0x23c], -R144.reuse ;  /* 0x00008f0068927a23 */ /* 0x100fe40000010890 */
[--C-:B------:R-:W-:Y:S01]  /*7440*/  FFMA.FTZ R145, R101, c[0x0][0x23c], -R144.reuse ;  /* 0x00008f0065917a23 */ /* 0x100fe20000010890 */
[----:B----4-:R-:W-:Y:S01]  /*7450*/  F2FP.PACK_AB R53, R135, R140 ;  /* 0x0000008c8735723e */ /* 0x010fe200000000ff */
[--C-:B------:R-:W-:Y:S01]  /*7460*/  FFMA.FTZ R104, R131, c[0x0][0x23c], -R144.reuse ;  /* 0x00008f0083687a23 */ /* 0x100fe20000010890 */
[----:B------:R-:W-:Y:S01]  /*7470*/  MUFU.EX2 R87, R87 ;  /* 0x0000005700577308 */ /* 0x000fe20000000800 */
[----:B------:R-:W-:-:S02]  /*7480*/  FFMA.FTZ R101, R105, c[0x0][0x23c], -R144 ;  /* 0x00008f0069657a23 */ /* 0x000fc40000010890 */
[--C-:B------:R-:W-:Y:S02]  /*7490*/  FFMA.FTZ R131, R102, c[0x0][0x23c], -R95.reuse ;  /* 0x00008f0066837a23 */ /* 0x100fe4000001085f */
[--C-:B------:R-:W-:Y:S02]  /*74a0*/  FFMA.FTZ R102, R130, c[0x0][0x23c], -R95.reuse ;  /* 0x00008f0082667a23 */ /* 0x100fe4000001085f */
[----:B------:R-:W-:Y:S01]  /*74b0*/  FFMA.FTZ R105, R100, c[0x0][0x23c], -R95 ;  /* 0x00008f0064697a23 */ /* 0x000fe2000001085f */
[----:B------:R-:W1:Y:S01]  /*74c0*/  MUFU.EX2 R86, R86 ;  /* 0x0000005600567308 */ /* 0x000e620000000800 */
[--C-:B------:R-:W-:Y:S02]  /*74d0*/  FFMA.FTZ R100, R103, c[0x0][0x23c], -R144.reuse ;  /* 0x00008f0067647a23 */ /* 0x100fe40000010890 */
[----:B------:R-:W-:Y:S02]  /*74e0*/  FFMA.FTZ R130, R134, c[0x0][0x23c], -R144 ;  /* 0x00008f0086827a23 */ /* 0x000fe40000010890 */
[----:B------:R-:W-:-:S03]  /*74f0*/  FADD.FTZ R3, R3, R136 ;  /* 0x0000008803037221 */ /* 0x000fc60000010000 */
[----:B------:R-:W-:Y:S01]  /*7500*/  MUFU.EX2 R85, R85 ;  /* 0x0000005500557308 */ /* 0x000fe20000000800 */
[----:B------:R-:W-:-:S07]  /*7510*/  FADD.FTZ R3, R2, R3 ;  /* 0x0000000302037221 */ /* 0x000fce0000010000 */
[----:B------:R-:W4:Y:S01]  /*7520*/  MUFU.EX2 R84, R84 ;  /* 0x0000005400547308 */ /* 0x000f220000000800 */
[----:B-1----:R-:W-:-:S07]  /*7530*/  F2FP.PACK_AB R54, R86, R87 ;  /* 0x000000575636723e */ /* 0x002fce00000000ff */
[----:B------:R-:W-:Y:S01]  /*7540*/  MUFU.EX2 R145, R145 ;  /* 0x0000009100917308 */ /* 0x000fe20000000800 */
[----:B----4-:R-:W-:-:S07]  /*7550*/  F2FP.PACK_AB R55, R84, R85 ;  /* 0x000000555437723e */ /* 0x010fce00000000ff */
[----:B------:R-:W1:Y:S01]  /*7560*/  MUFU.EX2 R146, R146 ;  /* 0x0000009200927308 */ /* 0x000e620000000800 */
[C---:B---3--:R-:W-:Y:S07]  /*7570*/  HMMA.16816.F32 R4, R52.reuse, R56, R4 ;  /* 0x000000383404723c */ /* 0x048fee0000001804 */
[----:B------:R-:W-:Y:S01]  /*7580*/  MUFU.EX2 R101, R101 ;  /* 0x0000006500657308 */ /* 0x000fe20000000800 */
[C---:B------:R-:W-:Y:S01]  /*7590*/  HMMA.16816.F32 R8, R52.reuse, R58, R8 ;  /* 0x0000003a3408723c */ /* 0x040fe20000001808 */
[----:B------:R-:W3:Y:S06]  /*75a0*/  LDSM.16.MT88.4 R56, [R108+0x6400] ;  /* 0x006400006c38783b */ /* 0x000eec0000004200 */
[----:B------:R-:W-:Y:S01]  /*75b0*/  MUFU.EX2 R104, R104 ;  /* 0x0000006800687308 */ /* 0x000fe20000000800 */
[C---:B--2---:R-:W-:Y:S07]  /*75c0*/  HMMA.16816.F32 R44, R52.reuse, R80, R44 ;  /* 0x00000050342c723c */ /* 0x044fee000000182c */
[----:B------:R-:W2:Y:S01]  /*75d0*/  MUFU.EX2 R131, R131 ;  /* 0x0000008300837308 */ /* 0x000ea20000000800 */
[C---:B------:R-:W-:Y:S07]  /*75e0*/  HMMA.16816.F32 R80, R52.reuse, R82, R48 ;  /* 0x000000523450723c */ /* 0x040fee0000001830 */
[----:B------:R-:W-:Y:S08]  /*75f0*/  MUFU.EX2 R102, R102 ;  /* 0x0000006600667308 */ /* 0x000ff00000000800 */
[----:B------:R-:W4:Y:S08]  /*7600*/  MUFU.EX2 R105, R105 ;  /* 0x0000006900697308 */ /* 0x000f300000000800 */
[----:B------:R-:W-:Y:S01]  /*7610*/  MUFU.EX2 R103, R65 ;  /* 0x0000004100677308 */ /* 0x000fe20000000800 */
[C---:B---3--:R-:W-:Y:S07]  /*7620*/  HMMA.16816.F32 R12, R52.reuse, R56, R12 ;  /* 0x00000038340c723c */ /* 0x048fee000000180c */
[----:B------:R-:W3:Y:S01]  /*7630*/  MUFU.EX2 R100, R100 ;  /* 0x0000006400647308 */ /* 0x000ee20000000800 */
[C---:B------:R-:W-:Y:S01]  /*7640*/  HMMA.16816.F32 R16, R52.reuse, R58, R16 ;  /* 0x0000003a3410723c */ /* 0x040fe20000001810 */
[----:B------:R-:W5:Y:S06]  /*7650*/  LDSM.16.MT88.4 R56, [R110+0x7400] ;  /* 0x007400006e38783b */ /* 0x000f6c0000004200 */
[----:B------:R-:W1:Y:S08]  /*7660*/  MUFU.EX2 R130, R130 ;  /* 0x0000008200827308 */ /* 0x000e700000000800 */
[----:B------:R-:W1:Y:S01]  /*7670*/  MUFU.EX2 R93, R92 ;  /* 0x0000005c005d7308 */ /* 0x000e620000000800 */
        /* <DEDUP_REMOVED lines=9> */
[----:B-1----:R-:W-:-:S02]  /*7710*/  F2FP.PACK_AB R52, R146, R145 ;  /* 0x000000919234723e */ /* 0x002fc400000000ff */
[----:B--2---:R-:W-:Y:S02]  /*7720*/  F2FP.PACK_AB R53, R106, R131 ;  /* 0x000000836a35723e */ /* 0x004fe400000000ff */
[----:B------:R-:W-:Y:S02]  /*7730*/  F2FP.PACK_AB R54, R104, R101 ;  /* 0x000000656836723e */ /* 0x000fe400000000ff */
[----:B----4-:R-:W-:-:S07]  /*7740*/  F2FP.PACK_AB R55, R105, R102 ;  /* 0x000000666937723e */ /* 0x010fce00000000ff */
[C---:B------:R-:W-:Y:S01]  /*7750*/  HMMA.16816.F32 R48, R52.reuse, R60, R4 ;  /* 0x0000003c3430723c */ /* 0x040fe20000001804 */
[----:B------:R-:W1:Y:S07]  /*7760*/  LDSM.16.MT88.4 R4, [R108+0x7800] ;  /* 0x007800006c04783b */ /* 0x000e6e0000004200 */
[C---:B------:R-:W-:Y:S08]  /*7770*/  HMMA.16816.F32 R68, R52.reuse, R72, R36 ;  /* 0x000000483444723c */ /* 0x040ff00000001824 */
[C---:B------:R-:W-:Y:S01]  /*7780*/  HMMA.16816.F32 R72, R52.reuse, R74, R40 ;  /* 0x0000004a3448723c */ /* 0x040fe20000001828 */
[----:B------:R-:W-:Y:S07]  /*7790*/  LDSM.16.MT88.4 R40, [R110+0x6c00] ;  /* 0x006c00006e28783b */ /* 0x000fee0000004200 */
[C---:B-----5:R-:W-:Y:S08]  /*77a0*/  HMMA.16816.F32 R12, R52.reuse, R56, R12 ;  /* 0x00000038340c723c */ /* 0x060ff0000000180c */
[C---:B------:R-:W-:Y:S01]  /*77b0*/  HMMA.16816.F32 R16, R52.reuse, R58, R16 ;  /* 0x0000003a3410723c */ /* 0x040fe20000001810 */
[----:B------:R-:W2:Y:S07]  /*77c0*/  LDSM.16.MT88.4 R56, [R110+0x7800] ;  /* 0x007800006e38783b */ /* 0x000eae0000004200 */
[C---:B------:R-:W-:Y:S08]  /*77d0*/  HMMA.16816.F32 R8, R52.reuse, R62, R8 ;  /* 0x0000003e3408723c */ /* 0x040ff00000001808 */
[C---:B-1----:R-:W-:Y:S08]  /*77e0*/  HMMA.16816.F32 R28, R52.reuse, R4, R28 ;  /* 0x00000004341c723c */ /* 0x042ff0000000181c */
[C---:B------:R-:W-:Y:S01]  /*77f0*/  HMMA.16816.F32 R32, R52.reuse, R6, R32 ;  /* 0x000000063420723c */ /* 0x040fe20000001820 */
[----:B------:R-:W1:Y:S07]  /*7800*/  LDSM.16.MT88.4 R4, [R108+0x8800] ;  /* 0x008800006c04783b */ /* 0x000e6e0000004200 */
[C---:B--2---:R-:W-:Y:S08]  /*7810*/  HMMA.16816.F32 R20, R52.reuse, R56, R20 ;  /* 0x000000383414723c */ /* 0x044ff00000001814 */
[C---:B------:R-:W-:Y:S01]  /*7820*/  HMMA.16816.F32 R24, R52.reuse, R58, R24 ;  /* 0x0000003a3418723c */ /* 0x040fe20000001818 */
[----:B------:R-:W-:Y:S07]  /*7830*/  LDSM.16.MT88.4 R56, [R110+0x7c00] ;  /* 0x007c00006e38783b */ /* 0x000fee0000004200 */
[C---:B-1----:R-:W-:Y:S07]  /*7840*/  HMMA.16816.F32 R76, R52.reuse, R4, R44 ;  /* 0x00000004344c723c */ /* 0x042fee000000182c */
[----:B------:R-:W-:Y:S01]  /*7850*/  FADD.FTZ R5, R97, R96 ;  /* 0x0000006061057221 */ /* 0x000fe20000010000 */
[----:B------:R-:W-:Y:S01]  /*7860*/  HMMA.16816.F32 R80, R52, R6, R80 ;  /* 0x000000063450723c */ /* 0x000fe20000001850 */
[----:B------:R-:W1:Y:S01]  /*7870*/  LDSM.16.MT88.4 R52, [R108+0x6c00] ;  /* 0x006c00006c34783b */ /* 0x000e620000004200 */
[----:B---3--:R-:W-:Y:S01]  /*7880*/  F2FP.PACK_AB R4, R100, R103 ;  /* 0x000000676404723e */ /* 0x008fe200000000ff */
[----:B------:R-:W-:-:S04]  /*7890*/  FADD.FTZ R5, R94, R5 ;  /* 0x000000055e057221 */ /* 0x000fc80000010000 */
[----:B------:R-:W-:Y:S01]  /*78a0*/  FADD.FTZ R2, R64, R5 ;  /* 0x0000000540027221 */ /* 0x000fe20000010000 */
[----:B------:R-:W-:Y:S01]  /*78b0*/  F2FP.PACK_AB R5, R98, R91 ;  /* 0x0000005b6205723e */ /* 0x000fe200000000ff */
[----:B------:R-:W2:Y:S01]  /*78c0*/  LDSM.16.MT88.4 R64, [R108+0x7c00] ;  /* 0x007c00006c40783b */ /* 0x000ea20000004200 */
[----:B------:R-:W-:Y:S01]  /*78d0*/  F2FP.PACK_AB R6, R130, R99 ;  /* 0x000000638206723e */ /* 0x000fe200000000ff */
[----:B------:R-:W-:Y:S01]  /*78e0*/  FADD.FTZ R2, R141, R2 ;  /* 0x000000028d027221 */ /* 0x000fe20000010000 */
[----:B------:R-:W-:-:S03]  /*78f0*/  F2FP.PACK_AB R7, R93, R90 ;  /* 0x0000005a5d07723e */ /* 0x000fc600000000ff */
[----:B------:R-:W-:-:S04]  /*7900*/  FADD.FTZ R87, R87, R2 ;  /* 0x0000000257577221 */ /* 0x000fc80000010000 */
[----:B------:R-:W-:Y:S01]  /*7910*/  HMMA.16816.F32 R36, R4, R40, R48 ;  /* 0x000000280424723c */ /* 0x000fe20000001830 */
[----:B------:R-:W-:-:S04]  /*7920*/  FADD.FTZ R86, R86, R87 ;  /* 0x0000005756567221 */ /* 0x000fc80000010000 */
[----:B------:R-:W-:-:S03]  /*7930*/  FADD.FTZ R145, R145, R86 ;  /* 0x0000005691917221 */ /* 0x000fc60000010000 */
[----:B------:R-:W-:Y:S01]  /*7940*/  HMMA.16816.F32 R40, R4, R42, R8 ;  /* 0x0000002a0428723c */ /* 0x000fe20000001808 */
[----:B------:R-:W-:Y:S01]  /*7950*/  LDSM.16.MT88.4 R8, [R108+0x8c00] ;  /* 0x008c00006c08783b */ /* 0x000fe20000004200 */
[----:B------:R-:W-:-:S04]  /*7960*/  FADD.FTZ R146, R146, R145 ;  /* 0x0000009192927221 */ /* 0x000fc80000010000 */
[----:B------:R-:W-:-:S04]  /*7970*/  FADD.FTZ R101, R101, R146 ;  /* 0x0000009265657221 */ /* 0x000fc80000010000 */
[----:B------:R-:W-:Y:S01]  /*7980*/  FADD.FTZ R104, R104, R101 ;  /* 0x0000006568687221 */ /* 0x000fe20000010000 */
[----:B-1----:R-:W-:Y:S01]  /*7990*/  HMMA.16816.F32 R44, R4, R52, R12 ;  /* 0x00000034042c723c */ /* 0x002fe2000000180c */
[----:B------:R-:W1:Y:S02]  /*79a0*/  LDSM.16.MT88.4 R12, [R110+0x8c00] ;  /* 0x008c00006e0c783b */ /* 0x000e640000004200 */
[----:B------:R-:W-:-:S04]  /*79b0*/  FADD.FTZ R103, R103, R104 ;  /* 0x0000006867677221 */ /* 0x000fc80000010000 */
[----:B------:R-:W-:Y:S01]  /*79c0*/  FADD.FTZ R100, R100, R103 ;  /* 0x0000006764647221 */ /* 0x000fe20000010000 */
[----:B------:R-:W-:Y:S03]  /*79d0*/  HMMA.16816.F32 R48, R4, R54, R16 ;  /* 0x000000360430723c */ /* 0x000fe60000001810 */
[----:B------:R-:W-:-:S04]  /*79e0*/  FADD.FTZ R99, R99, R100 ;  /* 0x0000006463637221 */ /* 0x000fc80000010000 */
[----:B------:R-:W-:Y:S02]  /*79f0*/  FADD.FTZ R137, R130, R99 ;  /* 0x0000006382897221 */ /* 0x000fe40000010000 */
        /* <DEDUP_REMOVED lines=14> */
[----:B-1----:R-:W-:Y:S01]  /*7ae0*/  HMMA.16816.F32 R68, R4, R12, R68 ;  /* 0x0000000c0444723c */ /* 0x002fe20000001844 */
[----:B------:R-:W-:Y:S02]  /*7af0*/  MOV R2, R88 ;  /* 0x0000005800027202 */ /* 0x000fe40000000f00 */
[----:B------:R-:W-:-:S04]  /*7b00*/  FADD.FTZ R91, R98, R91 ;  /* 0x0000005b625b7221 */ /* 0x000fc80000010000 */
[----:B------:R-:W-:Y:S01]  /*7b10*/  FADD.FTZ R90, R90, R91 ;  /* 0x0000005b5a5a7221 */ /* 0x000fe20000010000 */
[----:B------:R-:W-:Y:S03]  /*7b20*/  HMMA.16816.F32 R72, R4, R14, R72 ;  /* 0x0000000e0448723c */ /* 0x000fe60000001848 */
[----:B------:R-:W-:-:S05]  /*7b30*/  FADD.FTZ R136, R93, R90 ;  /* 0x0000005a5d887221 */ /* 0x000fca0000010000 */
[C---:B------:R-:W-:Y:S08]  /*7b40*/  HMMA.16816.F32 R76, R4.reuse, R8, R76 ;  /* 0x00000008044c723c */ /* 0x040ff0000000184c */
[----:B------:R-:W-:Y:S08]  /*7b50*/  HMMA.16816.F32 R80, R4, R10, R80 ;  /* 0x0000000a0450723c */ /* 0x000ff00000001850 */
.L_x_4919:
        /* <DEDUP_REMOVED lines=12> */
.L_x_4931:
        /* <DEDUP_REMOVED lines=64> */
.L_x_4928:
        /* <DEDUP_REMOVED lines=58> */
[C---:B------:R-:W-:Y:S08]  /*83c0*/  HMMA.16816.F32 R16, R88.reuse, R98, RZ ;  /* 0x000000625810723c */ /* 0x040ff000000018ff */
[C---:B----4-:R-:W-:Y:S08]  /*83d0*/  HMMA.16816.F32 R20, R88.reuse, R100, RZ ;  /* 0x000000645814723c */ /* 0x050ff000000018ff */
[C---:B------:R-:W-:Y:S08]  /*83e0*/  HMMA.16816.F32 R24, R88.reuse, R102, RZ ;  /* 0x000000665818723c */ /* 0x040ff000000018ff */
[C---:B-----5:R-:W-:Y:S08]  /*83f0*/  HMMA.16816.F32 R28, R88.reuse, R104, RZ ;  /* 0x00000068581c723c */ /* 0x060ff000000018ff */
[----:B------:R-:W-:Y:S01]  /*8400*/  HMMA.16816.F32 R32, R88, R106, RZ ;  /* 0x0000006a5820723c */ /* 0x000fe200000018ff */
[----:B------:R-:W2:Y:S07]  /*8410*/  LDSM.16.M88.4 R88, [R109+0x3000] ;  /* 0x003000006d58783b */ /* 0x000eae0000000200 */
[C---:B--2---:R-:W-:Y:S08]  /*8420*/  HMMA.16816.F32 R4, R92.reuse, R88, R4 ;  /* 0x000000585c04723c */ /* 0x044ff00000001804 */
[C---:B------:R-:W-:Y:S01]  /*8430*/  HMMA.16816.F32 R8, R92.reuse, R90, R8 ;  /* 0x0000005a5c08723c */ /* 0x040fe20000001808 */
        /* <DEDUP_REMOVED lines=8> */
[----:B------:R-:W-:Y:S01]  /*84c0*/  HMMA.16816.F32 R32, R92, R90, R32 ;  /* 0x0000005a5c20723c */ /* 0x000fe20000001820 */
[----:B------:R-:W-:Y:S04]  /*84d0*/  LDSM.16.M88.4 R88, [R113+0x1000] ;  /* 0x001000007158783b */ /* 0x000fe80000000200 */
[----:B------:R-:W2:Y:S03]  /*84e0*/  LDSM.16.M88.4 R92, [R112+0x4000] ;  /* 0x00400000705c783b */ /* 0x000ea60000000200 */
        /* <DEDUP_REMOVED lines=47> */
[----:B------:R-:W2:Y:S01]  /*87e0*/  LDSM.16.M88.4 R92, [R109+0x5c00] ;  /* 0x005c00006d5c783b */ /* 0x000ea20000000200 */
[----:B------:R-:W-:Y:S04]  /*87f0*/  DEPBAR.LE SB0, 0x0 ;  /* 0x000080000000791a */ /* 0x000fe80000000000 */
[----:B------:R-:W-:Y:S02]  /*8800*/  BAR.SYNC.DEFER_BLOCKING 0x0 ;  /* 0x0000000000007b1d */ /* 0x000fe40000010000 */
[C---:B--2---:R-:W-:Y:S08]  /*8810*/  HMMA.16816.F32 R28, R88.reuse, R92, R28 ;  /* 0x0000005c581c723c */ /* 0x044ff0000000181c */
        /* <DEDUP_REMOVED lines=66> */
.L_x_4930:
[----:B------:R1:W-:Y:S01]  /*8c40*/  @P3 STS [R121+0x3000], RZ ;  /* 0x003000ff79003388 */ /* 0x0003e20000000800 */
[C---:B------:R-:W-:Y:S01]  /*8c50*/  LEA R88, P0, R86.reuse, R132, 0x1 ;  /* 0x0000008456587211 */ /* 0x040fe200078008ff */
[----:B------:R-:W-:Y:S02]  /*8c60*/  @!P3 IMAD.MOV.U32 R3, RZ, RZ, c[0x0][0x198] ;  /* 0x00006600ff03b624 */ /* 0x000fe400078e00ff */
[----:B------:R1:W-:Y:S01]  /*8c70*/  @P3 STS [R121+0x3004], RZ ;  /* 0x003004ff79003388 */ /* 0x0003e20000000800 */
[--C-:B------:R-:W-:Y:S01]  /*8c80*/  LEA.HI.X R89, R86, R133, R87.reuse, 0x1, P0 ;  /* 0x0000008556597211 */ /* 0x100fe200000f0c57 */
[----:B------:R-:W-:Y:S01]  /*8c90*/  @!P3 IMAD.MOV.U32 R2, RZ, RZ, c[0x0][0x19c] ;  /* 0x00006700ff02b624 */ /* 0x000fe200078e00ff */
[----:B------:R-:W-:Y:S01]  /*8ca0*/  @!P3 LEA R90, P0, R3, R88, 0x6 ;  /* 0x00000058035ab211 */ /* 0x000fe200078030ff */
[----:B------:R1:W-:Y:S01]  /*8cb0*/  @P3 STS.64 [R121+0x3008], RZ ;  /* 0x003008ff79003388 */ /* 0x0003e20000000a00 */
[----:B------:R-:W-:Y:S02]  /*8cc0*/  IADD3 R86, P4, R117, R86, RZ ;  /* 0x0000005675567210 */ /* 0x000fe40007f9e0ff */
[----:B------:R-:W-:Y:S01]  /*8cd0*/  @!P3 LEA.HI.X R91, R3, R89, R2, 0x6, P0 ;  /* 0x00000059035bb211 */ /* 0x000fe200000f3402 */
[----:B------:R-:W-:Y:S01]  /*8ce0*/  @!PT LDS RZ, [RZ] ;  /* 0x00000000fffff984 */ /* 0x000fe20000000800 */
[----:B------:R-:W-:Y:S01]  /*8cf0*/  @!PT LDS RZ, [RZ] ;  /* 0x00000000fffff984 */ /* 0x000fe20000000800 */
[----:B------:R-:W-:Y:S01]  /*8d00*/  @!PT LDS RZ, [RZ] ;  /* 0x00000000fffff984 */ /* 0x000fe20000000800 */
[----:B------:R1:W-:Y:S01]  /*8d10*/  @!P3 LDGSTS.E.BYPASS.LTC128B.128 [R121+0x3000], [R88.64] ;  /* 0x030000005879bfae */ /* 0x0003e2000b901d48 */
[-C--:B------:R-:W-:Y:S01]  /*8d20*/  @!P1 LEA R92, P0, R86, R132.reuse, 0x1 ;  /* 0x00000084565c9211 */ /* 0x080fe200078008ff */
[----:B------:R-:W-:Y:S01]  /*8d30*/  IMAD.X R87, R116, 0x1, R87, P4 ;  /* 0x0000000174577824 */ /* 0x000fe200020e0657 */
[C---:B------:R-:W-:Y:S01]  /*8d40*/  @!P2 LEA R2, P4, R86.reuse, R132, 0x1 ;  /* 0x000000845602a211 */ /* 0x040fe200078808ff */
[----:B------:R1:W-:Y:S01]  /*8d50*/  @P2 STS.128 [R121+0x4000], RZ ;  /* 0x004000ff79002388 */ /* 0x0003e20000000c00 */
[----:B------:R-:W-:Y:S02]  /*8d60*/  IMAD.MOV.U32 R132, RZ, RZ, R88 ;  /* 0x000000ffff847224 */ /* 0x000fe400078e0058 */
[CCC-:B------:R-:W-:Y:S01]  /*8d70*/  @!P2 LEA.HI.X R3, R86.reuse, R133.reuse, R87.reuse, 0x1, P4 ;  /* 0x000000855603a211 */ /* 0x1c0fe200020f0c57 */
[----:B------:R-:W-:Y:S01]  /*8d80*/  @!PT LDS RZ, [RZ] ;  /* 0x00000000fffff984 */ /* 0x000fe20000000800 */
[----:B------:R-:W-:Y:S01]  /*8d90*/  @!PT LDS RZ, [RZ] ;  /* 0x00000000fffff984 */ /* 0x000fe20000000800 */
[----:B------:R-:W-:Y:S01]  /*8da0*/  @!PT LDS RZ, [RZ] ;  /* 0x00000000fffff984 */ /* 0x000fe20000000800 */
[----:B------:R1:W-:Y:S01]  /*8db0*/  @!P2 LDGSTS.E.BYPASS.LTC128B.128 [R121+0x4000], [R88.64+0x40] ;  /* 0x040000405879afae */ /* 0x0003e2000b901d48 */
[----:B------:R-:W-:Y:S01]  /*8dc0*/  @!P1 LEA.HI.X R93, R86, R133, R87, 0x1, P0 ;  /* 0x00000085565d9211 */ /* 0x000fe200000f0c57 */
[----:B------:R-:W-:Y:S02]  /*8dd0*/  IMAD.MOV.U32 R133, RZ, RZ, R89 ;  /* 0x000000ffff857224 */ /* 0x000fe400078e0059 */
        /* <DEDUP_REMOVED lines=21> */
.L_x_4929:
        /* <DEDUP_REMOVED lines=26> */
[----:B------:R-:W1:Y:S01]  /*90d0*/  I2F R91, R91 ;  /* 0x0000005b005b7306 */ /* 0x000e620000201400 */
[C---:B------:R-:W-:Y:S02]  /*90e0*/  FFMA.FTZ R13, R0.reuse, R87, R13 ;  /* 0x00000057000d7223 */ /* 0x040fe4000001000d */
[CC--:B------:R-:W-:Y:S02]  /*90f0*/  FFMA.FTZ R18, R0.reuse, R93.reuse, R18 ;  /* 0x0000005d00127223 */ /* 0x0c0fe40000010012 */
[C---:B------:R-:W-:Y:S01]  /*9100*/  FFMA.FTZ R16, R0.reuse, R93, R16 ;  /* 0x0000005d00107223 */ /* 0x040fe20000010010 */
[----:B------:R-:W-:Y:S01]  /*9110*/  FMNMX.FTZ R93, R7, R92, !PT ;  /* 0x0000005c075d7209 */ /* 0x000fe20007810000 */
[-C--:B------:R-:W-:Y:S01]  /*9120*/  FFMA.FTZ R8, R0, R89.reuse, R8 ;  /* 0x0000005900087223 */ /* 0x080fe20000010008 */
[----:B------:R-:W-:Y:S01]  /*9130*/  FMNMX.FTZ R92, R4, R84, !PT ;  /* 0x00000054045c7209 */ /* 0x000fe20007810000 */
[C---:B------:R-:W-:Y:S01]  /*9140*/  FFMA.FTZ R10, R0.reuse, R89, R10 ;  /* 0x00000059000a7223 */ /* 0x040fe2000001000a */
[----:B------:R-:W2:Y:S01]  /*9150*/  I2F R88, R88 ;  /* 0x0000005800587306 */ /* 0x000ea20000201400 */
[----:B------:R-:W-:Y:S01]  /*9160*/  FFMA.FTZ R14, R0, R95, R14 ;  /* 0x0000005f000e7223 */ /* 0x000fe2000001000e */
[----:B------:R-:W-:Y:S01]  /*9170*/  IADD3 R95, R2, 0x38, RZ ;  /* 0x00000038025f7810 */ /* 0x000fe20007ffe0ff */
[-C--:B------:R-:W-:Y:S01]  /*9180*/  FFMA.FTZ R11, R0, R86.reuse, R11 ;  /* 0x00000056000b7223 */ /* 0x080fe2000001000b */
[----:B------:R-:W-:Y:S01]  /*9190*/  IADD3 R89, R2, 0x28, RZ ;  /* 0x0000002802597810 */ /* 0x000fe20007ffe0ff */
[----:B------:R-:W-:Y:S01]  /*91a0*/  FFMA.FTZ R9, R0, R86, R9 ;  /* 0x0000005600097223 */ /* 0x000fe20000010009 */
[----:B------:R-:W-:Y:S01]  /*91b0*/  FMNMX.FTZ R94, R10, R93, !PT ;  /* 0x0000005d0a5e7209 */ /* 0x000fe20007810000 */
[----:B------:R-:W-:Y:S01]  /*91c0*/  FFMA.FTZ R15, R0, R87, R15 ;  /* 0x00000057000f7223 */ /* 0x000fe2000001000f */
[----:B------:R-:W-:Y:S01]  /*91d0*/  IADD3 R86, R2, 0x29, RZ ;  /* 0x0000002902567810 */ /* 0x000fe20007ffe0ff */
[----:B------:R-:W-:Y:S01]  /*91e0*/  FFMA.FTZ R17, R0, R90, R17 ;  /* 0x0000005a00117223 */ /* 0x000fe20000010011 */
[----:B------:R-:W3:Y:S01]  /*91f0*/  I2F R89, R89 ;  /* 0x0000005900597306 */ /* 0x000ee20000201400 */
[----:B------:R-:W-:Y:S02]  /*9200*/  FMNMX.FTZ R93, R11, R94, !PT ;  /* 0x0000005e0b5d7209 */ /* 0x000fe40007810000 */
[----:B------:R-:W-:Y:S01]  /*9210*/  IADD3 R87, R2, 0x30, RZ ;  /* 0x0000003002577810 */ /* 0x000fe20007ffe0ff */
[-C--:B-1----:R-:W-:Y:S01]  /*9220*/  FFMA.FTZ R22, R0, R91.reuse, R22 ;  /* 0x0000005b00167223 */ /* 0x082fe20000010016 */
[----:B------:R-:W-:Y:S01]  /*9230*/  IADD3 R94, R2, 0x39, RZ ;  /* 0x00000039025e7810 */ /* 0x000fe20007ffe0ff */
[----:B------:R-:W-:Y:S01]  /*9240*/  FFMA.FTZ R20, R0, R91, R20 ;  /* 0x0000005b00147223 */ /* 0x000fe20000010014 */
[----:B------:R-:W-:Y:S02]  /*9250*/  FMNMX.FTZ R91, R5, R92, !PT ;  /* 0x0000005c055b7209 */ /* 0x000fe40007810000 */
[----:B------:R-:W-:Y:S01]  /*9260*/  FMNMX.FTZ R92, R14, R93, !PT ;  /* 0x0000005d0e5c7209 */ /* 0x000fe20007810000 */
[----:B------:R-:W1:Y:S01]  /*9270*/  I2F R86, R86 ;  /* 0x0000005600567306 */ /* 0x000e620000201400 */
[----:B------:R-:W-:Y:S02]  /*9280*/  IADD3 R90, R2, 0x31, RZ ;  /* 0x00000031025a7810 */ /* 0x000fe40007ffe0ff */
[----:B------:R-:W-:Y:S01]  /*9290*/  FMNMX.FTZ R93, R15, R92, !PT ;  /* 0x0000005c0f5d7209 */ /* 0x000fe20007810000 */
[CC--:B--2---:R-:W-:Y:S02]  /*92a0*/  FFMA.FTZ R23, R0.reuse, R88.reuse, R23 ;  /* 0x0000005800177223 */ /* 0x0c4fe40000010017 */
[----:B------:R-:W-:Y:S01]  /*92b0*/  FFMA.FTZ R21, R0, R88, R21 ;  /* 0x0000005800157223 */ /* 0x000fe20000010015 */
[----:B------:R-:W-:Y:S03]  /*92c0*/  FMNMX.FTZ R88, R8, R91, !PT ;  /* 0x0000005b08587209 */ /* 0x000fe60007810000 */
[----:B------:R-:W2:Y:S01]  /*92d0*/  I2F R91, R95 ;  /* 0x0000005f005b7306 */ /* 0x000ea20000201400 */
[----:B------:R-:W-:Y:S02]  /*92e0*/  FMNMX.FTZ R97, R9, R88, !PT ;  /* 0x0000005809617209 */ /* 0x000fe40007810000 */
[----:B------:R-:W-:Y:S01]  /*92f0*/  FMNMX.FTZ R88, R18, R93, !PT ;  /* 0x0000005d12587209 */ /* 0x000fe20007810000 */
[----:B---3--:R-:W-:Y:S01]  /*9300*/  FFMA.FTZ R26, R0, R89, R26 ;  /* 0x00000059001a7223 */ /* 0x008fe2000001001a */
[----:B------:R-:W-:Y:S01]  /*9310*/  FMNMX.FTZ R92, R12, R97, !PT ;  /* 0x000000610c5c7209 */ /* 0x000fe20007810000 */
[----:B------:R-:W-:Y:S01]  /*9320*/  FFMA.FTZ R24, R0, R89, R24 ;  /* 0x0000005900187223 */ /* 0x000fe20000010018 */
[----:B------:R-:W-:Y:S02]  /*9330*/  FMNMX.FTZ R93, R19, R88, !PT ;  /* 0x00000058135d7209 */ /* 0x000fe40007810000 */
[----:B------:R-:W-:Y:S01]  /*9340*/  FMNMX.FTZ R97, R13, R92, !PT ;  /* 0x0000005c0d617209 */ /* 0x000fe20007810000 */
[----:B------:R-:W3:Y:S01]  /*9350*/  I2F R87, R87 ;  /* 0x0000005700577306 */ /* 0x000ee20000201400 */
[----:B------:R-:W-:Y:S02]  /*9360*/  FMNMX.FTZ R2, R22, R93, !PT ;  /* 0x0000005d16027209 */ /* 0x000fe40007810000 */
[----:B------:R-:W-:Y:S01]  /*9370*/  FMNMX.FTZ R88, R16, R97, !PT ;  /* 0x0000006110587209 */ /* 0x000fe20007810000 */
[C---:B-1----:R-:W-:Y:S01]  /*9380*/  FFMA.FTZ R27, R0.reuse, R86, R27 ;  /* 0x00000056001b7223 */ /* 0x042fe2000001001b */
[----:B------:R-:W-:Y:S01]  /*9390*/  FMNMX.FTZ R93, R23, R2, !PT ;  /* 0x00000002175d7209 */ /* 0x000fe20007810000 */
[----:B------:R-:W-:Y:S03]  /*93a0*/  FFMA.FTZ R25, R0, R86, R25 ;  /* 0x0000005600197223 */ /* 0x000fe60000010019 */
[----:B------:R-:W-:Y:S01]  /*93b0*/  FMNMX.FTZ R2, R26, R93, !PT ;  /* 0x0000005d1a027209 */ /* 0x000fe20007810000 */
[----:B------:R-:W1:Y:S03]  /*93c0*/  I2F R90, R90 ;  /* 0x0000005a005a7306 */ /* 0x000e660000201400 */
[----:B------:R-:W-:Y:S01]  /*93d0*/  FMNMX.FTZ R93, R27, R2, !PT ;  /* 0x000000021b5d7209 */ /* 0x000fe20007810000 */
[CC--:B--2---:R-:W-:Y:S01]  /*93e0*/  FFMA.FTZ R34, R0.reuse, R91.reuse, R34 ;  /* 0x0000005b00227223 */ /* 0x0c4fe20000010022 */
[----:B------:R-:W-:Y:S01]  /*93f0*/  FMNMX.FTZ R95, R17, R88, !PT ;  /* 0x00000058115f7209 */ /* 0x000fe20007810000 */
[----:B------:R-:W-:Y:S03]  /*9400*/  FFMA.FTZ R32, R0, R91, R32 ;  /* 0x0000005b00207223 */ /* 0x000fe60000010020 */
[----:B------:R-:W-:Y:S01]  /*9410*/  FMNMX.FTZ R88, R20, R95, !PT ;  /* 0x0000005f14587209 */ /* 0x000fe20007810000 */
[----:B------:R-:W2:Y:S03]  /*9420*/  I2F R3, R94 ;  /* 0x0000005e00037306 */ /* 0x000ea60000201400 */
[----:B------:R-:W-:Y:S01]  /*9430*/  FMNMX.FTZ R89, R21, R88, !PT ;  /* 0x0000005815597209 */ /* 0x000fe20007810000 */
[CC--:B---3--:R-:W-:Y:S02]  /*9440*/  FFMA.FTZ R30, R0.reuse, R87.reuse, R30 ;  /* 0x00000057001e7223 */ /* 0x0c8fe4000001001e */
[----:B------:R-:W-:Y:S01]  /*9450*/  FFMA.FTZ R28, R0, R87, R28 ;  /* 0x00000057001c7223 */ /* 0x000fe2000001001c */
[----:B------:R-:W-:Y:S02]  /*9460*/  FMNMX.FTZ R2, R24, R89, !PT ;  /* 0x0000005918027209 */ /* 0x000fe40007810000 */
[----:B------:R-:W-:Y:S02]  /*9470*/  FMNMX.FTZ R86, R30, R93, !PT ;  /* 0x0000005d1e567209 */ /* 0x000fe40007810000 */
[----:B------:R-:W-:Y:S01]  /*9480*/  FMNMX.FTZ R89, R25, R2, !PT ;  /* 0x0000000219597209 */ /* 0x000fe20007810000 */
[CC--:B-1----:R-:W-:Y:S02]  /*9490*/  FFMA.FTZ R31, R0.reuse, R90.reuse, R31 ;  /* 0x0000005a001f7223 */ /* 0x0c2fe4000001001f */
[----:B------:R-:W-:Y:S03]  /*94a0*/  FFMA.FTZ R29, R0, R90, R29 ;  /* 0x0000005a001d7223 */ /* 0x000fe6000001001d */
[----:B------:R-:W-:Y:S02]  /*94b0*/  FMNMX.FTZ R87, R31, R86, !PT ;  /* 0x000000561f577209 */ /* 0x000fe40007810000 */
[----:B------:R-:W-:Y:S02]  /*94c0*/  FMNMX.FTZ R86, R28, R89, !PT ;  /* 0x000000591c567209 */ /* 0x000fe40007810000 */
[----:B------:R-:W-:Y:S01]  /*94d0*/  FMNMX.FTZ R2, R34, R87, !PT ;  /* 0x0000005722027209 */ /* 0x000fe20007810000 */
[CC--:B--2---:R-:W-:Y:S01]  /*94e0*/  FFMA.FTZ R35, R0.reuse, R3.reuse, R35 ;  /* 0x0000000300237223 */ /* 0x0c4fe20000010023 */
[----:B------:R-:W-:Y:S01]  /*94f0*/  FMNMX.FTZ R95, R29, R86, !PT ;  /* 0x000000561d5f7209 */ /* 0x000fe20007810000 */
[----:B------:R-:W-:Y:S03]  /*9500*/  FFMA.FTZ R33, R0, R3, R33 ;  /* 0x0000000300217223 */ /* 0x000fe60000010021 */
        /* <DEDUP_REMOVED lines=8> */
[----:B------:R-:W2:Y:S08]  /*9590*/  SHFL.BFLY PT, R88, R91, 0x1, 0x1f ;  /* 0x0c201f005b587f89 */ /* 0x000eb000000e0000 */
[----:B------:R-:W3:Y:S01]  /*95a0*/  LDSM.16.MT88.4 R92, [R110+0x6000] ;  /* 0x006000006e5c783b */ /* 0x000ee20000004200 */
        /* <DEDUP_REMOVED lines=12> */
[--C-:B------:R-:W-:Y:S01]  /*9670*/  FFMA.FTZ R98, R7, c[0x0][0x23c], -R102.reuse ;  /* 0x00008f0007627a23 */ /* 0x100fe20000010866 */
[----:B------:R-:W1:Y:S01]  /*9680*/  MUFU.EX2 R85, R85 ;  /* 0x0000005500557308 */ /* 0x000e620000000800 */
[----:B------:R-:W-:Y:S01]  /*9690*/  FFMA.FTZ R87, R10, c[0x0][0x23c], -R102 ;  /* 0x00008f000a577a23 */ /* 0x000fe20000010866 */
[----:B------:R-:W-:Y:S01]  /*96a0*/  ISETP.GT.AND P0, PT, R120, 0x1, PT ;  /* 0x000000017800780c */ /* 0x000fe20003f04270 */
[--C-:B------:R-:W-:Y:S01]  /*96b0*/  FFMA.FTZ R140, R4, c[0x0][0x23c], -R100.reuse ;  /* 0x00008f00048c7a23 */ /* 0x100fe20000010864 */
[----:B------:R-:W-:Y:S01]  /*96c0*/  MOV R120, R104 ;  /* 0x0000006800787202 */ /* 0x000fe20000000f00 */
[--C-:B------:R-:W-:Y:S02]  /*96d0*/  FFMA.FTZ R99, R5, c[0x0][0x23c], -R100.reuse ;  /* 0x00008f0005637a23 */ /* 0x100fe40000010864 */
[--C-:B------:R-:W-:Y:S02]  /*96e0*/  FFMA.FTZ R97, R8, c[0x0][0x23c], -R100.reuse ;  /* 0x00008f0008617a23 */ /* 0x100fe40000010864 */
[----:B------:R-:W-:Y:S01]  /*96f0*/  FFMA.FTZ R96, R9, c[0x0][0x23c], -R100 ;  /* 0x00008f0009607a23 */ /* 0x000fe20000010864 */
[----:B------:R-:W-:Y:S01]  /*9700*/  MUFU.EX2 R101, R101 ;  /* 0x0000006500657308 */ /* 0x000fe20000000800 */
[----:B------:R-:W-:Y:S02]  /*9710*/  FMUL.FTZ R84, R86, c[0x0][0x23c] ;  /* 0x00008f0056547a20 */ /* 0x000fe40000410000 */
        /* <DEDUP_REMOVED lines=37> */
[--C-:B------:R-:W-:Y:S02]  /*9970*/  FFMA.FTZ R144, R13, c[0x0][0x23c], -R100.reuse ;  /* 0x00008f000d907a23 */ /* 0x100fe40000010864 */
[--C-:B------:R-:W-:Y:S02]  /*9980*/  FFMA.FTZ R138, R16, c[0x0][0x23c], -R100.reuse ;  /* 0x00008f00108a7a23 */ /* 0x100fe40000010864 */
[----:B------:R-:W-:Y:S02]  /*9990*/  FFMA.FTZ R107, R17, c[0x0][0x23c], -R100 ;  /* 0x00008f00116b7a23 */ /* 0x000fe40000010864 */
[----:B------:R-:W-:Y:S01]  /*99a0*/  FFMA.FTZ R101, R85, R136, R101 ;  /* 0x0000008855657223 */ /* 0x000fe20000010065 */
[----:B------:R-:W4:Y:S01]  /*99b0*/  MUFU.EX2 R97, R97 ;  /* 0x0000006100617308 */ /* 0x000f220000000800 */
[--C-:B------:R-:W-:Y:S01]  /*99c0*/  FFMA.FTZ R148, R22, c[0x0][0x23c], -R102.reuse ;  /* 0x00008f0016947a23 */ /* 0x100fe20000010866 */
[----:B------:R-:W-:Y:S01]  /*99d0*/  MOV R85, R2 ;  /* 0x0000000200557202 */ /* 0x000fe20000000f00 */
[----:B------:R-:W-:Y:S01]  /*99e0*/  FADD.FTZ R98, R98, R101 ;  /* 0x0000006562627221 */ /* 0x000fe20000010000 */
[----:B--2---:R-:W-:Y:S01]  /*99f0*/  F2FP.PACK_AB R91, R86, R87 ;  /* 0x00000057565b723e */ /* 0x004fe200000000ff */
[----:B------:R-:W-:Y:S02]  /*9a00*/  FFMA.FTZ R143, R23, c[0x0][0x23c], -R102 ;  /* 0x00008f00178f7a23 */ /* 0x000fe40000010866 */
[----:B------:R-:W-:Y:S02]  /*9a10*/  FADD.FTZ R87, R87, R98 ;  /* 0x0000006257577221 */ /* 0x000fe40000010000 */
[--C-:B------:R-:W-:Y:S01]  /*9a20*/  FFMA.FTZ R146, R26, c[0x0][0x23c], -R102.reuse ;  /* 0x00008f001a927a23 */ /* 0x100fe20000010866 */
[----:B------:R-:W2:Y:S01]  /*9a30*/  MUFU.EX2 R84, R84 ;  /* 0x0000005400547308 */ /* 0x000ea20000000800 */
[----:B------:R-:W-:Y:S02]  /*9a40*/  FFMA.FTZ R141, R27, c[0x0][0x23c], -R102 ;  /* 0x00008f001b8d7a23 */ /* 0x000fe40000010866 */
[--C-:B------:R-:W-:Y:S01]  /*9a50*/  FFMA.FTZ R150, R20, c[0x0][0x23c], -R100.reuse ;  /* 0x00008f0014967a23 */ /* 0x100fe20000010864 */
[----:B-1----:R-:W-:Y:S01]  /*9a60*/  F2FP.PACK_AB R88, R99, R140 ;  /* 0x0000008c6358723e */ /* 0x002fe200000000ff */
[--C-:B------:R-:W-:Y:S02]  /*9a70*/  FFMA.FTZ R145, R21, c[0x0][0x23c], -R100.reuse ;  /* 0x00008f0015917a23 */ /* 0x100fe40000010864 */
[--C-:B------:R-:W-:Y:S02]  /*9a80*/  FFMA.FTZ R152, R24, c[0x0][0x23c], -R100.reuse ;  /* 0x00008f0018987a23 */ /* 0x100fe40000010864 */
[----:B------:R-:W-:Y:S01]  /*9a90*/  FFMA.FTZ R147, R25, c[0x0][0x23c], -R100 ;  /* 0x00008f0019937a23 */ /* 0x000fe20000010864 */
[----:B------:R-:W-:Y:S01]  /*9aa0*/  MUFU.EX2 R103, R103 ;  /* 0x0000006700677308 */ /* 0x000fe20000000800 */
[--C-:B------:R-:W-:Y:S02]  /*9ab0*/  FFMA.FTZ R153, R30, c[0x0][0x23c], -R102.reuse ;  /* 0x00008f001e997a23 */ /* 0x100fe40000010866 */
[--C-:B------:R-:W-:Y:S01]  /*9ac0*/  FFMA.FTZ R31, R31, c[0x0][0x23c], -R102.reuse ;  /* 0x00008f001f1f7a23 */ /* 0x100fe20000010866 */
[----:B----4-:R-:W-:Y:S01]  /*9ad0*/  F2FP.PACK_AB R90, R96, R97 ;  /* 0x00000061605a723e */ /* 0x010fe200000000ff */
[--C-:B------:R-:W-:Y:S02]  /*9ae0*/  FFMA.FTZ R151, R34, c[0x0][0x23c], -R102.reuse ;  /* 0x00008f0022977a23 */ /* 0x100fe40000010866 */
[----:B------:R-:W-:Y:S02]  /*9af0*/  FFMA.FTZ R102, R35, c[0x0][0x23c], -R102 ;  /* 0x00008f0023667a23 */ /* 0x000fe40000010866 */
[--C-:B------:R-:W-:Y:S01]  /*9b00*/  FFMA.FTZ R154, R28, c[0x0][0x23c], -R100.reuse ;  /* 0x00008f001c9a7a23 */ /* 0x100fe20000010864 */
[----:B------:R-:W-:Y:S01]  /*9b10*/  MUFU.EX2 R142, R142 ;  /* 0x0000008e008e7308 */ /* 0x000fe20000000800 */
[----:B------:R-:W-:Y:S02]  /*9b20*/  FFMA.FTZ R156, R32, c[0x0][0x23c], -R100 ;  /* 0x00008f00209c7a23 */ /* 0x000fe40000010864 */
[----:B------:R-:W-:Y:S02]  /*9b30*/  FADD.FTZ R87, R86, R87 ;  /* 0x0000005756577221 */ /* 0x000fe40000010000 */
[C---:B--2---:R-:W-:Y:S02]  /*9b40*/  FMUL.FTZ R36, R84.reuse, R36 ;  /* 0x0000002454247220 */ /* 0x044fe40000410000 */
[C---:B------:R-:W-:Y:S02]  /*9b50*/  FMUL.FTZ R37, R84.reuse, R37 ;  /* 0x0000002554257220 */ /* 0x040fe40000410000 */
[C---:B------:R-:W-:Y:S01]  /*9b60*/  FMUL.FTZ R40, R84.reuse, R40 ;  /* 0x0000002854287220 */ /* 0x040fe20000410000 */
[----:B------:R-:W-:Y:S01]  /*9b70*/  MUFU.EX2 R136, R102 ;  /* 0x0000006600887308 */ /* 0x000fe20000000800 */
[C---:B------:R-:W-:Y:S02]  /*9b80*/  FMUL.FTZ R41, R84.reuse, R41 ;  /* 0x0000002954297220 */ /* 0x040fe40000410000 */
[C---:B------:R-:W-:Y:S01]  /*9b90*/  FMUL.FTZ R44, R84.reuse, R44 ;  /* 0x0000002c542c7220 */ /* 0x040fe20000410000 */
[C---:B---3--:R-:W-:Y:S05]  /*9ba0*/  HMMA.16816.F32 R36, R88.reuse, R92, R36 ;  /* 0x0000005c5824723c */ /* 0x048fea0000001824 */
[C---:B------:R-:W-:Y:S01]  /*9bb0*/  FMUL.FTZ R45, R84.reuse, R45 ;  /* 0x0000002d542d7220 */ /* 0x040fe20000410000 */
[----:B------:R-:W-:Y:S01]  /*9bc0*/  MUFU.EX2 R106, R106 ;  /* 0x0000006a006a7308 */ /* 0x000fe20000000800 */
[C---:B------:R-:W-:Y:S01]  /*9bd0*/  FMUL.FTZ R48, R84.reuse, R48 ;  /* 0x0000003054307220 */ /* 0x040fe20000410000 */
[C---:B------:R-:W-:Y:S01]  /*9be0*/  HMMA.16816.F32 R40, R88.reuse, R94, R40 ;  /* 0x0000005e5828723c */ /* 0x040fe20000001828 */
[----:B------:R-:W1:Y:S03]  /*9bf0*/  LDSM.16.MT88.4 R92, [R108+0x6000] ;  /* 0x006000006c5c783b */ /* 0x000e660000004200 */
[C---:B------:R-:W-:Y:S02]  /*9c00*/  FMUL.FTZ R49, R84.reuse, R49 ;  /* 0x0000003154317220 */ /* 0x040fe40000410000 */
[C---:B------:R-:W-:Y:S02]  /*9c10*/  FMUL.FTZ R52, R84.reuse, R52 ;  /* 0x0000003454347220 */ /* 0x040fe40000410000 */
[C---:B------:R-:W-:Y:S01]  /*9c20*/  FMUL.FTZ R53, R84.reuse, R53 ;  /* 0x0000003554357220 */ /* 0x040fe20000410000 */
[----:B------:R-:W-:Y:S03]  /*9c30*/  MUFU.EX2 R105, R105 ;  /* 0x0000006900697308 */ /* 0x000fe60000000800 */
        /* <DEDUP_REMOVED lines=17> */
[----:B------:R-:W-:Y:S01]  /*9d50*/  FFMA.FTZ R140, R84, R137, R140 ;  /* 0x00000089548c7223 */ /* 0x000fe2000001008c */
[C---:B-1----:R-:W-:Y:S03]  /*9d60*/  HMMA.16816.F32 R44, R88.reuse, R92, R44 ;  /* 0x0000005c582c723c */ /* 0x042fe6000000182c */
[----:B------:R-:W-:Y:S01]  /*9d70*/  FADD.FTZ R158, R99, R140 ;  /* 0x0000008c639e7221 */ /* 0x000fe20000010000 */
[----:B------:R-:W-:Y:S01]  /*9d80*/  MOV R84, R3 ;  /* 0x0000000300547202 */ /* 0x000fe20000000f00 */
[--C-:B------:R-:W-:Y:S02]  /*9d90*/  FFMA.FTZ R137, R29, c[0x0][0x23c], -R100.reuse ;  /* 0x00008f001d897a23 */ /* 0x100fe40000010864 */
[----:B------:R-:W-:Y:S01]  /*9da0*/  FFMA.FTZ R100, R33, c[0x0][0x23c], -R100 ;  /* 0x00008f0021647a23 */ /* 0x000fe20000010864 */
[C---:B------:R-:W-:Y:S01]  /*9db0*/  HMMA.16816.F32 R48, R88.reuse, R94, R48 ;  /* 0x0000005e5830723c */ /* 0x040fe20000001830 */
[----:B------:R-:W1:Y:S01]  /*9dc0*/  LDSM.16.MT88.4 R92, [R110+0x7000] ;  /* 0x007000006e5c783b */ /* 0x000e620000004200 */
[----:B------:R-:W-:Y:S02]  /*9dd0*/  MUFU.EX2 R107, R107 ;  /* 0x0000006b006b7308 */ /* 0x000fe40000000800 */
[----:B------:R-:W-:Y:S04]  /*9de0*/  FADD.FTZ R97, R97, R158 ;  /* 0x0000009e61617221 */ /* 0x000fe80000010000 */
[----:B------:R-:W-:Y:S02]  /*9df0*/  FADD.FTZ R86, R96, R97 ;  /* 0x0000006160567221 */ /* 0x000fe40000010000 */
[----:B------:R-:W-:Y:S02]  /*9e00*/  LDSM.16.MT88.4 R96, [R108+0x6c00] ;  /* 0x006c00006c60783b */ /* 0x000fe40000004200 */
[----:B------:R-:W-:Y:S10]  /*9e10*/  MUFU.EX2 R149, R100 ;  /* 0x0000006400957308 */ /* 0x000ff40000000800 */
[----:B------:R-:W-:Y:S10]  /*9e20*/  MUFU.EX2 R148, R148 ;  /* 0x0000009400947308 */ /* 0x000ff40000000800 */
[----:B------:R-:W2:Y:S01]  /*9e30*/  MUFU.EX2 R143, R143 ;  /* 0x0000008f008f7308 */ /* 0x000ea20000000800 */
[C---:B-1----:R-:W-:Y:S09]  /*9e40*/  HMMA.16816.F32 R52, R88.reuse, R92, R52 ;  /* 0x0000005c5834723c */ /* 0x042ff20000001834 */
[----:B------:R-:W-:Y:S01]  /*9e50*/  MUFU.EX2 R146, R146 ;  /* 0x0000009200927308 */ /* 0x000fe20000000800 */
[C---:B------:R-:W-:Y:S01]  /*9e60*/  HMMA.16816.F32 R56, R88.reuse, R94, R56 ;  /* 0x0000005e5838723c */ /* 0x040fe20000001838 */
[----:B------:R-:W1:Y:S08]  /*9e70*/  LDSM.16.MT88.4 R92, [R108+0x7000] ;  /* 0x007000006c5c783b */ /* 0x000e700000004200 */
[----:B------:R-:W3:Y:S03]  /*9e80*/  MUFU.EX2 R141, R141 ;  /* 0x0000008d008d7308 */ /* 0x000ee60000000800 */
[----:B--2---:R-:W-:Y:S07]  /*9e90*/  F2FP.PACK_AB R33, R143, R148 ;  /* 0x000000948f21723e */ /* 0x004fee00000000ff */
[----:B------:R-:W-:Y:S10]  /*9ea0*/  MUFU.EX2 R150, R150 ;  /* 0x0000009600967308 */ /* 0x000ff40000000800 */
[----:B------:R-:W2:Y:S01]  /*9eb0*/  MUFU.EX2 R145, R145 ;  /* 0x0000009100917308 */ /* 0x000ea20000000800 */
[----:B---3--:R-:W-:Y:S09]  /*9ec0*/  F2FP.PACK_AB R35, R141, R146 ;  /* 0x000000928d23723e */ /* 0x008ff200000000ff */
[----:B------:R-:W-:Y:S01]  /*9ed0*/  MUFU.EX2 R152, R152 ;  /* 0x0000009800987308 */ /* 0x000fe20000000800 */
[C---:B-1----:R-:W-:Y:S09]  /*9ee0*/  HMMA.16816.F32 R60, R88.reuse, R92, R60 ;  /* 0x0000005c583c723c */ /* 0x042ff2000000183c */
[----:B------:R-:W1:Y:S03]  /*9ef0*/  MUFU.EX2 R147, R147 ;  /* 0x0000009300937308 */ /* 0x000e660000000800 */
[----:B--2---:R-:W-:Y:S01]  /*9f00*/  F2FP.PACK_AB R32, R145, R150 ;  /* 0x000000969120723e */ /* 0x004fe200000000ff */
[C---:B------:R-:W-:Y:S01]  /*9f10*/  HMMA.16816.F32 R64, R88.reuse, R94, R64 ;  /* 0x0000005e5840723c */ /* 0x040fe20000001840 */
[----:B------:R-:W2:Y:S05]  /*9f20*/  LDSM.16.MT88.4 R92, [R110+0x8000] ;  /* 0x008000006e5c783b */ /* 0x000eaa0000004200 */
[----:B------:R-:W-:Y:S10]  /*9f30*/  MUFU.EX2 R140, R153 ;  /* 0x00000099008c7308 */ /* 0x000ff40000000800 */
[----:B------:R-:W3:Y:S01]  /*9f40*/  MUFU.EX2 R31, R31 ;  /* 0x0000001f001f7308 */ /* 0x000ee20000000800 */
[----:B-1----:R-:W-:Y:S09]  /*9f50*/  F2FP.PACK_AB R34, R147, R152 ;  /* 0x000000989322723e */ /* 0x002ff200000000ff */
[----:B------:R-:W1:Y:S10]  /*9f60*/  MUFU.EX2 R29, R151 ;  /* 0x00000097001d7308 */ /* 0x000e740000000800 */
[----:B------:R-:W-:Y:S01]  /*9f70*/  MUFU.EX2 R154, R154 ;  /* 0x0000009a009a7308 */ /* 0x000fe20000000800 */
[C---:B--2---:R-:W-:Y:S09]  /*9f80*/  HMMA.16816.F32 R68, R88.reuse, R92, R68 ;  /* 0x0000005c5844723c */ /* 0x044ff20000001844 */
[----:B------:R-:W2:Y:S01]  /*9f90*/  MUFU.EX2 R137, R137 ;  /* 0x0000008900897308 */ /* 0x000ea20000000800 */
[C---:B------:R-:W-:Y:S01]  /*9fa0*/  HMMA.16816.F32 R72, R88.reuse, R94, R72 ;  /* 0x0000005e5848723c */ /* 0x040fe20000001848 */
[----:B------:R-:W4:Y:S08]  /*9fb0*/  LDSM.16.MT88.4 R92, [R108+0x8000] ;  /* 0x008000006c5c783b */ /* 0x000f300000004200 */
[----:B------:R-:W5:Y:S01]  /*9fc0*/  MUFU.EX2 R156, R156 ;  /* 0x0000009c009c7308 */ /* 0x000f620000000800 */
        /* <DEDUP_REMOVED lines=9> */
[----:B------:R-:W-:Y:S01]  /*a060*/  LDSM.16.MT88.4 R100, [R108+0x7c00] ;  /* 0x007c00006c64783b */ /* 0x000fe20000004200 */
[----:B------:R-:W-:Y:S02]  /*a070*/  FADD.FTZ R139, R139, R86 ;  /* 0x000000568b8b7221 */ /* 0x000fe40000010000 */
[----:B------:R-:W-:Y:S02]  /*a080*/  FADD.FTZ R106, R106, R87 ;  /* 0x000000576a6a7221 */ /* 0x000fe40000010000 */
[----:B------:R-:W-:Y:S02]  /*a090*/  FADD.FTZ R139, R144, R139 ;  /* 0x0000008b908b7221 */ /* 0x000fe40000010000 */
[----:B------:R-:W-:Y:S02]  /*a0a0*/  FADD.FTZ R105, R105, R106 ;  /* 0x0000006a69697221 */ /* 0x000fe40000010000 */
[----:B------:R-:W-:Y:S01]  /*a0b0*/  FADD.FTZ R138, R138, R139 ;  /* 0x0000008b8a8a7221 */ /* 0x000fe20000010000 */
[----:B------:R-:W-:Y:S01]  /*a0c0*/  MOV R139, R135 ;  /* 0x00000087008b7202 */ /* 0x000fe20000000f00 */
[----:B------:R-:W-:Y:S02]  /*a0d0*/  FADD.FTZ R148, R148, R105 ;  /* 0x0000006994947221 */ /* 0x000fe40000010000 */
[----:B------:R-:W-:Y:S01]  /*a0e0*/  FADD.FTZ R107, R107, R138 ;  /* 0x0000008a6b6b7221 */ /* 0x000fe20000010000 */
[----:B------:R-:W-:Y:S01]  /*a0f0*/  MOV R138, R134 ;  /* 0x00000086008a7202 */ /* 0x000fe20000000f00 */
[----:B------:R-:W-:Y:S02]  /*a100*/  FADD.FTZ R143, R143, R148 ;  /* 0x000000948f8f7221 */ /* 0x000fe40000010000 */
[----:B------:R-:W-:Y:S02]  /*a110*/  FADD.FTZ R150, R150, R107 ;  /* 0x0000006b96967221 */ /* 0x000fe40000010000 */
[----:B------:R-:W-:Y:S02]  /*a120*/  FADD.FTZ R146, R146, R143 ;  /* 0x0000008f92927221 */ /* 0x000fe40000010000 */
[----:B------:R-:W-:Y:S02]  /*a130*/  FADD.FTZ R145, R145, R150 ;  /* 0x0000009691917221 */ /* 0x000fe40000010000 */
[----:B------:R-:W-:Y:S02]  /*a140*/  FADD.FTZ R141, R141, R146 ;  /* 0x000000928d8d7221 */ /* 0x000fe40000010000 */
[----:B------:R-:W-:Y:S01]  /*a150*/  FADD.FTZ R152, R152, R145 ;  /* 0x0000009198987221 */ /* 0x000fe20000010000 */
[C---:B----4-:R-:W-:Y:S03]  /*a160*/  HMMA.16816.F32 R36, R88.reuse, R92, R36 ;  /* 0x0000005c5824723c */ /* 0x050fe60000001824 */
[----:B------:R-:W-:Y:S05]  /*a170*/  FADD.FTZ R147, R147, R152 ;  /* 0x0000009893937221 */ /* 0x000fea0000010000 */
        /* <DEDUP_REMOVED lines=16> */
[----:B------:R-:W4:Y:S08]  /*a280*/  LDSM.16.MT88.4 R88, [R110+0x6800] ;  /* 0x006800006e58783b */ /* 0x000f300000004200 */
[----:B------:R-:W1:Y:S01]  /*a290*/  LDSM.16.MT88.4 R92, [R108+0x6800] ;  /* 0x006800006c5c783b */ /* 0x000e620000004200 */
[C---:B----4-:R-:W-:Y:S08]  /*a2a0*/  HMMA.16816.F32 R36, R32.reuse, R88, R36 ;  /* 0x000000582024723c */ /* 0x050ff00000001824 */
[C---:B------:R-:W-:Y:S01]  /*a2b0*/  HMMA.16816.F32 R40, R32.reuse, R90, R40 ;  /* 0x0000005a2028723c */ /* 0x040fe20000001828 */
[----:B------:R-:W4:Y:S07]  /*a2c0*/  LDSM.16.MT88.4 R88, [R110+0x7800] ;  /* 0x007800006e58783b */ /* 0x000f2e0000004200 */
[C---:B-1----:R-:W-:Y:S08]  /*a2d0*/  HMMA.16816.F32 R44, R32.reuse, R92, R44 ;  /* 0x0000005c202c723c */ /* 0x042ff0000000182c */
[C---:B------:R-:W-:Y:S01]  /*a2e0*/  HMMA.16816.F32 R48, R32.reuse, R94, R48 ;  /* 0x0000005e2030723c */ /* 0x040fe20000001830 */
[----:B------:R-:W1:Y:S07]  /*a2f0*/  LDSM.16.MT88.4 R92, [R108+0x7800] ;  /* 0x007800006c5c783b */ /* 0x000e6e0000004200 */
        /* <DEDUP_REMOVED lines=10> */
[----:B------:R-:W-:Y:S01]  /*a3a0*/  HMMA.16816.F32 R80, R32, R94, R80 ;  /* 0x0000005e2050723c */ /* 0x000fe20000001850 */
[----:B------:R-:W1:Y:S06]  /*a3b0*/  LDSM.16.MT88.4 R92, [R110+0x7c00] ;  /* 0x007c00006e5c783b */ /* 0x000e6c0000004200 */
[----:B---3--:R-:W-:Y:S01]  /*a3c0*/  F2FP.PACK_AB R33, R31, R140 ;  /* 0x0000008c1f21723e */ /* 0x008fe200000000ff */
[----:B------:R-:W-:Y:S01]  /*a3d0*/  FADD.FTZ R140, R140, R141 ;  /* 0x0000008d8c8c7221 */ /* 0x000fe20000010000 */
[----:B------:R-:W-:Y:S03]  /*a3e0*/  F2FP.PACK_AB R35, R136, R29 ;  /* 0x0000001d8823723e */ /* 0x000fe600000000ff */
[----:B--2---:R-:W-:Y:S01]  /*a3f0*/  F2FP.PACK_AB R32, R137, R154 ;  /* 0x0000009a8920723e */ /* 0x004fe200000000ff */
[----:B------:R-:W-:Y:S01]  /*a400*/  FADD.FTZ R154, R154, R147 ;  /* 0x000000939a9a7221 */ /* 0x000fe20000010000 */
[----:B-----5:R-:W-:Y:S01]  /*a410*/  F2FP.PACK_AB R34, R149, R156 ;  /* 0x0000009c9522723e */ /* 0x020fe200000000ff */
        /* <DEDUP_REMOVED lines=8> */
[----:B------:R-:W2:Y:S07]  /*a4a0*/  LDSM.16.MT88.4 R88, [R110+0x8c00] ;  /* 0x008c00006e58783b */ /* 0x000eae0000004200 */
[C---:B------:R-:W-:Y:S08]  /*a4b0*/  HMMA.16816.F32 R44, R32.reuse, R96, R44 ;  /* 0x00000060202c723c */ /* 0x040ff0000000182c */
[C---:B------:R-:W-:Y:S01]  /*a4c0*/  HMMA.16816.F32 R48, R32.reuse, R98, R48 ;  /* 0x000000622030723c */ /* 0x040fe20000001830 */
[----:B------:R-:W3:Y:S07]  /*a4d0*/  LDSM.16.MT88.4 R96, [R108+0x8c00] ;  /* 0x008c00006c60783b */ /* 0x000eee0000004200 */
        /* <DEDUP_REMOVED lines=9> */
.L_x_4927:
        /* <DEDUP_REMOVED lines=160> */
.L_x_4932:
[----:B------:R-:W1:Y:S04]  /*af70*/  S2R R3, SR_CTAID.Z ;  /* 0x0000000000037919 */ /* 0x000e680000002700 */
[----:B------:R-:W1:Y:S02]  /*af80*/  S2R R2, SR_CTAID.Y ;  /* 0x0000000000027919 */ /* 0x000e640000002600 */
[----:B-1----:R-:W-:-:S04]  /*af90*/  IMAD R4, R2, c[0x0][0x1c0], R3 ;  /* 0x0000700002047a24 */ /* 0x002fc800078e0203 */
[----:B------:R-:W-:Y:S02]  /*afa0*/  IMAD R4, R4, c[0x0][0x214], RZ ;  /* 0x0000850004047a24 */ /* 0x000fe400078e02ff */
.L_x_4933:
        /* <DEDUP_REMOVED lines=39> */
.L_x_4935:
[----:B------:R-:W-:Y:S05]  /*b220*/  BSYNC B0 ;  /* 0x0000000000007941 */ /* 0x000fea0003800000 */
.L_x_4934:
[----:B------:R-:W5:Y:S01]  /*b230*/  S2R R7, SR_CTAID.X ;  /* 0x0000000000077919 */ /* 0x000f620000002500 */
[----:B------:R-:W-:Y:S01]  /*b240*/  SHF.R.S32.HI R125, RZ, 0x1f, R124 ;  /* 0x0000001fff7d7819 */ /* 0x000fe2000001147c */
[----:B------:R-:W-:Y:S02]  /*b250*/  BSSY B0, `(.L_x_4936) ;  /* 0x0000022000007945 */ /* 0x000fe40003800000 */
[----:B------:R-:W4:Y:S02]  /*b260*/  S2R R2, SR_TID.X ;  /* 0x0000000000027919 */ /* 0x000f240000002100 */
[----:B----45:R-:W-:-:S04]  /*b270*/  IMAD.SHL.U32 R5, R7, 0x40, RZ ;  /* 0x0000004007057824 */ /* 0x030fc800078e00ff */
[----:B------:R-:W-:Y:S01]  /*b280*/  IMAD.WIDE.U32 R10, R5, c[0x0][0x1e8], R124 ;  /* 0x00007a00050a7a25 */ /* 0x000fe200078e007c */
[----:B------:R-:W-:Y:S02]  /*b290*/  SHF.R.S32.HI R4, RZ, 0x1f, R5 ;  /* 0x0000001fff047819 */ /* 0x000fe40000011405 */
[----:B------:R-:W-:Y:S02]  /*b2a0*/  SHF.R.S32.HI R9, RZ, 0x1f, R2 ;  /* 0x0000001fff097819 */ /* 0x000fe40000011402 */
[----:B------:R-:W-:Y:S01]  /*b2b0*/  IADD3 R10, P0, R0, R10, RZ ;  /* 0x0000000a000a7210 */ /* 0x000fe20007f1e0ff */
[----:B------:R-:W-:Y:S01]  /*b2c0*/  IMAD R4, R4, c[0x0][0x1e8], RZ ;  /* 0x00007a0004047a24 */ /* 0x000fe200078e02ff */
[----:B------:R-:W-:Y:S02]  /*b2d0*/  SHF.R.S32.HI R0, RZ, 0x1f, R3 ;  /* 0x0000001fff007819 */ /* 0x000fe40000011403 */
[----:B------:R-:W-:Y:S01]  /*b2e0*/  LEA.HI R9, R9, R2, RZ, 0x2 ;  /* 0x0000000209097211 */ /* 0x000fe200078f10ff */
[----:B------:R-:W-:-:S02]  /*b2f0*/  IMAD R4, R5, c[0x0][0x1ec], R4 ;  /* 0x00007b0005047a24 */ /* 0x000fc400078e0204 */
[----:B------:R-:W-:Y:S01]  /*b300*/  IMAD.IADD R5, R122, 0x1, -R5 ;  /* 0x000000017a057824 */ /* 0x000fe200078e0a05 */
[----:B------:R-:W-:Y:S01]  /*b310*/  SHF.R.S32.HI R2, RZ, 0x2, R9 ;  /* 0x00000002ff027819 */ /* 0x000fe20000011409 */
[----:B------:R-:W-:Y:S01]  /*b320*/  IMAD R0, R0, c[0x0][0x1f0], RZ ;  /* 0x00007c0000007a24 */ /* 0x000fe200078e02ff */
[----:B------:R-:W-:Y:S02]  /*b330*/  IADD3.X R11, R123, R11, R4, P0, !PT ;  /* 0x0000000b7b0b7210 */ /* 0x000fe400007fe404 */
[----:B------:R-:W-:Y:S01]  /*b340*/  ISETP.GE.AND P0, PT, R8, R5, PT ;  /* 0x000000050800720c */ /* 0x000fe20003f06270 */
[C---:B------:R-:W-:Y:S01]  /*b350*/  IMAD R0, R3.reuse, c[0x0][0x1f4], R0 ;  /* 0x00007d0003007a24 */ /* 0x040fe200078e0200 */
[----:B------:R-:W-:Y:S01]  /*b360*/  SHF.R.S32.HI R2, RZ, 0x1f, R2 ;  /* 0x0000001fff027819 */ /* 0x000fe20000011402 */
[----:B------:R-:W-:-:S04]  /*b370*/  IMAD.WIDE.U32 R10, R3, c[0x0][0x1f0], R10 ;  /* 0x00007c00030a7a25 */ /* 0x000fc800078e000a */
[----:B------:R-:W-:-:S06]  /*b380*/  IMAD.IADD R5, R0, 0x1, R11 ;  /* 0x0000000100057824 */ /* 0x000fcc00078e020b */
        /* <DEDUP_REMOVED lines=14> */
.L_x_4937:
[----:B------:R-:W-:Y:S05]  /*b470*/  BSYNC B0 ;  /* 0x0000000000007941 */ /* 0x000fea0003800000 */
.L_x_4936:
        /* <DEDUP_REMOVED lines=21> */
.L_x_4938:
        /* <DEDUP_REMOVED lines=11> */
.L_x_6162:


//--------------------- .text._ZN5flash24flash_fwd_splitkv_kernelI23Flash_fwd_kernel_traitsILi96ELi64ELi64ELi4ELb0ELb0EN7cutlass6half_tE19Flash_kernel_traitsILi96ELi64ELi64ELi4ES3_EELb1ELb0ELb1ELb0ELb0ELb1ELb0ELb0EEEvNS_16Flash_fwd_paramsE --------------------------
	.section	.text._ZN5flash24flash_fwd_splitkv_kernelI23Flash_fwd_kernel_traitsILi96ELi64ELi64ELi4ELb0ELb0EN7cutlass6half_tE19Flash_kernel_traitsILi96ELi64ELi64ELi4ES3_EELb1ELb0ELb1ELb0ELb0ELb1ELb0ELb0EEEvNS_16Flash_fwd_paramsE,"ax",@progbits
	.sectioninfo	@"SHI_REGISTERS=162"
	.align	128
        .global         _ZN5flash24flash_fwd_splitkv_kernelI23Flash_fwd_kernel_traitsILi96ELi64ELi64ELi4ELb0ELb0EN7cutlass6half_tE19Flash_kernel_traitsILi96ELi64ELi64ELi4ES3_EELb1ELb0ELb1ELb0ELb0ELb1ELb0ELb0EEEvNS_16Flash_fwd_paramsE
        .type           _ZN5flash24flash_fwd_splitkv_kernelI23Flash_fwd_kernel_traitsILi96ELi64ELi64ELi4ELb0ELb0EN7cutlass6half_tE19Flash_kernel_traitsILi96ELi64ELi64ELi4ES3_EELb1ELb0ELb1ELb0ELb0ELb1ELb0ELb0EEEvNS_16Flash_fwd_paramsE,@function
        .size           _ZN5flash24flash_fwd_splitkv_kernelI23Flash_fwd_kernel_traitsILi96ELi64ELi64ELi4ELb0ELb0EN7cutlass6half_tE19Flash_kernel_traitsILi96ELi64ELi64ELi4ES3_EELb1ELb0ELb1ELb0ELb0ELb1ELb0ELb0EEEvNS_16Flash_fwd_paramsE,(.L_x_6163 - _ZN5flash24flash_fwd_splitkv_kernelI23Flash_fwd_kernel_traitsILi96ELi64ELi64ELi4ELb0ELb0EN7cutlass6half_tE19Flash_kernel_traitsILi96ELi64ELi64ELi4ES3_EELb1ELb0ELb1ELb0ELb0ELb1ELb0ELb0EEEvNS_16Flash_fwd_paramsE)
        .other          _ZN5flash24flash_fwd_splitkv_kernelI23Flash_fwd_kernel_traitsILi96ELi64ELi64ELi4ELb0ELb0EN7cutlass6half_tE19Flash_kernel_traitsILi96ELi64ELi64ELi4ES3_EELb1ELb0ELb1ELb0ELb0ELb1ELb0ELb0EEEvNS_16Flash_fwd_paramsE,@"STO_CUDA_ENTRY STV_DEFAULT"
_ZN5flash24flash_fwd_splitkv_kernelI23Flash_fwd_kernel_traitsILi96ELi64ELi64ELi4ELb0ELb0EN7cutlass6half_tE19Flash_kernel_traitsILi96ELi64ELi64ELi4ES3_EELb1ELb0ELb1ELb0ELb0ELb1ELb0ELb0EEEvNS_16Flash_fwd_paramsE:
.text._ZN5flash24flash_fwd_splitkv_kernelI23Flash_fwd_kernel_traitsILi96ELi64ELi64ELi4ELb0ELb0EN7cutlass6half_tE19Flash_kernel_traitsILi96ELi64ELi64ELi4ES3_EELb1ELb0ELb1ELb0ELb0ELb1ELb0ELb0EEEvNS_16Flash_fwd_paramsE:
        /* <DEDUP_REMOVED lines=33> */
.L_x_4939:
[----:B-1-34-:R-:W-:Y:S02]  /*0210*/  MOV R2, c[0x0][0x218] ;  /* 0x0000860000027a02 */ /* 0x01afe40000000f00 */
.L_x_4940:
        /* <DEDUP_REMOVED lines=80> */
.L_x_4943:
[----:B------:R-:W-:Y:S05]  /*0720*/  BSYNC B0 ;  /* 0x0000000000007941 */ /* 0x000fea0003800000 */
.L_x_4942:
        /* <DEDUP_REMOVED lines=19> */
.L_x_4945:
[----:B------:R-:W-:Y:S05]  /*0860*/  BSYNC B0 ;  /* 0x0000000000007941 */ /* 0x000fea0003800000 */
.L_x_4944:
        /* <DEDUP_REMOVED lines=13> */
.L_x_4941:
        /* <DEDUP_REMOVED lines=92> */
.L_x_4946:
        /* <DEDUP_REMOVED lines=16> */
.L_x_4948:
        /* <DEDUP_REMOVED lines=49> */
.L_x_4947:
        /* <DEDUP_REMOVED lines=111> */
.L_x_4950:
[----:B------:R-:W-:Y:S05]  /*1a00*/  BSYNC B0 ;  /* 0x0000000000007941 */ /* 0x000fea0003800000 */
.L_x_4949:
        /* <DEDUP_REMOVED lines=36> */
.L_x_4952:
[----:B------:R-:W-:Y:S05]  /*1c50*/  BSYNC B0 ;  /* 0x0000000000007941 */ /* 0x000fea0003800000 */
.L_x_4951:
        /* <DEDUP_REMOVED lines=33> */
.L_x_4954:
[----:B------:R-:W-:Y:S05]  /*1e70*/  BSYNC B0 ;  /* 0x0000000000007941 */ /* 0x000fea0003800000 */
.L_x_4953:
        /* <DEDUP_REMOVED lines=34> */
.L_x_4956:
[----:B------:R-:W-:Y:S05]  /*20a0*/  BSYNC B0 ;  /* 0x0000000000007941 */ /* 0x000fea0003800000 */
.L_x_4955:
        /* <DEDUP_REMOVED lines=97> */
.L_x_4958:
[----:B---3--:R-:W-:Y:S05]  /*26c0*/  BSYNC B0 ;  /* 0x0000000000007941 */ /* 0x008fea0003800000 */
.L_x_4957:
        /* <DEDUP_REMOVED lines=34> */
.L_x_4960:
[----:B------:R-:W-:Y:S05]  /*28f0*/  BSYNC B0 ;  /* 0x0000000000007941 */ /* 0x000fea0003800000 */
.L_x_4959:
[----:B------:R-:W-:Y:S01]  /*2900*/  IMAD.SHL.U32 R112, R112, 0x2, RZ ;  /* 0x0000000270707824 */ /* 0x000fe200078e00ff */
[----:B------:R-:W-:Y:S01]  /*2910*/  LDSM.16.M88.4 R52, [R113] ;  /* 0x000000007134783b */ /* 0x000fe20000000200 */
[----:B------:R-:W-:Y:S01]  /*2920*/  IMAD R111, R4, 0x2, R113 ;  /* 0x00000002046f7824 */ /* 0x000fe200078e0271 */
[----:B------:R-:W-:Y:S01]  /*2930*/  IMNMX R97, R96, R7, PT ;  /* 0x0000000760617217 */ /* 0x000fe20003800200 */
[----:B------:R-:W-:Y:S01]  /*2940*/  IMAD R109, R3, 0x2, R112 ;  /* 0x00000002036d7824 */ /* 0x000fe200078e0270 */
[----:B------:R-:W4:Y:S04]  /*2950*/  LDSM.16.M88.4 R20, [R112+0x3000] ;  /* 0x003000007014783b */ /* 0x000f280000000200 */
[----:B------:R-:W-:Y:S04]  /*2960*/  LDSM.16.M88.4 R76, [R111] ;  /* 0x000000006f4c783b */ /* 0x000fe80000000200 */
[----:B------:R-:W-:Y:S04]  /*2970*/  LDSM.16.M88.4 R24, [R109+0x3000] ;  /* 0x003000006d18783b */ /* 0x000fe80000000200 */
[----:B------:R-:W-:Y:S04]  /*2980*/  LDSM.16.M88.4 R48, [R113+0x1000] ;  /* 0x001000007130783b */ /* 0x000fe80000000200 */
[----:B------:R-:W-:Y:S04]  /*2990*/  LDSM.16.M88.4 R16, [R112+0x4000] ;  /* 0x004000007010783b */ /* 0x000fe80000000200 */
[----:B-1----:R-:W1:Y:S04]  /*29a0*/  LDSM.16.M88.4 R36, [R112+0x3400] ;  /* 0x003400007024783b */ /* 0x002e680000000200 */
[----:B------:R-:W-:Y:S04]  /*29b0*/  LDSM.16.M88.4 R32, [R111+0x1000] ;  /* 0x001000006f20783b */ /* 0x000fe80000000200 */
[----:B------:R-:W-:Y:S04]  /*29c0*/  LDSM.16.M88.4 R84, [R109+0x4000] ;  /* 0x004000006d54783b */ /* 0x000fe80000000200 */
[----:B------:R-:W5:Y:S04]  /*29d0*/  LDSM.16.M88.4 R28, [R109+0x3400] ;  /* 0x003400006d1c783b */ /* 0x000f680000000200 */
[----:B------:R-:W2:Y:S02]  /*29e0*/  LDSM.16.M88.4 R60, [R112+0x3800] ;  /* 0x00380000703c783b */ /* 0x000ea40000000200 */
[C---:B--2-4-:R-:W-:Y:S02]  /*29f0*/  HMMA.16816.F32 R8, R52.reuse, R20, RZ ;  /* 0x000000143408723c */ /* 0x054fe400000018ff */
[----:B------:R-:W2:Y:S04]  /*2a00*/  LDSM.16.M88.4 R12, [R112+0x3c00] ;  /* 0x003c0000700c783b */ /* 0x000ea80000000200 */
[----:B------:R-:W-:Y:S02]  /*2a10*/  LDSM.16.M88.4 R80, [R112+0x5000] ;  /* 0x005000007050783b */ /* 0x000fe40000000200 */
[C---:B------:R-:W-:Y:S02]  /*2a20*/  HMMA.16816.F32 R20, R52.reuse, R22, RZ ;  /* 0x000000163414723c */ /* 0x040fe400000018ff */
[----:B------:R-:W-:Y:S04]  /*2a30*/  LDSM.16.M88.4 R44, [R112+0x4400] ;  /* 0x00440000702c783b */ /* 0x000fe80000000200 */
[----:B------:R-:W-:Y:S04]  /*2a40*/  LDSM.16.M88.4 R72, [R109+0x3800] ;  /* 0x003800006d48783b */ /* 0x000fe80000000200 */
[----:B------:R-:W-:Y:S01]  /*2a50*/  LDSM.16.M88.4 R68, [R109+0x3c00] ;  /* 0x003c00006d44783b */ /* 0x000fe20000000200 */
[----:B-1----:R-:W-:Y:S03]  /*2a60*/  HMMA.16816.F32 R40, R52, R36, RZ ;  /* 0x000000243428723c */ /* 0x002fe600000018ff */
[----:B------:R-:W0:Y:S05]  /*2a70*/  LDGDEPBAR ;  /* 0x00000000000079af */ /* 0x000e2a0000000000 */
[C---:B------:R-:W-:Y:S08]  /*2a80*/  HMMA.16816.F32 R8, R76.reuse, R24, R8 ;  /* 0x000000184c08723c */ /* 0x040ff00000001808 */
[----:B------:R-:W-:Y:S01]  /*2a90*/  HMMA.16816.F32 R20, R76, R26, R20 ;  /* 0x0000001a4c14723c */ /* 0x000fe20000001814 */
[----:B------:R-:W1:Y:S07]  /*2aa0*/  LDSM.16.M88.4 R24, [R113+0x2000] ;  /* 0x002000007118783b */ /* 0x000e6e0000000200 */
[----:B------:R-:W-:Y:S08]  /*2ab0*/  HMMA.16816.F32 R36, R52, R38, RZ ;  /* 0x000000263424723c */ /* 0x000ff000000018ff */
[C---:B------:R-:W-:Y:S08]  /*2ac0*/  HMMA.16816.F32 R8, R48.reuse, R16, R8 ;  /* 0x000000103008723c */ /* 0x040ff00000001808 */
[----:B------:R-:W-:Y:S01]  /*2ad0*/  HMMA.16816.F32 R20, R48, R18, R20 ;  /* 0x000000123014723c */ /* 0x000fe20000001814 */
[----:B------:R-:W-:Y:S07]  /*2ae0*/  LDSM.16.M88.4 R16, [R111+0x2000] ;  /* 0x002000006f10783b */ /* 0x000fee0000000200 */
[----:B-----5:R-:W-:Y:S08]  /*2af0*/  HMMA.16816.F32 R40, R76, R28, R40 ;  /* 0x0000001c4c28723c */ /* 0x020ff00000001828 */
[----:B------:R-:W-:Y:S08]  /*2b00*/  HMMA.16816.F32 R8, R32, R84, R8 ;  /* 0x000000542008723c */ /* 0x000ff00000001808 */
[C---:B------:R-:W-:Y:S08]  /*2b10*/  HMMA.16816.F32 R64, R52.reuse, R60, RZ ;  /* 0x0000003c3440723c */ /* 0x040ff000000018ff */
[C---:B------:R-:W-:Y:S08]  /*2b20*/  HMMA.16816.F32 R60, R52.reuse, R62, RZ ;  /* 0x0000003e343c723c */ /* 0x040ff000000018ff */
[----:B--2---:R-:W-:Y:S08]  /*2b30*/  HMMA.16816.F32 R56, R52, R12, RZ ;  /* 0x0000000c3438723c */ /* 0x004ff000000018ff */
[----:B------:R-:W-:Y:S08]  /*2b40*/  HMMA.16816.F32 R20, R32, R86, R20 ;  /* 0x000000562014723c */ /* 0x000ff00000001814 */
[----:B------:R-:W-:Y:S01]  /*2b50*/  HMMA.16816.F32 R52, R52, R14, RZ ;  /* 0x0000000e3434723c */ /* 0x000fe200000018ff */
[----:B------:R-:W2:Y:S07]  /*2b60*/  LDSM.16.M88.4 R12, [R109+0x5000] ;  /* 0x005000006d0c783b */ /* 0x000eae0000000200 */
[----:B------:R-:W-:Y:S01]  /*2b70*/  HMMA.16816.F32 R36, R76, R30, R36 ;  /* 0x0000001e4c24723c */ /* 0x000fe20000001824 */
[----:B------:R-:W4:Y:S07]  /*2b80*/  LDSM.16.M88.4 R28, [R109+0x4400] ;  /* 0x004400006d1c783b */ /* 0x000f2e0000000200 */
[----:B-1----:R-:W-:Y:S08]  /*2b90*/  HMMA.16816.F32 R8, R24, R80, R8 ;  /* 0x000000501808723c */ /* 0x002ff00000001808 */
[----:B------:R-:W-:Y:S08]  /*2ba0*/  HMMA.16816.F32 R40, R48, R44, R40 ;  /* 0x0000002c3028723c */ /* 0x000ff00000001828 */
[----:B------:R-:W-:Y:S01]  /*2bb0*/  HMMA.16816.F32 R20, R24, R82, R20 ;  /* 0x000000521814723c */ /* 0x000fe20000001814 */
[----:B------:R-:W-:Y:S07]  /*2bc0*/  LDSM.16.M88.4 R80, [R112+0x4800] ;  /* 0x004800007050783b */ /* 0x000fee0000000200 */
[C---:B------:R-:W-:Y:S08]  /*2bd0*/  HMMA.16816.F32 R64, R76.reuse, R72, R64 ;  /* 0x000000484c40723c */ /* 0x040ff00000001840 */
[----:B------:R-:W-:Y:S01]  /*2be0*/  HMMA.16816.F32 R60, R76, R74, R60 ;  /* 0x0000004a4c3c723c */ /* 0x000fe2000000183c */
[----:B------:R-:W1:Y:S07]  /*2bf0*/  LDSM.16.M88.4 R72, [R112+0x5400] ;  /* 0x005400007048783b */ /* 0x000e6e0000000200 */
[----:B--2---:R-:W-:Y:S08]  /*2c00*/  HMMA.16816.F32 R8, R16, R12, R8 ;  /* 0x0000000c1008723c */ /* 0x004ff00000001808 */
[----:B----4-:R-:W-:Y:S08]  /*2c10*/  HMMA.16816.F32 R40, R32, R28, R40 ;  /* 0x0000001c2028723c */ /* 0x010ff00000001828 */
[----:B------:R-:W-:Y:S01]  /*2c20*/  HMMA.16816.F32 R20, R16, R14, R20 ;  /* 0x0000000e1014723c */ /* 0x000fe20000001814 */
[----:B------:R-:W2:Y:S07]  /*2c30*/  LDSM.16.M88.4 R12, [R112+0x4c00] ;  /* 0x004c0000700c783b */ /* 0x000eae0000000200 */
[----:B------:R-:W-:Y:S01]  /*2c40*/  HMMA.16816.F32 R56, R76, R68, R56 ;  /* 0x000000444c38723c */ /* 0x000fe20000001838 */
[----:B------:R-:W-:-:S02]  /*2c50*/  FMUL.FTZ R8, R8, c[0x0][0x2ec] ;  /* 0x0000bb0008087a20 */ /* 0x000fc40000410000 */
[----:B------:R-:W-:Y:S02]  /*2c60*/  FMUL.FTZ R9, R9, c[0x0][0x2ec] ;  /* 0x0000bb0009097a20 */ /* 0x000fe40000410000 */
[----:B------:R-:W-:Y:S02]  /*2c70*/  FMUL.FTZ R98, R11, c[0x0][0x2ec] ;  /* 0x0000bb000b627a20 */ /* 0x000fe40000410000 */
[----:B------:R-:W-:Y:S01]  /*2c80*/  IMAD.IADD R68, R2, 0x1, R119 ;  /* 0x0000000102447824 */ /* 0x000fe200078e0277 */
[----:B------:R-:W-:Y:S01]  /*2c90*/  HMMA.16816.F32 R52, R76, R70, R52 ;  /* 0x000000464c34723c */ /* 0x000fe20000001834 */
[----:B------:R-:W-:Y:S03]  /*2ca0*/  MUFU.TANH R70, R8 ;  /* 0x0000000800467308 */ /* 0x000fe60000002400 */
[C---:B------:R-:W-:Y:S02]  /*2cb0*/  IADD3 R87, R68.reuse, 0x8, RZ ;  /* 0x0000000844577810 */ /* 0x040fe40007ffe0ff */
[----:B------:R-:W-:-:S02]  /*2cc0*/  IADD3 R86, R68, 0x9, RZ ;  /* 0x0000000944567810 */ /* 0x000fc40007ffe0ff */
[----:B------:R-:W-:Y:S01]  /*2cd0*/  HMMA.16816.F32 R44, R48, R46, R36 ;  /* 0x0000002e302c723c */ /* 0x000fe20000001824 */
[----:B------:R4:W-:Y:S01]  /*2ce0*/  MUFU.TANH R76, R9 ;  /* 0x00000009004c7308 */ /* 0x0009e20000002400 */
[----:B------:R-:W5:Y:S01]  /*2cf0*/  LDSM.16.M88.4 R36, [R109+0x5400] ;  /* 0x005400006d24783b */ /* 0x000f620000000200 */
[----:B------:R-:W-:Y:S01]  /*2d00*/  FMUL.FTZ R20, R20, c[0x0][0x2ec] ;  /* 0x0000bb0014147a20 */ /* 0x000fe20000410000 */
[C---:B------:R-:W-:Y:S01]  /*2d10*/  IADD3 R79, R68.reuse, 0x11, RZ ;  /* 0x00000011444f7810 */ /* 0x040fe20007ffe0ff */
[----:B------:R-:W-:Y:S01]  /*2d20*/  FMUL.FTZ R21, R21, c[0x0][0x2ec] ;  /* 0x0000bb0015157a20 */ /* 0x000fe20000410000 */
[----:B------:R-:W-:Y:S01]  /*2d30*/  IADD3 R84, R68, 0x1, RZ ;  /* 0x0000000144547810 */ /* 0x000fe20007ffe0ff */
[----:B------:R-:W-:Y:S01]  /*2d40*/  FMUL.FTZ R22, R22, c[0x0][0x2ec] ;  /* 0x0000bb0016167a20 */ /* 0x000fe20000410000 */
[----:B-1----:R-:W-:Y:S01]  /*2d50*/  HMMA.16816.F32 R40, R24, R72, R40 ;  /* 0x000000481828723c */ /* 0x002fe20000001828 */
[----:B------:R-:W-:Y:S01]  /*2d60*/  I2F R85, R87 ;  /* 0x0000005700557306 */ /* 0x000fe20000201400 */
[----:B------:R-:W-:-:S02]  /*2d70*/  IADD3 R78, R68, 0x10, RZ ;  /* 0x00000010444e7810 */ /* 0x000fc40007ffe0ff */
[-C--:B------:R-:W-:Y:S02]  /*2d80*/  ISETP.GE.AND P5, PT, R87, R97.reuse, PT ;  /* 0x000000615700720c */ /* 0x080fe40003fa6270 */
[-C--:B------:R-:W-:Y:S01]  /*2d90*/  ISETP.GE.AND P4, PT, R86, R97.reuse, PT ;  /* 0x000000615600720c */ /* 0x080fe20003f86270 */
[----:B------:R-:W-:Y:S01]  /*2da0*/  FMUL.FTZ R72, R10, c[0x0][0x2ec] ;  /* 0x0000bb000a487a20 */ /* 0x000fe20000410000 */
[----:B------:R-:W-:Y:S01]  /*2db0*/  HMMA.16816.F32 R64, R48, R80, R64 ;  /* 0x000000503040723c */ /* 0x000fe20000001840 */
[----:B----4-:R-:W1:Y:S01]  /*2dc0*/  LDSM.16.M88.4 R8, [R109+0x4800] ;  /* 0x004800006d08783b */ /* 0x010e620000000200 */
[----:B------:R-:W-:Y:S01]  /*2dd0*/  I2F R73, R79 ;  /* 0x0000004f00497306 */ /* 0x000fe20000201400 */
[----:B------:R-:W-:-:S04]  /*2de0*/  ISETP.GE.AND P3, PT, R84, R97, PT ;  /* 0x000000615400720c */ /* 0x000fc80003f66270 */
[C---:B------:R-:W-:Y:S01]  /*2df0*/  IADD3 R80, R68.reuse, 0x18, RZ ;  /* 0x0000001844507810 */ /* 0x040fe20007ffe0ff */
[C---:B------:R-:W-:Y:S02]  /*2e00*/  HMMA.16816.F32 R60, R48.reuse, R82, R60 ;  /* 0x00000052303c723c */ /* 0x040fe4000000183c */
[----:B------:R-:W-:Y:S06]  /*2e10*/  MUFU.TANH R82, R20 ;  /* 0x0000001400527308 */ /* 0x000fec0000002400 */
[C---:B--2---:R-:W-:Y:S02]  /*2e20*/  HMMA.16816.F32 R56, R48.reuse, R12, R56 ;  /* 0x0000000c3038723c */ /* 0x044fe40000001838 */
[----:B------:R-:W-:Y:S06]  /*2e30*/  MUFU.TANH R83, R22 ;  /* 0x0000001600537308 */ /* 0x000fec0000002400 */
[----:B------:R-:W-:Y:S01]  /*2e40*/  HMMA.16816.F32 R52, R48, R14, R52 ;  /* 0x0000000e3034723c */ /* 0x000fe20000001834 */
[----:B------:R-:W2:Y:S01]  /*2e50*/  LDSM.16.M88.4 R12, [R109+0x4c00] ;  /* 0x004c00006d0c783b */ /* 0x000ea20000000200 */
[----:B------:R-:W-:Y:S05]  /*2e60*/  I2F R71, R86 ;  /* 0x0000005600477306 */ /* 0x000fea0000201400 */
[----:B------:R-:W-:Y:S01]  /*2e70*/  IADD3 R50, R68, 0x29, RZ ;  /* 0x0000002944327810 */ /* 0x000fe20007ffe0ff */
[----:B------:R-:W-:Y:S01]  /*2e80*/  HMMA.16816.F32 R44, R32, R30, R44 ;  /* 0x0000001e202c723c */ /* 0x000fe2000000182c */
[----:B------:R-:W4:Y:S01]  /*2e90*/  LDSM.16.M88.4 R28, [R112+0x5800] ;  /* 0x00580000701c783b */ /* 0x000f220000000200 */
[----:B------:R-:W-:Y:S06]  /*2ea0*/  I2F R69, R84 ;  /* 0x0000005400457306 */ /* 0x000fec0000201400 */
[----:B-----5:R-:W-:Y:S02]  /*2eb0*/  HMMA.16816.F32 R40, R16, R36, R40 ;  /* 0x000000241028723c */ /* 0x020fe40000001828 */
[----:B------:R-:W5:Y:S06]  /*2ec0*/  MUFU.TANH R36, R21 ;  /* 0x0000001500247308 */ /* 0x000f6c0000002400 */
[C---:B-1----:R-:W-:Y:S02]  /*2ed0*/  HMMA.16816.F32 R64, R32.reuse, R8, R64 ;  /* 0x000000082040723c */ /* 0x042fe40000001840 */
[----:B------:R-:W-:Y:S06]  /*2ee0*/  MUFU.TANH R98, R98 ;  /* 0x0000006200627308 */ /* 0x000fec0000002400 */
[----:B------:R-:W-:Y:S01]  /*2ef0*/  HMMA.16816.F32 R60, R32, R10, R60 ;  /* 0x0000000a203c723c */ /* 0x000fe2000000183c */
[----:B------:R-:W1:Y:S01]  /*2f00*/  LDSM.16.M88.4 R8, [R112+0x5c00] ;  /* 0x005c00007008783b */ /* 0x000e620000000200 */
[----:B------:R-:W-:Y:S01]  /*2f10*/  I2F R51, R50 ;  /* 0x0000003200337306 */ /* 0x000fe20000201400 */
[----:B-----5:R-:W-:-:S05]  /*2f20*/  FFMA.FTZ R36, R0, R71, R36 ;  /* 0x0000004700247223 */ /* 0x020fca0000010024 */
[----:B------:R-:W-:Y:S01]  /*2f30*/  HMMA.16816.F32 R44, R24, R74, R44 ;  /* 0x0000004a182c723c */ /* 0x000fe2000000182c */
[----:B------:R-:W-:Y:S01]  /*2f40*/  FMUL.FTZ R41, R41, c[0x0][0x2ec] ;  /* 0x0000bb0029297a20 */ /* 0x000fe20000410000 */
[----:B------:R-:W-:Y:S01]  /*2f50*/  I2F R77, R78 ;  /* 0x0000004e004d7306 */ /* 0x000fe20000201400 */
[----:B------:R-:W-:Y:S02]  /*2f60*/  FMUL.FTZ R40, R40, c[0x0][0x2ec] ;  /* 0x0000bb0028287a20 */ /* 0x000fe40000410000 */
[----:B------:R-:W-:Y:S02]  /*2f70*/  FMUL.FTZ R43, R43, c[0x0][0x2ec] ;  /* 0x0000bb002b2b7a20 */ /* 0x000fe40000410000 */
[----:B------:R-:W-:Y:S01]  /*2f80*/  FMUL.FTZ R75, R23, c[0x0][0x2ec] ;  /* 0x0000bb00174b7a20 */ /* 0x000fe20000410000 */
[----:B--2---:R-:W-:Y:S01]  /*2f90*/  HMMA.16816.F32 R52, R32, R14, R52 ;  /* 0x0000000e2034723c */ /* 0x004fe20000001834 */
[----:B------:R-:W2:Y:S01]  /*2fa0*/  LDSM.16.M88.4 R20, [R109+0x5800] ;  /* 0x005800006d14783b */ /* 0x000ea20000000200 */
[----:B------:R-:W5:Y:S01]  /*2fb0*/  MUFU.TANH R41, R41 ;  /* 0x0000002900297308 */ /* 0x000f620000002400 */
[----:B------:R-:W-:-:S05]  /*2fc0*/  IADD3 R74, R68, 0x19, RZ ;  /* 0x00000019444a7810 */ /* 0x000fca0007ffe0ff */
[----:B----4-:R-:W-:Y:S02]  /*2fd0*/  HMMA.16816.F32 R64, R24, R28, R64 ;  /* 0x0000001c1840723c */ /* 0x010fe40000001840 */
[----:B------:R-:W-:Y:S05]  /*2fe0*/  MUFU.TANH R48, R75 ;  /* 0x0000004b00307308 */ /* 0x000fea0000002400 */
[----:B------:R-:W-:Y:S01]  /*2ff0*/  IADD3 R28, R68, 0x21, RZ ;  /* 0x00000021441c7810 */ /* 0x000fe20007ffe0ff */
[----:B------:R-:W-:Y:S01]  /*3000*/  HMMA.16816.F32 R56, R32, R12, R56 ;  /* 0x0000000c2038723c */ /* 0x000fe20000001838 */
[----:B------:R-:W4:Y:S01]  /*3010*/  LDSM.16.M88.4 R12, [R109+0x5c00] ;  /* 0x005c00006d0c783b */ /* 0x000f220000000200 */
[----:B------:R-:W3:Y:S01]  /*3020*/  MUFU.TANH R40, R40 ;  /* 0x0000002800287308 */ /* 0x000ee20000002400 */
[----:B-----5:R-:W-:Y:S01]  /*3030*/  FFMA.FTZ R41, R0, R73, R41 ;  /* 0x0000004900297223 */ /* 0x020fe20000010029 */
[----:B------:R-:W-:-:S04]  /*3040*/  DEPBAR.LE SB0, 0x0 ;  /* 0x000080000000791a */ /* 0x000fc80000000000 */
[C---:B------:R-:W-:Y:S01]  /*3050*/  HMMA.16816.F32 R60, R24.reuse, R30, R60 ;  /* 0x0000001e183c723c */ /* 0x040fe2000000183c */
[----:B------:R-:W-:Y:S01]  /*3060*/  IADD3 R35, R68, 0x39, RZ ;  /* 0x0000003944237810 */ /* 0x000fe20007ffe0ff */
[----:B------:R-:W-:Y:S06]  /*3070*/  MUFU.TANH R43, R43 ;  /* 0x0000002b002b7308 */ /* 0x000fec0000002400 */
[----:B-1----:R-:W-:Y:S02]  /*3080*/  HMMA.16816.F32 R52, R24, R10, R52 ;  /* 0x0000000a1834723c */ /* 0x002fe40000001834 */
[----:B------:R-:W-:Y:S01]  /*3090*/  I2F R81, R80 ;  /* 0x0000005000517306 */ /* 0x000fe20000201400 */
[----:B---3--:R-:W-:-:S04]  /*30a0*/  FFMA.FTZ R40, R0, R77, R40 ;  /* 0x0000004d00287223 */ /* 0x008fc80000010028 */
[----:B------:R-:W-:Y:S01]  /*30b0*/  FFMA.FTZ R10, R0, R71, R48 ;  /* 0x00000047000a7223 */ /* 0x000fe20000010030 */
[----:B------:R-:W-:Y:S01]  /*30c0*/  HMMA.16816.F32 R44, R16, R38, R44 ;  /* 0x00000026102c723c */ /* 0x000fe2000000182c */
[----:B------:R-:W-:Y:S01]  /*30d0*/  FSEL R48, R36, -INF , !P4 ;  /* 0xff80000024307808 */ /* 0x000fe20006000000 */
[----:B------:R-:W-:Y:S01]  /*30e0*/  I2F R37, R74 ;  /* 0x0000004a00257306 */ /* 0x000fe20000201400 */
[----:B------:R-:W-:-:S04]  /*30f0*/  ISETP.GE.AND P4, PT, R80, R97, PT ;  /* 0x000000615000720c */ /* 0x000fc80003f86270 */
[----:B------:R-:W-:Y:S01]  /*3100*/  FMUL.FTZ R38, R42, c[0x0][0x2ec] ;  /* 0x0000bb002a267a20 */ /* 0x000fe20000410000 */
[C---:B--2---:R-:W-:Y:S01]  /*3110*/  HMMA.16816.F32 R64, R16.reuse, R20, R64 ;  /* 0x000000141040723c */ /* 0x044fe20000001840 */
[C---:B------:R-:W-:Y:S01]  /*3120*/  IADD3 R42, R68.reuse, 0x20, RZ ;  /* 0x00000020442a7810 */ /* 0x040fe20007ffe0ff */
[----:B------:R-:W-:Y:S05]  /*3130*/  I2F R29, R28 ;  /* 0x0000001c001d7306 */ /* 0x000fea0000201400 */
[C---:B------:R-:W-:Y:S01]  /*3140*/  IADD3 R20, R68.reuse, 0x30, RZ ;  /* 0x0000003044147810 */ /* 0x040fe20007ffe0ff */
[----:B------:R-:W-:Y:S02]  /*3150*/  HMMA.16816.F32 R60, R16, R22, R60 ;  /* 0x00000016103c723c */ /* 0x000fe4000000183c */
[----:B------:R-:W-:Y:S05]  /*3160*/  I2F R39, R42 ;  /* 0x0000002a00277306 */ /* 0x000fea0000201400 */
[----:B------:R-:W-:Y:S01]  /*3170*/  IADD3 R22, R68, 0x31, RZ ;  /* 0x0000003144167810 */ /* 0x000fe20007ffe0ff */
[----:B------:R-:W-:Y:S01]  /*3180*/  HMMA.16816.F32 R56, R24, R8, R56 ;  /* 0x000000081838723c */ /* 0x000fe20000001838 */
[----:B------:R-:W-:Y:S01]  /*3190*/  FMUL.FTZ R75, R44, c[0x0][0x2ec] ;  /* 0x0000bb002c4b7a20 */ /* 0x000fe20000410000 */
[----:B------:R-:W-:Y:S01]  /*31a0*/  IADD3 R44, R68, 0x28, RZ ;  /* 0x00000028442c7810 */ /* 0x000fe20007ffe0ff */
[----:B------:R-:W-:Y:S01]  /*31b0*/  FMUL.FTZ R32, R45, c[0x0][0x2ec] ;  /* 0x0000bb002d207a20 */ /* 0x000fe20000410000 */
[----:B------:R-:W-:Y:S01]  /*31c0*/  MUFU.TANH R38, R38 ;  /* 0x0000002600267308 */ /* 0x000fe20000002400 */
[----:B------:R-:W-:Y:S01]  /*31d0*/  FMUL.FTZ R33, R46, c[0x0][0x2ec] ;  /* 0x0000bb002e217a20 */ /* 0x000fe20000410000 */
[----:B------:R-:W-:Y:S01]  /*31e0*/  IADD3 R45, R68, 0x38, RZ ;  /* 0x00000038442d7810 */ /* 0x000fe20007ffe0ff */
[----:B------:R-:W-:Y:S01]  /*31f0*/  FMUL.FTZ R30, R47, c[0x0][0x2ec] ;  /* 0x0000bb002f1e7a20 */ /* 0x000fe20000410000 */
[----:B----4-:R-:W-:Y:S01]  /*3200*/  HMMA.16816.F32 R52, R16, R14, R52 ;  /* 0x0000000e1034723c */ /* 0x010fe20000001834 */
[----:B------:R-:W-:Y:S01]  /*3210*/  FMUL.FTZ R31, R65, c[0x0][0x2ec] ;  /* 0x0000bb00411f7a20 */ /* 0x000fe20000410000 */
[----:B------:R-:W-:Y:S01]  /*3220*/  IADD3 R8, R96, 0x8, RZ ;  /* 0x0000000860087810 */ /* 0x000fe20007ffe0ff */
[----:B------:R-:W-:Y:S01]  /*3230*/  FMUL.FTZ R34, R64, c[0x0][0x2ec] ;  /* 0x0000bb0040227a20 */ /* 0x000fe20000410000 */
[----:B------:R-:W-:Y:S01]  /*3240*/  I2F R49, R44 ;  /* 0x0000002c00317306 */ /* 0x000fe20000201400 */
[----:B------:R-:W-:Y:S01]  /*3250*/  FMUL.FTZ R47, R66, c[0x0][0x2ec] ;  /* 0x0000bb00422f7a20 */ /* 0x000fe20000410000 */
[----:B------:R-:W-:Y:S01]  /*3260*/  IMNMX R96, R8, R7, PT ;  /* 0x0000000708607217 */ /* 0x000fe20003800200 */
[----:B------:R-:W-:-:S02]  /*3270*/  FMUL.FTZ R64, R67, c[0x0][0x2ec] ;  /* 0x0000bb0043407a20 */ /* 0x000fc40000410000 */
[----:B------:R-:W-:Y:S01]  /*3280*/  FMUL.FTZ R65, R60, c[0x0][0x2ec] ;  /* 0x0000bb003c417a20 */ /* 0x000fe20000410000 */
[-C--:B------:R-:W-:Y:S01]  /*3290*/  ISETP.GE.AND P0, PT, R84, R96.reuse, PT ;  /* 0x000000605400720c */ /* 0x080fe20003f06270 */
[----:B------:R-:W-:Y:S01]  /*32a0*/  FMUL.FTZ R61, R61, c[0x0][0x2ec] ;  /* 0x0000bb003d3d7a20 */ /* 0x000fe20000410000 */
[----:B------:R-:W1:Y:S01]  /*32b0*/  MUFU.TANH R34, R34 ;  /* 0x0000002200227308 */ /* 0x000e620000002400 */
[----:B------:R-:W-:Y:S01]  /*32c0*/  FFMA.FTZ R60, R0, R85, R82 ;  /* 0x00000055003c7223 */ /* 0x000fe20000010052 */
[-C--:B------:R-:W-:Y:S01]  /*32d0*/  ISETP.GE.AND P1, PT, R87, R96.reuse, PT ;  /* 0x000000605700720c */ /* 0x080fe20003f26270 */
[----:B------:R-:W-:Y:S01]  /*32e0*/  FMUL.FTZ R25, R62, c[0x0][0x2ec] ;  /* 0x0000bb003e197a20 */ /* 0x000fe20000410000 */
[----:B------:R-:W-:Y:S01]  /*32f0*/  HMMA.16816.F32 R56, R16, R12, R56 ;  /* 0x0000000c1038723c */ /* 0x000fe20000001838 */
[----:B------:R-:W-:Y:S01]  /*3300*/  FMUL.FTZ R26, R63, c[0x0][0x2ec] ;  /* 0x0000bb003f1a7a20 */ /* 0x000fe20000410000 */
[----:B------:R-:W-:Y:S01]  /*3310*/  FSEL R60, R60, -INF , !P5 ;  /* 0xff8000003c3c7808 */ /* 0x000fe20006800000 */
[C---:B------:R-:W-:Y:S01]  /*3320*/  FFMA.FTZ R46, R0.reuse, R69, R76 ;  /* 0x00000045002e7223 */ /* 0x040fe2000001004c */
[----:B------:R-:W2:Y:S01]  /*3330*/  MUFU.TANH R13, R65 ;  /* 0x00000041000d7308 */ /* 0x000ea20000002400 */
[----:B------:R-:W-:Y:S01]  /*3340*/  ISETP.GE.AND P5, PT, R79, R97, PT ;  /* 0x000000614f00720c */ /* 0x000fe20003fa6270 */
[----:B------:R-:W-:Y:S01]  /*3350*/  FFMA.FTZ R8, R0, R69, R98 ;  /* 0x0000004500087223 */ /* 0x000fe20000010062 */
[-C--:B------:R-:W-:Y:S01]  /*3360*/  ISETP.GE.AND P2, PT, R86, R96.reuse, PT ;  /* 0x000000605600720c */ /* 0x080fe20003f46270 */
[----:B------:R-:W-:Y:S01]  /*3370*/  FMUL.FTZ R52, R52, c[0x0][0x2ec] ;  /* 0x0000bb0034347a20 */ /* 0x000fe20000410000 */
[----:B------:R-:W-:Y:S01]  /*3380*/  FSEL R62, R41, -INF , !P5 ;  /* 0xff800000293e7808 */ /* 0x000fe20006800000 */
[----:B------:R-:W-:Y:S01]  /*3390*/  FMUL.FTZ R54, R54, c[0x0][0x2ec] ;  /* 0x0000bb0036367a20 */ /* 0x000fe20000410000 */
[----:B------:R-:W-:Y:S01]  /*33a0*/  ISETP.GE.AND P5, PT, R42, R97, PT ;  /* 0x000000612a00720c */ /* 0x000fe20003fa6270 */
[----:B------:R-:W3:Y:S01]  /*33b0*/  MUFU.TANH R11, R61 ;  /* 0x0000003d000b7308 */ /* 0x000ee20000002400 */
[----:B-1----:R-:W-:Y:S01]  /*33c0*/  FFMA.FTZ R34, R0, R39, R34 ;  /* 0x0000002700227223 */ /* 0x002fe20000010022 */
[----:B------:R-:W-:Y:S01]  /*33d0*/  FSEL R46, R46, -INF , !P3 ;  /* 0xff8000002e2e7808 */ /* 0x000fe20005800000 */
[----:B------:R-:W-:Y:S01]  /*33e0*/  FFMA.FTZ R12, R0, R85, R83 ;  /* 0x00000055000c7223 */ /* 0x000fe20000010053 */
[----:B------:R-:W-:Y:S01]  /*33f0*/  FSEL R8, R8, -INF , !P0 ;  /* 0xff80000008087808 */ /* 0x000fe20004000000 */
[----:B------:R-:W-:Y:S01]  /*3400*/  FMUL.FTZ R55, R55, c[0x0][0x2ec] ;  /* 0x0000bb0037377a20 */ /* 0x000fe20000410000 */
[----:B------:R-:W-:Y:S01]  /*3410*/  FSEL R134, R34, -INF , !P5 ;  /* 0xff80000022867808 */ /* 0x000fe20006800000 */
[C---:B------:R-:W-:Y:S01]  /*3420*/  FFMA.FTZ R36, R0.reuse, R77, R38 ;  /* 0x0000004d00247223 */ /* 0x040fe20000010026 */
[----:B------:R-:W-:Y:S01]  /*3430*/  I2F R7, R45 ;  /* 0x0000002d00077306 */ /* 0x000fe20000201400 */
[----:B--2---:R-:W-:Y:S01]  /*3440*/  FFMA.FTZ R132, R0, R49, R13 ;  /* 0x0000003100847223 */ /* 0x004fe2000001000d */
[-C--:B------:R-:W-:Y:S01]  /*3450*/  ISETP.GE.AND P5, PT, R50, R97.reuse, PT ;  /* 0x000000613200720c */ /* 0x080fe20003fa6270 */
[----:B------:R-:W-:Y:S01]  /*3460*/  FMUL.FTZ R53, R53, c[0x0][0x2ec] ;  /* 0x0000bb0035357a20 */ /* 0x000fe20000410000 */
[----:B------:R-:W-:Y:S01]  /*3470*/  ISETP.GE.AND P3, PT, R78, R97, PT ;  /* 0x000000614e00720c */ /* 0x000fe20003f66270 */
[----:B------:R-:W-:Y:S01]  /*3480*/  FMUL.FTZ R56, R56, c[0x0][0x2ec] ;  /* 0x0000bb0038387a20 */ /* 0x000fe20000410000 */
[-C--:B------:R-:W-:Y:S01]  /*3490*/  ISETP.GE.AND P0, PT, R78, R96.reuse, PT ;  /* 0x000000604e00720c */ /* 0x080fe20003f06270 */
[----:B------:R-:W-:Y:S01]  /*34a0*/  FMUL.FTZ R15, R57, c[0x0][0x2ec] ;  /* 0x0000bb00390f7a20 */ /* 0x000fe20000410000 */
[----:B------:R-:W1:Y:S01]  /*34b0*/  MUFU.TANH R13, R52 ;  /* 0x00000034000d7308 */ /* 0x000e620000002400 */
[----:B------:R-:W-:Y:S01]  /*34c0*/  FMUL.FTZ R17, R58, c[0x0][0x2ec] ;  /* 0x0000bb003a117a20 */ /* 0x000fe20000410000 */
[----:B------:R-:W-:Y:S01]  /*34d0*/  FSEL R12, R12, -INF , !P1 ;  /* 0xff8000000c0c7808 */ /* 0x000fe20004800000 */
[----:B------:R-:W-:Y:S01]  /*34e0*/  FMUL.FTZ R19, R59, c[0x0][0x2ec] ;  /* 0x0000bb003b137a20 */ /* 0x000fe20000410000 */
[----:B------:R-:W-:Y:S01]  /*34f0*/  ISETP.GE.AND P1, PT, R79, R96, PT ;  /* 0x000000604f00720c */ /* 0x000fe20003f26270 */
[----:B---3--:R-:W-:Y:S01]  /*3500*/  FFMA.FTZ R84, R0, R51, R11 ;  /* 0x0000003300547223 */ /* 0x008fe2000001000b */
[----:B------:R-:W-:Y:S01]  /*3510*/  FSEL R10, R10, -INF , !P2 ;  /* 0xff8000000a0a7808 */ /* 0x000fe20005000000 */
[----:B------:R-:W-:Y:S01]  /*3520*/  FFMA.FTZ R24, R0, R73, R43 ;  /* 0x0000004900187223 */ /* 0x000fe2000001002b */
[----:B------:R-:W2:Y:S01]  /*3530*/  MUFU.TANH R75, R75 ;  /* 0x0000004b004b7308 */ /* 0x000ea20000002400 */
[----:B------:R-:W-:-:S02]  /*3540*/  FSEL R40, R40, -INF , !P3 ;  /* 0xff80000028287808 */ /* 0x000fc40005800000 */
[----:B------:R-:W-:Y:S02]  /*3550*/  FSEL R84, R84, -INF , !P5 ;  /* 0xff80000054547808 */ /* 0x000fe40006800000 */
[----:B------:R-:W-:Y:S02]  /*3560*/  FSEL R36, R36, -INF , !P0 ;  /* 0xff80000024247808 */ /* 0x000fe40004000000 */
[----:B------:R-:W-:Y:S01]  /*3570*/  ISETP.GE.AND P5, PT, R45, R97, PT ;  /* 0x000000612d00720c */ /* 0x000fe20003fa6270 */
[----:B------:R-:W3:Y:S01]  /*3580*/  MUFU.TANH R32, R32 ;  /* 0x0000002000207308 */ /* 0x000ee20000002400 */
[----:B-1----:R-:W-:Y:S01]  /*3590*/  FFMA.FTZ R13, R0, R7, R13 ;  /* 0x00000007000d7223 */ /* 0x002fe2000001000d */
[-C--:B------:R-:W-:Y:S02]  /*35a0*/  ISETP.GE.AND P2, PT, R80, R96.reuse, PT ;  /* 0x000000605000720c */ /* 0x080fe40003f46270 */
[C---:B------:R-:W-:Y:S02]  /*35b0*/  ISETP.GE.AND P3, PT, R74.reuse, R97, PT ;  /* 0x000000614a00720c */ /* 0x040fe40003f66270 */
[----:B------:R-:W-:-:S02]  /*35c0*/  ISETP.GE.AND P0, PT, R74, R96, PT ;  /* 0x000000604a00720c */ /* 0x000fc40003f06270 */
[----:B------:R-:W1:Y:S01]  /*35d0*/  MUFU.TANH R33, R33 ;  /* 0x0000002100217308 */ /* 0x000e620000002400 */
[----:B--2---:R-:W-:Y:S01]  /*35e0*/  FFMA.FTZ R75, R0, R81, R75 ;  /* 0x00000051004b7223 */ /* 0x004fe2000001004b */
[----:B------:R-:W-:Y:S02]  /*35f0*/  FSEL R24, R24, -INF , !P1 ;  /* 0xff80000018187808 */ /* 0x000fe40004800000 */
[----:B------:R-:W-:Y:S02]  /*3600*/  ISETP.GE.AND P1, PT, R42, R96, PT ;  /* 0x000000602a00720c */ /* 0x000fe40003f26270 */
[----:B------:R-:W-:Y:S02]  /*3610*/  FSEL R103, R13, -INF , !P5 ;  /* 0xff8000000d677808 */ /* 0x000fe40006800000 */
[----:B------:R-:W2:Y:S01]  /*3620*/  MUFU.TANH R30, R30 ;  /* 0x0000001e001e7308 */ /* 0x000ea20000002400 */
[----:B---3--:R-:W-:Y:S01]  /*3630*/  FFMA.FTZ R18, R0, R37, R32 ;  /* 0x0000002500127223 */ /* 0x008fe20000010020 */
[----:B------:R-:W-:-:S02]  /*3640*/  FSEL R16, R75, -INF , !P4 ;  /* 0xff8000004b107808 */ /* 0x000fc40006000000 */
[----:B------:R-:W-:Y:S02]  /*3650*/  ISETP.GE.AND P5, PT, R92, 0x2, PT ;  /* 0x000000025c00780c */ /* 0x000fe40003fa6270 */
[----:B------:R-:W-:Y:S02]  /*3660*/  FSEL R18, R18, -INF , !P3 ;  /* 0xff80000012127808 */ /* 0x000fe40005800000 */
[----:B------:R-:W3:Y:S01]  /*3670*/  MUFU.TANH R47, R47 ;  /* 0x0000002f002f7308 */ /* 0x000ee20000002400 */
[----:B-1----:R-:W-:Y:S01]  /*3680*/  FFMA.FTZ R33, R0, R81, R33 ;  /* 0x0000005100217223 */ /* 0x002fe20000010021 */
[-C--:B------:R-:W-:Y:S02]  /*3690*/  ISETP.GE.AND P4, PT, R28, R97.reuse, PT ;  /* 0x000000611c00720c */ /* 0x080fe40003f86270 */
[----:B------:R-:W-:Y:S02]  /*36a0*/  ISETP.GE.AND P3, PT, R44, R97, PT ;  /* 0x000000612c00720c */ /* 0x000fe40003f66270 */
[----:B------:R-:W-:-:S02]  /*36b0*/  FSEL R38, R33, -INF , !P2 ;  /* 0xff80000021267808 */ /* 0x000fc40005000000 */
[----:B------:R-:W1:Y:S01]  /*36c0*/  MUFU.TANH R31, R31 ;  /* 0x0000001f001f7308 */ /* 0x000e620000002400 */
[----:B--2---:R-:W-:Y:S01]  /*36d0*/  FFMA.FTZ R14, R0, R37, R30 ;  /* 0x00000025000e7223 */ /* 0x004fe2000001001e */
[-C--:B------:R-:W-:Y:S02]  /*36e0*/  ISETP.GE.AND P2, PT, R28, R96.reuse, PT ;  /* 0x000000601c00720c */ /* 0x080fe40003f46270 */
[----:B------:R-:W-:Y:S02]  /*36f0*/  FSEL R132, R132, -INF , !P3 ;  /* 0xff80000084847808 */ /* 0x000fe40005800000 */
[----:B------:R-:W-:Y:S02]  /*3700*/  FSEL R14, R14, -INF , !P0 ;  /* 0xff8000000e0e7808 */ /* 0x000fe40004000000 */
[----:B------:R-:W2:Y:S01]  /*3710*/  MUFU.TANH R64, R64 ;  /* 0x0000004000407308 */ /* 0x000ea20000002400 */
[----:B---3--:R-:W-:Y:S01]  /*3720*/  FFMA.FTZ R47, R0, R39, R47 ;  /* 0x00000027002f7223 */ /* 0x008fe2000001002f */
[----:B------:R-:W-:-:S02]  /*3730*/  ISETP.GE.AND P0, PT, R44, R96, PT ;  /* 0x000000602c00720c */ /* 0x000fc40003f06270 */
[----:B------:R-:W-:Y:S02]  /*3740*/  ISETP.GE.AND P3, PT, R22, R97, PT ;  /* 0x000000611600720c */ /* 0x000fe40003f66270 */
[----:B------:R-:W-:Y:S02]  /*3750*/  FSEL R130, R47, -INF , !P1 ;  /* 0xff8000002f827808 */ /* 0x000fe40004800000 */
[----:B------:R-:W3:Y:S01]  /*3760*/  MUFU.TANH R25, R25 ;  /* 0x0000001900197308 */ /* 0x000ee20000002400 */
[----:B-1----:R-:W-:Y:S01]  /*3770*/  FFMA.FTZ R31, R0, R29, R31 ;  /* 0x0000001d001f7223 */ /* 0x002fe2000001001f */
[----:B------:R-:W-:-:S04]  /*3780*/  ISETP.GE.AND P1, PT, R50, R96, PT ;  /* 0x000000603200720c */ /* 0x000fc80003f26270 */
[----:B------:R-:W-:Y:S02]  /*3790*/  FSEL R86, R31, -INF , !P4 ;  /* 0xff8000001f567808 */ /* 0x000fe40006000000 */
[----:B------:R-:W1:Y:S01]  /*37a0*/  MUFU.TANH R26, R26 ;  /* 0x0000001a001a7308 */ /* 0x000e620000002400 */
[----:B--2---:R-:W-:Y:S01]  /*37b0*/  FFMA.FTZ R34, R0, R29, R64 ;  /* 0x0000001d00227223 */ /* 0x004fe20000010040 */
[----:B------:R-:W-:-:S04]  /*37c0*/  ISETP.GE.AND P4, PT, R20, R97, PT ;  /* 0x000000611400720c */ /* 0x000fc80003f86270 */
[----:B------:R-:W-:Y:S02]  /*37d0*/  FSEL R34, R34, -INF , !P2 ;  /* 0xff80000022227808 */ /* 0x000fe40005000000 */
[----:B------:R-:W-:Y:S01]  /*37e0*/  I2F R21, R20 ;  /* 0x0000001400157306 */ /* 0x000fe20000201400 */
[----:B---3--:R-:W-:Y:S01]  /*37f0*/  FFMA.FTZ R25, R0, R49, R25 ;  /* 0x0000003100197223 */ /* 0x008fe20000010019 */
[----:B------:R-:W-:-:S04]  /*3800*/  ISETP.GE.AND P2, PT, R20, R96, PT ;  /* 0x000000601400720c */ /* 0x000fc80003f46270 */
[----:B------:R-:W-:Y:S02]  /*3810*/  FSEL R102, R25, -INF , !P0 ;  /* 0xff80000019667808 */ /* 0x000fe40004000000 */
[----:B------:R-:W-:Y:S01]  /*3820*/  I2F R23, R22 ;  /* 0x0000001600177306 */ /* 0x000fe20000201400 */
[----:B-1----:R-:W-:Y:S01]  /*3830*/  FFMA.FTZ R26, R0, R51, R26 ;  /* 0x00000033001a7223 */ /* 0x002fe2000001001a */
        /* <DEDUP_REMOVED lines=20> */
[----:B------:R-:W1:Y:S01]  /*3980*/  MUFU.TANH R72, R72 ;  /* 0x0000004800487308 */ /* 0x000e620000002400 */
[----:B--2---:R-:W-:Y:S01]  /*3990*/  FFMA.FTZ R26, R0, R7, R54 ;  /* 0x00000007001a7223 */ /* 0x004fe20000010036 */
[----:B------:R-:W-:Y:S01]  /*39a0*/  BAR.SYNC.DEFER_BLOCKING 0x0 ;  /* 0x0000000000007b1d */ /* 0x000fe20000010000 */
[----:B------:R-:W-:-:S03]  /*39b0*/  ISETP.GE.AND P0, PT, R35, R96, PT ;  /* 0x000000602300720c */ /* 0x000fc60003f06270 */
[----:B------:R-:W-:Y:S02]  /*39c0*/  FSEL R26, R26, -INF , !P1 ;  /* 0xff8000001a1a7808 */ /* 0x000fe40004800000 */
[----:B------:R-:W-:Y:S01]  /*39d0*/  I2F R9, R35 ;  /* 0x0000002300097306 */ /* 0x000fe20000201400 */
[----:B---3--:R-:W-:-:S07]  /*39e0*/  FFMA.FTZ R70, R0, R3, R70 ;  /* 0x0000000300467223 */ /* 0x008fce0000010046 */
[----:B------:R-:W2:Y:S01]  /*39f0*/  MUFU.TANH R11, R53 ;  /* 0x00000035000b7308 */ /* 0x000ea20000002400 */
[----:B-1----:R-:W-:-:S05]  /*3a00*/  FFMA.FTZ R7, R0, R3, R72 ;  /* 0x0000000300077223 */ /* 0x002fca0000010048 */
[----:B------:R-:W-:Y:S02]  /*3a10*/  FSEL R7, R7, -INF , !P2 ;  /* 0xff80000007077808 */ /* 0x000fe40005000000 */
[----:B------:R-:W1:Y:S01]  /*3a20*/  MUFU.TANH R55, R55 ;  /* 0x0000003700377308 */ /* 0x000e620000002400 */
[----:B--2---:R-:W-:Y:S01]  /*3a30*/  FFMA.FTZ R101, R0, R9, R11 ;  /* 0x0000000900657223 */ /* 0x004fe2000001000b */
[----:B------:R-:W-:-:S04]  /*3a40*/  FSEL R11, R70, -INF , !P4 ;  /* 0xff800000460b7808 */ /* 0x000fc80006000000 */
[----:B------:R-:W-:Y:S01]  /*3a50*/  FSEL R101, R101, -INF , !P3 ;  /* 0xff80000065657808 */ /* 0x000fe20005800000 */
[----:B-1----:R-:W-:-:S05]  /*3a60*/  FFMA.FTZ R25, R0, R9, R55 ;  /* 0x0000000900197223 */ /* 0x002fca0000010037 */
        /* <DEDUP_REMOVED lines=60> */
.L_x_4962:
[----:B------:R-:W-:-:S04]  /*3e30*/  LEA R2, -R6, RZ, 0x6 ;  /* 0x000000ff06027211 */ /* 0x000fc800078e31ff */
[----:B------:R-:W-:Y:S02]  /*3e40*/  SHF.R.S32.HI R6, RZ, 0x1f, R2 ;  /* 0x0000001fff067819 */ /* 0x000fe40000011402 */
.L_x_4963:
        /* <DEDUP_REMOVED lines=59> */
.L_x_4965:
[----:B------:R-:W-:Y:S05]  /*4200*/  BSYNC B0 ;  /* 0x0000000000007941 */ /* 0x000fea0003800000 */
.L_x_4964:
[----:B------:R-:W0:Y:S01]  /*4210*/  LDGDEPBAR ;  /* 0x00000000000079af */ /* 0x000e220000000000 */
[----:B------:R-:W-:Y:S02]  /*4220*/  MOV R94, R20 ;  /* 0x00000014005e7202 */ /* 0x000fe40000000f00 */
[----:B------:R-:W-:Y:S02]  /*4230*/  MOV R95, R9 ;  /* 0x00000009005f7202 */ /* 0x000fe40000000f00 */
.L_x_4961:
        /* <DEDUP_REMOVED lines=23> */
[----:B------:R-:W-:Y:S02]  /*43b0*/  SHF.L.U32 R110, R5, 0x1, RZ ;  /* 0x00000001056e7819 */ /* 0x000fe400000006ff */
[----:B------:R-:W-:Y:S02]  /*43c0*/  FMNMX.FTZ R2, R100, R9, !PT ;  /* 0x0000000964027209 */ /* 0x000fe40007810000 */
[----:B------:R-:W-:Y:S01]  /*43d0*/  LEA R108, R4, R110, 0x1 ;  /* 0x0000006e046c7211 */ /* 0x000fe200078e08ff */
[----:B------:R-:W-:Y:S01]  /*43e0*/  LDSM.16.MT88.4 R76, [R110+0x6000] ;  /* 0x006000006e4c783b */ /* 0x000fe20000004200 */
[----:B------:R-:W-:-:S03]  /*43f0*/  FMNMX.FTZ R2, R103, R2, !PT ;  /* 0x0000000267027209 */ /* 0x000fc60007810000 */
[----:B------:R-:W-:Y:S01]  /*4400*/  LDSM.16.MT88.4 R68, [R108+0x6000] ;  /* 0x006000006c44783b */ /* 0x000fe20000004200 */
[----:B------:R-:W-:Y:S02]  /*4410*/  FMNMX.FTZ R13, R101, R2, !PT ;  /* 0x00000002650d7209 */ /* 0x000fe40007810000 */
[----:B------:R-:W-:Y:S01]  /*4420*/  FMNMX.FTZ R2, R28, R3, !PT ;  /* 0x000000031c027209 */ /* 0x000fe20007810000 */
[----:B------:R-:W-:Y:S03]  /*4430*/  LDSM.16.MT88.4 R52, [R108+0x7000] ;  /* 0x007000006c34783b */ /* 0x000fe60000004200 */
[----:B------:R-:W-:Y:S01]  /*4440*/  FMNMX.FTZ R9, R27, R2, !PT ;  /* 0x000000021b097209 */ /* 0x000fe20007810000 */
[----:B------:R-:W2:Y:S03]  /*4450*/  SHFL.BFLY PT, R20, R13, 0x2, 0x1f ;  /* 0x0c401f000d147f89 */ /* 0x000ea600000e0000 */
[----:B------:R-:W-:-:S04]  /*4460*/  FMNMX.FTZ R6, R26, R9, !PT ;  /* 0x000000091a067209 */ /* 0x000fc80007810000 */
[----:B------:R-:W-:-:S05]  /*4470*/  FMNMX.FTZ R6, R25, R6, !PT ;  /* 0x0000000619067209 */ /* 0x000fca0007810000 */
[----:B------:R-:W3:Y:S01]  /*4480*/  SHFL.BFLY PT, R9, R6, 0x2, 0x1f ;  /* 0x0c401f0006097f89 */ /* 0x000ee200000e0000 */
[----:B--2---:R-:W-:-:S05]  /*4490*/  FMNMX.FTZ R20, R13, R20, !PT ;  /* 0x000000140d147209 */ /* 0x004fca0007810000 */
[----:B------:R-:W2:Y:S01]  /*44a0*/  SHFL.BFLY PT, R3, R20, 0x1, 0x1f ;  /* 0x0c201f0014037f89 */ /* 0x000ea200000e0000 */
[----:B---3--:R-:W-:-:S05]  /*44b0*/  FMNMX.FTZ R9, R6, R9, !PT ;  /* 0x0000000906097209 */ /* 0x008fca0007810000 */
[----:B------:R-:W3:Y:S01]  /*44c0*/  SHFL.BFLY PT, R2, R9, 0x1, 0x1f ;  /* 0x0c201f0009027f89 */ /* 0x000ee200000e0000 */
[----:B--2---:R-:W-:-:S04]  /*44d0*/  FMNMX.FTZ R3, R20, R3, !PT ;  /* 0x0000000314037209 */ /* 0x004fc80007810000 */
[C---:B------:R-:W-:Y:S01]  /*44e0*/  FSETP.NEU.FTZ.AND P0, PT, R3.reuse, -INF , PT ;  /* 0xff8000000300780b */ /* 0x040fe20003f1d000 */
[----:B------:R-:W-:-:S05]  /*44f0*/  FMUL.FTZ R105, R3, c[0x0][0x23c] ;  /* 0x00008f0003697a20 */ /* 0x000fca0000410000 */
[----:B------:R-:W-:Y:S02]  /*4500*/  FSEL R105, R105, RZ, P0 ;  /* 0x000000ff69697208 */ /* 0x000fe40000000000 */
[----:B---3--:R-:W-:-:S03]  /*4510*/  FMNMX.FTZ R2, R9, R2, !PT ;  /* 0x0000000209027209 */ /* 0x008fc60007810000 */
        /* <DEDUP_REMOVED lines=8> */
[----:B-1----:R-:W-:-:S02]  /*45a0*/  FFMA.FTZ R31, R40, c[0x0][0x23c], -R105 ;  /* 0x00008f00281f7a23 */ /* 0x002fc40000010869 */
[--C-:B------:R-:W-:Y:S01]  /*45b0*/  FFMA.FTZ R35, R7, c[0x0][0x23c], -R29.reuse ;  /* 0x00008f0007237a23 */ /* 0x100fe2000001081d */
[----:B------:R-:W1:Y:S01]  /*45c0*/  LDSM.16.MT88.4 R40, [R110+0x8000] ;  /* 0x008000006e28783b */ /* 0x000e620000004200 */
[--C-:B------:R-:W-:Y:S02]  /*45d0*/  FFMA.FTZ R136, R8, c[0x0][0x23c], -R29.reuse ;  /* 0x00008f0008887a23 */ /* 0x100fe4000001081d */
[--C-:B------:R-:W-:Y:S01]  /*45e0*/  FFMA.FTZ R107, R12, c[0x0][0x23c], -R29.reuse ;  /* 0x00008f000c6b7a23 */ /* 0x100fe2000001081d */
[----:B------:R-:W2:Y:S01]  /*45f0*/  MUFU.EX2 R87, R87 ;  /* 0x0000005700577308 */ /* 0x000ea20000000800 */
[----:B------:R-:W-:Y:S02]  /*4600*/  FFMA.FTZ R106, R10, c[0x0][0x23c], -R29 ;  /* 0x00008f000a6a7a23 */ /* 0x000fe4000001081d */
[----:B------:R-:W-:Y:S01]  /*4610*/  LDSM.16.MT88.4 R8, [R108+0x6400] ;  /* 0x006400006c08783b */ /* 0x000fe20000004200 */
[--C-:B------:R-:W-:Y:S02]  /*4620*/  FFMA.FTZ R30, R62, c[0x0][0x23c], -R105.reuse ;  /* 0x00008f003e1e7a23 */ /* 0x100fe40000010869 */
[--C-:B------:R-:W-:Y:S01]  /*4630*/  FFMA.FTZ R22, R16, c[0x0][0x23c], -R105.reuse ;  /* 0x00008f0010167a23 */ /* 0x100fe20000010869 */
[----:B------:R-:W3:Y:S01]  /*4640*/  LDSM.16.MT88.4 R60, [R110+0x7000] ;  /* 0x007000006e3c783b */ /* 0x000ee20000004200 */
[----:B------:R-:W-:Y:S01]  /*4650*/  MUFU.EX2 R131, R131 ;  /* 0x0000008300837308 */ /* 0x000fe20000000800 */
[----:B------:R-:W-:-:S02]  /*4660*/  FFMA.FTZ R21, R18, c[0x0][0x23c], -R105 ;  /* 0x00008f0012157a23 */ /* 0x000fc40000010869 */
[--C-:B------:R-:W-:Y:S01]  /*4670*/  FFMA.FTZ R33, R36, c[0x0][0x23c], -R29.reuse ;  /* 0x00008f0024217a23 */ /* 0x100fe2000001081d */
[----:B------:R-:W4:Y:S01]  /*4680*/  LDSM.16.MT88.4 R16, [R110+0x6400] ;  /* 0x006400006e10783b */ /* 0x000f220000004200 */
[--C-:B------:R-:W-:Y:S02]  /*4690*/  FFMA.FTZ R24, R24, c[0x0][0x23c], -R29.reuse ;  /* 0x00008f0018187a23 */ /* 0x100fe4000001081d */
[--C-:B------:R-:W-:Y:S01]  /*46a0*/  FFMA.FTZ R23, R38, c[0x0][0x23c], -R29.reuse ;  /* 0x00008f0026177a23 */ /* 0x100fe2000001081d */
[----:B------:R-:W5:Y:S01]  /*46b0*/  MUFU.EX2 R104, R104 ;  /* 0x0000006800687308 */ /* 0x000f620000000800 */
[----:B--2---:R-:W-:Y:S01]  /*46c0*/  F2FP.PACK_AB R48, R87, R140 ;  /* 0x0000008c5730723e */ /* 0x004fe200000000ff */
[----:B------:R-:W-:Y:S02]  /*46d0*/  FFMA.FTZ R20, R14, c[0x0][0x23c], -R29 ;  /* 0x00008f000e147a23 */ /* 0x000fe4000001081d */
[----:B------:R-:W2:Y:S01]  /*46e0*/  LDSM.16.MT88.4 R12, [R110+0x7400] ;  /* 0x007400006e0c783b */ /* 0x000ea20000004200 */
[----:B------:R-:W-:-:S02]  /*46f0*/  FFMA.FTZ R99, R134, c[0x0][0x23c], -R105 ;  /* 0x00008f0086637a23 */ /* 0x000fc40000010869 */
[--C-:B------:R-:W-:Y:S01]  /*4700*/  FFMA.FTZ R86, R86, c[0x0][0x23c], -R105.reuse ;  /* 0x00008f0056567a23 */ /* 0x100fe20000010869 */
[----:B------:R-:W-:Y:S01]  /*4710*/  MUFU.EX2 R35, R35 ;  /* 0x0000002300237308 */ /* 0x000fe20000000800 */
[--C-:B------:R-:W-:Y:S01]  /*4720*/  FFMA.FTZ R85, R132, c[0x0][0x23c], -R105.reuse ;  /* 0x00008f0084557a23 */ /* 0x100fe20000010869 */
[----:B------:R-:W-:Y:S01]  /*4730*/  LEA R132, P0, R94, c[0x0][0x168], 0x1 ;  /* 0x00005a005e847a11 */ /* 0x000fe200078008ff */
[----:B------:R-:W-:Y:S02]  /*4740*/  FFMA.FTZ R84, R84, c[0x0][0x23c], -R105 ;  /* 0x00008f0054547a23 */ /* 0x000fe40000010869 */
[----:B------:R-:W-:Y:S01]  /*4750*/  FFMA.FTZ R34, R34, c[0x0][0x23c], -R29 ;  /* 0x00008f0022227a23 */ /* 0x000fe2000001081d */
[----:B------:R-:W-:Y:S01]  /*4760*/  LEA.HI.X R133, R94, c[0x0][0x16c], R95, 0x1, P0 ;  /* 0x00005b005e857a11 */ /* 0x000fe200000f0c5f */
[--C-:B------:R-:W-:Y:S01]  /*4770*/  FFMA.FTZ R32, R32, c[0x0][0x23c], -R29.reuse ;  /* 0x00008f0020207a23 */ /* 0x100fe2000001081d */
[----:B------:R-:W1:Y:S01]  /*4780*/  MUFU.EX2 R136, R136 ;  /* 0x0000008800887308 */ /* 0x000e620000000800 */
[----:B-----5:R-:W-:Y:S01]  /*4790*/  F2FP.PACK_AB R50, R104, R131 ;  /* 0x000000836832723e */ /* 0x020fe200000000ff */
[----:B------:R-:W-:-:S02]  /*47a0*/  FFMA.FTZ R130, R130, c[0x0][0x23c], -R29 ;  /* 0x00008f0082827a23 */ /* 0x000fc4000001081d */
[----:B------:R-:W-:Y:S02]  /*47b0*/  FADD.FTZ R140, R140, R87 ;  /* 0x000000578c8c7221 */ /* 0x000fe40000010000 */
[--C-:B------:R-:W-:Y:S02]  /*47c0*/  FFMA.FTZ R98, R98, c[0x0][0x23c], -R105.reuse ;  /* 0x00008f0062627a23 */ /* 0x100fe40000010869 */
[----:B------:R-:W-:Y:S01]  /*47d0*/  MUFU.EX2 R107, R107 ;  /* 0x0000006b006b7308 */ /* 0x000fe20000000800 */
[----:B------:R-:W-:Y:S02]  /*47e0*/  FFMA.FTZ R101, R101, c[0x0][0x23c], -R105 ;  /* 0x00008f0065657a23 */ /* 0x000fe40000010869 */
[--C-:B------:R-:W-:Y:S02]  /*47f0*/  FFMA.FTZ R28, R28, c[0x0][0x23c], -R29.reuse ;  /* 0x00008f001c1c7a23 */ /* 0x100fe4000001081d */
[----:B------:R-:W-:Y:S02]  /*4800*/  FFMA.FTZ R27, R27, c[0x0][0x23c], -R29 ;  /* 0x00008f001b1b7a23 */ /* 0x000fe4000001081d */
[----:B------:R-:W-:Y:S01]  /*4810*/  FFMA.FTZ R100, R100, c[0x0][0x23c], -R105 ;  /* 0x00008f0064647a23 */ /* 0x000fe20000010869 */
[----:B------:R-:W5:Y:S01]  /*4820*/  MUFU.EX2 R106, R106 ;  /* 0x0000006a006a7308 */ /* 0x000f620000000800 */
[----:B-1----:R-:W-:Y:S01]  /*4830*/  F2FP.PACK_AB R49, R136, R35 ;  /* 0x000000238831723e */ /* 0x002fe200000000ff */
[----:B------:R-:W-:-:S02]  /*4840*/  FADD.FTZ R136, R35, R136 ;  /* 0x0000008823887221 */ /* 0x000fc40000010000 */
[----:B------:R-:W-:Y:S02]  /*4850*/  FFMA.FTZ R35, R102, c[0x0][0x23c], -R29 ;  /* 0x00008f0066237a23 */ /* 0x000fe4000001081d */
[----:B------:R-:W-:Y:S02]  /*4860*/  FFMA.FTZ R103, R103, c[0x0][0x23c], -R105 ;  /* 0x00008f0067677a23 */ /* 0x000fe40000010869 */
[----:B------:R-:W-:Y:S01]  /*4870*/  MUFU.EX2 R31, R31 ;  /* 0x0000001f001f7308 */ /* 0x000fe20000000800 */
[----:B------:R-:W-:Y:S02]  /*4880*/  FFMA.FTZ R26, R26, c[0x0][0x23c], -R29 ;  /* 0x00008f001a1a7a23 */ /* 0x000fe4000001081d */
[----:B------:R-:W-:-:S04]  /*4890*/  FADD.FTZ R131, R131, R140 ;  /* 0x0000008c83837221 */ /* 0x000fc80000010000 */
[----:B------:R-:W-:Y:S01]  /*48a0*/  FADD.FTZ R104, R104, R131 ;  /* 0x0000008368687221 */ /* 0x000fe20000010000 */
[C---:B-----5:R-:W-:Y:S01]  /*48b0*/  F2FP.PACK_AB R51, R106.reuse, R107 ;  /* 0x0000006b6a33723e */ /* 0x060fe200000000ff */
[----:B------:R-:W1:Y:S01]  /*48c0*/  MUFU.EX2 R30, R30 ;  /* 0x0000001e001e7308 */ /* 0x000e620000000800 */
[----:B------:R-:W-:Y:S02]  /*48d0*/  FADD.FTZ R107, R107, R136 ;  /* 0x000000886b6b7221 */ /* 0x000fe40000010000 */
[----:B------:R-:W-:Y:S02]  /*48e0*/  FFMA.FTZ R136, R25, c[0x0][0x23c], -R29 ;  /* 0x00008f0019887a23 */ /* 0x000fe4000001081d */
[----:B------:R-:W-:Y:S01]  /*48f0*/  FADD.FTZ R106, R106, R107 ;  /* 0x0000006b6a6a7221 */ /* 0x000fe20000010000 */
[C---:B------:R-:W-:Y:S02]  /*4900*/  HMMA.16816.F32 R72, R48.reuse, R68, RZ ;  /* 0x000000443048723c */ /* 0x040fe400000018ff */
[----:B------:R-:W-:Y:S06]  /*4910*/  MUFU.EX2 R22, R22 ;  /* 0x0000001600167308 */ /* 0x000fec0000000800 */
[----:B------:R-:W-:Y:S02]  /*4920*/  HMMA.16816.F32 R68, R48, R70, RZ ;  /* 0x000000463044723c */ /* 0x000fe400000018ff */
[----:B------:R-:W5:Y:S01]  /*4930*/  MUFU.EX2 R21, R21 ;  /* 0x0000001500157308 */ /* 0x000f620000000800 */
[----:B-1----:R-:W-:-:S05]  /*4940*/  F2FP.PACK_AB R4, R30, R31 ;  /* 0x0000001f1e04723e */ /* 0x002fca00000000ff */
[C---:B------:R-:W-:Y:S02]  /*4950*/  HMMA.16816.F32 R56, R48.reuse, R52, RZ ;  /* 0x000000343038723c */ /* 0x040fe400000018ff */
[----:B------:R-:W-:Y:S06]  /*4960*/  MUFU.EX2 R33, R33 ;  /* 0x0000002100217308 */ /* 0x000fec0000000800 */
[----:B------:R-:W-:Y:S02]  /*4970*/  HMMA.16816.F32 R52, R48, R54, RZ ;  /* 0x000000363034723c */ /* 0x000fe400000018ff */
[----:B------:R-:W1:Y:S01]  /*4980*/  MUFU.EX2 R24, R24 ;  /* 0x0000001800187308 */ /* 0x000e620000000800 */
[----:B-----5:R-:W-:-:S05]  /*4990*/  F2FP.PACK_AB R6, R21, R22 ;  /* 0x000000161506723e */ /* 0x020fca00000000ff */
        /* <DEDUP_REMOVED lines=9> */
[----:B---3--:R-:W-:Y:S01]  /*4a30*/  HMMA.16816.F32 R64, R48, R60, RZ ;  /* 0x0000003c3040723c */ /* 0x008fe200000018ff */
[----:B-----5:R-:W-:Y:S01]  /*4a40*/  F2FP.PACK_AB R7, R20, R23 ;  /* 0x000000171407723e */ /* 0x020fe200000000ff */
        /* <DEDUP_REMOVED lines=20> */
[----:B------:R-:W-:Y:S01]  /*4b90*/  LDSM.16.MT88.4 R12, [R108+0x6c00] ;  /* 0x006c00006c0c783b */ /* 0x000fe20000004200 */
[----:B------:R-:W2:Y:S06]  /*4ba0*/  MUFU.EX2 R105, R100 ;  /* 0x0000006400697308 */ /* 0x000eac0000000800 */
[C---:B---3--:R-:W-:Y:S02]  /*4bb0*/  HMMA.16816.F32 R56, R4.reuse, R8, R56 ;  /* 0x000000080438723c */ /* 0x048fe40000001838 */
[----:B------:R-:W-:Y:S06]  /*4bc0*/  MUFU.EX2 R102, R103 ;  /* 0x0000006700667308 */ /* 0x000fec0000000800 */
[C---:B------:R-:W-:Y:S01]  /*4bd0*/  HMMA.16816.F32 R52, R4.reuse, R10, R52 ;  /* 0x0000000a0434723c */ /* 0x040fe20000001834 */
[----:B------:R-:W3:Y:S01]  /*4be0*/  LDSM.16.MT88.4 R8, [R110+0x8400] ;  /* 0x008400006e08783b */ /* 0x000ee20000004200 */
[----:B------:R-:W1:Y:S08]  /*4bf0*/  MUFU.EX2 R101, R101 ;  /* 0x0000006500657308 */ /* 0x000e700000000800 */
[----:B------:R-:W-:Y:S08]  /*4c00*/  MUFU.EX2 R28, R28 ;  /* 0x0000001c001c7308 */ /* 0x000ff00000000800 */
[----:B------:R-:W-:Y:S08]  /*4c10*/  MUFU.EX2 R27, R27 ;  /* 0x0000001b001b7308 */ /* 0x000ff00000000800 */
[----:B------:R-:W-:Y:S08]  /*4c20*/  MUFU.EX2 R25, R26 ;  /* 0x0000001a00197308 */ /* 0x000ff00000000800 */
[----:B------:R-:W1:Y:S01]  /*4c30*/  MUFU.EX2 R136, R136 ;  /* 0x0000008800887308 */ /* 0x000e620000000800 */
[C---:B---3--:R-:W-:Y:S08]  /*4c40*/  HMMA.16816.F32 R36, R4.reuse, R8, R36 ;  /* 0x000000080424723c */ /* 0x048ff00000001824 */
[----:B------:R-:W-:Y:S01]  /*4c50*/  HMMA.16816.F32 R40, R4, R10, R40 ;  /* 0x0000000a0428723c */ /* 0x000fe20000001828 */
[----:B------:R-:W3:Y:S07]  /*4c60*/  LDSM.16.MT88.4 R8, [R108+0x8000] ;  /* 0x008000006c08783b */ /* 0x000eee0000004200 */
[C---:B---3--:R-:W-:Y:S08]  /*4c70*/  HMMA.16816.F32 R44, R48.reuse, R8, RZ ;  /* 0x00000008302c723c */ /* 0x048ff000000018ff */
[----:B------:R-:W-:Y:S01]  /*4c80*/  HMMA.16816.F32 R48, R48, R10, RZ ;  /* 0x0000000a3030723c */ /* 0x000fe200000018ff */
[----:B------:R-:W3:Y:S11]  /*4c90*/  LDSM.16.MT88.4 R8, [R108+0x8400] ;  /* 0x008400006c08783b */ /* 0x000ef60000004200 */
[----:B------:R-:W-:Y:S04]  /*4ca0*/  @!UPT UIADD3 URZ, URZ, URZ, URZ ;  /* 0x0000003f3f3ff290 */ /* 0x000fe8000fffe03f */
[C---:B---3--:R-:W-:Y:S08]  /*4cb0*/  HMMA.16816.F32 R44, R4.reuse, R8, R44 ;  /* 0x00000008042c723c */ /* 0x048ff0000000182c */
[----:B------:R-:W-:Y:S01]  /*4cc0*/  HMMA.16816.F32 R48, R4, R10, R48 ;  /* 0x0000000a0430723c */ /* 0x000fe20000001830 */
[----:B------:R-:W3:Y:S06]  /*4cd0*/  LDSM.16.MT88.4 R8, [R110+0x6800] ;  /* 0x006800006e08783b */ /* 0x000eec0000004200 */
[----:B-1----:R-:W-:-:S02]  /*4ce0*/  F2FP.PACK_AB R4, R86, R99 ;  /* 0x000000635604723e */ /* 0x002fc400000000ff */
[----:B-----5:R-:W-:Y:S01]  /*4cf0*/  F2FP.PACK_AB R5, R34, R87 ;  /* 0x000000572205723e */ /* 0x020fe200000000ff */
[----:B------:R-:W-:Y:S01]  /*4d00*/  FADD.FTZ R87, R87, R20 ;  /* 0x0000001457577221 */ /* 0x000fe20000010000 */
[----:B------:R-:W-:Y:S02]  /*4d10*/  F2FP.PACK_AB R6, R84, R85 ;  /* 0x000000555406723e */ /* 0x000fe400000000ff */
[----:B----4-:R-:W-:Y:S01]  /*4d20*/  F2FP.PACK_AB R7, R32, R35 ;  /* 0x000000232007723e */ /* 0x010fe200000000ff */
[----:B------:R-:W-:-:S04]  /*4d30*/  FADD.FTZ R34, R34, R87 ;  /* 0x0000005722227221 */ /* 0x000fc80000010000 */
[----:B------:R-:W-:-:S04]  /*4d40*/  FADD.FTZ R35, R35, R34 ;  /* 0x0000002223237221 */ /* 0x000fc80000010000 */
[----:B------:R-:W-:Y:S01]  /*4d50*/  FADD.FTZ R35, R32, R35 ;  /* 0x0000002320237221 */ /* 0x000fe20000010000 */
        /* <DEDUP_REMOVED lines=19> */
[----:B--2---:R-:W-:-:S02]  /*4e90*/  F2FP.PACK_AB R4, R105, R98 ;  /* 0x000000626904723e */ /* 0x004fc400000000ff */
        /* <DEDUP_REMOVED lines=95> */
.L_x_4967:
[----:B------:R-:W-:-:S04]  /*5490*/  LEA R6, -R89, RZ, 0x6 ;  /* 0x000000ff59067211 */ /* 0x000fc800078e31ff */
[----:B------:R-:W-:Y:S02]  /*54a0*/  SHF.R.S32.HI R5, RZ, 0x1f, R6 ;  /* 0x0000001fff057819 */ /* 0x000fe40000011406 */
.L_x_4968:
        /* <DEDUP_REMOVED lines=132> */
[----:B------:R-:W-:Y:S02]  /*5cf0*/  FMUL.FTZ R33, R33, c[0x0][0x2ec] ;  /* 0x0000bb0021217a20 */ /* 0x000fe40000410000 */
[----:B------:R-:W-:Y:S02]  /*5d00*/  FMUL.FTZ R133, R35, c[0x0][0x2ec] ;  /* 0x0000bb0023857a20 */ /* 0x000fe40000410000 */
[----:B------:R-:W-:Y:S02]  /*5d10*/  FMUL.FTZ R32, R32, c[0x0][0x2ec] ;  /* 0x0000bb0020207a20 */ /* 0x000fe40000410000 */
[----:B------:R-:W-:Y:S02]  /*5d20*/  FMUL.FTZ R34, R34, c[0x0][0x2ec] ;  /* 0x0000bb0022227a20 */ /* 0x000fe40000410000 */
[----:B------:R-:W-:Y:S01]  /*5d30*/  FMUL.FTZ R29, R29, c[0x0][0x2ec] ;  /* 0x0000bb001d1d7a20 */ /* 0x000fe20000410000 */
[----:B------:R-:W-:Y:S01]  /*5d40*/  MUFU.TANH R133, R133 ;  /* 0x0000008500857308 */ /* 0x000fe20000002400 */
[----:B------:R-:W-:-:S02]  /*5d50*/  FMUL.FTZ R35, R31, c[0x0][0x2ec] ;  /* 0x0000bb001f237a20 */ /* 0x000fc40000410000 */
[----:B------:R-:W-:Y:S02]  /*5d60*/  FMUL.FTZ R28, R28, c[0x0][0x2ec] ;  /* 0x0000bb001c1c7a20 */ /* 0x000fe40000410000 */
[----:B------:R-:W-:-:S03]  /*5d70*/  FMUL.FTZ R30, R30, c[0x0][0x2ec] ;  /* 0x0000bb001e1e7a20 */ /* 0x000fc60000410000 */
[----:B------:R-:W-:Y:S01]  /*5d80*/  MUFU.TANH R131, R28 ;  /* 0x0000001c00837308 */ /* 0x000fe20000002400 */
[C---:B-1----:R-:W-:Y:S07]  /*5d90*/  HMMA.16816.F32 R24, R88.reuse, R84, R24 ;  /* 0x000000545818723c */ /* 0x042fee0000001818 */
[----:B------:R1:W-:Y:S01]  /*5da0*/  MUFU.TANH R107, R30 ;  /* 0x0000001e006b7308 */ /* 0x0003e20000002400 */
[----:B------:R-:W-:Y:S01]  /*5db0*/  HMMA.16816.F32 R20, R88, R86, R20 ;  /* 0x000000565814723c */ /* 0x000fe20000001814 */
[----:B------:R-:W2:Y:S06]  /*5dc0*/  LDSM.16.M88.4 R84, [R109+0x5800] ;  /* 0x005800006d54783b */ /* 0x000eac0000000200 */
[----:B------:R-:W-:Y:S09]  /*5dd0*/  MUFU.TANH R35, R35 ;  /* 0x0000002300237308 */ /* 0x000ff20000002400 */
[----:B------:R-:W-:-:S02]  /*5de0*/  FMUL.FTZ R24, R24, c[0x0][0x2ec] ;  /* 0x0000bb0018187a20 */ /* 0x000fc40000410000 */
[----:B------:R-:W-:Y:S02]  /*5df0*/  FMUL.FTZ R31, R27, c[0x0][0x2ec] ;  /* 0x0000bb001b1f7a20 */ /* 0x000fe40000410000 */
[----:B------:R3:W-:Y:S01]  /*5e00*/  MUFU.TANH R105, R24 ;  /* 0x0000001800697308 */ /* 0x0007e20000002400 */
[----:B------:R-:W-:Y:S02]  /*5e10*/  FMUL.FTZ R25, R25, c[0x0][0x2ec] ;  /* 0x0000bb0019197a20 */ /* 0x000fe40000410000 */
[----:B------:R-:W-:Y:S02]  /*5e20*/  FMUL.FTZ R26, R26, c[0x0][0x2ec] ;  /* 0x0000bb001a1a7a20 */ /* 0x000fe40000410000 */
[----:B------:R-:W-:Y:S02]  /*5e30*/  FMUL.FTZ R101, R20, c[0x0][0x2ec] ;  /* 0x0000bb0014657a20 */ /* 0x000fe40000410000 */
[----:B------:R-:W-:Y:S01]  /*5e40*/  IMAD R20, R120, 0x40, R119 ;  /* 0x0000004078147824 */ /* 0x000fe200078e0277 */
[----:B------:R4:W-:Y:S01]  /*5e50*/  MUFU.TANH R103, R26 ;  /* 0x0000001a00677308 */ /* 0x0009e20000002400 */
[----:B------:R-:W-:-:S02]  /*5e60*/  FMUL.FTZ R99, R22, c[0x0][0x2ec] ;  /* 0x0000bb0016637a20 */ /* 0x000fc40000410000 */
[----:B------:R-:W-:Y:S01]  /*5e70*/  FMUL.FTZ R21, R21, c[0x0][0x2ec] ;  /* 0x0000bb0015157a20 */ /* 0x000fe20000410000 */
[C---:B-1----:R-:W-:Y:S01]  /*5e80*/  IADD3 R30, R20.reuse, 0x10, RZ ;  /* 0x00000010141e7810 */ /* 0x042fe20007ffe0ff */
[----:B------:R-:W-:Y:S01]  /*5e90*/  FMUL.FTZ R27, R23, c[0x0][0x2ec] ;  /* 0x0000bb00171b7a20 */ /* 0x000fe20000410000 */
[C---:B------:R-:W-:Y:S02]  /*5ea0*/  IADD3 R23, R20.reuse, 0x8, RZ ;  /* 0x0000000814177810 */ /* 0x040fe40007ffe0ff */
[----:B---3--:R-:W-:Y:S01]  /*5eb0*/  IADD3 R24, R20, 0x1, RZ ;  /* 0x0000000114187810 */ /* 0x008fe20007ffe0ff */
[----:B------:R-:W-:Y:S01]  /*5ec0*/  MUFU.TANH R31, R31 ;  /* 0x0000001f001f7308 */ /* 0x000fe20000002400 */
[-C--:B------:R-:W-:Y:S02]  /*5ed0*/  ISETP.GE.AND P0, PT, R23, R97.reuse, PT ;  /* 0x000000611700720c */ /* 0x080fe40003f06270 */
[C---:B------:R-:W-:Y:S01]  /*5ee0*/  ISETP.GE.AND P1, PT, R24.reuse, R97, PT ;  /* 0x000000611800720c */ /* 0x040fe20003f26270 */
[----:B--2---:R-:W-:Y:S01]  /*5ef0*/  HMMA.16816.F32 R16, R88, R84, R16 ;  /* 0x000000545810723c */ /* 0x004fe20000001810 */
[----:B------:R-:W-:-:S03]  /*5f00*/  ISETP.GE.AND P5, PT, R24, R96, PT ;  /* 0x000000601800720c */ /* 0x000fc60003fa6270 */
[----:B------:R-:W1:Y:S04]  /*5f10*/  I2F R22, R24 ;  /* 0x0000001800167306 */ /* 0x000e680000201400 */
[----:B------:R-:W-:Y:S01]  /*5f20*/  HMMA.16816.F32 R12, R88, R86, R12 ;  /* 0x00000056580c723c */ /* 0x000fe2000000180c */
[----:B------:R-:W2:Y:S01]  /*5f30*/  LDSM.16.M88.4 R84, [R109+0x5c00] ;  /* 0x005c00006d54783b */ /* 0x000ea20000000200 */
[----:B------:R-:W-:-:S04]  /*5f40*/  DEPBAR.LE SB0, 0x0 ;  /* 0x000080000000791a */ /* 0x000fc80000000000 */
[----:B------:R-:W-:Y:S08]  /*5f50*/  MUFU.TANH R101, R101 ;  /* 0x0000006500657308 */ /* 0x000ff00000002400 */
[----:B------:R-:W-:Y:S02]  /*5f60*/  MUFU.TANH R99, R99 ;  /* 0x0000006300637308 */ /* 0x000fe40000002400 */
[----:B------:R-:W-:-:S02]  /*5f70*/  FMUL.FTZ R17, R17, c[0x0][0x2ec] ;  /* 0x0000bb0011117a20 */ /* 0x000fc40000410000 */
[----:B----4-:R-:W-:Y:S02]  /*5f80*/  FMUL.FTZ R26, R19, c[0x0][0x2ec] ;  /* 0x0000bb00131a7a20 */ /* 0x010fe40000410000 */
[----:B------:R-:W-:Y:S02]  /*5f90*/  FMUL.FTZ R28, R18, c[0x0][0x2ec] ;  /* 0x0000bb00121c7a20 */ /* 0x000fe40000410000 */
[----:B-1----:R-:W-:Y:S01]  /*5fa0*/  FFMA.FTZ R18, R0, R22, R133 ;  /* 0x0000001600127223 */ /* 0x002fe20000010085 */
[----:B------:R-:W-:Y:S01]  /*5fb0*/  MUFU.TANH R27, R27 ;  /* 0x0000001b001b7308 */ /* 0x000fe20000002400 */
[----:B------:R-:W-:Y:S02]  /*5fc0*/  FMUL.FTZ R12, R12, c[0x0][0x2ec] ;  /* 0x0000bb000c0c7a20 */ /* 0x000fe40000410000 */
[----:B------:R-:W-:Y:S01]  /*5fd0*/  FMUL.FTZ R13, R13, c[0x0][0x2ec] ;  /* 0x0000bb000d0d7a20 */ /* 0x000fe20000410000 */
[----:B------:R-:W-:Y:S01]  /*5fe0*/  FSEL R18, R18, -INF , !P5 ;  /* 0xff80000012127808 */ /* 0x000fe20006800000 */
[----:B------:R-:W-:-:S03]  /*5ff0*/  FMUL.FTZ R15, R15, c[0x0][0x2ec] ;  /* 0x0000bb000f0f7a20 */ /* 0x000fc60000410000 */
[----:B------:R-:W-:Y:S08]  /*6000*/  MUFU.TANH R133, R12 ;  /* 0x0000000c00857308 */ /* 0x000ff00000002400 */
[----:B------:R-:W-:Y:S01]  /*6010*/  MUFU.TANH R13, R13 ;  /* 0x0000000d000d7308 */ /* 0x000fe20000002400 */
[C---:B--2---:R-:W-:Y:S07]  /*6020*/  HMMA.16816.F32 R8, R88.reuse, R84, R8 ;  /* 0x000000545808723c */ /* 0x044fee0000001808 */
[----:B------:R-:W-:Y:S01]  /*6030*/  MUFU.TANH R15, R15 ;  /* 0x0000000f000f7308 */ /* 0x000fe20000002400 */
[----:B------:R-:W-:Y:S07]  /*6040*/  HMMA.16816.F32 R4, R88, R86, R4 ;  /* 0x000000565804723c */ /* 0x000fee0000001804 */
[----:B------:R-:W1:Y:S01]  /*6050*/  MUFU.TANH R89, R33 ;  /* 0x0000002100597308 */ /* 0x000e620000002400 */
[----:B------:R-:W-:-:S07]  /*6060*/  FMUL.FTZ R91, R16, c[0x0][0x2ec] ;  /* 0x0000bb00105b7a20 */ /* 0x000fce0000410000 */
[----:B------:R-:W-:Y:S01]  /*6070*/  MUFU.TANH R87, R29 ;  /* 0x0000001d00577308 */ /* 0x000fe20000002400 */
[----:B------:R-:W-:-:S07]  /*6080*/  FMUL.FTZ R9, R9, c[0x0][0x2ec] ;  /* 0x0000bb0009097a20 */ /* 0x000fce0000410000 */
[----:B------:R1:W-:Y:S01]  /*6090*/  MUFU.TANH R29, R21 ;  /* 0x00000015001d7308 */ /* 0x0003e20000002400 */
[----:B------:R-:W-:-:S07]  /*60a0*/  FMUL.FTZ R4, R4, c[0x0][0x2ec] ;  /* 0x0000bb0004047a20 */ /* 0x000fce0000410000 */
[----:B------:R-:W-:Y:S01]  /*60b0*/  MUFU.TANH R33, R25 ;  /* 0x0000001900217308 */ /* 0x000fe20000002400 */
[----:B-1----:R-:W-:-:S07]  /*60c0*/  FFMA.FTZ R21, R0, R22, R89 ;  /* 0x0000001600157223 */ /* 0x002fce0000010059 */
[----:B------:R-:W1:Y:S01]  /*60d0*/  I2F R16, R23 ;  /* 0x0000001700107306 */ /* 0x000e620000201400 */
[----:B------:R-:W-:Y:S01]  /*60e0*/  FSEL R21, R21, -INF , !P1 ;  /* 0xff80000015157808 */ /* 0x000fe20004800000 */
[----:B------:R-:W-:Y:S01]  /*60f0*/  BAR.SYNC.DEFER_BLOCKING 0x0 ;  /* 0x0000000000007b1d */ /* 0x000fe20000010000 */
[----:B------:R-:W-:-:S05]  /*6100*/  ISETP.GE.AND P1, PT, R23, R96, PT ;  /* 0x000000601700720c */ /* 0x000fca0003f26270 */
[----:B------:R2:W-:Y:S01]  /*6110*/  MUFU.TANH R25, R17 ;  /* 0x0000001100197308 */ /* 0x0005e20000002400 */
[CC--:B-1----:R-:W-:Y:S02]  /*6120*/  FFMA.FTZ R19, R0.reuse, R16.reuse, R131 ;  /* 0x0000001000137223 */ /* 0x0c2fe40000010083 */
[----:B------:R-:W-:-:S05]  /*6130*/  FFMA.FTZ R16, R0, R16, R107 ;  /* 0x0000001000107223 */ /* 0x000fca000001006b */
[----:B------:R-:W-:Y:S01]  /*6140*/  MUFU.TANH R23, R26 ;  /* 0x0000001a00177308 */ /* 0x000fe20000002400 */
[----:B------:R-:W-:Y:S02]  /*6150*/  FSEL R19, R19, -INF , !P0 ;  /* 0xff80000013137808 */ /* 0x000fe40004000000 */
[----:B------:R-:W-:Y:S02]  /*6160*/  FSEL R16, R16, -INF , !P1 ;  /* 0xff80000010107808 */ /* 0x000fe40004800000 */
[----:B------:R-:W-:Y:S02]  /*6170*/  ISETP.GE.AND P1, PT, R30, R97, PT ;  /* 0x000000611e00720c */ /* 0x000fe40003f26270 */
[----:B--2---:R-:W-:Y:S01]  /*6180*/  IADD3 R17, R20, 0x9, RZ ;  /* 0x0000000914117810 */ /* 0x004fe20007ffe0ff */
[----:B------:R-:W1:Y:S03]  /*6190*/  I2F R26, R30 ;  /* 0x0000001e001a7306 */ /* 0x000e660000201400 */
[----:B------:R-:W-:-:S02]  /*61a0*/  ISETP.GE.AND P0, PT, R17, R96, PT ;  /* 0x000000601100720c */ /* 0x000fc40003f06270 */
[----:B------:R-:W-:-:S03]  /*61b0*/  ISETP.GE.AND P5, PT, R17, R97, PT ;  /* 0x000000611100720c */ /* 0x000fc60003fa6270 */
[----:B------:R-:W2:Y:S01]  /*61c0*/  I2F R24, R17 ;  /* 0x0000001100187306 */ /* 0x000ea20000201400 */
[----:B-1----:R-:W-:-:S07]  /*61d0*/  FFMA.FTZ R105, R0, R26, R105 ;  /* 0x0000001a00697223 */ /* 0x002fce0000010069 */
[----:B------:R1:W-:Y:S01]  /*61e0*/  MUFU.TANH R89, R28 ;  /* 0x0000001c00597308 */ /* 0x0003e20000002400 */
[----:B------:R-:W-:Y:S01]  /*61f0*/  FFMA.FTZ R103, R0, R26, R103 ;  /* 0x0000001a00677223 */ /* 0x000fe20000010067 */
[----:B------:R-:W-:Y:S02]  /*6200*/  IADD3 R26, R20, 0x19, RZ ;  /* 0x00000019141a7810 */ /* 0x000fe40007ffe0ff */
[----:B------:R-:W-:Y:S01]  /*6210*/  FSEL R147, R105, -INF , !P1 ;  /* 0xff80000069937808 */ /* 0x000fe20004800000 */
[----:B--2---:R-:W-:-:S03]  /*6220*/  FFMA.FTZ R12, R0, R24, R35 ;  /* 0x00000018000c7223 */ /* 0x004fc60000010023 */
[----:B------:R-:W-:Y:S01]  /*6230*/  MUFU.TANH R91, R91 ;  /* 0x0000005b005b7308 */ /* 0x000fe20000002400 */
[----:B------:R-:W-:Y:S02]  /*6240*/  FFMA.FTZ R17, R0, R24, R87 ;  /* 0x0000001800117223 */ /* 0x000fe40000010057 */
[----:B------:R-:W-:Y:S01]  /*6250*/  FMUL.FTZ R35, R14, c[0x0][0x2ec] ;  /* 0x0000bb000e237a20 */ /* 0x000fe20000410000 */
[----:B------:R-:W-:Y:S02]  /*6260*/  FSEL R12, R12, -INF , !P0 ;  /* 0xff8000000c0c7808 */ /* 0x000fe40004000000 */
[----:B------:R-:W-:Y:S02]  /*6270*/  FSEL R17, R17, -INF , !P5 ;  /* 0xff80000011117808 */ /* 0x000fe40006800000 */
[----:B-1----:R-:W-:Y:S01]  /*6280*/  IADD3 R28, R20, 0x11, RZ ;  /* 0x00000011141c7810 */ /* 0x002fe20007ffe0ff */
[----:B------:R-:W1:Y:S01]  /*6290*/  I2F R14, R26 ;  /* 0x0000001a000e7306 */ /* 0x000e620000201400 */
[----:B------:R-:W-:-:S02]  /*62a0*/  ISETP.GE.AND P5, PT, R30, R96, PT ;  /* 0x000000601e00720c */ /* 0x000fc40003fa6270 */
[C---:B------:R-:W-:Y:S02]  /*62b0*/  ISETP.GE.AND P0, PT, R28.reuse, R97, PT ;  /* 0x000000611c00720c */ /* 0x040fe40003f06270 */
[----:B------:R-:W-:Y:S02]  /*62c0*/  ISETP.GE.AND P1, PT, R28, R96, PT ;  /* 0x000000601c00720c */ /* 0x000fe40003f26270 */
[----:B------:R-:W-:Y:S01]  /*62d0*/  FSEL R134, R103, -INF , !P5 ;  /* 0xff80000067867808 */ /* 0x000fe20006800000 */
[----:B------:R2:W3:Y:S01]  /*62e0*/  I2F R22, R28 ;  /* 0x0000001c00167306 */ /* 0x0004e20000201400 */
[----:B-1----:R-:W-:-:S07]  /*62f0*/  FFMA.FTZ R29, R0, R14, R29 ;  /* 0x0000000e001d7223 */ /* 0x002fce000001001d */
[----:B------:R-:W-:Y:S01]  /*6300*/  MUFU.TANH R35, R35 ;  /* 0x0000002300237308 */ /* 0x000fe20000002400 */
[----:B------:R-:W-:Y:S01]  /*6310*/  FFMA.FTZ R27, R0, R14, R27 ;  /* 0x0000000e001b7223 */ /* 0x000fe2000001001b */
[----:B--2---:R-:W-:Y:S01]  /*6320*/  IADD3 R28, R20, 0x18, RZ ;  /* 0x00000018141c7810 */ /* 0x004fe20007ffe0ff */
[----:B---3--:R-:W-:-:S05]  /*6330*/  FFMA.FTZ R31, R0, R22, R31 ;  /* 0x00000016001f7223 */ /* 0x008fca000001001f */
[----:B------:R-:W-:Y:S01]  /*6340*/  MUFU.TANH R9, R9 ;  /* 0x0000000900097308 */ /* 0x000fe20000002400 */
[----:B------:R-:W-:Y:S01]  /*6350*/  FFMA.FTZ R33, R0, R22, R33 ;  /* 0x0000001600217223 */ /* 0x000fe20000010021 */
[-C--:B------:R-:W-:Y:S02]  /*6360*/  ISETP.GE.AND P5, PT, R28, R97.reuse, PT ;  /* 0x000000611c00720c */ /* 0x080fe40003fa6270 */
[----:B------:R-:W-:Y:S02]  /*6370*/  FSEL R150, R31, -INF , !P1 ;  /* 0xff8000001f967808 */ /* 0x000fe40004800000 */
[----:B------:R-:W-:Y:S02]  /*6380*/  ISETP.GE.AND P1, PT, R26, R97, PT ;  /* 0x000000611a00720c */ /* 0x000fe40003f26270 */
[----:B------:R-:W1:Y:S01]  /*6390*/  I2F R24, R28 ;  /* 0x0000001c00187306 */ /* 0x000e620000201400 */
[----:B------:R-:W-:Y:S02]  /*63a0*/  FSEL R135, R33, -INF , !P0 ;  /* 0xff80000021877808 */ /* 0x000fe40004000000 */
[----:B------:R-:W-:-:S02]  /*63b0*/  ISETP.GE.AND P0, PT, R28, R96, PT ;  /* 0x000000601c00720c */ /* 0x000fc40003f06270 */
[----:B------:R-:W-:-:S03]  /*63c0*/  FSEL R131, R29, -INF , !P1 ;  /* 0xff8000001d837808 */ /* 0x000fc60004800000 */
[----:B------:R-:W-:Y:S01]  /*63d0*/  MUFU.TANH R85, R32 ;  /* 0x0000002000557308 */ /* 0x000fe20000002400 */
[-C--:B-1----:R-:W-:Y:S02]  /*63e0*/  FFMA.FTZ R101, R0, R24.reuse, R101 ;  /* 0x0000001800657223 */ /* 0x082fe40000010065 */
[----:B------:R-:W-:Y:S02]  /*63f0*/  FMUL.FTZ R28, R8, c[0x0][0x2ec] ;  /* 0x0000bb00081c7a20 */ /* 0x000fe40000410000 */
[----:B------:R-:W-:Y:S01]  /*6400*/  FFMA.FTZ R99, R0, R24, R99 ;  /* 0x0000001800637223 */ /* 0x000fe20000010063 */
[----:B------:R-:W-:Y:S02]  /*6410*/  FSEL R145, R101, -INF , !P5 ;  /* 0xff80000065917808 */ /* 0x000fe40006800000 */
[----:B------:R1:W-:Y:S01]  /*6420*/  MUFU.TANH R31, R28 ;  /* 0x0000001c001f7308 */ /* 0x0003e20000002400 */
[----:B------:R-:W-:Y:S02]  /*6430*/  ISETP.GE.AND P5, PT, R26, R96, PT ;  /* 0x000000601a00720c */ /* 0x000fe40003fa6270 */
[----:B------:R-:W-:-:S02]  /*6440*/  IADD3 R26, R20, 0x20, RZ ;  /* 0x00000020141a7810 */ /* 0x000fc40007ffe0ff */
[----:B------:R-:W-:Y:S02]  /*6450*/  IADD3 R24, R20, 0x21, RZ ;  /* 0x0000002114187810 */ /* 0x000fe40007ffe0ff */
[----:B------:R-:W-:Y:S01]  /*6460*/  FSEL R146, R99, -INF , !P0 ;  /* 0xff80000063927808 */ /* 0x000fe20004000000 */
[----:B------:R-:W2:Y:S01]  /*6470*/  I2F R22, R26 ;  /* 0x0000001a00167306 */ /* 0x000ea20000201400 */
[CC--:B------:R-:W-:Y:S02]  /*6480*/  ISETP.GE.AND P0, PT, R26.reuse, R97.reuse, PT ;  /* 0x000000611a00720c */ /* 0x0c0fe40003f06270 */
[----:B------:R-:W-:Y:S02]  /*6490*/  ISETP.GE.AND P1, PT, R26, R96, PT ;  /* 0x000000601a00720c */ /* 0x000fe40003f26270 */
[----:B------:R-:W-:Y:S02]  /*64a0*/  FSEL R148, R27, -INF , !P5 ;  /* 0xff8000001b947808 */ /* 0x000fe40006800000 */
[----:B------:R-:W-:Y:S01]  /*64b0*/  ISETP.GE.AND P5, PT, R24, R97, PT ;  /* 0x000000611800720c */ /* 0x000fe20003fa6270 */
[----:B------:R-:W3:Y:S01]  /*64c0*/  I2F R8, R24 ;  /* 0x0000001800087306 */ /* 0x000ee20000201400 */
[----:B-1----:R-:W-:-:S07]  /*64d0*/  IADD3 R28, R20, 0x28, RZ ;  /* 0x00000028141c7810 */ /* 0x002fce0007ffe0ff */
[----:B------:R-:W1:Y:S01]  /*64e0*/  I2F R14, R28 ;  /* 0x0000001c000e7306 */ /* 0x000e620000201400 */
[CC--:B--2---:R-:W-:Y:S02]  /*64f0*/  FFMA.FTZ R91, R0.reuse, R22.reuse, R91 ;  /* 0x00000016005b7223 */ /* 0x0c4fe4000001005b */
[----:B------:R-:W-:Y:S01]  /*6500*/  FFMA.FTZ R89, R0, R22, R89 ;  /* 0x0000001600597223 */ /* 0x000fe20000010059 */
[----:B------:R-:W-:Y:S01]  /*6510*/  IADD3 R22, R20, 0x29, RZ ;  /* 0x0000002914167810 */ /* 0x000fe20007ffe0ff */
[----:B------:R-:W-:Y:S01]  /*6520*/  FMUL.FTZ R26, R10, c[0x0][0x2ec] ;  /* 0x0000bb000a1a7a20 */ /* 0x000fe20000410000 */
[----:B------:R-:W-:Y:S02]  /*6530*/  FSEL R106, R91, -INF , !P0 ;  /* 0xff8000005b6a7808 */ /* 0x000fe40004000000 */
[----:B------:R-:W2:Y:S01]  /*6540*/  I2F R10, R22 ;  /* 0x00000016000a7306 */ /* 0x000ea20000201400 */
[----:B------:R-:W-:Y:S01]  /*6550*/  FSEL R104, R89, -INF , !P1 ;  /* 0xff80000059687808 */ /* 0x000fe20004800000 */
[----:B---3--:R-:W-:Y:S01]  /*6560*/  FFMA.FTZ R130, R0, R8, R23 ;  /* 0x0000000800827223 */ /* 0x008fe20000010017 */
[----:B------:R-:W-:Y:S01]  /*6570*/  ISETP.GE.AND P0, PT, R24, R96, PT ;  /* 0x000000601800720c */ /* 0x000fe20003f06270 */
[----:B------:R-:W-:Y:S01]  /*6580*/  FFMA.FTZ R25, R0, R8, R25 ;  /* 0x0000000800197223 */ /* 0x000fe20000010019 */
[-C--:B------:R-:W-:Y:S01]  /*6590*/  ISETP.GE.AND P1, PT, R28, R97.reuse, PT ;  /* 0x000000611c00720c */ /* 0x080fe20003f26270 */
[----:B------:R-:W-:Y:S01]  /*65a0*/  FMUL.FTZ R24, R11, c[0x0][0x2ec] ;  /* 0x0000bb000b187a20 */ /* 0x000fe20000410000 */
[----:B------:R-:W-:Y:S01]  /*65b0*/  FSEL R130, R130, -INF , !P0 ;  /* 0xff80000082827808 */ /* 0x000fe20004000000 */
[-C--:B-1----:R-:W-:Y:S01]  /*65c0*/  FFMA.FTZ R107, R0, R14.reuse, R133 ;  /* 0x0000000e006b7223 */ /* 0x082fe20000010085 */
[----:B------:R-:W-:Y:S01]  /*65d0*/  ISETP.GE.AND P0, PT, R22, R97, PT ;  /* 0x000000611600720c */ /* 0x000fe20003f06270 */
[----:B------:R-:W-:Y:S01]  /*65e0*/  FFMA.FTZ R35, R0, R14, R35 ;  /* 0x0000000e00237223 */ /* 0x000fe20000010023 */
[----:B------:R-:W-:Y:S01]  /*65f0*/  IADD3 R14, R20, 0x31, RZ ;  /* 0x00000031140e7810 */ /* 0x000fe20007ffe0ff */
[----:B------:R-:W-:Y:S01]  /*6600*/  MUFU.TANH R27, R26 ;  /* 0x0000001a001b7308 */ /* 0x000fe20000002400 */
[----:B------:R-:W-:-:S02]  /*6610*/  FSEL R107, R107, -INF , !P1 ;  /* 0xff8000006b6b7808 */ /* 0x000fc40004800000 */
[----:B------:R-:W-:Y:S01]  /*6620*/  ISETP.GE.AND P1, PT, R22, R96, PT ;  /* 0x000000601600720c */ /* 0x000fe20003f26270 */
[-C--:B--2---:R-:W-:Y:S01]  /*6630*/  FFMA.FTZ R13, R0, R10.reuse, R13 ;  /* 0x0000000a000d7223 */ /* 0x084fe2000001000d */
[----:B------:R-:W-:Y:S01]  /*6640*/  IADD3 R22, R20, 0x30, RZ ;  /* 0x0000003014167810 */ /* 0x000fe20007ffe0ff */
[----:B------:R-:W-:Y:S01]  /*6650*/  FFMA.FTZ R15, R0, R10, R15 ;  /* 0x0000000a000f7223 */ /* 0x000fe2000001000f */
[----:B------:R-:W-:Y:S01]  /*6660*/  FSEL R105, R25, -INF , !P5 ;  /* 0xff80000019697808 */ /* 0x000fe20006800000 */
[----:B------:R-:W1:Y:S01]  /*6670*/  I2F R10, R14 ;  /* 0x0000000e000a7306 */ /* 0x000e620000201400 */
[----:B------:R-:W-:Y:S01]  /*6680*/  FMUL.FTZ R25, R6, c[0x0][0x2ec] ;  /* 0x0000bb0006197a20 */ /* 0x000fe20000410000 */
[----:B------:R-:W-:Y:S02]  /*6690*/  FSEL R141, R13, -INF , !P0 ;  /* 0xff8000000d8d7808 */ /* 0x000fe40004000000 */
[----:B------:R-:W-:Y:S02]  /*66a0*/  FSEL R98, R15, -INF , !P1 ;  /* 0xff8000000f627808 */ /* 0x000fe40004800000 */
[----:B------:R-:W-:-:S02]  /*66b0*/  ISETP.GE.AND P0, PT, R22, R96, PT ;  /* 0x000000601600720c */ /* 0x000fc40003f06270 */
[----:B------:R-:W2:Y:S01]  /*66c0*/  I2F R8, R22 ;  /* 0x0000001600087306 */ /* 0x000ea20000201400 */
[----:B------:R-:W-:Y:S02]  /*66d0*/  ISETP.GE.AND P1, PT, R14, R97, PT ;  /* 0x000000610e00720c */ /* 0x000fe40003f26270 */
[----:B------:R-:W-:-:S04]  /*66e0*/  ISETP.GE.AND P5, PT, R28, R96, PT ;  /* 0x000000601c00720c */ /* 0x000fc80003fa6270 */
[----:B------:R-:W-:Y:S01]  /*66f0*/  FSEL R140, R35, -INF , !P5 ;  /* 0xff800000238c7808 */ /* 0x000fe20006800000 */
[----:B-1----:R-:W-:Y:S01]  /*6700*/  FFMA.FTZ R9, R0, R10, R9 ;  /* 0x0000000a00097223 */ /* 0x002fe20000010009 */
[----:B------:R1:W-:Y:S01]  /*6710*/  MUFU.TANH R11, R4 ;  /* 0x00000004000b7308 */ /* 0x0003e20000002400 */
[----:B------:R-:W-:-:S03]  /*6720*/  ISETP.GE.AND P5, PT, R22, R97, PT ;  /* 0x000000611600720c */ /* 0x000fc60003fa6270 */
[----:B------:R-:W-:Y:S01]  /*6730*/  FSEL R100, R9, -INF , !P1 ;  /* 0xff80000009647808 */ /* 0x000fe20004800000 */
[----:B------:R-:W-:Y:S02]  /*6740*/  FMUL.FTZ R9, R5, c[0x0][0x2ec] ;  /* 0x0000bb0005097a20 */ /* 0x000fe40000410000 */
[CC--:B--2---:R-:W-:Y:S01]  /*6750*/  FFMA.FTZ R27, R0.reuse, R8.reuse, R27 ;  /* 0x00000008001b7223 */ /* 0x0c4fe2000001001b */
[----:B------:R-:W-:Y:S01]  /*6760*/  MUFU.TANH R25, R25 ;  /* 0x0000001900197308 */ /* 0x000fe20000002400 */
[----:B------:R-:W-:Y:S02]  /*6770*/  FFMA.FTZ R31, R0, R8, R31 ;  /* 0x00000008001f7223 */ /* 0x000fe4000001001f */
[----:B------:R-:W-:Y:S01]  /*6780*/  FMUL.FTZ R5, R7, c[0x0][0x2ec] ;  /* 0x0000bb0007057a20 */ /* 0x000fe20000410000 */
[----:B------:R-:W-:Y:S02]  /*6790*/  FSEL R89, R27, -INF , !P0 ;  /* 0xff8000001b597808 */ /* 0x000fe40004000000 */
[----:B------:R-:W-:-:S02]  /*67a0*/  FSEL R101, R31, -INF , !P5 ;  /* 0xff8000001f657808 */ /* 0x000fc40006800000 */
[----:B-1----:R-:W-:Y:S01]  /*67b0*/  IADD3 R4, R20, 0x38, RZ ;  /* 0x0000003814047810 */ /* 0x002fe20007ffe0ff */
[----:B------:R-:W-:Y:S01]  /*67c0*/  MUFU.TANH R103, R9 ;  /* 0x0000000900677308 */ /* 0x000fe20000002400 */
[-C--:B------:R-:W-:Y:S02]  /*67d0*/  ISETP.GE.AND P5, PT, R14, R96.reuse, PT ;  /* 0x000000600e00720c */ /* 0x080fe40003fa6270 */
[C---:B------:R-:W-:Y:S02]  /*67e0*/  ISETP.GE.AND P0, PT, R4.reuse, R97, PT ;  /* 0x000000610400720c */ /* 0x040fe40003f06270 */
[----:B------:R-:W-:-:S03]  /*67f0*/  ISETP.GE.AND P1, PT, R4, R96, PT ;  /* 0x000000600400720c */ /* 0x000fc60003f26270 */
[----:B------:R1:W2:Y:S08]  /*6800*/  I2F R6, R4 ;  /* 0x0000000400067306 */ /* 0x0002b00000201400 */
[----:B------:R-:W3:Y:S01]  /*6810*/  MUFU.TANH R23, R24 ;  /* 0x0000001800177308 */ /* 0x000ee20000002400 */
[----:B-1----:R-:W-:-:S07]  /*6820*/  IADD3 R4, R20, 0x39, RZ ;  /* 0x0000003914047810 */ /* 0x002fce0007ffe0ff */
[----:B------:R-:W1:Y:S01]  /*6830*/  I2F R13, R20 ;  /* 0x00000014000d7306 */ /* 0x000e620000201400 */
[CC--:B--2---:R-:W-:Y:S02]  /*6840*/  FFMA.FTZ R25, R0.reuse, R6.reuse, R25 ;  /* 0x0000000600197223 */ /* 0x0c4fe40000010019 */
[----:B------:R-:W-:-:S03]  /*6850*/  FFMA.FTZ R11, R0, R6, R11 ;  /* 0x00000006000b7223 */ /* 0x000fc6000001000b */
[----:B------:R-:W-:Y:S01]  /*6860*/  FSEL R86, R25, -INF , !P1 ;  /* 0xff80000019567808 */ /* 0x000fe20004800000 */
[----:B---3--:R-:W-:Y:S01]  /*6870*/  FFMA.FTZ R23, R0, R10, R23 ;  /* 0x0000000a00177223 */ /* 0x008fe20000010017 */
[----:B------:R-:W2:Y:S01]  /*6880*/  I2F R87, R4 ;  /* 0x0000000400577306 */ /* 0x000ea20000201400 */
[-C--:B------:R-:W-:Y:S02]  /*6890*/  ISETP.GE.AND P1, PT, R4, R97.reuse, PT ;  /* 0x000000610400720c */ /* 0x080fe40003f26270 */
[----:B------:R-:W-:Y:S02]  /*68a0*/  FSEL R99, R11, -INF , !P0 ;  /* 0xff8000000b637808 */ /* 0x000fe40004000000 */
[----:B------:R-:W-:Y:S02]  /*68b0*/  FSEL R88, R23, -INF , !P5 ;  /* 0xff80000017587808 */ /* 0x000fe40006800000 */
[----:B------:R-:W-:Y:S01]  /*68c0*/  ISETP.GE.AND P5, PT, R20, R97, PT ;  /* 0x000000611400720c */ /* 0x000fe20003fa6270 */
        /* <DEDUP_REMOVED lines=8> */
[----:B------:R-:W-:Y:S01]  /*6950*/  ISETP.GE.AND P1, PT, R92, 0x3, PT ;  /* 0x000000035c00780c */ /* 0x000fe20003f26270 */
[----:B---3--:R-:W-:-:S05]  /*6960*/  FFMA.FTZ R8, R0, R13, R8 ;  /* 0x0000000d00087223 */ /* 0x008fca0000010008 */
[----:B------:R-:W-:Y:S01]  /*6970*/  FSEL R4, R8, -INF , !P0 ;  /* 0xff80000008047808 */ /* 0x000fe20004000000 */
[----:B-1----:R-:W-:Y:S01]  /*6980*/  FFMA.FTZ R87, R0, R87, R5 ;  /* 0x0000005700577223 */ /* 0x002fe20000010005 */
[----:B------:R-:W-:-:S04]  /*6990*/  LEA R132, P0, R94, c[0x0][0x168], 0x1 ;  /* 0x00005a005e847a11 */ /* 0x000fc800078008ff */
[----:B------:R-:W-:Y:S02]  /*69a0*/  LEA.HI.X R133, R94, c[0x0][0x16c], R95, 0x1, P0 ;  /* 0x00005b005e857a11 */ /* 0x000fe400000f0c5f */
[----:B------:R-:W-:Y:S01]  /*69b0*/  FSEL R87, R87, -INF , !P5 ;  /* 0xff80000057577808 */ /* 0x000fe20006800000 */
        /* <DEDUP_REMOVED lines=30> */
[----:B------:R-:W-:-:S02]  /*6ba0*/  ISETP.GE.AND P1, PT, R9, RZ, PT ;  /* 0x000000ff0900720c */ /* 0x000fc40003f26270 */
[----:B------:R-:W-:-:S05]  /*6bb0*/  LOP3.LUT R8, RZ, c[0x0][0x2d0], RZ, 0x33, !PT ;  /* 0x0000b400ff087a12 */ /* 0x000fca00078e33ff */
[----:B------:R-:W-:Y:S02]  /*6bc0*/  @P5 IADD3 R11, R11, 0x1, RZ ;  /* 0x000000010b0b5810 */ /* 0x000fe40007ffe0ff */
[----:B------:R-:W-:Y:S02]  /*6bd0*/  ISETP.GE.AND P5, PT, R7, RZ, PT ;  /* 0x000000ff0700720c */ /* 0x000fe40003fa6270 */
[----:B------:R-:W-:Y:S02]  /*6be0*/  @P0 IADD3 R13, R13, 0x1, RZ ;  /* 0x000000010d0d0810 */ /* 0x000fe40007ffe0ff */
[----:B------:R-:W-:-:S03]  /*6bf0*/  ISETP.NE.AND P0, PT, RZ, c[0x0][0x2d0], PT ;  /* 0x0000b400ff007a0c */ /* 0x000fc60003f05270 */
[----:B------:R-:W-:-:S06]  /*6c00*/  @!P1 IMAD.MOV R13, RZ, RZ, -R13 ;  /* 0x000000ffff0d9224 */ /* 0x000fcc00078e0a0d */
        /* <DEDUP_REMOVED lines=23> */
.L_x_4970:
[----:B------:R-:W-:-:S05]  /*6d80*/  IMAD.MOV.U32 R7, RZ, RZ, c[0x0][0x198] ;  /* 0x00006600ff077624 */ /* 0x000fca00078e00ff */
[----:B------:R-:W-:-:S04]  /*6d90*/  LEA R7, -R7, RZ, 0x6 ;  /* 0x000000ff07077211 */ /* 0x000fc800078e31ff */
[----:B------:R-:W-:Y:S02]  /*6da0*/  SHF.R.S32.HI R8, RZ, 0x1f, R7 ;  /* 0x0000001fff087819 */ /* 0x000fe40000011407 */
.L_x_4971:
        /* <DEDUP_REMOVED lines=58> */
.L_x_4973:
[----:B------:R-:W-:Y:S05]  /*7150*/  BSYNC B0 ;  /* 0x0000000000007941 */ /* 0x000fea0003800000 */
.L_x_4972:
[----:B------:R-:W0:Y:S02]  /*7160*/  LDGDEPBAR ;  /* 0x00000000000079af */ /* 0x000e240000000000 */
.L_x_4969:
[----:B------:R-:W-:Y:S01]  /*7170*/  FMNMX.FTZ R8, R3, R6, !PT ;  /* 0x0000000603087209 */ /* 0x000fe20007810000 */
[----:B------:R-:W-:Y:S01]  /*7180*/  LDSM.16.MT88.4 R32, [R108+0x7000] ;  /* 0x007000006c20783b */ /* 0x000fe20000004200 */
[----:B------:R-:W-:Y:S02]  /*7190*/  FMNMX.FTZ R5, R2, R4, !PT ;  /* 0x0000000402057209 */ /* 0x000fe40007810000 */
[----:B------:R-:W-:Y:S01]  /*71a0*/  FMNMX.FTZ R8, R21, R8, !PT ;  /* 0x0000000815087209 */ /* 0x000fe20007810000 */
[----:B-1----:R-:W-:Y:S01]  /*71b0*/  LDSM.16.MT88.4 R24, [R110+0x7000] ;  /* 0x007000006e18783b */ /* 0x002fe20000004200 */
        /* <DEDUP_REMOVED lines=51> */
[--C-:B------:R-:W-:Y:S01]  /*74f0*/  FFMA.FTZ R94, R21, c[0x0][0x23c], -R142.reuse ;  /* 0x00008f00155e7a23 */ /* 0x100fe2000001088e */
[----:B------:R-:W2:Y:S01]  /*7500*/  MUFU.EX2 R152, R152 ;  /* 0x0000009800987308 */ /* 0x000ea20000000800 */
[--C-:B------:R-:W-:Y:S02]  /*7510*/  FFMA.FTZ R93, R19, c[0x0][0x23c], -R142.reuse ;  /* 0x00008f00135d7a23 */ /* 0x100fe4000001088e */
[----:B------:R-:W-:-:S02]  /*7520*/  FFMA.FTZ R92, R17, c[0x0][0x23c], -R142 ;  /* 0x00008f00115c7a23 */ /* 0x000fc4000001088e */
[--C-:B------:R-:W-:Y:S02]  /*7530*/  FFMA.FTZ R143, R4, c[0x0][0x23c], -R91.reuse ;  /* 0x00008f00048f7a23 */ /* 0x100fe4000001085b */
[--C-:B------:R-:W-:Y:S01]  /*7540*/  FFMA.FTZ R90, R18, c[0x0][0x23c], -R91.reuse ;  /* 0x00008f00125a7a23 */ /* 0x100fe2000001085b */
[----:B------:R-:W3:Y:S01]  /*7550*/  MUFU.EX2 R144, R144 ;  /* 0x0000009000907308 */ /* 0x000ee20000000800 */
[--C-:B------:R-:W-:Y:S02]  /*7560*/  FFMA.FTZ R2, R12, c[0x0][0x23c], -R91.reuse ;  /* 0x00008f000c027a23 */ /* 0x100fe4000001085b */
[----:B------:R-:W-:Y:S02]  /*7570*/  FFMA.FTZ R16, R16, c[0x0][0x23c], -R91 ;  /* 0x00008f0010107a23 */ /* 0x000fe4000001085b */
[--C-:B------:R-:W-:Y:S02]  /*7580*/  FFMA.FTZ R97, R131, c[0x0][0x23c], -R142.reuse ;  /* 0x00008f0083617a23 */ /* 0x100fe4000001088e */
[----:B------:R-:W-:Y:S01]  /*7590*/  FFMA.FTZ R135, R135, c[0x0][0x23c], -R142 ;  /* 0x00008f0087877a23 */ /* 0x000fe2000001088e */
[----:B------:R-:W-:Y:S01]  /*75a0*/  MUFU.EX2 R149, R149 ;  /* 0x0000009500957308 */ /* 0x000fe20000000800 */
[----:B--2---:R-:W-:-:S02]  /*75b0*/  FMUL.FTZ R4, R80, R152 ;  /* 0x0000009850047220 */ /* 0x004fc40000410000 */
[-C--:B------:R-:W-:Y:S02]  /*75c0*/  FMUL.FTZ R5, R81, R152.reuse ;  /* 0x0000009851057220 */ /* 0x080fe40000410000 */
[-C--:B------:R-:W-:Y:S02]  /*75d0*/  FMUL.FTZ R28, R56, R152.reuse ;  /* 0x00000098381c7220 */ /* 0x080fe40000410000 */
[----:B------:R-:W-:Y:S01]  /*75e0*/  FMUL.FTZ R29, R57, R152 ;  /* 0x00000098391d7220 */ /* 0x000fe20000410000 */
[----:B------:R-:W2:Y:S01]  /*75f0*/  MUFU.EX2 R94, R94 ;  /* 0x0000005e005e7308 */ /* 0x000ea20000000800 */
[-C--:B---3--:R-:W-:Y:S02]  /*7600*/  FMUL.FTZ R6, R82, R144.reuse ;  /* 0x0000009052067220 */ /* 0x088fe40000410000 */
        /* <DEDUP_REMOVED lines=9> */
[----:B------:R-:W3:Y:S01]  /*76a0*/  MUFU.EX2 R92, R92 ;  /* 0x0000005c005c7308 */ /* 0x000ee20000000800 */
[----:B--2---:R-:W-:Y:S01]  /*76b0*/  F2FP.PACK_AB R80, R94, R149 ;  /* 0x000000955e50723e */ /* 0x004fe200000000ff */
[----:B------:R-:W-:-:S02]  /*76c0*/  FMUL.FTZ R36, R36, R152 ;  /* 0x0000009824247220 */ /* 0x000fc40000410000 */
[----:B------:R-:W-:Y:S02]  /*76d0*/  FMUL.FTZ R37, R37, R152 ;  /* 0x0000009825257220 */ /* 0x000fe40000410000 */
[-C--:B------:R-:W-:Y:S02]  /*76e0*/  FMUL.FTZ R38, R38, R144.reuse ;  /* 0x0000009026267220 */ /* 0x080fe40000410000 */
[----:B------:R-:W-:Y:S01]  /*76f0*/  MUFU.EX2 R143, R143 ;  /* 0x0000008f008f7308 */ /* 0x000fe20000000800 */
[----:B------:R-:W-:Y:S02]  /*7700*/  FMUL.FTZ R39, R39, R144 ;  /* 0x0000009027277220 */ /* 0x000fe40000410000 */
[-C--:B------:R-:W-:Y:S02]  /*7710*/  FMUL.FTZ R40, R40, R152.reuse ;  /* 0x0000009828287220 */ /* 0x080fe40000410000 */
[----:B------:R-:W-:Y:S02]  /*7720*/  FMUL.FTZ R41, R41, R152 ;  /* 0x0000009829297220 */ /* 0x000fe40000410000 */
[-C--:B------:R-:W-:Y:S01]  /*7730*/  FMUL.FTZ R42, R42, R144.reuse ;  /* 0x000000902a2a7220 */ /* 0x080fe20000410000 */
[----:B------:R-:W2:Y:S01]  /*7740*/  MUFU.EX2 R90, R90 ;  /* 0x0000005a005a7308 */ /* 0x000ea20000000800 */
[----:B---3--:R-:W-:Y:S01]  /*7750*/  F2FP.PACK_AB R82, R92, R93 ;  /* 0x0000005d5c52723e */ /* 0x008fe200000000ff */
[----:B------:R-:W-:-:S02]  /*7760*/  FMUL.FTZ R43, R43, R144 ;  /* 0x000000902b2b7220 */ /* 0x000fc40000410000 */
[-C--:B------:R-:W-:Y:S02]  /*7770*/  FMUL.FTZ R76, R76, R152.reuse ;  /* 0x000000984c4c7220 */ /* 0x080fe40000410000 */
[----:B------:R-:W-:Y:S02]  /*7780*/  FMUL.FTZ R77, R77, R152 ;  /* 0x000000984d4d7220 */ /* 0x000fe40000410000 */
[----:B------:R3:W-:Y:S01]  /*7790*/  MUFU.EX2 R3, R16 ;  /* 0x0000001000037308 */ /* 0x0007e20000000800 */
[-C--:B------:R-:W-:Y:S02]  /*77a0*/  FMUL.FTZ R78, R78, R144.reuse ;  /* 0x000000904e4e7220 */ /* 0x080fe40000410000 */
[----:B------:R-:W-:Y:S02]  /*77b0*/  FMUL.FTZ R79, R79, R144 ;  /* 0x000000904f4f7220 */ /* 0x000fe40000410000 */
[----:B------:R-:W-:Y:S02]  /*77c0*/  FMUL.FTZ R20, R64, R152 ;  /* 0x0000009840147220 */ /* 0x000fe40000410000 */
[--C-:B------:R-:W-:Y:S01]  /*77d0*/  FFMA.FTZ R64, R147, c[0x0][0x23c], -R142.reuse ;  /* 0x00008f0093407a23 */ /* 0x100fe2000001088e */
[----:B------:R-:W4:Y:S01]  /*77e0*/  MUFU.EX2 R2, R2 ;  /* 0x0000000200027308 */ /* 0x000f220000000800 */
[----:B--2---:R-:W-:Y:S01]  /*77f0*/  F2FP.PACK_AB R81, R90, R143 ;  /* 0x0000008f5a51723e */ /* 0x004fe200000000ff */
[----:B------:R-:W-:-:S02]  /*7800*/  FFMA.FTZ R102, R145, c[0x0][0x23c], -R142 ;  /* 0x00008f0091667a23 */ /* 0x000fc4000001088e */
[--C-:B------:R-:W-:Y:S02]  /*7810*/  FFMA.FTZ R134, R134, c[0x0][0x23c], -R91.reuse ;  /* 0x00008f0086867a23 */ /* 0x100fe4000001085b */
[--C-:B------:R-:W-:Y:S02]  /*7820*/  FFMA.FTZ R131, R150, c[0x0][0x23c], -R91.reuse ;  /* 0x00008f0096837a23 */ /* 0x100fe4000001085b */
[--C-:B------:R-:W-:Y:S01]  /*7830*/  FFMA.FTZ R96, R146, c[0x0][0x23c], -R91.reuse ;  /* 0x00008f0092607a23 */ /* 0x100fe2000001085b */
[----:B---3--:R-:W2:Y:S01]  /*7840*/  LDSM.16.MT88.4 R16, [R108+0x6000] ;  /* 0x006000006c10783b */ /* 0x008ea20000004200 */
[----:B------:R-:W-:Y:S01]  /*7850*/  FFMA.FTZ R95, R148, c[0x0][0x23c], -R91 ;  /* 0x00008f00945f7a23 */ /* 0x000fe2000001085b */
[----:B------:R-:W-:Y:S01]  /*7860*/  MUFU.EX2 R64, R64 ;  /* 0x0000004000407308 */ /* 0x000fe20000000800 */
[-C--:B------:R-:W-:Y:S02]  /*7870*/  FMUL.FTZ R44, R44, R152.reuse ;  /* 0x000000982c2c7220 */ /* 0x080fe40000410000 */
[----:B------:R-:W-:Y:S01]  /*7880*/  FMUL.FTZ R45, R45, R152 ;  /* 0x000000982d2d7220 */ /* 0x000fe20000410000 */
[----:B----4-:R-:W-:Y:S01]  /*7890*/  F2FP.PACK_AB R83, R2, R3 ;  /* 0x000000030253723e */ /* 0x010fe200000000ff */
[----:B------:R-:W-:-:S03]  /*78a0*/  FMUL.FTZ R46, R46, R144 ;  /* 0x000000902e2e7220 */ /* 0x000fc60000410000 */
[----:B------:R-:W3:Y:S01]  /*78b0*/  MUFU.EX2 R135, R135 ;  /* 0x0000008700877308 */ /* 0x000ee20000000800 */
[----:B------:R-:W-:Y:S02]  /*78c0*/  FMUL.FTZ R47, R47, R144 ;  /* 0x000000902f2f7220 */ /* 0x000fe40000410000 */
        /* <DEDUP_REMOVED lines=8> */
[----:B------:R-:W4:Y:S01]  /*7950*/  LDSM.16.MT88.4 R52, [R110+0x8000] ;  /* 0x008000006e34783b */ /* 0x000f220000004200 */
[----:B------:R-:W-:-:S02]  /*7960*/  FMUL.FTZ R13, R73, R152 ;  /* 0x00000098490d7220 */ /* 0x000fc40000410000 */
[----:B------:R-:W-:Y:S01]  /*7970*/  MUFU.EX2 R97, R97 ;  /* 0x0000006100617308 */ /* 0x000fe20000000800 */
[-C--:B------:R-:W-:Y:S02]  /*7980*/  FMUL.FTZ R14, R74, R144.reuse ;  /* 0x000000904a0e7220 */ /* 0x080fe40000410000 */
        /* <DEDUP_REMOVED lines=8> */
[----:B------:R-:W-:Y:S01]  /*7a10*/  FMUL.FTZ R21, R65, R152 ;  /* 0x0000009841157220 */ /* 0x000fe20000410000 */
[----:B------:R-:W-:Y:S01]  /*7a20*/  LDSM.16.MT88.4 R76, [R110+0x6c00] ;  /* 0x006c00006e4c783b */ /* 0x000fe20000004200 */
[-C--:B------:R-:W-:Y:S01]  /*7a30*/  FMUL.FTZ R22, R66, R144.reuse ;  /* 0x0000009042167220 */ /* 0x080fe20000410000 */
[----:B------:R-:W1:Y:S01]  /*7a40*/  MUFU.EX2 R131, R131 ;  /* 0x0000008300837308 */ /* 0x000e620000000800 */
[----:B------:R-:W-:-:S02]  /*7a50*/  FMUL.FTZ R23, R67, R144 ;  /* 0x0000009043177220 */ /* 0x000fc40000410000 */
[-C--:B------:R-:W-:Y:S01]  /*7a60*/  FMUL.FTZ R60, R60, R152.reuse ;  /* 0x000000983c3c7220 */ /* 0x080fe20000410000 */
[C---:B--2---:R-:W-:Y:S01]  /*7a70*/  HMMA.16816.F32 R12, R80.reuse, R16, R12 ;  /* 0x00000010500c723c */ /* 0x044fe2000000180c */
[----:B------:R-:W-:Y:S02]  /*7a80*/  FMUL.FTZ R61, R61, R152 ;  /* 0x000000983d3d7220 */ /* 0x000fe40000410000 */
[-C--:B------:R-:W-:Y:S01]  /*7a90*/  FMUL.FTZ R62, R62, R144.reuse ;  /* 0x000000903e3e7220 */ /* 0x080fe20000410000 */
[----:B------:R-:W-:Y:S01]  /*7aa0*/  MUFU.EX2 R96, R96 ;  /* 0x0000006000607308 */ /* 0x000fe20000000800 */
[----:B------:R-:W-:Y:S02]  /*7ab0*/  FMUL.FTZ R63, R63, R144 ;  /* 0x000000903f3f7220 */ /* 0x000fe40000410000 */
[--C-:B------:R-:W-:Y:S01]  /*7ac0*/  FFMA.FTZ R145, R106, c[0x0][0x23c], -R142.reuse ;  /* 0x00008f006a917a23 */ /* 0x100fe2000001088e */
[----:B------:R-:W-:Y:S01]  /*7ad0*/  HMMA.16816.F32 R16, R80, R18, R68 ;  /* 0x000000125010723c */ /* 0x000fe20000001844 */
[--C-:B------:R-:W-:Y:S01]  /*7ae0*/  FFMA.FTZ R146, R105, c[0x0][0x23c], -R142.reuse ;  /* 0x00008f0069927a23 */ /* 0x100fe2000001088e */
[----:B------:R-:W-:Y:S01]  /*7af0*/  LDSM.16.MT88.4 R68, [R108+0x6c00] ;  /* 0x006c00006c44783b */ /* 0x000fe20000004200 */
[--C-:B------:R-:W-:Y:S01]  /*7b00*/  FFMA.FTZ R106, R141, c[0x0][0x23c], -R142.reuse ;  /* 0x00008f008d6a7a23 */ /* 0x100fe2000001088e */
[----:B------:R-:W2:Y:S01]  /*7b10*/  MUFU.EX2 R95, R95 ;  /* 0x0000005f005f7308 */ /* 0x000ea20000000800 */
[----:B------:R-:W-:-:S02]  /*7b20*/  FFMA.FTZ R105, R107, c[0x0][0x23c], -R142 ;  /* 0x00008f006b697a23 */ /* 0x000fc4000001088e */
[--C-:B------:R-:W-:Y:S01]  /*7b30*/  FFMA.FTZ R141, R104, c[0x0][0x23c], -R91.reuse ;  /* 0x00008f00688d7a23 */ /* 0x100fe2000001085b */
[C---:B------:R-:W-:Y:S01]  /*7b40*/  HMMA.16816.F32 R20, R80.reuse, R24, R20 ;  /* 0x000000185014723c */ /* 0x040fe20000001814 */
[--C-:B------:R-:W-:Y:S02]  /*7b50*/  FFMA.FTZ R130, R130, c[0x0][0x23c], -R91.reuse ;  /* 0x00008f0082827a23 */ /* 0x100fe4000001085b */
[--C-:B------:R-:W-:Y:S01]  /*7b60*/  FFMA.FTZ R104, R140, c[0x0][0x23c], -R91.reuse ;  /* 0x00008f008c687a23 */ /* 0x100fe2000001085b */
[----:B------:R-:W-:Y:S01]  /*7b70*/  MUFU.EX2 R145, R145 ;  /* 0x0000009100917308 */ /* 0x000fe20000000800 */
[----:B------:R-:W-:Y:S02]  /*7b80*/  FFMA.FTZ R107, R98, c[0x0][0x23c], -R91 ;  /* 0x00008f00626b7a23 */ /* 0x000fe4000001085b */
[--C-:B------:R-:W-:Y:S01]  /*7b90*/  FFMA.FTZ R66, R101, c[0x0][0x23c], -R142.reuse ;  /* 0x00008f0065427a23 */ /* 0x100fe2000001088e */
[----:B----4-:R-:W-:Y:S01]  /*7ba0*/  HMMA.16816.F32 R36, R80, R52, R36 ;  /* 0x000000345024723c */ /* 0x010fe20000001824 */
[----:B------:R-:W-:-:S02]  /*7bb0*/  FFMA.FTZ R98, R99, c[0x0][0x23c], -R142 ;  /* 0x00008f0063627a23 */ /* 0x000fc4000001088e */
[----:B------:R-:W-:Y:S01]  /*7bc0*/  FFMA.FTZ R101, R103, c[0x0][0x23c], -R142 ;  /* 0x00008f0067657a23 */ /* 0x000fe2000001088e */
[----:B------:R-:W4:Y:S01]  /*7bd0*/  MUFU.EX2 R146, R146 ;  /* 0x0000009200927308 */ /* 0x000f220000000800 */
[--C-:B------:R-:W-:Y:S02]  /*7be0*/  FFMA.FTZ R89, R89, c[0x0][0x23c], -R91.reuse ;  /* 0x00008f0059597a23 */ /* 0x100fe4000001085b */
[--C-:B------:R-:W-:Y:S01]  /*7bf0*/  FFMA.FTZ R88, R88, c[0x0][0x23c], -R91.reuse ;  /* 0x00008f0058587a23 */ /* 0x100fe2000001085b */
[----:B------:R-:W-:Y:S01]  /*7c00*/  HMMA.16816.F32 R40, R80, R54, R40 ;  /* 0x000000365028723c */ /* 0x000fe20000001828 */
[----:B------:R-:W5:Y:S01]  /*7c10*/  LDSM.16.MT88.4 R52, [R108+0x8000] ;  /* 0x008000006c34783b */ /* 0x000f620000004200 */
[--C-:B------:R-:W-:Y:S02]  /*7c20*/  FFMA.FTZ R86, R86, c[0x0][0x23c], -R91.reuse ;  /* 0x00008f0056567a23 */ /* 0x100fe4000001085b */
[----:B------:R-:W-:Y:S01]  /*7c30*/  MUFU.EX2 R105, R105 ;  /* 0x0000006900697308 */ /* 0x000fe20000000800 */
[----:B------:R-:W-:-:S02]  /*7c40*/  FFMA.FTZ R87, R87, c[0x0][0x23c], -R91 ;  /* 0x00008f0057577a23 */ /* 0x000fc4000001085b */
[----:B------:R-:W-:Y:S01]  /*7c50*/  FFMA.FTZ R65, R100, c[0x0][0x23c], -R142 ;  /* 0x00008f0064417a23 */ /* 0x000fe2000001088e */
[----:B------:R-:W-:Y:S01]  /*7c60*/  HMMA.16816.F32 R24, R80, R26, R60 ;  /* 0x0000001a5018723c */ /* 0x000fe2000000183c */
[----:B------:R-:W-:Y:S01]  /*7c70*/  LDSM.16.MT88.4 R60, [R110+0x6800] ;  /* 0x006800006e3c783b */ /* 0x000fe20000004200 */
[----:B------:R-:W-:Y:S02]  /*7c80*/  FFMA.FTZ R137, R137, R152, R149 ;  /* 0x0000009889897223 */ /* 0x000fe40000010095 */
[----:B------:R-:W-:Y:S01]  /*7c90*/  MUFU.EX2 R106, R106 ;  /* 0x0000006a006a7308 */ /* 0x000fe20000000800 */
[----:B------:R-:W-:Y:S02]  /*7ca0*/  FFMA.FTZ R143, R136, R144, R143 ;  /* 0x00000090888f7223 */ /* 0x000fe4000001008f */
[----:B------:R-:W-:Y:S02]  /*7cb0*/  FADD.FTZ R94, R94, R137 ;  /* 0x000000895e5e7221 */ /* 0x000fe40000010000 */
[----:B------:R-:W-:-:S03]  /*7cc0*/  FADD.FTZ R90, R90, R143 ;  /* 0x0000008f5a5a7221 */ /* 0x000fc60000010000 */
[----:B------:R-:W-:Y:S01]  /*7cd0*/  MUFU.EX2 R141, R141 ;  /* 0x0000008d008d7308 */ /* 0x000fe20000000800 */
[----:B------:R-:W-:-:S04]  /*7ce0*/  FADD.FTZ R3, R3, R90 ;  /* 0x0000005a03037221 */ /* 0x000fc80000010000 */
[----:B------:R-:W-:-:S03]  /*7cf0*/  FADD.FTZ R3, R2, R3 ;  /* 0x0000000302037221 */ /* 0x000fc60000010000 */
[----:B------:R-:W1:Y:S08]  /*7d00*/  MUFU.EX2 R130, R130 ;  /* 0x0000008200827308 */ /* 0x000e700000000800 */
[----:B------:R-:W-:Y:S01]  /*7d10*/  MUFU.EX2 R104, R104 ;  /* 0x0000006800687308 */ /* 0x000fe20000000800 */
[C---:B-----5:R-:W-:Y:S07]  /*7d20*/  HMMA.16816.F32 R44, R80.reuse, R52, R44 ;  /* 0x00000034502c723c */ /* 0x060fee000000182c */
[----:B------:R-:W5:Y:S01]  /*7d30*/  MUFU.EX2 R107, R107 ;  /* 0x0000006b006b7308 */ /* 0x000f620000000800 */
[----:B---3--:R-:W-:Y:S01]  /*7d40*/  F2FP.PACK_AB R52, R135, R64 ;  /* 0x000000408734723e */ /* 0x008fe200000000ff */
[----:B------:R-:W-:Y:S01]  /*7d50*/  HMMA.16816.F32 R48, R80, R54, R48 ;  /* 0x000000365030723c */ /* 0x000fe20000001830 */
[----:B-1----:R-:W-:Y:S01]  /*7d60*/  F2FP.PACK_AB R53, R131, R134 ;  /* 0x000000868335723e */ /* 0x002fe200000000ff */
[----:B------:R-:W-:-:S04]  /*7d70*/  FADD.FTZ R134, R134, R3 ;  /* 0x0000000386867221 */ /* 0x000fc80000010000 */
[----:B------:R-:W-:Y:S01]  /*7d80*/  MUFU.EX2 R100, R66 ;  /* 0x0000004200647308 */ /* 0x000fe20000000800 */
[----:B------:R-:W-:Y:S01]  /*7d90*/  FADD.FTZ R131, R131, R134 ;  /* 0x0000008683837221 */ /* 0x000fe20000010000 */
[----:B------:R-:W-:Y:S02]  /*7da0*/  F2FP.PACK_AB R54, R97, R102 ;  /* 0x000000666136723e */ /* 0x000fe400000000ff */
[----:B--2---:R-:W-:-:S04]  /*7db0*/  F2FP.PACK_AB R55, R95, R96 ;  /* 0x000000605f37723e */ /* 0x004fc800000000ff */
[----:B------:R-:W1:Y:S03]  /*7dc0*/  MUFU.EX2 R99, R65 ;  /* 0x0000004100637308 */ /* 0x000e660000000800 */
[C---:B------:R-:W-:Y:S05]  /*7dd0*/  HMMA.16816.F32 R4, R52.reuse, R56, R4 ;  /* 0x000000383404723c */ /* 0x040fea0000001804 */
[----:B------:R-:W-:Y:S03]  /*7de0*/  MUFU.EX2 R98, R98 ;  /* 0x0000006200627308 */ /* 0x000fe60000000800 */
[C---:B------:R-:W-:Y:S01]  /*7df0*/  HMMA.16816.F32 R8, R52.reuse, R58, R8 ;  /* 0x0000003a3408723c */ /* 0x040fe20000001808 */
[----:B------:R-:W2:Y:S04]  /*7e00*/  LDSM.16.MT88.4 R56, [R108+0x6400] ;  /* 0x006400006c38783b */ /* 0x000ea80000004200 */
[----:B------:R-:W-:Y:S08]  /*7e10*/  MUFU.EX2 R101, R101 ;  /* 0x0000006500657308 */ /* 0x000ff00000000800 */
[----:B------:R-:W-:Y:S08]  /*7e20*/  MUFU.EX2 R89, R89 ;  /* 0x0000005900597308 */ /* 0x000ff00000000800 */
[----:B------:R-:W3:Y:S08]  /*7e30*/  MUFU.EX2 R88, R88 ;  /* 0x0000005800587308 */ /* 0x000ef00000000800 */
[----:B------:R-:W-:Y:S08]  /*7e40*/  MUFU.EX2 R86, R86 ;  /* 0x0000005600567308 */ /* 0x000ff00000000800 */
[----:B------:R-:W1:Y:S01]  /*7e50*/  MUFU.EX2 R87, R87 ;  /* 0x0000005700577308 */ /* 0x000e620000000800 */
        /* <DEDUP_REMOVED lines=18> */
[----:B-----5:R-:W-:-:S07]  /*7f80*/  F2FP.PACK_AB R55, R107, R104 ;  /* 0x000000686b37723e */ /* 0x020fce00000000ff */
[C---:B------:R-:W-:Y:S01]  /*7f90*/  HMMA.16816.F32 R80, R52.reuse, R60, R4 ;  /* 0x0000003c3450723c */ /* 0x040fe20000001804 */
[----:B------:R-:W4:Y:S07]  /*7fa0*/  LDSM.16.MT88.4 R4, [R108+0x7800] ;  /* 0x007800006c04783b */ /* 0x000f2e0000004200 */
        /* <DEDUP_REMOVED lines=11> */
[C---:B----4-:R-:W-:Y:S07]  /*8060*/  HMMA.16816.F32 R44, R52.reuse, R4, R44 ;  /* 0x00000004342c723c */ /* 0x050fee000000182c */
[----:B------:R-:W-:Y:S01]  /*8070*/  FADD.FTZ R5, R93, R94 ;  /* 0x0000005e5d057221 */ /* 0x000fe20000010000 */
[----:B------:R-:W-:Y:S01]  /*8080*/  HMMA.16816.F32 R48, R52, R6, R48 ;  /* 0x000000063430723c */ /* 0x000fe20000001830 */
[----:B-1----:R-:W-:-:S02]  /*8090*/  F2FP.PACK_AB R4, R99, R100 ;  /* 0x000000646304723e */ /* 0x002fc400000000ff */
[----:B------:R-:W-:-:S04]  /*80a0*/  FADD.FTZ R5, R92, R5 ;  /* 0x000000055c057221 */ /* 0x000fc80000010000 */
[----:B------:R-:W-:Y:S01]  /*80b0*/  FADD.FTZ R2, R64, R5 ;  /* 0x0000000540027221 */ /* 0x000fe20000010000 */
[----:B---3--:R-:W-:Y:S02]  /*80c0*/  F2FP.PACK_AB R5, R88, R89 ;  /* 0x000000595805723e */ /* 0x008fe400000000ff */
[----:B------:R-:W-:Y:S01]  /*80d0*/  F2FP.PACK_AB R6, R101, R98 ;  /* 0x000000626506723e */ /* 0x000fe200000000ff */
[----:B------:R-:W-:Y:S01]  /*80e0*/  FADD.FTZ R135, R135, R2 ;  /* 0x0000000287877221 */ /* 0x000fe20000010000 */
[----:B------:R-:W-:-:S03]  /*80f0*/  F2FP.PACK_AB R7, R87, R86 ;  /* 0x000000565707723e */ /* 0x000fc600000000ff */
[----:B------:R-:W-:-:S04]  /*8100*/  FADD.FTZ R2, R102, R135 ;  /* 0x0000008766027221 */ /* 0x000fc80000010000 */
[----:B------:R-:W-:Y:S01]  /*8110*/  HMMA.16816.F32 R72, R4, R68, R12 ;  /* 0x000000440448723c */ /* 0x000fe2000000180c */
[----:B------:R-:W1:Y:S01]  /*8120*/  LDSM.16.MT88.4 R12, [R110+0x8c00] ;  /* 0x008c00006e0c783b */ /* 0x000e620000004200 */
[----:B------:R-:W-:-:S04]  /*8130*/  FADD.FTZ R2, R97, R2 ;  /* 0x0000000261027221 */ /* 0x000fc80000010000 */
[----:B------:R-:W-:Y:S02]  /*8140*/  FADD.FTZ R145, R145, R2 ;  /* 0x0000000291917221 */ /* 0x000fe40000010000 */
[----:B--2---:R-:W-:Y:S02]  /*8150*/  HMMA.16816.F32 R36, R52, R56, R36 ;  /* 0x000000383424723c */ /* 0x004fe40000001824 */
[----:B------:R-:W-:-:S04]  /*8160*/  FADD.FTZ R146, R146, R145 ;  /* 0x0000009192927221 */ /* 0x000fc80000010000 */
[----:B------:R-:W-:Y:S02]  /*8170*/  FADD.FTZ R105, R105, R146 ;  /* 0x0000009269697221 */ /* 0x000fe40000010000 */
[----:B------:R-:W-:Y:S01]  /*8180*/  HMMA.16816.F32 R40, R52, R58, R40 ;  /* 0x0000003a3428723c */ /* 0x000fe20000001828 */
[----:B------:R-:W2:Y:S07]  /*8190*/  LDSM.16.MT88.4 R52, [R108+0x7c00] ;  /* 0x007c00006c34783b */ /* 0x000eae0000004200 */
[C---:B------:R-:W-:Y:S08]  /*81a0*/  HMMA.16816.F32 R80, R4.reuse, R76, R80 ;  /* 0x0000004c0450723c */ /* 0x040ff00000001850 */
[C---:B------:R-:W-:Y:S01]  /*81b0*/  HMMA.16816.F32 R76, R4.reuse, R78, R8 ;  /* 0x0000004e044c723c */ /* 0x040fe20000001808 */
[----:B------:R-:W3:Y:S07]  /*81c0*/  LDSM.16.MT88.4 R8, [R108+0x8c00] ;  /* 0x008c00006c08783b */ /* 0x000eee0000004200 */
        /* <DEDUP_REMOVED lines=15> */
[----:B------:R-:W-:Y:S01]  /*82c0*/  HMMA.16816.F32 R52, R4, R54, R32 ;  /* 0x000000360434723c */ /* 0x000fe20000001820 */
[----:B------:R-:W-:Y:S01]  /*82d0*/  FADD.FTZ R99, R99, R100 ;  /* 0x0000006463637221 */ /* 0x000fe20000010000 */
[----:B------:R-:W-:Y:S01]  /*82e0*/  MOV R2, R84 ;  /* 0x0000005400027202 */ /* 0x000fe20000000f00 */
[----:B------:R-:W-:-:S02]  /*82f0*/  FADD.FTZ R89, R88, R89 ;  /* 0x0000005958597221 */ /* 0x000fc40000010000 */
[----:B------:R-:W-:Y:S02]  /*8300*/  FADD.FTZ R98, R98, R99 ;  /* 0x0000006362627221 */ /* 0x000fe40000010000 */
[----:B------:R-:W-:Y:S01]  /*8310*/  FADD.FTZ R86, R86, R89 ;  /* 0x0000005956567221 */ /* 0x000fe20000010000 */
[----:B------:R-:W-:Y:S01]  /*8320*/  HMMA.16816.F32 R40, R4, R14, R40 ;  /* 0x0000000e0428723c */ /* 0x000fe20000001828 */
[----:B------:R-:W-:Y:S02]  /*8330*/  FADD.FTZ R137, R101, R98 ;  /* 0x0000006265897221 */ /* 0x000fe40000010000 */
[----:B------:R-:W-:-:S05]  /*8340*/  FADD.FTZ R136, R87, R86 ;  /* 0x0000005657887221 */ /* 0x000fca0000010000 */
[C---:B---3--:R-:W-:Y:S08]  /*8350*/  HMMA.16816.F32 R44, R4.reuse, R8, R44 ;  /* 0x00000008042c723c */ /* 0x048ff0000000182c */
[----:B------:R-:W-:Y:S08]  /*8360*/  HMMA.16816.F32 R48, R4, R10, R48 ;  /* 0x0000000a0430723c */ /* 0x000ff00000001830 */
.L_x_4966:
        /* <DEDUP_REMOVED lines=12> */
.L_x_4978:
        /* <DEDUP_REMOVED lines=64> */
.L_x_4975:
[----:B------:R-:W-:Y:S02]  /*8830*/  ISETP.GE.AND P3, PT, R124, c[0x0][0x220], PT ;  /* 0x000088007c007a0c */ /* 0x000fe40003f66270 */
[C---:B------:R-:W-:Y:S02]  /*8840*/  LEA R134, P4, R86.reuse, R138, 0x1 ;  /* 0x0000008a56867211 */ /* 0x040fe400078808ff */
        /* <DEDUP_REMOVED lines=56> */
[C---:B------:R-:W-:Y:S08]  /*8bd0*/  HMMA.16816.F32 R16, R88.reuse, R98, RZ ;  /* 0x000000625810723c */ /* 0x040ff000000018ff */
[C---:B------:R-:W-:Y:S08]  /*8be0*/  HMMA.16816.F32 R20, R88.reuse, R100, RZ ;  /* 0x000000645814723c */ /* 0x040ff000000018ff */
[C---:B------:R-:W-:Y:S08]  /*8bf0*/  HMMA.16816.F32 R24, R88.reuse, R102, RZ ;  /* 0x000000665818723c */ /* 0x040ff000000018ff */
[C---:B--2---:R-:W-:Y:S08]  /*8c00*/  HMMA.16816.F32 R28, R88.reuse, R104, RZ ;  /* 0x00000068581c723c */ /* 0x044ff000000018ff */
[----:B------:R-:W-:Y:S01]  /*8c10*/  HMMA.16816.F32 R32, R88, R106, RZ ;  /* 0x0000006a5820723c */ /* 0x000fe200000018ff */
        /* <DEDUP_REMOVED lines=12> */
[----:B------:R-:W-:Y:S06]  /*8ce0*/  LDSM.16.M88.4 R88, [R113+0x1000] ;  /* 0x001000007158783b */ /* 0x000fec0000000200 */
[----:B------:R-:W1:Y:S02]  /*8cf0*/  LDSM.16.M88.4 R92, [R112+0x4000] ;  /* 0x00400000705c783b */ /* 0x000e640000000200 */
        /* <DEDUP_REMOVED lines=41> */
[----:B------:R-:W1:Y:S11]  /*8f90*/  LDSM.16.M88.4 R92, [R109+0x5400] ;  /* 0x005400006d5c783b */ /* 0x000e760000000200 */
[----:B------:R-:W-:Y:S04]  /*8fa0*/  @!UPT UIADD3 URZ, URZ, URZ, URZ ;  /* 0x0000003f3f3ff290 */ /* 0x000fe8000fffe03f */
[----:B------:R-:W-:Y:S02]  /*8fb0*/  FMUL.FTZ R3, R4, c[0x0][0x2ec] ;  /* 0x0000bb0004037a20 */ /* 0x000fe40000410000 */
[----:B---3--:R-:W-:Y:S02]  /*8fc0*/  FMUL.FTZ R141, R5, c[0x0][0x2ec] ;  /* 0x0000bb00058d7a20 */ /* 0x008fe40000410000 */
[----:B------:R-:W-:Y:S02]  /*8fd0*/  FMUL.FTZ R143, R6, c[0x0][0x2ec] ;  /* 0x0000bb00068f7a20 */ /* 0x000fe40000410000 */
[----:B------:R-:W2:Y:S01]  /*8fe0*/  MUFU.TANH R3, R3 ;  /* 0x0000000300037308 */ /* 0x000ea20000002400 */
[----:B------:R-:W-:Y:S02]  /*8ff0*/  FMUL.FTZ R145, R7, c[0x0][0x2ec] ;  /* 0x0000bb0007917a20 */ /* 0x000fe40000410000 */
[----:B------:R-:W-:Y:S02]  /*9000*/  FMUL.FTZ R151, R8, c[0x0][0x2ec] ;  /* 0x0000bb0008977a20 */ /* 0x000fe40000410000 */
[----:B------:R-:W-:Y:S02]  /*9010*/  FMUL.FTZ R153, R9, c[0x0][0x2ec] ;  /* 0x0000bb0009997a20 */ /* 0x000fe40000410000 */
[----:B------:R-:W-:Y:S02]  /*9020*/  FMUL.FTZ R155, R10, c[0x0][0x2ec] ;  /* 0x0000bb000a9b7a20 */ /* 0x000fe40000410000 */
[----:B------:R-:W-:Y:S01]  /*9030*/  FMUL.FTZ R157, R11, c[0x0][0x2ec] ;  /* 0x0000bb000b9d7a20 */ /* 0x000fe20000410000 */
[----:B------:R-:W3:Y:S01]  /*9040*/  MUFU.TANH R141, R141 ;  /* 0x0000008d008d7308 */ /* 0x000ee20000002400 */
[C---:B-1----:R-:W-:Y:S09]  /*9050*/  HMMA.16816.F32 R12, R88.reuse, R92, R12 ;  /* 0x0000005c580c723c */ /* 0x042ff2000000180c */
[----:B------:R-:W1:Y:S01]  /*9060*/  MUFU.TANH R143, R143 ;  /* 0x0000008f008f7308 */ /* 0x000e620000002400 */
[C---:B------:R-:W-:Y:S01]  /*9070*/  HMMA.16816.F32 R16, R88.reuse, R94, R16 ;  /* 0x0000005e5810723c */ /* 0x040fe20000001810 */
[----:B------:R-:W5:Y:S08]  /*9080*/  LDSM.16.M88.4 R92, [R109+0x5800] ;  /* 0x005800006d5c783b */ /* 0x000f700000000200 */
[----:B------:R-:W1:Y:S10]  /*9090*/  MUFU.TANH R145, R145 ;  /* 0x0000009100917308 */ /* 0x000e740000002400 */
[----:B------:R-:W1:Y:S01]  /*90a0*/  MUFU.TANH R151, R151 ;  /* 0x0000009700977308 */ /* 0x000e620000002400 */
[----:B------:R-:W-:Y:S02]  /*90b0*/  FMUL.FTZ R152, R12, c[0x0][0x2ec] ;  /* 0x0000bb000c987a20 */ /* 0x000fe40000410000 */
[----:B------:R-:W-:Y:S02]  /*90c0*/  FMUL.FTZ R150, R13, c[0x0][0x2ec] ;  /* 0x0000bb000d967a20 */ /* 0x000fe40000410000 */
[----:B------:R-:W-:Y:S02]  /*90d0*/  FMUL.FTZ R149, R14, c[0x0][0x2ec] ;  /* 0x0000bb000e957a20 */ /* 0x000fe40000410000 */
[----:B------:R-:W-:Y:S03]  /*90e0*/  FMUL.FTZ R147, R15, c[0x0][0x2ec] ;  /* 0x0000bb000f937a20 */ /* 0x000fe60000410000 */
[----:B------:R-:W1:Y:S01]  /*90f0*/  MUFU.TANH R153, R153 ;  /* 0x0000009900997308 */ /* 0x000e620000002400 */
[----:B------:R-:W-:Y:S02]  /*9100*/  FMUL.FTZ R86, R18, c[0x0][0x2ec] ;  /* 0x0000bb0012567a20 */ /* 0x000fe40000410000 */
[----:B------:R-:W-:Y:S02]  /*9110*/  FMUL.FTZ R2, R17, c[0x0][0x2ec] ;  /* 0x0000bb0011027a20 */ /* 0x000fe40000410000 */
[----:B------:R-:W-:Y:S02]  /*9120*/  FMUL.FTZ R148, R16, c[0x0][0x2ec] ;  /* 0x0000bb0010947a20 */ /* 0x000fe40000410000 */
[----:B------:R-:W-:Y:S03]  /*9130*/  FMUL.FTZ R159, R19, c[0x0][0x2ec] ;  /* 0x0000bb00139f7a20 */ /* 0x000fe60000410000 */
[----:B------:R-:W1:Y:S01]  /*9140*/  MUFU.TANH R103, R86 ;  /* 0x0000005600677308 */ /* 0x000e620000002400 */
[C---:B-----5:R-:W-:Y:S09]  /*9150*/  HMMA.16816.F32 R20, R88.reuse, R92, R20 ;  /* 0x0000005c5814723c */ /* 0x060ff20000001814 */
[----:B------:R5:W1:Y:S01]  /*9160*/  MUFU.TANH R102, R2 ;  /* 0x0000000200667308 */ /* 0x000a620000002400 */
[C---:B------:R-:W-:Y:S01]  /*9170*/  HMMA.16816.F32 R24, R88.reuse, R94, R24 ;  /* 0x0000005e5818723c */ /* 0x040fe20000001818 */
[----:B------:R-:W1:Y:S01]  /*9180*/  LDSM.16.M88.4 R92, [R109+0x5c00] ;  /* 0x005c00006d5c783b */ /* 0x000e620000000200 */
[----:B------:R-:W-:Y:S07]  /*9190*/  DEPBAR.LE SB0, 0x0 ;  /* 0x000080000000791a */ /* 0x000fee0000000000 */
[----:B------:R-:W1:Y:S01]  /*91a0*/  MUFU.TANH R155, R155 ;  /* 0x0000009b009b7308 */ /* 0x000e620000002400 */
[----:B------:R-:W-:Y:S09]  /*91b0*/  BAR.SYNC.DEFER_BLOCKING 0x0 ;  /* 0x0000000000007b1d */ /* 0x000ff20000010000 */
[----:B------:R-:W1:Y:S01]  /*91c0*/  MUFU.TANH R157, R157 ;  /* 0x0000009d009d7308 */ /* 0x000e620000002400 */
[----:B------:R-:W-:Y:S02]  /*91d0*/  FMUL.FTZ R140, R20, c[0x0][0x2ec] ;  /* 0x0000bb00148c7a20 */ /* 0x000fe40000410000 */
[----:B-----5:R-:W-:Y:S02]  /*91e0*/  FMUL.FTZ R2, R23, c[0x0][0x2ec] ;  /* 0x0000bb0017027a20 */ /* 0x020fe40000410000 */
[----:B----4-:R-:W-:Y:S02]  /*91f0*/  FMUL.FTZ R138, R21, c[0x0][0x2ec] ;  /* 0x0000bb00158a7a20 */ /* 0x010fe40000410000 */
[----:B------:R-:W-:Y:S02]  /*9200*/  FMUL.FTZ R139, R22, c[0x0][0x2ec] ;  /* 0x0000bb00168b7a20 */ /* 0x000fe40000410000 */
[----:B------:R-:W-:Y:S01]  /*9210*/  FMUL.FTZ R87, R27, c[0x0][0x2ec] ;  /* 0x0000bb001b577a20 */ /* 0x000fe20000410000 */
[----:B------:R-:W4:Y:S01]  /*9220*/  MUFU.TANH R107, R2 ;  /* 0x00000002006b7308 */ /* 0x000f220000002400 */
[----:B------:R-:W-:Y:S02]  /*9230*/  FMUL.FTZ R146, R24, c[0x0][0x2ec] ;  /* 0x0000bb0018927a20 */ /* 0x000fe40000410000 */
[----:B------:R-:W-:Y:S02]  /*9240*/  FMUL.FTZ R144, R25, c[0x0][0x2ec] ;  /* 0x0000bb0019907a20 */ /* 0x000fe40000410000 */
[----:B------:R-:W-:Y:S05]  /*9250*/  FMUL.FTZ R142, R26, c[0x0][0x2ec] ;  /* 0x0000bb001a8e7a20 */ /* 0x000fea0000410000 */
[----:B------:R-:W2:Y:S01]  /*9260*/  MUFU.TANH R104, R87 ;  /* 0x0000005700687308 */ /* 0x000ea20000002400 */
[C---:B-1----:R-:W-:Y:S09]  /*9270*/  HMMA.16816.F32 R28, R88.reuse, R92, R28 ;  /* 0x0000005c581c723c */ /* 0x042ff2000000181c */
[----:B------:R1:W1:Y:S01]  /*9280*/  MUFU.TANH R106, R146 ;  /* 0x00000092006a7308 */ /* 0x0002620000002400 */
[----:B------:R-:W-:Y:S09]  /*9290*/  HMMA.16816.F32 R32, R88, R94, R32 ;  /* 0x0000005e5820723c */ /* 0x000ff20000001820 */
[----:B------:R5:W2:Y:S05]  /*92a0*/  MUFU.TANH R101, R144 ;  /* 0x0000009000657308 */ /* 0x000aaa0000002400 */
[----:B------:R-:W-:Y:S05]  /*92b0*/  FMUL.FTZ R86, R28, c[0x0][0x2ec] ;  /* 0x0000bb001c567a20 */ /* 0x000fea0000410000 */
[----:B------:R2:W2:Y:S01]  /*92c0*/  MUFU.TANH R105, R142 ;  /* 0x0000008e00697308 */ /* 0x0004a20000002400 */
[----:B------:R-:W-:Y:S02]  /*92d0*/  FMUL.FTZ R154, R29, c[0x0][0x2ec] ;  /* 0x0000bb001d9a7a20 */ /* 0x000fe40000410000 */
[----:B-1----:R-:W-:Y:S02]  /*92e0*/  FMUL.FTZ R146, R30, c[0x0][0x2ec] ;  /* 0x0000bb001e927a20 */ /* 0x002fe40000410000 */
[----:B------:R-:W-:Y:S02]  /*92f0*/  FMUL.FTZ R87, R34, c[0x0][0x2ec] ;  /* 0x0000bb0022577a20 */ /* 0x000fe40000410000 */
[----:B------:R-:W-:Y:S03]  /*9300*/  FMUL.FTZ R2, R33, c[0x0][0x2ec] ;  /* 0x0000bb0021027a20 */ /* 0x000fe60000410000 */
[----:B------:R1:W1:Y:S01]  /*9310*/  MUFU.TANH R96, R86 ;  /* 0x0000005600607308 */ /* 0x0002620000002400 */
[----:B-----5:R-:W-:Y:S09]  /*9320*/  FMUL.FTZ R144, R31, c[0x0][0x2ec] ;  /* 0x0000bb001f907a20 */ /* 0x020ff20000410000 */
[----:B------:R-:W3:Y:S01]  /*9330*/  MUFU.TANH R152, R152 ;  /* 0x0000009800987308 */ /* 0x000ee20000002400 */
[----:B--2---:R-:W-:Y:S09]  /*9340*/  FMUL.FTZ R142, R32, c[0x0][0x2ec] ;  /* 0x0000bb00208e7a20 */ /* 0x004ff20000410000 */
[----:B------:R-:W2:Y:S01]  /*9350*/  MUFU.TANH R150, R150 ;  /* 0x0000009600967308 */ /* 0x000ea20000002400 */
[----:B-1----:R-:W-:Y:S09]  /*9360*/  FMUL.FTZ R86, R35, c[0x0][0x2ec] ;  /* 0x0000bb0023567a20 */ /* 0x002ff20000410000 */
        /* <DEDUP_REMOVED lines=78> */
.L_x_4977:
[----:B------:R2:W-:Y:S01]  /*9850*/  @P3 STS [R121+0x3000], RZ ;  /* 0x003000ff79003388 */ /* 0x0005e20000000800 */
[C---:B------:R-:W-:Y:S01]  /*9860*/  LEA R8, P0, R4.reuse, R132, 0x1 ;  /* 0x0000008404087211 */ /* 0x040fe200078008ff */
[----:B------:R-:W-:Y:S02]  /*9870*/  @!P3 IMAD.MOV.U32 R5, RZ, RZ, c[0x0][0x198] ;  /* 0x00006600ff05b624 */ /* 0x000fe400078e00ff */
[----:B------:R2:W-:Y:S01]  /*9880*/  @P3 STS [R121+0x3004], RZ ;  /* 0x003004ff79003388 */ /* 0x0005e20000000800 */
[----:B------:R-:W-:Y:S01]  /*9890*/  LEA.HI.X R9, R4, R133, R6, 0x1, P0 ;  /* 0x0000008504097211 */ /* 0x000fe200000f0c06 */
[----:B-1----:R-:W-:Y:S01]  /*98a0*/  @!P3 IMAD.MOV.U32 R2, RZ, RZ, c[0x0][0x19c] ;  /* 0x00006700ff02b624 */ /* 0x002fe200078e00ff */
        /* <DEDUP_REMOVED lines=41> */
.L_x_4976:
[----:B--234-:R-:W-:Y:S01]  /*9b40*/  IADD3 R88, R120, -0x1, RZ ;  /* 0xffffffff78587810 */ /* 0x01cfe20007ffe0ff */
[----:B------:R-:W-:Y:S03]  /*9b50*/  LDSM.16.MT88.4 R16, [R110+0x6000] ;  /* 0x006000006e10783b */ /* 0x000fe60000004200 */
[----:B-1----:R-:W-:Y:S04]  /*9b60*/  LEA R2, R88, R119, 0x6 ;  /* 0x0000007758027211 */ /* 0x002fe800078e30ff */
        /* <DEDUP_REMOVED lines=8> */
[----:B------:R-:W-:Y:S01]  /*9bf0*/  LDSM.16.MT88.4 R32, [R110+0x7000] ;  /* 0x007000006e20783b */ /* 0x000fe20000004200 */
[C---:B------:R-:W-:Y:S02]  /*9c00*/  IADD3 R11, R2.reuse, 0x20, RZ ;  /* 0x00000020020b7810 */ /* 0x040fe40007ffe0ff */
[C---:B------:R-:W-:Y:S02]  /*9c10*/  IADD3 R5, R2.reuse, 0x11, RZ ;  /* 0x0000001102057810 */ /* 0x040fe40007ffe0ff */
[C---:B------:R-:W-:Y:S02]  /*9c20*/  IADD3 R15, R2.reuse, 0x18, RZ ;  /* 0x00000018020f7810 */ /* 0x040fe40007ffe0ff */
[----:B------:R-:W-:Y:S02]  /*9c30*/  IADD3 R10, R2, 0x31, RZ ;  /* 0x00000031020a7810 */ /* 0x000fe40007ffe0ff */
        /* <DEDUP_REMOVED lines=9> */
[C---:B------:R-:W-:Y:S02]  /*9cd0*/  FFMA.FTZ R143, R0.reuse, R6, R143 ;  /* 0x00000006008f7223 */ /* 0x040fe4000001008f */
[C---:B------:R-:W-:Y:S02]  /*9ce0*/  FFMA.FTZ R145, R0.reuse, R8, R145 ;  /* 0x0000000800917223 */ /* 0x040fe40000010091 */
[CC--:B------:R-:W-:Y:S02]  /*9cf0*/  FFMA.FTZ R153, R0.reuse, R4.reuse, R153 ;  /* 0x0000000400997223 */ /* 0x0c0fe40000010099 */
        /* <DEDUP_REMOVED lines=8> */
[----:B------:R-:W1:Y:S01]  /*9d80*/  I2F R3, R3 ;  /* 0x0000000300037306 */ /* 0x000e620000201400 */
[----:B------:R-:W-:Y:S01]  /*9d90*/  FMNMX.FTZ R4, R155, R4, !PT ;  /* 0x000000049b047209 */ /* 0x000fe20007810000 */
[C---:B------:R-:W-:Y:S02]  /*9da0*/  FFMA.FTZ R149, R0.reuse, R7, R149 ;  /* 0x0000000700957223 */ /* 0x040fe40000010095 */
[----:B------:R-:W-:Y:S01]  /*9db0*/  FFMA.FTZ R151, R0, R9, R151 ;  /* 0x0000000900977223 */ /* 0x000fe20000010097 */
[----:B------:R-:W-:Y:S01]  /*9dc0*/  IADD3 R9, R2, 0x28, RZ ;  /* 0x0000002802097810 */ /* 0x000fe20007ffe0ff */
[CC--:B------:R-:W-:Y:S01]  /*9dd0*/  FFMA.FTZ R93, R0.reuse, R13.reuse, R159 ;  /* 0x0000000d005d7223 */ /* 0x0c0fe2000001009f */
[----:B------:R-:W-:Y:S01]  /*9de0*/  FMNMX.FTZ R4, R157, R4, !PT ;  /* 0x000000049d047209 */ /* 0x000fe20007810000 */
[----:B------:R-:W-:Y:S01]  /*9df0*/  FFMA.FTZ R102, R0, R13, R102 ;  /* 0x0000000d00667223 */ /* 0x000fe20000010066 */
[----:B------:R-:W-:Y:S01]  /*9e00*/  IADD3 R13, R2, 0x38, RZ ;  /* 0x00000038020d7810 */ /* 0x000fe20007ffe0ff */
[CC--:B------:R-:W-:Y:S01]  /*9e10*/  FFMA.FTZ R139, R0.reuse, R11.reuse, R139 ;  /* 0x0000000b008b7223 */ /* 0x0c0fe2000001008b */
[----:B------:R-:W2:Y:S01]  /*9e20*/  I2F R9, R9 ;  /* 0x0000000900097306 */ /* 0x000ea20000201400 */
[----:B------:R-:W-:Y:S01]  /*9e30*/  FFMA.FTZ R140, R0, R11, R140 ;  /* 0x0000000b008c7223 */ /* 0x000fe2000001008c */
[----:B------:R-:W-:Y:S01]  /*9e40*/  FMNMX.FTZ R11, R6, R84, !PT ;  /* 0x00000054060b7209 */ /* 0x000fe20007810000 */
[----:B------:R-:W-:Y:S01]  /*9e50*/  FFMA.FTZ R152, R0, R7, R152 ;  /* 0x0000000700987223 */ /* 0x000fe20000010098 */
[----:B------:R-:W-:Y:S01]  /*9e60*/  IADD3 R7, R2, 0x29, RZ ;  /* 0x0000002902077810 */ /* 0x000fe20007ffe0ff */
[CC--:B------:R-:W-:Y:S01]  /*9e70*/  FFMA.FTZ R150, R0.reuse, R5.reuse, R150 ;  /* 0x0000000500967223 */ /* 0x0c0fe20000010096 */
[----:B------:R-:W-:Y:S01]  /*9e80*/  FMNMX.FTZ R14, R149, R4, !PT ;  /* 0x00000004950e7209 */ /* 0x000fe20007810000 */
[----:B------:R-:W-:Y:S01]  /*9e90*/  FFMA.FTZ R147, R0, R5, R147 ;  /* 0x0000000500937223 */ /* 0x000fe20000010093 */
[----:B------:R-:W-:Y:S01]  /*9ea0*/  FMNMX.FTZ R12, R8, R11, !PT ;  /* 0x0000000b080c7209 */ /* 0x000fe20007810000 */
[-C--:B------:R-:W-:Y:S01]  /*9eb0*/  FFMA.FTZ R103, R0, R15.reuse, R103 ;  /* 0x0000000f00677223 */ /* 0x080fe20000010067 */
[----:B------:R-:W3:Y:S01]  /*9ec0*/  I2F R4, R13 ;  /* 0x0000000d00047306 */ /* 0x000ee20000201400 */
[----:B------:R-:W-:Y:S01]  /*9ed0*/  IADD3 R5, R2, 0x30, RZ ;  /* 0x0000003002057810 */ /* 0x000fe20007ffe0ff */
[C---:B------:R-:W-:Y:S01]  /*9ee0*/  FFMA.FTZ R148, R0.reuse, R15, R148 ;  /* 0x0000000f00947223 */ /* 0x040fe20000010094 */
[----:B------:R-:W-:Y:S01]  /*9ef0*/  FMNMX.FTZ R12, R151, R12, !PT ;  /* 0x0000000c970c7209 */ /* 0x000fe20007810000 */
[CC--:B-1----:R-:W-:Y:S02]  /*9f00*/  FFMA.FTZ R107, R0.reuse, R3.reuse, R107 ;  /* 0x00000003006b7223 */ /* 0x0c2fe4000001006b */
[----:B------:R-:W-:Y:S01]  /*9f10*/  FFMA.FTZ R138, R0, R3, R138 ;  /* 0x00000003008a7223 */ /* 0x000fe2000001008a */
[----:B------:R-:W-:Y:S02]  /*9f20*/  FMNMX.FTZ R11, R153, R12, !PT ;  /* 0x0000000c990b7209 */ /* 0x000fe40007810000 */
[----:B------:R-:W-:Y:S01]  /*9f30*/  FMNMX.FTZ R12, R147, R14, !PT ;  /* 0x0000000e930c7209 */ /* 0x000fe20007810000 */
[----:B------:R-:W1:Y:S01]  /*9f40*/  I2F R7, R7 ;  /* 0x0000000700077306 */ /* 0x000e620000201400 */
[----:B------:R-:W-:Y:S02]  /*9f50*/  FMNMX.FTZ R11, R152, R11, !PT ;  /* 0x0000000b980b7209 */ /* 0x000fe40007810000 */
[----:B------:R-:W-:Y:S01]  /*9f60*/  FMNMX.FTZ R12, R103, R12, !PT ;  /* 0x0000000c670c7209 */ /* 0x000fe20007810000 */
[-C--:B--2---:R-:W-:Y:S01]  /*9f70*/  FFMA.FTZ R105, R0, R9.reuse, R105 ;  /* 0x0000000900697223 */ /* 0x084fe20000010069 */
[----:B------:R-:W-:Y:S01]  /*9f80*/  IADD3 R3, R2, 0x39, RZ ;  /* 0x0000003902037810 */ /* 0x000fe20007ffe0ff */
[----:B------:R-:W-:Y:S01]  /*9f90*/  FFMA.FTZ R106, R0, R9, R106 ;  /* 0x00000009006a7223 */ /* 0x000fe2000001006a */
[----:B------:R-:W-:Y:S02]  /*9fa0*/  FMNMX.FTZ R11, R150, R11, !PT ;  /* 0x0000000b960b7209 */ /* 0x000fe40007810000 */
[----:B------:R-:W-:Y:S01]  /*9fb0*/  FMNMX.FTZ R2, R93, R12, !PT ;  /* 0x0000000c5d027209 */ /* 0x000fe20007810000 */
[----:B------:R-:W2:Y:S01]  /*9fc0*/  I2F R5, R5 ;  /* 0x0000000500057306 */ /* 0x000ea20000201400 */
[----:B------:R-:W-:Y:S02]  /*9fd0*/  FMNMX.FTZ R11, R148, R11, !PT ;  /* 0x0000000b940b7209 */ /* 0x000fe40007810000 */
[----:B------:R-:W-:Y:S01]  /*9fe0*/  FMNMX.FTZ R2, R139, R2, !PT ;  /* 0x000000028b027209 */ /* 0x000fe20007810000 */
[-C--:B---3--:R-:W-:Y:S01]  /*9ff0*/  FFMA.FTZ R87, R0, R4.reuse, R87 ;  /* 0x0000000400577223 */ /* 0x088fe20000010057 */
[----:B------:R-:W-:Y:S01]  /*a000*/  FMNMX.FTZ R13, R102, R11, !PT ;  /* 0x0000000b660d7209 */ /* 0x000fe20007810000 */
[----:B------:R-:W-:Y:S01]  /*a010*/  FFMA.FTZ R97, R0, R4, R97 ;  /* 0x0000000400617223 */ /* 0x000fe20000010061 */
[----:B------:R-:W-:Y:S02]  /*a020*/  FMNMX.FTZ R2, R107, R2, !PT ;  /* 0x000000026b027209 */ /* 0x000fe40007810000 */
[----:B------:R-:W-:Y:S01]  /*a030*/  FMNMX.FTZ R13, R140, R13, !PT ;  /* 0x0000000d8c0d7209 */ /* 0x000fe20007810000 */
[----:B------:R-:W3:Y:S01]  /*a040*/  I2F R3, R3 ;  /* 0x0000000300037306 */ /* 0x000ee20000201400 */
[----:B------:R-:W-:Y:S02]  /*a050*/  FMNMX.FTZ R11, R105, R2, !PT ;  /* 0x00000002690b7209 */ /* 0x000fe40007810000 */
[----:B------:R-:W-:Y:S01]  /*a060*/  FMNMX.FTZ R13, R138, R13, !PT ;  /* 0x0000000d8a0d7209 */ /* 0x000fe20007810000 */
[CC--:B-1----:R-:W-:Y:S02]  /*a070*/  FFMA.FTZ R104, R0.reuse, R7.reuse, R104 ;  /* 0x0000000700687223 */ /* 0x0c2fe40000010068 */
[----:B------:R-:W-:Y:S01]  /*a080*/  FFMA.FTZ R101, R0, R7, R101 ;  /* 0x0000000700657223 */ /* 0x000fe20000010065 */
[----:B------:R-:W-:Y:S02]  /*a090*/  FMNMX.FTZ R2, R106, R13, !PT ;  /* 0x0000000d6a027209 */ /* 0x000fe40007810000 */
[----:B------:R-:W-:Y:S01]  /*a0a0*/  FMNMX.FTZ R11, R104, R11, !PT ;  /* 0x0000000b680b7209 */ /* 0x000fe20007810000 */
[CC--:B--2---:R-:W-:Y:S02]  /*a0b0*/  FFMA.FTZ R100, R0.reuse, R5.reuse, R100 ;  /* 0x0000000500647223 */ /* 0x0c4fe40000010064 */
[----:B------:R-:W-:Y:S01]  /*a0c0*/  FFMA.FTZ R96, R0, R5, R96 ;  /* 0x0000000500607223 */ /* 0x000fe20000010060 */
[----:B------:R-:W-:Y:S02]  /*a0d0*/  FMNMX.FTZ R5, R101, R2, !PT ;  /* 0x0000000265057209 */ /* 0x000fe40007810000 */
[----:B------:R-:W-:Y:S02]  /*a0e0*/  FMNMX.FTZ R12, R100, R11, !PT ;  /* 0x0000000b640c7209 */ /* 0x000fe40007810000 */
[----:B------:R-:W-:Y:S02]  /*a0f0*/  FMNMX.FTZ R10, R96, R5, !PT ;  /* 0x00000005600a7209 */ /* 0x000fe40007810000 */
[----:B------:R-:W-:Y:S01]  /*a100*/  FMNMX.FTZ R2, R99, R12, !PT ;  /* 0x0000000c63027209 */ /* 0x000fe20007810000 */
[CC--:B---3--:R-:W-:Y:S02]  /*a110*/  FFMA.FTZ R86, R0.reuse, R3.reuse, R86 ;  /* 0x0000000300567223 */ /* 0x0c8fe40000010056 */
[----:B------:R-:W-:Y:S01]  /*a120*/  FFMA.FTZ R98, R0, R3, R98 ;  /* 0x0000000300627223 */ /* 0x000fe20000010062 */
        /* <DEDUP_REMOVED lines=66> */
[----:B------:R-:W1:Y:S01]  /*a550*/  LDSM.16.MT88.4 R56, [R108+0x7000] ;  /* 0x007000006c38783b */ /* 0x000e620000004200 */
[C---:B------:R-:W-:Y:S02]  /*a560*/  FMUL.FTZ R38, R85.reuse, R38 ;  /* 0x0000002655267220 */ /* 0x040fe40000410000 */
[----:B------:R-:W-:Y:S02]  /*a570*/  FMUL.FTZ R39, R85, R39 ;  /* 0x0000002755277220 */ /* 0x000fe40000410000 */
[----:B------:R-:W3:Y:S01]  /*a580*/  MUFU.EX2 R142, R142 ;  /* 0x0000008e008e7308 */ /* 0x000ee20000000800 */
        /* <DEDUP_REMOVED lines=20> */
[----:B------:R-:W-:Y:S02]  /*a6d0*/  FMUL.FTZ R51, R85, R51 ;  /* 0x0000003355337220 */ /* 0x000fe40000410000 */
[C---:B------:R-:W-:Y:S02]  /*a6e0*/  FMUL.FTZ R48, R84.reuse, R48 ;  /* 0x0000003054307220 */ /* 0x040fe40000410000 */
[----:B------:R-:W-:Y:S02]  /*a6f0*/  FMUL.FTZ R49, R84, R49 ;  /* 0x0000003154317220 */ /* 0x000fe40000410000 */
        /* <DEDUP_REMOVED lines=15> */
[--C-:B------:R-:W-:Y:S02]  /*a7f0*/  FFMA.FTZ R68, R99, c[0x0][0x23c], -R146.reuse ;  /* 0x00008f0063447a23 */ /* 0x100fe40000010892 */
[C---:B------:R-:W-:Y:S02]  /*a800*/  FMUL.FTZ R17, R84.reuse, R69 ;  /* 0x0000004554117220 */ /* 0x040fe40000410000 */
[C---:B------:R-:W-:Y:S03]  /*a810*/  HMMA.16816.F32 R12, R80.reuse, R24, R12 ;  /* 0x00000018500c723c */ /* 0x040fe6000000180c */
[----:B------:R-:W-:Y:S01]  /*a820*/  MUFU.EX2 R94, R94 ;  /* 0x0000005e005e7308 */ /* 0x000fe20000000800 */
[C---:B------:R-:W-:Y:S02]  /*a830*/  FMUL.FTZ R18, R85.reuse, R70 ;  /* 0x0000004655127220 */ /* 0x040fe40000410000 */
[C---:B------:R-:W-:Y:S02]  /*a840*/  FMUL.FTZ R19, R85.reuse, R71 ;  /* 0x0000004755137220 */ /* 0x040fe40000410000 */
[C---:B------:R-:W-:Y:S04]  /*a850*/  FMUL.FTZ R24, R84.reuse, R60 ;  /* 0x0000003c54187220 */ /* 0x040fe80000410000 */
[----:B------:R-:W-:Y:S01]  /*a860*/  FMUL.FTZ R25, R84, R61 ;  /* 0x0000003d54197220 */ /* 0x000fe20000410000 */
        /* <DEDUP_REMOVED lines=8> */
[----:B------:R-:W-:Y:S01]  /*a8f0*/  LDSM.16.MT88.4 R60, [R108+0x6800] ;  /* 0x006800006c3c783b */ /* 0x000fe20000004200 */
[C---:B------:R-:W-:Y:S02]  /*a900*/  FMUL.FTZ R32, R84.reuse, R52 ;  /* 0x0000003454207220 */ /* 0x040fe40000410000 */
[----:B------:R-:W-:Y:S02]  /*a910*/  FMUL.FTZ R33, R84, R53 ;  /* 0x0000003554217220 */ /* 0x000fe40000410000 */
[C---:B------:R-:W-:Y:S02]  /*a920*/  HMMA.16816.F32 R24, R80.reuse, R34, R24 ;  /* 0x000000225018723c */ /* 0x040fe40000001818 */
[----:B------:R-:W-:Y:S01]  /*a930*/  MUFU.EX2 R99, R69 ;  /* 0x0000004500637308 */ /* 0x000fe20000000800 */
[--C-:B------:R-:W-:Y:S02]  /*a940*/  FFMA.FTZ R70, R95, c[0x0][0x23c], -R143.reuse ;  /* 0x00008f005f467a23 */ /* 0x100fe4000001088f */
[--C-:B------:R-:W-:Y:S02]  /*a950*/  FFMA.FTZ R100, R97, c[0x0][0x23c], -R143.reuse ;  /* 0x00008f0061647a23 */ /* 0x100fe4000001088f */
[C---:B------:R-:W-:Y:S01]  /*a960*/  FMUL.FTZ R34, R85.reuse, R54 ;  /* 0x0000003655227220 */ /* 0x040fe20000410000 */
[C---:B-1----:R-:W-:Y:S04]  /*a970*/  HMMA.16816.F32 R28, R80.reuse, R56, R28 ;  /* 0x00000038501c723c */ /* 0x042fe8000000181c */
[----:B------:R-:W-:Y:S01]  /*a980*/  FMUL.FTZ R35, R85, R55 ;  /* 0x0000003755237220 */ /* 0x000fe20000410000 */
[----:B------:R-:W1:Y:S01]  /*a990*/  MUFU.EX2 R96, R68 ;  /* 0x0000004400607308 */ /* 0x000e620000000800 */
[----:B------:R-:W2:Y:S01]  /*a9a0*/  LDSM.16.MT88.4 R52, [R110+0x8000] ;  /* 0x008000006e34783b */ /* 0x000ea20000004200 */
[----:B------:R-:W-:Y:S02]  /*a9b0*/  FFMA.FTZ R143, R98, c[0x0][0x23c], -R143 ;  /* 0x00008f00628f7a23 */ /* 0x000fe4000001088f */
[--C-:B------:R-:W-:Y:S02]  /*a9c0*/  FFMA.FTZ R87, R87, c[0x0][0x23c], -R146.reuse ;  /* 0x00008f0057577a23 */ /* 0x100fe40000010892 */
[C---:B------:R-:W-:Y:S03]  /*a9d0*/  HMMA.16816.F32 R32, R80.reuse, R58, R32 ;  /* 0x0000003a5020723c */ /* 0x040fe60000001820 */
[----:B------:R-:W-:Y:S01]  /*a9e0*/  LDSM.16.MT88.4 R56, [R110+0x6400] ;  /* 0x006400006e38783b */ /* 0x000fe20000004200 */
[----:B------:R-:W-:Y:S01]  /*a9f0*/  MUFU.EX2 R98, R71 ;  /* 0x0000004700627308 */ /* 0x000fe20000000800 */
[----:B------:R-:W-:Y:S02]  /*aa00*/  FFMA.FTZ R146, R86, c[0x0][0x23c], -R146 ;  /* 0x00008f0056927a23 */ /* 0x000fe40000010892 */
[----:B------:R-:W-:Y:S02]  /*aa10*/  FFMA.FTZ R144, R85, R136, R144 ;  /* 0x0000008855907223 */ /* 0x000fe40000010090 */
[----:B------:R-:W-:Y:S03]  /*aa20*/  FFMA.FTZ R145, R84, R137, R145 ;  /* 0x0000008954917223 */ /* 0x000fe60000010091 */
[----:B------:R-:W-:Y:S02]  /*aa30*/  FADD.FTZ R141, R141, R144 ;  /* 0x000000908d8d7221 */ /* 0x000fe40000010000 */
[----:B------:R3:W4:Y:S01]  /*aa40*/  MUFU.EX2 R97, R70 ;  /* 0x0000004600617308 */ /* 0x0007220000000800 */
[----:B------:R-:W-:Y:S01]  /*aa50*/  FADD.FTZ R145, R142, R145 ;  /* 0x000000918e917221 */ /* 0x000fe20000010000 */
[----:B-1----:R-:W-:Y:S03]  /*aa60*/  F2FP.PACK_AB R85, R96, R99 ;  /* 0x000000636055723e */ /* 0x002fe600000000ff */
[----:B------:R-:W-:Y:S04]  /*aa70*/  FADD.FTZ R92, R92, R145 ;  /* 0x000000915c5c7221 */ /* 0x000fe80000010000 */
[----:B------:R-:W-:Y:S01]  /*aa80*/  FADD.FTZ R91, R91, R92 ;  /* 0x0000005c5b5b7221 */ /* 0x000fe20000010000 */
[----:B------:R-:W-:Y:S10]  /*aa90*/  MUFU.EX2 R104, R104 ;  /* 0x0000006800687308 */ /* 0x000ff40000000800 */
[----:B------:R-:W-:Y:S01]  /*aaa0*/  MUFU.EX2 R139, R139 ;  /* 0x0000008b008b7308 */ /* 0x000fe20000000800 */
[C---:B--2---:R-:W-:Y:S01]  /*aab0*/  HMMA.16816.F32 R36, R80.reuse, R52, R36 ;  /* 0x000000345024723c */ /* 0x044fe20000001824 */
[----:B---3--:R-:W-:Y:S02]  /*aac0*/  LDSM.16.MT88.4 R68, [R108+0x6c00] ;  /* 0x006c00006c44783b */ /* 0x008fe40000004200 */
[----:B----4-:R-:W-:Y:S05]  /*aad0*/  F2FP.PACK_AB R84, R97, R98 ;  /* 0x000000626154723e */ /* 0x010fea00000000ff */
[C---:B------:R-:W-:Y:S01]  /*aae0*/  HMMA.16816.F32 R40, R80.reuse, R54, R40 ;  /* 0x000000365028723c */ /* 0x040fe20000001828 */
[----:B------:R-:W-:Y:S01]  /*aaf0*/  MUFU.EX2 R66, R66 ;  /* 0x0000004200427308 */ /* 0x000fe20000000800 */
[----:B------:R-:W1:Y:S09]  /*ab00*/  LDSM.16.MT88.4 R52, [R108+0x8000] ;  /* 0x008000006c34783b */ /* 0x000e720000004200 */
[----:B------:R-:W2:Y:S10]  /*ab10*/  MUFU.EX2 R67, R67 ;  /* 0x0000004300437308 */ /* 0x000eb40000000800 */
[----:B------:R-:W-:Y:S10]  /*ab20*/  MUFU.EX2 R103, R103 ;  /* 0x0000006700677308 */ /* 0x000ff40000000800 */
[----:B------:R-:W3:Y:S10]  /*ab30*/  MUFU.EX2 R102, R102 ;  /* 0x0000006600667308 */ /* 0x000ef40000000800 */
[----:B------:R-:W-:Y:S01]  /*ab40*/  MUFU.EX2 R138, R138 ;  /* 0x0000008a008a7308 */ /* 0x000fe20000000800 */
[C---:B-1----:R-:W-:Y:S07]  /*ab50*/  HMMA.16816.F32 R44, R80.reuse, R52, R44 ;  /* 0x00000034502c723c */ /* 0x042fee000000182c */
[----:B------:R-:W-:Y:S01]  /*ab60*/  F2FP.PACK_AB R53, R64, R65 ;  /* 0x000000414035723e */ /* 0x000fe200000000ff */
[----:B------:R-:W-:Y:S01]  /*ab70*/  HMMA.16816.F32 R48, R80, R54, R48 ;  /* 0x000000365030723c */ /* 0x000fe20000001830 */
[----:B------:R-:W-:Y:S03]  /*ab80*/  MUFU.EX2 R106, R106 ;  /* 0x0000006a006a7308 */ /* 0x000fe60000000800 */
[----:B--2---:R-:W-:Y:S03]  /*ab90*/  F2FP.PACK_AB R52, R67, R66 ;  /* 0x000000424334723e */ /* 0x004fe600000000ff */
[----:B------:R-:W-:Y:S02]  /*aba0*/  F2FP.PACK_AB R55, R93, R94 ;  /* 0x0000005e5d37723e */ /* 0x000fe400000000ff */
[----:B---3--:R-:W-:Y:S02]  /*abb0*/  F2FP.PACK_AB R54, R102, R103 ;  /* 0x000000676636723e */ /* 0x008fe400000000ff */
[----:B------:R-:W-:Y:S05]  /*abc0*/  MUFU.EX2 R101, R101 ;  /* 0x0000006500657308 */ /* 0x000fea0000000800 */
[C---:B------:R-:W-:Y:S05]  /*abd0*/  HMMA.16816.F32 R4, R52.reuse, R56, R4 ;  /* 0x000000383404723c */ /* 0x040fea0000001804 */
[----:B------:R-:W-:Y:S03]  /*abe0*/  MUFU.EX2 R95, R87 ;  /* 0x00000057005f7308 */ /* 0x000fe60000000800 */
[C---:B------:R-:W-:Y:S01]  /*abf0*/  HMMA.16816.F32 R8, R52.reuse, R58, R8 ;  /* 0x0000003a3408723c */ /* 0x040fe20000001808 */
[----:B------:R-:W1:Y:S06]  /*ac00*/  LDSM.16.MT88.4 R56, [R108+0x6400] ;  /* 0x006400006c38783b */ /* 0x000e6c0000004200 */
[----:B------:R-:W2:Y:S10]  /*ac10*/  MUFU.EX2 R146, R146 ;  /* 0x0000009200927308 */ /* 0x000eb40000000800 */
[----:B------:R-:W-:Y:S10]  /*ac20*/  MUFU.EX2 R100, R100 ;  /* 0x0000006400647308 */ /* 0x000ff40000000800 */
[----:B------:R-:W3:Y:S01]  /*ac30*/  MUFU.EX2 R143, R143 ;  /* 0x0000008f008f7308 */ /* 0x000ee20000000800 */
[----:B--2---:R-:W-:Y:S01]  /*ac40*/  F2FP.PACK_AB R87, R146, R95 ;  /* 0x0000005f9257723e */ /* 0x004fe200000000ff */
[C---:B-1----:R-:W-:Y:S08]  /*ac50*/  HMMA.16816.F32 R12, R52.reuse, R56, R12 ;  /* 0x00000038340c723c */ /* 0x042ff0000000180c */
[C---:B------:R-:W-:Y:S01]  /*ac60*/  HMMA.16816.F32 R16, R52.reuse, R58, R16 ;  /* 0x0000003a3410723c */ /* 0x040fe20000001810 */
[----:B------:R-:W1:Y:S03]  /*ac70*/  LDSM.16.MT88.4 R56, [R110+0x7400] ;  /* 0x007400006e38783b */ /* 0x000e660000004200 */
[----:B---3--:R-:W-:Y:S04]  /*ac80*/  F2FP.PACK_AB R86, R143, R100 ;  /* 0x000000648f56723e */ /* 0x008fe800000000ff */
        /* <DEDUP_REMOVED lines=30> */
[C---:B------:R-:W-:Y:S04]  /*ae70*/  HMMA.16816.F32 R40, R52.reuse, R58, R40 ;  /* 0x0000003a3428723c */ /* 0x040fe80000001828 */
[----:B------:R-:W-:Y:S02]  /*ae80*/  FADD.FTZ R56, R89, R56 ;  /* 0x0000003859387221 */ /* 0x000fe40000010000 */
[----:B------:R-:W-:Y:S02]  /*ae90*/  FADD.FTZ R90, R66, R91 ;  /* 0x0000005b425a7221 */ /* 0x000fe40000010000 */
[C---:B--2---:R-:W-:Y:S04]  /*aea0*/  HMMA.16816.F32 R44, R52.reuse, R60, R44 ;  /* 0x0000003c342c723c */ /* 0x044fe8000000182c */
[----:B------:R-:W-:Y:S02]  /*aeb0*/  FADD.FTZ R89, R65, R56 ;  /* 0x0000003841597221 */ /* 0x000fe40000010000 */
[----:B------:R-:W-:Y:S02]  /*aec0*/  FADD.FTZ R90, R67, R90 ;  /* 0x0000005a435a7221 */ /* 0x000fe40000010000 */
        /* <DEDUP_REMOVED lines=12> */
[C---:B------:R-:W-:Y:S01]  /*af90*/  HMMA.16816.F32 R72, R84.reuse, R68, R12 ;  /* 0x000000445448723c */ /* 0x040fe2000000180c */
[----:B------:R-:W4:Y:S03]  /*afa0*/  LDSM.16.MT88.4 R8, [R108+0x8c00] ;  /* 0x008c00006c08783b */ /* 0x000f260000004200 */
[----:B------:R-:W-:Y:S02]  /*afb0*/  FADD.FTZ R148, R148, R93 ;  /* 0x0000005d94947221 */ /* 0x000fe40000010000 */
[----:B------:R-:W-:Y:S01]  /*afc0*/  FADD.FTZ R139, R138, R139 ;  /* 0x0000008b8a8b7221 */ /* 0x000fe20000010000 */
[----:B------:R-:W-:Y:S01]  /*afd0*/  MOV R138, R134 ;  /* 0x00000086008a7202 */ /* 0x000fe20000000f00 */
[C---:B------:R-:W-:Y:S04]  /*afe0*/  HMMA.16816.F32 R68, R84.reuse, R70, R16 ;  /* 0x000000465444723c */ /* 0x040fe80000001810 */
[----:B------:R-:W-:Y:S02]  /*aff0*/  FADD.FTZ R148, R107, R148 ;  /* 0x000000946b947221 */ /* 0x000fe40000010000 */
[----:B------:R-:W-:Y:S01]  /*b000*/  FADD.FTZ R106, R106, R139 ;  /* 0x0000008b6a6a7221 */ /* 0x000fe20000010000 */
[----:B------:R-:W-:Y:S01]  /*b010*/  MOV R139, R135 ;  /* 0x00000087008b7202 */ /* 0x000fe20000000f00 */
        /* <DEDUP_REMOVED lines=8> */
[C---:B--2---:R-:W-:Y:S04]  /*b0a0*/  HMMA.16816.F32 R56, R84.reuse, R52, R28 ;  /* 0x000000345438723c */ /* 0x044fe8000000181c */
[----:B------:R-:W-:Y:S02]  /*b0b0*/  FADD.FTZ R97, R97, R98 ;  /* 0x0000006261617221 */ /* 0x000fe40000010000 */
[----:B------:R-:W-:Y:S02]  /*b0c0*/  FADD.FTZ R95, R95, R96 ;  /* 0x000000605f5f7221 */ /* 0x000fe40000010000 */
[C---:B------:R-:W-:Y:S04]  /*b0d0*/  HMMA.16816.F32 R52, R84.reuse, R54, R32 ;  /* 0x000000365434723c */ /* 0x040fe80000001820 */
[----:B------:R-:W-:Y:S02]  /*b0e0*/  FADD.FTZ R100, R100, R97 ;  /* 0x0000006164647221 */ /* 0x000fe40000010000 */
[----:B------:R-:W-:Y:S02]  /*b0f0*/  FADD.FTZ R136, R146, R95 ;  /* 0x0000005f92887221 */ /* 0x000fe40000010000 */
[C---:B---3--:R-:W-:Y:S04]  /*b100*/  HMMA.16816.F32 R36, R84.reuse, R4, R36 ;  /* 0x000000045424723c */ /* 0x048fe80000001824 */
[----:B------:R-:W-:Y:S04]  /*b110*/  FADD.FTZ R137, R143, R100 ;  /* 0x000000648f897221 */ /* 0x000fe80000010000 */
[C---:B------:R-:W-:Y:S08]  /*b120*/  HMMA.16816.F32 R40, R84.reuse, R6, R40 ;  /* 0x000000065428723c */ /* 0x040ff00000001828 */
[C---:B----4-:R-:W-:Y:S08]  /*b130*/  HMMA.16816.F32 R44, R84.reuse, R8, R44 ;  /* 0x00000008542c723c */ /* 0x050ff0000000182c */
[----:B------:R-:W-:Y:S07]  /*b140*/  HMMA.16816.F32 R48, R84, R10, R48 ;  /* 0x0000000a5430723c */ /* 0x000fee0000001830 */
[----:B------:R-:W-:Y:S02]  /*b150*/  MOV R85, R2 ;  /* 0x0000000200557202 */ /* 0x000fe40000000f00 */
[----:B------:R-:W-:Y:S01]  /*b160*/  MOV R84, R3 ;  /* 0x0000000300547202 */ /* 0x000fe20000000f00 */
[----:B------:R-:W-:-:S05]  /*b170*/  @P0 BRA `(.L_x_4978) ;  /* 0xffffd2b000000947 */ /* 0x000fca000383ffff */
.L_x_4974:
        /* <DEDUP_REMOVED lines=160> */
.L_x_4979:
[----:B------:R-:W1:Y:S04]  /*bb80*/  S2R R3, SR_CTAID.Z ;  /* 0x0000000000037919 */ /* 0x000e680000002700 */
[----:B------:R-:W1:Y:S02]  /*bb90*/  S2R R2, SR_CTAID.Y ;  /* 0x0000000000027919 */ /* 0x000e640000002600 */
[----:B-1----:R-:W-:-:S04]  /*bba0*/  IMAD R4, R2, c[0x0][0x1c0], R3 ;  /* 0x0000700002047a24 */ /* 0x002fc800078e0203 */
[----:B------:R-:W-:Y:S02]  /*bbb0*/  IMAD R4, R4, c[0x0][0x214], RZ ;  /* 0x0000850004047a24 */ /* 0x000fe400078e02ff */
.L_x_4980:
[----:B------:R-:W-:Y:S01]  /*bbc0*/  BAR.SYNC.DEFER_BLOCKING 0x0 ;  /* 0x0000000000007b1d */ /* 0x000fe20000010000 */
[----:B------:R-:W-:Y:S01]  /*bbd0*/  LOP3.LUT R9, R9, 0xffffffe0, RZ, 0xc0, !PT ;  /* 0xffffffe009097812 */ /* 0x000fe200078ec0ff */
[C---:B------:R-:W-:Y:S01]  /*bbe0*/  IMAD.WIDE.U32 R38, R123.reuse, c[0x0][0x1e8], RZ ;  /* 0x00007a007b267a25 */ /* 0x040fe200078e00ff */
[----:B------:R-:W-:Y:S02]  /*bbf0*/  SHF.R.S32.HI R36, RZ, 0x1f, R11 ;  /* 0x0000001fff247819 */ /* 0x000fe4000001140b */
[----:B------:R-:W-:Y:S01]  /*bc00*/  SHF.R.S32.HI R7, RZ, 0x1f, R2 ;  /* 0x0000001fff077819 */ /* 0x000fe20000011402 */
[----:B------:R-:W-:Y:S01]  /*bc10*/  IMAD.IADD R9, R0, 0x1, -R9 ;  /* 0x0000000100097824 */ /* 0x000fe200078e0a09 */
[----:B------:R-:W-:Y:S01]  /*bc20*/  ISETP.NE.AND P0, PT, R123, -0x1, PT ;  /* 0xffffffff7b00780c */ /* 0x000fe20003f05270 */
[----:B--2---:R-:W-:Y:S01]  /*bc30*/  IMAD.WIDE.U32 R40, R2, c[0x0][0x1e0], RZ ;  /* 0x0000780002287a25 */ /* 0x004fe200078e00ff */
        /* <DEDUP_REMOVED lines=31> */
.L_x_4982:
[----:B------:R-:W-:Y:S05]  /*be30*/  BSYNC B0 ;  /* 0x0000000000007941 */ /* 0x000fea0003800000 */
.L_x_4981:
        /* <DEDUP_REMOVED lines=36> */
.L_x_4984:
[----:B------:R-:W-:Y:S05]  /*c080*/  BSYNC B0 ;  /* 0x0000000000007941 */ /* 0x000fea0003800000 */
.L_x_4983:
        /* <DEDUP_REMOVED lines=21> */
.L_x_4985:
        /* <DEDUP_REMOVED lines=10> */
.L_x_6163:


//--------------------- .text._ZN5flash24flash_fwd_splitkv_kernelI23Flash_fwd_kernel_traitsILi96ELi64ELi64ELi4ELb0ELb0EN7cutlass6half_tE19Flash_kernel_traitsILi96ELi64ELi64ELi4ES3_EELb1ELb0ELb0ELb0ELb1ELb0ELb0ELb1EEEvNS_16Flash_fwd_paramsE --------------------------
	.section	.text._ZN5flash24flash_fwd_splitkv_kernelI23Flash_fwd_kernel_traitsILi96ELi64ELi64ELi4ELb0ELb0EN7cutlass6half_tE19Flash_kernel_traitsILi96ELi64ELi64ELi4ES3_EELb1ELb0ELb0ELb0ELb1ELb0ELb0ELb1EEEvNS_16Flash_fwd_paramsE,"ax",@progbits
	.sectioninfo	@"SHI_REGISTERS=143"
	.align	128
        .global         _ZN5flash24flash_fwd_splitkv_kernelI23Flash_fwd_kernel_traitsILi96ELi64ELi64ELi4ELb0ELb0EN7cutlass6half_tE19Flash_kernel_traitsILi96ELi64ELi64ELi4ES3_EELb1ELb0ELb0ELb0ELb1ELb0ELb0ELb1EEEvNS_16Flash_fwd_paramsE
        .type           _ZN5flash24flash_fwd_splitkv_kernelI23Flash_fwd_kernel_traitsILi96ELi64ELi64ELi4ELb0ELb0EN7cutlass6half_tE19Flash_kernel_traitsILi96ELi64ELi64ELi4ES3_EELb1ELb0ELb0ELb0ELb1ELb0ELb0ELb1EEEvNS_16Flash_fwd_paramsE,@function
        .size           _ZN5flash24flash_fwd_splitkv_kernelI23Flash_fwd_kernel_traitsILi96ELi64ELi64ELi4ELb0ELb0EN7cutlass6half_tE19Flash_kernel_traitsILi96ELi64ELi64ELi4ES3_EELb1ELb0ELb0ELb0ELb1ELb0ELb0ELb1EEEvNS_16Flash_fwd_paramsE,(.L_x_6164 - _ZN5flash24flash_fwd_splitkv_kernelI23Flash_fwd_kernel_traitsILi96ELi64ELi64ELi4ELb0ELb0EN7cutlass6half_tE19Flash_kernel_traitsILi96ELi64ELi64ELi4ES3_EELb1ELb0ELb0ELb0ELb1ELb0ELb0ELb1EEEvNS_16Flash_fwd_paramsE)
        .other          _ZN5flash24flash_fwd_splitkv_kernelI23Flash_fwd_kernel_traitsILi96ELi64ELi64ELi4ELb0ELb0EN7cutlass6half_tE19Flash_kernel_traitsILi96ELi64ELi64ELi4ES3_EELb1ELb0ELb0ELb0ELb1ELb0ELb0ELb1EEEvNS_16Flash_fwd_paramsE,@"STO_CUDA_ENTRY STV_DEFAULT"
_ZN5flash24flash_fwd_splitkv_kernelI23Flash_fwd_kernel_traitsILi96ELi64ELi64ELi4ELb0ELb0EN7cutlass6half_tE19Flash_kernel_traitsILi96ELi64ELi64ELi4ES3_EELb1ELb0ELb0ELb0ELb1ELb0ELb0ELb1EEEvNS_16Flash_fwd_paramsE:
.text._ZN5flash24flash_fwd_splitkv_kernelI23Flash_fwd_kernel_traitsILi96ELi64ELi64ELi4ELb0ELb0EN7cutlass6half_tE19Flash_kernel_traitsILi96ELi64ELi64ELi4ES3_EELb1ELb0ELb0ELb0ELb1ELb0ELb0ELb1EEEvNS_16Flash_fwd_paramsE:
        /* <DEDUP_REMOVED lines=26> */
[----:B------:R-:W-:Y:S02]  /*01a0*/  ISETP.NE.AND.EX P0, PT, RZ, c[0x0][0x24c], PT, P0 ;  /* 0x00009300ff007a0c */ /* 0x000fe40003f05300 */
[----:B------:R-:W-:-:S04]  /*01b0*/  MOV R11, R4 ;  /* 0x00000004000b7202 */ /* 0x000fc80000000f00 */
[--C-:B------:R-:W-:Y:S01]  /*01c0*/  SHF.R.S32.HI R2, RZ, 0x1f, R11.reuse ;  /* 0x0000001fff027819 */ /* 0x100fe2000001140b */
[----:B-1----:R-:W-:Y:S02]  /*01d0*/  IMAD.MOV.U32 R7, RZ, RZ, R11 ;  /* 0x000000ffff077224 */ /* 0x002fe400078e000b */
[----:B--2---:R-:W-:Y:S01]  /*01e0*/  @P1 IMAD.IADD R118, R118, 0x1, -R119 ;  /* 0x0000000176761824 */ /* 0x004fe200078e0a77 */
[----:B------:R-:W-:-:S03]  /*01f0*/  @!P1 MOV R118, c[0x0][0x214] ;  /* 0x0000850000769a02 */ /* 0x000fc60000000f00 */
[----:B------:R-:W-:Y:S05]  /*0200*/  @!P0 BRA `(.L_x_4986) ;  /* 0x0000004000008947 */ /* 0x000fea0003800000 */
[----:B---34-:R-:W2:Y:S02]  /*0210*/  @P2 LDG.E R6, [R8.64+0x4] ;  /* 0x0000040608062981 */ /* 0x018ea4000c1e1900 */
[----:B--2--5:R-:W-:-:S06]  /*0220*/  @P2 IADD3 R5, R6, -R15, RZ ;  /* 0x8000000f06052210 */ /* 0x024fcc0007ffe0ff */
[----:B------:R1:W5:Y:S01]  /*0230*/  @!P2 LDG.E R5, [R8.64] ;  /* 0x000000060805a981 */ /* 0x000362000c1e1900 */
[----:B------:R-:W-:Y:S05]  /*0240*/  BRA `(.L_x_4987) ;  /* 0x0000001000007947 */ /* 0x000fea0003800000 */
.L_x_4986:
[----:B---34-:R-:W-:Y:S02]  /*0250*/  MOV R5, c[0x0][0x218] ;  /* 0x0000860000057a02 */ /* 0x018fe40000000f00 */
.L_x_4987:
        /* <DEDUP_REMOVED lines=34> */
[-C--:B------:R-:W-:Y:S02]  /*0480*/  LEA.HI R3, R0, R59.reuse, RZ, 0x2 ;  /* 0x0000003b00037211 */ /* 0x080fe400078f10ff */
        /* <DEDUP_REMOVED lines=25> */
[----:B------:R-:W-:-:S04]  /*0620*/  IMAD.WIDE.U32 R4, R102, c[0x0][0x1f0], R4 ;  /* 0x00007c0066047a25 */ /* 0x000fc800078e0004 */
[----:B------:R-:W-:Y:S02]  /*0630*/  IMAD R0, R0, c[0x0][0x214], R61 ;  /* 0x0000850000007a24 */ /* 0x000fe400078e023d */
[----:B------:R-:W-:Y:S02]  /*0640*/  IMAD.IADD R11, R5, 0x1, R7 ;  /* 0x00000001050b7824 */ /* 0x000fe400078e0207 */
        /* <DEDUP_REMOVED lines=11> */
.L_x_4990:
[----:B------:R-:W-:Y:S05]  /*0700*/  BSYNC B0 ;  /* 0x0000000000007941 */ /* 0x000fea0003800000 */
.L_x_4989:
        /* <DEDUP_REMOVED lines=16> */
.L_x_4992:
[----:B------:R-:W-:Y:S05]  /*0810*/  BSYNC B0 ;  /* 0x0000000000007941 */ /* 0x000fea0003800000 */
.L_x_4991:
[----:B------:R-:W-:-:S04]  /*0820*/  LOP3.LUT P2, RZ, R59, 0x3, RZ, 0xc0, !PT ;  /* 0x000000033bff7812 */ /* 0x000fc8000784c0ff */
        /* <DEDUP_REMOVED lines=12> */
.L_x_4988:
[----:B------:R-:W-:Y:S02]  /*08f0*/  ISETP.NE.U32.AND P1, PT, RZ, c[0x0][0x2c0], PT ;  /* 0x0000b000ff007a0c */ /* 0x000fe40003f25070 */
[----:B------:R-:W-:Y:S02]  /*0900*/  ISETP.NE.U32.AND P0, PT, RZ, c[0x0][0x2b8], PT ;  /* 0x0000ae00ff007a0c */ /* 0x000fe40003f05070 */
[----:B------:R-:W-:Y:S02]  /*0910*/  ISETP.NE.AND.EX P1, PT, RZ, c[0x0][0x2c4], PT, P1 ;  /* 0x0000b100ff007a0c */ /* 0x000fe40003f25310 */
[----:B------:R-:W-:-:S11]  /*0920*/  ISETP.NE.AND.EX P0, PT, RZ, c[0x0][0x2bc], PT, P0 ;  /* 0x0000af00ff007a0c */ /* 0x000fd60003f05300 */
[----:B------:R-:W-:Y:S02]  /*0930*/  @P1 IMAD R6, R2, c[0x0][0x2c8], RZ ;  /* 0x0000b20002061a24 */ /* 0x000fe400078e02ff */
[----:B------:R-:W-:-:S04]  /*0940*/  @P0 IMAD.WIDE R8, R4, R3, c[0x0][0x2b8] ;  /* 0x0000ae0004080625 */ /* 0x000fc800078e0203 */
[C---:B------:R-:W-:Y:S01]  /*0950*/  @P1 IMAD.WIDE.U32 R4, R7.reuse, c[0x0][0x2c8], RZ ;  /* 0x0000b20007041a25 */ /* 0x040fe200078e00ff */
[----:B------:R-:W-:Y:S01]  /*0960*/  CS2R R120, SRZ ;  /* 0x0000000000787805 */ /* 0x000fe2000001ff00 */
[----:B------:R1:W5:Y:S01]  /*0970*/  @P0 LDG.E R11, [R8.64] ;  /* 0x00000006080b0981 */ /* 0x000362000c1e1900 */
[----:B------:R-:W-:Y:S01]  /*0980*/  PLOP3.LUT P2, PT, PT, PT, PT, 0x8, 0x0 ;  /* 0x000000000000781c */ /* 0x000fe20003f4e170 */
        /* <DEDUP_REMOVED lines=39> */
[----:B-----5:R-:W1:Y:S02]  /*0c00*/  F2I.FTZ.U32.TRUNC.NTZ R11, R10 ;  /* 0x0000000a000b7305 */ /* 0x020e64000021f000 */
[----:B-1----:R-:W-:Y:S01]  /*0c10*/  IMAD.MOV R6, RZ, RZ, -R11 ;  /* 0x000000ffff067224 */ /* 0x002fe200078e0a0b */
        /* <DEDUP_REMOVED lines=34> */
[----:B------:R-:W-:Y:S01]  /*0e40*/  IMAD R11, R6, c[0x0][0x1b0], RZ ;  /* 0x00006c00060b7a24 */ /* 0x000fe200078e02ff */
[----:B------:R-:W-:Y:S01]  /*0e50*/  MOV R10, R16 ;  /* 0x00000010000a7202 */ /* 0x000fe20000000f00 */
[----:B------:R-:W-:Y:S02]  /*0e60*/  IMAD.IADD R15, R17, 0x1, R15 ;  /* 0x00000001110f7824 */ /* 0x000fe400078e020f */
[C---:B------:R-:W-:Y:S02]  /*0e70*/  IMAD R11, R8.reuse, c[0x0][0x1b4], R11 ;  /* 0x00006d00080b7a24 */ /* 0x040fe400078e020b */
[----:B------:R-:W-:-:S05]  /*0e80*/  IMAD.WIDE.U32 R98, R8, c[0x0][0x1b0], R12 ;  /* 0x00006c0008627a25 */ /* 0x000fca00078e000c */
[----:B------:R-:W-:Y:S01]  /*0e90*/  IADD3 R13, R99, R11, RZ ;  /* 0x0000000b630d7210 */ /* 0x000fe20007ffe0ff */
[----:B------:R-:W-:Y:S05]  /*0ea0*/  BRA `(.L_x_4994) ;  /* 0x0000046000007947 */ /* 0x000fea0003800000 */
.L_x_4993:
        /* <DEDUP_REMOVED lines=17> */
.L_x_4995:
[----:B------:R-:W-:Y:S02]  /*0fc0*/  IABS R5, c[0x0][0x1c8] ;  /* 0x0000720000057a13 */ /* 0x000fe40000000000 */
[----:B------:R-:W-:Y:S02]  /*0fd0*/  @P4 IADD3 R15, R0, R15, RZ ;  /* 0x0000000f000f4210 */ /* 0x000fe40007ffe0ff */
[----:B------:R-:W1:Y:S03]  /*0fe0*/  I2F.RP R10, R5 ;  /* 0x00000005000a7306 */ /* 0x000e660000209400 */
[----:B------:R-:W-:-:S04]  /*0ff0*/  @P4 IMAD.WIDE.U32 R16, R15, c[0x0][0x1a0], RZ ;  /* 0x000068000f104a25 */ /* 0x000fc800078e00ff */
[----:B------:R-:W-:Y:S01]  /*1000*/  @P4 IMAD R15, R15, c[0x0][0x1a4], R17 ;  /* 0x000069000f0f4a24 */ /* 0x000fe200078e0211 */
[----:B-1----:R-:W1:Y:S02]  /*1010*/  MUFU.RCP R12, R10 ;  /* 0x0000000a000c7308 */ /* 0x002e640000001000 */
[----:B-1----:R-:W-:Y:S01]  /*1020*/  IADD3 R12, R12, 0xffffffe, RZ ;  /* 0x0ffffffe0c0c7810 */ /* 0x002fe20007ffe0ff */
[----:B------:R-:W-:-:S05]  /*1030*/  @P4 IMAD.MOV.U32 R10, RZ, RZ, R16 ;  /* 0x000000ffff0a4224 */ /* 0x000fca00078e0010 */
[----:B------:R-:W1:Y:S02]  /*1040*/  F2I.FTZ.U32.TRUNC.NTZ R13, R12 ;  /* 0x0000000c000d7305 */ /* 0x000e64000021f000 */
[----:B-1----:R-:W-:Y:S01]  /*1050*/  IMAD.MOV R3, RZ, RZ, -R13 ;  /* 0x000000ffff037224 */ /* 0x002fe200078e0a0d */
[----:B------:R-:W-:-:S03]  /*1060*/  MOV R12, RZ ;  /* 0x000000ff000c7202 */ /* 0x000fc60000000f00 */
[----:B------:R-:W-:Y:S01]  /*1070*/  IMAD R4, R3, R5, RZ ;  /* 0x0000000503047224 */ /* 0x000fe200078e02ff */
[----:B------:R-:W-:-:S03]  /*1080*/  IABS R3, R102 ;  /* 0x0000006600037213 */ /* 0x000fc60000000000 */
[----:B------:R-:W-:Y:S01]  /*1090*/  IMAD.HI.U32 R4, R13, R4, R12 ;  /* 0x000000040d047227 */ /* 0x000fe200078e000c */
[----:B------:R-:W-:-:S03]  /*10a0*/  MOV R12, R6 ;  /* 0x00000006000c7202 */ /* 0x000fc60000000f00 */
[----:B------:R-:W-:Y:S02]  /*10b0*/  IMAD.MOV.U32 R13, RZ, RZ, R9 ;  /* 0x000000ffff0d7224 */ /* 0x000fe400078e0009 */
[----:B------:R-:W-:-:S04]  /*10c0*/  IMAD.HI.U32 R8, R4, R3, RZ ;  /* 0x0000000304087227 */ /* 0x000fc800078e00ff */
[----:B------:R-:W-:-:S04]  /*10d0*/  IMAD.MOV R4, RZ, RZ, -R8 ;  /* 0x000000ffff047224 */ /* 0x000fc800078e0a08 */
[----:B------:R-:W-:Y:S01]  /*10e0*/  IMAD R4, R5, R4, R3 ;  /* 0x0000000405047224 */ /* 0x000fe200078e0203 */
[----:B------:R-:W-:-:S04]  /*10f0*/  LOP3.LUT R3, R102, c[0x0][0x1c8], RZ, 0x3c, !PT ;  /* 0x0000720066037a12 */ /* 0x000fc800078e3cff */
[----:B------:R-:W-:Y:S02]  /*1100*/  ISETP.GT.U32.AND P0, PT, R5, R4, PT ;  /* 0x000000040500720c */ /* 0x000fe40003f04070 */
[----:B------:R-:W-:Y:S02]  /*1110*/  ISETP.GE.AND P1, PT, R3, RZ, PT ;  /* 0x000000ff0300720c */ /* 0x000fe40003f26270 */
[----:B------:R-:W-:-:S05]  /*1120*/  LEA R3, R86, 0xffffffc0, 0x6 ;  /* 0xffffffc056037811 */ /* 0x000fca00078e30ff */
[----:B------:R-:W-:-:S04]  /*1130*/  IMAD.WIDE.U32 R12, R3, c[0x0][0x198], R12 ;  /* 0x00006600030c7a25 */ /* 0x000fc800078e000c */
[-C--:B------:R-:W-:Y:S01]  /*1140*/  @!P0 IADD3 R4, R4, -R5.reuse, RZ ;  /* 0x8000000504048210 */ /* 0x080fe20007ffe0ff */
[--C-:B------:R-:W-:Y:S01]  /*1150*/  IMAD.MOV.U32 R9, RZ, RZ, R3.reuse ;  /* 0x000000ffff097224 */ /* 0x100fe200078e0003 */
[----:B------:R-:W-:Y:S02]  /*1160*/  @!P0 IADD3 R8, R8, 0x1, RZ ;  /* 0x0000000108088810 */ /* 0x000fe40007ffe0ff */
[----:B------:R-:W-:Y:S02]  /*1170*/  ISETP.GE.U32.AND P3, PT, R4, R5, PT ;  /* 0x000000050400720c */ /* 0x000fe40003f66070 */
[----:B------:R-:W-:Y:S02]  /*1180*/  ISETP.NE.AND P0, PT, RZ, c[0x0][0x1c8], PT ;  /* 0x00007200ff007a0c */ /* 0x000fe40003f05270 */
[----:B------:R-:W-:Y:S02]  /*1190*/  SHF.R.S32.HI R5, RZ, 0x1f, R3 ;  /* 0x0000001fff057819 */ /* 0x000fe40000011403 */
[----:B------:R-:W-:-:S03]  /*11a0*/  MOV R98, R12 ;  /* 0x0000000c00627202 */ /* 0x000fc60000000f00 */
        /* <DEDUP_REMOVED lines=22> */
.L_x_4994:
[----:B------:R1:W5:Y:S01]  /*1310*/  @P5 LDG.E R0, [R104.64] ;  /* 0x0000000668005981 */ /* 0x000362000c1e1900 */
[----:B------:R-:W-:Y:S01]  /*1320*/  ISETP.NE.AND P0, PT, R119, -0x1, PT ;  /* 0xffffffff7700780c */ /* 0x000fe20003f05270 */
[----:B-----5:R-:W-:Y:S01]  /*1330*/  IMAD.MOV.U32 R11, RZ, RZ, 0x2 ;  /* 0x00000002ff0b7424 */ /* 0x020fe200078e00ff */
[----:B------:R-:W-:Y:S01]  /*1340*/  MOV R19, c[0x0][0x230] ;  /* 0x00008c0000137a02 */ /* 0x000fe20000000f00 */
[----:B------:R-:W-:Y:S01]  /*1350*/  IMAD.MOV.U32 R72, RZ, RZ, c[0x0][0x230] ;  /* 0x00008c00ff487624 */ /* 0x000fe200078e00ff */
[----:B------:R-:W-:Y:S01]  /*1360*/  SHF.R.S32.HI R76, RZ, 0x1f, R59 ;  /* 0x0000001fff4c7819 */ /* 0x000fe2000001143b */
[----:B------:R-:W-:Y:S01]  /*1370*/  IMAD.MOV.U32 R18, RZ, RZ, RZ ;  /* 0x000000ffff127224 */ /* 0x000fe200078e00ff */
[----:B------:R-:W-:Y:S01]  /*1380*/  MOV R57, c[0x0][0x198] ;  /* 0x0000660000397a02 */ /* 0x000fe20000000f00 */
[----:B------:R-:W-:Y:S01]  /*1390*/  IMAD.MOV.U32 R90, RZ, RZ, 0x5 ;  /* 0x00000005ff5a7424 */ /* 0x000fe200078e00ff */
[CC--:B------:R-:W-:Y:S01]  /*13a0*/  LEA.HI R78, R76.reuse, R59.reuse, RZ, 0x3 ;  /* 0x0000003b4c4e7211 */ /* 0x0c0fe200078f18ff */
[----:B------:R-:W-:Y:S01]  /*13b0*/  IMAD.HI.U32 R72, R11, R72, R18 ;  /* 0x000000480b487227 */ /* 0x000fe200078e0012 */
[----:B------:R-:W-:-:S02]  /*13c0*/  LEA.HI R19, R76, R59, RZ, 0x2 ;  /* 0x0000003b4c137211 */ /* 0x000fc400078f10ff */
[----:B------:R-:W-:Y:S01]  /*13d0*/  SHF.R.S32.HI R77, RZ, 0x3, R78 ;  /* 0x00000003ff4d7819 */ /* 0x000fe2000001144e */
[----:B------:R-:W-:Y:S01]  /*13e0*/  @!P0 IMAD R4, R2, c[0x0][0x178], RZ ;  /* 0x00005e0002048a24 */ /* 0x000fe200078e02ff */
[----:B------:R-:W-:Y:S01]  /*13f0*/  SHF.R.S32.HI R100, RZ, 0x2, R19 ;  /* 0x00000002ff647819 */ /* 0x000fe20000011413 */
[----:B------:R-:W-:Y:S01]  /*1400*/  @P0 IMAD.WIDE.U32 R16, R119, c[0x0][0x190], RZ ;  /* 0x0000640077100a25 */ /* 0x000fe200078e00ff */
[CC--:B------:R-:W-:Y:S02]  /*1410*/  LEA.HI R97, R76.reuse, R59.reuse, RZ, 0x5 ;  /* 0x0000003b4c617211 */ /* 0x0c0fe400078f28ff */
[----:B------:R-:W-:Y:S01]  /*1420*/  SHF.R.S32.HI R101, RZ, 0x1f, R100 ;  /* 0x0000001fff657819 */ /* 0x000fe20000011464 */
[C---:B------:R-:W-:Y:S01]  /*1430*/  @!P0 IMAD.WIDE.U32 R22, R7.reuse, c[0x0][0x178], RZ ;  /* 0x00005e0007168a25 */ /* 0x040fe200078e00ff */
[----:B------:R-:W-:Y:S02]  /*1440*/  SHF.R.S32.HI R97, RZ, 0x5, R97 ;  /* 0x00000005ff617819 */ /* 0x000fe40000011461 */
[-C--:B------:R-:W-:Y:S01]  /*1450*/  LEA.HI R76, R76, R59.reuse, RZ, 0x4 ;  /* 0x0000003b4c4c7211 */ /* 0x080fe200078f20ff */
[----:B------:R-:W-:Y:S01]  /*1460*/  @!P0 IMAD R4, R7, c[0x0][0x17c], R4 ;  /* 0x00005f0007048a24 */ /* 0x000fe200078e0204 */
[----:B------:R-:W-:Y:S01]  /*1470*/  SHF.R.S32.HI R69, RZ, 0x1, R72 ;  /* 0x00000001ff457819 */ /* 0x000fe20000011448 */
[----:B------:R-:W-:Y:S01]  /*1480*/  @P0 IMAD R17, R119, c[0x0][0x194], R17 ;  /* 0x0000650077110a24 */ /* 0x000fe200078e0211 */
[----:B------:R-:W-:Y:S01]  /*1490*/  LOP3.LUT R12, R76, 0xfffffff0, RZ, 0xc0, !PT ;  /* 0xfffffff04c0c7812 */ /* 0x000fe200078ec0ff */
[----:B------:R-:W-:Y:S01]  /*14a0*/  @!P0 IMAD.IADD R17, R23, 0x1, R4 ;  /* 0x0000000117118824 */ /* 0x000fe200078e0204 */
[----:B------:R-:W-:Y:S01]  /*14b0*/  LOP3.LUT R4, R19, 0xfffffffc, RZ, 0xc0, !PT ;  /* 0xfffffffc13047812 */ /* 0x000fe200078ec0ff */
[----:B------:R-:W-:Y:S01]  /*14c0*/  IMAD.SHL.U32 R23, R77, 0x40, RZ ;  /* 0x000000404d177824 */ /* 0x000fe200078e00ff */
[----:B------:R-:W-:Y:S01]  /*14d0*/  LEA.HI R19, R19, R100, RZ, 0x1 ;  /* 0x0000006413137211 */ /* 0x000fe200078f08ff */
[----:B------:R-:W-:Y:S01]  /*14e0*/  @!P0 IMAD.MOV.U32 R16, RZ, RZ, R22 ;  /* 0x000000ffff108224 */ /* 0x000fe200078e0016 */
[----:B------:R-:W-:Y:S01]  /*14f0*/  IADD3 R11, -R4, R59, RZ ;  /* 0x0000003b040b7210 */ /* 0x000fe20007ffe1ff */
[----:B------:R-:W-:Y:S01]  /*1500*/  IMAD.WIDE R20, R21, 0x40, R100 ;  /* 0x0000004015147825 */ /* 0x000fe200078e0264 */
[----:B------:R-:W-:-:S02]  /*1510*/  LOP3.LUT R19, R19, 0x7fffffe, RZ, 0xc0, !PT ;  /* 0x07fffffe13137812 */ /* 0x000fc400078ec0ff */
[----:B------:R-:W-:Y:S01]  /*1520*/  LOP3.LUT R23, R23, 0xc0, RZ, 0xc0, !PT ;  /* 0x000000c017177812 */ /* 0x000fe200078ec0ff */
[----:B------:R-:W-:Y:S01]  /*1530*/  IMAD.SHL.U32 R18, R11, 0x8, RZ ;  /* 0x000000080b127824 */ /* 0x000fe200078e00ff */
[----:B------:R-:W-:Y:S01]  /*1540*/  IADD3 R75, -R12, R59, RZ ;  /* 0x0000003b0c4b7210 */ /* 0x000fe20007ffe1ff */
[----:B------:R-:W-:Y:S01]  /*1550*/  IMAD.IADD R14, R100, 0x1, -R19 ;  /* 0x00000001640e7824 */ /* 0x000fe200078e0a13 */
[----:B------:R-:W-:Y:S01]  /*1560*/  SHF.R.U32.HI R4, RZ, 0x3, R23 ;  /* 0x00000003ff047819 */ /* 0x000fe20000011617 */
[----:B------:R-:W-:Y:S01]  /*1570*/  IMAD.MOV.U32 R65, RZ, RZ, c[0x0][0x1a0] ;  /* 0x00006800ff417624 */ /* 0x000fe200078e00ff */
[----:B------:R-:W-:Y:S01]  /*1580*/  LOP3.LUT R19, R23, 0x18, R18, 0xf8, !PT ;  /* 0x0000001817137812 */ /* 0x000fe200078ef812 */
[----:B------:R-:W-:Y:S01]  /*1590*/  IMAD R97, R97, 0x8, R14 ;  /* 0x0000000861617824 */ /* 0x000fe200078e020e */
[----:B------:R-:W-:Y:S01]  /*15a0*/  IADD3 R14, P0, R18, R10, RZ ;  /* 0x0000000a120e7210 */ /* 0x000fe20007f1e0ff */
[----:B------:R-:W-:Y:S01]  /*15b0*/  IMAD.SHL.U32 R58, R57, 0x20, RZ ;  /* 0x00000020393a7824 */ /* 0x000fe200078e00ff */
[----:B------:R-:W-:Y:S01]  /*15c0*/  LOP3.LUT R4, R19, R4, RZ, 0x3c, !PT ;  /* 0x0000000413047212 */ /* 0x000fe200078e3cff */
[----:B------:R-:W-:Y:S01]  /*15d0*/  IMAD R19, R6, c[0x0][0x1b8], RZ ;  /* 0x00006e0006137a24 */ /* 0x000fe200078e02ff */
[----:B------:R-:W-:-:S02]  /*15e0*/  IADD3 R16, P1, R18, R16, RZ ;  /* 0x0000001012107210 */ /* 0x000fc40007f3e0ff */
[----:B------:R-:W-:Y:S01]  /*15f0*/  LEA.HI R74, R75, R75, RZ, 0x1 ;  /* 0x0000004b4b4a7211 */ /* 0x000fe200078f08ff */
[----:B------:R-:W-:Y:S01]  /*1600*/  IMAD.U32 R97, R97, 0x20, R4 ;  /* 0x0000002061617824 */ /* 0x000fe200078e0004 */
[----:B------:R-:W-:Y:S01]  /*1610*/  SHF.L.U32 R11, R11, 0x2, RZ ;  /* 0x000000020b0b7819 */ /* 0x000fe200000006ff */
[----:B------:R-:W-:Y:S01]  /*1620*/  IMAD R4, R8, c[0x0][0x1bc], R19 ;  /* 0x00006f0008047a24 */ /* 0x000fe200078e0213 */
[----:B------:R-:W-:Y:S02]  /*1630*/  SHF.R.S32.HI R19, RZ, 0x1f, R18 ;  /* 0x0000001fff137819 */ /* 0x000fe40000011412 */
[--C-:B------:R-:W-:Y:S01]  /*1640*/  SHF.R.S32.HI R73, RZ, 0x1, R74.reuse ;  /* 0x00000001ff497819 */ /* 0x100fe2000001144a */
[C---:B------:R-:W-:Y:S01]  /*1650*/  IMAD R70, R100.reuse, R69, R11 ;  /* 0x0000004564467224 */ /* 0x040fe200078e020b */
[----:B------:R-:W-:Y:S01]  /*1660*/  SHF.R.S32.HI R10, RZ, 0x1f, R74 ;  /* 0x0000001fff0a7819 */ /* 0x000fe2000001144a */
[C---:B------:R-:W-:Y:S01]  /*1670*/  IMAD.X R15, R19.reuse, 0x1, R15, P0 ;  /* 0x00000001130f7824 */ /* 0x040fe200000e060f */
[----:B------:R-:W-:Y:S01]  /*1680*/  IADD3 R88, P0, R100, R9, RZ ;  /* 0x0000000964587210 */ /* 0x000fe20007f1e0ff */
[----:B------:R-:W-:Y:S01]  /*1690*/  IMAD.X R17, R19, 0x1, R17, P1 ;  /* 0x0000000113117824 */ /* 0x000fe200008e0611 */
[----:B------:R-:W-:Y:S01]  /*16a0*/  LEA.HI R10, R10, R73, RZ, 0x2 ;  /* 0x000000490a0a7211 */ /* 0x000fe200078f10ff */
[----:B------:R-:W-:Y:S01]  /*16b0*/  IMAD.WIDE.U32 R14, R8, c[0x0][0x1b8], R14 ;  /* 0x00006e00080e7a25 */ /* 0x000fe200078e000e */
[----:B------:R-:W-:-:S02]  /*16c0*/  IADD3.X R5, R101, R5, RZ, P0, !PT ;  /* 0x0000000565057210 */ /* 0x000fc400007fe4ff */
[----:B------:R-:W-:Y:S01]  /*16d0*/  IADD3 R98, P0, R18, R98, RZ ;  /* 0x0000006212627210 */ /* 0x000fe20007f1e0ff */
[----:B------:R-:W-:Y:S01]  /*16e0*/  IMAD R9, R21, c[0x0][0x190], RZ ;  /* 0x0000640015097a24 */ /* 0x000fe200078e02ff */
[----:B------:R-:W-:Y:S01]  /*16f0*/  LOP3.LUT R10, R10, 0xfffffffc, RZ, 0xc0, !PT ;  /* 0xfffffffc0a0a7812 */ /* 0x000fe200078ec0ff */
[----:B------:R-:W-:Y:S01]  /*1700*/  IMAD.IADD R15, R15, 0x1, R4 ;  /* 0x000000010f0f7824 */ /* 0x000fe200078e0204 */
[----:B------:R-:W-:Y:S01]  /*1710*/  SHF.R.S32.HI R4, RZ, 0x1f, R102 ;  /* 0x0000001fff047819 */ /* 0x000fe20000011466 */
[C---:B------:R-:W-:Y:S01]  /*1720*/  IMAD R9, R20.reuse, c[0x0][0x194], R9 ;  /* 0x0000650014097a24 */ /* 0x040fe200078e0209 */
[----:B------:R-:W-:Y:S01]  /*1730*/  MOV R43, 0x10 ;  /* 0x00000010002b7802 */ /* 0x000fe20000000f00 */
[----:B------:R-:W-:Y:S01]  /*1740*/  IMAD.WIDE.U32 R16, R20, c[0x0][0x190], R16 ;  /* 0x0000640014107a25 */ /* 0x000fe200078e0010 */
[-C--:B------:R-:W-:Y:S02]  /*1750*/  SHF.L.U64.HI R64, R65, R90.reuse, c[0x0][0x1a4] ;  /* 0x0000690041407619 */ /* 0x080fe4000001025a */
[----:B------:R-:W-:Y:S01]  /*1760*/  SHF.L.U64.HI R57, R57, R90, c[0x0][0x19c] ;  /* 0x0000670039397619 */ /* 0x000fe2000001025a */
[----:B------:R-:W-:Y:S01]  /*1770*/  IMAD.IADD R17, R17, 0x1, R9 ;  /* 0x0000000111117824 */ /* 0x000fe200078e0209 */
[----:B------:R-:W-:Y:S01]  /*1780*/  SHF.L.U32 R71, R69, 0x5, RZ ;  /* 0x0000000545477819 */ /* 0x000fe200000006ff */
[----:B------:R-:W-:Y:S01]  /*1790*/  IMAD R5, R5, c[0x0][0x1a0], RZ ;  /* 0x0000680005057a24 */ /* 0x000fe200078e02ff */
[----:B------:R-:W-:Y:S01]  /*17a0*/  SHF.R.S32.HI R67, RZ, 0x1f, R70 ;  /* 0x0000001fff437819 */ /* 0x000fe20000011446 */
[----:B------:R-:W-:-:S02]  /*17b0*/  IMAD R9, R4, c[0x0][0x1a8], RZ ;  /* 0x00006a0004097a24 */ /* 0x000fc400078e02ff */
[----:B------:R-:W-:Y:S02]  /*17c0*/  IMAD R85, R88, c[0x0][0x1a4], R5 ;  /* 0x0000690058557a24 */ /* 0x000fe400078e0205 */
[----:B------:R-:W-:Y:S01]  /*17d0*/  IMAD R5, R102, c[0x0][0x1ac], R9 ;  /* 0x00006b0066057a24 */ /* 0x000fe200078e0209 */
[----:B------:R-:W-:Y:S01]  /*17e0*/  SHF.R.S32.HI R9, RZ, 0x1f, R62 ;  /* 0x0000001fff097819 */ /* 0x000fe2000001143e */
[----:B------:R-:W-:Y:S02]  /*17f0*/  IMAD.X R99, R19, 0x1, R13, P0 ;  /* 0x0000000113637824 */ /* 0x000fe400000e060d */
[----:B------:R-:W-:Y:S01]  /*1800*/  IMAD.IADD R73, R73, 0x1, -R10 ;  /* 0x0000000149497824 */ /* 0x000fe200078e0a0a */
[----:B------:R-:W-:Y:S01]  /*1810*/  LEA.HI R80, R9, R62, RZ, 0x6 ;  /* 0x0000003e09507211 */ /* 0x000fe200078f30ff */
[----:B------:R-:W-:Y:S02]  /*1820*/  IMAD R9, R101, c[0x0][0x198], RZ ;  /* 0x0000660065097a24 */ /* 0x000fe400078e02ff */
[----:B------:R-:W-:Y:S01]  /*1830*/  IMAD.WIDE.U32 R88, R88, c[0x0][0x1a0], R14 ;  /* 0x0000680058587a25 */ /* 0x000fe200078e000e */
[----:B------:R-:W-:-:S02]  /*1840*/  SHF.R.S32.HI R80, RZ, 0x6, R80 ;  /* 0x00000006ff507819 */ /* 0x000fc40000011450 */
[----:B------:R-:W-:Y:S01]  /*1850*/  LOP3.LUT P1, RZ, R73, 0x2, RZ, 0xc0, !PT ;  /* 0x0000000249ff7812 */ /* 0x000fe2000782c0ff */
[----:B------:R-:W-:Y:S01]  /*1860*/  IMAD.IADD R68, R11, 0x1, R70 ;  /* 0x000000010b447824 */ /* 0x000fe200078e0246 */
[----:B------:R-:W-:Y:S01]  /*1870*/  IMNMX R80, RZ, R80, !PT ;  /* 0x00000050ff507217 */ /* 0x000fe20007800200 */
[----:B------:R-:W-:Y:S01]  /*1880*/  IMAD.WIDE.U32 R102, R102, c[0x0][0x1a8], R16 ;  /* 0x00006a0066667a25 */ /* 0x000fe200078e0010 */
[----:B------:R-:W-:Y:S02]  /*1890*/  SEL R43, R43, 0xfffffff0, !P1 ;  /* 0xfffffff02b2b7807 */ /* 0x000fe40004800000 */
[----:B------:R-:W-:Y:S01]  /*18a0*/  ISETP.GT.AND P0, PT, R86, R80, PT ;  /* 0x000000505600720c */ /* 0x000fe20003f04270 */
[C---:B------:R-:W-:Y:S01]  /*18b0*/  IMAD R9, R100.reuse, c[0x0][0x19c], R9 ;  /* 0x0000670064097a24 */ /* 0x040fe200078e0209 */
[----:B------:R-:W-:Y:S01]  /*18c0*/  SHF.R.S32.HI R66, RZ, 0x1f, R68 ;  /* 0x0000001fff427819 */ /* 0x000fe20000011444 */
[----:B------:R-:W-:Y:S01]  /*18d0*/  IMAD.WIDE.U32 R98, R100, c[0x0][0x198], R98 ;  /* 0x0000660064627a25 */ /* 0x000fe200078e0062 */
[----:B------:R-:W-:-:S03]  /*18e0*/  IADD3 R85, R89, R85, RZ ;  /* 0x0000005559557210 */ /* 0x000fc60007ffe0ff */
[----:B------:R-:W-:Y:S02]  /*18f0*/  IMAD.SHL.U32 R65, R65, 0x20, RZ ;  /* 0x0000002041417824 */ /* 0x000fe400078e00ff */
        /* <DEDUP_REMOVED lines=11> */
[----:B------:R-:W-:Y:S01]  /*19b0*/  IADD3 R96, R71, 0x20, RZ ;  /* 0x0000002047607810 */ /* 0x000fe20007ffe0ff */
[----:B------:R-:W-:Y:S01]  /*19c0*/  IMAD R4, R7, c[0x0][0x284], R4 ;  /* 0x0000a10007047a24 */ /* 0x000fe200078e0204 */
[----:B------:R-:W-:Y:S01]  /*19d0*/  IADD3.X R5, R5, R101, ~R10, P1, P0 ;  /* 0x0000006505057210 */ /* 0x000fe20000fe0c0a */
[----:B------:R-:W-:Y:S01]  /*19e0*/  IMAD.WIDE.U32 R12, R7, c[0x0][0x278], R18 ;  /* 0x00009e00070c7a25 */ /* 0x000fe200078e0012 */
[----:B------:R-:W-:Y:S01]  /*19f0*/  IADD3 R95, R71, 0x40, RZ ;  /* 0x00000040475f7810 */ /* 0x000fe20007ffe0ff */
[----:B------:R-:W-:Y:S01]  /*1a00*/  ULDC.U8 UR8, c[0x0][0x313] ;  /* 0x0000c4c000087ab9 */ /* 0x000fe20000000000 */
[----:B------:R-:W-:Y:S01]  /*1a10*/  IADD3 R79, R100, 0x20, RZ ;  /* 0x00000020644f7810 */ /* 0x000fe20007ffe0ff */
[----:B------:R-:W-:Y:S01]  /*1a20*/  IMAD R2, R7, c[0x0][0x27c], R2 ;  /* 0x00009f0007027a24 */ /* 0x000fe200078e0202 */
[----:B------:R-:W-:Y:S01]  /*1a30*/  SHF.R.S32.HI R94, RZ, 0x1f, R71 ;  /* 0x0000001fff5e7819 */ /* 0x000fe20000011447 */
[----:B------:R-:W-:Y:S01]  /*1a40*/  IMAD.IADD R15, R15, 0x1, R4 ;  /* 0x000000010f0f7824 */ /* 0x000fe200078e0204 */
[----:B------:R-:W-:Y:S01]  /*1a50*/  SHF.R.S32.HI R93, RZ, 0x1f, R96 ;  /* 0x0000001fff5d7819 */ /* 0x000fe20000011460 */
[----:B------:R-:W-:Y:S01]  /*1a60*/  IMAD.IADD R13, R13, 0x1, R2 ;  /* 0x000000010d0d7824 */ /* 0x000fe200078e0202 */
[----:B------:R-:W-:Y:S01]  /*1a70*/  SHF.R.S32.HI R92, RZ, 0x1f, R95 ;  /* 0x0000001fff5c7819 */ /* 0x000fe2000001145f */
[----:B------:R-:W-:-:S02]  /*1a80*/  IMAD R4, R5, c[0x0][0x288], RZ ;  /* 0x0000a20005047a24 */ /* 0x000fc400078e02ff */
[----:B------:R-:W-:Y:S02]  /*1a90*/  IMAD R2, R5, c[0x0][0x290], RZ ;  /* 0x0000a40005027a24 */ /* 0x000fe400078e02ff */
[C---:B------:R-:W-:Y:S02]  /*1aa0*/  IMAD R4, R9.reuse, c[0x0][0x28c], R4 ;  /* 0x0000a30009047a24 */ /* 0x040fe400078e0204 */
[----:B------:R-:W-:-:S04]  /*1ab0*/  IMAD.WIDE.U32 R12, R9, c[0x0][0x288], R12 ;  /* 0x0000a200090c7a25 */ /* 0x000fc800078e000c */
[C---:B------:R-:W-:Y:S02]  /*1ac0*/  IMAD R2, R9.reuse, c[0x0][0x294], R2 ;  /* 0x0000a50009027a24 */ /* 0x040fe400078e0202 */
[----:B------:R-:W-:-:S04]  /*1ad0*/  IMAD.WIDE.U32 R14, R9, c[0x0][0x290], R14 ;  /* 0x0000a400090e7a25 */ /* 0x000fc800078e000e */
[----:B------:R-:W-:Y:S02]  /*1ae0*/  IMAD.IADD R7, R13, 0x1, R4 ;  /* 0x000000010d077824 */ /* 0x000fe400078e0204 */
[----:B------:R-:W-:Y:S01]  /*1af0*/  IMAD.IADD R5, R15, 0x1, R2 ;  /* 0x000000010f057824 */ /* 0x000fe200078e0202 */
[----:B------:R-:W-:Y:S01]  /*1b00*/  IADD3 R15, R18, 0x20, RZ ;  /* 0x00000020120f7810 */ /* 0x000fe20007ffe0ff */
[C---:B------:R-:W-:Y:S02]  /*1b10*/  IMAD R87, R6.reuse, c[0x0][0x2a0], RZ ;  /* 0x0000a80006577a24 */ /* 0x040fe400078e02ff */
[----:B------:R-:W-:Y:S02]  /*1b20*/  IMAD R117, R6, c[0x0][0x298], RZ ;  /* 0x0000a60006757a24 */ /* 0x000fe400078e02ff */
[----:B------:R-:W-:Y:S01]  /*1b30*/  IMAD.MOV.U32 R4, RZ, RZ, R14 ;  /* 0x000000ffff047224 */ /* 0x000fe200078e000e */
[----:B------:R-:W-:Y:S01]  /*1b40*/  IADD3 R14, R18, 0x40, RZ ;  /* 0x00000040120e7810 */ /* 0x000fe20007ffe0ff */
[----:B------:R-:W-:-:S02]  /*1b50*/  IMAD.MOV.U32 R6, RZ, RZ, R12 ;  /* 0x000000ffff067224 */ /* 0x000fc400078e000c */
[C---:B------:R-:W-:Y:S02]  /*1b60*/  IMAD R87, R8.reuse, c[0x0][0x2a4], R87 ;  /* 0x0000a90008577a24 */ /* 0x040fe400078e0257 */
[C---:B------:R-:W-:Y:S02]  /*1b70*/  IMAD R117, R8.reuse, c[0x0][0x29c], R117 ;  /* 0x0000a70008757a24 */ /* 0x040fe400078e0275 */
[----:B------:R-:W-:-:S04]  /*1b80*/  IMAD.WIDE.U32 R4, R8, c[0x0][0x2a0], R4 ;  /* 0x0000a80008047a25 */ /* 0x000fc800078e0004 */
[----:B------:R-:W-:Y:S01]  /*1b90*/  IMAD.WIDE.U32 R8, R8, c[0x0][0x298], R6 ;  /* 0x0000a60008087a25 */ /* 0x000fe200078e0006 */
[----:B------:R-:W-:-:S03]  /*1ba0*/  LEA R84, P1, R4, c[0x0][0x270], 0x1 ;  /* 0x00009c0004547a11 */ /* 0x000fc600078208ff */
[----:B------:R-:W-:Y:S01]  /*1bb0*/  IMAD.IADD R87, R5, 0x1, R87 ;  /* 0x0000000105577824 */ /* 0x000fe200078e0257 */
[----:B------:R-:W-:Y:S01]  /*1bc0*/  IADD3 R117, R9, R117, RZ ;  /* 0x0000007509757210 */ /* 0x000fe20007ffe0ff */
[----:B------:R-:W-:Y:S01]  /*1bd0*/  IMAD.IADD R0, R0, 0x1, R3 ;  /* 0x0000000100007824 */ /* 0x000fe200078e0203 */
[----:B------:R-:W-:Y:S01]  /*1be0*/  LEA R116, P0, R8, c[0x0][0x268], 0x1 ;  /* 0x00009a0008747a11 */ /* 0x000fe200078008ff */
[----:B------:R-:W-:Y:S01]  /*1bf0*/  IMAD.MOV.U32 R83, RZ, RZ, c[0x0][0x290] ;  /* 0x0000a400ff537624 */ /* 0x000fe200078e00ff */
[----:B------:R-:W-:Y:S01]  /*1c00*/  LEA.HI.X R87, R4, c[0x0][0x274], R87, 0x1, P1 ;  /* 0x00009d0004577a11 */ /* 0x000fe200008f0c57 */
[----:B------:R-:W-:Y:S01]  /*1c10*/  IMAD R5, R69, R0, RZ ;  /* 0x0000000045057224 */ /* 0x000fe200078e02ff */
[----:B------:R-:W-:Y:S01]  /*1c20*/  LEA.HI.X R117, R8, c[0x0][0x26c], R117, 0x1, P0 ;  /* 0x00009b0008757a11 */ /* 0x000fe200000f0c75 */
[----:B------:R-:W-:Y:S01]  /*1c30*/  IMAD.MOV.U32 R91, RZ, RZ, c[0x0][0x288] ;  /* 0x0000a200ff5b7624 */ /* 0x000fe200078e00ff */
[----:B------:R-:W-:Y:S01]  /*1c40*/  LEA R112, P1, R98, c[0x0][0x168], 0x1 ;  /* 0x00005a0062707a11 */ /* 0x000fe200078208ff */
[----:B------:R-:W-:Y:S01]  /*1c50*/  IMAD.MOV.U32 R81, RZ, RZ, c[0x0][0x290] ;  /* 0x0000a400ff517624 */ /* 0x000fe200078e00ff */
[----:B------:R-:W-:Y:S01]  /*1c60*/  LEA R110, P0, R88, c[0x0][0x170], 0x1 ;  /* 0x00005c00586e7a11 */ /* 0x000fe200078008ff */
[----:B------:R-:W-:Y:S01]  /*1c70*/  IMAD.MOV.U32 R13, RZ, RZ, R86 ;  /* 0x000000ffff0d7224 */ /* 0x000fe200078e0056 */
[----:B------:R-:W-:Y:S01]  /*1c80*/  LEA.HI.X R113, R98, c[0x0][0x16c], R56, 0x1, P1 ;  /* 0x00005b0062717a11 */ /* 0x000fe200008f0c38 */
[----:B------:R-:W-:Y:S01]  /*1c90*/  IMAD.U32 R81, R81, -0x40, RZ ;  /* 0xffffffc051517824 */ /* 0x000fe200078e00ff */
[----:B------:R-:W-:-:S02]  /*1ca0*/  SHF.R.S32.HI R3, RZ, 0x1f, R5 ;  /* 0x0000001fff037819 */ /* 0x000fc40000011405 */
[-C--:B------:R-:W-:Y:S02]  /*1cb0*/  IADD3 R106, P1, R68, R5.reuse, RZ ;  /* 0x00000005446a7210 */ /* 0x080fe40007f3e0ff */
[----:B------:R-:W-:Y:S02]  /*1cc0*/  LEA.HI.X R111, R88, c[0x0][0x174], R85, 0x1, P0 ;  /* 0x00005d00586f7a11 */ /* 0x000fe400000f0c55 */
[----:B------:R-:W-:Y:S01]  /*1cd0*/  IADD3 R44, P0, R70, R5, RZ ;  /* 0x00000005462c7210 */ /* 0x000fe20007f1e0ff */
[--C-:B------:R-:W-:Y:S01]  /*1ce0*/  IMAD.X R5, R66, 0x1, R3.reuse, P1 ;  /* 0x0000000142057824 */ /* 0x100fe200008e0603 */
[CC--:B------:R-:W-:Y:S01]  /*1cf0*/  SHF.L.U64.HI R82, R83.reuse, R90.reuse, c[0x0][0x294] ;  /* 0x0000a50053527619 */ /* 0x0c0fe2000001025a */
[----:B------:R-:W-:Y:S01]  /*1d00*/  IMAD.SHL.U32 R83, R83, 0x20, RZ ;  /* 0x0000002053537824 */ /* 0x000fe200078e00ff */
[----:B------:R-:W-:Y:S01]  /*1d10*/  SHF.L.U64.HI R90, R91, R90, c[0x0][0x28c] ;  /* 0x0000a3005b5a7619 */ /* 0x000fe2000001025a */
[----:B------:R-:W-:Y:S01]  /*1d20*/  IMAD.X R3, R67, 0x1, R3, P0 ;  /* 0x0000000143037824 */ /* 0x000fe200000e0603 */
[C---:B------:R-:W-:Y:S01]  /*1d30*/  SHF.L.U64.HI R0, R106.reuse, 0x1, R5 ;  /* 0x000000016a007819 */ /* 0x040fe20000010205 */
[----:B------:R-:W-:Y:S01]  /*1d40*/  IMAD.SHL.U32 R106, R106, 0x2, RZ ;  /* 0x000000026a6a7824 */ /* 0x000fe200078e00ff */
[----:B------:R-:W-:-:S02]  /*1d50*/  SHF.L.U32 R91, R91, 0x5, RZ ;  /* 0x000000055b5b7819 */ /* 0x000fc400000006ff */
[C---:B------:R-:W-:Y:S01]  /*1d60*/  SHF.L.U64.HI R2, R44.reuse, 0x1, R3 ;  /* 0x000000012c027819 */ /* 0x040fe20000010203 */
[----:B------:R-:W-:Y:S01]  /*1d70*/  IMAD.SHL.U32 R44, R44, 0x2, RZ ;  /* 0x000000022c2c7824 */ /* 0x000fe200078e00ff */
[C---:B------:R-:W-:Y:S02]  /*1d80*/  IADD3 R108, P4, R106.reuse, c[0x0][0x2b0], RZ ;  /* 0x0000ac006a6c7a10 */ /* 0x040fe40007f9e0ff */
[----:B------:R-:W-:Y:S02]  /*1d90*/  IADD3 R106, P3, R106, c[0x0][0x2a8], RZ ;  /* 0x0000aa006a6a7a10 */ /* 0x000fe40007f7e0ff */
[C---:B------:R-:W-:Y:S02]  /*1da0*/  IADD3 R20, P1, R44.reuse, c[0x0][0x2b0], RZ ;  /* 0x0000ac002c147a10 */ /* 0x040fe40007f3e0ff */
[----:B------:R-:W-:Y:S02]  /*1db0*/  IADD3 R44, P0, R44, c[0x0][0x2a8], RZ ;  /* 0x0000aa002c2c7a10 */ /* 0x000fe40007f1e0ff */
[----:B------:R-:W-:-:S02]  /*1dc0*/  SHF.L.U64.HI R82, R83, 0x1, R82 ;  /* 0x0000000153527819 */ /* 0x000fc40000010252 */
[C---:B------:R-:W-:Y:S01]  /*1dd0*/  SHF.L.U64.HI R90, R91.reuse, 0x1, R90 ;  /* 0x000000015b5a7819 */ /* 0x040fe2000001025a */
[----:B------:R-:W-:Y:S01]  /*1de0*/  IMAD.SHL.U32 R91, R91, 0x2, RZ ;  /* 0x000000025b5b7824 */ /* 0x000fe200078e00ff */
[----:B------:R-:W-:Y:S02]  /*1df0*/  SHF.L.U32 R83, R83, 0x1, RZ ;  /* 0x0000000153537819 */ /* 0x000fe400000006ff */
[C---:B------:R-:W-:Y:S02]  /*1e00*/  IADD3.X R109, R0.reuse, c[0x0][0x2b4], RZ, P4, !PT ;  /* 0x0000ad00006d7a10 */ /* 0x040fe400027fe4ff */
[----:B------:R-:W-:Y:S02]  /*1e10*/  IADD3.X R107, R0, c[0x0][0x2ac], RZ, P3, !PT ;  /* 0x0000ab00006b7a10 */ /* 0x000fe40001ffe4ff */
[C---:B------:R-:W-:Y:S02]  /*1e20*/  IADD3.X R21, R2.reuse, c[0x0][0x2b4], RZ, P1, !PT ;  /* 0x0000ad0002157a10 */ /* 0x040fe40000ffe4ff */
[----:B------:R-:W-:-:S02]  /*1e30*/  IADD3.X R45, R2, c[0x0][0x2ac], RZ, P0, !PT ;  /* 0x0000ab00022d7a10 */ /* 0x000fc400007fe4ff */
.L_x_5022:
[----:B------:R-:W-:Y:S01]  /*1e40*/  IMAD.SHL.U32 R17, R13, 0x40, RZ ;  /* 0x000000400d117824 */ /* 0x000fe200078e00ff */
[----:B------:R-:W-:Y:S01]  /*1e50*/  ISETP.NE.AND P6, PT, RZ, UR4, PT ;  /* 0x00000004ff007c0c */ /* 0x000fe2000bfc5270 */
[----:B------:R-:W-:Y:S01]  /*1e60*/  IMAD.MOV.U32 R22, RZ, RZ, R84 ;  /* 0x000000ffff167224 */ /* 0x000fe200078e0054 */
[----:B------:R-:W-:Y:S01]  /*1e70*/  IADD3 R122, P5, R116, R91, RZ ;  /* 0x0000005b747a7210 */ /* 0x000fe20007fbe0ff */
[----:B------:R-:W-:Y:S01]  /*1e80*/  IMAD.MOV.U32 R23, RZ, RZ, R87 ;  /* 0x000000ffff177224 */ /* 0x000fe200078e0057 */
[----:B------:R-:W-:Y:S02]  /*1e90*/  IADD3 R16, R17, -0x40, RZ ;  /* 0xffffffc011107810 */ /* 0x000fe40007ffe0ff */
[C---:B------:R-:W-:Y:S01]  /*1ea0*/  LEA R114, P4, R58.reuse, R112, 0x1 ;  /* 0x000000703a727211 */ /* 0x040fe200078808ff */
[----:B------:R-:W-:Y:S02]  /*1eb0*/  IMAD.X R123, R117, 0x1, R90, P5 ;  /* 0x00000001757b7824 */ /* 0x000fe400028e065a */
[--C-:B------:R-:W-:Y:S01]  /*1ec0*/  IMAD.IADD R2, R63, 0x1, -R16.reuse ;  /* 0x000000013f027824 */ /* 0x100fe200078e0a10 */
[----:B------:R-:W-:Y:S01]  /*1ed0*/  LEA.HI.X R115, R58, R113, R57, 0x1, P4 ;  /* 0x000000713a737211 */ /* 0x000fe200020f0c39 */
[----:B------:R-:W-:Y:S03]  /*1ee0*/  IMAD.IADD R0, R62, 0x1, -R16 ;  /* 0x000000013e007824 */ /* 0x000fe600078e0a10 */
[CC--:B------:R-:W-:Y:S02]  /*1ef0*/  ISETP.GE.AND P1, PT, R100.reuse, R2.reuse, PT ;  /* 0x000000026400720c */ /* 0x0c0fe40003f26270 */
[C---:B------:R-:W-:Y:S02]  /*1f00*/  ISETP.GE.AND P3, PT, R79.reuse, R2, PT ;  /* 0x000000024f00720c */ /* 0x040fe40003f66270 */
[-C--:B------:R-:W-:Y:S02]  /*1f10*/  ISETP.GE.AND P1, PT, R100, R0.reuse, !P1 ;  /* 0x000000006400720c */ /* 0x080fe40004f26270 */
[----:B------:R-:W-:Y:S11]  /*1f20*/  ISETP.GE.AND P3, PT, R79, R0, !P3 ;  /* 0x000000004f00720c */ /* 0x000ff60005f66270 */
[----:B------:R-:W2:Y:S02]  /*1f30*/  @P1 LDG.E.128 R8, [R22.64] ;  /* 0x0000000616081981 */ /* 0x000ea4000c1e1d00 */
[----:B------:R-:W-:Y:S05]  /*1f40*/  @P3 IADD3 R32, P0, R22, R83, RZ ;  /* 0x0000005316203210 */ /* 0x000fea0007f1e0ff */
[----:B------:R-:W-:Y:S01]  /*1f50*/  @P3 IMAD.X R33, R23, 0x1, R82, P0 ;  /* 0x0000000117213824 */ /* 0x000fe200000e0652 */
[C---:B------:R-:W-:Y:S04]  /*1f60*/  @P3 LEA R2, P0, R65.reuse, R110, 0x1 ;  /* 0x0000006e41023211 */ /* 0x040fe800078008ff */
[----:B------:R-:W-:Y:S02]  /*1f70*/  @P3 LEA.HI.X R3, R65, R111, R64, 0x1, P0 ;  /* 0x0000006f41033211 */ /* 0x000fe400000f0c40 */
[C---:B------:R-:W-:Y:S04]  /*1f80*/  LEA R84, P0, R81.reuse, R22, 0x1 ;  /* 0x0000001651547211 */ /* 0x040fe800078008ff */
[----:B------:R-:W-:Y:S01]  /*1f90*/  LEA.HI.X.SX32 R87, R81, R23, 0x1, P0 ;  /* 0x0000001751577211 */ /* 0x000fe200000f0eff */
        /* <DEDUP_REMOVED lines=18> */
[----:B---3--:R-:W2:Y:S01]  /*20c0*/  LDG.E.128 R24, [R116.64] ;  /* 0x0000000674187981 */ /* 0x008ea2000c1e1d00 */
        /* <DEDUP_REMOVED lines=145> */
.L_x_5000:
[----:B------:R-:W-:Y:S05]  /*29e0*/  BSYNC B0 ;  /* 0x0000000000007941 */ /* 0x000fea0003800000 */
.L_x_4999:
[----:B------:R-:W-:Y:S01]  /*29f0*/  BSSY B0, `(.L_x_5001) ;  /* 0x000009b000007945 */ /* 0x000fe20003800000 */
[----:B------:R-:W-:-:S05]  /*2a00*/  @!P3 BRA `(.L_x_5002) ;  /* 0x000009900000b947 */ /* 0x000fca0003800000 */
[----:B------:R-:W-:Y:S01]  /*2a10*/  ISETP.GE.AND P0, PT, R18, UR4, PT ;  /* 0x0000000412007c0c */ /* 0x000fe2000bf06270 */
[----:B-1-3--:R-:W2:Y:S01]  /*2a20*/  LDG.E.128 R24, [R122.64] ;  /* 0x000000067a187981 */ /* 0x00aea2000c1e1d00 */
[C---:B------:R-:W-:Y:S02]  /*2a30*/  SHF.L.U32 R51, R71.reuse, 0x1, RZ ;  /* 0x0000000147337819 */ /* 0x040fe400000006ff */
[----:B------:R-:W-:Y:S02]  /*2a40*/  SHF.L.U64.HI R49, R71, 0x1, R94 ;  /* 0x0000000147317819 */ /* 0x000fe4000001025e */
[-C--:B------:R-:W-:Y:S02]  /*2a50*/  IADD3 R32, P1, R20, R51.reuse, RZ ;  /* 0x0000003314207210 */ /* 0x080fe40007f3e0ff */
[----:B------:R-:W-:Y:S02]  /*2a60*/  IADD3 R46, P3, R44, R51, RZ ;  /* 0x000000332c2e7210 */ /* 0x000fe40007f7e0ff */
[-C--:B------:R-:W-:Y:S02]  /*2a70*/  IADD3.X R33, R21, R49.reuse, RZ, P1, !PT ;  /* 0x0000003115217210 */ /* 0x080fe40000ffe4ff */
[----:B------:R-:W-:Y:S02]  /*2a80*/  IADD3.X R47, R45, R49, RZ, P3, !PT ;  /* 0x000000312d2f7210 */ /* 0x000fe40001ffe4ff */
[----:B------:R-:W-:Y:S01]  /*2a90*/  ISETP.GE.AND P1, PT, R15, UR4, PT ;  /* 0x000000040f007c0c */ /* 0x000fe2000bf26270 */
        /* <DEDUP_REMOVED lines=144> */
.L_x_5002:
[----:B------:R-:W-:Y:S05]  /*33a0*/  BSYNC B0 ;  /* 0x0000000000007941 */ /* 0x000fea0003800000 */
.L_x_5001:
        /* <DEDUP_REMOVED lines=8> */
.L_x_4998:
[----:B------:R-:W-:Y:S01]  /*3430*/  BSSY B1, `(.L_x_5004) ;  /* 0x0000111000017945 */ /* 0x000fe20003800000 */
[----:B------:R-:W-:-:S05]  /*3440*/  @!P1 BRA `(.L_x_5005) ;  /* 0x000010f000009947 */ /* 0x000fca0003800000 */
[----:B------:R1:W5:Y:S01]  /*3450*/  LDG.E.128 R52, [R116.64] ;  /* 0x0000000674347981 */ /* 0x000362000c1e1d00 */
[----:B------:R-:W-:Y:S01]  /*3460*/  ISETP.GE.AND P0, PT, R18, UR4, PT ;  /* 0x0000000412007c0c */ /* 0x000fe2000bf06270 */
[----:B------:R-:W-:Y:S01]  /*3470*/  @!UPT UIADD3 URZ, URZ, URZ, URZ ;  /* 0x0000003f3f3ff290 */ /* 0x000fe2000fffe03f */
[----:B------:R-:W-:Y:S11]  /*3480*/  BSSY B0, `(.L_x_5006) ;  /* 0x0000056000007945 */ /* 0x000ff60003800000 */
        /* <DEDUP_REMOVED lines=13> */
[----:B---3--:R-:W-:Y:S02]  /*3560*/  LEA R10, P1, R127, R116, 0x1 ;  /* 0x000000747f0a7211 */ /* 0x008fe400078208ff */
[----:B------:R-:W-:Y:S02]  /*3570*/  LEA R130, P0, R125, R108, 0x1 ;  /* 0x0000006c7d827211 */ /* 0x000fe400078008ff */
[----:B------:R-:W-:Y:S02]  /*3580*/  LEA.HI.X.SX32 R11, R127, R117, 0x1, P1 ;  /* 0x000000757f0b7211 */ /* 0x000fe400008f0eff */
[----:B------:R-:W-:Y:S02]  /*3590*/  LEA.HI.X.SX32 R131, R125, R109, 0x1, P0 ;  /* 0x0000006d7d837211 */ /* 0x000fe400000f0eff */
[----:B------:R-:W-:Y:S01]  /*35a0*/  @P4 IADD3 R129, RZ, -UR5, RZ ;  /* 0x80000005ff814c10 */ /* 0x000fe2000fffe0ff */
[----:B------:R-:W2:Y:S03]  /*35b0*/  LDG.E.128 R28, [R10.64] ;  /* 0x000000060a1c7981 */ /* 0x000ea6000c1e1d00 */
[C---:B------:R-:W-:Y:S04]  /*35c0*/  LEA R32, P0, R129.reuse, R106, 0x1 ;  /* 0x0000006a81207211 */ /* 0x040fe800078008ff */
[----:B------:R-:W-:Y:S01]  /*35d0*/  LEA.HI.X.SX32 R33, R129, R107, 0x1, P0 ;  /* 0x0000006b81217211 */ /* 0x000fe200000f0eff */
[----:B------:R-:W3:Y:S08]  /*35e0*/  LDG.E.128 R124, [R130.64] ;  /* 0x00000006827c7981 */ /* 0x000ef0000c1e1d00 */
[----:B------:R4:W2:Y:S02]  /*35f0*/  LDG.E.128 R48, [R32.64] ;  /* 0x0000000620307981 */ /* 0x0008a4000c1e1d00 */
[----:B----4-:R-:W-:Y:S02]  /*3600*/  HADD2.F32 R33, -RZ, R52.H0_H0 ;  /* 0x20000034ff217230 */ /* 0x010fe40000004100 */
[--C-:B---3--:R-:W-:Y:S01]  /*3610*/  HADD2.F32 R25, -RZ, R125.reuse.H0_H0 ;  /* 0x2000007dff197230 */ /* 0x108fe20000004100 */
[----:B--2---:R-:W-:Y:S01]  /*3620*/  MOV R26, R28 ;  /* 0x0000001c001a7202 */ /* 0x004fe20000000f00 */
        /* <DEDUP_REMOVED lines=59> */
.L_x_5007:
[----:B------:R-:W-:Y:S05]  /*39e0*/  BSYNC B0 ;  /* 0x0000000000007941 */ /* 0x000fea0003800000 */
.L_x_5006:
[----:B-----5:R2:W-:Y:S01]  /*39f0*/  STG.E.128 [R112.64], R52 ;  /* 0x0000003470007986 */ /* 0x0205e2000c101d06 */
[----:B------:R-:W-:Y:S01]  /*3a00*/  ISETP.GE.AND P0, PT, R15, UR4, PT ;  /* 0x000000040f007c0c */ /* 0x000fe2000bf06270 */
[----:B------:R-:W-:Y:S02]  /*3a10*/  BSSY B0, `(.L_x_5008) ;  /* 0x0000057000007945 */ /* 0x000fe40003800000 */
[----:B--2---:R2:W5:Y:S10]  /*3a20*/  LDG.E.128 R52, [R116.64+0x40] ;  /* 0x0000400674347981 */ /* 0x004574000c1e1d00 */
        /* <DEDUP_REMOVED lines=18> */
[----:B------:R-:W3:Y:S03]  /*3b50*/  LDG.E.128 R28, [R10.64+0x40] ;  /* 0x000040060a1c7981 */ /* 0x000ee6000c1e1d00 */
[C---:B------:R-:W-:Y:S04]  /*3b60*/  LEA R32, P0, R129.reuse, R106, 0x1 ;  /* 0x0000006a81207211 */ /* 0x040fe800078008ff */
[----:B------:R-:W-:Y:S01]  /*3b70*/  LEA.HI.X.SX32 R33, R129, R107, 0x1, P0 ;  /* 0x0000006b81217211 */ /* 0x000fe200000f0eff */
[----:B------:R-:W4:Y:S08]  /*3b80*/  LDG.E.128 R124, [R130.64+0x40] ;  /* 0x00004006827c7981 */ /* 0x000f30000c1e1d00 */
[----:B--2---:R1:W2:Y:S02]  /*3b90*/  LDG.E.128 R48, [R32.64+0x40] ;  /* 0x0000400620307981 */ /* 0x0042a4000c1e1d00 */
[----:B-1----:R-:W-:Y:S02]  /*3ba0*/  HADD2.F32 R33, -RZ, R52.H0_H0 ;  /* 0x20000034ff217230 */ /* 0x002fe40000004100 */
[--C-:B----4-:R-:W-:Y:S01]  /*3bb0*/  HADD2.F32 R25, -RZ, R125.reuse.H0_H0 ;  /* 0x2000007dff197230 */ /* 0x110fe20000004100 */
[----:B---3--:R-:W-:Y:S01]  /*3bc0*/  MOV R26, R28 ;  /* 0x0000001c001a7202 */ /* 0x008fe20000000f00 */
        /* <DEDUP_REMOVED lines=59> */
.L_x_5009:
[----:B------:R-:W-:Y:S05]  /*3f80*/  BSYNC B0 ;  /* 0x0000000000007941 */ /* 0x000fea0003800000 */
.L_x_5008:
[----:B-----5:R4:W-:Y:S01]  /*3f90*/  STG.E.128 [R112.64+0x40], R52 ;  /* 0x0000403470007986 */ /* 0x0209e2000c101d06 */
[----:B------:R-:W-:Y:S01]  /*3fa0*/  ISETP.GE.AND P0, PT, R14, UR4, PT ;  /* 0x000000040e007c0c */ /* 0x000fe2000bf06270 */
[----:B------:R-:W-:Y:S02]  /*3fb0*/  BSSY B0, `(.L_x_5010) ;  /* 0x0000057000007945 */ /* 0x000fe40003800000 */
[----:B----4-:R4:W5:Y:S10]  /*3fc0*/  LDG.E.128 R52, [R116.64+0x80] ;  /* 0x0000800674347981 */ /* 0x010974000c1e1d00 */
        /* <DEDUP_REMOVED lines=21> */
[----:B--2---:R-:W2:Y:S08]  /*4120*/  LDG.E.128 R124, [R130.64+0x80] ;  /* 0x00008006827c7981 */ /* 0x004eb0000c1e1d00 */
[----:B----4-:R1:W4:Y:S02]  /*4130*/  LDG.E.128 R48, [R32.64+0x80] ;  /* 0x0000800620307981 */ /* 0x010324000c1e1d00 */
[----:B-1----:R-:W-:Y:S02]  /*4140*/  HADD2.F32 R33, -RZ, R52.H0_H0 ;  /* 0x20000034ff217230 */ /* 0x002fe40000004100 */
[--C-:B--2---:R-:W-:Y:S01]  /*4150*/  HADD2.F32 R25, -RZ, R125.reuse.H0_H0 ;  /* 0x2000007dff197230 */ /* 0x104fe20000004100 */
        /* <DEDUP_REMOVED lines=60> */
.L_x_5011:
[----:B------:R-:W-:Y:S05]  /*4520*/  BSYNC B0 ;  /* 0x0000000000007941 */ /* 0x000fea0003800000 */
.L_x_5010:
[----:B-----5:R1:W-:Y:S02]  /*4530*/  STG.E.128 [R112.64+0x80], R52 ;  /* 0x0000803470007986 */ /* 0x0203e4000c101d06 */
.L_x_5005:
[----:B------:R-:W-:Y:S05]  /*4540*/  BSYNC B1 ;  /* 0x0000000000017941 */ /* 0x000fea0003800000 */
.L_x_5004:
[----:B------:R-:W-:Y:S01]  /*4550*/  BSSY B1, `(.L_x_5012) ;  /* 0x000011d000017945 */ /* 0x000fe20003800000 */
[----:B------:R-:W-:-:S05]  /*4560*/  @!P3 BRA `(.L_x_5013) ;  /* 0x000011b00000b947 */ /* 0x000fca0003800000 */
[----:B-1----:R1:W5:Y:S01]  /*4570*/  LDG.E.128 R52, [R122.64] ;  /* 0x000000067a347981 */ /* 0x002362000c1e1d00 */
        /* <DEDUP_REMOVED lines=15> */
[----:B---3--:R-:W-:Y:S02]  /*4670*/  LEA R10, P0, R129, R122, 0x1 ;  /* 0x0000007a810a7211 */ /* 0x008fe400078008ff */
        /* <DEDUP_REMOVED lines=9> */
[----:B--2---:R-:W2:Y:S01]  /*4710*/  LDG.E.128 R124, [R132.64] ;  /* 0x00000006847c7981 */ /* 0x004ea2000c1e1d00 */
[----:B------:R-:W-:Y:S02]  /*4720*/  LEA.HI.X.SX32 R129, R129, R94, 0x1, P0 ;  /* 0x0000005e81817211 */ /* 0x000fe400000f0eff */
[C---:B------:R-:W-:Y:S04]  /*4730*/  LEA R32, P0, R131.reuse, R106, 0x1 ;  /* 0x0000006a83207211 */ /* 0x040fe800078008ff */
[----:B------:R-:W-:Y:S05]  /*4740*/  LEA.HI.X R33, R131, R107, R129, 0x1, P0 ;  /* 0x0000006b83217211 */ /* 0x000fea00000f0c81 */
[----:B----4-:R1:W4:Y:S02]  /*4750*/  LDG.E.128 R48, [R32.64] ;  /* 0x0000000620307981 */ /* 0x010324000c1e1d00 */
        /* <DEDUP_REMOVED lines=62> */
.L_x_5015:
[----:B------:R-:W-:Y:S05]  /*4b40*/  BSYNC B0 ;  /* 0x0000000000007941 */ /* 0x000fea0003800000 */
.L_x_5014:
[----:B-----5:R1:W-:Y:S01]  /*4b50*/  STG.E.128 [R114.64], R52 ;  /* 0x0000003472007986 */ /* 0x0203e2000c101d06 */
[----:B------:R-:W-:Y:S01]  /*4b60*/  ISETP.GE.AND P0, PT, R15, UR4, PT ;  /* 0x000000040f007c0c */ /* 0x000fe2000bf06270 */
[----:B------:R-:W-:Y:S02]  /*4b70*/  BSSY B0, `(.L_x_5016) ;  /* 0x000005b000007945 */ /* 0x000fe40003800000 */
[----:B-1----:R1:W5:Y:S10]  /*4b80*/  LDG.E.128 R52, [R122.64+0x40] ;  /* 0x000040067a347981 */ /* 0x002374000c1e1d00 */
        /* <DEDUP_REMOVED lines=12> */
[C---:B---3--:R-:W-:Y:S02]  /*4c50*/  LEA R10, P0, R129.reuse, R122, 0x1 ;  /* 0x0000007a810a7211 */ /* 0x048fe400078008ff */
[C---:B------:R-:W-:Y:S02]  /*4c60*/  IADD3 R127, P3, R96.reuse, R125, RZ ;  /* 0x0000007d607f7210 */ /* 0x040fe40007f7e0ff */
[----:B------:R-:W-:Y:S02]  /*4c70*/  LEA.HI.X.SX32 R11, R129, R123, 0x1, P0 ;  /* 0x0000007b810b7211 */ /* 0x000fe400000f0eff */
[----:B------:R-:W-:Y:S02]  /*4c80*/  MOV R129, RZ ;  /* 0x000000ff00817202 */ /* 0x000fe40000000f00 */
[----:B------:R-:W-:Y:S01]  /*4c90*/  LEA.HI.X.SX32 R125, R125, R93, 0x1, P3 ;  /* 0x0000005d7d7d7211 */ /* 0x000fe200018f0eff */
[----:B------:R-:W3:Y:S01]  /*4ca0*/  LDG.E.128 R28, [R10.64+0x40] ;  /* 0x000040060a1c7981 */ /* 0x000ee2000c1e1d00 */
        /* <DEDUP_REMOVED lines=71> */
.L_x_5017:
[----:B------:R-:W-:Y:S05]  /*5120*/  BSYNC B0 ;  /* 0x0000000000007941 */ /* 0x000fea0003800000 */
.L_x_5016:
[----:B-----5:R1:W-:Y:S01]  /*5130*/  STG.E.128 [R114.64+0x40], R52 ;  /* 0x0000403472007986 */ /* 0x0203e2000c101d06 */
        /* <DEDUP_REMOVED lines=18> */
[----:B-1----:R-:W-:Y:S02]  /*5260*/  MOV R123, RZ ;  /* 0x000000ff007b7202 */ /* 0x002fe40000000f00 */
        /* <DEDUP_REMOVED lines=73> */
.L_x_5019:
[----:B------:R-:W-:Y:S05]  /*5700*/  BSYNC B0 ;  /* 0x0000000000007941 */ /* 0x000fea0003800000 */
.L_x_5018:
[----:B-----5:R1:W-:Y:S02]  /*5710*/  STG.E.128 [R114.64+0x80], R52 ;  /* 0x0000803472007986 */ /* 0x0203e4000c101d06 */
.L_x_5013:
[----:B------:R-:W-:Y:S05]  /*5720*/  BSYNC B1 ;  /* 0x0000000000017941 */ /* 0x000fea0003800000 */
.L_x_5012:
        /* <DEDUP_REMOVED lines=8> */
.L_x_4997:
[----:B------:R-:W2:Y:S01]  /*57b0*/  @P1 LDG.E.128 R32, [R116.64] ;  /* 0x0000000674201981 */ /* 0x000ea2000c1e1d00 */
[----:B------:R-:W-:Y:S03]  /*57c0*/  UMOV UR4, URZ ;  /* 0x0000003f00047c82 */ /* 0x000fe60008000000 */
[----:B--2---:R1:W-:Y:S04]  /*57d0*/  @P1 STG.E.128 [R112.64], R32 ;  /* 0x0000002070001986 */ /* 0x0043e8000c101d06 */
[----:B---3--:R-:W2:Y:S04]  /*57e0*/  @P1 LDG.E.128 R28, [R116.64+0x40] ;  /* 0x00004006741c1981 */ /* 0x008ea8000c1e1d00 */
[----:B--2---:R1:W-:Y:S04]  /*57f0*/  @P1 STG.E.128 [R112.64+0x40], R28 ;  /* 0x0000401c70001986 */ /* 0x0043e8000c101d06 */
[----:B------:R-:W2:Y:S04]  /*5800*/  @P1 LDG.E.128 R24, [R116.64+0x80] ;  /* 0x0000800674181981 */ /* 0x000ea8000c1e1d00 */
[----:B--2---:R1:W-:Y:S04]  /*5810*/  @P1 STG.E.128 [R112.64+0x80], R24 ;  /* 0x0000801870001986 */ /* 0x0043e8000c101d06 */
[----:B------:R-:W2:Y:S04]  /*5820*/  @P3 LDG.E.128 R8, [R122.64] ;  /* 0x000000067a083981 */ /* 0x000ea8000c1e1d00 */
[----:B--2---:R1:W-:Y:S04]  /*5830*/  @P3 STG.E.128 [R114.64], R8 ;  /* 0x0000000872003986 */ /* 0x0043e8000c101d06 */
[----:B------:R-:W2:Y:S04]  /*5840*/  @P3 LDG.E.128 R4, [R122.64+0x40] ;  /* 0x000040067a043981 */ /* 0x000ea8000c1e1d00 */
[----:B--2---:R1:W-:Y:S04]  /*5850*/  @P3 STG.E.128 [R114.64+0x40], R4 ;  /* 0x0000400472003986 */ /* 0x0043e8000c101d06 */
[----:B------:R-:W2:Y:S04]  /*5860*/  @P3 LDG.E.128 R36, [R122.64+0x80] ;  /* 0x000080067a243981 */ /* 0x000ea8000c1e1d00 */
[----:B--2---:R1:W-:Y:S02]  /*5870*/  @P3 STG.E.128 [R114.64+0x80], R36 ;  /* 0x0000802472003986 */ /* 0x0043e4000c101d06 */
.L_x_5003:
[----:B------:R-:W-:Y:S04]  /*5880*/  IMAD.MOV.U32 R3, RZ, RZ, c[0x0][0x288] ;  /* 0x0000a200ff037624 */ /* 0x000fe800078e00ff */
[----:B------:R-:W-:Y:S05]  /*5890*/  IMAD.U32 R3, R3, -0x40, RZ ;  /* 0xffffffc003037824 */ /* 0x000fea00078e00ff */
[C---:B-12-4-:R-:W-:Y:S04]  /*58a0*/  LEA R116, P0, R3.reuse, R116, 0x1 ;  /* 0x0000007403747211 */ /* 0x056fe800078008ff */
        /* <DEDUP_REMOVED lines=73> */
[----:B------:R-:W-:Y:S02]  /*5d40*/  LEA R112, P0, R22, R112, 0x1 ;  /* 0x0000007016707211 */ /* 0x000fe400078008ff */
[----:B------:R-:W-:Y:S02]  /*5d50*/  LEA.HI.X R111, R24, R111, R9, 0x1, P1 ;  /* 0x0000006f186f7211 */ /* 0x000fe400008f0c09 */
[----:B------:R-:W-:Y:S01]  /*5d60*/  LEA.HI.X R113, R22, R113, R7, 0x1, P0 ;  /* 0x0000007116717211 */ /* 0x000fe200000f0c07 */
[----:B------:R-:W-:-:S05]  /*5d70*/  BRA `(.L_x_5021) ;  /* 0x0000008000007947 */ /* 0x000fca0003800000 */
.L_x_5020:
[----:B------:R-:W-:Y:S02]  /*5d80*/  IMAD.MOV.U32 R5, RZ, RZ, c[0x0][0x1a0] ;  /* 0x00006800ff057624 */ /* 0x000fe400078e00ff */
[----:B------:R-:W-:Y:S02]  /*5d90*/  IMAD.MOV.U32 R3, RZ, RZ, c[0x0][0x198] ;  /* 0x00006600ff037624 */ /* 0x000fe400078e00ff */
[----:B------:R-:W-:Y:S02]  /*5da0*/  IMAD.U32 R5, R5, -0x40, RZ ;  /* 0xffffffc005057824 */ /* 0x000fe400078e00ff */
[----:B------:R-:W-:Y:S03]  /*5db0*/  IMAD.U32 R3, R3, -0x40, RZ ;  /* 0xffffffc003037824 */ /* 0x000fe600078e00ff */
[----:B------:R-:W-:Y:S02]  /*5dc0*/  LEA R110, P1, R5, R110, 0x1 ;  /* 0x0000006e056e7211 */ /* 0x000fe400078208ff */
[----:B------:R-:W-:Y:S02]  /*5dd0*/  LEA R112, P0, R3, R112, 0x1 ;  /* 0x0000007003707211 */ /* 0x000fe400078008ff */
[----:B------:R-:W-:Y:S02]  /*5de0*/  LEA.HI.X.SX32 R111, R5, R111, 0x1, P1 ;  /* 0x0000006f056f7211 */ /* 0x000fe400008f0eff */
[----:B------:R-:W-:Y:S02]  /*5df0*/  LEA.HI.X.SX32 R113, R3, R113, 0x1, P0 ;  /* 0x0000007103717211 */ /* 0x000fe400000f0eff */
.L_x_5021:
[----:B------:R-:W-:Y:S04]  /*5e00*/  IADD3 R13, R13, -0x1, RZ ;  /* 0xffffffff0d0d7810 */ /* 0x000fe80007ffe0ff */
[----:B------:R-:W-:Y:S11]  /*5e10*/  ISETP.GT.AND P0, PT, R13, R80, PT ;  /* 0x000000500d00720c */ /* 0x000ff60003f04270 */
[----:B------:R-:W-:Y:S02]  /*5e20*/  @!UPT UIADD3 URZ, URZ, URZ, URZ ;  /* 0x0000003f3f3ff290 */ /* 0x000fe4000fffe03f */
[----:B------:R-:W-:-:S05]  /*5e30*/  @P0 BRA `(.L_x_5022) ;  /* 0xffffc00000000947 */ /* 0x000fca000383ffff */
.L_x_4996:
        /* <DEDUP_REMOVED lines=15> */
[----:B------:R-:W-:Y:S01]  /*5f30*/  LEA R24, P1, R102, c[0x0][0x160], 0x1 ;  /* 0x0000580066187a11 */ /* 0x000fe200078208ff */
[----:B------:R-:W-:Y:S01]  /*5f40*/  IMAD.IADD R3, R118, 0x1, -R61 ;  /* 0x0000000176037824 */ /* 0x000fe200078e0a3d */
[----:B------:R-:W-:Y:S02]  /*5f50*/  IADD3.X R7, R60, UR5, RZ, P0, !PT ;  /* 0x000000053c077c10 */ /* 0x000fe400087fe4ff */
[----:B------:R-:W-:Y:S02]  /*5f60*/  ISETP.NE.AND P0, PT, RZ, UR4, PT ;  /* 0x00000004ff007c0c */ /* 0x000fe4000bf05270 */
[----:B------:R-:W-:Y:S02]  /*5f70*/  LEA.HI.X R25, R102, c[0x0][0x164], R60, 0x1, P1 ;  /* 0x0000590066197a11 */ /* 0x000fe400008f0c3c */
        /* <DEDUP_REMOVED lines=50> */
[--C-:B------:R-:W-:Y:S02]  /*62a0*/  HADD2.F32 R0, -RZ, R26.reuse.H0_H0 ;  /* 0x2000001aff007230 */ /* 0x100fe40000004100 */
[----:B------:R-:W-:Y:S01]  /*62b0*/  HADD2.F32 R26, -RZ, R26.H1_H1 ;  /* 0x3000001aff1a7230 */ /* 0x000fe20000004100 */
        /* <DEDUP_REMOVED lines=13> */
.L_x_5029:
[----:B------:R-:W-:Y:S05]  /*6390*/  BSYNC B0 ;  /* 0x0000000000007941 */ /* 0x000fea0003800000 */
.L_x_5028:
        /* <DEDUP_REMOVED lines=45> */
.L_x_5031:
[----:B------:R-:W-:Y:S05]  /*6670*/  BSYNC B0 ;  /* 0x0000000000007941 */ /* 0x000fea0003800000 */
.L_x_5030:
        /* <DEDUP_REMOVED lines=44> */
.L_x_5033:
[----:B------:R-:W-:Y:S05]  /*6940*/  BSYNC B0 ;  /* 0x0000000000007941 */ /* 0x000fea0003800000 */
.L_x_5032:
[----:B-----5:R2:W-:Y:S02]  /*6950*/  STS.128 [R122+0x2000], R24 ;  /* 0x002000187a007388 */ /* 0x0205e40000000c00 */
.L_x_5027:
[----:B------:R-:W-:Y:S05]  /*6960*/  BSYNC B1 ;  /* 0x0000000000017941 */ /* 0x000fea0003800000 */
.L_x_5026:
        /* <DEDUP_REMOVED lines=57> */
.L_x_5036:
[----:B------:R-:W-:Y:S05]  /*6d00*/  BSYNC B0 ;  /* 0x0000000000007941 */ /* 0x000fea0003800000 */
.L_x_5035:
        /* <DEDUP_REMOVED lines=46> */
.L_x_5038:
[----:B------:R-:W-:Y:S05]  /*6ff0*/  BSYNC B0 ;  /* 0x0000000000007941 */ /* 0x000fea0003800000 */
.L_x_5037:
        /* <DEDUP_REMOVED lines=45> */
.L_x_5040:
[----:B------:R-:W-:Y:S05]  /*72d0*/  BSYNC B0 ;  /* 0x0000000000007941 */ /* 0x000fea0003800000 */
.L_x_5039:
[----:B-----5:R3:W-:Y:S01]  /*72e0*/  STS.128 [R122+0x2800], R8 ;  /* 0x002800087a007388 */ /* 0x0207e20000000c00 */
[----:B------:R-:W-:Y:S05]  /*72f0*/  BRA `(.L_x_5034) ;  /* 0x0000231000007947 */ /* 0x000fea0003800000 */
.L_x_5025:
        /* <DEDUP_REMOVED lines=88> */
.L_x_5044:
[----:B------:R-:W-:Y:S05]  /*7880*/  BSYNC B0 ;  /* 0x0000000000007941 */ /* 0x000fea0003800000 */
.L_x_5043:
        /* <DEDUP_REMOVED lines=88> */
.L_x_5046:
[----:B------:R-:W-:Y:S05]  /*7e10*/  BSYNC B0 ;  /* 0x0000000000007941 */ /* 0x000fea0003800000 */
.L_x_5045:
        /* <DEDUP_REMOVED lines=88> */
.L_x_5048:
[----:B------:R-:W-:Y:S05]  /*83a0*/  BSYNC B0 ;  /* 0x0000000000007941 */ /* 0x000fea0003800000 */
.L_x_5047:
[----:B-----5:R3:W-:Y:S02]  /*83b0*/  STS.128 [R122+0x2000], R20 ;  /* 0x002000147a007388 */ /* 0x0207e40000000c00 */
.L_x_5042:
[----:B------:R-:W-:Y:S05]  /*83c0*/  BSYNC B1 ;  /* 0x0000000000017941 */ /* 0x000fea0003800000 */
.L_x_5041:
        /* <DEDUP_REMOVED lines=90> */
.L_x_5050:
[----:B------:R-:W-:Y:S05]  /*8970*/  BSYNC B0 ;  /* 0x0000000000007941 */ /* 0x000fea0003800000 */
.L_x_5049:
        /* <DEDUP_REMOVED lines=89> */
.L_x_5052:
[----:B------:R-:W-:Y:S05]  /*8f10*/  BSYNC B0 ;  /* 0x0000000000007941 */ /* 0x000fea0003800000 */
.L_x_5051:
        /* <DEDUP_REMOVED lines=89> */
.L_x_5054:
[----:B------:R-:W-:Y:S05]  /*94b0*/  BSYNC B0 ;  /* 0x0000000000007941 */ /* 0x000fea0003800000 */
.L_x_5053:
[----:B-----5:R3:W-:Y:S01]  /*94c0*/  STS.128 [R122+0x2800], R12 ;  /* 0x0028000c7a007388 */ /* 0x0207e20000000c00 */
[----:B------:R-:W-:Y:S05]  /*94d0*/  BRA `(.L_x_5034) ;  /* 0x0000013000007947 */ /* 0x000fea0003800000 */
.L_x_5024:
[----:B------:R-:W-:Y:S01]  /*94e0*/  IMAD.IADD R3, R118, 0x1, -R61 ;  /* 0x0000000176037824 */ /* 0x000fe200078e0a3d */
[----:B------:R-:W-:-:S04]  /*94f0*/  IADD3 R24, R100, 0x20, RZ ;  /* 0x0000002064187810 */ /* 0x000fc80007ffe0ff */
[-C--:B------:R-:W-:Y:S02]  /*9500*/  ISETP.GE.AND P3, PT, R24, R3.reuse, PT ;  /* 0x000000031800720c */ /* 0x080fe40003f66270 */
[----:B------:R-:W-:-:S11]  /*9510*/  ISETP.GE.AND P4, PT, R100, R3, PT ;  /* 0x000000036400720c */ /* 0x000fd60003f86270 */
[C---:B------:R-:W-:Y:S02]  /*9520*/  @!P3 IADD3 R3, P0, R102.reuse, UR4, RZ ;  /* 0x000000046603bc10 */ /* 0x040fe4000ff1e0ff */
[----:B------:R-:W-:Y:S02]  /*9530*/  @!P4 LEA R4, P1, R102, c[0x0][0x160], 0x1 ;  /* 0x000058006604ca11 */ /* 0x000fe400078208ff */
        /* <DEDUP_REMOVED lines=13> */
.L_x_5034:
[----:B------:R-:W-:Y:S05]  /*9610*/  BSYNC B2 ;  /* 0x0000000000027941 */ /* 0x000fea0003800000 */
.L_x_5023:
[----:B------:R-:W-:Y:S01]  /*9620*/  IADD3 R123, R86, -0x1, RZ ;  /* 0xffffffff567b7810 */ /* 0x000fe20007ffe0ff */
[----:B------:R-:W-:Y:S01]  /*9630*/  IMAD.SHL.U32 R6, R73, 0x40, RZ ;  /* 0x0000004049067824 */ /* 0x000fe200078e00ff */
[----:B------:R-:W-:Y:S01]  /*9640*/  LOP3.LUT R116, R78, 0xfffffff8, RZ, 0xc0, !PT ;  /* 0xfffffff84e747812 */ /* 0x000fe200078ec0ff */
[----:B-1----:R-:W-:Y:S01]  /*9650*/  IMAD.SHL.U32 R4, R77, 0x8, RZ ;  /* 0x000000084d047824 */ /* 0x002fe200078e00ff */
[C---:B------:R-:W-:Y:S01]  /*9660*/  LEA R124, P0, R98.reuse, c[0x0][0x168], 0x1 ;  /* 0x00005a00627c7a11 */ /* 0x040fe200078008ff */
[----:B------:R-:W-:Y:S01]  /*9670*/  IMAD.SHL.U32 R40, R123, 0x40, RZ ;  /* 0x000000407b287824 */ /* 0x000fe200078e00ff */
[----:B------:R-:W-:Y:S01]  /*9680*/  SHF.R.S32.HI R7, RZ, 0x4, R76 ;  /* 0x00000004ff077819 */ /* 0x000fe2000001144c */
[----:B------:R-:W-:Y:S01]  /*9690*/  IMAD.IADD R116, R59, 0x1, -R116 ;  /* 0x000000013b747824 */ /* 0x000fe200078e0a74 */
[----:B------:R-:W-:Y:S01]  /*96a0*/  LEA.HI.X R125, R98, c[0x0][0x16c], R56, 0x1, P0 ;  /* 0x00005b00627d7a11 */ /* 0x000fe200000f0c38 */
[----:B------:R-:W-:Y:S01]  /*96b0*/  IMAD.IADD R5, R63, 0x1, -R40 ;  /* 0x000000013f057824 */ /* 0x000fe200078e0a28 */
[----:B------:R-:W-:-:S02]  /*96c0*/  LEA.HI R76, R76, R7, RZ, 0x1 ;  /* 0x000000074c4c7211 */ /* 0x000fc400078f08ff */
[----:B------:R-:W-:Y:S02]  /*96d0*/  LEA.HI R3, R116, R116, RZ, 0x1 ;  /* 0x0000007474037211 */ /* 0x000fe400078f08ff */
[-C--:B------:R-:W-:Y:S02]  /*96e0*/  ISETP.GE.AND P4, PT, R24, R5.reuse, PT ;  /* 0x000000051800720c */ /* 0x080fe40003f86270 */
[-C--:B------:R-:W-:Y:S02]  /*96f0*/  ISETP.GE.AND P5, PT, R100, R5.reuse, PT ;  /* 0x000000056400720c */ /* 0x080fe40003fa6270 */
[----:B---3--:R-:W-:Y:S02]  /*9700*/  LOP3.LUT R9, R3, 0x3fffffe, RZ, 0xc0, !PT ;  /* 0x03fffffe03097812 */ /* 0x008fe400078ec0ff */
[----:B------:R-:W-:Y:S02]  /*9710*/  LOP3.LUT R0, R74, 0x7fffffe, RZ, 0xc0, !PT ;  /* 0x07fffffe4a007812 */ /* 0x000fe400078ec0ff */
[----:B------:R-:W-:Y:S01]  /*9720*/  LOP3.LUT R76, R76, 0xfffffffe, RZ, 0xc0, !PT ;  /* 0xfffffffe4c4c7812 */ /* 0x000fe200078ec0ff */
[----:B------:R-:W-:Y:S01]  /*9730*/  IMAD.IADD R116, R116, 0x1, -R9 ;  /* 0x0000000174747824 */ /* 0x000fe200078e0a09 */
[----:B------:R-:W-:Y:S01]  /*9740*/  SHF.R.S32.HI R2, RZ, 0x1f, R75 ;  /* 0x0000001fff027819 */ /* 0x000fe2000001144b */
[----:B------:R-:W-:Y:S01]  /*9750*/  IMAD.IADD R0, R75, 0x1, -R0 ;  /* 0x000000014b007824 */ /* 0x000fe200078e0a00 */
[----:B------:R-:W-:-:S02]  /*9760*/  ISETP.GE.AND P3, PT, R100, R5, PT ;  /* 0x000000056400720c */ /* 0x000fc40003f66270 */
[----:B------:R-:W-:Y:S01]  /*9770*/  @!P4 LEA R8, P0, R58, R124, 0x1 ;  /* 0x0000007c3a08c211 */ /* 0x000fe200078008ff */
[----:B------:R-:W-:Y:S01]  /*9780*/  @!PT LDS RZ, [RZ] ;  /* 0x00000000fffff984 */ /* 0x000fe20000000800 */
[----:B------:R-:W-:Y:S01]  /*9790*/  @!PT LDS RZ, [RZ] ;  /* 0x00000000fffff984 */ /* 0x000fe20000000800 */
[----:B------:R-:W-:Y:S01]  /*97a0*/  @!PT LDS RZ, [RZ] ;  /* 0x00000000fffff984 */ /* 0x000fe20000000800 */
[----:B------:R1:W-:Y:S01]  /*97b0*/  @!P5 LDGSTS.E.BYPASS.LTC128B.128 [R122+0x3000], [R124.64] ;  /* 0x030000007c7adfae */ /* 0x0003e2000b901d46 */
[----:B------:R-:W-:Y:S01]  /*97c0*/  ISETP.GE.AND P1, PT, R24, R5, PT ;  /* 0x000000051800720c */ /* 0x000fe20003f26270 */
[----:B------:R-:W-:Y:S01]  /*97d0*/  IMAD.IADD R5, R7, 0x1, -R76 ;  /* 0x0000000107057824 */ /* 0x000fe200078e0a4c */
[----:B------:R-:W-:Y:S01]  /*97e0*/  @!P4 LEA.HI.X R9, R58, R125, R57, 0x1, P0 ;  /* 0x0000007d3a09c211 */ /* 0x000fe200000f0c39 */
[----:B------:R1:W-:Y:S01]  /*97f0*/  @!P5 LDGSTS.E.BYPASS.LTC128B.128 [R122+0x4000], [R124.64+0x40] ;  /* 0x040000407c7adfae */ /* 0x0003e2000b901d46 */
[----:B------:R-:W-:Y:S01]  /*9800*/  SHF.R.S32.HI R3, RZ, 0x1, R3 ;  /* 0x00000001ff037819 */ /* 0x000fe20000011403 */
[C---:B------:R-:W-:Y:S01]  /*9810*/  IMAD R116, R5.reuse, 0x8, R116 ;  /* 0x0000000805747824 */ /* 0x040fe200078e0274 */
[----:B------:R-:W-:Y:S01]  /*9820*/  LEA.HI R75, R2, R75, RZ, 0x3 ;  /* 0x0000004b024b7211 */ /* 0x000fe200078f18ff */
[----:B------:R1:W-:Y:S01]  /*9830*/  @!P5 LDGSTS.E.BYPASS.LTC128B.128 [R122+0x5000], [R124.64+0x80] ;  /* 0x050000807c7adfae */ /* 0x0003e2000b901d46 */
[----:B------:R-:W-:Y:S01]  /*9840*/  SHF.R.S32.HI R42, RZ, 0x1f, R59 ;  /* 0x0000001fff2a7819 */ /* 0x000fe2000001143b */
[----:B------:R-:W-:Y:S01]  /*9850*/  IMAD.SHL.U32 R41, R5, 0x8, RZ ;  /* 0x0000000805297824 */ /* 0x000fe200078e00ff */
[----:B------:R-:W-:Y:S01]  /*9860*/  LOP3.LUT R6, R6, 0xc0, RZ, 0xc0, !PT ;  /* 0x000000c006067812 */ /* 0x000fe200078ec0ff */
[----:B------:R3:W-:Y:S01]  /*9870*/  @!P4 LDGSTS.E.BYPASS.LTC128B.128 [R122+0x3800], [R8.64] ;  /* 0x03800000087acfae */ /* 0x0007e2000b901d46 */
[----:B------:R-:W-:Y:S01]  /*9880*/  IMAD.SHL.U32 R5, R3, 0x40, RZ ;  /* 0x0000004003057824 */ /* 0x000fe200078e00ff */
[----:B------:R-:W-:Y:S01]  /*9890*/  LEA.HI R42, R42, R59, RZ, 0x5 ;  /* 0x0000003b2a2a7211 */ /* 0x000fe200078f28ff */
[----:B------:R-:W-:Y:S01]  /*98a0*/  IMAD.SHL.U32 R75, R75, 0x20, RZ ;  /* 0x000000204b4b7824 */ /* 0x000fe200078e00ff */
[----:B------:R3:W-:Y:S01]  /*98b0*/  @!P4 LDGSTS.E.BYPASS.LTC128B.128 [R122+0x4800], [R8.64+0x40] ;  /* 0x04800040087acfae */ /* 0x0007e2000b901d46 */
[----:B------:R-:W-:-:S02]  /*98c0*/  LOP3.LUT R41, R6, 0x8, R41, 0xf8, !PT ;  /* 0x0000000806297812 */ /* 0x000fc400078ef829 */
[----:B------:R-:W-:Y:S01]  /*98d0*/  LOP3.LUT R5, R5, 0xc0, RZ, 0xc0, !PT ;  /* 0x000000c005057812 */ /* 0x000fe200078ec0ff */
[----:B------:R3:W-:Y:S01]  /*98e0*/  @!P4 LDGSTS.E.BYPASS.LTC128B.128 [R122+0x5800], [R8.64+0x80] ;  /* 0x05800080087acfae */ /* 0x0007e2000b901d46 */
[----:B------:R-:W-:Y:S02]  /*98f0*/  SHF.R.S32.HI R2, RZ, 0x5, R42 ;  /* 0x00000005ff027819 */ /* 0x000fe4000001142a */
[----:B------:R-:W-:Y:S01]  /*9900*/  LOP3.LUT R91, R75, 0xffffff00, RZ, 0xc0, !PT ;  /* 0xffffff004b5b7812 */ /* 0x000fe200078ec0ff */
[----:B------:R-:W0:Y:S01]  /*9910*/  LDGDEPBAR ;  /* 0x00000000000079af */ /* 0x000e220000000000 */
[----:B------:R-:W-:Y:S01]  /*9920*/  LOP3.LUT R4, R5, 0x8, R4, 0xf8, !PT ;  /* 0x0000000805047812 */ /* 0x000fe200078ef804 */
[C---:B------:R-:W-:Y:S01]  /*9930*/  IMAD R61, R2.reuse, 0x10, R61 ;  /* 0x00000010023d7824 */ /* 0x040fe200078e023d */
[----:B------:R-:W-:Y:S01]  /*9940*/  SHF.R.U32.HI R6, RZ, 0x3, R6 ;  /* 0x00000003ff067819 */ /* 0x000fe20000011606 */
[----:B------:R-:W-:Y:S01]  /*9950*/  IMAD R7, R2, 0x200, R91 ;  /* 0x0000020002077824 */ /* 0x000fe200078e025b */
[----:B------:R-:W-:-:S02]  /*9960*/  SHF.R.U32.HI R5, RZ, 0x3, R5 ;  /* 0x00000003ff057819 */ /* 0x000fc40000011605 */
[----:B------:R-:W-:Y:S02]  /*9970*/  LEA R126, P0, R88, c[0x0][0x170], 0x1 ;  /* 0x00005c00587e7a11 */ /* 0x000fe400078008ff */
[----:B------:R-:W-:Y:S01]  /*9980*/  LOP3.LUT R41, R41, R6, RZ, 0x3c, !PT ;  /* 0x0000000629297212 */ /* 0x000fe200078e3cff */
[----:B------:R-:W-:Y:S01]  /*9990*/  IMAD R6, R0, 0x20, R7 ;  /* 0x0000002000067824 */ /* 0x000fe200078e0207 */
[----:B------:R-:W-:Y:S01]  /*99a0*/  LOP3.LUT R5, R4, R5, RZ, 0x3c, !PT ;  /* 0x0000000504057212 */ /* 0x000fe200078e3cff */
[----:B------:R-:W-:Y:S01]  /*99b0*/  IMAD R0, R0, 0x20, R91 ;  /* 0x0000002000007824 */ /* 0x000fe200078e025b */
[----:B------:R-:W-:Y:S01]  /*99c0*/  LEA.HI.X R127, R88, c[0x0][0x174], R85, 0x1, P0 ;  /* 0x00005d00587f7a11 */ /* 0x000fe200000f0c55 */
[----:B------:R-:W-:Y:S01]  /*99d0*/  IMAD.IADD R117, R41, 0x1, R6 ;  /* 0x0000000129757824 */ /* 0x000fe200078e0206 */
[----:B--2---:R-:W-:Y:S01]  /*99e0*/  @!P1 LEA R16, P0, R65, R126, 0x1 ;  /* 0x0000007e41109211 */ /* 0x004fe200078008ff */
[----:B------:R-:W-:Y:S01]  /*99f0*/  IMAD.U32 R116, R116, 0x20, R5 ;  /* 0x0000002074747824 */ /* 0x000fe200078e0005 */
[----:B------:R-:W-:Y:S01]  /*9a00*/  LOP3.LUT R42, R42, 0xffffffe0, RZ, 0xc0, !PT ;  /* 0xffffffe02a2a7812 */ /* 0x000fe200078ec0ff */
[----:B------:R-:W-:Y:S01]  /*9a10*/  IMAD.SHL.U32 R117, R117, 0x2, RZ ;  /* 0x0000000275757824 */ /* 0x000fe200078e00ff */
[----:B------:R-:W-:Y:S01]  /*9a20*/  @!P1 LEA.HI.X R17, R65, R127, R64, 0x1, P0 ;  /* 0x0000007f41119211 */ /* 0x000fe200000f0c40 */
[----:B------:R-:W-:Y:S01]  /*9a30*/  IMAD.SHL.U32 R116, R116, 0x2, RZ ;  /* 0x0000000274747824 */ /* 0x000fe200078e00ff */
[----:B------:R-:W-:Y:S01]  /*9a40*/  LOP3.LUT P0, RZ, R3, 0x2, RZ, 0xc0, !PT ;  /* 0x0000000203ff7812 */ /* 0x000fe2000780c0ff */
[----:B------:R-:W-:Y:S01]  /*9a50*/  IMAD.MOV.U32 R3, RZ, RZ, 0x20 ;  /* 0x00000020ff037424 */ /* 0x000fe200078e00ff */
[----:B------:R-:W-:-:S04]  /*9a60*/  DEPBAR.LE SB0, 0x0 ;  /* 0x000080000000791a */ /* 0x000fc80000000000 */
[----:B------:R-:W-:Y:S01]  /*9a70*/  BAR.SYNC.DEFER_BLOCKING 0x0 ;  /* 0x0000000000007b1d */ /* 0x000fe20000010000 */
[----:B------:R-:W-:Y:S01]  /*9a80*/  SEL R3, R3, 0xffffffe0, !P0 ;  /* 0xffffffe003037807 */ /* 0x000fe20004000000 */
[----:B------:R-:W-:Y:S02]  /*9a90*/  IMAD R115, R43, 0x2, R117 ;  /* 0x000000022b737824 */ /* 0x000fe400078e0275 */
[----:B------:R-:W-:Y:S02]  /*9aa0*/  IMAD.IADD R0, R41, 0x1, R0 ;  /* 0x0000000129007824 */ /* 0x000fe400078e0200 */
[----:B------:R-:W-:Y:S02]  /*9ab0*/  IMAD.IADD R113, R116, 0x1, R3 ;  /* 0x0000000174717824 */ /* 0x000fe400078e0203 */
[C---:B------:R-:W-:Y:S02]  /*9ac0*/  IMAD.IADD R3, R59.reuse, 0x1, -R42 ;  /* 0x000000013b037824 */ /* 0x040fe400078e0a2a */
[----:B------:R-:W-:Y:S01]  /*9ad0*/  IMAD.SHL.U32 R59, R59, 0x2, RZ ;  /* 0x000000023b3b7824 */ /* 0x000fe200078e00ff */
        /* <DEDUP_REMOVED lines=21> */
[----:B------:R-:W4:Y:S04]  /*9c30*/  LDSM.16.M88.4 R20, [R116+0x3000] ;  /* 0x003000007414783b */ /* 0x000f280000000200 */
[----:B------:R-:W2:Y:S04]  /*9c40*/  LDSM.16.M88.4 R12, [R116+0x3400] ;  /* 0x00340000740c783b */ /* 0x000ea80000000200 */
[----:B------:R-:W5:Y:S04]  /*9c50*/  LDSM.16.M88.4 R68, [R116+0x3800] ;  /* 0x003800007444783b */ /* 0x000f680000000200 */
[----:B---3--:R-:W3:Y:S04]  /*9c60*/  LDSM.16.M88.4 R8, [R116+0x3c00] ;  /* 0x003c00007408783b */ /* 0x008ee80000000200 */
[----:B------:R-:W-:Y:S04]  /*9c70*/  LDSM.16.M88.4 R92, [R115] ;  /* 0x00000000735c783b */ /* 0x000fe80000000200 */
[----:B------:R-:W1:Y:S04]  /*9c80*/  LDSM.16.M88.4 R4, [R113+0x3000] ;  /* 0x003000007104783b */ /* 0x000e680000000200 */
[----:B------:R-:W1:Y:S04]  /*9c90*/  LDSM.16.M88.4 R100, [R113+0x3400] ;  /* 0x003400007164783b */ /* 0x000e680000000200 */
[----:B------:R-:W1:Y:S04]  /*9ca0*/  LDSM.16.M88.4 R80, [R113+0x3800] ;  /* 0x003800007150783b */ /* 0x000e680000000200 */
[----:B------:R-:W1:Y:S04]  /*9cb0*/  LDSM.16.M88.4 R76, [R113+0x3c00] ;  /* 0x003c0000714c783b */ /* 0x000e680000000200 */
[----:B------:R-:W-:Y:S01]  /*9cc0*/  LDSM.16.M88.4 R48, [R117+0x1000] ;  /* 0x001000007530783b */ /* 0x000fe20000000200 */
[C---:B----4-:R-:W-:Y:S03]  /*9cd0*/  HMMA.16816.F32 R24, R52.reuse, R20, RZ ;  /* 0x000000143418723c */ /* 0x050fe600000018ff */
[----:B------:R-:W4:Y:S04]  /*9ce0*/  LDSM.16.M88.4 R44, [R116+0x4000] ;  /* 0x00400000742c783b */ /* 0x000f280000000200 */
[----:B------:R-:W1:Y:S01]  /*9cf0*/  LDSM.16.M88.4 R36, [R116+0x4400] ;  /* 0x004400007424783b */ /* 0x000e620000000200 */
[C---:B--2---:R-:W-:Y:S03]  /*9d00*/  HMMA.16816.F32 R16, R52.reuse, R12, RZ ;  /* 0x0000000c3410723c */ /* 0x044fe600000018ff */
[----:B------:R-:W2:Y:S04]  /*9d10*/  LDSM.16.M88.4 R32, [R116+0x4800] ;  /* 0x004800007420783b */ /* 0x000ea80000000200 */
[----:B------:R-:W1:Y:S01]  /*9d20*/  LDSM.16.M88.4 R28, [R116+0x4c00] ;  /* 0x004c0000741c783b */ /* 0x000e620000000200 */
[C---:B------:R-:W-:Y:S03]  /*9d30*/  HMMA.16816.F32 R12, R52.reuse, R14, RZ ;  /* 0x0000000e340c723c */ /* 0x040fe600000018ff */
[----:B------:R-:W0:Y:S05]  /*9d40*/  LDGDEPBAR ;  /* 0x00000000000079af */ /* 0x000e2a0000000000 */
[C---:B-----5:R-:W-:Y:S08]  /*9d50*/  HMMA.16816.F32 R72, R52.reuse, R68, RZ ;  /* 0x000000443448723c */ /* 0x060ff000000018ff */
[C---:B------:R-:W-:Y:S08]  /*9d60*/  HMMA.16816.F32 R20, R52.reuse, R22, RZ ;  /* 0x000000163414723c */ /* 0x040ff000000018ff */
[C---:B------:R-:W-:Y:S08]  /*9d70*/  HMMA.16816.F32 R68, R52.reuse, R70, RZ ;  /* 0x000000463444723c */ /* 0x040ff000000018ff */
[C---:B---3--:R-:W-:Y:S08]  /*9d80*/  HMMA.16816.F32 R64, R52.reuse, R8, RZ ;  /* 0x000000083440723c */ /* 0x048ff000000018ff */
[----:B------:R-:W-:Y:S01]  /*9d90*/  HMMA.16816.F32 R52, R52, R10, RZ ;  /* 0x0000000a3434723c */ /* 0x000fe200000018ff */
[----:B------:R-:W-:Y:S07]  /*9da0*/  LDSM.16.M88.4 R8, [R115+0x1000] ;  /* 0x001000007308783b */ /* 0x000fee0000000200 */
[C---:B-1----:R-:W-:Y:S08]  /*9db0*/  HMMA.16816.F32 R24, R92.reuse, R4, R24 ;  /* 0x000000045c18723c */ /* 0x042ff00000001818 */
[C---:B------:R-:W-:Y:S08]  /*9dc0*/  HMMA.16816.F32 R16, R92.reuse, R100, R16 ;  /* 0x000000645c10723c */ /* 0x040ff00000001810 */
[C---:B------:R-:W-:Y:S08]  /*9dd0*/  HMMA.16816.F32 R12, R92.reuse, R102, R12 ;  /* 0x000000665c0c723c */ /* 0x040ff0000000180c */
[C---:B------:R-:W-:Y:S01]  /*9de0*/  HMMA.16816.F32 R20, R92.reuse, R6, R20 ;  /* 0x000000065c14723c */ /* 0x040fe20000001814 */
[----:B------:R-:W1:Y:S07]  /*9df0*/  LDSM.16.M88.4 R4, [R113+0x4000] ;  /* 0x004000007104783b */ /* 0x000e6e0000000200 */
[C---:B------:R-:W-:Y:S08]  /*9e00*/  HMMA.16816.F32 R72, R92.reuse, R80, R72 ;  /* 0x000000505c48723c */ /* 0x040ff00000001848 */
[C---:B------:R-:W-:Y:S01]  /*9e10*/  HMMA.16816.F32 R68, R92.reuse, R82, R68 ;  /* 0x000000525c44723c */ /* 0x040fe20000001844 */
[----:B------:R-:W3:Y:S07]  /*9e20*/  LDSM.16.M88.4 R80, [R113+0x4400] ;  /* 0x004400007150783b */ /* 0x000eee0000000200 */
[C---:B------:R-:W-:Y:S08]  /*9e30*/  HMMA.16816.F32 R64, R92.reuse, R76, R64 ;  /* 0x0000004c5c40723c */ /* 0x040ff00000001840 */
[----:B------:R-:W-:Y:S01]  /*9e40*/  HMMA.16816.F32 R52, R92, R78, R52 ;  /* 0x0000004e5c34723c */ /* 0x000fe20000001834 */
[----:B------:R-:W5:Y:S07]  /*9e50*/  LDSM.16.M88.4 R76, [R113+0x4800] ;  /* 0x00480000714c783b */ /* 0x000f6e0000000200 */
[C---:B----4-:R-:W-:Y:S08]  /*9e60*/  HMMA.16816.F32 R24, R48.reuse, R44, R24 ;  /* 0x0000002c3018723c */ /* 0x050ff00000001818 */
[C---:B------:R-:W-:Y:S08]  /*9e70*/  HMMA.16816.F32 R16, R48.reuse, R36, R16 ;  /* 0x000000243010723c */ /* 0x040ff00000001810 */
[C---:B------:R-:W-:Y:S01]  /*9e80*/  HMMA.16816.F32 R12, R48.reuse, R38, R12 ;  /* 0x00000026300c723c */ /* 0x040fe2000000180c */
[----:B------:R-:W4:Y:S07]  /*9e90*/  LDSM.16.M88.4 R36, [R113+0x4c00] ;  /* 0x004c00007124783b */ /* 0x000f2e0000000200 */
[C---:B--2---:R-:W-:Y:S08]  /*9ea0*/  HMMA.16816.F32 R72, R48.reuse, R32, R72 ;  /* 0x000000203048723c */ /* 0x044ff00000001848 */
[C---:B------:R-:W-:Y:S01]  /*9eb0*/  HMMA.16816.F32 R68, R48.reuse, R34, R68 ;  /* 0x000000223044723c */ /* 0x040fe20000001844 */
[----:B------:R-:W-:Y:S07]  /*9ec0*/  LDSM.16.M88.4 R32, [R116+0x5000] ;  /* 0x005000007420783b */ /* 0x000fee0000000200 */
[C---:B------:R-:W-:Y:S08]  /*9ed0*/  HMMA.16816.F32 R64, R48.reuse, R28, R64 ;  /* 0x0000001c3040723c */ /* 0x040ff00000001840 */
[C---:B------:R-:W-:Y:S01]  /*9ee0*/  HMMA.16816.F32 R52, R48.reuse, R30, R52 ;  /* 0x0000001e3034723c */ /* 0x040fe20000001834 */
[----:B------:R-:W2:Y:S07]  /*9ef0*/  LDSM.16.M88.4 R28, [R117+0x2000] ;  /* 0x00200000751c783b */ /* 0x000eae0000000200 */
[----:B------:R-:W-:Y:S01]  /*9f00*/  HMMA.16816.F32 R20, R48, R46, R20 ;  /* 0x0000002e3014723c */ /* 0x000fe20000001814 */
[----:B------:R-:W2:Y:S04]  /*9f10*/  LDSM.16.M88.4 R44, [R116+0x5400] ;  /* 0x00540000742c783b */ /* 0x000ea80000000200 */
[----:B------:R-:W-:Y:S03]  /*9f20*/  LDSM.16.M88.4 R48, [R116+0x5c00] ;  /* 0x005c00007430783b */ /* 0x000fe60000000200 */
[C---:B-1----:R-:W-:Y:S08]  /*9f30*/  HMMA.16816.F32 R24, R8.reuse, R4, R24 ;  /* 0x000000040818723c */ /* 0x042ff00000001818 */
[C---:B---3--:R-:W-:Y:S08]  /*9f40*/  HMMA.16816.F32 R16, R8.reuse, R80, R16 ;  /* 0x000000500810723c */ /* 0x048ff00000001810 */
[C---:B------:R-:W-:Y:S08]  /*9f50*/  HMMA.16816.F32 R12, R8.reuse, R82, R12 ;  /* 0x00000052080c723c */ /* 0x040ff0000000180c */
[C---:B-----5:R-:W-:Y:S08]  /*9f60*/  HMMA.16816.F32 R72, R8.reuse, R76, R72 ;  /* 0x0000004c0848723c */ /* 0x060ff00000001848 */
[C---:B------:R-:W-:Y:S01]  /*9f70*/  HMMA.16816.F32 R80, R8.reuse, R78, R68 ;  /* 0x0000004e0850723c */ /* 0x040fe20000001844 */
[----:B------:R-:W-:Y:S04]  /*9f80*/  LDSM.16.M88.4 R68, [R115+0x2000] ;  /* 0x002000007344783b */ /* 0x000fe80000000200 */
[----:B------:R-:W1:Y:S03]  /*9f90*/  LDSM.16.M88.4 R76, [R113+0x5000] ;  /* 0x00500000714c783b */ /* 0x000e660000000200 */
[C---:B------:R-:W-:Y:S01]  /*9fa0*/  HMMA.16816.F32 R20, R8.reuse, R6, R20 ;  /* 0x000000060814723c */ /* 0x040fe20000001814 */
[----:B------:R-:W3:Y:S07]  /*9fb0*/  LDSM.16.M88.4 R4, [R116+0x5800] ;  /* 0x005800007404783b */ /* 0x000eee0000000200 */
[C---:B----4-:R-:W-:Y:S08]  /*9fc0*/  HMMA.16816.F32 R64, R8.reuse, R36, R64 ;  /* 0x000000240840723c */ /* 0x050ff00000001840 */
[----:B------:R-:W-:Y:S01]  /*9fd0*/  HMMA.16816.F32 R52, R8, R38, R52 ;  /* 0x000000260834723c */ /* 0x000fe20000001834 */
[----:B------:R-:W4:Y:S07]  /*9fe0*/  LDSM.16.M88.4 R8, [R113+0x5400] ;  /* 0x005400007108783b */ /* 0x000f2e0000000200 */
[C---:B--2---:R-:W-:Y:S07]  /*9ff0*/  HMMA.16816.F32 R24, R28.reuse, R32, R24 ;  /* 0x000000201c18723c */ /* 0x044fee0000001818 */
[----:B------:R-:W-:Y:S01]  /*a000*/  SHF.R.S32.HI R32, RZ, 0x1f, R3 ;  /* 0x0000001fff207819 */ /* 0x000fe20000011403 */
[----:B------:R-:W-:Y:S03]  /*a010*/  HMMA.16816.F32 R16, R28, R44, R16 ;  /* 0x0000002c1c10723c */ /* 0x000fe60000001810 */
[----:B------:R-:W-:-:S02]  /*a020*/  LEA.HI R32, R32, R3, RZ, 0x2 ;  /* 0x0000000320207211 */ /* 0x000fc400078f10ff */
[----:B------:R-:W-:Y:S02]  /*a030*/  LOP3.LUT R3, R59, 0x6, RZ, 0xc0, !PT ;  /* 0x000000063b037812 */ /* 0x000fe400078ec0ff */
[----:B------:R-:W-:Y:S01]  /*a040*/  SHF.R.S32.HI R128, RZ, 0x2, R32 ;  /* 0x00000002ff807819 */ /* 0x000fe20000011420 */
[----:B------:R-:W-:Y:S02]  /*a050*/  HMMA.16816.F32 R12, R28, R46, R12 ;  /* 0x0000002e1c0c723c */ /* 0x000fe4000000180c */
[----:B------:R-:W-:Y:S01]  /*a060*/  IMAD.IADD R3, R40, 0x1, R3 ;  /* 0x0000000128037824 */ /* 0x000fe200078e0203 */
[----:B------:R-:W-:-:S04]  /*a070*/  IADD3 R2, R61, 0x1, R128 ;  /* 0x000000013d027810 */ /* 0x000fc80007ffe080 */
[----:B------:R-:W-:Y:S01]  /*a080*/  IADD3 R2, R63, R2, -R118 ;  /* 0x000000023f027210 */ /* 0x000fe20007ffe876 */
[----:B-1----:R-:W-:Y:S03]  /*a090*/  HMMA.16816.F32 R24, R68, R76, R24 ;  /* 0x0000004c4418723c */ /* 0x002fe60000001818 */
[----:B------:R-:W-:-:S04]  /*a0a0*/  IADD3 R2, R2, c[0x0][0x2e8], RZ ;  /* 0x0000ba0002027a10 */ /* 0x000fc80007ffe0ff */
[C---:B------:R-:W-:Y:S01]  /*a0b0*/  IADD3 R32, R2.reuse, 0x8, RZ ;  /* 0x0000000802207810 */ /* 0x040fe20007ffe0ff */
[----:B---3--:R-:W-:Y:S01]  /*a0c0*/  HMMA.16816.F32 R72, R28, R4, R72 ;  /* 0x000000041c48723c */ /* 0x008fe20000001848 */
[-C--:B------:R-:W-:Y:S02]  /*a0d0*/  IMNMX R2, R2, R63.reuse, PT ;  /* 0x0000003f02027217 */ /* 0x080fe40003800200 */
[----:B------:R-:W-:Y:S02]  /*a0e0*/  IMNMX R87, R32, R63, PT ;  /* 0x0000003f20577217 */ /* 0x000fe40003800200 */
[----:B------:R-:W-:-:S03]  /*a0f0*/  ISETP.GE.AND P4, PT, R3, R2, PT ;  /* 0x000000020300720c */ /* 0x000fc60003f86270 */
[----:B----4-:R-:W-:Y:S07]  /*a100*/  HMMA.16816.F32 R16, R68, R8, R16 ;  /* 0x000000084410723c */ /* 0x010fee0000001810 */
[C---:B------:R-:W-:Y:S01]  /*a110*/  IADD3 R8, R3.reuse, 0x1, RZ ;  /* 0x0000000103087810 */ /* 0x040fe20007ffe0ff */
[----:B------:R-:W-:Y:S01]  /*a120*/  HMMA.16816.F32 R80, R28, R6, R80 ;  /* 0x000000061c50723c */ /* 0x000fe20000001850 */
[----:B------:R-:W-:Y:S01]  /*a130*/  IADD3 R9, R3, 0x9, RZ ;  /* 0x0000000903097810 */ /* 0x000fe20007ffe0ff */
[----:B------:R-:W1:Y:S01]  /*a140*/  LDSM.16.M88.4 R4, [R113+0x5800] ;  /* 0x005800007104783b */ /* 0x000e620000000200 */
[----:B------:R-:W-:-:S02]  /*a150*/  ISETP.GE.AND P0, PT, R8, R2, PT ;  /* 0x000000020800720c */ /* 0x000fc40003f06270 */
[-C--:B------:R-:W-:Y:S02]  /*a160*/  ISETP.GE.AND P5, PT, R8, R87.reuse, PT ;  /* 0x000000570800720c */ /* 0x080fe40003fa6270 */
[----:B------:R-:W-:Y:S01]  /*a170*/  IADD3 R8, R3, 0x8, RZ ;  /* 0x0000000803087810 */ /* 0x000fe20007ffe0ff */
[----:B------:R-:W-:Y:S01]  /*a180*/  HMMA.16816.F32 R20, R28, R34, R20 ;  /* 0x000000221c14723c */ /* 0x000fe20000001814 */
[----:B------:R-:W-:Y:S02]  /*a190*/  FSEL R33, R24, -INF , !P4 ;  /* 0xff80000018217808 */ /* 0x000fe40006000000 */
[CC--:B------:R-:W-:Y:S02]  /*a1a0*/  ISETP.GE.AND P3, PT, R8.reuse, R2.reuse, PT ;  /* 0x000000020800720c */ /* 0x0c0fe40003f66270 */
[-C--:B------:R-:W-:Y:S02]  /*a1b0*/  ISETP.GE.AND P1, PT, R8, R87.reuse, PT ;  /* 0x000000570800720c */ /* 0x080fe40003f26270 */
[C---:B------:R-:W-:Y:S01]  /*a1c0*/  ISETP.GE.AND P6, PT, R9.reuse, R2, PT ;  /* 0x000000020900720c */ /* 0x040fe20003fc6270 */
[----:B------:R-:W-:Y:S01]  /*a1d0*/  HMMA.16816.F32 R12, R68, R10, R12 ;  /* 0x0000000a440c723c */ /* 0x000fe2000000180c */
[----:B------:R-:W-:-:S02]  /*a1e0*/  ISETP.GE.AND P4, PT, R9, R87, PT ;  /* 0x000000570900720c */ /* 0x000fc40003f86270 */
[----:B------:R-:W2:Y:S01]  /*a1f0*/  LDSM.16.M88.4 R8, [R113+0x5c00] ;  /* 0x005c00007108783b */ /* 0x000ea20000000200 */
[----:B------:R-:W-:Y:S01]  /*a200*/  IADD3 R24, R3, 0x10, RZ ;  /* 0x0000001003187810 */ /* 0x000fe20007ffe0ff */
[----:B------:R-:W-:-:S04]  /*a210*/  DEPBAR.LE SB0, 0x0 ;  /* 0x000080000000791a */ /* 0x000fc80000000000 */
[----:B------:R-:W-:Y:S01]  /*a220*/  HMMA.16816.F32 R64, R28, R48, R64 ;  /* 0x000000301c40723c */ /* 0x000fe20000001840 */
[----:B------:R-:W-:Y:S01]  /*a230*/  FSEL R32, R25, -INF , !P0 ;  /* 0xff80000019207808 */ /* 0x000fe20004000000 */
[----:B------:R-:W-:Y:S01]  /*a240*/  BAR.SYNC.DEFER_BLOCKING 0x0 ;  /* 0x0000000000007b1d */ /* 0x000fe20000010000 */
[----:B------:R-:W-:-:S05]  /*a250*/  ISETP.GE.AND P0, PT, R3, R87, PT ;  /* 0x000000570300720c */ /* 0x000fca0003f06270 */
[----:B------:R-:W-:Y:S08]  /*a260*/  HMMA.16816.F32 R20, R68, R78, R20 ;  /* 0x0000004e4414723c */ /* 0x000ff00000001814 */
[----:B------:R-:W-:Y:S08]  /*a270*/  HMMA.16816.F32 R52, R28, R50, R52 ;  /* 0x000000321c34723c */ /* 0x000ff00000001834 */
[C---:B-1----:R-:W-:Y:S07]  /*a280*/  HMMA.16816.F32 R72, R68.reuse, R4, R72 ;  /* 0x000000044448723c */ /* 0x042fee0000001848 */
[----:B------:R-:W-:Y:S01]  /*a290*/  IADD3 R4, R3, 0x11, RZ ;  /* 0x0000001103047810 */ /* 0x000fe20007ffe0ff */
[----:B------:R-:W-:Y:S01]  /*a2a0*/  HMMA.16816.F32 R80, R68, R6, R80 ;  /* 0x000000064450723c */ /* 0x000fe20000001850 */
[----:B------:R-:W-:-:S02]  /*a2b0*/  FSEL R25, R20, -INF , !P3 ;  /* 0xff80000014197808 */ /* 0x000fc40005800000 */
[----:B------:R-:W-:Y:S02]  /*a2c0*/  FSEL R20, R27, -INF , !P5 ;  /* 0xff8000001b147808 */ /* 0x000fe40006800000 */
[----:B------:R-:W-:Y:S02]  /*a2d0*/  FSEL R22, R22, -INF , !P1 ;  /* 0xff80000016167808 */ /* 0x000fe40004800000 */
[-C--:B------:R-:W-:Y:S01]  /*a2e0*/  ISETP.GE.AND P3, PT, R24, R2.reuse, PT ;  /* 0x000000021800720c */ /* 0x080fe20003f66270 */
[----:B--2---:R-:W-:Y:S01]  /*a2f0*/  HMMA.16816.F32 R64, R68, R8, R64 ;  /* 0x000000084440723c */ /* 0x004fe20000001840 */
[C---:B------:R-:W-:Y:S02]  /*a300*/  ISETP.GE.AND P5, PT, R4.reuse, R2, PT ;  /* 0x000000020400720c */ /* 0x040fe40003fa6270 */
[----:B------:R-:W-:Y:S02]  /*a310*/  ISETP.GE.AND P1, PT, R4, R87, PT ;  /* 0x000000570400720c */ /* 0x000fe40003f26270 */
[----:B------:R-:W-:-:S02]  /*a320*/  IADD3 R4, R3, 0x19, RZ ;  /* 0x0000001903047810 */ /* 0x000fc40007ffe0ff */
[----:B------:R-:W-:Y:S01]  /*a330*/  IADD3 R6, R3, 0x18, RZ ;  /* 0x0000001803067810 */ /* 0x000fe20007ffe0ff */
[----:B------:R-:W-:Y:S01]  /*a340*/  HMMA.16816.F32 R52, R68, R10, R52 ;  /* 0x0000000a4434723c */ /* 0x000fe20000001834 */
[----:B------:R-:W-:Y:S02]  /*a350*/  FSEL R5, R26, -INF , !P0 ;  /* 0xff8000001a057808 */ /* 0x000fe40004000000 */
[----:B------:R-:W-:Y:S02]  /*a360*/  ISETP.GE.AND P0, PT, R24, R87, PT ;  /* 0x000000571800720c */ /* 0x000fe40003f06270 */
[----:B------:R-:W-:Y:S02]  /*a370*/  FSEL R7, R16, -INF , !P3 ;  /* 0xff80000010077808 */ /* 0x000fe40005800000 */
[----:B------:R-:W-:Y:S02]  /*a380*/  FSEL R17, R17, -INF , !P5 ;  /* 0xff80000011117808 */ /* 0x000fe40006800000 */
[----:B------:R-:W-:-:S02]  /*a390*/  FSEL R24, R23, -INF , !P4 ;  /* 0xff80000017187808 */ /* 0x000fc40006000000 */
[CC--:B------:R-:W-:Y:S02]  /*a3a0*/  ISETP.GE.AND P3, PT, R4.reuse, R2.reuse, PT ;  /* 0x000000020400720c */ /* 0x0c0fe40003f66270 */
[-C--:B------:R-:W-:Y:S02]  /*a3b0*/  ISETP.GE.AND P5, PT, R4, R87.reuse, PT ;  /* 0x000000570400720c */ /* 0x080fe40003fa6270 */
[C---:B------:R-:W-:Y:S02]  /*a3c0*/  ISETP.GE.AND P4, PT, R6.reuse, R2, PT ;  /* 0x000000020600720c */ /* 0x040fe40003f86270 */
[----:B------:R-:W-:Y:S02]  /*a3d0*/  IADD3 R4, R3, 0x20, RZ ;  /* 0x0000002003047810 */ /* 0x000fe40007ffe0ff */
[----:B------:R-:W-:Y:S02]  /*a3e0*/  FSEL R21, R21, -INF , !P6 ;  /* 0xff80000015157808 */ /* 0x000fe40007000000 */
[----:B------:R-:W-:-:S02]  /*a3f0*/  ISETP.GE.AND P6, PT, R6, R87, PT ;  /* 0x000000570600720c */ /* 0x000fc40003fc6270 */
[C---:B------:R-:W-:Y:S02]  /*a400*/  IADD3 R6, R3.reuse, 0x21, RZ ;  /* 0x0000002103067810 */ /* 0x040fe40007ffe0ff */
[----:B------:R-:W-:Y:S02]  /*a410*/  FSEL R18, R18, -INF , !P0 ;  /* 0xff80000012127808 */ /* 0x000fe40004000000 */
[----:B------:R-:W-:Y:S02]  /*a420*/  FSEL R23, R12, -INF , !P4 ;  /* 0xff8000000c177808 */ /* 0x000fe40006000000 */
[----:B------:R-:W-:Y:S02]  /*a430*/  ISETP.GE.AND P0, PT, R4, R87, PT ;  /* 0x000000570400720c */ /* 0x000fe40003f06270 */
[C---:B------:R-:W-:Y:S02]  /*a440*/  IADD3 R12, R3.reuse, 0x28, RZ ;  /* 0x00000028030c7810 */ /* 0x040fe40007ffe0ff */
        /* <DEDUP_REMOVED lines=13> */
[----:B------:R-:W-:Y:S02]  /*a520*/  FSEL R109, R72, -INF , !P4 ;  /* 0xff800000486d7808 */ /* 0x000fe40006000000 */
[----:B------:R-:W-:Y:S02]  /*a530*/  FSEL R105, R80, -INF , !P5 ;  /* 0xff80000050697808 */ /* 0x000fe40006800000 */
[----:B------:R-:W-:Y:S02]  /*a540*/  FSEL R95, R66, -INF , !P0 ;  /* 0xff800000425f7808 */ /* 0x000fe40004000000 */
[-C--:B------:R-:W-:Y:S02]  /*a550*/  ISETP.GE.AND P4, PT, R12, R2.reuse, PT ;  /* 0x000000020c00720c */ /* 0x080fe40003f86270 */
[----:B------:R-:W-:Y:S02]  /*a560*/  ISETP.GE.AND P5, PT, R8, R2, PT ;  /* 0x000000020800720c */ /* 0x000fe40003fa6270 */
[----:B------:R-:W-:-:S02]  /*a570*/  ISETP.GE.AND P0, PT, R86, 0x2, PT ;  /* 0x000000025600780c */ /* 0x000fc40003f06270 */
[----:B------:R-:W-:Y:S02]  /*a580*/  IADD3 R8, R3, 0x31, RZ ;  /* 0x0000003103087810 */ /* 0x000fe40007ffe0ff */
[----:B------:R-:W-:Y:S02]  /*a590*/  FSEL R132, R75, -INF , !P1 ;  /* 0xff8000004b847808 */ /* 0x000fe40004800000 */
[----:B------:R-:W-:Y:S02]  /*a5a0*/  FSEL R111, R81, -INF , !P4 ;  /* 0xff800000516f7808 */ /* 0x000fe40006000000 */
[----:B------:R-:W-:Y:S02]  /*a5b0*/  FSEL R107, R73, -INF , !P3 ;  /* 0xff800000496b7808 */ /* 0x000fe40005800000 */
        /* <DEDUP_REMOVED lines=72> */
[----:B------:R-:W-:-:S03]  /*aa40*/  SHF.R.S32.HI R8, RZ, 0x1f, R9 ;  /* 0x0000001fff087819 */ /* 0x000fc60000011409 */
[----:B------:R-:W-:Y:S02]  /*aa50*/  IMAD.MOV.U32 R3, RZ, RZ, R14 ;  /* 0x000000ffff037224 */ /* 0x000fe400078e000e */
[----:B------:R-:W-:-:S04]  /*aa60*/  IMAD R8, R8, c[0x0][0x180], RZ ;  /* 0x0000600008087a24 */ /* 0x000fc800078e02ff */
[----:B------:R-:W-:-:S05]  /*aa70*/  IMAD R8, R9, c[0x0][0x184], R8 ;  /* 0x0000610009087a24 */ /* 0x000fca00078e0208 */
[----:B------:R-:W-:Y:S01]  /*aa80*/  IADD3 R8, R15, R8, RZ ;  /* 0x000000080f087210 */ /* 0x000fe20007ffe0ff */
[----:B------:R-:W-:Y:S05]  /*aa90*/  BRA `(.L_x_5057) ;  /* 0x0000003000007947 */ /* 0x000fea0003800000 */
.L_x_5056:
[----:B------:R-:W-:-:S05]  /*aaa0*/  IMAD.MOV.U32 R3, RZ, RZ, c[0x0][0x198] ;  /* 0x00006600ff037624 */ /* 0x000fca00078e00ff */
[----:B------:R-:W-:-:S04]  /*aab0*/  LEA R3, -R3, RZ, 0x6 ;  /* 0x000000ff03037211 */ /* 0x000fc800078e31ff */
[----:B------:R-:W-:Y:S02]  /*aac0*/  SHF.R.S32.HI R8, RZ, 0x1f, R3 ;  /* 0x0000001fff087819 */ /* 0x000fe40000011403 */
.L_x_5057:
[C---:B------:R-:W-:Y:S02]  /*aad0*/  IADD3 R9, P4, R3.reuse, R98, RZ ;  /* 0x0000006203097210 */ /* 0x040fe40007f9e0ff */
[C---:B------:R-:W-:Y:S02]  /*aae0*/  LEA R124, P5, R3.reuse, R124, 0x1 ;  /* 0x0000007c037c7211 */ /* 0x040fe400078a08ff */
[----:B------:R-:W-:Y:S01]  /*aaf0*/  IADD3 R98, P3, P1, R98, R3, R58 ;  /* 0x0000000362627210 */ /* 0x000fe2000797e03a */
[----:B------:R-:W-:Y:S01]  /*ab00*/  IMAD.X R10, R8, 0x1, R56, P4 ;  /* 0x00000001080a7824 */ /* 0x000fe200020e0638 */
[----:B------:R-:W-:Y:S02]  /*ab10*/  LEA.HI.X R125, R3, R125, R8, 0x1, P5 ;  /* 0x0000007d037d7211 */ /* 0x000fe400028f0c08 */
[----:B------:R-:W-:Y:S02]  /*ab20*/  LEA R26, P4, R9, c[0x0][0x168], 0x1 ;  /* 0x00005a00091a7a11 */ /* 0x000fe400078808ff */
[----:B------:R-:W-:Y:S01]  /*ab30*/  IADD3.X R3, R56, R8, R57, P3, P1 ;  /* 0x0000000838037210 */ /* 0x000fe20001fe2439 */
[----:B------:R-:W-:Y:S01]  /*ab40*/  @!PT LDS RZ, [RZ] ;  /* 0x00000000fffff984 */ /* 0x000fe20000000800 */
[----:B------:R-:W-:Y:S01]  /*ab50*/  @!PT LDS RZ, [RZ] ;  /* 0x00000000fffff984 */ /* 0x000fe20000000800 */
[----:B------:R-:W-:Y:S01]  /*ab60*/  @!PT LDS RZ, [RZ] ;  /* 0x00000000fffff984 */ /* 0x000fe20000000800 */
[----:B------:R1:W-:Y:S01]  /*ab70*/  LDGSTS.E.BYPASS.LTC128B.128 [R122+0x3000], [R124.64] ;  /* 0x030000007c7a7fae */ /* 0x0003e2000b901d46 */
[----:B------:R-:W-:-:S02]  /*ab80*/  LEA R8, P3, R58, R124, 0x1 ;  /* 0x0000007c3a087211 */ /* 0x000fc400078608ff */
[----:B------:R-:W-:Y:S02]  /*ab90*/  LEA R14, P1, R98, c[0x0][0x168], 0x1 ;  /* 0x00005a00620e7a11 */ /* 0x000fe400078208ff */
[----:B------:R-:W-:Y:S02]  /*aba0*/  LEA.HI.X R27, R9, c[0x0][0x16c], R10, 0x1, P4 ;  /* 0x00005b00091b7a11 */ /* 0x000fe400020f0c0a */
[----:B------:R-:W-:Y:S02]  /*abb0*/  LEA.HI.X R9, R58, R125, R57, 0x1, P3 ;  /* 0x0000007d3a097211 */ /* 0x000fe400018f0c39 */
[----:B------:R-:W-:Y:S01]  /*abc0*/  LEA.HI.X R15, R98, c[0x0][0x16c], R3, 0x1, P1 ;  /* 0x00005b00620f7a11 */ /* 0x000fe200008f0c03 */
[----:B------:R1:W-:Y:S04]  /*abd0*/  LDGSTS.E.BYPASS.LTC128B.128 [R122+0x4000], [R26.64+0x40] ;  /* 0x040000401a7a7fae */ /* 0x0003e8000b901d46 */
[----:B------:R1:W-:Y:S04]  /*abe0*/  LDGSTS.E.BYPASS.LTC128B.128 [R122+0x5000], [R26.64+0x80] ;  /* 0x050000801a7a7fae */ /* 0x0003e8000b901d46 */
[----:B------:R1:W-:Y:S04]  /*abf0*/  LDGSTS.E.BYPASS.LTC128B.128 [R122+0x3800], [R8.64] ;  /* 0x03800000087a7fae */ /* 0x0003e8000b901d46 */
[----:B------:R1:W-:Y:S04]  /*ac00*/  LDGSTS.E.BYPASS.LTC128B.128 [R122+0x4800], [R14.64+0x40] ;  /* 0x048000400e7a7fae */ /* 0x0003e8000b901d46 */
[----:B------:R1:W-:Y:S04]  /*ac10*/  LDGSTS.E.BYPASS.LTC128B.128 [R122+0x5800], [R14.64+0x80] ;  /* 0x058000800e7a7fae */ /* 0x0003e8000b901d46 */
[----:B------:R-:W0:Y:S02]  /*ac20*/  LDGDEPBAR ;  /* 0x00000000000079af */ /* 0x000e240000000000 */
.L_x_5055:
        /* <DEDUP_REMOVED lines=37> */
[----:B------:R-:W-:Y:S01]  /*ae80*/  LDSM.16.MT88.4 R52, [R114+0x7000] ;  /* 0x007000007234783b */ /* 0x000fe20000004200 */
[----:B-1----:R-:W-:-:S03]  /*ae90*/  FMNMX.FTZ R11, R8, R11, !PT ;  /* 0x0000000b080b7209 */ /* 0x002fc60007810000 */
[----:B------:R-:W1:Y:S04]  /*aea0*/  SHFL.BFLY PT, R8, R9, 0x2, 0x1f ;  /* 0x0c401f0009087f89 */ /* 0x000e6800000e0000 */
[----:B------:R-:W2:Y:S01]  /*aeb0*/  SHFL.BFLY PT, R84, R11, 0x1, 0x1f ;  /* 0x0c201f000b547f89 */ /* 0x000ea200000e0000 */
[----:B-1----:R-:W-:Y:S02]  /*aec0*/  FMNMX.FTZ R8, R9, R8, !PT ;  /* 0x0000000809087209 */ /* 0x002fe40007810000 */
[----:B--2---:R-:W-:-:S03]  /*aed0*/  FMNMX.FTZ R84, R11, R84, !PT ;  /* 0x000000540b547209 */ /* 0x004fc60007810000 */
[----:B------:R-:W1:Y:S01]  /*aee0*/  SHFL.BFLY PT, R3, R8, 0x1, 0x1f ;  /* 0x0c201f0008037f89 */ /* 0x000e6200000e0000 */
[C---:B------:R-:W-:Y:S01]  /*aef0*/  FSETP.NEU.FTZ.AND P1, PT, R84.reuse, -INF , PT ;  /* 0xff8000005400780b */ /* 0x040fe20003f3d000 */
[----:B------:R-:W-:-:S05]  /*af00*/  FMUL.FTZ R98, R84, c[0x0][0x23c] ;  /* 0x00008f0054627a20 */ /* 0x000fca0000410000 */
        /* <DEDUP_REMOVED lines=14> */
[----:B------:R-:W-:-:S02]  /*aff0*/  FFMA.FTZ R104, R105, c[0x0][0x23c], -R98 ;  /* 0x00008f0069687a23 */ /* 0x000fc40000010862 */
[--C-:B------:R-:W-:Y:S01]  /*b000*/  FFMA.FTZ R106, R109, c[0x0][0x23c], -R98.reuse ;  /* 0x00008f006d6a7a23 */ /* 0x100fe20000010862 */
[----:B------:R-:W-:Y:S01]  /*b010*/  FSEL R97, R97, RZ, P1 ;  /* 0x000000ff61617208 */ /* 0x000fe20000800000 */
[--C-:B------:R-:W-:Y:S02]  /*b020*/  FFMA.FTZ R99, R107, c[0x0][0x23c], -R98.reuse ;  /* 0x00008f006b637a23 */ /* 0x100fe40000010862 */
[----:B------:R-:W-:Y:S01]  /*b030*/  FFMA.FTZ R101, R101, c[0x0][0x23c], -R98 ;  /* 0x00008f0065657a23 */ /* 0x000fe20000010862 */
[----:B------:R-:W-:Y:S01]  /*b040*/  MUFU.EX2 R33, R33 ;  /* 0x0000002100217308 */ /* 0x000fe20000000800 */
[--C-:B------:R-:W-:Y:S02]  /*b050*/  FFMA.FTZ R93, R5, c[0x0][0x23c], -R97.reuse ;  /* 0x00008f00055d7a23 */ /* 0x100fe40000010861 */
[--C-:B------:R-:W-:Y:S02]  /*b060*/  FFMA.FTZ R90, R20, c[0x0][0x23c], -R97.reuse ;  /* 0x00008f00145a7a23 */ /* 0x100fe40000010861 */
[----:B------:R-:W-:-:S02]  /*b070*/  FFMA.FTZ R35, R22, c[0x0][0x23c], -R97 ;  /* 0x00008f0016237a23 */ /* 0x000fc40000010861 */
[--C-:B------:R-:W-:Y:S01]  /*b080*/  FFMA.FTZ R32, R24, c[0x0][0x23c], -R97.reuse ;  /* 0x00008f0018207a23 */ /* 0x100fe20000010861 */
[----:B------:R-:W2:Y:S01]  /*b090*/  MUFU.EX2 R30, R30 ;  /* 0x0000001e001e7308 */ /* 0x000ea20000000800 */
[----:B------:R-:W-:Y:S01]  /*b0a0*/  FFMA.FTZ R24, R13, c[0x0][0x23c], -R98 ;  /* 0x00008f000d187a23 */ /* 0x000fe20000010862 */
[----:B-1----:R-:W-:Y:S01]  /*b0b0*/  F2FP.PACK_AB R72, R34, R91 ;  /* 0x0000005b2248723e */ /* 0x002fe200000000ff */
[----:B------:R-:W1:Y:S01]  /*b0c0*/  LDSM.16.MT88.4 R12, [R114+0x6400] ;  /* 0x00640000720c783b */ /* 0x000e620000004200 */
[--C-:B------:R-:W-:Y:S02]  /*b0d0*/  FFMA.FTZ R31, R18, c[0x0][0x23c], -R97.reuse ;  /* 0x00008f00121f7a23 */ /* 0x100fe40000010861 */
[--C-:B------:R-:W-:Y:S01]  /*b0e0*/  FFMA.FTZ R28, R16, c[0x0][0x23c], -R97.reuse ;  /* 0x00008f00101c7a23 */ /* 0x100fe20000010861 */
[----:B------:R-:W-:Y:S01]  /*b0f0*/  LDSM.16.MT88.4 R20, [R114+0x7400] ;  /* 0x007400007214783b */ /* 0x000fe20000004200 */
[----:B------:R-:W-:Y:S01]  /*b100*/  MUFU.EX2 R93, R93 ;  /* 0x0000005d005d7308 */ /* 0x000fe20000000800 */
[----:B------:R-:W-:-:S02]  /*b110*/  FFMA.FTZ R27, R6, c[0x0][0x23c], -R97 ;  /* 0x00008f00061b7a23 */ /* 0x000fc40000010861 */
[--C-:B------:R-:W-:Y:S01]  /*b120*/  FFMA.FTZ R0, R4, c[0x0][0x23c], -R97.reuse ;  /* 0x00008f0004007a23 */ /* 0x100fe20000010861 */
[----:B------:R-:W3:Y:S01]  /*b130*/  LDSM.16.MT88.4 R16, [R112+0x8000] ;  /* 0x008000007010783b */ /* 0x000ee20000004200 */
        /* <DEDUP_REMOVED lines=10> */
[----:B------:R-:W-:Y:S02]  /*b1e0*/  FFMA.FTZ R103, R103, c[0x0][0x23c], -R98 ;  /* 0x00008f0067677a23 */ /* 0x000fe40000010862 */
[----:B------:R-:W-:Y:S01]  /*b1f0*/  FADD.FTZ R34, R91, R34 ;  /* 0x000000225b227221 */ /* 0x000fe20000010000 */
[----:B------:R-:W2:Y:S01]  /*b200*/  MUFU.EX2 R32, R32 ;  /* 0x0000002000207308 */ /* 0x000ea20000000800 */
[----:B----4-:R-:W-:Y:S01]  /*b210*/  F2FP.PACK_AB R73, R90, R93 ;  /* 0x0000005d5a49723e */ /* 0x010fe200000000ff */
[----:B------:R-:W-:-:S02]  /*b220*/  FADD.FTZ R90, R93, R90 ;  /* 0x0000005a5d5a7221 */ /* 0x000fc40000010000 */
[----:B------:R-:W-:-:S04]  /*b230*/  FADD.FTZ R33, R33, R34 ;  /* 0x0000002221217221 */ /* 0x000fc80000010000 */
[----:B------:R-:W-:Y:S01]  /*b240*/  MUFU.EX2 R29, R29 ;  /* 0x0000001d001d7308 */ /* 0x000fe20000000800 */
[----:B------:R-:W-:Y:S01]  /*b250*/  FADD.FTZ R30, R30, R33 ;  /* 0x000000211e1e7221 */ /* 0x000fe20000010000 */
[----:B--2---:R-:W-:-:S06]  /*b260*/  F2FP.PACK_AB R75, R32, R35 ;  /* 0x00000023204b723e */ /* 0x004fcc00000000ff */
[----:B------:R-:W2:Y:S01]  /*b270*/  MUFU.EX2 R26, R26 ;  /* 0x0000001a001a7308 */ /* 0x000ea20000000800 */
[----:B------:R-:W-:-:S04]  /*b280*/  FADD.FTZ R35, R35, R90 ;  /* 0x0000005a23237221 */ /* 0x000fc80000010000 */
[----:B------:R-:W-:Y:S01]  /*b290*/  FADD.FTZ R32, R32, R35 ;  /* 0x0000002320207221 */ /* 0x000fe20000010000 */
        /* <DEDUP_REMOVED lines=9> */
[----:B------:R-:W-:Y:S02]  /*b330*/  HMMA.16816.F32 R44, R72, R46, RZ ;  /* 0x0000002e482c723c */ /* 0x000fe400000018ff */
[----:B------:R-:W2:Y:S01]  /*b340*/  MUFU.EX2 R28, R28 ;  /* 0x0000001c001c7308 */ /* 0x000ea20000000800 */
[----:B----4-:R-:W-:Y:S01]  /*b350*/  F2FP.PACK_AB R6, R24, R25 ;  /* 0x000000191806723e */ /* 0x010fe200000000ff */
        /* <DEDUP_REMOVED lines=18> */
[C---:B-1----:R-:W-:Y:S02]  /*b480*/  HMMA.16816.F32 R80, R4.reuse, R12, R80 ;  /* 0x0000000c0450723c */ /* 0x042fe40000001850 */
[----:B------:R-:W-:Y:S06]  /*b490*/  MUFU.EX2 R105, R105 ;  /* 0x0000006900697308 */ /* 0x000fec0000000800 */
[C---:B------:R-:W-:Y:S01]  /*b4a0*/  HMMA.16816.F32 R36, R4.reuse, R14, R36 ;  /* 0x0000000e0424723c */ /* 0x040fe20000001824 */
[----:B------:R-:W1:Y:S01]  /*b4b0*/  LDSM.16.MT88.4 R12, [R112+0x7400] ;  /* 0x00740000700c783b */ /* 0x000e620000004200 */
[----:B------:R-:W-:Y:S06]  /*b4c0*/  MUFU.EX2 R101, R101 ;  /* 0x0000006500657308 */ /* 0x000fec0000000800 */
[C---:B------:R-:W-:Y:S02]  /*b4d0*/  HMMA.16816.F32 R40, R4.reuse, R8, R40 ;  /* 0x000000080428723c */ /* 0x040fe40000001828 */
[----:B------:R-:W-:Y:S06]  /*b4e0*/  MUFU.EX2 R100, R100 ;  /* 0x0000006400647308 */ /* 0x000fec0000000800 */
[----:B------:R-:W-:Y:S01]  /*b4f0*/  HMMA.16816.F32 R44, R4, R10, R44 ;  /* 0x0000000a042c723c */ /* 0x000fe2000000182c */
[----:B------:R-:W4:Y:S01]  /*b500*/  LDSM.16.MT88.4 R8, [R114+0x8400] ;  /* 0x008400007208783b */ /* 0x000f220000004200 */
[----:B------:R-:W-:Y:S06]  /*b510*/  MUFU.EX2 R133, R133 ;  /* 0x0000008500857308 */ /* 0x000fec0000000800 */
[C---:B------:R-:W-:Y:S02]  /*b520*/  HMMA.16816.F32 R52, R72.reuse, R54, RZ ;  /* 0x000000364834723c */ /* 0x040fe400000018ff */
[----:B------:R-:W-:Y:S06]  /*b530*/  MUFU.EX2 R95, R95 ;  /* 0x0000005f005f7308 */ /* 0x000fec0000000800 */
[C---:B---3--:R-:W-:Y:S02]  /*b540*/  HMMA.16816.F32 R68, R72.reuse, R16, RZ ;  /* 0x000000104844723c */ /* 0x048fe400000018ff */
[----:B------:R-:W-:Y:S06]  /*b550*/  MUFU.EX2 R96, R96 ;  /* 0x0000006000607308 */ /* 0x000fec0000000800 */
[----:B------:R-:W-:Y:S01]  /*b560*/  HMMA.16816.F32 R72, R72, R18, RZ ;  /* 0x000000124848723c */ /* 0x000fe200000018ff */
[----:B------:R-:W-:Y:S01]  /*b570*/  LDSM.16.MT88.4 R16, [R114+0x6c00] ;  /* 0x006c00007210783b */ /* 0x000fe20000004200 */
[----:B------:R-:W-:Y:S06]  /*b580*/  MUFU.EX2 R94, R94 ;  /* 0x0000005e005e7308 */ /* 0x000fec0000000800 */
[C---:B-1----:R-:W-:Y:S02]  /*b590*/  HMMA.16816.F32 R56, R4.reuse, R12, R56 ;  /* 0x0000000c0438723c */ /* 0x042fe40000001838 */
[----:B------:R-:W-:Y:S06]  /*b5a0*/  MUFU.EX2 R131, R131 ;  /* 0x0000008300837308 */ /* 0x000fec0000000800 */
[C---:B------:R-:W-:Y:S01]  /*b5b0*/  HMMA.16816.F32 R60, R4.reuse, R14, R60 ;  /* 0x0000000e043c723c */ /* 0x040fe2000000183c */
[----:B------:R-:W1:Y:S07]  /*b5c0*/  LDSM.16.MT88.4 R12, [R112+0x8400] ;  /* 0x00840000700c783b */ /* 0x000e6e0000004200 */
[C---:B----4-:R-:W-:Y:S08]  /*b5d0*/  HMMA.16816.F32 R76, R4.reuse, R8, R76 ;  /* 0x00000008044c723c */ /* 0x050ff0000000184c */
[C---:B------:R-:W-:Y:S01]  /*b5e0*/  HMMA.16816.F32 R64, R4.reuse, R10, R64 ;  /* 0x0000000a0440723c */ /* 0x040fe20000001840 */
[----:B------:R-:W3:Y:S07]  /*b5f0*/  LDSM.16.MT88.4 R8, [R114+0x6800] ;  /* 0x006800007208783b */ /* 0x000eee0000004200 */
[C---:B------:R-:W-:Y:S07]  /*b600*/  HMMA.16816.F32 R48, R4.reuse, R20, R48 ;  /* 0x000000140430723c */ /* 0x040fee0000001830 */
[----:B------:R-:W-:Y:S01]  /*b610*/  FFMA.FTZ R21, R111, c[0x0][0x23c], -R98 ;  /* 0x00008f006f157a23 */ /* 0x000fe20000010862 */
[----:B------:R-:W-:Y:S01]  /*b620*/  HMMA.16816.F32 R52, R4, R22, R52 ;  /* 0x000000160434723c */ /* 0x000fe20000001834 */
[--C-:B------:R-:W-:Y:S01]  /*b630*/  FFMA.FTZ R20, R110, c[0x0][0x23c], -R97.reuse ;  /* 0x00008f006e147a23 */ /* 0x100fe20000010861 */
[----:B------:R-:W-:Y:S05]  /*b640*/  MUFU.EX2 R98, R103 ;  /* 0x0000006700627308 */ /* 0x000fea0000000800 */
[----:B------:R-:W-:-:S02]  /*b650*/  FFMA.FTZ R22, R132, c[0x0][0x23c], -R97 ;  /* 0x00008f0084167a23 */ /* 0x000fc40000010861 */
[----:B------:R-:W-:Y:S01]  /*b660*/  FFMA.FTZ R23, R130, c[0x0][0x23c], -R97 ;  /* 0x00008f0082177a23 */ /* 0x000fe20000010861 */
[----:B------:R-:W4:Y:S01]  /*b670*/  MUFU.EX2 R21, R21 ;  /* 0x0000001500157308 */ /* 0x000f220000000800 */
[C---:B-1----:R-:W-:Y:S07]  /*b680*/  HMMA.16816.F32 R68, R4.reuse, R12, R68 ;  /* 0x0000000c0444723c */ /* 0x042fee0000001844 */
[----:B------:R-:W1:Y:S01]  /*b690*/  MUFU.EX2 R22, R22 ;  /* 0x0000001600167308 */ /* 0x000e620000000800 */
[----:B------:R-:W-:Y:S01]  /*b6a0*/  HMMA.16816.F32 R72, R4, R14, R72 ;  /* 0x0000000e0448723c */ /* 0x000fe20000001848 */
[----:B------:R-:W5:Y:S06]  /*b6b0*/  LDSM.16.MT88.4 R12, [R112+0x6800] ;  /* 0x00680000700c783b */ /* 0x000f6c0000004200 */
[----:B------:R-:W-:Y:S01]  /*b6c0*/  MUFU.EX2 R23, R23 ;  /* 0x0000001700177308 */ /* 0x000fe20000000800 */
[----:B--2---:R-:W-:Y:S01]  /*b6d0*/  F2FP.PACK_AB R4, R99, R106 ;  /* 0x0000006a6304723e */ /* 0x004fe200000000ff */
[----:B------:R-:W-:Y:S01]  /*b6e0*/  FADD.FTZ R106, R106, R25 ;  /* 0x000000196a6a7221 */ /* 0x000fe20000010000 */
[----:B----4-:R-:W-:-:S03]  /*b6f0*/  F2FP.PACK_AB R6, R21, R104 ;  /* 0x000000681506723e */ /* 0x010fc600000000ff */
[----:B------:R-:W-:Y:S02]  /*b700*/  FADD.FTZ R99, R99, R106 ;  /* 0x0000006a63637221 */ /* 0x000fe40000010000 */
[----:B------:R-:W2:Y:S01]  /*b710*/  MUFU.EX2 R20, R20 ;  /* 0x0000001400147308 */ /* 0x000ea20000000800 */
[----:B-1----:R-:W-:Y:S01]  /*b720*/  F2FP.PACK_AB R5, R22, R105 ;  /* 0x000000691605723e */ /* 0x002fe200000000ff */
[----:B------:R-:W-:Y:S02]  /*b730*/  FADD.FTZ R105, R105, R0 ;  /* 0x0000000069697221 */ /* 0x000fe40000010000 */
[----:B------:R-:W-:Y:S02]  /*b740*/  FADD.FTZ R104, R104, R99 ;  /* 0x0000006368687221 */ /* 0x000fe40000010000 */
[----:B------:R-:W-:Y:S02]  /*b750*/  FADD.FTZ R22, R22, R105 ;  /* 0x0000006916167221 */ /* 0x000fe40000010000 */
[----:B------:R-:W-:Y:S01]  /*b760*/  FADD.FTZ R104, R21, R104 ;  /* 0x0000006815687221 */ /* 0x000fe20000010000 */
[----:B--2---:R-:W-:Y:S01]  /*b770*/  F2FP.PACK_AB R7, R20, R23 ;  /* 0x000000171407723e */ /* 0x004fe200000000ff */
[----:B------:R-:W-:-:S04]  /*b780*/  FADD.FTZ R23, R23, R22 ;  /* 0x0000001617177221 */ /* 0x000fc80000010000 */
[----:B------:R-:W-:Y:S02]  /*b790*/  FADD.FTZ R20, R20, R23 ;  /* 0x0000001714147221 */ /* 0x000fe40000010000 */
[C---:B---3--:R-:W-:Y:S08]  /*b7a0*/  HMMA.16816.F32 R80, R4.reuse, R8, R80 ;  /* 0x000000080450723c */ /* 0x048ff00000001850 */
        /* <DEDUP_REMOVED lines=108> */
.L_x_5059:
[----:B------:R-:W-:-:S05]  /*be70*/  IMAD.MOV.U32 R7, RZ, RZ, c[0x0][0x1a0] ;  /* 0x00006800ff077624 */ /* 0x000fca00078e00ff */
[----:B------:R-:W-:-:S04]  /*be80*/  LEA R7, -R7, RZ, 0x6 ;  /* 0x000000ff07077211 */ /* 0x000fc800078e31ff */
[----:B------:R-:W-:Y:S02]  /*be90*/  SHF.R.S32.HI R4, RZ, 0x1f, R7 ;  /* 0x0000001fff047819 */ /* 0x000fe40000011407 */
.L_x_5060:
[----:B------:R-:W-:Y:S01]  /*bea0*/  IMAD.MOV.U32 R0, RZ, RZ, c[0x0][0x1a0] ;  /* 0x00006800ff007624 */ /* 0x000fe200078e00ff */
[C---:B------:R-:W-:Y:S01]  /*beb0*/  LEA R126, P4, R7.reuse, R126, 0x1 ;  /* 0x0000007e077e7211 */ /* 0x040fe200078808ff */
[----:B------:R-:W-:Y:S01]  /*bec0*/  IMAD.MOV.U32 R5, RZ, RZ, c[0x0][0x1a4] ;  /* 0x00006900ff057624 */ /* 0x000fe200078e00ff */
[CC--:B------:R-:W-:Y:S02]  /*bed0*/  IADD3 R6, P3, R7.reuse, R88.reuse, RZ ;  /* 0x0000005807067210 */ /* 0x0c0fe40007f7e0ff */
[----:B------:R-:W-:Y:S02]  /*bee0*/  LEA R9, P1, R0, R7, 0x5 ;  /* 0x0000000700097211 */ /* 0x000fe400078228ff */
[----:B------:R-:W-:Y:S01]  /*bef0*/  LEA.HI.X R127, R7, R127, R4, 0x1, P4 ;  /* 0x0000007f077f7211 */ /* 0x000fe200020f0c04 */
[----:B------:R-:W-:Y:S01]  /*bf00*/  IMAD.X R7, R4, 0x1, R85, P3 ;  /* 0x0000000104077824 */ /* 0x000fe200018e0655 */
[----:B------:R-:W-:Y:S02]  /*bf10*/  IADD3 R9, P0, R9, R88, RZ ;  /* 0x0000005809097210 */ /* 0x000fe40007f1e0ff */
[----:B------:R-:W-:Y:S01]  /*bf20*/  LEA.HI.X R8, R0, R4, R5, 0x5, P1 ;  /* 0x0000000400087211 */ /* 0x000fe200008f2c05 */
[----:B------:R-:W-:Y:S01]  /*bf30*/  @!PT LDS RZ, [RZ] ;  /* 0x00000000fffff984 */ /* 0x000fe20000000800 */
[----:B------:R-:W-:Y:S01]  /*bf40*/  @!PT LDS RZ, [RZ] ;  /* 0x00000000fffff984 */ /* 0x000fe20000000800 */
[----:B------:R-:W-:Y:S01]  /*bf50*/  @!PT LDS RZ, [RZ] ;  /* 0x00000000fffff984 */ /* 0x000fe20000000800 */
[----:B------:R1:W-:Y:S01]  /*bf60*/  LDGSTS.E.BYPASS.LTC128B.128 [R122+0x6000], [R126.64] ;  /* 0x060000007e7a7fae */ /* 0x0003e2000b901d46 */
[----:B------:R-:W-:-:S02]  /*bf70*/  LEA R10, P1, R6, c[0x0][0x170], 0x1 ;  /* 0x00005c00060a7a11 */ /* 0x000fc400078208ff */
[----:B------:R-:W-:Y:S01]  /*bf80*/  LEA R4, P3, R0, R126, 0x6 ;  /* 0x0000007e00047211 */ /* 0x000fe200078630ff */
[----:B------:R-:W-:Y:S01]  /*bf90*/  IMAD.X R8, R8, 0x1, R85, P0 ;  /* 0x0000000108087824 */ /* 0x000fe200000e0655 */
[C---:B------:R-:W-:Y:S02]  /*bfa0*/  LEA R16, P0, R9.reuse, c[0x0][0x170], 0x1 ;  /* 0x00005c0009107a11 */ /* 0x040fe400078008ff */
        /* <DEDUP_REMOVED lines=10> */
[----:B------:R-:W5:Y:S04]  /*c050*/  LDSM.16.M88.4 R20, [R116+0x3400] ;  /* 0x003400007414783b */ /* 0x000f680000000200 */
[----:B------:R-:W4:Y:S04]  /*c060*/  LDSM.16.M88.4 R12, [R116+0x3800] ;  /* 0x00380000740c783b */ /* 0x000f280000000200 */
[----:B------:R-:W3:Y:S04]  /*c070*/  LDSM.16.M88.4 R28, [R116+0x3000] ;  /* 0x00300000741c783b */ /* 0x000ee80000000200 */
[----:B------:R-:W2:Y:S04]  /*c080*/  LDSM.16.M88.4 R100, [R116+0x3c00] ;  /* 0x003c00007464783b */ /* 0x000ea80000000200 */
[----:B------:R-:W-:Y:S04]  /*c090*/  LDSM.16.M88.4 R92, [R115] ;  /* 0x00000000735c783b */ /* 0x000fe80000000200 */
[----:B------:R-:W1:Y:S04]  /*c0a0*/  LDSM.16.M88.4 R88, [R113+0x3400] ;  /* 0x003400007158783b */ /* 0x000e680000000200 */
[----:B------:R-:W1:Y:S04]  /*c0b0*/  LDSM.16.M88.4 R32, [R113+0x3800] ;  /* 0x003800007120783b */ /* 0x000e680000000200 */
[----:B------:R-:W1:Y:S04]  /*c0c0*/  LDSM.16.M88.4 R104, [R113+0x3000] ;  /* 0x003000007168783b */ /* 0x000e680000000200 */
[----:B------:R-:W2:Y:S04]  /*c0d0*/  S2R R0, SR_TID.X ;  /* 0x0000000000007919 */ /* 0x000ea80000002100 */
[----:B------:R-:W0:Y:S01]  /*c0e0*/  LDGDEPBAR ;  /* 0x00000000000079af */ /* 0x000e220000000000 */
[C---:B-----5:R-:W-:Y:S08]  /*c0f0*/  HMMA.16816.F32 R24, R96.reuse, R20, RZ ;  /* 0x000000146018723c */ /* 0x060ff000000018ff */
[C---:B----4-:R-:W-:Y:S08]  /*c100*/  HMMA.16816.F32 R16, R96.reuse, R12, RZ ;  /* 0x0000000c6010723c */ /* 0x050ff000000018ff */
[----:B------:R-:W-:Y:S01]  /*c110*/  HMMA.16816.F32 R20, R96, R22, RZ ;  /* 0x000000166014723c */ /* 0x000fe200000018ff */
[----:B--2---:R-:W-:-:S05]  /*c120*/  IMAD.SHL.U32 R0, R0, 0x2, RZ ;  /* 0x0000000200007824 */ /* 0x004fca00078e00ff */
[----:B------:R-:W-:Y:S02]  /*c130*/  LOP3.LUT R0, R0, 0x6, RZ, 0xc0, !PT ;  /* 0x0000000600007812 */ /* 0x000fe400078ec0ff */
[----:B------:R-:W-:Y:S03]  /*c140*/  HMMA.16816.F32 R12, R96, R14, RZ ;  /* 0x0000000e600c723c */ /* 0x000fe600000018ff */
[----:B------:R-:W-:-:S05]  /*c150*/  IMAD R85, R123, 0x40, R0 ;  /* 0x000000407b557824 */ /* 0x000fca00078e0200 */
[C---:B---3--:R-:W-:Y:S01]  /*c160*/  HMMA.16816.F32 R4, R96.reuse, R28, RZ ;  /* 0x0000001c6004723c */ /* 0x048fe200000018ff */
[C---:B------:R-:W-:Y:S02]  /*c170*/  IADD3 R0, R85.reuse, 0x1, RZ ;  /* 0x0000000155007810 */ /* 0x040fe40007ffe0ff */
[C---:B------:R-:W-:Y:S02]  /*c180*/  IADD3 R86, R85.reuse, 0x10, RZ ;  /* 0x0000001055567810 */ /* 0x040fe40007ffe0ff */
[C---:B------:R-:W-:Y:S02]  /*c190*/  ISETP.GE.AND P5, PT, R0.reuse, R2, PT ;  /* 0x000000020000720c */ /* 0x040fe40003fa6270 */
[----:B------:R-:W-:Y:S01]  /*c1a0*/  ISETP.GE.AND P1, PT, R0, R87, PT ;  /* 0x000000570000720c */ /* 0x000fe20003f26270 */
[----:B------:R-:W-:Y:S01]  /*c1b0*/  HMMA.16816.F32 R28, R96, R30, RZ ;  /* 0x0000001e601c723c */ /* 0x000fe200000018ff */
[----:B------:R-:W-:-:S04]  /*c1c0*/  IADD3 R0, R85, 0x9, RZ ;  /* 0x0000000955007810 */ /* 0x000fc80007ffe0ff */
[----:B------:R-:W-:-:S03]  /*c1d0*/  ISETP.GE.AND P3, PT, R0, R2, PT ;  /* 0x000000020000720c */ /* 0x000fc60003f66270 */
[C---:B------:R-:W-:Y:S08]  /*c1e0*/  HMMA.16816.F32 R8, R96.reuse, R100, RZ ;  /* 0x000000646008723c */ /* 0x040ff000000018ff */
[----:B------:R-:W-:Y:S01]  /*c1f0*/  HMMA.16816.F32 R96, R96, R102, RZ ;  /* 0x000000666060723c */ /* 0x000fe200000018ff */
        /* <DEDUP_REMOVED lines=8> */
[C---:B------:R-:W-:Y:S08]  /*c280*/  HMMA.16816.F32 R28, R92.reuse, R106, R28 ;  /* 0x0000006a5c1c723c */ /* 0x040ff0000000181c */
        /* <DEDUP_REMOVED lines=45> */
[C---:B-1----:R-:W-:Y:S07]  /*c560*/  HMMA.16816.F32 R16, R100.reuse, R32, R16 ;  /* 0x000000206410723c */ /* 0x042fee0000001810 */
[----:B------:R-:W-:Y:S01]  /*c570*/  IADD3 R32, R85, 0x8, RZ ;  /* 0x0000000855207810 */ /* 0x000fe20007ffe0ff */
[----:B------:R-:W-:Y:S01]  /*c580*/  HMMA.16816.F32 R12, R100, R34, R12 ;  /* 0x00000022640c723c */ /* 0x000fe2000000180c */
[----:B------:R-:W-:-:S02]  /*c590*/  FSEL R5, R5, -INF , !P5 ;  /* 0xff80000005057808 */ /* 0x000fc40006800000 */
[C---:B------:R-:W-:Y:S02]  /*c5a0*/  ISETP.GE.AND P4, PT, R32.reuse, R2, PT ;  /* 0x000000022000720c */ /* 0x040fe40003f86270 */
[-C--:B------:R-:W-:Y:S02]  /*c5b0*/  ISETP.GE.AND P6, PT, R32, R87.reuse, PT ;  /* 0x000000572000720c */ /* 0x080fe40003fc6270 */
[----:B------:R-:W1:Y:S01]  /*c5c0*/  LDSM.16.M88.4 R32, [R113+0x5c00] ;  /* 0x005c00007120783b */ /* 0x000e620000000200 */
[----:B---3--:R-:W-:Y:S01]  /*c5d0*/  HMMA.16816.F32 R24, R100, R88, R24 ;  /* 0x000000586418723c */ /* 0x008fe20000001818 */
[----:B------:R-:W-:Y:S01]  /*c5e0*/  ISETP.GE.AND P5, PT, R0, R87, PT ;  /* 0x000000570000720c */ /* 0x000fe20003fa6270 */
[----:B------:R-:W-:-:S04]  /*c5f0*/  DEPBAR.LE SB0, 0x0 ;  /* 0x000080000000791a */ /* 0x000fc80000000000 */
[----:B------:R-:W-:Y:S02]  /*c600*/  FSEL R0, R7, -INF , !P1 ;  /* 0xff80000007007808 */ /* 0x000fe40004800000 */
[----:B------:R-:W-:Y:S01]  /*c610*/  HMMA.16816.F32 R20, R100, R90, R20 ;  /* 0x0000005a6414723c */ /* 0x000fe20000001814 */
[----:B------:R-:W-:Y:S01]  /*c620*/  FSEL R7, R28, -INF , !P4 ;  /* 0xff8000001c077808 */ /* 0x000fe20006000000 */
[----:B------:R-:W-:Y:S01]  /*c630*/  BAR.SYNC.DEFER_BLOCKING 0x0 ;  /* 0x0000000000007b1d */ /* 0x000fe20000010000 */
[C---:B------:R-:W-:Y:S02]  /*c640*/  ISETP.GE.AND P1, PT, R86.reuse, R2, PT ;  /* 0x000000025600720c */ /* 0x040fe40003f26270 */
        /* <DEDUP_REMOVED lines=9> */
[C---:B------:R-:W-:Y:S02]  /*c6e0*/  ISETP.GE.AND P5, PT, R86.reuse, R2, PT ;  /* 0x000000025600720c */ /* 0x040fe40003fa6270 */
[C---:B------:R-:W-:Y:S02]  /*c6f0*/  IADD3 R31, R85.reuse, 0x19, RZ ;  /* 0x00000019551f7810 */ /* 0x040fe40007ffe0ff */
[----:B------:R-:W-:Y:S02]  /*c700*/  IADD3 R24, R85, 0x20, RZ ;  /* 0x0000002055187810 */ /* 0x000fe40007ffe0ff */
[----:B------:R-:W-:Y:S01]  /*c710*/  ISETP.GE.AND P1, PT, R86, R87, PT ;  /* 0x000000575600720c */ /* 0x000fe20003f26270 */
[----:B-1----:R-:W-:Y:S01]  /*c720*/  HMMA.16816.F32 R8, R100, R32, R8 ;  /* 0x000000206408723c */ /* 0x002fe20000001808 */
[----:B------:R-:W-:Y:S02]  /*c730*/  FSEL R106, R26, -INF , !P4 ;  /* 0xff8000001a6a7808 */ /* 0x000fe40006000000 */
[----:B------:R-:W-:-:S02]  /*c740*/  FSEL R107, R25, -INF , !P6 ;  /* 0xff800000196b7808 */ /* 0x000fc40007000000 */
[----:B------:R-:W-:Y:S02]  /*c750*/  FSEL R140, R27, -INF , !P3 ;  /* 0xff8000001b8c7808 */ /* 0x000fe40005800000 */
[CC--:B------:R-:W-:Y:S01]  /*c760*/  ISETP.GE.AND P4, PT, R31.reuse, R2.reuse, PT ;  /* 0x000000021f00720c */ /* 0x0c0fe20003f86270 */
[----:B------:R-:W-:Y:S01]  /*c770*/  HMMA.16816.F32 R32, R100, R34, R96 ;  /* 0x000000226420723c */ /* 0x000fe20000001860 */
[----:B------:R-:W-:Y:S02]  /*c780*/  ISETP.GE.AND P6, PT, R31, R87, PT ;  /* 0x000000571f00720c */ /* 0x000fe40003fc6270 */
[----:B------:R-:W-:Y:S02]  /*c790*/  ISETP.GE.AND P3, PT, R24, R2, PT ;  /* 0x000000021800720c */ /* 0x000fe40003f66270 */
[----:B------:R-:W-:Y:S02]  /*c7a0*/  IADD3 R25, R85, 0x21, RZ ;  /* 0x0000002155197810 */ /* 0x000fe40007ffe0ff */
[----:B------:R-:W-:-:S02]  /*c7b0*/  FSEL R109, R20, -INF , !P5 ;  /* 0xff800000146d7808 */ /* 0x000fc40006800000 */
[----:B------:R-:W-:Y:S02]  /*c7c0*/  IADD3 R20, R85, 0x28, RZ ;  /* 0x0000002855147810 */ /* 0x000fe40007ffe0ff */
[----:B------:R-:W-:Y:S02]  /*c7d0*/  FSEL R110, R22, -INF , !P1 ;  /* 0xff800000166e7808 */ /* 0x000fe40004800000 */
[----:B------:R-:W-:Y:S02]  /*c7e0*/  ISETP.GE.AND P5, PT, R24, R87, PT ;  /* 0x000000571800720c */ /* 0x000fe40003fa6270 */
[----:B------:R-:W-:Y:S02]  /*c7f0*/  ISETP.GE.AND P1, PT, R25, R2, PT ;  /* 0x000000021900720c */ /* 0x000fe40003f26270 */
        /* <DEDUP_REMOVED lines=101> */
.L_x_5062:
[----:B------:R-:W-:-:S05]  /*ce50*/  IMAD.MOV.U32 R10, RZ, RZ, c[0x0][0x198] ;  /* 0x00006600ff0a7624 */ /* 0x000fca00078e00ff */
[----:B------:R-:W-:-:S04]  /*ce60*/  LEA R10, -R10, RZ, 0x6 ;  /* 0x000000ff0a0a7211 */ /* 0x000fc800078e31ff */
[----:B------:R-:W-:Y:S02]  /*ce70*/  SHF.R.S32.HI R8, RZ, 0x1f, R10 ;  /* 0x0000001fff087819 */ /* 0x000fe4000001140a */
.L_x_5063:
[C---:B------:R-:W-:Y:S01]  /*ce80*/  LEA R124, P0, R10.reuse, R124, 0x1 ;  /* 0x0000007c0a7c7211 */ /* 0x040fe200078008ff */
[----:B------:R-:W-:Y:S02]  /*ce90*/  IMAD.MOV.U32 R2, RZ, RZ, c[0x0][0x198] ;  /* 0x00006600ff027624 */ /* 0x000fe400078e00ff */
[----:B------:R-:W-:Y:S01]  /*cea0*/  IMAD.MOV.U32 R4, RZ, RZ, c[0x0][0x19c] ;  /* 0x00006700ff047624 */ /* 0x000fe200078e00ff */
        /* <DEDUP_REMOVED lines=13> */
.L_x_5061:
        /* <DEDUP_REMOVED lines=51> */
[----:B------:R-:W-:Y:S01]  /*d2b0*/  FFMA.FTZ R86, R7, c[0x0][0x23c], -R102 ;  /* 0x00008f0007567a23 */ /* 0x000fe20000010866 */
[----:B------:R-:W-:Y:S01]  /*d2c0*/  FSEL R95, R95, RZ, P0 ;  /* 0x000000ff5f5f7208 */ /* 0x000fe20000000000 */
[----:B------:R-:W-:Y:S01]  /*d2d0*/  FADD.FTZ R84, R84, -R5 ;  /* 0x8000000554547221 */ /* 0x000fe20000010000 */
[----:B------:R-:W-:Y:S01]  /*d2e0*/  MUFU.EX2 R87, R87 ;  /* 0x0000005700577308 */ /* 0x000fe20000000800 */
[----:B------:R-:W-:Y:S02]  /*d2f0*/  FADD.FTZ R3, R3, -R4 ;  /* 0x8000000403037221 */ /* 0x000fe40000010000 */
[----:B------:R-:W-:-:S02]  /*d300*/  FFMA.FTZ R2, R0, c[0x0][0x23c], -R95 ;  /* 0x00008f0000027a23 */ /* 0x000fc4000001085f */
[--C-:B------:R-:W-:Y:S02]  /*d310*/  FFMA.FTZ R85, R29, c[0x0][0x23c], -R102.reuse ;  /* 0x00008f001d557a23 */ /* 0x100fe40000010866 */
[--C-:B------:R-:W-:Y:S01]  /*d320*/  FFMA.FTZ R90, R6, c[0x0][0x23c], -R95.reuse ;  /* 0x00008f00065a7a23 */ /* 0x100fe2000001085f */
[----:B------:R-:W1:Y:S01]  /*d330*/  MUFU.EX2 R92, R92 ;  /* 0x0000005c005c7308 */ /* 0x000e620000000800 */
[--C-:B------:R-:W-:Y:S02]  /*d340*/  FFMA.FTZ R0, R30, c[0x0][0x23c], -R95.reuse ;  /* 0x00008f001e007a23 */ /* 0x100fe4000001085f */
[----:B------:R-:W-:Y:S02]  /*d350*/  FFMA.FTZ R91, R28, c[0x0][0x23c], -R95 ;  /* 0x00008f001c5b7a23 */ /* 0x000fe4000001085f */
[----:B------:R-:W-:Y:S01]  /*d360*/  FMUL.FTZ R84, R84, c[0x0][0x23c] ;  /* 0x00008f0054547a20 */ /* 0x000fe20000410000 */
[----:B------:R-:W2:Y:S01]  /*d370*/  LDSM.16.MT88.4 R28, [R114+0x7000] ;  /* 0x00700000721c783b */ /* 0x000ea20000004200 */
[----:B------:R-:W-:Y:S01]  /*d380*/  FMUL.FTZ R3, R3, c[0x0][0x23c] ;  /* 0x00008f0003037a20 */ /* 0x000fe20000410000 */
        /* <DEDUP_REMOVED lines=28> */
[----:B------:R-:W-:Y:S02]  /*d550*/  FFMA.FTZ R100, R100, c[0x0][0x23c], -R102 ;  /* 0x00008f0064647a23 */ /* 0x000fe40000010866 */
[--C-:B------:R-:W-:Y:S02]  /*d560*/  FFMA.FTZ R96, R96, c[0x0][0x23c], -R95.reuse ;  /* 0x00008f0060607a23 */ /* 0x100fe4000001085f */
[----:B------:R-:W1:Y:S01]  /*d570*/  MUFU.EX2 R84, R84 ;  /* 0x0000005400547308 */ /* 0x000e620000000800 */
[--C-:B------:R-:W-:Y:S02]  /*d580*/  FFMA.FTZ R101, R98, c[0x0][0x23c], -R95.reuse ;  /* 0x00008f0062657a23 */ /* 0x100fe4000001085f */
[--C-:B------:R-:W-:Y:S02]  /*d590*/  FFMA.FTZ R94, R94, c[0x0][0x23c], -R95.reuse ;  /* 0x00008f005e5e7a23 */ /* 0x100fe4000001085f */
[----:B------:R-:W-:-:S03]  /*d5a0*/  FFMA.FTZ R93, R93, c[0x0][0x23c], -R95 ;  /* 0x00008f005d5d7a23 */ /* 0x000fc6000001085f */
[----:B------:R-:W4:Y:S01]  /*d5b0*/  MUFU.EX2 R3, R3 ;  /* 0x0000000300037308 */ /* 0x000f220000000800 */
[----:B---3--:R-:W-:Y:S01]  /*d5c0*/  F2FP.PACK_AB R7, R91, R0 ;  /* 0x000000005b07723e */ /* 0x008fe200000000ff */
[----:B-1----:R-:W-:-:S06]  /*d5d0*/  FMUL.FTZ R8, R80, R84 ;  /* 0x0000005450087220 */ /* 0x002fcc0000410000 */
[----:B------:R-:W-:Y:S01]  /*d5e0*/  MUFU.EX2 R108, R108 ;  /* 0x0000006c006c7308 */ /* 0x000fe20000000800 */
[-C--:B------:R-:W-:Y:S02]  /*d5f0*/  FMUL.FTZ R9, R81, R84.reuse ;  /* 0x0000005451097220 */ /* 0x080fe40000410000 */
[-C--:B------:R-:W-:Y:S02]  /*d600*/  FMUL.FTZ R36, R36, R84.reuse ;  /* 0x0000005424247220 */ /* 0x080fe40000410000 */
[----:B------:R-:W-:Y:S02]  /*d610*/  FMUL.FTZ R37, R37, R84 ;  /* 0x0000005425257220 */ /* 0x000fe40000410000 */
[-C--:B----4-:R-:W-:Y:S01]  /*d620*/  FMUL.FTZ R10, R82, R3.reuse ;  /* 0x00000003520a7220 */ /* 0x090fe20000410000 */
[----:B------:R-:W1:Y:S01]  /*d630*/  MUFU.EX2 R107, R107 ;  /* 0x0000006b006b7308 */ /* 0x000e620000000800 */
[-C--:B------:R-:W-:Y:S02]  /*d640*/  FMUL.FTZ R11, R83, R3.reuse ;  /* 0x00000003530b7220 */ /* 0x080fe40000410000 */
        /* <DEDUP_REMOVED lines=10> */
[----:B------:R-:W3:Y:S01]  /*d6f0*/  LDSM.16.MT88.4 R36, [R112+0x7000] ;  /* 0x007000007024783b */ /* 0x000ee20000004200 */
[----:B------:R-:W-:Y:S01]  /*d700*/  FMUL.FTZ R45, R45, R84 ;  /* 0x000000542d2d7220 */ /* 0x000fe20000410000 */
        /* <DEDUP_REMOVED lines=11> */
[----:B------:R-:W-:Y:S01]  /*d7c0*/  FMUL.FTZ R53, R53, R84 ;  /* 0x0000005435357220 */ /* 0x000fe20000410000 */
[----:B------:R-:W4:Y:S01]  /*d7d0*/  LDSM.16.MT88.4 R44, [R114+0x8000] ;  /* 0x00800000722c783b */ /* 0x000f220000004200 */
[-C--:B------:R-:W-:Y:S01]  /*d7e0*/  FMUL.FTZ R54, R54, R3.reuse ;  /* 0x0000000336367220 */ /* 0x080fe20000410000 */
[----:B------:R-:W5:Y:S01]  /*d7f0*/  MUFU.EX2 R105, R105 ;  /* 0x0000006900697308 */ /* 0x000f620000000800 */
[----:B------:R-:W-:-:S02]  /*d800*/  FMUL.FTZ R55, R55, R3 ;  /* 0x0000000337377220 */ /* 0x000fc40000410000 */
[-C--:B------:R-:W-:Y:S01]  /*d810*/  FMUL.FTZ R32, R56, R84.reuse ;  /* 0x0000005438207220 */ /* 0x080fe20000410000 */
[C---:B--2---:R-:W-:Y:S01]  /*d820*/  HMMA.16816.F32 R24, R4.reuse, R28, R24 ;  /* 0x0000001c0418723c */ /* 0x044fe20000001818 */
[-C--:B------:R-:W-:Y:S02]  /*d830*/  FMUL.FTZ R33, R57, R84.reuse ;  /* 0x0000005439217220 */ /* 0x080fe40000410000 */
[-C--:B------:R-:W-:Y:S01]  /*d840*/  FMUL.FTZ R34, R58, R3.reuse ;  /* 0x000000033a227220 */ /* 0x080fe20000410000 */
[----:B------:R-:W-:Y:S01]  /*d850*/  MUFU.EX2 R110, R110 ;  /* 0x0000006e006e7308 */ /* 0x000fe20000000800 */
[----:B------:R-:W-:Y:S02]  /*d860*/  FMUL.FTZ R35, R59, R3 ;  /* 0x000000033b237220 */ /* 0x000fe40000410000 */
[-C--:B------:R-:W-:Y:S01]  /*d870*/  FMUL.FTZ R60, R60, R84.reuse ;  /* 0x000000543c3c7220 */ /* 0x080fe20000410000 */
[----:B------:R-:W-:Y:S01]  /*d880*/  HMMA.16816.F32 R28, R4, R30, R52 ;  /* 0x0000001e041c723c */ /* 0x000fe20000001834 */
[----:B------:R-:W2:Y:S01]  /*d890*/  LDSM.16.MT88.4 R52, [R112+0x8000] ;  /* 0x008000007034783b */ /* 0x000ea20000004200 */
[----:B------:R-:W-:-:S02]  /*d8a0*/  FMUL.FTZ R61, R61, R84 ;  /* 0x000000543d3d7220 */ /* 0x000fc40000410000 */
[-C--:B------:R-:W-:Y:S01]  /*d8b0*/  FMUL.FTZ R62, R62, R3.reuse ;  /* 0x000000033e3e7220 */ /* 0x080fe20000410000 */
[----:B------:R-:W-:Y:S01]  /*d8c0*/  LDSM.16.MT88.4 R56, [R112+0x6400] ;  /* 0x006400007038783b */ /* 0x000fe20000004200 */
[-C--:B------:R-:W-:Y:S01]  /*d8d0*/  FMUL.FTZ R63, R63, R3.reuse ;  /* 0x000000033f3f7220 */ /* 0x080fe20000410000 */
[----:B------:R-:W1:Y:S01]  /*d8e0*/  MUFU.EX2 R109, R109 ;  /* 0x0000006d006d7308 */ /* 0x000e620000000800 */
[C---:B---3--:R-:W-:Y:S01]  /*d8f0*/  HMMA.16816.F32 R32, R4.reuse, R36, R32 ;  /* 0x000000240420723c */ /* 0x048fe20000001820 */
[-C--:B------:R-:W-:Y:S02]  /*d900*/  FMUL.FTZ R40, R76, R84.reuse ;  /* 0x000000544c287220 */ /* 0x080fe40000410000 */
[-C--:B------:R-:W-:Y:S02]  /*d910*/  FMUL.FTZ R41, R77, R84.reuse ;  /* 0x000000544d297220 */ /* 0x080fe40000410000 */
[-C--:B------:R-:W-:Y:S02]  /*d920*/  FMUL.FTZ R42, R78, R3.reuse ;  /* 0x000000034e2a7220 */ /* 0x080fe40000410000 */
[----:B------:R-:W-:Y:S01]  /*d930*/  FMUL.FTZ R43, R79, R3 ;  /* 0x000000034f2b7220 */ /* 0x000fe20000410000 */
[----:B------:R-:W-:Y:S01]  /*d940*/  HMMA.16816.F32 R36, R4, R38, R60 ;  /* 0x000000260424723c */ /* 0x000fe2000000183c */
[----:B------:R-:W3:Y:S01]  /*d950*/  LDSM.16.MT88.4 R60, [R114+0x6400] ;  /* 0x00640000723c783b */ /* 0x000ee20000004200 */
[-C--:B------:R-:W-:Y:S01]  /*d960*/  FMUL.FTZ R64, R64, R84.reuse ;  /* 0x0000005440407220 */ /* 0x080fe20000410000 */
[----:B------:R-:W-:Y:S01]  /*d970*/  MUFU.EX2 R138, R138 ;  /* 0x0000008a008a7308 */ /* 0x000fe20000000800 */
[----:B------:R-:W-:-:S02]  /*d980*/  FMUL.FTZ R65, R65, R84 ;  /* 0x0000005441417220 */ /* 0x000fc40000410000 */
[-C--:B------:R-:W-:Y:S02]  /*d990*/  FMUL.FTZ R66, R66, R3.reuse ;  /* 0x0000000342427220 */ /* 0x080fe40000410000 */
[-C--:B------:R-:W-:Y:S02]  /*d9a0*/  FMUL.FTZ R67, R67, R3.reuse ;  /* 0x0000000343437220 */ /* 0x080fe40000410000 */
[-C--:B------:R-:W-:Y:S01]  /*d9b0*/  FMUL.FTZ R48, R68, R84.reuse ;  /* 0x0000005444307220 */ /* 0x080fe20000410000 */
[----:B----4-:R-:W-:Y:S01]  /*d9c0*/  HMMA.16816.F32 R40, R4, R44, R40 ;  /* 0x0000002c0428723c */ /* 0x010fe20000001828 */
[----:B------:R-:W-:Y:S01]  /*d9d0*/  FMUL.FTZ R49, R69, R84 ;  /* 0x0000005445317220 */ /* 0x000fe20000410000 */
[----:B------:R-:W-:Y:S01]  /*d9e0*/  MUFU.EX2 R129, R129 ;  /* 0x0000008100817308 */ /* 0x000fe20000000800 */
[-C--:B------:R-:W-:Y:S02]  /*d9f0*/  FMUL.FTZ R50, R70, R3.reuse ;  /* 0x0000000346327220 */ /* 0x080fe40000410000 */
[----:B------:R-:W-:-:S02]  /*da00*/  FMUL.FTZ R51, R71, R3 ;  /* 0x0000000347337220 */ /* 0x000fc40000410000 */
[-C--:B------:R-:W-:Y:S01]  /*da10*/  FMUL.FTZ R72, R72, R84.reuse ;  /* 0x0000005448487220 */ /* 0x080fe20000410000 */
[C---:B------:R-:W-:Y:S01]  /*da20*/  HMMA.16816.F32 R44, R4.reuse, R46, R64 ;  /* 0x0000002e042c723c */ /* 0x040fe20000001840 */
[-C--:B------:R-:W-:Y:S01]  /*da30*/  FMUL.FTZ R73, R73, R84.reuse ;  /* 0x0000005449497220 */ /* 0x080fe20000410000 */
[----:B------:R-:W4:Y:S01]  /*da40*/  LDSM.16.MT88.4 R64, [R114+0x7400] ;  /* 0x007400007240783b */ /* 0x000f220000004200 */
[-C--:B------:R-:W-:Y:S01]  /*da50*/  FMUL.FTZ R74, R74, R3.reuse ;  /* 0x000000034a4a7220 */ /* 0x080fe20000410000 */
[----:B------:R-:W-:Y:S01]  /*da60*/  MUFU.EX2 R111, R111 ;  /* 0x0000006f006f7308 */ /* 0x000fe20000000800 */
[-C--:B------:R-:W-:Y:S02]  /*da70*/  FMUL.FTZ R75, R75, R3.reuse ;  /* 0x000000034b4b7220 */ /* 0x080fe40000410000 */
[----:B------:R-:W-:Y:S01]  /*da80*/  FFMA.FTZ R84, R133, R84, R92 ;  /* 0x0000005485547223 */ /* 0x000fe2000001005c */
[----:B--2---:R-:W-:Y:S01]  /*da90*/  HMMA.16816.F32 R48, R4, R52, R48 ;  /* 0x000000340430723c */ /* 0x004fe20000001830 */
[----:B------:R-:W-:-:S02]  /*daa0*/  FFMA.FTZ R3, R131, R3, R90 ;  /* 0x0000000383037223 */ /* 0x000fc4000001005a */
[----:B------:R-:W-:Y:S01]  /*dab0*/  FADD.FTZ R87, R87, R84 ;  /* 0x0000005457577221 */ /* 0x000fe20000010000 */
[----:B------:R-:W-:Y:S01]  /*dac0*/  MUFU.EX2 R140, R140 ;  /* 0x0000008c008c7308 */ /* 0x000fe20000000800 */
[----:B------:R-:W-:Y:S01]  /*dad0*/  FADD.FTZ R3, R2, R3 ;  /* 0x0000000302037221 */ /* 0x000fe20000010000 */
[----:B------:R-:W-:Y:S01]  /*dae0*/  MOV R84, R89 ;  /* 0x0000005900547202 */ /* 0x000fe20000000f00 */
[----:B------:R-:W-:Y:S01]  /*daf0*/  FADD.FTZ R86, R86, R87 ;  /* 0x0000005756567221 */ /* 0x000fe20000010000 */
[----:B------:R-:W-:Y:S01]  /*db00*/  HMMA.16816.F32 R4, R4, R54, R72 ;  /* 0x000000360404723c */ /* 0x000fe20000001848 */
[----:B-1----:R-:W-:Y:S01]  /*db10*/  F2FP.PACK_AB R52, R107, R108 ;  /* 0x0000006c6b34723e */ /* 0x002fe200000000ff */
[----:B------:R-:W-:Y:S01]  /*db20*/  FADD.FTZ R0, R0, R3 ;  /* 0x0000000300007221 */ /* 0x000fe20000010000 */
[----:B-----5:R-:W-:Y:S01]  /*db30*/  F2FP.PACK_AB R53, R105, R106 ;  /* 0x0000006a6935723e */ /* 0x020fe200000000ff */
[----:B------:R-:W1:Y:S01]  /*db40*/  MUFU.EX2 R137, R137 ;  /* 0x0000008900897308 */ /* 0x000e620000000800 */
[----:B------:R-:W-:-:S02]  /*db50*/  FADD.FTZ R85, R85, R86 ;  /* 0x0000005655557221 */ /* 0x000fc40000010000 */
[----:B------:R-:W-:Y:S01]  /*db60*/  F2FP.PACK_AB R54, R103, R104 ;  /* 0x000000686736723e */ /* 0x000fe200000000ff */
[----:B------:R-:W-:Y:S01]  /*db70*/  FADD.FTZ R91, R91, R0 ;  /* 0x000000005b5b7221 */ /* 0x000fe20000010000 */
[----:B------:R-:W-:Y:S01]  /*db80*/  F2FP.PACK_AB R55, R109, R110 ;  /* 0x0000006e6d37723e */ /* 0x000fe200000000ff */
[----:B------:R-:W-:Y:S02]  /*db90*/  FADD.FTZ R108, R108, R85 ;  /* 0x000000556c6c7221 */ /* 0x000fe40000010000 */
[----:B------:R-:W2:Y:S01]  /*dba0*/  MUFU.EX2 R132, R132 ;  /* 0x0000008400847308 */ /* 0x000ea20000000800 */
[----:B------:R-:W-:Y:S02]  /*dbb0*/  FADD.FTZ R106, R106, R91 ;  /* 0x0000005b6a6a7221 */ /* 0x000fe40000010000 */
[----:B------:R-:W-:Y:S01]  /*dbc0*/  FADD.FTZ R107, R107, R108 ;  /* 0x0000006c6b6b7221 */ /* 0x000fe20000010000 */
[----:B---3--:R-:W-:Y:S01]  /*dbd0*/  HMMA.16816.F32 R8, R52, R60, R8 ;  /* 0x0000003c3408723c */ /* 0x008fe20000001808 */
[----:B------:R-:W-:-:S02]  /*dbe0*/  FADD.FTZ R105, R105, R106 ;  /* 0x0000006a69697221 */ /* 0x000fc40000010000 */
[----:B------:R-:W-:Y:S01]  /*dbf0*/  FADD.FTZ R104, R104, R107 ;  /* 0x0000006b68687221 */ /* 0x000fe20000010000 */
[----:B------:R-:W-:Y:S01]  /*dc00*/  MUFU.EX2 R130, R130 ;  /* 0x0000008200827308 */ /* 0x000fe20000000800 */
[----:B------:R-:W-:Y:S02]  /*dc10*/  FADD.FTZ R0, R110, R105 ;  /* 0x000000696e007221 */ /* 0x000fe40000010000 */
[----:B------:R-:W-:Y:S01]  /*dc20*/  FADD.FTZ R103, R103, R104 ;  /* 0x0000006867677221 */ /* 0x000fe20000010000 */
[----:B------:R-:W-:Y:S01]  /*dc30*/  HMMA.16816.F32 R12, R52, R62, R12 ;  /* 0x0000003e340c723c */ /* 0x000fe2000000180c */
[----:B------:R-:W3:Y:S01]  /*dc40*/  LDSM.16.MT88.4 R60, [R112+0x7400] ;  /* 0x00740000703c783b */ /* 0x000ee20000004200 */
[----:B------:R-:W-:Y:S02]  /*dc50*/  FADD.FTZ R0, R109, R0 ;  /* 0x000000006d007221 */ /* 0x000fe40000010000 */
[----:B------:R-:W-:Y:S02]  /*dc60*/  MUFU.EX2 R135, R135 ;  /* 0x0000008700877308 */ /* 0x000fe40000000800 */
[----:B-1----:R-:W-:-:S02]  /*dc70*/  FADD.FTZ R3, R137, R0 ;  /* 0x0000000089037221 */ /* 0x002fc40000010000 */
[C---:B------:R-:W-:Y:S02]  /*dc80*/  HMMA.16816.F32 R16, R52.reuse, R56, R16 ;  /* 0x000000383410723c */ /* 0x040fe40000001810 */
[----:B--2---:R-:W-:Y:S02]  /*dc90*/  FADD.FTZ R3, R132, R3 ;  /* 0x0000000384037221 */ /* 0x004fe40000010000 */
[----:B------:R-:W-:Y:S04]  /*dca0*/  MUFU.EX2 R97, R97 ;  /* 0x0000006100617308 */ /* 0x000fe80000000800 */
[C---:B------:R-:W-:Y:S01]  /*dcb0*/  HMMA.16816.F32 R20, R52.reuse, R58, R20 ;  /* 0x0000003a3414723c */ /* 0x040fe20000001814 */
[----:B------:R-:W1:Y:S03]  /*dcc0*/  LDSM.16.MT88.4 R56, [R114+0x8400] ;  /* 0x008400007238783b */ /* 0x000e660000004200 */
[----:B------:R-:W2:Y:S04]  /*dcd0*/  MUFU.EX2 R134, R134 ;  /* 0x0000008600867308 */ /* 0x000ea80000000800 */
[C---:B----4-:R-:W-:Y:S04]  /*dce0*/  HMMA.16816.F32 R24, R52.reuse, R64, R24 ;  /* 0x000000403418723c */ /* 0x050fe80000001818 */
[----:B------:R-:W-:Y:S04]  /*dcf0*/  MUFU.EX2 R99, R99 ;  /* 0x0000006300637308 */ /* 0x000fe80000000800 */
[----:B------:R-:W-:Y:S01]  /*dd00*/  HMMA.16816.F32 R28, R52, R66, R28 ;  /* 0x00000042341c723c */ /* 0x000fe2000000181c */
[----:B------:R-:W-:Y:S03]  /*dd10*/  LDSM.16.MT88.4 R64, [R112+0x6800] ;  /* 0x006800007040783b */ /* 0x000fe60000004200 */
[----:B------:R-:W4:Y:S01]  /*dd20*/  MUFU.EX2 R100, R100 ;  /* 0x0000006400647308 */ /* 0x000f220000000800 */
[----:B--2---:R-:W-:-:S03]  /*dd30*/  F2FP.PACK_AB R72, R134, R97 ;  /* 0x000000618648723e */ /* 0x004fc600000000ff */
[C---:B---3--:R-:W-:Y:S04]  /*dd40*/  HMMA.16816.F32 R32, R52.reuse, R60, R32 ;  /* 0x0000003c3420723c */ /* 0x048fe80000001820 */
[----:B------:R-:W-:Y:S04]  /*dd50*/  MUFU.EX2 R96, R96 ;  /* 0x0000006000607308 */ /* 0x000fe80000000800 */
[----:B------:R-:W-:Y:S01]  /*dd60*/  HMMA.16816.F32 R36, R52, R62, R36 ;  /* 0x0000003e3424723c */ /* 0x000fe20000001824 */
[----:B------:R-:W2:Y:S03]  /*dd70*/  LDSM.16.MT88.4 R60, [R112+0x8400] ;  /* 0x00840000703c783b */ /* 0x000ea60000004200 */
[----:B------:R-:W3:Y:S01]  /*dd80*/  MUFU.EX2 R101, R101 ;  /* 0x0000006500657308 */ /* 0x000ee20000000800 */
[----:B----4-:R-:W-:-:S03]  /*dd90*/  F2FP.PACK_AB R74, R100, R99 ;  /* 0x00000063644a723e */ /* 0x010fc600000000ff */
[C---:B-1----:R-:W-:Y:S04]  /*dda0*/  HMMA.16816.F32 R40, R52.reuse, R56, R40 ;  /* 0x000000383428723c */ /* 0x042fe80000001828 */
[----:B------:R-:W-:Y:S04]  /*ddb0*/  MUFU.EX2 R94, R94 ;  /* 0x0000005e005e7308 */ /* 0x000fe80000000800 */
[----:B------:R-:W-:Y:S01]  /*ddc0*/  HMMA.16816.F32 R44, R52, R58, R44 ;  /* 0x0000003a342c723c */ /* 0x000fe2000000182c */
[----:B------:R-:W1:Y:S03]  /*ddd0*/  LDSM.16.MT88.4 R56, [R114+0x6800] ;  /* 0x006800007238783b */ /* 0x000e660000004200 */
[----:B------:R-:W4:Y:S01]  /*dde0*/  MUFU.EX2 R93, R93 ;  /* 0x0000005d005d7308 */ /* 0x000f220000000800 */
[----:B---3--:R-:W-:-:S02]  /*ddf0*/  F2FP.PACK_AB R73, R101, R96 ;  /* 0x000000606549723e */ /* 0x008fc400000000ff */
[----:B----4-:R-:W-:Y:S01]  /*de00*/  F2FP.PACK_AB R75, R93, R94 ;  /* 0x0000005e5d4b723e */ /* 0x010fe200000000ff */
        /* <DEDUP_REMOVED lines=8> */
[----:B------:R-:W-:Y:S01]  /*de90*/  F2FP.PACK_AB R55, R135, R130 ;  /* 0x000000828737723e */ /* 0x000fe200000000ff */
[----:B------:R-:W-:Y:S01]  /*dea0*/  FADD.FTZ R130, R130, R3 ;  /* 0x0000000382827221 */ /* 0x000fe20000010000 */
[----:B------:R-:W-:Y:S01]  /*deb0*/  MOV R3, R88 ;  /* 0x0000005800037202 */ /* 0x000fe20000000f00 */
        /* <DEDUP_REMOVED lines=24> */
[----:B------:R-:W-:Y:S01]  /*e040*/  HMMA.16816.F32 R64, R52, R66, R44 ;  /* 0x000000423440723c */ /* 0x000fe2000000182c */
[----:B------:R-:W3:Y:S07]  /*e050*/  LDSM.16.MT88.4 R44, [R112+0x6c00] ;  /* 0x006c0000702c783b */ /* 0x000eee0000004200 */
[C---:B--2---:R-:W-:Y:S01]  /*e060*/  HMMA.16816.F32 R80, R72.reuse, R36, R8 ;  /* 0x000000244850723c */ /* 0x044fe20000001808 */
[----:B------:R-:W-:Y:S07]  /*e070*/  LDSM.16.MT88.4 R8, [R114+0x8c00] ;  /* 0x008c00007208783b */ /* 0x000fee0000004200 */
[----:B------:R-:W-:Y:S01]  /*e080*/  HMMA.16816.F32 R36, R72, R38, R12 ;  /* 0x000000264824723c */ /* 0x000fe2000000180c */
[----:B------:R-:W2:Y:S07]  /*e090*/  LDSM.16.MT88.4 R12, [R112+0x7c00] ;  /* 0x007c0000700c783b */ /* 0x000eae0000004200 */
[C---:B-1----:R-:W-:Y:S08]  /*e0a0*/  HMMA.16816.F32 R68, R52.reuse, R56, R48 ;  /* 0x000000383444723c */ /* 0x042ff00000001830 */
[----:B------:R-:W-:Y:S01]  /*e0b0*/  HMMA.16816.F32 R4, R52, R58, R4 ;  /* 0x0000003a3404723c */ /* 0x000fe20000001804 */
[----:B------:R-:W1:Y:S07]  /*e0c0*/  LDSM.16.MT88.4 R52, [R114+0x7c00] ;  /* 0x007c00007234783b */ /* 0x000e6e0000004200 */
[C---:B---3--:R-:W-:Y:S01]  /*e0d0*/  HMMA.16816.F32 R40, R72.reuse, R44, R16 ;  /* 0x0000002c4828723c */ /* 0x048fe20000001810 */
[----:B------:R-:W3:Y:S07]  /*e0e0*/  LDSM.16.MT88.4 R16, [R112+0x8c00] ;  /* 0x008c00007010783b */ /* 0x000eee0000004200 */
[C---:B------:R-:W-:Y:S08]  /*e0f0*/  HMMA.16816.F32 R44, R72.reuse, R46, R20 ;  /* 0x0000002e482c723c */ /* 0x040ff00000001814 */
[C---:B--2---:R-:W-:Y:S08]  /*e100*/  HMMA.16816.F32 R56, R72.reuse, R12, R32 ;  /* 0x0000000c4838723c */ /* 0x044ff00000001820 */
[C---:B------:R-:W-:Y:S08]  /*e110*/  HMMA.16816.F32 R60, R72.reuse, R14, R60 ;  /* 0x0000000e483c723c */ /* 0x040ff0000000183c */
[C---:B------:R-:W-:Y:S08]  /*e120*/  HMMA.16816.F32 R76, R72.reuse, R8, R76 ;  /* 0x00000008484c723c */ /* 0x040ff0000000184c */
[C---:B-1----:R-:W-:Y:S08]  /*e130*/  HMMA.16816.F32 R48, R72.reuse, R52, R24 ;  /* 0x000000344830723c */ /* 0x042ff00000001818 */
[C---:B------:R-:W-:Y:S08]  /*e140*/  HMMA.16816.F32 R52, R72.reuse, R54, R28 ;  /* 0x000000364834723c */ /* 0x040ff0000000181c */
[C---:B------:R-:W-:Y:S08]  /*e150*/  HMMA.16816.F32 R64, R72.reuse, R10, R64 ;  /* 0x0000000a4840723c */ /* 0x040ff00000001840 */
[C---:B---3--:R-:W-:Y:S08]  /*e160*/  HMMA.16816.F32 R68, R72.reuse, R16, R68 ;  /* 0x000000104844723c */ /* 0x048ff00000001844 */
[----:B------:R-:W-:Y:S08]  /*e170*/  HMMA.16816.F32 R72, R72, R18, R4 ;  /* 0x000000124848723c */ /* 0x000ff00000001804 */
.L_x_5058:
[----:B------:R-:W-:-:S13]  /*e180*/  ISETP.GE.AND P0, PT, R123, 0x1, PT ;  /* 0x000000017b00780c */ /* 0x000fda0003f06270 */
[----:B------:R-:W-:Y:S05]  /*e190*/  @!P0 BRA `(.L_x_5064) ;  /* 0x0000220000008947 */ /* 0x000fea0003800000 */
[----:B------:R-:W-:Y:S01]  /*e1a0*/  ULDC.64 UR4, c[0x0][0x1a0] ;  /* 0x0000680000047ab9 */ /* 0x000fe20000000a00 */
[----:B------:R-:W-:Y:S01]  /*e1b0*/  IMAD.MOV.U32 R0, RZ, RZ, R3 ;  /* 0x000000ffff007224 */ /* 0x000fe200078e0003 */
[----:B------:R-:W-:Y:S01]  /*e1c0*/  ULEA UR8, -UR4, URZ, 0x6 ;  /* 0x0000003f04087291 */ /* 0x000fe2000f8e313f */
[----:B------:R-:W-:Y:S01]  /*e1d0*/  IMAD.MOV.U32 R85, RZ, RZ, R84 ;  /* 0x000000ffff557224 */ /* 0x000fe200078e0054 */
[----:B------:R-:W-:Y:S02]  /*e1e0*/  ULDC UR10, c[0x0][0x198] ;  /* 0x00006600000a7ab9 */ /* 0x000fe40000000800 */
[----:B------:R-:W-:Y:S02]  /*e1f0*/  USHF.L.U64.HI UR9, UR4, 0x5, UR5 ;  /* 0x0000000504097899 */ /* 0x000fe40008010205 */
[----:B------:R-:W-:Y:S01]  /*e200*/  ULEA UR5, -UR10, URZ, 0x6 ;  /* 0x0000003f0a057291 */ /* 0x000fe2000f8e313f */
[----:B------:R-:W-:Y:S01]  /*e210*/  MOV R130, UR8 ;  /* 0x0000000800827c02 */ /* 0x000fe20008000f00 */
[----:B------:R-:W-:-:S02]  /*e220*/  USHF.R.S32.HI UR10, URZ, 0x1f, UR8 ;  /* 0x0000001f3f0a7899 */ /* 0x000fc40008011408 */
[----:B------:R-:W-:Y:S02]  /*e230*/  USHF.L.U32 UR11, UR4, 0x5, URZ ;  /* 0x00000005040b7899 */ /* 0x000fe4000800063f */
[----:B------:R-:W-:Y:S02]  /*e240*/  USHF.R.S32.HI UR4, URZ, 0x1f, UR5 ;  /* 0x0000001f3f047899 */ /* 0x000fe40008011405 */
[----:B------:R-:W-:Y:S01]  /*e250*/  MOV R129, UR10 ;  /* 0x0000000a00817c02 */ /* 0x000fe20008000f00 */
[----:B------:R-:W-:Y:S02]  /*e260*/  USHF.L.U64.HI UR9, UR11, 0x1, UR9 ;  /* 0x000000010b097899 */ /* 0x000fe40008010209 */
[----:B------:R-:W-:Y:S02]  /*e270*/  USHF.L.U32 UR11, UR11, 0x1, URZ ;  /* 0x000000010b0b7899 */ /* 0x000fe4000800063f */
.L_x_5068:
        /* <DEDUP_REMOVED lines=64> */
.L_x_5065:
        /* <DEDUP_REMOVED lines=20> */
[----:B------:R-:W-:Y:S01]  /*e7c0*/  LDSM.16.M88.4 R108, [R113+0x3800] ;  /* 0x00380000716c783b */ /* 0x000fe20000000200 */
        /* <DEDUP_REMOVED lines=10> */
[----:B------:R-:W-:Y:S01]  /*e870*/  HMMA.16816.F32 R32, R88, R106, RZ ;  /* 0x0000006a5820723c */ /* 0x000fe200000018ff */
        /* <DEDUP_REMOVED lines=8> */
[C---:B------:R-:W-:Y:S08]  /*e900*/  HMMA.16816.F32 R20, R92.reuse, R108, R20 ;  /* 0x0000006c5c14723c */ /* 0x040ff00000001814 */
[C---:B------:R-:W-:Y:S08]  /*e910*/  HMMA.16816.F32 R24, R92.reuse, R110, R24 ;  /* 0x0000006e5c18723c */ /* 0x040ff00000001818 */
[C---:B----4-:R-:W-:Y:S08]  /*e920*/  HMMA.16816.F32 R28, R92.reuse, R88, R28 ;  /* 0x000000585c1c723c */ /* 0x050ff0000000181c */
[----:B------:R-:W-:Y:S01]  /*e930*/  HMMA.16816.F32 R32, R92, R90, R32 ;  /* 0x0000005a5c20723c */ /* 0x000fe20000001820 */
[----:B------:R-:W3:Y:S04]  /*e940*/  LDSM.16.M88.4 R88, [R116+0x4800] ;  /* 0x004800007458783b */ /* 0x000ee80000000200 */
[----:B------:R-:W4:Y:S03]  /*e950*/  LDSM.16.M88.4 R92, [R116+0x4c00] ;  /* 0x004c0000745c783b */ /* 0x000f260000000200 */
[C---:B--2---:R-:W-:Y:S08]  /*e960*/  HMMA.16816.F32 R4, R96.reuse, R100, R4 ;  /* 0x000000646004723c */ /* 0x044ff00000001804 */
        /* <DEDUP_REMOVED lines=38> */
[----:B------:R-:W-:Y:S04]  /*ebd0*/  DEPBAR.LE SB0, 0x0 ;  /* 0x000080000000791a */ /* 0x000fe80000000000 */
[----:B------:R-:W-:Y:S01]  /*ebe0*/  BAR.SYNC.DEFER_BLOCKING 0x0 ;  /* 0x0000000000007b1d */ /* 0x000fe20000010000 */
        /* <DEDUP_REMOVED lines=21> */
[----:B------:R-:W-:Y:S02]  /*ed40*/  LOP3.LUT R91, R91, c[0x0][0x2d0], RZ, 0x3c, !PT ;  /* 0x0000b4005b5b7a12 */ /* 0x000fe400078e3cff */
[----:B------:R-:W-:Y:S02]  /*ed50*/  ISETP.GE.AND P0, PT, R89, RZ, PT ;  /* 0x000000ff5900720c */ /* 0x000fe40003f06270 */
[----:B------:R-:W-:Y:S01]  /*ed60*/  ISETP.GE.AND P3, PT, R91, RZ, PT ;  /* 0x000000ff5b00720c */ /* 0x000fe20003f66270 */
        /* <DEDUP_REMOVED lines=49> */
.L_x_5067:
        /* <DEDUP_REMOVED lines=16> */
.L_x_5066:
        /* <DEDUP_REMOVED lines=43> */
[----:B------:R-:W1:Y:S02]  /*f430*/  LDSM.16.MT88.4 R88, [R114+0x6000] ;  /* 0x006000007258783b */ /* 0x000e640000004200 */
[C---:B------:R-:W-:Y:S01]  /*f440*/  FSETP.NEU.FTZ.AND P0, PT, R84.reuse, -INF , PT ;  /* 0xff8000005400780b */ /* 0x040fe20003f1d000 */
[C---:B------:R-:W-:Y:S02]  /*f450*/  FADD.FTZ R2, -R84.reuse, R85 ;  /* 0x0000005554027221 */ /* 0x040fe40000010100 */
[----:B------:R-:W-:Y:S02]  /*f460*/  FMUL.FTZ R104, R84, c[0x0][0x23c] ;  /* 0x00008f0054687a20 */ /* 0x000fe40000410000 */
[----:B------:R-:W-:Y:S02]  /*f470*/  FMUL.FTZ R87, R2, c[0x0][0x23c] ;  /* 0x00008f0002577a20 */ /* 0x000fe40000410000 */
[C---:B------:R-:W-:Y:S01]  /*f480*/  FADD.FTZ R85, -R3.reuse, R0 ;  /* 0x0000000003557221 */ /* 0x040fe20000010100 */
[----:B------:R-:W-:Y:S01]  /*f490*/  FSEL R104, R104, RZ, P0 ;  /* 0x000000ff68687208 */ /* 0x000fe20000000000 */
[----:B------:R2:W3:Y:S01]  /*f4a0*/  MUFU.EX2 R2, R87 ;  /* 0x0000005700027308 */ /* 0x0004e20000000800 */
[----:B------:R-:W-:Y:S01]  /*f4b0*/  FSETP.NEU.FTZ.AND P0, PT, R3, -INF , PT ;  /* 0xff8000000300780b */ /* 0x000fe20003f1d000 */
[----:B------:R-:W-:Y:S01]  /*f4c0*/  FMUL.FTZ R0, R85, c[0x0][0x23c] ;  /* 0x00008f0055007a20 */ /* 0x000fe20000410000 */
[----:B------:R-:W-:Y:S01]  /*f4d0*/  MOV R85, R84 ;  /* 0x0000005400557202 */ /* 0x000fe20000000f00 */
[--C-:B------:R-:W-:Y:S01]  /*f4e0*/  FFMA.FTZ R102, R4, c[0x0][0x23c], -R104.reuse ;  /* 0x00008f0004667a23 */ /* 0x100fe20000010868 */
[----:B------:R-:W-:Y:S01]  /*f4f0*/  FSEL R103, R103, RZ, P0 ;  /* 0x000000ff67677208 */ /* 0x000fe20000000000 */
[--C-:B------:R-:W-:Y:S01]  /*f500*/  FFMA.FTZ R5, R5, c[0x0][0x23c], -R104.reuse ;  /* 0x00008f0005057a23 */ /* 0x100fe20000010868 */
[----:B------:R-:W-:Y:S01]  /*f510*/  ISETP.GT.AND P0, PT, R123, 0x1, PT ;  /* 0x000000017b00780c */ /* 0x000fe20003f04270 */
[--C-:B------:R-:W-:Y:S02]  /*f520*/  FFMA.FTZ R86, R9, c[0x0][0x23c], -R104.reuse ;  /* 0x00008f0009567a23 */ /* 0x100fe40000010868 */
[--C-:B------:R-:W-:Y:S01]  /*f530*/  FFMA.FTZ R101, R6, c[0x0][0x23c], -R103.reuse ;  /* 0x00008f0006657a23 */ /* 0x100fe20000010867 */
[----:B------:R-:W4:Y:S01]  /*f540*/  MUFU.EX2 R0, R0 ;  /* 0x0000000000007308 */ /* 0x000f220000000800 */
[--C-:B------:R-:W-:Y:S02]  /*f550*/  FFMA.FTZ R6, R7, c[0x0][0x23c], -R103.reuse ;  /* 0x00008f0007067a23 */ /* 0x100fe40000010867 */
[--C-:B------:R-:W-:Y:S02]  /*f560*/  FFMA.FTZ R7, R8, c[0x0][0x23c], -R104.reuse ;  /* 0x00008f0008077a23 */ /* 0x100fe40000010868 */
[--C-:B------:R-:W-:Y:S02]  /*f570*/  FFMA.FTZ R100, R11, c[0x0][0x23c], -R103.reuse ;  /* 0x00008f000b647a23 */ /* 0x100fe40000010867 */
[--C-:B------:R-:W-:Y:S02]  /*f580*/  FFMA.FTZ R109, R24, c[0x0][0x23c], -R104.reuse ;  /* 0x00008f00186d7a23 */ /* 0x100fe40000010868 */
[--C-:B------:R-:W-:Y:S01]  /*f590*/  FFMA.FTZ R110, R25, c[0x0][0x23c], -R104.reuse ;  /* 0x00008f00196e7a23 */ /* 0x100fe20000010868 */
[----:B------:R-:W-:Y:S01]  /*f5a0*/  MUFU.EX2 R102, R102 ;  /* 0x0000006600667308 */ /* 0x000fe20000000800 */
[--C-:B------:R-:W-:Y:S02]  /*f5b0*/  FFMA.FTZ R111, R26, c[0x0][0x23c], -R103.reuse ;  /* 0x00008f001a6f7a23 */ /* 0x100fe40000010867 */
[--C-:B--2---:R-:W-:Y:S02]  /*f5c0*/  FFMA.FTZ R87, R10, c[0x0][0x23c], -R103.reuse ;  /* 0x00008f000a577a23 */ /* 0x104fe40000010867 */
[C---:B---3--:R-:W-:Y:S02]  /*f5d0*/  FMUL.FTZ R8, R2.reuse, R80 ;  /* 0x0000005002087220 */ /* 0x048fe40000410000 */
[C---:B------:R-:W-:Y:S02]  /*f5e0*/  FMUL.FTZ R9, R2.reuse, R81 ;  /* 0x0000005102097220 */ /* 0x040fe40000410000 */
[C---:B------:R-:W-:Y:S01]  /*f5f0*/  FMUL.FTZ R36, R2.reuse, R36 ;  /* 0x0000002402247220 */ /* 0x040fe20000410000 */
[----:B------:R-:W2:Y:S01]  /*f600*/  MUFU.EX2 R5, R5 ;  /* 0x0000000500057308 */ /* 0x000ea20000000800 */
[C---:B------:R-:W-:Y:S02]  /*f610*/  FMUL.FTZ R37, R2.reuse, R37 ;  /* 0x0000002502257220 */ /* 0x040fe40000410000 */
[----:B------:R-:W-:Y:S02]  /*f620*/  FMUL.FTZ R40, R2, R40 ;  /* 0x0000002802287220 */ /* 0x000fe40000410000 */
[C---:B----4-:R-:W-:Y:S02]  /*f630*/  FMUL.FTZ R10, R0.reuse, R82 ;  /* 0x00000052000a7220 */ /* 0x050fe40000410000 */
[C---:B------:R-:W-:Y:S02]  /*f640*/  FMUL.FTZ R11, R0.reuse, R83 ;  /* 0x00000053000b7220 */ /* 0x040fe40000410000 */
[C---:B------:R-:W-:Y:S01]  /*f650*/  FMUL.FTZ R38, R0.reuse, R38 ;  /* 0x0000002600267220 */ /* 0x040fe20000410000 */
[----:B------:R-:W-:Y:S01]  /*f660*/  MUFU.EX2 R101, R101 ;  /* 0x0000006500657308 */ /* 0x000fe20000000800 */
[----:B------:R-:W-:Y:S02]  /*f670*/  FMUL.FTZ R39, R0, R39 ;  /* 0x0000002700277220 */ /* 0x000fe40000410000 */
[----:B------:R-:W-:Y:S02]  /*f680*/  FMUL.FTZ R41, R2, R41 ;  /* 0x0000002902297220 */ /* 0x000fe40000410000 */
[C---:B------:R-:W-:Y:S02]  /*f690*/  FMUL.FTZ R42, R0.reuse, R42 ;  /* 0x0000002a002a7220 */ /* 0x040fe40000410000 */
[----:B------:R-:W-:Y:S02]  /*f6a0*/  FMUL.FTZ R43, R0, R43 ;  /* 0x0000002b002b7220 */ /* 0x000fe40000410000 */
[C---:B------:R-:W-:Y:S01]  /*f6b0*/  FMUL.FTZ R44, R2.reuse, R44 ;  /* 0x0000002c022c7220 */ /* 0x040fe20000410000 */
[----:B------:R-:W3:Y:S01]  /*f6c0*/  MUFU.EX2 R6, R6 ;  /* 0x0000000600067308 */ /* 0x000ee20000000800 */
[----:B------:R-:W-:Y:S02]  /*f6d0*/  FMUL.FTZ R45, R2, R45 ;  /* 0x0000002d022d7220 */ /* 0x000fe40000410000 */
[C---:B------:R-:W-:Y:S01]  /*f6e0*/  FMUL.FTZ R46, R0.reuse, R46 ;  /* 0x0000002e002e7220 */ /* 0x040fe20000410000 */
[----:B--2---:R-:W-:Y:S01]  /*f6f0*/  F2FP.PACK_AB R80, R5, R102 ;  /* 0x000000660550723e */ /* 0x004fe200000000ff */
[----:B------:R-:W-:Y:S02]  /*f700*/  FMUL.FTZ R47, R0, R47 ;  /* 0x0000002f002f7220 */ /* 0x000fe40000410000 */
[C---:B------:R-:W-:Y:S02]  /*f710*/  FMUL.FTZ R48, R2.reuse, R48 ;  /* 0x0000003002307220 */ /* 0x040fe40000410000 */
[----:B------:R-:W-:Y:S01]  /*f720*/  FMUL.FTZ R49, R2, R49 ;  /* 0x0000003102317220 */ /* 0x000fe20000410000 */
[----:B------:R-:W-:Y:S01]  /*f730*/  MUFU.EX2 R7, R7 ;  /* 0x0000000700077308 */ /* 0x000fe20000000800 */
[C---:B------:R-:W-:Y:S02]  /*f740*/  FMUL.FTZ R50, R0.reuse, R50 ;  /* 0x0000003200327220 */ /* 0x040fe40000410000 */
[----:B------:R-:W-:Y:S02]  /*f750*/  FMUL.FTZ R51, R0, R51 ;  /* 0x0000003300337220 */ /* 0x000fe40000410000 */
[C---:B------:R-:W-:Y:S02]  /*f760*/  FMUL.FTZ R52, R2.reuse, R52 ;  /* 0x0000003402347220 */ /* 0x040fe40000410000 */
[----:B------:R-:W-:Y:S02]  /*f770*/  FMUL.FTZ R53, R2, R53 ;  /* 0x0000003502357220 */ /* 0x000fe40000410000 */
[C---:B------:R-:W-:Y:S01]  /*f780*/  FMUL.FTZ R54, R0.reuse, R54 ;  /* 0x0000003600367220 */ /* 0x040fe20000410000 */
[----:B------:R-:W2:Y:S01]  /*f790*/  MUFU.EX2 R86, R86 ;  /* 0x0000005600567308 */ /* 0x000ea20000000800 */
[----:B------:R-:W-:Y:S02]  /*f7a0*/  FMUL.FTZ R55, R0, R55 ;  /* 0x0000003700377220 */ /* 0x000fe40000410000 */
[--C-:B------:R-:W-:Y:S01]  /*f7b0*/  FFMA.FTZ R132, R27, c[0x0][0x23c], -R103.reuse ;  /* 0x00008f001b847a23 */ /* 0x100fe20000010867 */
[----:B---3--:R-:W-:Y:S01]  /*f7c0*/  F2FP.PACK_AB R81, R6, R101 ;  /* 0x000000650651723e */ /* 0x008fe200000000ff */
[----:B------:R-:W-:Y:S01]  /*f7d0*/  LDSM.16.MT88.4 R24, [R114+0x7800] ;  /* 0x007800007218783b */ /* 0x000fe20000004200 */
[--C-:B------:R-:W-:Y:S02]  /*f7e0*/  FFMA.FTZ R134, R32, c[0x0][0x23c], -R104.reuse ;  /* 0x00008f0020867a23 */ /* 0x100fe40000010868 */
[--C-:B------:R-:W-:Y:S02]  /*f7f0*/  FFMA.FTZ R136, R34, c[0x0][0x23c], -R103.reuse ;  /* 0x00008f0022887a23 */ /* 0x100fe40000010867 */
[----:B------:R-:W-:Y:S01]  /*f800*/  MUFU.EX2 R87, R87 ;  /* 0x0000005700577308 */ /* 0x000fe20000000800 */
[C---:B------:R-:W-:Y:S02]  /*f810*/  FMUL.FTZ R56, R2.reuse, R56 ;  /* 0x0000003802387220 */ /* 0x040fe40000410000 */
[----:B------:R-:W-:Y:S02]  /*f820*/  FMUL.FTZ R57, R2, R57 ;  /* 0x0000003902397220 */ /* 0x000fe40000410000 */
[C---:B------:R-:W-:Y:S02]  /*f830*/  FMUL.FTZ R58, R0.reuse, R58 ;  /* 0x0000003a003a7220 */ /* 0x040fe40000410000 */
[----:B------:R-:W-:Y:S02]  /*f840*/  FMUL.FTZ R59, R0, R59 ;  /* 0x0000003b003b7220 */ /* 0x000fe40000410000 */
[C---:B------:R-:W-:Y:S01]  /*f850*/  FMUL.FTZ R60, R2.reuse, R60 ;  /* 0x0000003c023c7220 */ /* 0x040fe20000410000 */
[----:B------:R-:W3:Y:S01]  /*f860*/  MUFU.EX2 R100, R100 ;  /* 0x0000006400647308 */ /* 0x000ee20000000800 */
[----:B------:R-:W-:Y:S02]  /*f870*/  FMUL.FTZ R61, R2, R61 ;  /* 0x0000003d023d7220 */ /* 0x000fe40000410000 */
[----:B------:R-:W-:Y:S01]  /*f880*/  FMUL.FTZ R62, R0, R62 ;  /* 0x0000003e003e7220 */ /* 0x000fe20000410000 */
[----:B--2---:R-:W-:Y:S01]  /*f890*/  F2FP.PACK_AB R82, R86, R7 ;  /* 0x000000075652723e */ /* 0x004fe200000000ff */
[----:B------:R-:W-:Y:S02]  /*f8a0*/  FMUL.FTZ R63, R0, R63 ;  /* 0x0000003f003f7220 */ /* 0x000fe40000410000 */
[--C-:B------:R-:W-:Y:S02]  /*f8b0*/  FFMA.FTZ R105, R12, c[0x0][0x23c], -R104.reuse ;  /* 0x00008f000c697a23 */ /* 0x100fe40000010868 */
[C---:B------:R-:W-:Y:S01]  /*f8c0*/  FMUL.FTZ R12, R2.reuse, R76 ;  /* 0x0000004c020c7220 */ /* 0x040fe20000410000 */
[----:B------:R-:W-:Y:S01]  /*f8d0*/  MUFU.EX2 R109, R109 ;  /* 0x0000006d006d7308 */ /* 0x000fe20000000800 */
[--C-:B------:R-:W-:Y:S02]  /*f8e0*/  FFMA.FTZ R106, R13, c[0x0][0x23c], -R104.reuse ;  /* 0x00008f000d6a7a23 */ /* 0x100fe40000010868 */
[----:B------:R-:W-:Y:S02]  /*f8f0*/  FMUL.FTZ R13, R2, R77 ;  /* 0x0000004d020d7220 */ /* 0x000fe40000410000 */
[--C-:B------:R-:W-:Y:S02]  /*f900*/  FFMA.FTZ R107, R14, c[0x0][0x23c], -R103.reuse ;  /* 0x00008f000e6b7a23 */ /* 0x100fe40000010867 */
[C---:B------:R-:W-:Y:S02]  /*f910*/  FMUL.FTZ R14, R0.reuse, R78 ;  /* 0x0000004e000e7220 */ /* 0x040fe40000410000 */
[----:B------:R-:W-:Y:S01]  /*f920*/  FFMA.FTZ R108, R15, c[0x0][0x23c], -R103 ;  /* 0x00008f000f6c7a23 */ /* 0x000fe20000010867 */
[----:B------:R-:W-:Y:S01]  /*f930*/  MUFU.EX2 R105, R105 ;  /* 0x0000006900697308 */ /* 0x000fe20000000800 */
[----:B------:R-:W-:Y:S02]  /*f940*/  FMUL.FTZ R15, R0, R79 ;  /* 0x0000004f000f7220 */ /* 0x000fe40000410000 */
[----:B------:R-:W-:Y:S01]  /*f950*/  LDSM.16.MT88.4 R76, [R114+0x6400] ;  /* 0x00640000724c783b */ /* 0x000fe20000004200 */
[----:B---3--:R-:W-:Y:S01]  /*f960*/  F2FP.PACK_AB R83, R100, R87 ;  /* 0x000000576453723e */ /* 0x008fe200000000ff */
[C---:B------:R-:W-:Y:S02]  /*f970*/  FMUL.FTZ R64, R2.reuse, R64 ;  /* 0x0000004002407220 */ /* 0x040fe40000410000 */
[----:B------:R-:W-:Y:S02]  /*f980*/  FMUL.FTZ R65, R2, R65 ;  /* 0x0000004102417220 */ /* 0x000fe40000410000 */
[C---:B------:R-:W-:Y:S01]  /*f990*/  FMUL.FTZ R66, R0.reuse, R66 ;  /* 0x0000004200427220 */ /* 0x040fe20000410000 */
[----:B------:R-:W-:Y:S01]  /*f9a0*/  MUFU.EX2 R106, R106 ;  /* 0x0000006a006a7308 */ /* 0x000fe20000000800 */
[C---:B-1----:R-:W-:Y:S05]  /*f9b0*/  HMMA.16816.F32 R8, R80.reuse, R88, R8 ;  /* 0x000000585008723c */ /* 0x042fea0000001808 */
[----:B------:R-:W-:Y:S02]  /*f9c0*/  FMUL.FTZ R67, R0, R67 ;  /* 0x0000004300437220 */ /* 0x000fe40000410000 */
[----:B------:R-:W-:Y:S01]  /*f9d0*/  FFMA.FTZ R16, R16, c[0x0][0x23c], -R104 ;  /* 0x00008f0010107a23 */ /* 0x000fe20000010868 */
[C---:B------:R-:W-:Y:S01]  /*f9e0*/  HMMA.16816.F32 R36, R80.reuse, R90, R36 ;  /* 0x0000005a5024723c */ /* 0x040fe20000001824 */
[----:B------:R-:W1:Y:S01]  /*f9f0*/  LDSM.16.MT88.4 R88, [R112+0x7000] ;  /* 0x007000007058783b */ /* 0x000e620000004200 */
[----:B------:R-:W2:Y:S02]  /*fa00*/  MUFU.EX2 R107, R107 ;  /* 0x0000006b006b7308 */ /* 0x000ea40000000800 */
[C---:B------:R-:W-:Y:S02]  /*fa10*/  FMUL.FTZ R68, R2.reuse, R68 ;  /* 0x0000004402447220 */ /* 0x040fe40000410000 */
[----:B------:R-:W-:Y:S02]  /*fa20*/  FMUL.FTZ R69, R2, R69 ;  /* 0x0000004502457220 */ /* 0x000fe40000410000 */
[C---:B------:R-:W-:Y:S04]  /*fa30*/  HMMA.16816.F32 R40, R80.reuse, R92, R40 ;  /* 0x0000005c5028723c */ /* 0x040fe80000001828 */
[----:B------:R-:W3:Y:S01]  /*fa40*/  MUFU.EX2 R108, R108 ;  /* 0x0000006c006c7308 */ /* 0x000ee20000000800 */
[C---:B------:R-:W-:Y:S02]  /*fa50*/  FMUL.FTZ R70, R0.reuse, R70 ;  /* 0x0000004600467220 */ /* 0x040fe40000410000 */
[----:B------:R-:W-:Y:S01]  /*fa60*/  FMUL.FTZ R71, R0, R71 ;  /* 0x0000004700477220 */ /* 0x000fe20000410000 */
[C---:B------:R-:W-:Y:S01]  /*fa70*/  HMMA.16816.F32 R44, R80.reuse, R94, R44 ;  /* 0x0000005e502c723c */ /* 0x040fe2000000182c */
[----:B------:R-:W4:Y:S03]  /*fa80*/  LDSM.16.MT88.4 R92, [R114+0x8000] ;  /* 0x00800000725c783b */ /* 0x000f260000004200 */
[----:B------:R-:W-:Y:S02]  /*fa90*/  FFMA.FTZ R102, R2, R133, R102 ;  /* 0x0000008502667223 */ /* 0x000fe40000010066 */
[----:B------:R-:W5:Y:S01]  /*faa0*/  MUFU.EX2 R110, R110 ;  /* 0x0000006e006e7308 */ /* 0x000f620000000800 */
[----:B------:R-:W-:Y:S01]  /*fab0*/  FFMA.FTZ R101, R0, R131, R101 ;  /* 0x0000008300657223 */ /* 0x000fe20000010065 */
[C---:B------:R-:W-:Y:S04]  /*fac0*/  HMMA.16816.F32 R48, R80.reuse, R96, R48 ;  /* 0x000000605030723c */ /* 0x040fe80000001830 */
[----:B------:R-:W-:Y:S02]  /*fad0*/  FADD.FTZ R102, R5, R102 ;  /* 0x0000006605667221 */ /* 0x000fe40000010000 */
[----:B------:R-:W-:Y:S02]  /*fae0*/  FADD.FTZ R6, R6, R101 ;  /* 0x0000006506067221 */ /* 0x000fe40000010000 */
[C---:B------:R-:W-:Y:S01]  /*faf0*/  HMMA.16816.F32 R52, R80.reuse, R98, R52 ;  /* 0x000000625034723c */ /* 0x040fe20000001834 */
[----:B------:R-:W5:Y:S01]  /*fb00*/  LDSM.16.MT88.4 R96, [R112+0x8000] ;  /* 0x008000007060783b */ /* 0x000f620000004200 */
[----:B------:R-:W-:Y:S02]  /*fb10*/  MUFU.EX2 R111, R111 ;  /* 0x0000006f006f7308 */ /* 0x000fe40000000800 */
[----:B------:R-:W-:Y:S02]  /*fb20*/  FADD.FTZ R7, R7, R102 ;  /* 0x0000006607077221 */ /* 0x000fe40000010000 */
[----:B------:R-:W-:Y:S02]  /*fb30*/  FADD.FTZ R87, R87, R6 ;  /* 0x0000000657577221 */ /* 0x000fe40000010000 */
[----:B------:R-:W-:Y:S01]  /*fb40*/  FADD.FTZ R86, R86, R7 ;  /* 0x0000000756567221 */ /* 0x000fe20000010000 */
[C---:B-1----:R-:W-:Y:S03]  /*fb50*/  HMMA.16816.F32 R56, R80.reuse, R88, R56 ;  /* 0x000000585038723c */ /* 0x042fe60000001838 */
[----:B------:R-:W-:Y:S01]  /*fb60*/  MUFU.EX2 R132, R132 ;  /* 0x0000008400847308 */ /* 0x000fe20000000800 */
[----:B------:R-:W-:Y:S04]  /*fb70*/  FADD.FTZ R100, R100, R87 ;  /* 0x0000005764647221 */ /* 0x000fe80000010000 */
[C---:B------:R-:W-:Y:S01]  /*fb80*/  HMMA.16816.F32 R60, R80.reuse, R90, R60 ;  /* 0x0000005a503c723c */ /* 0x040fe2000000183c */
[----:B------:R-:W1:Y:S03]  /*fb90*/  LDSM.16.MT88.4 R88, [R112+0x6400] ;  /* 0x006400007058783b */ /* 0x000e660000004200 */
[----:B--2---:R-:W-:Y:S01]  /*fba0*/  FADD.FTZ R5, R107, R100 ;  /* 0x000000646b057221 */ /* 0x004fe20000010000 */
[----:B------:R-:W-:Y:S03]  /*fbb0*/  MUFU.EX2 R134, R134 ;  /* 0x0000008600867308 */ /* 0x000fe60000000800 */
[C---:B----4-:R-:W-:Y:S04]  /*fbc0*/  HMMA.16816.F32 R12, R80.reuse, R92, R12 ;  /* 0x0000005c500c723c */ /* 0x050fe8000000180c */
[----:B---3--:R-:W-:Y:S03]  /*fbd0*/  FADD.FTZ R5, R108, R5 ;  /* 0x000000056c057221 */ /* 0x008fe60000010000 */
[--C-:B------:R-:W-:Y:S01]  /*fbe0*/  FFMA.FTZ R93, R17, c[0x0][0x23c], -R104.reuse ;  /* 0x00008f00115d7a23 */ /* 0x100fe20000010868 */
[C---:B------:R-:W-:Y:S01]  /*fbf0*/  HMMA.16816.F32 R64, R80.reuse, R94, R64 ;  /* 0x0000005e5040723c */ /* 0x040fe20000001840 */
[----:B------:R2:W-:Y:S03]  /*fc00*/  MUFU.EX2 R92, R16 ;  /* 0x00000010005c7308 */ /* 0x0005e60000000800 */
[----:B------:R-:W-:Y:S01]  /*fc10*/  FMUL.FTZ R17, R2, R73 ;  /* 0x0000004902117220 */ /* 0x000fe20000410000 */
[----:B------:R-:W-:Y:S02]  /*fc20*/  F2FP.PACK_AB R73, R108, R107 ;  /* 0x0000006b6c49723e */ /* 0x000fe400000000ff */
[--C-:B------:R-:W-:Y:S01]  /*fc30*/  FFMA.FTZ R94, R18, c[0x0][0x23c], -R103.reuse ;  /* 0x00008f00125e7a23 */ /* 0x100fe20000010867 */
[C---:B-----5:R-:W-:Y:S03]  /*fc40*/  HMMA.16816.F32 R68, R80.reuse, R96, R68 ;  /* 0x000000605044723c */ /* 0x060fe60000001844 */
[----:B------:R-:W3:Y:S01]  /*fc50*/  MUFU.EX2 R93, R93 ;  /* 0x0000005d005d7308 */ /* 0x000ee20000000800 */
[--C-:B------:R-:W-:Y:S02]  /*fc60*/  FFMA.FTZ R95, R19, c[0x0][0x23c], -R103.reuse ;  /* 0x00008f00135f7a23 */ /* 0x100fe40000010867 */
[C---:B------:R-:W-:Y:S02]  /*fc70*/  FMUL.FTZ R18, R0.reuse, R74 ;  /* 0x0000004a00127220 */ /* 0x040fe40000410000 */
[----:B------:R-:W-:Y:S04]  /*fc80*/  FMUL.FTZ R19, R0, R75 ;  /* 0x0000004b00137220 */ /* 0x000fe80000410000 */
[----:B------:R-:W-:Y:S01]  /*fc90*/  FFMA.FTZ R96, R21, c[0x0][0x23c], -R104 ;  /* 0x00008f0015607a23 */ /* 0x000fe20000010868 */
[----:B------:R-:W4:Y:S01]  /*fca0*/  MUFU.EX2 R94, R94 ;  /* 0x0000005e005e7308 */ /* 0x000f220000000800 */
[----:B------:R-:W-:Y:S01]  /*fcb0*/  FFMA.FTZ R97, R22, c[0x0][0x23c], -R103 ;  /* 0x00008f0016617a23 */ /* 0x000fe20000010867 */
[----:B------:R-:W-:Y:S01]  /*fcc0*/  F2FP.PACK_AB R22, R110, R109 ;  /* 0x0000006d6e16723e */ /* 0x000fe200000000ff */
[----:B--2---:R-:W-:Y:S01]  /*fcd0*/  FMUL.FTZ R16, R2, R72 ;  /* 0x0000004802107220 */ /* 0x004fe20000410000 */
[C---:B------:R-:W-:Y:S01]  /*fce0*/  F2FP.PACK_AB R72, R106.reuse, R105 ;  /* 0x000000696a48723e */ /* 0x040fe200000000ff */
[----:B------:R-:W-:Y:S05]  /*fcf0*/  FADD.FTZ R105, R105, R86 ;  /* 0x0000005669697221 */ /* 0x000fea0000010000 */
[----:B------:R-:W2:Y:S01]  /*fd00*/  MUFU.EX2 R95, R95 ;  /* 0x0000005f005f7308 */ /* 0x000ea20000000800 */
[----:B------:R-:W-:Y:S01]  /*fd10*/  HMMA.16816.F32 R16, R80, R98, R16 ;  /* 0x000000625010723c */ /* 0x000fe20000001810 */
[----:B------:R-:W5:Y:S02]  /*fd20*/  LDSM.16.MT88.4 R80, [R114+0x7400] ;  /* 0x007400007250783b */ /* 0x000f640000004200 */
[----:B---3--:R-:W-:Y:S01]  /*fd30*/  F2FP.PACK_AB R74, R93, R92 ;  /* 0x0000005c5d4a723e */ /* 0x008fe200000000ff */
[----:B------:R-:W-:Y:S03]  /*fd40*/  FADD.FTZ R105, R106, R105 ;  /* 0x000000696a697221 */ /* 0x000fe60000010000 */
[----:B------:R-:W-:Y:S02]  /*fd50*/  FFMA.FTZ R99, R20, c[0x0][0x23c], -R104 ;  /* 0x00008f0014637a23 */ /* 0x000fe40000010868 */
[----:B------:R-:W-:Y:S01]  /*fd60*/  FFMA.FTZ R98, R23, c[0x0][0x23c], -R103 ;  /* 0x00008f0017627a23 */ /* 0x000fe20000010867 */
[----:B------:R-:W-:Y:S02]  /*fd70*/  MUFU.EX2 R96, R96 ;  /* 0x0000006000607308 */ /* 0x000fe40000000800 */
[----:B------:R-:W-:Y:S01]  /*fd80*/  F2FP.PACK_AB R23, R132, R111 ;  /* 0x0000006f8417723e */ /* 0x000fe200000000ff */
[----:B------:R-:W-:Y:S02]  /*fd90*/  FADD.FTZ R92, R92, R105 ;  /* 0x000000695c5c7221 */ /* 0x000fe40000010000 */
[----:B----4-:R-:W-:Y:S02]  /*fda0*/  FADD.FTZ R0, R94, R5 ;  /* 0x000000055e007221 */ /* 0x010fe40000010000 */
[----:B------:R-:W-:Y:S03]  /*fdb0*/  FADD.FTZ R92, R93, R92 ;  /* 0x0000005c5d5c7221 */ /* 0x000fe60000010000 */
[----:B------:R-:W3:Y:S01]  /*fdc0*/  MUFU.EX2 R99, R99 ;  /* 0x0000006300637308 */ /* 0x000ee20000000800 */
[C---:B--2---:R-:W-:Y:S01]  /*fdd0*/  F2FP.PACK_AB R75, R95.reuse, R94 ;  /* 0x0000005e5f4b723e */ /* 0x044fe200000000ff */
[----:B------:R-:W-:Y:S06]  /*fde0*/  FADD.FTZ R0, R95, R0 ;  /* 0x000000005f007221 */ /* 0x000fec0000010000 */
[C---:B------:R-:W-:Y:S02]  /*fdf0*/  HMMA.16816.F32 R8, R72.reuse, R76, R8 ;  /* 0x0000004c4808723c */ /* 0x040fe40000001808 */
[----:B------:R-:W-:Y:S06]  /*fe00*/  MUFU.EX2 R97, R97 ;  /* 0x0000006100617308 */ /* 0x000fec0000000800 */
[C---:B------:R-:W-:Y:S01]  /*fe10*/  HMMA.16816.F32 R36, R72.reuse, R78, R36 ;  /* 0x0000004e4824723c */ /* 0x040fe20000001824 */
[----:B------:R-:W2:Y:S03]  /*fe20*/  LDSM.16.MT88.4 R76, [R112+0x7400] ;  /* 0x00740000704c783b */ /* 0x000ea60000004200 */
[----:B------:R-:W4:Y:S01]  /*fe30*/  MUFU.EX2 R98, R98 ;  /* 0x0000006200627308 */ /* 0x000f220000000800 */
[C---:B---3--:R-:W-:Y:S01]  /*fe40*/  F2FP.PACK_AB R20, R96.reuse, R99 ;  /* 0x000000636014723e */ /* 0x048fe200000000ff */
[----:B------:R-:W-:Y:S02]  /*fe50*/  FADD.FTZ R99, R99, R92 ;  /* 0x0000005c63637221 */ /* 0x000fe40000010000 */
[C---:B-1----:R-:W-:Y:S04]  /*fe60*/  HMMA.16816.F32 R40, R72.reuse, R88, R40 ;  /* 0x000000584828723c */ /* 0x042fe80000001828 */
[----:B------:R-:W-:Y:S02]  /*fe70*/  FADD.FTZ R96, R96, R99 ;  /* 0x0000006360607221 */ /* 0x000fe40000010000 */
[----:B------:R-:W-:Y:S02]  /*fe80*/  MUFU.EX2 R136, R136 ;  /* 0x0000008800887308 */ /* 0x000fe40000000800 */
[C---:B------:R-:W-:Y:S01]  /*fe90*/  HMMA.16816.F32 R44, R72.reuse, R90, R44 ;  /* 0x0000005a482c723c */ /* 0x040fe2000000182c */
[----:B------:R-:W1:Y:S03]  /*fea0*/  LDSM.16.MT88.4 R88, [R114+0x8400] ;  /* 0x008400007258783b */ /* 0x000e660000004200 */
[----:B------:R-:W-:Y:S04]  /*feb0*/  FADD.FTZ R109, R109, R96 ;  /* 0x000000606d6d7221 */ /* 0x000fe80000010000 */
[C---:B-----5:R-:W-:Y:S04]  /*fec0*/  HMMA.16816.F32 R48, R72.reuse, R80, R48 ;  /* 0x000000504830723c */ /* 0x060fe80000001830 */
[----:B----4-:R-:W-:Y:S01]  /*fed0*/  F2FP.PACK_AB R21, R98, R97 ;  /* 0x000000616215723e */ /* 0x010fe200000000ff */
[----:B------:R-:W-:Y:S01]  /*fee0*/  FADD.FTZ R97, R97, R0 ;  /* 0x0000000061617221 */ /* 0x000fe20000010000 */
[----:B------:R-:W-:Y:S01]  /*fef0*/  IADD3 R0, R123, -0x1, RZ ;  /* 0xffffffff7b007810 */ /* 0x000fe20007ffe0ff */
[----:B------:R-:W-:Y:S01]  /*ff00*/  FADD.FTZ R109, R110, R109 ;  /* 0x0000006d6e6d7221 */ /* 0x000fe20000010000 */
[C---:B------:R-:W-:Y:S01]  /*ff10*/  HMMA.16816.F32 R52, R72.reuse, R82, R52 ;  /* 0x000000524834723c */ /* 0x040fe20000001834 */
[----:B------:R-:W3:Y:S03]  /*ff20*/  LDSM.16.MT88.4 R80, [R112+0x8400] ;  /* 0x008400007050783b */ /* 0x000ee60000004200 */
[----:B------:R-:W-:Y:S01]  /*ff30*/  FADD.FTZ R98, R98, R97 ;  /* 0x0000006162627221 */ /* 0x000fe20000010000 */
[----:B------:R-:W-:Y:S02]  /*ff40*/  MOV R123, R0 ;  /* 0x00000000007b7202 */ /* 0x000fe40000000f00 */
[----:B------:R-:W-:Y:S01]  /*ff50*/  MOV R0, R3 ;  /* 0x0000000300007202 */ /* 0x000fe20000000f00 */
[----:B------:R-:W-:Y:S01]  /*ff60*/  FADD.FTZ R5, R111, R98 ;  /* 0x000000626f057221 */ /* 0x000fe20000010000 */
[C---:B--2---:R-:W-:Y:S03]  /*ff70*/  HMMA.16816.F32 R56, R72.reuse, R76, R56 ;  /* 0x0000004c4838723c */ /* 0x044fe60000001838 */
[----:B------:R-:W-:Y:S05]  /*ff80*/  FADD.FTZ R5, R132, R5 ;  /* 0x0000000584057221 */ /* 0x000fea0000010000 */
        /* <DEDUP_REMOVED lines=8> */
[C---:B--2---:R-:W-:Y:S08]  /*10010*/  HMMA.16816.F32 R8, R20.reuse, R76, R8 ;  /* 0x0000004c1408723c */ /* 0x044ff00000001808 */
[C---:B------:R-:W-:Y:S01]  /*10020*/  HMMA.16816.F32 R36, R20.reuse, R78, R36 ;  /* 0x0000004e1424723c */ /* 0x040fe20000001824 */
[----:B------:R-:W2:Y:S07]  /*10030*/  LDSM.16.MT88.4 R76, [R114+0x8800] ;  /* 0x00880000724c783b */ /* 0x000eae0000004200 */
[C---:B-1----:R-:W-:Y:S07]  /*10040*/  HMMA.16816.F32 R40, R20.reuse, R88, R40 ;  /* 0x000000581428723c */ /* 0x042fee0000001828 */
[--C-:B------:R-:W-:Y:S01]  /*10050*/  FFMA.FTZ R88, R28, c[0x0][0x23c], -R104.reuse ;  /* 0x00008f001c587a23 */ /* 0x100fe20000010868 */
[C---:B------:R-:W-:Y:S04]  /*10060*/  HMMA.16816.F32 R44, R20.reuse, R90, R44 ;  /* 0x0000005a142c723c */ /* 0x040fe8000000182c */
[--C-:B------:R-:W-:Y:S01]  /*10070*/  FFMA.FTZ R89, R29, c[0x0][0x23c], -R104.reuse ;  /* 0x00008f001d597a23 */ /* 0x100fe20000010868 */
[----:B------:R-:W-:Y:S01]  /*10080*/  MUFU.EX2 R88, R88 ;  /* 0x0000005800587308 */ /* 0x000fe20000000800 */
[----:B------:R-:W-:Y:S02]  /*10090*/  FFMA.FTZ R104, R33, c[0x0][0x23c], -R104 ;  /* 0x00008f0021687a23 */ /* 0x000fe40000010868 */
[C---:B------:R-:W-:Y:S04]  /*100a0*/  HMMA.16816.F32 R48, R20.reuse, R24, R48 ;  /* 0x000000181430723c */ /* 0x040fe80000001830 */
[--C-:B------:R-:W-:Y:S02]  /*100b0*/  FFMA.FTZ R90, R30, c[0x0][0x23c], -R103.reuse ;  /* 0x00008f001e5a7a23 */ /* 0x100fe40000010867 */
[--C-:B------:R-:W-:Y:S01]  /*100c0*/  FFMA.FTZ R91, R31, c[0x0][0x23c], -R103.reuse ;  /* 0x00008f001f5b7a23 */ /* 0x100fe20000010867 */
[----:B------:R-:W1:Y:S01]  /*100d0*/  MUFU.EX2 R89, R89 ;  /* 0x0000005900597308 */ /* 0x000e620000000800 */
[C---:B------:R-:W-:Y:S01]  /*100e0*/  HMMA.16816.F32 R52, R20.reuse, R26, R52 ;  /* 0x0000001a1434723c */ /* 0x040fe20000001834 */
[----:B------:R-:W4:Y:S03]  /*100f0*/  LDSM.16.MT88.4 R24, [R112+0x8800] ;  /* 0x008800007018783b */ /* 0x000f260000004200 */
[----:B------:R-:W-:Y:S04]  /*10100*/  FFMA.FTZ R103, R35, c[0x0][0x23c], -R103 ;  /* 0x00008f0023677a23 */ /* 0x000fe80000010867 */
[C---:B---3--:R-:W-:Y:S01]  /*10110*/  HMMA.16816.F32 R56, R20.reuse, R72, R56 ;  /* 0x000000481438723c */ /* 0x048fe20000001838 */
[----:B------:R-:W3:Y:S01]  /*10120*/  LDSM.16.MT88.4 R28, [R114+0x6c00] ;  /* 0x006c0000721c783b */ /* 0x000ee20000004200 */
[----:B------:R-:W-:Y:S06]  /*10130*/  MUFU.EX2 R90, R90 ;  /* 0x0000005a005a7308 */ /* 0x000fec0000000800 */
[C---:B------:R-:W-:Y:S01]  /*10140*/  HMMA.16816.F32 R60, R20.reuse, R74, R60 ;  /* 0x0000004a143c723c */ /* 0x040fe2000000183c */
[----:B------:R-:W5:Y:S03]  /*10150*/  LDSM.16.MT88.4 R32, [R112+0x6c00] ;  /* 0x006c00007020783b */ /* 0x000f660000004200 */
[----:B------:R-:W4:Y:S01]  /*10160*/  MUFU.EX2 R91, R91 ;  /* 0x0000005b005b7308 */ /* 0x000f220000000800 */
[C---:B-1----:R-:W-:Y:S03]  /*10170*/  F2FP.PACK_AB R72, R89.reuse, R88 ;  /* 0x000000585948723e */ /* 0x042fe600000000ff */
[C---:B--2---:R-:W-:Y:S04]  /*10180*/  HMMA.16816.F32 R12, R20.reuse, R76, R12 ;  /* 0x0000004c140c723c */ /* 0x044fe8000000180c */
[----:B------:R-:W-:Y:S02]  /*10190*/  FADD.FTZ R88, R88, R109 ;  /* 0x0000006d58587221 */ /* 0x000fe40000010000 */
[----:B------:R-:W1:Y:S02]  /*101a0*/  MUFU.EX2 R135, R104 ;  /* 0x0000006800877308 */ /* 0x000e640000000800 */
[C---:B------:R-:W-:Y:S04]  /*101b0*/  HMMA.16816.F32 R64, R20.reuse, R78, R64 ;  /* 0x0000004e1440723c */ /* 0x040fe80000001840 */
[----:B------:R-:W-:Y:S04]  /*101c0*/  FADD.FTZ R89, R89, R88 ;  /* 0x0000005859597221 */ /* 0x000fe80000010000 */
[----:B------:R-:W2:Y:S01]  /*101d0*/  MUFU.EX2 R103, R103 ;  /* 0x0000006700677308 */ /* 0x000ea20000000800 */
[C---:B----4-:R-:W-:Y:S03]  /*101e0*/  HMMA.16816.F32 R68, R20.reuse, R24, R68 ;  /* 0x000000181444723c */ /* 0x050fe60000001844 */
[C---:B------:R-:W-:Y:S01]  /*101f0*/  F2FP.PACK_AB R73, R91.reuse, R90 ;  /* 0x0000005a5b49723e */ /* 0x040fe200000000ff */
[----:B------:R-:W-:Y:S04]  /*10200*/  FADD.FTZ R90, R90, R5 ;  /* 0x000000055a5a7221 */ /* 0x000fe80000010000 */
[----:B------:R-:W-:Y:S01]  /*10210*/  HMMA.16816.F32 R16, R20, R26, R16 ;  /* 0x0000001a1410723c */ /* 0x000fe20000001810 */
[----:B------:R-:W4:Y:S03]  /*10220*/  LDSM.16.MT88.4 R20, [R114+0x7c00] ;  /* 0x007c00007214783b */ /* 0x000f260000004200 */
[----:B------:R-:W-:Y:S01]  /*10230*/  FADD.FTZ R91, R91, R90 ;  /* 0x0000005a5b5b7221 */ /* 0x000fe20000010000 */
[C---:B-1----:R-:W-:Y:S01]  /*10240*/  F2FP.PACK_AB R74, R135.reuse, R134 ;  /* 0x00000086874a723e */ /* 0x042fe200000000ff */
[----:B------:R-:W-:Y:S03]  /*10250*/  FADD.FTZ R134, R134, R89 ;  /* 0x0000005986867221 */ /* 0x000fe60000010000 */
[----:B------:R-:W1:Y:S03]  /*10260*/  LDSM.16.MT88.4 R24, [R112+0x7c00] ;  /* 0x007c00007018783b */ /* 0x000e660000004200 */
[----:B------:R-:W-:Y:S01]  /*10270*/  FADD.FTZ R133, R135, R134 ;  /* 0x0000008687857221 */ /* 0x000fe20000010000 */
[C---:B--2---:R-:W-:Y:S01]  /*10280*/  F2FP.PACK_AB R75, R103.reuse, R136 ;  /* 0x00000088674b723e */ /* 0x044fe200000000ff */
[----:B------:R-:W-:Y:S04]  /*10290*/  FADD.FTZ R136, R136, R91 ;  /* 0x0000005b88887221 */ /* 0x000fe80000010000 */
[----:B------:R-:W-:Y:S02]  /*102a0*/  FADD.FTZ R131, R103, R136 ;  /* 0x0000008867837221 */ /* 0x000fe40000010000 */
[C---:B---3--:R-:W-:Y:S01]  /*102b0*/  HMMA.16816.F32 R80, R72.reuse, R28, R8 ;  /* 0x0000001c4850723c */ /* 0x048fe20000001808 */
[----:B------:R-:W2:Y:S07]  /*102c0*/  LDSM.16.MT88.4 R8, [R114+0x8c00] ;  /* 0x008c00007208783b */ /* 0x000eae0000004200 */
[C---:B------:R-:W-:Y:S08]  /*102d0*/  HMMA.16816.F32 R36, R72.reuse, R30, R36 ;  /* 0x0000001e4824723c */ /* 0x040ff00000001824 */
[C---:B-----5:R-:W-:Y:S08]  /*102e0*/  HMMA.16816.F32 R40, R72.reuse, R32, R40 ;  /* 0x000000204828723c */ /* 0x060ff00000001828 */
[C---:B------:R-:W-:Y:S08]  /*102f0*/  HMMA.16816.F32 R44, R72.reuse, R34, R44 ;  /* 0x00000022482c723c */ /* 0x040ff0000000182c */
[C---:B----4-:R-:W-:Y:S08]  /*10300*/  HMMA.16816.F32 R48, R72.reuse, R20, R48 ;  /* 0x000000144830723c */ /* 0x050ff00000001830 */
        /* <DEDUP_REMOVED lines=8> */
[----:B------:R-:W-:-:S07]  /*10390*/  @P0 BRA `(.L_x_5068) ;  /* 0xffffdee000000947 */ /* 0x000fce000383ffff */
.L_x_5064:
[----:B------:R-:W1:Y:S01]  /*103a0*/  SHFL.BFLY PT, R0, R131, 0x2, 0x1f ;  /* 0x0c401f0083007f89 */ /* 0x000e6200000e0000 */
[----:B------:R-:W-:Y:S01]  /*103b0*/  MOV R6, 0x3f800000 ;  /* 0x3f80000000067802 */ /* 0x000fe20000000f00 */
[----:B------:R-:W-:-:S02]  /*103c0*/  ULDC.U8 UR4, c[0x0][0x328] ;  /* 0x0000ca0000047ab9 */ /* 0x000fc40000000000 */
[----:B------:R-:W2:Y:S04]  /*103d0*/  SHFL.BFLY PT, R2, R133, 0x2, 0x1f ;  /* 0x0c401f0085027f89 */ /* 0x000ea800000e0000 */
[----:B------:R-:W3:Y:S01]  /*103e0*/  S2R R5, SR_TID.X ;  /* 0x0000000000057919 */ /* 0x000ee20000002100 */
[----:B-1----:R-:W-:Y:S02]  /*103f0*/  FADD.FTZ R9, R0, R131 ;  /* 0x0000008300097221 */ /* 0x002fe40000010000 */
[----:B--2---:R-:W-:-:S03]  /*10400*/  FADD.FTZ R7, R2, R133 ;  /* 0x0000008502077221 */ /* 0x004fc60000010000 */
[----:B------:R-:W1:Y:S01]  /*10410*/  SHFL.BFLY PT, R2, R9, 0x1, 0x1f ;  /* 0x0c201f0009027f89 */ /* 0x000e6200000e0000 */
[----:B---3--:R-:W-:-:S03]  /*10420*/  SHF.R.S32.HI R0, RZ, 0x1f, R5 ;  /* 0x0000001fff007819 */ /* 0x008fc60000011405 */
[----:B------:R-:W2:Y:S01]  /*10430*/  SHFL.BFLY PT, R4, R7, 0x1, 0x1f ;  /* 0x0c201f0007047f89 */ /* 0x000ea200000e0000 */
[----:B------:R-:W-:-:S04]  /*10440*/  LEA.HI R0, R0, R5, RZ, 0x2 ;  /* 0x0000000500007211 */ /* 0x000fc800078f10ff */
[----:B------:R-:W-:Y:S01]  /*10450*/  SHF.R.S32.HI R0, RZ, 0x2, R0 ;  /* 0x00000002ff007819 */ /* 0x000fe20000011400 */
[----:B-1----:R-:W-:Y:S02]  /*10460*/  FADD.FTZ R2, R9, R2 ;  /* 0x0000000209027221 */ /* 0x002fe40000010000 */
[----:B--2---:R-:W-:-:S03]  /*10470*/  FADD.FTZ R4, R7, R4 ;  /* 0x0000000407047221 */ /* 0x004fc60000010000 */
[----:B------:R-:W-:Y:S02]  /*10480*/  FSETP.NE.FTZ.AND P2, PT, R2, RZ, PT ;  /* 0x000000ff0200720b */ /* 0x000fe40003f55000 */
[----:B------:R-:W-:Y:S02]  /*10490*/  MOV R7, 0x3f800000 ;  /* 0x3f80000000077802 */ /* 0x000fe40000000f00 */
[----:B------:R-:W-:-:S09]  /*104a0*/  FSETP.NE.FTZ.AND P3, PT, R4, RZ, PT ;  /* 0x000000ff0400720b */ /* 0x000fd20003f75000 */
[----:B------:R-:W1:Y:S08]  /*104b0*/  @P2 MUFU.RCP R7, R2 ;  /* 0x0000000200072308 */ /* 0x000e700000001000 */
[----:B------:R-:W2:Y:S01]  /*104c0*/  @P3 MUFU.RCP R6, R4 ;  /* 0x0000000400063308 */ /* 0x000ea20000001000 */
[----:B-1----:R-:W-:-:S07]  /*104d0*/  FMUL.FTZ R83, R7, R83 ;  /* 0x0000005307537220 */ /* 0x002fce0000410000 */
[----:B------:R-:W-:Y:S01]  /*104e0*/  @P2 MUFU.LG2 R2, R2 ;  /* 0x0000000200022308 */ /* 0x000fe20000000c00 */
[C---:B------:R-:W-:Y:S02]  /*104f0*/  FMUL.FTZ R82, R7.reuse, R82 ;  /* 0x0000005207527220 */ /* 0x040fe40000410000 */
        /* <DEDUP_REMOVED lines=32> */
[----:B------:R-:W-:Y:S01]  /*10700*/  SHF.R.S32.HI R7, RZ, 0x1f, R0 ;  /* 0x0000001fff077819 */ /* 0x000fe20000011400 */
[C---:B--2---:R-:W-:Y:S01]  /*10710*/  FMUL.FTZ R80, R6.reuse, R80 ;  /* 0x0000005006507220 */ /* 0x044fe20000410000 */
[----:B------:R-:W-:Y:S01]  /*10720*/  F2FP.PACK_AB R70, R71, R70 ;  /* 0x000000464746723e */ /* 0x000fe200000000ff */
[C---:B------:R-:W-:Y:S01]  /*10730*/  FMUL.FTZ R81, R6.reuse, R81 ;  /* 0x0000005106517220 */ /* 0x040fe20000410000 */
[----:B------:R-:W-:Y:S01]  /*10740*/  LEA.HI R7, R7, R0, RZ, 0x3 ;  /* 0x0000000007077211 */ /* 0x000fe200078f18ff */
[C---:B------:R-:W-:Y:S01]  /*10750*/  FMUL.FTZ R36, R6.reuse, R36 ;  /* 0x0000002406247220 */ /* 0x040fe20000410000 */
[----:B------:R-:W-:Y:S01]  /*10760*/  F2FP.PACK_AB R74, R75, R74 ;  /* 0x0000004a4b4a723e */ /* 0x000fe200000000ff */
[C---:B------:R-:W-:Y:S01]  /*10770*/  FMUL.FTZ R37, R6.reuse, R37 ;  /* 0x0000002506257220 */ /* 0x040fe20000410000 */
[----:B------:R-:W-:Y:S01]  /*10780*/  LOP3.LUT R7, R7, 0xfffffff8, RZ, 0xc0, !PT ;  /* 0xfffffff807077812 */ /* 0x000fe200078ec0ff */
[C---:B------:R-:W-:Y:S01]  /*10790*/  FMUL.FTZ R40, R6.reuse, R40 ;  /* 0x0000002806287220 */ /* 0x040fe20000410000 */
[----:B------:R-:W-:Y:S01]  /*107a0*/  F2FP.PACK_AB R80, R81, R80 ;  /* 0x000000505150723e */ /* 0x000fe200000000ff */
        /* <DEDUP_REMOVED lines=28> */
[----:B------:R-:W-:Y:S01]  /*10970*/  SHF.R.S32.HI R6, RZ, 0x1f, R5 ;  /* 0x0000001fff067819 */ /* 0x000fe20000011405 */
[----:B------:R-:W-:Y:S01]  /*10980*/  IMAD.IADD R7, R0, 0x1, -R7 ;  /* 0x0000000100077824 */ /* 0x000fe200078e0a07 */
[----:B------:R-:W-:-:S02]  /*10990*/  F2FP.PACK_AB R68, R69, R68 ;  /* 0x000000444544723e */ /* 0x000fc400000000ff */
[C---:B------:R-:W-:Y:S02]  /*109a0*/  LEA.HI R8, R6.reuse, R5, RZ, 0x2 ;  /* 0x0000000506087211 */ /* 0x040fe400078f10ff */
[----:B------:R-:W-:Y:S02]  /*109b0*/  LEA.HI R9, R7, R7, RZ, 0x1 ;  /* 0x0000000707097211 */ /* 0x000fe400078f08ff */
[----:B------:R-:W-:Y:S02]  /*109c0*/  LEA.HI R6, R6, R5, RZ, 0x5 ;  /* 0x0000000506067211 */ /* 0x000fe400078f28ff */
[----:B------:R-:W-:Y:S02]  /*109d0*/  LOP3.LUT R8, R8, 0xfffffffc, RZ, 0xc0, !PT ;  /* 0xfffffffc08087812 */ /* 0x000fe400078ec0ff */
[----:B------:R-:W-:Y:S02]  /*109e0*/  LOP3.LUT R12, R9, 0x3fffffe, RZ, 0xc0, !PT ;  /* 0x03fffffe090c7812 */ /* 0x000fe400078ec0ff */
[----:B------:R-:W-:-:S02]  /*109f0*/  SHF.R.S32.HI R11, RZ, 0x1, R9 ;  /* 0x00000001ff0b7819 */ /* 0x000fc40000011409 */
[----:B------:R-:W-:Y:S01]  /*10a00*/  SHF.R.S32.HI R10, RZ, 0x5, R6 ;  /* 0x00000005ff0a7819 */ /* 0x000fe20000011406 */
[----:B------:R-:W-:Y:S01]  /*10a10*/  IMAD.IADD R12, R7, 0x1, -R12 ;  /* 0x00000001070c7824 */ /* 0x000fe200078e0a0c */
[----:B------:R-:W-:Y:S02]  /*10a20*/  IADD3 R9, -R8, R5, RZ ;  /* 0x0000000508097210 */ /* 0x000fe40007ffe1ff */
[----:B------:R-:W-:Y:S02]  /*10a30*/  SHF.L.U32 R8, R11, 0x6, RZ ;  /* 0x000000060b087819 */ /* 0x000fe400000006ff */
[----:B------:R-:W-:Y:S02]  /*10a40*/  LEA R7, R10, R9, 0x8 ;  /* 0x000000090a077211 */ /* 0x000fe400078e40ff */
[----:B------:R-:W-:Y:S02]  /*10a50*/  LOP3.LUT R8, R8, 0xc0, RZ, 0xc0, !PT ;  /* 0x000000c008087812 */ /* 0x000fe400078ec0ff */
[----:B------:R-:W-:-:S02]  /*10a60*/  LEA R7, R12, R7, 0x4 ;  /* 0x000000070c077211 */ /* 0x000fc400078e20ff */
[C---:B------:R-:W-:Y:S02]  /*10a70*/  LOP3.LUT R12, R11.reuse, 0x1, RZ, 0xc0, !PT ;  /* 0x000000010b0c7812 */ /* 0x040fe400078ec0ff */
[----:B------:R-:W-:Y:S02]  /*10a80*/  LEA.HI R8, R8, R8, RZ, 0x1d ;  /* 0x0000000808087211 */ /* 0x000fe400078fe8ff */
[----:B------:R-:W-:Y:S02]  /*10a90*/  ISETP.NE.U32.AND P1, PT, R12, 0x1, PT ;  /* 0x000000010c00780c */ /* 0x000fe40003f25070 */
[----:B------:R-:W-:Y:S01]  /*10aa0*/  LOP3.LUT P0, RZ, R11, 0x2, RZ, 0xc0, !PT ;  /* 0x000000020bff7812 */ /* 0x000fe2000780c0ff */
[----:B------:R-:W-:Y:S01]  /*10ab0*/  IMAD.U32 R7, R7, 0x2, R8 ;  /* 0x0000000207077824 */ /* 0x000fe200078e0008 */
[----:B------:R-:W-:Y:S01]  /*10ac0*/  MOV R8, 0x20 ;  /* 0x0000002000087802 */ /* 0x000fe20000000f00 */
[----:B------:R1:W2:Y:S01]  /*10ad0*/  @P3 MUFU.LG2 R12, R4 ;  /* 0x00000004000c3308 */ /* 0x0002a20000000c00 */
[----:B------:R-:W-:-:S02]  /*10ae0*/  F2FP.PACK_AB R72, R73, R72 ;  /* 0x000000484948723e */ /* 0x000fc400000000ff */
[----:B------:R-:W-:Y:S02]  /*10af0*/  SHF.L.U32 R7, R7, 0x1, RZ ;  /* 0x0000000107077819 */ /* 0x000fe400000006ff */
[----:B------:R-:W-:Y:S02]  /*10b00*/  SEL R8, R8, 0xffffffe0, !P0 ;  /* 0xffffffe008087807 */ /* 0x000fe40004000000 */
[C---:B------:R-:W-:Y:S01]  /*10b10*/  IADD3 R11, R7.reuse, -0x10, RZ ;  /* 0xfffffff0070b7810 */ /* 0x040fe20007ffe0ff */
[----:B------:R-:W-:Y:S01]  /*10b20*/  STS [R7], R80 ;  /* 0x0000005007007388 */ /* 0x000fe20000000800 */
[C---:B------:R-:W-:Y:S01]  /*10b30*/  @P1 IADD3 R11, R7.reuse, 0x10, RZ ;  /* 0x00000010070b1810 */ /* 0x040fe20007ffe0ff */
[----:B------:R-:W-:Y:S01]  /*10b40*/  IMAD.IADD R13, R7, 0x1, R8 ;  /* 0x00000001070d7824 */ /* 0x000fe200078e0208 */
[----:B------:R-:W-:Y:S01]  /*10b50*/  ISETP.NE.AND P0, PT, RZ, UR4, PT ;  /* 0x00000004ff007c0c */ /* 0x000fe2000bf05270 */
[----:B------:R-:W-:Y:S01]  /*10b60*/  STS [R7+0x200], R82 ;  /* 0x0002005207007388 */ /* 0x000fe20000000800 */
[----:B------:R-:W-:-:S02]  /*10b70*/  IADD3 R15, R8, R11, RZ ;  /* 0x0000000b080f7210 */ /* 0x000fc40007ffe0ff */
[----:B------:R-:W-:Y:S01]  /*10b80*/  MOV R8, 0x7f800000 ;  /* 0x7f80000000087802 */ /* 0x000fe20000000f00 */
[----:B------:R-:W-:Y:S01]  /*10b90*/  STS [R11], R36 ;  /* 0x000000240b007388 */ /* 0x000fe20000000800 */
[----:B-1----:R-:W-:-:S03]  /*10ba0*/  MOV R4, 0x7f800000 ;  /* 0x7f80000000047802 */ /* 0x002fc60000000f00 */
        /* <DEDUP_REMOVED lines=21> */
[----:B--2---:R-:W-:-:S02]  /*10d00*/  @P3 FMUL.FTZ R7, R12, 0.69314718246459960938 ;  /* 0x3f3172180c073820 */ /* 0x004fc40000410000 */
[----:B------:R-:W-:Y:S02]  /*10d10*/  @P2 FMUL.FTZ R12, R2, 0.69314718246459960938 ;  /* 0x3f317218020c2820 */ /* 0x000fe40000410000 */
[----:B------:R-:W-:Y:S02]  /*10d20*/  @P3 FFMA.FTZ R4, R84, c[0x0][0x238], R7 ;  /* 0x00008e0054043a23 */ /* 0x000fe40000010007 */
        /* <DEDUP_REMOVED lines=9> */
.L_x_5069:
[----:B------:R-:W2:Y:S04]  /*10dc0*/  S2R R3, SR_CTAID.Z ;  /* 0x0000000000037919 */ /* 0x000ea80000002700 */
[----:B------:R-:W2:Y:S02]  /*10dd0*/  S2R R2, SR_CTAID.Y ;  /* 0x0000000000027919 */ /* 0x000ea40000002600 */
[----:B--2---:R-:W-:-:S04]  /*10de0*/  IMAD R7, R2, c[0x0][0x1c0], R3 ;  /* 0x0000700002077a24 */ /* 0x004fc800078e0203 */
[----:B------:R-:W-:Y:S02]  /*10df0*/  IMAD R7, R7, c[0x0][0x214], RZ ;  /* 0x0000850007077a24 */ /* 0x000fe400078e02ff */
.L_x_5070:
[----:B------:R-:W-:Y:S01]  /*10e00*/  BAR.SYNC.DEFER_BLOCKING 0x0 ;  /* 0x0000000000007b1d */ /* 0x000fe20000010000 */
[----:B------:R-:W-:Y:S01]  /*10e10*/  LOP3.LUT R6, R6, 0xffffffe0, RZ, 0xc0, !PT ;  /* 0xffffffe006067812 */ /* 0x000fe200078ec0ff */
[----:B------:R-:W-:Y:S01]  /*10e20*/  IMAD.WIDE.U32 R38, R119, c[0x0][0x1e8], RZ ;  /* 0x00007a0077267a25 */ /* 0x000fe200078e00ff */
[----:B------:R-:W-:Y:S02]  /*10e30*/  SHF.R.S32.HI R37, RZ, 0x1f, R10 ;  /* 0x0000001fff257819 */ /* 0x000fe4000001140a */
[----:B-1----:R-:W-:Y:S01]  /*10e40*/  SHF.R.S32.HI R11, RZ, 0x1f, R2 ;  /* 0x0000001fff0b7819 */ /* 0x002fe20000011402 */
        /* <DEDUP_REMOVED lines=34> */
.L_x_5072:
[----:B------:R-:W-:Y:S05]  /*11070*/  BSYNC B0 ;  /* 0x0000000000007941 */ /* 0x000fea0003800000 */
.L_x_5071:
        /* <DEDUP_REMOVED lines=30> */
.L_x_5074:
[----:B------:R-:W-:Y:S05]  /*11260*/  BSYNC B0 ;  /* 0x0000000000007941 */ /* 0x000fea0003800000 */
.L_x_5073:
        /* <DEDUP_REMOVED lines=17> */
.L_x_5075:
        /* <DEDUP_REMOVED lines=16> */
.L_x_6164:


//--------------------- .text._ZN5flash24flash_fwd_splitkv_kernelI23Flash_fwd_kernel_traitsILi96ELi64ELi64ELi4ELb0ELb0EN7cutlass6half_tE19Flash_kernel_traitsILi96ELi64ELi64ELi4ES3_EELb1ELb0ELb0ELb0ELb1ELb1ELb0ELb1EEEvNS_16Flash_fwd_paramsE --------------------------
	.section	.text._ZN5flash24flash_fwd_splitkv_kernelI23Flash_fwd_kernel_traitsILi96ELi64ELi64ELi4ELb0ELb0EN7cutlass6half_tE19Flash_kernel_traitsILi96ELi64ELi64ELi4ES3_EELb1ELb0ELb0ELb0ELb1ELb1ELb0ELb1EEEvNS_16Flash_fwd_paramsE,"ax",@progbits
	.sectioninfo	@"SHI_REGISTERS=165"
	.align	128
        .global         _ZN5flash24flash_fwd_splitkv_kernelI23Flash_fwd_kernel_traitsILi96ELi64ELi64ELi4ELb0ELb0EN7cutlass6half_tE19Flash_kernel_traitsILi96ELi64ELi64ELi4ES3_EELb1ELb0ELb0ELb0ELb1ELb1ELb0ELb1EEEvNS_16Flash_fwd_paramsE
        .type           _ZN5flash24flash_fwd_splitkv_kernelI23Flash_fwd_kernel_traitsILi96ELi64ELi64ELi4ELb0ELb0EN7cutlass6half_tE19Flash_kernel_traitsILi96ELi64ELi64ELi4ES3_EELb1ELb0ELb0ELb0ELb1ELb1ELb0ELb1EEEvNS_16Flash_fwd_paramsE,@function
        .size           _ZN5flash24flash_fwd_splitkv_kernelI23Flash_fwd_kernel_traitsILi96ELi64ELi64ELi4ELb0ELb0EN7cutlass6half_tE19Flash_kernel_traitsILi96ELi64ELi64ELi4ES3_EELb1ELb0ELb0ELb0ELb1ELb1ELb0ELb1EEEvNS_16Flash_fwd_paramsE,(.L_x_6165 - _ZN5flash24flash_fwd_splitkv_kernelI23Flash_fwd_kernel_traitsILi96ELi64ELi64ELi4ELb0ELb0EN7cutlass6half_tE19Flash_kernel_traitsILi96ELi64ELi64ELi4ES3_EELb1ELb0ELb0ELb0ELb1ELb1ELb0ELb1EEEvNS_16Flash_fwd_paramsE)
        .other          _ZN5flash24flash_fwd_splitkv_kernelI23Flash_fwd_kernel_traitsILi96ELi64ELi64ELi4ELb0ELb0EN7cutlass6half_tE19Flash_kernel_traitsILi96ELi64ELi64ELi4ES3_EELb1ELb0ELb0ELb0ELb1ELb1ELb0ELb1EEEvNS_16Flash_fwd_paramsE,@"STO_CUDA_ENTRY STV_DEFAULT"
_ZN5flash24flash_fwd_splitkv_kernelI23Flash_fwd_kernel_traitsILi96ELi64ELi64ELi4ELb0ELb0EN7cutlass6half_tE19Flash_kernel_traitsILi96ELi64ELi64ELi4ES3_EELb1ELb0ELb0ELb0ELb1ELb1ELb0ELb1EEEvNS_16Flash_fwd_paramsE:
.text._ZN5flash24flash_fwd_splitkv_kernelI23Flash_fwd_kernel_traitsILi96ELi64ELi64ELi4ELb0ELb0EN7cutlass6half_tE19Flash_kernel_traitsILi96ELi64ELi64ELi4ES3_EELb1ELb0ELb0ELb0ELb1ELb1ELb0ELb1EEEvNS_16Flash_fwd_paramsE:
        /* <DEDUP_REMOVED lines=37> */
.L_x_5076:
[----:B---34-:R-:W-:Y:S02]  /*0250*/  MOV R5, c[0x0][0x218] ;  /* 0x0000860000057a02 */ /* 0x018fe40000000f00 */
.L_x_5077:
        /* <DEDUP_REMOVED lines=74> */
.L_x_5080:
[----:B------:R-:W-:Y:S05]  /*0700*/  BSYNC B0 ;  /* 0x0000000000007941 */ /* 0x000fea0003800000 */
.L_x_5079:
        /* <DEDUP_REMOVED lines=16> */
.L_x_5082:
[----:B------:R-:W-:Y:S05]  /*0810*/  BSYNC B0 ;  /* 0x0000000000007941 */ /* 0x000fea0003800000 */
.L_x_5081:
        /* <DEDUP_REMOVED lines=13> */
.L_x_5078:
        /* <DEDUP_REMOVED lines=92> */
.L_x_5083:
        /* <DEDUP_REMOVED lines=17> */
.L_x_5085:
        /* <DEDUP_REMOVED lines=53> */
.L_x_5084:
        /* <DEDUP_REMOVED lines=179> */
.L_x_5112:
        /* <DEDUP_REMOVED lines=186> */
.L_x_5090:
[----:B------:R-:W-:Y:S05]  /*29e0*/  BSYNC B0 ;  /* 0x0000000000007941 */ /* 0x000fea0003800000 */
.L_x_5089:
        /* <DEDUP_REMOVED lines=155> */
.L_x_5092:
[----:B------:R-:W-:Y:S05]  /*33a0*/  BSYNC B0 ;  /* 0x0000000000007941 */ /* 0x000fea0003800000 */
.L_x_5091:
        /* <DEDUP_REMOVED lines=8> */
.L_x_5088:
        /* <DEDUP_REMOVED lines=91> */
.L_x_5097:
[----:B------:R-:W-:Y:S05]  /*39e0*/  BSYNC B0 ;  /* 0x0000000000007941 */ /* 0x000fea0003800000 */
.L_x_5096:
        /* <DEDUP_REMOVED lines=89> */
.L_x_5099:
[----:B------:R-:W-:Y:S05]  /*3f80*/  BSYNC B0 ;  /* 0x0000000000007941 */ /* 0x000fea0003800000 */
.L_x_5098:
        /* <DEDUP_REMOVED lines=89> */
.L_x_5101:
[----:B------:R-:W-:Y:S05]  /*4520*/  BSYNC B0 ;  /* 0x0000000000007941 */ /* 0x000fea0003800000 */
.L_x_5100:
[----:B-----5:R1:W-:Y:S02]  /*4530*/  STG.E.128 [R112.64+0x80], R52 ;  /* 0x0000803470007986 */ /* 0x0203e4000c101d06 */
.L_x_5095:
[----:B------:R-:W-:Y:S05]  /*4540*/  BSYNC B1 ;  /* 0x0000000000017941 */ /* 0x000fea0003800000 */
.L_x_5094:
        /* <DEDUP_REMOVED lines=95> */
.L_x_5105:
[----:B------:R-:W-:Y:S05]  /*4b40*/  BSYNC B0 ;  /* 0x0000000000007941 */ /* 0x000fea0003800000 */
.L_x_5104:
        /* <DEDUP_REMOVED lines=93> */
.L_x_5107:
[----:B------:R-:W-:Y:S05]  /*5120*/  BSYNC B0 ;  /* 0x0000000000007941 */ /* 0x000fea0003800000 */
.L_x_5106:
        /* <DEDUP_REMOVED lines=93> */
.L_x_5109:
[----:B------:R-:W-:Y:S05]  /*5700*/  BSYNC B0 ;  /* 0x0000000000007941 */ /* 0x000fea0003800000 */
.L_x_5108:
[----:B-----5:R1:W-:Y:S02]  /*5710*/  STG.E.128 [R114.64+0x80], R52 ;  /* 0x0000803472007986 */ /* 0x0203e4000c101d06 */
.L_x_5103:
[----:B------:R-:W-:Y:S05]  /*5720*/  BSYNC B1 ;  /* 0x0000000000017941 */ /* 0x000fea0003800000 */
.L_x_5102:
        /* <DEDUP_REMOVED lines=8> */
.L_x_5087:
        /* <DEDUP_REMOVED lines=13> */
.L_x_5093:
        /* <DEDUP_REMOVED lines=80> */
.L_x_5110:
        /* <DEDUP_REMOVED lines=8> */
.L_x_5111:
[----:B------:R-:W-:Y:S04]  /*5e00*/  IADD3 R13, R13, -0x1, RZ ;  /* 0xffffffff0d0d7810 */ /* 0x000fe80007ffe0ff */
[----:B------:R-:W-:Y:S11]  /*5e10*/  ISETP.GT.AND P0, PT, R13, R80, PT ;  /* 0x000000500d00720c */ /* 0x000ff60003f04270 */
[----:B------:R-:W-:Y:S02]  /*5e20*/  @!UPT UIADD3 URZ, URZ, URZ, URZ ;  /* 0x0000003f3f3ff290 */ /* 0x000fe4000fffe03f */
[----:B------:R-:W-:-:S05]  /*5e30*/  @P0 BRA `(.L_x_5112) ;  /* 0xffffc00000000947 */ /* 0x000fca000383ffff */
.L_x_5086:
        /* <DEDUP_REMOVED lines=85> */
.L_x_5119:
[----:B------:R-:W-:Y:S05]  /*6390*/  BSYNC B0 ;  /* 0x0000000000007941 */ /* 0x000fea0003800000 */
.L_x_5118:
        /* <DEDUP_REMOVED lines=45> */
.L_x_5121:
[----:B------:R-:W-:Y:S05]  /*6670*/  BSYNC B0 ;  /* 0x0000000000007941 */ /* 0x000fea0003800000 */
.L_x_5120:
        /* <DEDUP_REMOVED lines=44> */
.L_x_5123:
[----:B------:R-:W-:Y:S05]  /*6940*/  BSYNC B0 ;  /* 0x0000000000007941 */ /* 0x000fea0003800000 */
.L_x_5122:
[----:B-----5:R2:W-:Y:S02]  /*6950*/  STS.128 [R122+0x2000], R24 ;  /* 0x002000187a007388 */ /* 0x0205e40000000c00 */
.L_x_5117:
[----:B------:R-:W-:Y:S05]  /*6960*/  BSYNC B1 ;  /* 0x0000000000017941 */ /* 0x000fea0003800000 */
.L_x_5116:
        /* <DEDUP_REMOVED lines=57> */
.L_x_5126:
[----:B------:R-:W-:Y:S05]  /*6d00*/  BSYNC B0 ;  /* 0x0000000000007941 */ /* 0x000fea0003800000 */
.L_x_5125:
        /* <DEDUP_REMOVED lines=46> */
.L_x_5128:
[----:B------:R-:W-:Y:S05]  /*6ff0*/  BSYNC B0 ;  /* 0x0000000000007941 */ /* 0x000fea0003800000 */
.L_x_5127:
        /* <DEDUP_REMOVED lines=45> */
.L_x_5130:
[----:B------:R-:W-:Y:S05]  /*72d0*/  BSYNC B0 ;  /* 0x0000000000007941 */ /* 0x000fea0003800000 */
.L_x_5129:
[----:B-----5:R3:W-:Y:S01]  /*72e0*/  STS.128 [R122+0x2800], R8 ;  /* 0x002800087a007388 */ /* 0x0207e20000000c00 */
[----:B------:R-:W-:Y:S05]  /*72f0*/  BRA `(.L_x_5124) ;  /* 0x0000231000007947 */ /* 0x000fea0003800000 */
.L_x_5115:
        /* <DEDUP_REMOVED lines=88> */
.L_x_5134:
[----:B------:R-:W-:Y:S05]  /*7880*/  BSYNC B0 ;  /* 0x0000000000007941 */ /* 0x000fea0003800000 */
.L_x_5133:
        /* <DEDUP_REMOVED lines=88> */
.L_x_5136:
[----:B------:R-:W-:Y:S05]  /*7e10*/  BSYNC B0 ;  /* 0x0000000000007941 */ /* 0x000fea0003800000 */
.L_x_5135:
        /* <DEDUP_REMOVED lines=88> */
.L_x_5138:
[----:B------:R-:W-:Y:S05]  /*83a0*/  BSYNC B0 ;  /* 0x0000000000007941 */ /* 0x000fea0003800000 */
.L_x_5137:
[----:B-----5:R3:W-:Y:S02]  /*83b0*/  STS.128 [R122+0x2000], R20 ;  /* 0x002000147a007388 */ /* 0x0207e40000000c00 */
.L_x_5132:
[----:B------:R-:W-:Y:S05]  /*83c0*/  BSYNC B1 ;  /* 0x0000000000017941 */ /* 0x000fea0003800000 */
.L_x_5131:
        /* <DEDUP_REMOVED lines=90> */
.L_x_5140:
[----:B------:R-:W-:Y:S05]  /*8970*/  BSYNC B0 ;  /* 0x0000000000007941 */ /* 0x000fea0003800000 */
.L_x_5139:
        /* <DEDUP_REMOVED lines=89> */
.L_x_5142:
[----:B------:R-:W-:Y:S05]  /*8f10*/  BSYNC B0 ;  /* 0x0000000000007941 */ /* 0x000fea0003800000 */
.L_x_5141:
        /* <DEDUP_REMOVED lines=89> */
.L_x_5144:
[----:B------:R-:W-:Y:S05]  /*94b0*/  BSYNC B0 ;  /* 0x0000000000007941 */ /* 0x000fea0003800000 */
.L_x_5143:
[----:B-----5:R3:W-:Y:S01]  /*94c0*/  STS.128 [R122+0x2800], R12 ;  /* 0x0028000c7a007388 */ /* 0x0207e20000000c00 */
[----:B------:R-:W-:Y:S05]  /*94d0*/  BRA `(.L_x_5124) ;  /* 0x0000013000007947 */ /* 0x000fea0003800000 */
.L_x_5114:
        /* <DEDUP_REMOVED lines=19> */
.L_x_5124:
[----:B------:R-:W-:Y:S05]  /*9610*/  BSYNC B2 ;  /* 0x0000000000027941 */ /* 0x000fea0003800000 */
.L_x_5113:
[----:B------:R-:W-:Y:S01]  /*9620*/  IADD3 R123, R86, -0x1, RZ ;  /* 0xffffffff567b7810 */ /* 0x000fe20007ffe0ff */
[----:B-1----:R-:W-:Y:S01]  /*9630*/  IMAD.SHL.U32 R4, R77, 0x8, RZ ;  /* 0x000000084d047824 */ /* 0x002fe200078e00ff */
[----:B------:R-:W-:-:S02]  /*9640*/  LOP3.LUT R116, R78, 0xfffffff8, RZ, 0xc0, !PT ;  /* 0xfffffff84e747812 */ /* 0x000fc400078ec0ff */
[C---:B------:R-:W-:Y:S01]  /*9650*/  LEA R124, P0, R98.reuse, c[0x0][0x168], 0x1 ;  /* 0x00005a00627c7a11 */ /* 0x040fe200078008ff */
[----:B------:R-:W-:Y:S01]  /*9660*/  IMAD.SHL.U32 R40, R123, 0x40, RZ ;  /* 0x000000407b287824 */ /* 0x000fe200078e00ff */
[----:B------:R-:W-:Y:S01]  /*9670*/  SHF.R.S32.HI R7, RZ, 0x4, R76 ;  /* 0x00000004ff077819 */ /* 0x000fe2000001144c */
[----:B------:R-:W-:Y:S01]  /*9680*/  IMAD.IADD R116, R59, 0x1, -R116 ;  /* 0x000000013b747824 */ /* 0x000fe200078e0a74 */
[----:B------:R-:W-:Y:S01]  /*9690*/  LEA.HI.X R125, R98, c[0x0][0x16c], R56, 0x1, P0 ;  /* 0x00005b00627d7a11 */ /* 0x000fe200000f0c38 */
[----:B------:R-:W-:Y:S01]  /*96a0*/  IMAD.IADD R5, R63, 0x1, -R40 ;  /* 0x000000013f057824 */ /* 0x000fe200078e0a28 */
[----:B------:R-:W-:Y:S02]  /*96b0*/  LEA.HI R76, R76, R7, RZ, 0x1 ;  /* 0x000000074c4c7211 */ /* 0x000fe400078f08ff */
[----:B------:R-:W-:Y:S02]  /*96c0*/  LEA.HI R3, R116, R116, RZ, 0x1 ;  /* 0x0000007474037211 */ /* 0x000fe400078f08ff */
[----:B------:R-:W-:-:S02]  /*96d0*/  ISETP.GE.AND P4, PT, R24, R5, PT ;  /* 0x000000051800720c */ /* 0x000fc40003f86270 */
        /* <DEDUP_REMOVED lines=23> */
[----:B------:R-:W-:Y:S01]  /*9850*/  LEA R126, P0, R88, c[0x0][0x170], 0x1 ;  /* 0x00005c00587e7a11 */ /* 0x000fe200078008ff */
[----:B------:R3:W-:Y:S01]  /*9860*/  @!P4 LDGSTS.E.BYPASS.LTC128B.128 [R122+0x3800], [R8.64] ;  /* 0x03800000087acfae */ /* 0x0007e2000b901d46 */
[----:B------:R-:W-:Y:S01]  /*9870*/  IMAD.SHL.U32 R7, R73, 0x40, RZ ;  /* 0x0000004049077824 */ /* 0x000fe200078e00ff */
[----:B------:R-:W-:Y:S01]  /*9880*/  LEA.HI R2, R2, R59, RZ, 0x5 ;  /* 0x0000003b02027211 */ /* 0x000fe200078f28ff */
[----:B------:R-:W-:Y:S01]  /*9890*/  IMAD.SHL.U32 R5, R3, 0x40, RZ ;  /* 0x0000004003057824 */ /* 0x000fe200078e00ff */
[----:B------:R3:W-:Y:S01]  /*98a0*/  @!P4 LDGSTS.E.BYPASS.LTC128B.128 [R122+0x4800], [R8.64+0x40] ;  /* 0x04800040087acfae */ /* 0x0007e2000b901d46 */
[----:B------:R-:W-:Y:S01]  /*98b0*/  IMAD.SHL.U32 R60, R75, 0x20, RZ ;  /* 0x000000204b3c7824 */ /* 0x000fe200078e00ff */
[----:B------:R-:W-:-:S02]  /*98c0*/  LOP3.LUT R7, R7, 0xc0, RZ, 0xc0, !PT ;  /* 0x000000c007077812 */ /* 0x000fc400078ec0ff */
[----:B------:R3:W-:Y:S01]  /*98d0*/  @!P4 LDGSTS.E.BYPASS.LTC128B.128 [R122+0x5800], [R8.64+0x80] ;  /* 0x05800080087acfae */ /* 0x0007e2000b901d46 */
[----:B------:R-:W-:Y:S02]  /*98e0*/  LOP3.LUT R5, R5, 0xc0, RZ, 0xc0, !PT ;  /* 0x000000c005057812 */ /* 0x000fe400078ec0ff */
[----:B------:R-:W-:Y:S01]  /*98f0*/  SHF.R.S32.HI R0, RZ, 0x5, R2 ;  /* 0x00000005ff007819 */ /* 0x000fe20000011402 */
[----:B------:R-:W0:Y:S01]  /*9900*/  LDGDEPBAR ;  /* 0x00000000000079af */ /* 0x000e220000000000 */
[----:B------:R-:W-:Y:S02]  /*9910*/  LOP3.LUT R60, R60, 0xffffff00, RZ, 0xc0, !PT ;  /* 0xffffff003c3c7812 */ /* 0x000fe400078ec0ff */
[----:B------:R-:W-:Y:S01]  /*9920*/  LOP3.LUT R42, R7, 0x8, R42, 0xf8, !PT ;  /* 0x00000008072a7812 */ /* 0x000fe200078ef82a */
[C---:B------:R-:W-:Y:S01]  /*9930*/  IMAD R61, R0.reuse, 0x10, R61 ;  /* 0x00000010003d7824 */ /* 0x040fe200078e023d */
[----:B------:R-:W-:Y:S01]  /*9940*/  LOP3.LUT R4, R5, 0x8, R4, 0xf8, !PT ;  /* 0x0000000805047812 */ /* 0x000fe200078ef804 */
[----:B------:R-:W-:Y:S01]  /*9950*/  IMAD R6, R0, 0x200, R60 ;  /* 0x0000020000067824 */ /* 0x000fe200078e023c */
[----:B------:R-:W-:-:S02]  /*9960*/  SHF.R.U32.HI R7, RZ, 0x3, R7 ;  /* 0x00000003ff077819 */ /* 0x000fc40000011607 */
[----:B------:R-:W-:Y:S01]  /*9970*/  SHF.R.U32.HI R5, RZ, 0x3, R5 ;  /* 0x00000003ff057819 */ /* 0x000fe20000011605 */
[C---:B------:R-:W-:Y:S01]  /*9980*/  IMAD R117, R41.reuse, 0x20, R6 ;  /* 0x0000002029757824 */ /* 0x040fe200078e0206 */
[----:B------:R-:W-:Y:S01]  /*9990*/  LOP3.LUT R42, R42, R7, RZ, 0x3c, !PT ;  /* 0x000000072a2a7212 */ /* 0x000fe200078e3cff */
[----:B------:R-:W-:Y:S01]  /*99a0*/  IMAD R41, R41, 0x20, R60 ;  /* 0x0000002029297824 */ /* 0x000fe200078e023c */
[----:B------:R-:W-:Y:S02]  /*99b0*/  LOP3.LUT R5, R4, R5, RZ, 0x3c, !PT ;  /* 0x0000000504057212 */ /* 0x000fe400078e3cff */
[----:B------:R-:W-:Y:S01]  /*99c0*/  LEA.HI.X R127, R88, c[0x0][0x174], R85, 0x1, P0 ;  /* 0x00005d00587f7a11 */ /* 0x000fe200000f0c55 */
[----:B------:R-:W-:Y:S01]  /*99d0*/  IMAD.IADD R117, R42, 0x1, R117 ;  /* 0x000000012a757824 */ /* 0x000fe200078e0275 */
[----:B------:R-:W-:Y:S01]  /*99e0*/  LOP3.LUT R2, R2, 0xffffffe0, RZ, 0xc0, !PT ;  /* 0xffffffe002027812 */ /* 0x000fe200078ec0ff */
[----:B------:R-:W-:Y:S02]  /*99f0*/  IMAD.U32 R116, R116, 0x20, R5 ;  /* 0x0000002074747824 */ /* 0x000fe400078e0005 */
[----:B------:R-:W-:-:S02]  /*9a00*/  IMAD.SHL.U32 R117, R117, 0x2, RZ ;  /* 0x0000000275757824 */ /* 0x000fc400078e00ff */
[----:B------:R-:W-:Y:S01]  /*9a10*/  IMAD.SHL.U32 R116, R116, 0x2, RZ ;  /* 0x0000000274747824 */ /* 0x000fe200078e00ff */
[----:B---3--:R-:W-:Y:S01]  /*9a20*/  @!P1 LEA R8, P0, R65, R126, 0x1 ;  /* 0x0000007e41089211 */ /* 0x008fe200078008ff */
[----:B------:R-:W-:-:S04]  /*9a30*/  DEPBAR.LE SB0, 0x0 ;  /* 0x000080000000791a */ /* 0x000fc80000000000 */
[----:B------:R-:W-:Y:S01]  /*9a40*/  BAR.SYNC.DEFER_BLOCKING 0x0 ;  /* 0x0000000000007b1d */ /* 0x000fe20000010000 */
[----:B------:R-:W-:Y:S01]  /*9a50*/  @!P1 LEA.HI.X R9, R65, R127, R64, 0x1, P0 ;  /* 0x0000007f41099211 */ /* 0x000fe200000f0c40 */
[----:B------:R-:W-:Y:S01]  /*9a60*/  IMAD R115, R43, 0x2, R117 ;  /* 0x000000022b737824 */ /* 0x000fe200078e0275 */
[----:B------:R-:W-:Y:S01]  /*9a70*/  LOP3.LUT P0, RZ, R3, 0x2, RZ, 0xc0, !PT ;  /* 0x0000000203ff7812 */ /* 0x000fe2000780c0ff */
[----:B------:R-:W-:Y:S02]  /*9a80*/  IMAD.MOV.U32 R3, RZ, RZ, 0x20 ;  /* 0x00000020ff037424 */ /* 0x000fe400078e00ff */
[----:B------:R-:W-:Y:S02]  /*9a90*/  IMAD.IADD R2, R59, 0x1, -R2 ;  /* 0x000000013b027824 */ /* 0x000fe400078e0a02 */
[----:B------:R-:W-:Y:S01]  /*9aa0*/  IMAD.IADD R114, R42, 0x1, R41 ;  /* 0x000000012a727824 */ /* 0x000fe200078e0229 */
[----:B------:R-:W-:-:S05]  /*9ab0*/  SEL R3, R3, 0xffffffe0, !P0 ;  /* 0xffffffe003037807 */ /* 0x000fca0004000000 */
        /* <DEDUP_REMOVED lines=24> */
[----:B------:R-:W-:Y:S04]  /*9c40*/  LDSM.16.M88.4 R32, [R113+0x3000] ;  /* 0x003000007120783b */ /* 0x000fe80000000200 */
[----:B------:R-:W4:Y:S04]  /*9c50*/  LDSM.16.M88.4 R52, [R116+0x3400] ;  /* 0x003400007434783b */ /* 0x000f280000000200 */
[----:B------:R-:W-:Y:S04]  /*9c60*/  LDSM.16.M88.4 R68, [R117+0x1000] ;  /* 0x001000007544783b */ /* 0x000fe80000000200 */
[----:B------:R-:W5:Y:S04]  /*9c70*/  LDSM.16.M88.4 R12, [R116+0x4000] ;  /* 0x00400000740c783b */ /* 0x000f680000000200 */
[----:B------:R-:W1:Y:S04]  /*9c80*/  LDSM.16.M88.4 R44, [R116+0x3800] ;  /* 0x00380000742c783b */ /* 0x000e680000000200 */
[----:B------:R-:W1:Y:S04]  /*9c90*/  LDSM.16.M88.4 R24, [R116+0x3c00] ;  /* 0x003c00007418783b */ /* 0x000e680000000200 */
[----:B---3--:R-:W3:Y:S04]  /*9ca0*/  LDSM.16.M88.4 R8, [R113+0x3400] ;  /* 0x003400007108783b */ /* 0x008ee80000000200 */
[----:B------:R-:W-:Y:S01]  /*9cb0*/  LDSM.16.M88.4 R36, [R115+0x1000] ;  /* 0x001000007324783b */ /* 0x000fe20000000200 */
[C---:B--2---:R-:W-:Y:S03]  /*9cc0*/  HMMA.16816.F32 R20, R72.reuse, R16, RZ ;  /* 0x000000104814723c */ /* 0x044fe600000018ff */
[----:B------:R-:W2:Y:S04]  /*9cd0*/  LDSM.16.M88.4 R104, [R113+0x4000] ;  /* 0x004000007168783b */ /* 0x000ea80000000200 */
[----:B------:R-:W1:Y:S01]  /*9ce0*/  LDSM.16.M88.4 R4, [R113+0x3800] ;  /* 0x003800007104783b */ /* 0x000e620000000200 */
[C---:B------:R-:W-:Y:S03]  /*9cf0*/  HMMA.16816.F32 R16, R72.reuse, R18, RZ ;  /* 0x000000124810723c */ /* 0x040fe600000018ff */
[----:B------:R-:W1:Y:S04]  /*9d00*/  LDSM.16.M88.4 R100, [R116+0x4400] ;  /* 0x004400007464783b */ /* 0x000e680000000200 */
[----:B------:R-:W-:Y:S01]  /*9d10*/  LDSM.16.M88.4 R80, [R113+0x3c00] ;  /* 0x003c00007150783b */ /* 0x000fe20000000200 */
[----:B----4-:R-:W-:Y:S03]  /*9d20*/  HMMA.16816.F32 R28, R72, R52, RZ ;  /* 0x00000034481c723c */ /* 0x010fe600000018ff */
[----:B------:R-:W-:Y:S04]  /*9d30*/  LDSM.16.M88.4 R64, [R116+0x4800] ;  /* 0x004800007440783b */ /* 0x000fe80000000200 */
[----:B------:R-:W0:Y:S01]  /*9d40*/  LDGDEPBAR ;  /* 0x00000000000079af */ /* 0x000e220000000000 */
[C---:B------:R-:W-:Y:S08]  /*9d50*/  HMMA.16816.F32 R20, R92.reuse, R32, R20 ;  /* 0x000000205c14723c */ /* 0x040ff00000001814 */
[----:B------:R-:W-:Y:S01]  /*9d60*/  HMMA.16816.F32 R16, R92, R34, R16 ;  /* 0x000000225c10723c */ /* 0x000fe20000001810 */
[----:B------:R-:W-:Y:S07]  /*9d70*/  LDSM.16.M88.4 R32, [R113+0x4400] ;  /* 0x004400007120783b */ /* 0x000fee0000000200 */
[----:B------:R-:W-:Y:S08]  /*9d80*/  HMMA.16816.F32 R52, R72, R54, RZ ;  /* 0x000000364834723c */ /* 0x000ff000000018ff */
[C---:B-----5:R-:W-:Y:S08]  /*9d90*/  HMMA.16816.F32 R20, R68.reuse, R12, R20 ;  /* 0x0000000c4414723c */ /* 0x060ff00000001814 */
[----:B------:R-:W-:Y:S01]  /*9da0*/  HMMA.16816.F32 R16, R68, R14, R16 ;  /* 0x0000000e4410723c */ /* 0x000fe20000001810 */
[----:B------:R-:W-:Y:S07]  /*9db0*/  LDSM.16.M88.4 R12, [R113+0x5000] ;  /* 0x00500000710c783b */ /* 0x000fee0000000200 */
[C---:B-1----:R-:W-:Y:S08]  /*9dc0*/  HMMA.16816.F32 R48, R72.reuse, R44, RZ ;  /* 0x0000002c4830723c */ /* 0x042ff000000018ff */
[C---:B------:R-:W-:Y:S08]  /*9dd0*/  HMMA.16816.F32 R44, R72.reuse, R46, RZ ;  /* 0x0000002e482c723c */ /* 0x040ff000000018ff */
[C---:B------:R-:W-:Y:S08]  /*9de0*/  HMMA.16816.F32 R76, R72.reuse, R24, RZ ;  /* 0x00000018484c723c */ /* 0x040ff000000018ff */
[----:B------:R-:W-:Y:S01]  /*9df0*/  HMMA.16816.F32 R72, R72, R26, RZ ;  /* 0x0000001a4848723c */ /* 0x000fe200000018ff */
[----:B------:R-:W-:Y:S07]  /*9e00*/  LDSM.16.M88.4 R24, [R116+0x5000] ;  /* 0x005000007418783b */ /* 0x000fee0000000200 */
[C---:B---3--:R-:W-:Y:S08]  /*9e10*/  HMMA.16816.F32 R28, R92.reuse, R8, R28 ;  /* 0x000000085c1c723c */ /* 0x048ff0000000181c */
[----:B------:R-:W-:Y:S01]  /*9e20*/  HMMA.16816.F32 R52, R92, R10, R52 ;  /* 0x0000000a5c34723c */ /* 0x000fe20000001834 */
[----:B------:R-:W1:Y:S07]  /*9e30*/  LDSM.16.M88.4 R8, [R117+0x2000] ;  /* 0x002000007508783b */ /* 0x000e6e0000000200 */
[C---:B--2---:R-:W-:Y:S08]  /*9e40*/  HMMA.16816.F32 R20, R36.reuse, R104, R20 ;  /* 0x000000682414723c */ /* 0x044ff00000001814 */
[----:B------:R-:W-:Y:S08]  /*9e50*/  HMMA.16816.F32 R16, R36, R106, R16 ;  /* 0x0000006a2410723c */ /* 0x000ff00000001810 */
[C---:B------:R-:W-:Y:S08]  /*9e60*/  HMMA.16816.F32 R48, R92.reuse, R4, R48 ;  /* 0x000000045c30723c */ /* 0x040ff00000001830 */
[----:B------:R-:W-:Y:S01]  /*9e70*/  HMMA.16816.F32 R44, R92, R6, R44 ;  /* 0x000000065c2c723c */ /* 0x000fe2000000182c */
[----:B------:R-:W2:Y:S07]  /*9e80*/  LDSM.16.M88.4 R4, [R115+0x2000] ;  /* 0x002000007304783b */ /* 0x000eae0000000200 */
[C---:B------:R-:W-:Y:S08]  /*9e90*/  HMMA.16816.F32 R28, R68.reuse, R100, R28 ;  /* 0x00000064441c723c */ /* 0x040ff0000000181c */
[----:B------:R-:W-:Y:S08]  /*9ea0*/  HMMA.16816.F32 R52, R68, R102, R52 ;  /* 0x000000664434723c */ /* 0x000ff00000001834 */
[C---:B-1----:R-:W-:Y:S08]  /*9eb0*/  HMMA.16816.F32 R20, R8.reuse, R24, R20 ;  /* 0x000000180814723c */ /* 0x042ff00000001814 */
[----:B------:R-:W-:Y:S01]  /*9ec0*/  HMMA.16816.F32 R16, R8, R26, R16 ;  /* 0x0000001a0810723c */ /* 0x000fe20000001810 */
[----:B------:R-:W1:Y:S07]  /*9ed0*/  LDSM.16.M88.4 R24, [R113+0x4800] ;  /* 0x004800007118783b */ /* 0x000e6e0000000200 */
[----:B------:R-:W-:Y:S01]  /*9ee0*/  HMMA.16816.F32 R104, R92, R80, R76 ;  /* 0x000000505c68723c */ /* 0x000fe2000000184c */
[----:B------:R-:W3:Y:S07]  /*9ef0*/  LDSM.16.M88.4 R76, [R116+0x5400] ;  /* 0x00540000744c783b */ /* 0x000eee0000000200 */
[----:B------:R-:W-:Y:S08]  /*9f00*/  HMMA.16816.F32 R28, R36, R32, R28 ;  /* 0x00000020241c723c */ /* 0x000ff0000000181c */
[----:B------:R-:W-:Y:S01]  /*9f10*/  HMMA.16816.F32 R100, R68, R64, R48 ;  /* 0x000000404464723c */ /* 0x000fe20000001830 */
[----:B------:R-:W-:Y:S07]  /*9f20*/  LDSM.16.M88.4 R48, [R113+0x5400] ;  /* 0x005400007130783b */ /* 0x000fee0000000200 */
[----:B------:R-:W-:Y:S01]  /*9f30*/  HMMA.16816.F32 R52, R36, R34, R52 ;  /* 0x000000222434723c */ /* 0x000fe20000001834 */
[----:B------:R-:W4:Y:S07]  /*9f40*/  LDSM.16.M88.4 R32, [R116+0x4c00] ;  /* 0x004c00007420783b */ /* 0x000f2e0000000200 */
[----:B------:R-:W-:Y:S08]  /*9f50*/  HMMA.16816.F32 R44, R68, R66, R44 ;  /* 0x00000042442c723c */ /* 0x000ff0000000182c */
[C---:B--2---:R-:W-:Y:S08]  /*9f60*/  HMMA.16816.F32 R20, R4.reuse, R12, R20 ;  /* 0x0000000c0414723c */ /* 0x044ff00000001814 */
[----:B------:R-:W-:Y:S01]  /*9f70*/  HMMA.16816.F32 R16, R4, R14, R16 ;  /* 0x0000000e0410723c */ /* 0x000fe20000001810 */
[----:B------:R-:W2:Y:S07]  /*9f80*/  LDSM.16.M88.4 R12, [R116+0x5800] ;  /* 0x00580000740c783b */ /* 0x000eae0000000200 */
[----:B------:R-:W-:Y:S08]  /*9f90*/  HMMA.16816.F32 R72, R92, R82, R72 ;  /* 0x000000525c48723c */ /* 0x000ff00000001848 */
[----:B-1----:R-:W-:Y:S01]  /*9fa0*/  HMMA.16816.F32 R100, R36, R24, R100 ;  /* 0x000000182464723c */ /* 0x002fe20000001864 */
[----:B------:R-:W-:-:S02]  /*9fb0*/  FMUL.FTZ R21, R21, c[0x0][0x2ec] ;  /* 0x0000bb0015157a20 */ /* 0x000fc40000410000 */
[----:B------:R-:W-:Y:S02]  /*9fc0*/  FMUL.FTZ R3, R20, c[0x0][0x2ec] ;  /* 0x0000bb0014037a20 */ /* 0x000fe40000410000 */
[----:B------:R1:W5:Y:S01]  /*9fd0*/  MUFU.TANH R62, R21 ;  /* 0x00000015003e7308 */ /* 0x0003620000002400 */
[----:B------:R-:W-:Y:S02]  /*9fe0*/  FMUL.FTZ R64, R22, c[0x0][0x2ec] ;  /* 0x0000bb0016407a20 */ /* 0x000fe40000410000 */
[----:B------:R-:W-:Y:S01]  /*9ff0*/  HMMA.16816.F32 R44, R36, R26, R44 ;  /* 0x0000001a242c723c */ /* 0x000fe2000000182c */
[----:B------:R-:W1:Y:S01]  /*a000*/  LDSM.16.M88.4 R24, [R113+0x4c00] ;  /* 0x004c00007118783b */ /* 0x000e620000000200 */
[----:B------:R-:W-:Y:S02]  /*a010*/  FMUL.FTZ R16, R16, c[0x0][0x2ec] ;  /* 0x0000bb0010107a20 */ /* 0x000fe40000410000 */
[----:B------:R-:W-:Y:S01]  /*a020*/  FMUL.FTZ R18, R18, c[0x0][0x2ec] ;  /* 0x0000bb0012127a20 */ /* 0x000fe20000410000 */
[----:B------:R-:W1:Y:S01]  /*a030*/  MUFU.TANH R3, R3 ;  /* 0x0000000300037308 */ /* 0x000e620000002400 */
[----:B------:R-:W-:-:S02]  /*a040*/  FMUL.FTZ R17, R17, c[0x0][0x2ec] ;  /* 0x0000bb0011117a20 */ /* 0x000fc40000410000 */
[----:B---3--:R-:W-:Y:S01]  /*a050*/  HMMA.16816.F32 R28, R8, R76, R28 ;  /* 0x0000004c081c723c */ /* 0x008fe2000000181c */
[----:B------:R-:W-:-:S04]  /*a060*/  FMUL.FTZ R19, R19, c[0x0][0x2ec] ;  /* 0x0000bb0013137a20 */ /* 0x000fc80000410000 */
[----:B------:R-:W3:Y:S03]  /*a070*/  MUFU.TANH R65, R16 ;  /* 0x0000001000417308 */ /* 0x000ee60000002400 */
[----:B----4-:R-:W-:Y:S05]  /*a080*/  HMMA.16816.F32 R72, R68, R34, R72 ;  /* 0x000000224448723c */ /* 0x010fea0000001848 */
[----:B------:R-:W4:Y:S03]  /*a090*/  MUFU.TANH R64, R64 ;  /* 0x0000004000407308 */ /* 0x000f260000002400 */
[C---:B------:R-:W-:Y:S08]  /*a0a0*/  HMMA.16816.F32 R52, R8.reuse, R78, R52 ;  /* 0x0000004e0834723c */ /* 0x040ff00000001834 */
[C---:B--2---:R-:W-:Y:S08]  /*a0b0*/  HMMA.16816.F32 R100, R8.reuse, R12, R100 ;  /* 0x0000000c0864723c */ /* 0x044ff00000001864 */
[----:B------:R-:W-:Y:S01]  /*a0c0*/  HMMA.16816.F32 R44, R8, R14, R44 ;  /* 0x0000000e082c723c */ /* 0x000fe2000000182c */
[----:B------:R-:W2:Y:S07]  /*a0d0*/  LDSM.16.M88.4 R12, [R116+0x5c00] ;  /* 0x005c0000740c783b */ /* 0x000eae0000000200 */
[----:B------:R-:W-:Y:S08]  /*a0e0*/  HMMA.16816.F32 R104, R68, R32, R104 ;  /* 0x000000204468723c */ /* 0x000ff00000001868 */
[----:B------:R-:W-:Y:S01]  /*a0f0*/  HMMA.16816.F32 R28, R4, R48, R28 ;  /* 0x00000030041c723c */ /* 0x000fe2000000181c */
[----:B------:R-:W-:Y:S06]  /*a100*/  MUFU.TANH R49, R18 ;  /* 0x0000001200317308 */ /* 0x000fec0000002400 */
[----:B------:R-:W-:Y:S01]  /*a110*/  FMUL.FTZ R48, R23, c[0x0][0x2ec] ;  /* 0x0000bb0017307a20 */ /* 0x000fe20000410000 */
[----:B-1----:R-:W-:Y:S01]  /*a120*/  HMMA.16816.F32 R72, R36, R26, R72 ;  /* 0x0000001a2448723c */ /* 0x002fe20000001848 */
[----:B------:R-:W1:Y:S04]  /*a130*/  LDSM.16.M88.4 R20, [R113+0x5800] ;  /* 0x005800007114783b */ /* 0x000e680000000200 */
[----:B------:R-:W1:Y:S03]  /*a140*/  MUFU.TANH R48, R48 ;  /* 0x0000003000307308 */ /* 0x000e660000002400 */
[----:B------:R-:W-:Y:S05]  /*a150*/  HMMA.16816.F32 R52, R4, R50, R52 ;  /* 0x000000320434723c */ /* 0x000fea0000001834 */
[----:B------:R-:W1:Y:S03]  /*a160*/  MUFU.TANH R50, R17 ;  /* 0x0000001100327308 */ /* 0x000e660000002400 */
[----:B------:R-:W-:Y:S01]  /*a170*/  HMMA.16816.F32 R104, R36, R24, R104 ;  /* 0x000000182468723c */ /* 0x000fe20000001868 */
[----:B------:R-:W-:-:S02]  /*a180*/  FMUL.FTZ R28, R28, c[0x0][0x2ec] ;  /* 0x0000bb001c1c7a20 */ /* 0x000fc40000410000 */
[----:B------:R-:W-:Y:S02]  /*a190*/  FMUL.FTZ R29, R29, c[0x0][0x2ec] ;  /* 0x0000bb001d1d7a20 */ /* 0x000fe40000410000 */
[----:B------:R3:W1:Y:S02]  /*a1a0*/  MUFU.TANH R51, R19 ;  /* 0x0000001300337308 */ /* 0x0006640000002400 */
[----:B------:R-:W-:Y:S01]  /*a1b0*/  SHF.R.S32.HI R25, RZ, 0x1f, R2 ;  /* 0x0000001fff197819 */ /* 0x000fe20000011402 */
[----:B--2---:R-:W-:Y:S03]  /*a1c0*/  HMMA.16816.F32 R72, R8, R14, R72 ;  /* 0x0000000e0848723c */ /* 0x004fe60000001848 */
[----:B------:R-:W-:Y:S02]  /*a1d0*/  LEA.HI R128, R25, R2, RZ, 0x2 ;  /* 0x0000000219807211 */ /* 0x000fe400078f10ff */
[----:B------:R-:W2:Y:S02]  /*a1e0*/  MUFU.TANH R28, R28 ;  /* 0x0000001c001c7308 */ /* 0x000ea40000002400 */
[----:B------:R-:W-:Y:S01]  /*a1f0*/  SHF.R.S32.HI R128, RZ, 0x2, R128 ;  /* 0x00000002ff807819 */ /* 0x000fe20000011480 */
[----:B------:R-:W-:-:S02]  /*a200*/  FMUL.FTZ R32, R52, c[0x0][0x2ec] ;  /* 0x0000bb0034207a20 */ /* 0x000fc40000410000 */
[----:B------:R-:W-:Y:S01]  /*a210*/  FMUL.FTZ R33, R53, c[0x0][0x2ec] ;  /* 0x0000bb0035217a20 */ /* 0x000fe20000410000 */
[----:B------:R-:W-:Y:S01]  /*a220*/  IADD3 R0, R61, 0x1, R128 ;  /* 0x000000013d007810 */ /* 0x000fe20007ffe080 */
[----:B---3--:R-:W3:Y:S01]  /*a230*/  LDSM.16.M88.4 R16, [R113+0x5c00] ;  /* 0x005c00007110783b */ /* 0x008ee20000000200 */
[----:B------:R-:W2:Y:S02]  /*a240*/  MUFU.TANH R29, R29 ;  /* 0x0000001d001d7308 */ /* 0x000ea40000002400 */
[----:B------:R-:W-:Y:S01]  /*a250*/  IADD3 R0, R63, R0, -R118 ;  /* 0x000000003f007210 */ /* 0x000fe20007ffe876 */
[----:B------:R-:W-:Y:S01]  /*a260*/  HMMA.16816.F32 R104, R8, R12, R104 ;  /* 0x0000000c0868723c */ /* 0x000fe20000001868 */
[----:B------:R-:W-:-:S04]  /*a270*/  DEPBAR.LE SB0, 0x0 ;  /* 0x000080000000791a */ /* 0x000fc80000000000 */
[----:B------:R-:W-:Y:S01]  /*a280*/  IADD3 R0, R0, c[0x0][0x2e8], RZ ;  /* 0x0000ba0000007a10 */ /* 0x000fe20007ffe0ff */
[----:B------:R-:W2:Y:S01]  /*a290*/  MUFU.TANH R32, R32 ;  /* 0x0000002000207308 */ /* 0x000ea20000002400 */
[----:B------:R-:W-:Y:S01]  /*a2a0*/  IMAD.SHL.U32 R13, R59, 0x2, RZ ;  /* 0x000000023b0d7824 */ /* 0x000fe200078e00ff */
[C---:B-1----:R-:W-:Y:S01]  /*a2b0*/  HMMA.16816.F32 R100, R4.reuse, R20, R100 ;  /* 0x000000140464723c */ /* 0x042fe20000001864 */
[C---:B------:R-:W-:Y:S02]  /*a2c0*/  IADD3 R2, R0.reuse, 0x8, RZ ;  /* 0x0000000800027810 */ /* 0x040fe40007ffe0ff */
[-C--:B------:R-:W-:Y:S02]  /*a2d0*/  IMNMX R0, R0, R63.reuse, PT ;  /* 0x0000003f00007217 */ /* 0x080fe40003800200 */
[----:B------:R-:W-:Y:S01]  /*a2e0*/  LOP3.LUT R13, R13, 0x6, RZ, 0xc0, !PT ;  /* 0x000000060d0d7812 */ /* 0x000fe200078ec0ff */
[----:B------:R-:W-:Y:S01]  /*a2f0*/  MUFU.TANH R33, R33 ;  /* 0x0000002100217308 */ /* 0x000fe20000002400 */
[----:B------:R-:W-:Y:S01]  /*a300*/  FMUL.FTZ R20, R30, c[0x0][0x2ec] ;  /* 0x0000bb001e147a20 */ /* 0x000fe20000410000 */
[----:B------:R-:W-:Y:S01]  /*a310*/  HMMA.16816.F32 R44, R4, R22, R44 ;  /* 0x00000016042c723c */ /* 0x000fe2000000182c */
[----:B------:R-:W-:Y:S01]  /*a320*/  FMUL.FTZ R21, R31, c[0x0][0x2ec] ;  /* 0x0000bb001f157a20 */ /* 0x000fe20000410000 */
[----:B------:R-:W-:Y:S01]  /*a330*/  IMNMX R2, R2, R63, PT ;  /* 0x0000003f02027217 */ /* 0x000fe20003800200 */
[----:B------:R-:W-:-:S03]  /*a340*/  IMAD.IADD R9, R40, 0x1, R13 ;  /* 0x0000000128097824 */ /* 0x000fc600078e020d */
[----:B------:R-:W1:Y:S01]  /*a350*/  MUFU.TANH R20, R20 ;  /* 0x0000001400147308 */ /* 0x000e620000002400 */
[----:B------:R-:W-:Y:S01]  /*a360*/  FMUL.FTZ R23, R55, c[0x0][0x2ec] ;  /* 0x0000bb0037177a20 */ /* 0x000fe20000410000 */
[C---:B------:R-:W-:Y:S01]  /*a370*/  IADD3 R13, R9.reuse, 0x1, RZ ;  /* 0x00000001090d7810 */ /* 0x040fe20007ffe0ff */
[----:B------:R-:W-:Y:S01]  /*a380*/  FMUL.FTZ R22, R54, c[0x0][0x2ec] ;  /* 0x0000bb0036167a20 */ /* 0x000fe20000410000 */
[----:B------:R-:W-:Y:S02]  /*a390*/  IADD3 R15, R9, 0x8, RZ ;  /* 0x00000008090f7810 */ /* 0x000fe40007ffe0ff */
[C---:B------:R-:W-:Y:S02]  /*a3a0*/  ISETP.GE.AND P3, PT, R13.reuse, R0, PT ;  /* 0x000000000d00720c */ /* 0x040fe40003f66270 */
[----:B------:R-:W1:Y:S01]  /*a3b0*/  MUFU.TANH R21, R21 ;  /* 0x0000001500157308 */ /* 0x000e620000002400 */
[----:B------:R-:W-:Y:S01]  /*a3c0*/  ISETP.GE.AND P0, PT, R13, R2, PT ;  /* 0x000000020d00720c */ /* 0x000fe20003f06270 */
[----:B------:R-:W-:Y:S01]  /*a3d0*/  FMUL.FTZ R100, R100, c[0x0][0x2ec] ;  /* 0x0000bb0064647a20 */ /* 0x000fe20000410000 */
[-C--:B------:R-:W-:Y:S01]  /*a3e0*/  ISETP.GE.AND P6, PT, R9, R0.reuse, PT ;  /* 0x000000000900720c */ /* 0x080fe20003fc6270 */
[----:B------:R-:W-:Y:S01]  /*a3f0*/  FMUL.FTZ R101, R101, c[0x0][0x2ec] ;  /* 0x0000bb0065657a20 */ /* 0x000fe20000410000 */
[----:B------:R-:W-:Y:S01]  /*a400*/  IADD3 R13, R9, 0x9, RZ ;  /* 0x00000009090d7810 */ /* 0x000fe20007ffe0ff */
[----:B------:R-:W-:Y:S01]  /*a410*/  FMUL.FTZ R102, R102, c[0x0][0x2ec] ;  /* 0x0000bb0066667a20 */ /* 0x000fe20000410000 */
[C---:B---3--:R-:W-:Y:S01]  /*a420*/  HMMA.16816.F32 R72, R4.reuse, R18, R72 ;  /* 0x000000120448723c */ /* 0x048fe20000001848 */
[----:B-----5:R-:W-:Y:S01]  /*a430*/  FSEL R62, R62, -INF , !P3 ;  /* 0xff8000003e3e7808 */ /* 0x020fe20005800000 */
[----:B------:R-:W3:Y:S01]  /*a440*/  MUFU.TANH R111, R100 ;  /* 0x00000064006f7308 */ /* 0x000ee20000002400 */
[----:B------:R-:W-:Y:S01]  /*a450*/  FMUL.FTZ R11, R45, c[0x0][0x2ec] ;  /* 0x0000bb002d0b7a20 */ /* 0x000fe20000410000 */
[C---:B------:R-:W-:Y:S01]  /*a460*/  ISETP.GE.AND P1, PT, R15.reuse, R0, PT ;  /* 0x000000000f00720c */ /* 0x040fe20003f26270 */
[----:B------:R-:W-:Y:S01]  /*a470*/  FMUL.FTZ R46, R46, c[0x0][0x2ec] ;  /* 0x0000bb002e2e7a20 */ /* 0x000fe20000410000 */
[-C--:B------:R-:W-:Y:S01]  /*a480*/  ISETP.GE.AND P4, PT, R15, R2.reuse, PT ;  /* 0x000000020f00720c */ /* 0x080fe20003f86270 */
[----:B------:R-:W-:Y:S01]  /*a490*/  FMUL.FTZ R12, R44, c[0x0][0x2ec] ;  /* 0x0000bb002c0c7a20 */ /* 0x000fe20000410000 */
[----:B------:R-:W-:Y:S01]  /*a4a0*/  HMMA.16816.F32 R104, R4, R16, R104 ;  /* 0x000000100468723c */ /* 0x000fe20000001868 */
[----:B------:R-:W-:Y:S01]  /*a4b0*/  ISETP.GE.AND P3, PT, R9, R2, PT ;  /* 0x000000020900720c */ /* 0x000fe20003f66270 */
[----:B------:R-:W5:Y:S01]  /*a4c0*/  MUFU.TANH R23, R23 ;  /* 0x0000001700177308 */ /* 0x000f620000002400 */
[----:B------:R-:W-:Y:S01]  /*a4d0*/  FSEL R3, R3, -INF , !P6 ;  /* 0xff80000003037808 */ /* 0x000fe20007000000 */
[----:B------:R-:W-:Y:S01]  /*a4e0*/  FMUL.FTZ R103, R103, c[0x0][0x2ec] ;  /* 0x0000bb0067677a20 */ /* 0x000fe20000410000 */
[----:B------:R-:W-:Y:S01]  /*a4f0*/  ISETP.GE.AND P5, PT, R13, R0, PT ;  /* 0x000000000d00720c */ /* 0x000fe20003fa6270 */
[----:B------:R-:W-:Y:S01]  /*a500*/  FMUL.FTZ R47, R47, c[0x0][0x2ec] ;  /* 0x0000bb002f2f7a20 */ /* 0x000fe20000410000 */
[----:B------:R-:W-:-:S02]  /*a510*/  IADD3 R7, R9, 0x10, RZ ;  /* 0x0000001009077810 */ /* 0x000fc40007ffe0ff */
[----:B------:R-:W-:Y:S01]  /*a520*/  IADD3 R5, R9, 0x11, RZ ;  /* 0x0000001109057810 */ /* 0x000fe20007ffe0ff */
[----:B------:R-:W1:Y:S01]  /*a530*/  MUFU.TANH R11, R11 ;  /* 0x0000000b000b7308 */ /* 0x000e620000002400 */
[----:B------:R-:W-:Y:S02]  /*a540*/  ISETP.GE.AND P6, PT, R13, R2, PT ;  /* 0x000000020d00720c */ /* 0x000fe40003fc6270 */
[----:B------:R-:W-:Y:S02]  /*a550*/  IADD3 R13, R9, 0x18, RZ ;  /* 0x00000018090d7810 */ /* 0x000fe40007ffe0ff */
[----:B------:R-:W-:Y:S01]  /*a560*/  FSEL R65, R65, -INF , !P1 ;  /* 0xff80000041417808 */ /* 0x000fe20004800000 */
[----:B------:R-:W-:Y:S01]  /*a570*/  FMUL.FTZ R72, R72, c[0x0][0x2ec] ;  /* 0x0000bb0048487a20 */ /* 0x000fe20000410000 */
[----:B----4-:R-:W-:Y:S01]  /*a580*/  FSEL R64, R64, -INF , !P3 ;  /* 0xff80000040407808 */ /* 0x010fe20005800000 */
[----:B------:R-:W4:Y:S01]  /*a590*/  MUFU.TANH R110, R46 ;  /* 0x0000002e006e7308 */ /* 0x000f220000002400 */
[----:B------:R-:W-:Y:S01]  /*a5a0*/  FSEL R48, R48, -INF , !P0 ;  /* 0xff80000030307808 */ /* 0x000fe20004000000 */
[----:B------:R-:W-:Y:S01]  /*a5b0*/  FMUL.FTZ R73, R73, c[0x0][0x2ec] ;  /* 0x0000bb0049497a20 */ /* 0x000fe20000410000 */
[----:B------:R-:W-:Y:S01]  /*a5c0*/  FSEL R10, R49, -INF , !P4 ;  /* 0xff800000310a7808 */ /* 0x000fe20006000000 */
[----:B------:R-:W-:Y:S01]  /*a5d0*/  FMUL.FTZ R74, R74, c[0x0][0x2ec] ;  /* 0x0000bb004a4a7a20 */ /* 0x000fe20000410000 */
[C---:B------:R-:W-:Y:S01]  /*a5e0*/  ISETP.GE.AND P1, PT, R7.reuse, R0, PT ;  /* 0x000000000700720c */ /* 0x040fe20003f26270 */
[----:B------:R-:W-:Y:S01]  /*a5f0*/  FMUL.FTZ R96, R106, c[0x0][0x2ec] ;  /* 0x0000bb006a607a20 */ /* 0x000fe20000410000 */
[----:B------:R-:W-:Y:S01]  /*a600*/  ISETP.GE.AND P3, PT, R7, R2, PT ;  /* 0x000000020700720c */ /* 0x000fe20003f66270 */
[----:B------:R-:W-:Y:S01]  /*a610*/  MUFU.TANH R100, R72 ;  /* 0x0000004800647308 */ /* 0x000fe20000002400 */
[----:B------:R-:W-:Y:S01]  /*a620*/  ISETP.GE.AND P0, PT, R5, R0, PT ;  /* 0x000000000500720c */ /* 0x000fe20003f06270 */
[----:B------:R-:W-:Y:S01]  /*a630*/  FMUL.FTZ R95, R107, c[0x0][0x2ec] ;  /* 0x0000bb006b5f7a20 */ /* 0x000fe20000410000 */
[----:B------:R-:W-:Y:S01]  /*a640*/  ISETP.GE.AND P4, PT, R5, R2, PT ;  /* 0x000000020500720c */ /* 0x000fe20003f86270 */
[----:B------:R-:W-:Y:S01]  /*a650*/  FMUL.FTZ R75, R75, c[0x0][0x2ec] ;  /* 0x0000bb004b4b7a20 */ /* 0x000fe20000410000 */
[----:B------:R-:W-:-:S02]  /*a660*/  IADD3 R7, R9, 0x19, RZ ;  /* 0x0000001909077810 */ /* 0x000fc40007ffe0ff */
[----:B------:R-:W-:Y:S01]  /*a670*/  FSEL R5, R50, -INF , !P5 ;  /* 0xff80000032057808 */ /* 0x000fe20006800000 */
[----:B------:R-:W1:Y:S01]  /*a680*/  MUFU.TANH R22, R22 ;  /* 0x0000001600167308 */ /* 0x000e620000002400 */
[----:B------:R-:W-:Y:S02]  /*a690*/  ISETP.GE.AND P5, PT, R13, R0, PT ;  /* 0x000000000d00720c */ /* 0x000fe40003fa6270 */
[----:B------:R-:W-:Y:S02]  /*a6a0*/  FSEL R8, R51, -INF , !P6 ;  /* 0xff80000033087808 */ /* 0x000fe40007000000 */
[----:B------:R-:W-:Y:S02]  /*a6b0*/  ISETP.GE.AND P6, PT, R13, R2, PT ;  /* 0x000000020d00720c */ /* 0x000fe40003fc6270 */
[C---:B------:R-:W-:Y:S01]  /*a6c0*/  IADD3 R17, R9.reuse, 0x20, RZ ;  /* 0x0000002009117810 */ /* 0x040fe20007ffe0ff */
[----:B------:R3:W3:Y:S01]  /*a6d0*/  MUFU.TANH R109, R101 ;  /* 0x00000065006d7308 */ /* 0x0006e20000002400 */
[----:B------:R-:W-:-:S02]  /*a6e0*/  IADD3 R15, R9, 0x21, RZ ;  /* 0x00000021090f7810 */ /* 0x000fc40007ffe0ff */
[----:B--2---:R-:W-:Y:S02]  /*a6f0*/  FSEL R13, R28, -INF , !P1 ;  /* 0xff8000001c0d7808 */ /* 0x004fe40004800000 */
[----:B------:R-:W-:Y:S02]  /*a700*/  FSEL R29, R29, -INF , !P0 ;  /* 0xff8000001d1d7808 */ /* 0x000fe40004000000 */
[C---:B------:R-:W-:Y:S01]  /*a710*/  ISETP.GE.AND P1, PT, R7.reuse, R0, PT ;  /* 0x000000000700720c */ /* 0x040fe20003f26270 */
[----:B------:R2:W-:Y:S01]  /*a720*/  MUFU.TANH R132, R102 ;  /* 0x0000006600847308 */ /* 0x0005e20000002400 */
[----:B------:R-:W-:Y:S02]  /*a730*/  ISETP.GE.AND P0, PT, R7, R2, PT ;  /* 0x000000020700720c */ /* 0x000fe40003f06270 */
[----:B------:R-:W-:Y:S02]  /*a740*/  FSEL R7, R32, -INF , !P5 ;  /* 0xff80000020077808 */ /* 0x000fe40006800000 */
[----:B-1----:R-:W-:-:S02]  /*a750*/  FSEL R20, R20, -INF , !P3 ;  /* 0xff80000014147808 */ /* 0x002fc40005800000 */
[----:B------:R-:W-:Y:S01]  /*a760*/  FSEL R6, R21, -INF , !P4 ;  /* 0xff80000015067808 */ /* 0x000fe20006000000 */
[----:B---3--:R-:W-:Y:S01]  /*a770*/  FMUL.FTZ R101, R105, c[0x0][0x2ec] ;  /* 0x0000bb0069657a20 */ /* 0x008fe20000410000 */
[-C--:B------:R-:W-:Y:S01]  /*a780*/  ISETP.GE.AND P5, PT, R17, R0.reuse, PT ;  /* 0x000000001100720c */ /* 0x080fe20003fa6270 */
[----:B------:R-:W1:Y:S01]  /*a790*/  MUFU.TANH R12, R12 ;  /* 0x0000000c000c7308 */ /* 0x000e620000002400 */
[C---:B------:R-:W-:Y:S02]  /*a7a0*/  ISETP.GE.AND P3, PT, R15.reuse, R0, PT ;  /* 0x000000000f00720c */ /* 0x040fe40003f66270 */
[-C--:B------:R-:W-:Y:S02]  /*a7b0*/  ISETP.GE.AND P4, PT, R15, R2.reuse, PT ;  /* 0x000000020f00720c */ /* 0x080fe40003f86270 */
[----:B------:R-:W-:Y:S01]  /*a7c0*/  IADD3 R15, R9, 0x29, RZ ;  /* 0x00000029090f7810 */ /* 0x000fe20007ffe0ff */
[----:B--2---:R-:W-:Y:S01]  /*a7d0*/  FMUL.FTZ R102, R104, c[0x0][0x2ec] ;  /* 0x0000bb0068667a20 */ /* 0x004fe20000410000 */
[----:B------:R-:W-:Y:S01]  /*a7e0*/  FSEL R33, R33, -INF , !P1 ;  /* 0xff80000021217808 */ /* 0x000fe20004800000 */
[----:B------:R-:W2:Y:S01]  /*a7f0*/  MUFU.TANH R130, R103 ;  /* 0x0000006700827308 */ /* 0x000ea20000002400 */
[----:B------:R-:W-:-:S02]  /*a800*/  ISETP.GE.AND P1, PT, R17, R2, PT ;  /* 0x000000021100720c */ /* 0x000fc40003f26270 */
[----:B------:R-:W-:Y:S02]  /*a810*/  FSEL R111, R111, -INF , !P5 ;  /* 0xff8000006f6f7808 */ /* 0x000fe40006800000 */
[----:B------:R-:W-:Y:S02]  /*a820*/  IADD3 R17, R9, 0x28, RZ ;  /* 0x0000002809117810 */ /* 0x000fe40007ffe0ff */
[----:B------:R-:W-:Y:S01]  /*a830*/  ISETP.GE.AND P5, PT, R15, R0, PT ;  /* 0x000000000f00720c */ /* 0x000fe20003fa6270 */
[----:B------:R-:W3:Y:S01]  /*a840*/  MUFU.TANH R108, R47 ;  /* 0x0000002f006c7308 */ /* 0x000ee20000002400 */
[----:B-----5:R-:W-:Y:S02]  /*a850*/  FSEL R4, R23, -INF , !P0 ;  /* 0xff80000017047808 */ /* 0x020fe40004000000 */
[----:B------:R-:W-:Y:S02]  /*a860*/  ISETP.GE.AND P0, PT, R17, R2, PT ;  /* 0x000000021100720c */ /* 0x000fe40003f06270 */
[----:B------:R-:W-:-:S02]  /*a870*/  FSEL R105, R11, -INF , !P5 ;  /* 0xff8000000b697808 */ /* 0x000fc40006800000 */
[----:B------:R-:W-:Y:S01]  /*a880*/  IADD3 R11, R9, 0x38, RZ ;  /* 0x00000038090b7810 */ /* 0x000fe20007ffe0ff */
[----:B------:R-:W5:Y:S01]  /*a890*/  MUFU.TANH R102, R102 ;  /* 0x0000006600667308 */ /* 0x000f620000002400 */
[----:B----4-:R-:W-:Y:S02]  /*a8a0*/  FSEL R110, R110, -INF , !P0 ;  /* 0xff8000006e6e7808 */ /* 0x010fe40004000000 */
[----:B------:R-:W-:Y:S02]  /*a8b0*/  ISETP.GE.AND P0, PT, R11, R0, PT ;  /* 0x000000000b00720c */ /* 0x000fe40003f06270 */
[----:B------:R-:W-:Y:S02]  /*a8c0*/  FSEL R22, R22, -INF , !P6 ;  /* 0xff80000016167808 */ /* 0x000fe40007000000 */
[----:B------:R-:W-:Y:S01]  /*a8d0*/  FSEL R100, R100, -INF , !P0 ;  /* 0xff80000064647808 */ /* 0x000fe20004000000 */
[----:B------:R-:W4:Y:S01]  /*a8e0*/  MUFU.TANH R101, R101 ;  /* 0x0000006500657308 */ /* 0x000f220000002400 */
[----:B------:R-:W-:-:S02]  /*a8f0*/  FSEL R109, R109, -INF , !P3 ;  /* 0xff8000006d6d7808 */ /* 0x000fc40005800000 */
[----:B------:R-:W-:Y:S02]  /*a900*/  ISETP.GE.AND P0, PT, R86, 0x2, PT ;  /* 0x000000025600780c */ /* 0x000fe40003f06270 */
[----:B------:R-:W-:Y:S02]  /*a910*/  ISETP.GE.AND P6, PT, R17, R0, PT ;  /* 0x000000001100720c */ /* 0x000fe40003fc6270 */
[----:B------:R-:W-:Y:S01]  /*a920*/  ISETP.GE.AND P3, PT, R15, R2, PT ;  /* 0x000000020f00720c */ /* 0x000fe20003f66270 */
[----:B------:R-:W3:Y:S01]  /*a930*/  MUFU.TANH R103, R73 ;  /* 0x0000004900677308 */ /* 0x000ee20000002400 */
[C---:B------:R-:W-:Y:S02]  /*a940*/  IADD3 R17, R9.reuse, 0x30, RZ ;  /* 0x0000003009117810 */ /* 0x040fe40007ffe0ff */
[----:B------:R-:W-:Y:S02]  /*a950*/  IADD3 R15, R9, 0x31, RZ ;  /* 0x00000031090f7810 */ /* 0x000fe40007ffe0ff */
[----:B-1----:R-:W-:-:S02]  /*a960*/  FSEL R107, R12, -INF , !P6 ;  /* 0xff8000000c6b7808 */ /* 0x002fc40007000000 */
[----:B------:R-:W-:Y:S01]  /*a970*/  FSEL R132, R132, -INF , !P1 ;  /* 0xff80000084847808 */ /* 0x000fe20004800000 */
[----:B------:R-:W1:Y:S01]  /*a980*/  MUFU.TANH R96, R96 ;  /* 0x0000006000607308 */ /* 0x000e620000002400 */
[-C--:B------:R-:W-:Y:S02]  /*a990*/  ISETP.GE.AND P6, PT, R17, R0.reuse, PT ;  /* 0x000000001100720c */ /* 0x080fe40003fc6270 */
[----:B------:R-:W-:Y:S02]  /*a9a0*/  ISETP.GE.AND P1, PT, R15, R0, PT ;  /* 0x000000000f00720c */ /* 0x000fe40003f26270 */
[----:B------:R-:W-:Y:S02]  /*a9b0*/  IADD3 R9, R9, 0x39, RZ ;  /* 0x0000003909097810 */ /* 0x000fe40007ffe0ff */
[----:B--2---:R-:W-:Y:S01]  /*a9c0*/  FSEL R130, R130, -INF , !P4 ;  /* 0xff80000082827808 */ /* 0x004fe20006000000 */
[----:B------:R-:W2:Y:S01]  /*a9d0*/  MUFU.TANH R95, R95 ;  /* 0x0000005f005f7308 */ /* 0x000ea20000002400 */
[----:B---3--:R-:W-:-:S02]  /*a9e0*/  FSEL R108, R108, -INF , !P3 ;  /* 0xff8000006c6c7808 */ /* 0x008fc40005800000 */
[----:B-----5:R-:W-:Y:S02]  /*a9f0*/  FSEL R102, R102, -INF , !P6 ;  /* 0xff80000066667808 */ /* 0x020fe40007000000 */
[----:B----4-:R-:W-:Y:S01]  /*aa00*/  FSEL R101, R101, -INF , !P1 ;  /* 0xff80000065657808 */ /* 0x010fe20004800000 */
[----:B------:R-:W-:Y:S01]  /*aa10*/  BAR.SYNC.DEFER_BLOCKING 0x0 ;  /* 0x0000000000007b1d */ /* 0x000fe20000010000 */
[-C--:B------:R-:W-:Y:S02]  /*aa20*/  ISETP.GE.AND P5, PT, R17, R2.reuse, PT ;  /* 0x000000021100720c */ /* 0x080fe40003fa6270 */
[-C--:B------:R-:W-:Y:S02]  /*aa30*/  ISETP.GE.AND P4, PT, R15, R2.reuse, PT ;  /* 0x000000020f00720c */ /* 0x080fe40003f86270 */
[----:B------:R-:W-:Y:S01]  /*aa40*/  ISETP.GE.AND P3, PT, R11, R2, PT ;  /* 0x000000020b00720c */ /* 0x000fe20003f66270 */
[----:B------:R-:W3:Y:S01]  /*aa50*/  MUFU.TANH R94, R74 ;  /* 0x0000004a005e7308 */ /* 0x000ee20000002400 */
[----:B------:R-:W-:-:S02]  /*aa60*/  ISETP.GE.AND P6, PT, R9, R0, PT ;  /* 0x000000000900720c */ /* 0x000fc40003fc6270 */
[----:B------:R-:W-:Y:S02]  /*aa70*/  ISETP.GE.AND P1, PT, R9, R2, PT ;  /* 0x000000020900720c */ /* 0x000fe40003f26270 */
[----:B------:R-:W-:Y:S02]  /*aa80*/  FSEL R103, R103, -INF , !P6 ;  /* 0xff80000067677808 */ /* 0x000fe40007000000 */
[----:B-1----:R-:W-:Y:S01]  /*aa90*/  FSEL R96, R96, -INF , !P5 ;  /* 0xff80000060607808 */ /* 0x002fe20006800000 */
[----:B------:R-:W1:Y:S01]  /*aaa0*/  MUFU.TANH R93, R75 ;  /* 0x0000004b005d7308 */ /* 0x000e620000002400 */
[----:B--2---:R-:W-:Y:S02]  /*aab0*/  FSEL R95, R95, -INF , !P4 ;  /* 0xff8000005f5f7808 */ /* 0x004fe40006000000 */
[----:B---3--:R-:W-:Y:S02]  /*aac0*/  FSEL R94, R94, -INF , !P3 ;  /* 0xff8000005e5e7808 */ /* 0x008fe40005800000 */
[----:B-1----:R-:W-:Y:S01]  /*aad0*/  FSEL R93, R93, -INF , !P1 ;  /* 0xff8000005d5d7808 */ /* 0x002fe20004800000 */
        /* <DEDUP_REMOVED lines=60> */
.L_x_5146:
[----:B------:R-:W-:-:S05]  /*aea0*/  IMAD.MOV.U32 R9, RZ, RZ, c[0x0][0x198] ;  /* 0x00006600ff097624 */ /* 0x000fca00078e00ff */
[----:B------:R-:W-:-:S04]  /*aeb0*/  LEA R9, -R9, RZ, 0x6 ;  /* 0x000000ff09097211 */ /* 0x000fc800078e31ff */
[----:B------:R-:W-:Y:S02]  /*aec0*/  SHF.R.S32.HI R11, RZ, 0x1f, R9 ;  /* 0x0000001fff0b7819 */ /* 0x000fe40000011409 */
.L_x_5147:
[C---:B------:R-:W-:Y:S02]  /*aed0*/  LEA R124, P5, R9.reuse, R124, 0x1 ;  /* 0x0000007c097c7211 */ /* 0x040fe400078a08ff */
[C---:B------:R-:W-:Y:S02]  /*aee0*/  IADD3 R12, P4, R9.reuse, R98, RZ ;  /* 0x00000062090c7210 */ /* 0x040fe40007f9e0ff */
[----:B------:R-:W-:Y:S02]  /*aef0*/  IADD3 R98, P3, P1, R98, R9, R58 ;  /* 0x0000000962627210 */ /* 0x000fe4000797e03a */
[----:B------:R-:W-:Y:S01]  /*af00*/  LEA.HI.X R125, R9, R125, R11, 0x1, P5 ;  /* 0x0000007d097d7211 */ /* 0x000fe200028f0c0b */
[----:B------:R-:W-:Y:S01]  /*af10*/  IMAD.X R9, R11, 0x1, R56, P4 ;  /* 0x000000010b097824 */ /* 0x000fe200020e0638 */
        /* <DEDUP_REMOVED lines=17> */
.L_x_5145:
        /* <DEDUP_REMOVED lines=27> */
[----:B-1----:R-:W-:-:S02]  /*b1e0*/  FMNMX.FTZ R16, R100, R11, !PT ;  /* 0x0000000b64107209 */ /* 0x002fc40007810000 */
[----:B------:R-:W-:Y:S02]  /*b1f0*/  FMNMX.FTZ R9, R95, R12, !PT ;  /* 0x0000000c5f097209 */ /* 0x000fe40007810000 */
[----:B------:R-:W-:Y:S02]  /*b200*/  FMNMX.FTZ R16, R103, R16, !PT ;  /* 0x0000001067107209 */ /* 0x000fe40007810000 */
[----:B------:R-:W-:Y:S02]  /*b210*/  FMNMX.FTZ R14, R94, R9, !PT ;  /* 0x000000095e0e7209 */ /* 0x000fe40007810000 */
[----:B------:R-:W-:Y:S01]  /*b220*/  LEA R112, R43, R114, 0x1 ;  /* 0x000000722b707211 */ /* 0x000fe200078e08ff */
[----:B------:R-:W1:Y:S01]  /*b230*/  SHFL.BFLY PT, R11, R16, 0x2, 0x1f ;  /* 0x0c401f00100b7f89 */ /* 0x000e6200000e0000 */
[----:B------:R-:W-:-:S03]  /*b240*/  FMNMX.FTZ R14, R93, R14, !PT ;  /* 0x0000000e5d0e7209 */ /* 0x000fc60007810000 */
[----:B------:R-:W-:Y:S04]  /*b250*/  LDSM.16.MT88.4 R68, [R112+0x6000] ;  /* 0x006000007044783b */ /* 0x000fe80000004200 */
[----:B------:R-:W2:Y:S04]  /*b260*/  SHFL.BFLY PT, R9, R14, 0x2, 0x1f ;  /* 0x0c401f000e097f89 */ /* 0x000ea800000e0000 */
[----:B------:R-:W-:Y:S04]  /*b270*/  LDSM.16.MT88.4 R52, [R112+0x7000] ;  /* 0x007000007034783b */ /* 0x000fe80000004200 */
[----:B------:R-:W-:Y:S01]  /*b280*/  LDSM.16.MT88.4 R40, [R114+0x8000] ;  /* 0x008000007228783b */ /* 0x000fe20000004200 */
        /* <DEDUP_REMOVED lines=17> */
[----:B------:R-:W1:Y:S01]  /*b3a0*/  LDSM.16.MT88.4 R60, [R114+0x7000] ;  /* 0x00700000723c783b */ /* 0x000e620000004200 */
[--C-:B------:R-:W-:Y:S01]  /*b3b0*/  FFMA.FTZ R30, R13, c[0x0][0x23c], -R98.reuse ;  /* 0x00008f000d1e7a23 */ /* 0x100fe20000010862 */
[----:B------:R-:W-:Y:S01]  /*b3c0*/  FSEL R97, R97, RZ, P1 ;  /* 0x000000ff61617208 */ /* 0x000fe20000800000 */
[--C-:B------:R-:W-:Y:S01]  /*b3d0*/  FFMA.FTZ R27, R29, c[0x0][0x23c], -R98.reuse ;  /* 0x00008f001d1b7a23 */ /* 0x100fe20000010862 */
[----:B------:R-:W2:Y:S01]  /*b3e0*/  LDSM.16.MT88.4 R12, [R114+0x6400] ;  /* 0x00640000720c783b */ /* 0x000ea20000004200 */
[----:B------:R-:W-:Y:S01]  /*b3f0*/  FFMA.FTZ R25, R33, c[0x0][0x23c], -R98 ;  /* 0x00008f0021197a23 */ /* 0x000fe20000010862 */
[----:B------:R-:W3:Y:S01]  /*b400*/  MUFU.EX2 R87, R87 ;  /* 0x0000005700577308 */ /* 0x000ee20000000800 */
[----:B------:R-:W-:-:S02]  /*b410*/  FFMA.FTZ R92, R64, c[0x0][0x23c], -R97 ;  /* 0x00008f00405c7a23 */ /* 0x000fc40000010861 */
[--C-:B------:R-:W-:Y:S02]  /*b420*/  FFMA.FTZ R91, R48, c[0x0][0x23c], -R97.reuse ;  /* 0x00008f00305b7a23 */ /* 0x100fe40000010861 */
[--C-:B------:R-:W-:Y:S02]  /*b430*/  FFMA.FTZ R35, R10, c[0x0][0x23c], -R97.reuse ;  /* 0x00008f000a237a23 */ /* 0x100fe40000010861 */
[--C-:B------:R-:W-:Y:S01]  /*b440*/  FFMA.FTZ R32, R8, c[0x0][0x23c], -R97.reuse ;  /* 0x00008f0008207a23 */ /* 0x100fe20000010861 */
[----:B------:R-:W-:Y:S01]  /*b450*/  MUFU.EX2 R34, R34 ;  /* 0x0000002200227308 */ /* 0x000fe20000000800 */
[----:B------:R-:W4:Y:S01]  /*b460*/  LDSM.16.MT88.4 R8, [R112+0x6400] ;  /* 0x006400007008783b */ /* 0x000f220000004200 */
[----:B------:R-:W-:Y:S02]  /*b470*/  FFMA.FTZ R26, R7, c[0x0][0x23c], -R98 ;  /* 0x00008f00071a7a23 */ /* 0x000fe40000010862 */
[--C-:B------:R-:W-:Y:S02]  /*b480*/  FFMA.FTZ R33, R20, c[0x0][0x23c], -R97.reuse ;  /* 0x00008f0014217a23 */ /* 0x100fe40000010861 */
[----:B------:R-:W-:-:S02]  /*b490*/  FFMA.FTZ R28, R6, c[0x0][0x23c], -R97 ;  /* 0x00008f00061c7a23 */ /* 0x000fc40000010861 */
[----:B------:R-:W5:Y:S01]  /*b4a0*/  MUFU.EX2 R31, R31 ;  /* 0x0000001f001f7308 */ /* 0x000f620000000800 */
[----:B---3--:R-:W-:Y:S01]  /*b4b0*/  F2FP.PACK_AB R48, R87, R90 ;  /* 0x0000005a5730723e */ /* 0x008fe200000000ff */
[--C-:B------:R-:W-:Y:S02]  /*b4c0*/  FFMA.FTZ R29, R22, c[0x0][0x23c], -R97.reuse ;  /* 0x00008f00161d7a23 */ /* 0x100fe40000010861 */
[----:B------:R-:W-:Y:S01]  /*b4d0*/  FFMA.FTZ R24, R4, c[0x0][0x23c], -R97 ;  /* 0x00008f0004187a23 */ /* 0x000fe20000010861 */
[----:B------:R-:W-:Y:S01]  /*b4e0*/  LDSM.16.MT88.4 R20, [R114+0x7400] ;  /* 0x007400007214783b */ /* 0x000fe20000004200 */
[--C-:B------:R-:W-:Y:S02]  /*b4f0*/  FFMA.FTZ R106, R111, c[0x0][0x23c], -R98.reuse ;  /* 0x00008f006f6a7a23 */ /* 0x100fe40000010862 */
[----:B------:R-:W-:Y:S01]  /*b500*/  MUFU.EX2 R92, R92 ;  /* 0x0000005c005c7308 */ /* 0x000fe20000000800 */
[--C-:B------:R-:W-:Y:S02]  /*b510*/  FFMA.FTZ R99, R109, c[0x0][0x23c], -R98.reuse ;  /* 0x00008f006d637a23 */ /* 0x100fe40000010862 */
[----:B------:R-:W-:-:S02]  /*b520*/  FFMA.FTZ R104, R107, c[0x0][0x23c], -R98 ;  /* 0x00008f006b687a23 */ /* 0x000fc40000010862 */
[--C-:B------:R-:W-:Y:S02]  /*b530*/  FFMA.FTZ R102, R102, c[0x0][0x23c], -R98.reuse ;  /* 0x00008f0066667a23 */ /* 0x100fe40000010862 */
[--C-:B------:R-:W-:Y:S01]  /*b540*/  FFMA.FTZ R101, R101, c[0x0][0x23c], -R98.reuse ;  /* 0x00008f0065657a23 */ /* 0x100fe20000010862 */
[----:B------:R-:W3:Y:S01]  /*b550*/  MUFU.EX2 R91, R91 ;  /* 0x0000005b005b7308 */ /* 0x000ee20000000800 */
[----:B-----5:R-:W-:Y:S01]  /*b560*/  F2FP.PACK_AB R50, R31, R34 ;  /* 0x000000221f32723e */ /* 0x020fe200000000ff */
[----:B------:R-:W-:Y:S02]  /*b570*/  FFMA.FTZ R133, R103, c[0x0][0x23c], -R98 ;  /* 0x00008f0067857a23 */ /* 0x000fe40000010862 */
[--C-:B------:R-:W-:Y:S02]  /*b580*/  FFMA.FTZ R96, R96, c[0x0][0x23c], -R97.reuse ;  /* 0x00008f0060607a23 */ /* 0x100fe40000010861 */
[--C-:B------:R-:W-:Y:S02]  /*b590*/  FFMA.FTZ R95, R95, c[0x0][0x23c], -R97.reuse ;  /* 0x00008f005f5f7a23 */ /* 0x100fe40000010861 */
[----:B------:R-:W-:Y:S01]  /*b5a0*/  MUFU.EX2 R35, R35 ;  /* 0x0000002300237308 */ /* 0x000fe20000000800 */
[----:B------:R-:W-:-:S02]  /*b5b0*/  FFMA.FTZ R94, R94, c[0x0][0x23c], -R97 ;  /* 0x00008f005e5e7a23 */ /* 0x000fc40000010861 */
[----:B------:R-:W-:Y:S02]  /*b5c0*/  FFMA.FTZ R131, R93, c[0x0][0x23c], -R97 ;  /* 0x00008f005d837a23 */ /* 0x000fe40000010861 */
[----:B------:R-:W-:Y:S02]  /*b5d0*/  FFMA.FTZ R100, R100, c[0x0][0x23c], -R98 ;  /* 0x00008f0064647a23 */ /* 0x000fe40000010862 */
[----:B------:R-:W-:Y:S01]  /*b5e0*/  FADD.FTZ R87, R90, R87 ;  /* 0x000000575a577221 */ /* 0x000fe20000010000 */
[----:B------:R-:W5:Y:S01]  /*b5f0*/  MUFU.EX2 R32, R32 ;  /* 0x0000002000207308 */ /* 0x000f620000000800 */
[----:B---3--:R-:W-:Y:S01]  /*b600*/  F2FP.PACK_AB R49, R91, R92 ;  /* 0x0000005c5b31723e */ /* 0x008fe200000000ff */
[----:B------:R-:W-:Y:S02]  /*b610*/  FADD.FTZ R92, R92, R91 ;  /* 0x0000005b5c5c7221 */ /* 0x000fe40000010000 */
[----:B------:R-:W-:-:S04]  /*b620*/  FADD.FTZ R34, R34, R87 ;  /* 0x0000005722227221 */ /* 0x000fc80000010000 */
[----:B------:R-:W-:Y:S01]  /*b630*/  MUFU.EX2 R30, R30 ;  /* 0x0000001e001e7308 */ /* 0x000fe20000000800 */
[----:B------:R-:W-:Y:S01]  /*b640*/  FADD.FTZ R31, R31, R34 ;  /* 0x000000221f1f7221 */ /* 0x000fe20000010000 */
[----:B-----5:R-:W-:-:S06]  /*b650*/  F2FP.PACK_AB R51, R32, R35 ;  /* 0x000000232033723e */ /* 0x020fcc00000000ff */
[----:B------:R-:W3:Y:S01]  /*b660*/  MUFU.EX2 R27, R27 ;  /* 0x0000001b001b7308 */ /* 0x000ee20000000800 */
[----:B------:R-:W-:-:S04]  /*b670*/  FADD.FTZ R35, R35, R92 ;  /* 0x0000005c23237221 */ /* 0x000fc80000010000 */
[----:B------:R-:W-:Y:S01]  /*b680*/  FADD.FTZ R32, R32, R35 ;  /* 0x0000002320207221 */ /* 0x000fe20000010000 */
[C---:B------:R-:W-:Y:S02]  /*b690*/  HMMA.16816.F32 R80, R48.reuse, R76, RZ ;  /* 0x0000004c3050723c */ /* 0x040fe400000018ff */
[----:B------:R-:W-:Y:S06]  /*b6a0*/  MUFU.EX2 R26, R26 ;  /* 0x0000001a001a7308 */ /* 0x000fec0000000800 */
[----:B------:R-:W-:Y:S02]  /*b6b0*/  HMMA.16816.F32 R76, R48, R78, RZ ;  /* 0x0000004e304c723c */ /* 0x000fe400000018ff */
[----:B------:R-:W5:Y:S01]  /*b6c0*/  MUFU.EX2 R25, R25 ;  /* 0x0000001900197308 */ /* 0x000f620000000800 */
[----:B---3--:R-:W-:Y:S01]  /*b6d0*/  F2FP.PACK_AB R4, R27, R30 ;  /* 0x0000001e1b04723e */ /* 0x008fe200000000ff */
[----:B------:R-:W-:-:S04]  /*b6e0*/  FADD.FTZ R30, R30, R31 ;  /* 0x0000001f1e1e7221 */ /* 0x000fc80000010000 */
[C---:B------:R-:W-:Y:S01]  /*b6f0*/  HMMA.16816.F32 R72, R48.reuse, R68, RZ ;  /* 0x000000443048723c */ /* 0x040fe200000018ff */
[----:B------:R-:W-:Y:S01]  /*b700*/  FADD.FTZ R27, R27, R30 ;  /* 0x0000001e1b1b7221 */ /* 0x000fe20000010000 */
[----:B------:R-:W-:Y:S06]  /*b710*/  MUFU.EX2 R33, R33 ;  /* 0x0000002100217308 */ /* 0x000fec0000000800 */
[----:B------:R-:W-:Y:S02]  /*b720*/  HMMA.16816.F32 R68, R48, R70, RZ ;  /* 0x000000463044723c */ /* 0x000fe400000018ff */
[----:B------:R-:W3:Y:S01]  /*b730*/  MUFU.EX2 R28, R28 ;  /* 0x0000001c001c7308 */ /* 0x000ee20000000800 */
[----:B-----5:R-:W-:Y:S01]  /*b740*/  F2FP.PACK_AB R6, R25, R26 ;  /* 0x0000001a1906723e */ /* 0x020fe200000000ff */
[----:B------:R-:W-:-:S04]  /*b750*/  FADD.FTZ R26, R26, R27 ;  /* 0x0000001b1a1a7221 */ /* 0x000fc80000010000 */
[C---:B------:R-:W-:Y:S01]  /*b760*/  HMMA.16816.F32 R56, R48.reuse, R52, RZ ;  /* 0x000000343038723c */ /* 0x040fe200000018ff */
[----:B------:R-:W-:Y:S01]  /*b770*/  FADD.FTZ R25, R25, R26 ;  /* 0x0000001a19197221 */ /* 0x000fe20000010000 */
        /* <DEDUP_REMOVED lines=8> */
[----:B------:R-:W-:Y:S01]  /*b800*/  HMMA.16816.F32 R40, R48, R42, RZ ;  /* 0x0000002a3028723c */ /* 0x000fe200000018ff */
[----:B-----5:R-:W-:Y:S01]  /*b810*/  F2FP.PACK_AB R7, R24, R29 ;  /* 0x0000001d1807723e */ /* 0x020fe200000000ff */
[----:B------:R-:W3:Y:S01]  /*b820*/  MUFU.EX2 R99, R99 ;  /* 0x0000006300637308 */ /* 0x000ee20000000800 */
[----:B------:R-:W-:-:S05]  /*b830*/  FADD.FTZ R29, R29, R28 ;  /* 0x0000001c1d1d7221 */ /* 0x000fca0000010000 */
[----:B-1----:R-:W-:Y:S01]  /*b840*/  HMMA.16816.F32 R64, R48, R60, RZ ;  /* 0x0000003c3040723c */ /* 0x002fe200000018ff */
[----:B------:R-:W-:Y:S01]  /*b850*/  FADD.FTZ R24, R24, R29 ;  /* 0x0000001d18187221 */ /* 0x000fe20000010000 */
[----:B------:R-:W-:Y:S06]  /*b860*/  MUFU.EX2 R104, R104 ;  /* 0x0000006800687308 */ /* 0x000fec0000000800 */
[C---:B--2---:R-:W-:Y:S02]  /*b870*/  HMMA.16816.F32 R80, R4.reuse, R12, R80 ;  /* 0x0000000c0450723c */ /* 0x044fe40000001850 */
[----:B------:R-:W-:Y:S06]  /*b880*/  MUFU.EX2 R102, R102 ;  /* 0x0000006600667308 */ /* 0x000fec0000000800 */
[C---:B------:R-:W-:Y:S01]  /*b890*/  HMMA.16816.F32 R76, R4.reuse, R14, R76 ;  /* 0x0000000e044c723c */ /* 0x040fe2000000184c */
[----:B------:R-:W1:Y:S01]  /*b8a0*/  LDSM.16.MT88.4 R12, [R112+0x7400] ;  /* 0x00740000700c783b */ /* 0x000e620000004200 */
[----:B------:R-:W-:Y:S06]  /*b8b0*/  MUFU.EX2 R101, R101 ;  /* 0x0000006500657308 */ /* 0x000fec0000000800 */
[C---:B----4-:R-:W-:Y:S02]  /*b8c0*/  HMMA.16816.F32 R72, R4.reuse, R8, R72 ;  /* 0x000000080448723c */ /* 0x050fe40000001848 */
        /* <DEDUP_REMOVED lines=19> */
[----:B------:R-:W-:Y:S01]  /*ba00*/  HMMA.16816.F32 R60, R4, R22, R60 ;  /* 0x00000016043c723c */ /* 0x000fe2000000183c */
[--C-:B------:R-:W-:Y:S01]  /*ba10*/  FFMA.FTZ R105, R132, c[0x0][0x23c], -R97.reuse ;  /* 0x00008f0084697a23 */ /* 0x100fe20000010861 */
[----:B------:R-:W-:Y:S01]  /*ba20*/  MUFU.EX2 R98, R100 ;  /* 0x0000006400627308 */ /* 0x000fe20000000800 */
[----:B------:R-:W-:-:S04]  /*ba30*/  FFMA.FTZ R20, R108, c[0x0][0x23c], -R97 ;  /* 0x00008f006c147a23 */ /* 0x000fc80000010861 */
[--C-:B------:R-:W-:Y:S02]  /*ba40*/  FFMA.FTZ R22, R130, c[0x0][0x23c], -R97.reuse ;  /* 0x00008f0082167a23 */ /* 0x100fe40000010861 */
[----:B------:R-:W-:Y:S01]  /*ba50*/  FFMA.FTZ R23, R110, c[0x0][0x23c], -R97 ;  /* 0x00008f006e177a23 */ /* 0x000fe20000010861 */
[----:B------:R-:W4:Y:S01]  /*ba60*/  MUFU.EX2 R21, R21 ;  /* 0x0000001500157308 */ /* 0x000f220000000800 */
[C---:B-1----:R-:W-:Y:S07]  /*ba70*/  HMMA.16816.F32 R44, R4.reuse, R12, R44 ;  /* 0x0000000c042c723c */ /* 0x042fee000000182c */
[----:B------:R-:W-:Y:S01]  /*ba80*/  MUFU.EX2 R105, R105 ;  /* 0x0000006900697308 */ /* 0x000fe20000000800 */
[----:B------:R-:W-:Y:S01]  /*ba90*/  HMMA.16816.F32 R48, R4, R14, R48 ;  /* 0x0000000e0430723c */ /* 0x000fe20000001830 */
[----:B------:R-:W1:Y:S06]  /*baa0*/  LDSM.16.MT88.4 R12, [R112+0x6800] ;  /* 0x00680000700c783b */ /* 0x000e6c0000004200 */
[----:B------:R-:W5:Y:S01]  /*bab0*/  MUFU.EX2 R22, R22 ;  /* 0x0000001600167308 */ /* 0x000f620000000800 */
[----:B---3--:R-:W-:Y:S01]  /*bac0*/  F2FP.PACK_AB R4, R99, R106 ;  /* 0x0000006a6304723e */ /* 0x008fe200000000ff */
[----:B------:R-:W-:Y:S01]  /*bad0*/  FADD.FTZ R106, R106, R25 ;  /* 0x000000196a6a7221 */ /* 0x000fe20000010000 */
[----:B----4-:R-:W-:-:S03]  /*bae0*/  F2FP.PACK_AB R6, R21, R104 ;  /* 0x000000681506723e */ /* 0x010fc600000000ff */
[----:B------:R-:W-:Y:S02]  /*baf0*/  FADD.FTZ R99, R99, R106 ;  /* 0x0000006a63637221 */ /* 0x000fe40000010000 */
[----:B------:R-:W-:Y:S02]  /*bb00*/  MUFU.EX2 R23, R23 ;  /* 0x0000001700177308 */ /* 0x000fe40000000800 */
[----:B------:R-:W-:-:S04]  /*bb10*/  FADD.FTZ R104, R104, R99 ;  /* 0x0000006368687221 */ /* 0x000fc80000010000 */
[----:B------:R-:W-:Y:S02]  /*bb20*/  FADD.FTZ R21, R21, R104 ;  /* 0x0000006815157221 */ /* 0x000fe40000010000 */
[----:B------:R-:W3:Y:S01]  /*bb30*/  MUFU.EX2 R20, R20 ;  /* 0x0000001400147308 */ /* 0x000ee20000000800 */
[----:B-----5:R-:W-:Y:S01]  /*bb40*/  F2FP.PACK_AB R5, R22, R105 ;  /* 0x000000691605723e */ /* 0x020fe200000000ff */
[----:B------:R-:W-:-:S04]  /*bb50*/  FADD.FTZ R105, R105, R24 ;  /* 0x0000001869697221 */ /* 0x000fc80000010000 */
[----:B------:R-:W-:Y:S01]  /*bb60*/  FADD.FTZ R22, R22, R105 ;  /* 0x0000006916167221 */ /* 0x000fe20000010000 */
[----:B---3--:R-:W-:-:S03]  /*bb70*/  F2FP.PACK_AB R7, R20, R23 ;  /* 0x000000171407723e */ /* 0x008fc600000000ff */
[----:B------:R-:W-:-:S04]  /*bb80*/  FADD.FTZ R23, R23, R22 ;  /* 0x0000001617177221 */ /* 0x000fc80000010000 */
[----:B------:R-:W-:Y:S01]  /*bb90*/  FADD.FTZ R23, R20, R23 ;  /* 0x0000001714177221 */ /* 0x000fe20000010000 */
        /* <DEDUP_REMOVED lines=109> */
.L_x_5149:
[----:B------:R-:W-:-:S05]  /*c270*/  IMAD.MOV.U32 R7, RZ, RZ, c[0x0][0x1a0] ;  /* 0x00006800ff077624 */ /* 0x000fca00078e00ff */
[----:B------:R-:W-:-:S04]  /*c280*/  LEA R7, -R7, RZ, 0x6 ;  /* 0x000000ff07077211 */ /* 0x000fc800078e31ff */
[----:B------:R-:W-:Y:S02]  /*c290*/  SHF.R.S32.HI R6, RZ, 0x1f, R7 ;  /* 0x0000001fff067819 */ /* 0x000fe40000011407 */
.L_x_5150:
        /* <DEDUP_REMOVED lines=29> */
[----:B------:R-:W2:Y:S04]  /*c470*/  LDSM.16.M88.4 R12, [R116+0x3800] ;  /* 0x00380000740c783b */ /* 0x000ea80000000200 */
[----:B------:R-:W1:Y:S04]  /*c480*/  LDSM.16.M88.4 R96, [R116+0x3c00] ;  /* 0x003c00007460783b */ /* 0x000e680000000200 */
[----:B------:R-:W-:Y:S04]  /*c490*/  LDSM.16.M88.4 R88, [R115] ;  /* 0x000000007358783b */ /* 0x000fe80000000200 */
[----:B------:R-:W1:Y:S04]  /*c4a0*/  LDSM.16.M88.4 R92, [R113+0x3000] ;  /* 0x00300000715c783b */ /* 0x000e680000000200 */
[----:B---3--:R-:W3:Y:S04]  /*c4b0*/  LDSM.16.M88.4 R100, [R113+0x3400] ;  /* 0x003400007164783b */ /* 0x008ee80000000200 */
[----:B------:R-:W0:Y:S01]  /*c4c0*/  LDGDEPBAR ;  /* 0x00000000000079af */ /* 0x000e220000000000 */
[C---:B----4-:R-:W-:Y:S08]  /*c4d0*/  HMMA.16816.F32 R32, R4.reuse, R28, RZ ;  /* 0x0000001c0420723c */ /* 0x050ff000000018ff */
        /* <DEDUP_REMOVED lines=8> */
[C---:B------:R-:W-:Y:S08]  /*c560*/  HMMA.16816.F32 R32, R88.reuse, R92, R32 ;  /* 0x0000005c5820723c */ /* 0x040ff00000001820 */
        /* <DEDUP_REMOVED lines=54> */
[----:B------:R-:W-:Y:S01]  /*c8d0*/  HMMA.16816.F32 R20, R92, R98, R20 ;  /* 0x000000625c14723c */ /* 0x000fe20000001814 */
[----:B------:R-:W-:-:S02]  /*c8e0*/  FMUL.FTZ R88, R33, c[0x0][0x2ec] ;  /* 0x0000bb0021587a20 */ /* 0x000fc40000410000 */
[----:B------:R-:W-:Y:S02]  /*c8f0*/  FMUL.FTZ R87, R34, c[0x0][0x2ec] ;  /* 0x0000bb0022577a20 */ /* 0x000fe40000410000 */
[----:B------:R-:W-:Y:S01]  /*c900*/  FMUL.FTZ R89, R35, c[0x0][0x2ec] ;  /* 0x0000bb0023597a20 */ /* 0x000fe20000410000 */
[----:B------:R-:W-:Y:S01]  /*c910*/  MUFU.TANH R85, R85 ;  /* 0x0000005500557308 */ /* 0x000fe20000002400 */
[----:B------:R-:W1:Y:S01]  /*c920*/  LDSM.16.M88.4 R32, [R113+0x5800] ;  /* 0x005800007120783b */ /* 0x000e620000000200 */
[----:B------:R-:W-:Y:S02]  /*c930*/  FMUL.FTZ R28, R28, c[0x0][0x2ec] ;  /* 0x0000bb001c1c7a20 */ /* 0x000fe40000410000 */
[----:B------:R-:W-:Y:S02]  /*c940*/  FMUL.FTZ R29, R29, c[0x0][0x2ec] ;  /* 0x0000bb001d1d7a20 */ /* 0x000fe40000410000 */
[----:B------:R-:W-:Y:S02]  /*c950*/  FMUL.FTZ R31, R31, c[0x0][0x2ec] ;  /* 0x0000bb001f1f7a20 */ /* 0x000fe40000410000 */
[----:B------:R-:W2:Y:S01]  /*c960*/  MUFU.TANH R88, R88 ;  /* 0x0000005800587308 */ /* 0x000ea20000002400 */
[----:B------:R-:W-:-:S02]  /*c970*/  FMUL.FTZ R30, R30, c[0x0][0x2ec] ;  /* 0x0000bb001e1e7a20 */ /* 0x000fc40000410000 */
[----:B------:R-:W-:Y:S02]  /*c980*/  FMUL.FTZ R24, R24, c[0x0][0x2ec] ;  /* 0x0000bb0018187a20 */ /* 0x000fe40000410000 */
[----:B------:R-:W-:Y:S02]  /*c990*/  FMUL.FTZ R25, R25, c[0x0][0x2ec] ;  /* 0x0000bb0019197a20 */ /* 0x000fe40000410000 */
[----:B------:R-:W-:Y:S01]  /*c9a0*/  FMUL.FTZ R138, R26, c[0x0][0x2ec] ;  /* 0x0000bb001a8a7a20 */ /* 0x000fe20000410000 */
[----:B------:R-:W-:Y:S01]  /*c9b0*/  MUFU.TANH R105, R24 ;  /* 0x0000001800697308 */ /* 0x000fe20000002400 */
[----:B------:R-:W-:Y:S02]  /*c9c0*/  FMUL.FTZ R104, R27, c[0x0][0x2ec] ;  /* 0x0000bb001b687a20 */ /* 0x000fe40000410000 */
[----:B------:R-:W-:Y:S02]  /*c9d0*/  FMUL.FTZ R111, R20, c[0x0][0x2ec] ;  /* 0x0000bb00146f7a20 */ /* 0x000fe40000410000 */
[----:B------:R-:W3:Y:S01]  /*c9e0*/  S2R R20, SR_TID.X ;  /* 0x0000000000147919 */ /* 0x000ee20000002100 */
[----:B------:R-:W-:-:S02]  /*c9f0*/  FMUL.FTZ R21, R21, c[0x0][0x2ec] ;  /* 0x0000bb0015157a20 */ /* 0x000fc40000410000 */
[----:B------:R4:W-:Y:S01]  /*ca00*/  MUFU.TANH R141, R25 ;  /* 0x00000019008d7308 */ /* 0x0009e20000002400 */
[----:B------:R-:W-:Y:S02]  /*ca10*/  FMUL.FTZ R22, R22, c[0x0][0x2ec] ;  /* 0x0000bb0016167a20 */ /* 0x000fe40000410000 */
[----:B------:R-:W-:-:S05]  /*ca20*/  FMUL.FTZ R23, R23, c[0x0][0x2ec] ;  /* 0x0000bb0017177a20 */ /* 0x000fca0000410000 */
[----:B------:R-:W-:Y:S01]  /*ca30*/  MUFU.TANH R89, R89 ;  /* 0x0000005900597308 */ /* 0x000fe20000002400 */
[----:B----4-:R-:W4:Y:S01]  /*ca40*/  LDSM.16.M88.4 R24, [R113+0x5c00] ;  /* 0x005c00007118783b */ /* 0x010f220000000200 */
[----:B-1----:R-:W-:Y:S06]  /*ca50*/  HMMA.16816.F32 R16, R92, R32, R16 ;  /* 0x000000205c10723c */ /* 0x002fec0000001810 */
[----:B------:R-:W1:Y:S01]  /*ca60*/  MUFU.TANH R28, R28 ;  /* 0x0000001c001c7308 */ /* 0x000e620000002400 */
[----:B------:R-:W-:-:S04]  /*ca70*/  DEPBAR.LE SB0, 0x0 ;  /* 0x000080000000791a */ /* 0x000fc80000000000 */
[----:B------:R-:W-:Y:S03]  /*ca80*/  HMMA.16816.F32 R12, R92, R34, R12 ;  /* 0x000000225c0c723c */ /* 0x000fe6000000180c */
[----:B------:R-:W5:Y:S08]  /*ca90*/  MUFU.TANH R29, R29 ;  /* 0x0000001d001d7308 */ /* 0x000f700000002400 */
[----:B------:R-:W1:Y:S02]  /*caa0*/  MUFU.TANH R31, R31 ;  /* 0x0000001f001f7308 */ /* 0x000e640000002400 */
[----:B------:R-:W-:-:S06]  /*cab0*/  FMUL.FTZ R135, R16, c[0x0][0x2ec] ;  /* 0x0000bb0010877a20 */ /* 0x000fcc0000410000 */
[----:B------:R1:W-:Y:S01]  /*cac0*/  MUFU.TANH R107, R21 ;  /* 0x00000015006b7308 */ /* 0x0003e20000002400 */
[----:B---3--:R-:W-:Y:S02]  /*cad0*/  IMAD.SHL.U32 R16, R20, 0x2, RZ ;  /* 0x0000000214107824 */ /* 0x008fe400078e00ff */
[----:B------:R-:W-:Y:S02]  /*cae0*/  FMUL.FTZ R137, R17, c[0x0][0x2ec] ;  /* 0x0000bb0011897a20 */ /* 0x000fe40000410000 */
[----:B------:R-:W-:Y:S01]  /*caf0*/  FMUL.FTZ R134, R19, c[0x0][0x2ec] ;  /* 0x0000bb0013867a20 */ /* 0x000fe20000410000 */
[----:B------:R-:W-:Y:S01]  /*cb00*/  LOP3.LUT R16, R16, 0x6, RZ, 0xc0, !PT ;  /* 0x0000000610107812 */ /* 0x000fe200078ec0ff */
[----:B------:R-:W-:Y:S01]  /*cb10*/  FMUL.FTZ R129, R13, c[0x0][0x2ec] ;  /* 0x0000bb000d817a20 */ /* 0x000fe20000410000 */
[----:B------:R-:W3:Y:S01]  /*cb20*/  MUFU.TANH R30, R30 ;  /* 0x0000001e001e7308 */ /* 0x000ee20000002400 */
[----:B------:R-:W-:Y:S02]  /*cb30*/  FMUL.FTZ R12, R12, c[0x0][0x2ec] ;  /* 0x0000bb000c0c7a20 */ /* 0x000fe40000410000 */
[----:B------:R-:W-:-:S02]  /*cb40*/  IMAD R17, R123, 0x40, R16 ;  /* 0x000000407b117824 */ /* 0x000fc400078e0210 */
[----:B------:R-:W-:Y:S01]  /*cb50*/  FMUL.FTZ R130, R15, c[0x0][0x2ec] ;  /* 0x0000bb000f827a20 */ /* 0x000fe20000410000 */
[C---:B----4-:R-:W-:Y:S01]  /*cb60*/  HMMA.16816.F32 R8, R92.reuse, R24, R8 ;  /* 0x000000185c08723c */ /* 0x050fe20000001808 */
[----:B------:R-:W-:Y:S01]  /*cb70*/  FMUL.FTZ R18, R18, c[0x0][0x2ec] ;  /* 0x0000bb0012127a20 */ /* 0x000fe20000410000 */
[C---:B------:R-:W-:Y:S01]  /*cb80*/  IADD3 R19, R17.reuse, 0x1, RZ ;  /* 0x0000000111137810 */ /* 0x040fe20007ffe0ff */
[----:B------:R-:W4:Y:S01]  /*cb90*/  MUFU.TANH R138, R138 ;  /* 0x0000008a008a7308 */ /* 0x000f220000002400 */
[----:B-1----:R-:W-:Y:S01]  /*cba0*/  IADD3 R21, R17, 0x8, RZ ;  /* 0x0000000811157810 */ /* 0x002fe20007ffe0ff */
[----:B------:R-:W-:Y:S01]  /*cbb0*/  FMUL.FTZ R14, R14, c[0x0][0x2ec] ;  /* 0x0000bb000e0e7a20 */ /* 0x000fe20000410000 */
[C---:B------:R-:W-:Y:S02]  /*cbc0*/  ISETP.GE.AND P5, PT, R19.reuse, R0, PT ;  /* 0x000000001300720c */ /* 0x040fe40003fa6270 */
[----:B------:R-:W-:Y:S01]  /*cbd0*/  ISETP.GE.AND P6, PT, R19, R2, PT ;  /* 0x000000021300720c */ /* 0x000fe20003fc6270 */
[----:B------:R-:W-:Y:S01]  /*cbe0*/  HMMA.16816.F32 R4, R92, R26, R4 ;  /* 0x0000001a5c04723c */ /* 0x000fe20000001804 */
[----:B------:R-:W-:Y:S01]  /*cbf0*/  IADD3 R19, R17, 0x9, RZ ;  /* 0x0000000911137810 */ /* 0x000fe20007ffe0ff */
[----:B------:R-:W1:Y:S01]  /*cc00*/  MUFU.TANH R104, R104 ;  /* 0x0000006800687308 */ /* 0x000e620000002400 */
[----:B--2---:R-:W-:-:S02]  /*cc10*/  FSEL R13, R88, -INF , !P5 ;  /* 0xff800000580d7808 */ /* 0x004fc40006800000 */
[-C--:B------:R-:W-:Y:S02]  /*cc20*/  ISETP.GE.AND P4, PT, R21, R0.reuse, PT ;  /* 0x000000001500720c */ /* 0x080fe40003f86270 */
[C---:B------:R-:W-:Y:S02]  /*cc30*/  ISETP.GE.AND P3, PT, R19.reuse, R0, PT ;  /* 0x000000001300720c */ /* 0x040fe40003f66270 */
[-C--:B------:R-:W-:Y:S01]  /*cc40*/  ISETP.GE.AND P5, PT, R19, R2.reuse, PT ;  /* 0x000000021300720c */ /* 0x080fe20003fa6270 */
[----:B------:R-:W2:Y:S01]  /*cc50*/  MUFU.TANH R111, R111 ;  /* 0x0000006f006f7308 */ /* 0x000ea20000002400 */
[----:B------:R-:W-:Y:S02]  /*cc60*/  IADD3 R19, R17, 0x10, RZ ;  /* 0x0000001011137810 */ /* 0x000fe40007ffe0ff */
[----:B------:R-:W-:Y:S02]  /*cc70*/  FSEL R15, R28, -INF , !P4 ;  /* 0xff8000001c0f7808 */ /* 0x000fe40006000000 */
[-C--:B------:R-:W-:Y:S01]  /*cc80*/  ISETP.GE.AND P1, PT, R21, R2.reuse, PT ;  /* 0x000000021500720c */ /* 0x080fe20003f26270 */
[----:B------:R-:W-:Y:S01]  /*cc90*/  FMUL.FTZ R101, R8, c[0x0][0x2ec] ;  /* 0x0000bb0008657a20 */ /* 0x000fe20000410000 */
[-C--:B------:R-:W-:Y:S01]  /*cca0*/  ISETP.GE.AND P4, PT, R19, R2.reuse, PT ;  /* 0x000000021300720c */ /* 0x080fe20003f86270 */
[----:B------:R-:W2:Y:S01]  /*ccb0*/  MUFU.TANH R136, R22 ;  /* 0x0000001600887308 */ /* 0x000ea20000002400 */
[----:B------:R-:W-:Y:S01]  /*ccc0*/  IADD3 R21, R17, 0x11, RZ ;  /* 0x0000001111157810 */ /* 0x000fe20007ffe0ff */
[----:B------:R-:W-:Y:S01]  /*ccd0*/  FMUL.FTZ R99, R9, c[0x0][0x2ec] ;  /* 0x0000bb0009637a20 */ /* 0x000fe20000410000 */
[----:B-----5:R-:W-:Y:S01]  /*cce0*/  FSEL R29, R29, -INF , !P3 ;  /* 0xff8000001d1d7808 */ /* 0x020fe20005800000 */
[----:B------:R-:W-:Y:S01]  /*ccf0*/  FMUL.FTZ R10, R10, c[0x0][0x2ec] ;  /* 0x0000bb000a0a7a20 */ /* 0x000fe20000410000 */
[----:B------:R-:W-:Y:S01]  /*cd00*/  FSEL R8, R31, -INF , !P5 ;  /* 0xff8000001f087808 */ /* 0x000fe20006800000 */
[----:B------:R-:W-:Y:S01]  /*cd10*/  FMUL.FTZ R96, R11, c[0x0][0x2ec] ;  /* 0x0000bb000b607a20 */ /* 0x000fe20000410000 */
[----:B------:R-:W-:Y:S01]  /*cd20*/  ISETP.GE.AND P3, PT, R21, R2, PT ;  /* 0x000000021500720c */ /* 0x000fe20003f66270 */
[----:B------:R5:W-:Y:S01]  /*cd30*/  MUFU.TANH R139, R12 ;  /* 0x0000000c008b7308 */ /* 0x000be20000002400 */
[----:B------:R-:W-:Y:S01]  /*cd40*/  IADD3 R9, R17, 0x20, RZ ;  /* 0x0000002011097810 */ /* 0x000fe20007ffe0ff */
[----:B------:R-:W-:Y:S01]  /*cd50*/  FMUL.FTZ R4, R4, c[0x0][0x2ec] ;  /* 0x0000bb0004047a20 */ /* 0x000fe20000410000 */
[----:B---3--:R-:W-:Y:S01]  /*cd60*/  FSEL R30, R30, -INF , !P1 ;  /* 0xff8000001e1e7808 */ /* 0x008fe20004800000 */
[----:B------:R-:W-:Y:S01]  /*cd70*/  FMUL.FTZ R97, R5, c[0x0][0x2ec] ;  /* 0x0000bb0005617a20 */ /* 0x000fe20000410000 */
[----:B----4-:R-:W-:Y:S01]  /*cd80*/  FSEL R138, R138, -INF , !P4 ;  /* 0xff8000008a8a7808 */ /* 0x010fe20006000000 */
[----:B------:R-:W-:Y:S01]  /*cd90*/  FMUL.FTZ R6, R6, c[0x0][0x2ec] ;  /* 0x0000bb0006067a20 */ /* 0x000fe20000410000 */
[----:B-1----:R-:W-:Y:S01]  /*cda0*/  FSEL R104, R104, -INF , !P3 ;  /* 0xff80000068687808 */ /* 0x002fe20005800000 */
[----:B------:R-:W1:Y:S01]  /*cdb0*/  MUFU.TANH R108, R23 ;  /* 0x00000017006c7308 */ /* 0x000e620000002400 */
[-C--:B------:R-:W-:Y:S01]  /*cdc0*/  ISETP.GE.AND P1, PT, R21, R0.reuse, PT ;  /* 0x000000001500720c */ /* 0x080fe20003f26270 */
[----:B------:R-:W-:Y:S01]  /*cdd0*/  FMUL.FTZ R7, R7, c[0x0][0x2ec] ;  /* 0x0000bb0007077a20 */ /* 0x000fe20000410000 */
[----:B------:R-:W-:-:S02]  /*cde0*/  ISETP.GE.AND P3, PT, R9, R0, PT ;  /* 0x000000000900720c */ /* 0x000fc40003f66270 */
[----:B------:R-:W-:Y:S02]  /*cdf0*/  FSEL R141, R141, -INF , !P1 ;  /* 0xff8000008d8d7808 */ /* 0x000fe40004800000 */
[----:B------:R-:W-:Y:S01]  /*ce00*/  IADD3 R11, R17, 0x28, RZ ;  /* 0x00000028110b7810 */ /* 0x000fe20007ffe0ff */
[----:B------:R-:W3:Y:S01]  /*ce10*/  MUFU.TANH R135, R135 ;  /* 0x0000008700877308 */ /* 0x000ee20000002400 */
[----:B-----5:R-:W-:Y:S02]  /*ce20*/  FSEL R12, R89, -INF , !P6 ;  /* 0xff800000590c7808 */ /* 0x020fe40007000000 */
[-C--:B------:R-:W-:Y:S02]  /*ce30*/  ISETP.GE.AND P6, PT, R19, R0.reuse, PT ;  /* 0x000000001300720c */ /* 0x080fe40003fc6270 */
[----:B------:R-:W-:Y:S02]  /*ce40*/  IADD3 R19, R17, 0x18, RZ ;  /* 0x0000001811137810 */ /* 0x000fe40007ffe0ff */
[----:B------:R-:W-:Y:S01]  /*ce50*/  FSEL R105, R105, -INF , !P6 ;  /* 0xff80000069697808 */ /* 0x000fe20007000000 */
[----:B------:R-:W-:Y:S01]  /*ce60*/  MUFU.TANH R137, R137 ;  /* 0x0000008900897308 */ /* 0x000fe20000002400 */
[----:B------:R-:W-:-:S02]  /*ce70*/  ISETP.GE.AND P5, PT, R19, R0, PT ;  /* 0x000000001300720c */ /* 0x000fc40003fa6270 */
[----:B------:R-:W-:Y:S02]  /*ce80*/  ISETP.GE.AND P6, PT, R19, R2, PT ;  /* 0x000000021300720c */ /* 0x000fe40003fc6270 */
[----:B------:R-:W-:Y:S02]  /*ce90*/  IADD3 R19, R17, 0x19, RZ ;  /* 0x0000001911137810 */ /* 0x000fe40007ffe0ff */
[----:B--2---:R-:W-:Y:S01]  /*cea0*/  FSEL R111, R111, -INF , !P5 ;  /* 0xff8000006f6f7808 */ /* 0x004fe20006800000 */
[----:B------:R-:W2:Y:S01]  /*ceb0*/  MUFU.TANH R132, R18 ;  /* 0x0000001200847308 */ /* 0x000ea20000002400 */
[----:B------:R-:W-:Y:S02]  /*cec0*/  ISETP.GE.AND P4, PT, R19, R0, PT ;  /* 0x000000001300720c */ /* 0x000fe40003f86270 */
[----:B------:R-:W-:Y:S02]  /*ced0*/  ISETP.GE.AND P5, PT, R9, R2, PT ;  /* 0x000000020900720c */ /* 0x000fe40003fa6270 */
[----:B------:R-:W-:-:S02]  /*cee0*/  IADD3 R9, R17, 0x21, RZ ;  /* 0x0000002111097810 */ /* 0x000fc40007ffe0ff */
[----:B------:R-:W-:Y:S01]  /*cef0*/  FSEL R136, R136, -INF , !P6 ;  /* 0xff80000088887808 */ /* 0x000fe20007000000 */
[----:B------:R-:W4:Y:S01]  /*cf00*/  MUFU.TANH R134, R134 ;  /* 0x0000008600867308 */ /* 0x000f220000002400 */
[----:B------:R-:W-:Y:S02]  /*cf10*/  FSEL R107, R107, -INF , !P4 ;  /* 0xff8000006b6b7808 */ /* 0x000fe40006000000 */
[----:B------:R-:W-:Y:S02]  /*cf20*/  ISETP.GE.AND P1, PT, R19, R2, PT ;  /* 0x000000021300720c */ /* 0x000fe40003f26270 */
[C---:B------:R-:W-:Y:S02]  /*cf30*/  ISETP.GE.AND P6, PT, R9.reuse, R0, PT ;  /* 0x000000000900720c */ /* 0x040fe40003fc6270 */
[----:B------:R-:W-:Y:S01]  /*cf40*/  ISETP.GE.AND P4, PT, R9, R2, PT ;  /* 0x000000020900720c */ /* 0x000fe20003f86270 */
[----:B------:R-:W-:Y:S01]  /*cf50*/  MUFU.TANH R129, R129 ;  /* 0x0000008100817308 */ /* 0x000fe20000002400 */
[----:B------:R-:W-:-:S02]  /*cf60*/  IADD3 R9, R17, 0x29, RZ ;  /* 0x0000002911097810 */ /* 0x000fc40007ffe0ff */
[----:B-1----:R-:W-:Y:S02]  /*cf70*/  FSEL R108, R108, -INF , !P1 ;  /* 0xff8000006c6c7808 */ /* 0x002fe40004800000 */
[----:B---3--:R-:W-:Y:S02]  /*cf80*/  FSEL R135, R135, -INF , !P3 ;  /* 0xff80000087877808 */ /* 0x008fe40005800000 */
[----:B--2---:R-:W-:Y:S01]  /*cf90*/  FSEL R132, R132, -INF , !P5 ;  /* 0xff80000084847808 */ /* 0x004fe20006800000 */
[----:B------:R-:W1:Y:S01]  /*cfa0*/  MUFU.TANH R110, R14 ;  /* 0x0000000e006e7308 */ /* 0x000e620000002400 */
[----:B------:R-:W-:Y:S02]  /*cfb0*/  FSEL R137, R137, -INF , !P6 ;  /* 0xff80000089897808 */ /* 0x000fe40007000000 */
[C---:B------:R-:W-:Y:S02]  /*cfc0*/  ISETP.GE.AND P1, PT, R11.reuse, R0, PT ;  /* 0x000000000b00720c */ /* 0x040fe40003f26270 */
[----:B------:R-:W-:-:S02]  /*cfd0*/  ISETP.GE.AND P3, PT, R11, R2, PT ;  /* 0x000000020b00720c */ /* 0x000fc40003f66270 */
[C---:B------:R-:W-:Y:S01]  /*cfe0*/  ISETP.GE.AND P5, PT, R9.reuse, R0, PT ;  /* 0x000000000900720c */ /* 0x040fe20003fa6270 */
[----:B------:R-:W2:Y:S01]  /*cff0*/  MUFU.TANH R130, R130 ;  /* 0x0000008200827308 */ /* 0x000ea20000002400 */
[----:B------:R-:W-:Y:S02]  /*d000*/  ISETP.GE.AND P6, PT, R9, R2, PT ;  /* 0x000000020900720c */ /* 0x000fe40003fc6270 */
[C---:B------:R-:W-:Y:S02]  /*d010*/  IADD3 R9, R17.reuse, 0x30, RZ ;  /* 0x0000003011097810 */ /* 0x040fe40007ffe0ff */
[----:B------:R-:W-:Y:S02]  /*d020*/  IADD3 R5, R17, 0x31, RZ ;  /* 0x0000003111057810 */ /* 0x000fe40007ffe0ff */
[----:B----4-:R-:W-:Y:S01]  /*d030*/  FSEL R134, R134, -INF , !P4 ;  /* 0xff80000086867808 */ /* 0x010fe20006000000 */
[----:B------:R-:W3:Y:S01]  /*d040*/  MUFU.TANH R101, R101 ;  /* 0x0000006500657308 */ /* 0x000ee20000002400 */
[----:B------:R-:W-:-:S02]  /*d050*/  FSEL R139, R139, -INF , !P1 ;  /* 0xff8000008b8b7808 */ /* 0x000fc40004800000 */
[----:B-1----:R-:W-:Y:S02]  /*d060*/  FSEL R110, R110, -INF , !P3 ;  /* 0xff8000006e6e7808 */ /* 0x002fe40005800000 */
[----:B------:R-:W-:Y:S02]  /*d070*/  FSEL R129, R129, -INF , !P5 ;  /* 0xff80000081817808 */ /* 0x000fe40006800000 */
[C---:B------:R-:W-:Y:S01]  /*d080*/  ISETP.GE.AND P4, PT, R9.reuse, R0, PT ;  /* 0x000000000900720c */ /* 0x040fe20003f86270 */
[----:B------:R-:W1:Y:S01]  /*d090*/  MUFU.TANH R98, R10 ;  /* 0x0000000a00627308 */ /* 0x000e620000002400 */
[----:B------:R-:W-:Y:S02]  /*d0a0*/  ISETP.GE.AND P1, PT, R9, R2, PT ;  /* 0x000000020900720c */ /* 0x000fe40003f26270 */
[C---:B------:R-:W-:Y:S02]  /*d0b0*/  ISETP.GE.AND P3, PT, R5.reuse, R0, PT ;  /* 0x000000000500720c */ /* 0x040fe40003f66270 */
[----:B------:R-:W-:-:S02]  /*d0c0*/  ISETP.GE.AND P5, PT, R5, R2, PT ;  /* 0x000000020500720c */ /* 0x000fc40003fa6270 */
[----:B------:R-:W-:Y:S01]  /*d0d0*/  IADD3 R5, R17, 0x38, RZ ;  /* 0x0000003811057810 */ /* 0x000fe20007ffe0ff */
[----:B------:R-:W4:Y:S01]  /*d0e0*/  MUFU.TANH R99, R99 ;  /* 0x0000006300637308 */ /* 0x000f220000002400 */
[----:B--2---:R-:W-:Y:S02]  /*d0f0*/  FSEL R130, R130, -INF , !P6 ;  /* 0xff80000082827808 */ /* 0x004fe40007000000 */
[----:B---3--:R-:W-:Y:S02]  /*d100*/  FSEL R101, R101, -INF , !P4 ;  /* 0xff80000065657808 */ /* 0x008fe40006000000 */
[C---:B------:R-:W-:Y:S02]  /*d110*/  ISETP.GE.AND P6, PT, R17.reuse, R0, PT ;  /* 0x000000001100720c */ /* 0x040fe40003fc6270 */
[----:B------:R-:W-:Y:S01]  /*d120*/  ISETP.GE.AND P4, PT, R17, R2, PT ;  /* 0x000000021100720c */ /* 0x000fe20003f86270 */
[----:B------:R-:W2:Y:S01]  /*d130*/  MUFU.TANH R96, R96 ;  /* 0x0000006000607308 */ /* 0x000ea20000002400 */
[----:B-1----:R-:W-:-:S02]  /*d140*/  FSEL R98, R98, -INF , !P1 ;  /* 0xff80000062627808 */ /* 0x002fc40004800000 */
[----:B------:R-:W-:Y:S02]  /*d150*/  ISETP.GE.AND P1, PT, R5, R0, PT ;  /* 0x000000000500720c */ /* 0x000fe40003f26270 */
[----:B------:R-:W-:Y:S02]  /*d160*/  IADD3 R17, R17, 0x39, RZ ;  /* 0x0000003911117810 */ /* 0x000fe40007ffe0ff */
[----:B------:R-:W-:Y:S01]  /*d170*/  FSEL R85, R85, -INF , !P6 ;  /* 0xff80000055557808 */ /* 0x000fe20007000000 */
[----:B------:R-:W1:Y:S01]  /*d180*/  MUFU.TANH R103, R4 ;  /* 0x0000000400677308 */ /* 0x000e620000002400 */
[----:B----4-:R-:W-:Y:S01]  /*d190*/  FSEL R99, R99, -INF , !P3 ;  /* 0xff80000063637808 */ /* 0x010fe20005800000 */
        /* <DEDUP_REMOVED lines=75> */
.L_x_5152:
[----:B------:R-:W-:-:S05]  /*d650*/  IMAD.MOV.U32 R5, RZ, RZ, c[0x0][0x198] ;  /* 0x00006600ff057624 */ /* 0x000fca00078e00ff */
[----:B------:R-:W-:-:S04]  /*d660*/  LEA R5, -R5, RZ, 0x6 ;  /* 0x000000ff05057211 */ /* 0x000fc800078e31ff */
[----:B------:R-:W-:Y:S02]  /*d670*/  SHF.R.S32.HI R6, RZ, 0x1f, R5 ;  /* 0x0000001fff067819 */ /* 0x000fe40000011405 */
.L_x_5153:
        /* <DEDUP_REMOVED lines=16> */
.L_x_5151:
        /* <DEDUP_REMOVED lines=44> */
[----:B------:R-:W-:Y:S01]  /*da40*/  FMUL.FTZ R95, R88, c[0x0][0x23c] ;  /* 0x00008f00585f7a20 */ /* 0x000fe20000410000 */
[----:B------:R-:W-:Y:S02]  /*da50*/  FSEL R100, R100, RZ, P1 ;  /* 0x000000ff64647208 */ /* 0x000fe40000800000 */
[----:B------:R-:W-:Y:S02]  /*da60*/  FSEL R5, R89, RZ, P1 ;  /* 0x000000ff59057208 */ /* 0x000fe40000800000 */
[----:B------:R-:W-:Y:S01]  /*da70*/  FSEL R95, R95, RZ, P0 ;  /* 0x000000ff5f5f7208 */ /* 0x000fe20000000000 */
[--C-:B------:R-:W-:Y:S01]  /*da80*/  FFMA.FTZ R92, R85, c[0x0][0x23c], -R100.reuse ;  /* 0x00008f00555c7a23 */ /* 0x100fe20000010864 */
[----:B------:R-:W-:Y:S01]  /*da90*/  FSEL R4, R88, RZ, P0 ;  /* 0x000000ff58047208 */ /* 0x000fe20000000000 */
[----:B------:R-:W-:-:S02]  /*daa0*/  FFMA.FTZ R85, R29, c[0x0][0x23c], -R100 ;  /* 0x00008f001d557a23 */ /* 0x000fc40000010864 */
[--C-:B------:R-:W-:Y:S02]  /*dab0*/  FFMA.FTZ R90, R0, c[0x0][0x23c], -R95.reuse ;  /* 0x00008f00005a7a23 */ /* 0x100fe4000001085f */
[----:B------:R-:W-:Y:S01]  /*dac0*/  FFMA.FTZ R0, R30, c[0x0][0x23c], -R95 ;  /* 0x00008f001e007a23 */ /* 0x000fe2000001085f */
[----:B------:R-:W-:Y:S01]  /*dad0*/  MUFU.EX2 R92, R92 ;  /* 0x0000005c005c7308 */ /* 0x000fe20000000800 */
[----:B------:R-:W1:Y:S01]  /*dae0*/  LDSM.16.MT88.4 R28, [R114+0x7000] ;  /* 0x00700000721c783b */ /* 0x000e620000004200 */
[----:B------:R-:W-:Y:S02]  /*daf0*/  FADD.FTZ R84, R84, -R5 ;  /* 0x8000000554547221 */ /* 0x000fe40000010000 */
[----:B------:R-:W-:Y:S02]  /*db00*/  FADD.FTZ R3, R3, -R4 ;  /* 0x8000000403037221 */ /* 0x000fe40000010000 */
[----:B------:R-:W-:Y:S02]  /*db10*/  FMUL.FTZ R84, R84, c[0x0][0x23c] ;  /* 0x00008f0054547a20 */ /* 0x000fe40000410000 */
[----:B------:R-:W-:Y:S01]  /*db20*/  FMUL.FTZ R3, R3, c[0x0][0x23c] ;  /* 0x00008f0003037a20 */ /* 0x000fe20000410000 */
[----:B------:R-:W-:Y:S01]  /*db30*/  MUFU.EX2 R85, R85 ;  /* 0x0000005500557308 */ /* 0x000fe20000000800 */
[----:B------:R-:W-:-:S02]  /*db40*/  FFMA.FTZ R87, R13, c[0x0][0x23c], -R100 ;  /* 0x00008f000d577a23 */ /* 0x000fc40000010864 */
[--C-:B------:R-:W-:Y:S02]  /*db50*/  FFMA.FTZ R86, R15, c[0x0][0x23c], -R100.reuse ;  /* 0x00008f000f567a23 */ /* 0x100fe40000010864 */
[--C-:B------:R-:W-:Y:S02]  /*db60*/  FFMA.FTZ R2, R12, c[0x0][0x23c], -R95.reuse ;  /* 0x00008f000c027a23 */ /* 0x100fe4000001085f */
[----:B------:R-:W-:Y:S01]  /*db70*/  FFMA.FTZ R91, R8, c[0x0][0x23c], -R95 ;  /* 0x00008f00085b7a23 */ /* 0x000fe2000001085f */
[----:B------:R-:W2:Y:S01]  /*db80*/  MUFU.EX2 R84, R84 ;  /* 0x0000005400547308 */ /* 0x000ea20000000800 */
[----:B------:R-:W-:Y:S01]  /*db90*/  LDSM.16.MT88.4 R12, [R114+0x6000] ;  /* 0x00600000720c783b */ /* 0x000fe20000004200 */
[--C-:B------:R-:W-:Y:S02]  /*dba0*/  FFMA.FTZ R109, R105, c[0x0][0x23c], -R100.reuse ;  /* 0x00008f00696d7a23 */ /* 0x100fe40000010864 */
[--C-:B------:R-:W-:Y:S02]  /*dbb0*/  FFMA.FTZ R105, R111, c[0x0][0x23c], -R100.reuse ;  /* 0x00008f006f697a23 */ /* 0x100fe40000010864 */
[----:B------:R-:W-:-:S02]  /*dbc0*/  FFMA.FTZ R102, R107, c[0x0][0x23c], -R100 ;  /* 0x00008f006b667a23 */ /* 0x000fc40000010864 */
[----:B------:R-:W3:Y:S01]  /*dbd0*/  MUFU.EX2 R3, R3 ;  /* 0x0000000300037308 */ /* 0x000ee20000000800 */
[----:B------:R-:W-:Y:S02]  /*dbe0*/  FFMA.FTZ R106, R141, c[0x0][0x23c], -R100 ;  /* 0x00008f008d6a7a23 */ /* 0x000fe40000010864 */
[--C-:B------:R-:W-:Y:S02]  /*dbf0*/  FFMA.FTZ R107, R138, c[0x0][0x23c], -R95.reuse ;  /* 0x00008f008a6b7a23 */ /* 0x100fe4000001085f */
[--C-:B------:R-:W-:Y:S02]  /*dc00*/  FFMA.FTZ R104, R104, c[0x0][0x23c], -R95.reuse ;  /* 0x00008f0068687a23 */ /* 0x100fe4000001085f */
[----:B------:R-:W-:Y:S01]  /*dc10*/  FFMA.FTZ R111, R136, c[0x0][0x23c], -R95 ;  /* 0x00008f00886f7a23 */ /* 0x000fe2000001085f */
[----:B------:R-:W4:Y:S01]  /*dc20*/  MUFU.EX2 R87, R87 ;  /* 0x0000005700577308 */ /* 0x000f220000000800 */
[-C--:B--2---:R-:W-:Y:S02]  /*dc30*/  FMUL.FTZ R24, R64, R84.reuse ;  /* 0x0000005440187220 */ /* 0x084fe40000410000 */
[----:B------:R-:W-:-:S02]  /*dc40*/  FMUL.FTZ R25, R65, R84 ;  /* 0x0000005441197220 */ /* 0x000fc40000410000 */
[-C--:B------:R-:W-:Y:S02]  /*dc50*/  FMUL.FTZ R60, R60, R84.reuse ;  /* 0x000000543c3c7220 */ /* 0x080fe40000410000 */
[----:B------:R-:W-:Y:S01]  /*dc60*/  FMUL.FTZ R61, R61, R84 ;  /* 0x000000543d3d7220 */ /* 0x000fe20000410000 */
[----:B------:R-:W2:Y:S01]  /*dc70*/  MUFU.EX2 R86, R86 ;  /* 0x0000005600567308 */ /* 0x000ea20000000800 */
[-C--:B---3--:R-:W-:Y:S02]  /*dc80*/  FMUL.FTZ R26, R66, R3.reuse ;  /* 0x00000003421a7220 */ /* 0x088fe40000410000 */
[-C--:B------:R-:W-:Y:S02]  /*dc90*/  FMUL.FTZ R27, R67, R3.reuse ;  /* 0x00000003431b7220 */ /* 0x080fe40000410000 */
[----:B------:R-:W3:Y:S01]  /*dca0*/  LDSM.16.MT88.4 R64, [R112+0x7000] ;  /* 0x007000007040783b */ /* 0x000ee20000004200 */
[-C--:B------:R-:W-:Y:S02]  /*dcb0*/  FMUL.FTZ R62, R62, R3.reuse ;  /* 0x000000033e3e7220 */ /* 0x080fe40000410000 */
[----:B------:R-:W-:Y:S01]  /*dcc0*/  MUFU.EX2 R90, R90 ;  /* 0x0000005a005a7308 */ /* 0x000fe20000000800 */
[----:B----4-:R-:W-:Y:S01]  /*dcd0*/  F2FP.PACK_AB R4, R87, R92 ;  /* 0x0000005c5704723e */ /* 0x010fe200000000ff */
[----:B------:R-:W-:-:S02]  /*dce0*/  FMUL.FTZ R63, R63, R3 ;  /* 0x000000033f3f7220 */ /* 0x000fc40000410000 */
[-C--:B------:R-:W-:Y:S02]  /*dcf0*/  FMUL.FTZ R32, R56, R84.reuse ;  /* 0x0000005438207220 */ /* 0x080fe40000410000 */
[----:B------:R-:W-:Y:S02]  /*dd00*/  FMUL.FTZ R33, R57, R84 ;  /* 0x0000005439217220 */ /* 0x000fe40000410000 */
[----:B------:R-:W4:Y:S01]  /*dd10*/  MUFU.EX2 R2, R2 ;  /* 0x0000000200027308 */ /* 0x000f220000000800 */
[----:B--2---:R-:W-:Y:S01]  /*dd20*/  F2FP.PACK_AB R6, R85, R86 ;  /* 0x000000565506723e */ /* 0x004fe200000000ff */
[-C--:B------:R-:W-:Y:S02]  /*dd30*/  FMUL.FTZ R34, R58, R3.reuse ;  /* 0x000000033a227220 */ /* 0x080fe40000410000 */
[----:B------:R-:W-:Y:S02]  /*dd40*/  FMUL.FTZ R35, R59, R3 ;  /* 0x000000033b237220 */ /* 0x000fe40000410000 */
[-C--:B------:R-:W-:Y:S01]  /*dd50*/  FMUL.FTZ R52, R52, R84.reuse ;  /* 0x0000005434347220 */ /* 0x080fe20000410000 */
[----:B------:R-:W-:Y:S01]  /*dd60*/  LDSM.16.MT88.4 R56, [R112+0x6400] ;  /* 0x006400007038783b */ /* 0x000fe20000004200 */
[----:B------:R-:W-:Y:S01]  /*dd70*/  MUFU.EX2 R0, R0 ;  /* 0x0000000000007308 */ /* 0x000fe20000000800 */
[----:B------:R-:W-:-:S02]  /*dd80*/  FMUL.FTZ R53, R53, R84 ;  /* 0x0000005435357220 */ /* 0x000fc40000410000 */
[-C--:B------:R-:W-:Y:S02]  /*dd90*/  FMUL.FTZ R54, R54, R3.reuse ;  /* 0x0000000336367220 */ /* 0x080fe40000410000 */
[-C--:B------:R-:W-:Y:S02]  /*dda0*/  FMUL.FTZ R55, R55, R3.reuse ;  /* 0x0000000337377220 */ /* 0x080fe40000410000 */
[----:B------:R-:W-:Y:S01]  /*ddb0*/  FMUL.FTZ R36, R36, R84 ;  /* 0x0000005424247220 */ /* 0x000fe20000410000 */
[----:B------:R-:W2:Y:S01]  /*ddc0*/  MUFU.EX2 R91, R91 ;  /* 0x0000005b005b7308 */ /* 0x000ea20000000800 */
[----:B----4-:R-:W-:Y:S01]  /*ddd0*/  F2FP.PACK_AB R5, R2, R90 ;  /* 0x0000005a0205723e */ /* 0x010fe200000000ff */
[----:B------:R-:W-:Y:S02]  /*dde0*/  FMUL.FTZ R37, R37, R84 ;  /* 0x0000005425257220 */ /* 0x000fe40000410000 */
[-C--:B------:R-:W-:Y:S02]  /*ddf0*/  FMUL.FTZ R38, R38, R3.reuse ;  /* 0x0000000326267220 */ /* 0x080fe40000410000 */
[----:B------:R-:W-:-:S02]  /*de00*/  FMUL.FTZ R39, R39, R3 ;  /* 0x0000000327277220 */ /* 0x000fc40000410000 */
[-C--:B------:R-:W-:Y:S01]  /*de10*/  FMUL.FTZ R40, R40, R84.reuse ;  /* 0x0000005428287220 */ /* 0x080fe20000410000 */
[----:B------:R-:W-:Y:S01]  /*de20*/  MUFU.EX2 R109, R109 ;  /* 0x0000006d006d7308 */ /* 0x000fe20000000800 */
[----:B------:R-:W-:Y:S02]  /*de30*/  FMUL.FTZ R41, R41, R84 ;  /* 0x0000005429297220 */ /* 0x000fe40000410000 */
[-C--:B------:R-:W-:Y:S02]  /*de40*/  FMUL.FTZ R42, R42, R3.reuse ;  /* 0x000000032a2a7220 */ /* 0x080fe40000410000 */
[----:B------:R-:W-:Y:S01]  /*de50*/  FMUL.FTZ R43, R43, R3 ;  /* 0x000000032b2b7220 */ /* 0x000fe20000410000 */
[----:B--2---:R-:W-:Y:S01]  /*de60*/  F2FP.PACK_AB R7, R91, R0 ;  /* 0x000000005b07723e */ /* 0x004fe200000000ff */
[-C--:B------:R-:W-:Y:S01]  /*de70*/  FMUL.FTZ R8, R80, R84.reuse ;  /* 0x0000005450087220 */ /* 0x080fe20000410000 */
[----:B------:R-:W2:Y:S01]  /*de80*/  MUFU.EX2 R106, R106 ;  /* 0x0000006a006a7308 */ /* 0x000ea20000000800 */
[----:B------:R-:W-:-:S02]  /*de90*/  FMUL.FTZ R9, R81, R84 ;  /* 0x0000005451097220 */ /* 0x000fc40000410000 */
[-C--:B------:R-:W-:Y:S02]  /*dea0*/  FMUL.FTZ R10, R82, R3.reuse ;  /* 0x00000003520a7220 */ /* 0x080fe40000410000 */
[C---:B-1----:R-:W-:Y:S01]  /*deb0*/  HMMA.16816.F32 R24, R4.reuse, R28, R24 ;  /* 0x0000001c0418723c */ /* 0x042fe20000001818 */
        /* <DEDUP_REMOVED lines=8> */
[----:B------:R-:W-:Y:S01]  /*df40*/  FFMA.FTZ R108, R108, c[0x0][0x23c], -R95 ;  /* 0x00008f006c6c7a23 */ /* 0x000fe2000001085f */
[----:B------:R-:W-:Y:S01]  /*df50*/  MUFU.EX2 R102, R102 ;  /* 0x0000006600667308 */ /* 0x000fe20000000800 */
[-C--:B------:R-:W-:Y:S02]  /*df60*/  FMUL.FTZ R16, R72, R84.reuse ;  /* 0x0000005448107220 */ /* 0x080fe40000410000 */
[C---:B---3--:R-:W-:Y:S01]  /*df70*/  HMMA.16816.F32 R32, R4.reuse, R64, R32 ;  /* 0x000000400420723c */ /* 0x048fe20000001820 */
[-C--:B------:R-:W-:Y:S02]  /*df80*/  FMUL.FTZ R17, R73, R84.reuse ;  /* 0x0000005449117220 */ /* 0x080fe40000410000 */
[-C--:B------:R-:W-:Y:S02]  /*df90*/  FMUL.FTZ R18, R74, R3.reuse ;  /* 0x000000034a127220 */ /* 0x080fe40000410000 */
[----:B------:R-:W-:Y:S01]  /*dfa0*/  FMUL.FTZ R19, R75, R3 ;  /* 0x000000034b137220 */ /* 0x000fe20000410000 */
[----:B------:R-:W-:Y:S01]  /*dfb0*/  MUFU.EX2 R107, R107 ;  /* 0x0000006b006b7308 */ /* 0x000fe20000000800 */
[-C--:B------:R-:W-:Y:S01]  /*dfc0*/  FMUL.FTZ R68, R68, R84.reuse ;  /* 0x0000005444447220 */ /* 0x080fe20000410000 */
[----:B------:R-:W-:Y:S01]  /*dfd0*/  HMMA.16816.F32 R52, R4, R66, R52 ;  /* 0x000000420434723c */ /* 0x000fe20000001834 */
[----:B------:R-:W3:Y:S01]  /*dfe0*/  LDSM.16.MT88.4 R64, [R112+0x8000] ;  /* 0x008000007040783b */ /* 0x000ee20000004200 */
[----:B------:R-:W-:-:S02]  /*dff0*/  FMUL.FTZ R69, R69, R84 ;  /* 0x0000005445457220 */ /* 0x000fc40000410000 */
[-C--:B------:R-:W-:Y:S02]  /*e000*/  FMUL.FTZ R70, R70, R3.reuse ;  /* 0x0000000346467220 */ /* 0x080fe40000410000 */
[-C--:B------:R-:W-:Y:S01]  /*e010*/  FMUL.FTZ R71, R71, R3.reuse ;  /* 0x0000000347477220 */ /* 0x080fe20000410000 */
[----:B------:R-:W4:Y:S01]  /*e020*/  MUFU.EX2 R104, R104 ;  /* 0x0000006800687308 */ /* 0x000f220000000800 */
[C---:B------:R-:W-:Y:S01]  /*e030*/  HMMA.16816.F32 R8, R4.reuse, R12, R8 ;  /* 0x0000000c0408723c */ /* 0x040fe20000001808 */
[-C--:B------:R-:W-:Y:S02]  /*e040*/  FMUL.FTZ R44, R44, R84.reuse ;  /* 0x000000542c2c7220 */ /* 0x080fe40000410000 */
[-C--:B------:R-:W-:Y:S02]  /*e050*/  FMUL.FTZ R45, R45, R84.reuse ;  /* 0x000000542d2d7220 */ /* 0x080fe40000410000 */
[-C--:B------:R-:W-:Y:S02]  /*e060*/  FMUL.FTZ R46, R46, R3.reuse ;  /* 0x000000032e2e7220 */ /* 0x080fe40000410000 */
[----:B------:R-:W-:Y:S01]  /*e070*/  MUFU.EX2 R111, R111 ;  /* 0x0000006f006f7308 */ /* 0x000fe20000000800 */
[----:B------:R-:W-:Y:S01]  /*e080*/  HMMA.16816.F32 R12, R4, R14, R76 ;  /* 0x0000000e040c723c */ /* 0x000fe2000000184c */
[----:B------:R-:W-:Y:S01]  /*e090*/  FMUL.FTZ R47, R47, R3 ;  /* 0x000000032f2f7220 */ /* 0x000fe20000410000 */
[----:B------:R-:W-:Y:S01]  /*e0a0*/  LDSM.16.MT88.4 R76, [R114+0x6c00] ;  /* 0x006c0000724c783b */ /* 0x000fe20000004200 */
[----:B------:R-:W-:-:S02]  /*e0b0*/  FMUL.FTZ R48, R48, R84 ;  /* 0x0000005430307220 */ /* 0x000fc40000410000 */
[----:B------:R-:W-:Y:S02]  /*e0c0*/  FMUL.FTZ R49, R49, R84 ;  /* 0x0000005431317220 */ /* 0x000fe40000410000 */
[----:B------:R-:W5:Y:S01]  /*e0d0*/  MUFU.EX2 R108, R108 ;  /* 0x0000006c006c7308 */ /* 0x000f620000000800 */
[C---:B------:R-:W-:Y:S01]  /*e0e0*/  HMMA.16816.F32 R16, R4.reuse, R20, R16 ;  /* 0x000000140410723c */ /* 0x040fe20000001810 */
[-C--:B------:R-:W-:Y:S02]  /*e0f0*/  FMUL.FTZ R50, R50, R3.reuse ;  /* 0x0000000332327220 */ /* 0x080fe40000410000 */
[----:B------:R-:W-:Y:S02]  /*e100*/  FMUL.FTZ R51, R51, R3 ;  /* 0x0000000333337220 */ /* 0x000fe40000410000 */
[--C-:B------:R-:W-:Y:S02]  /*e110*/  FFMA.FTZ R136, R135, c[0x0][0x23c], -R100.reuse ;  /* 0x00008f0087887a23 */ /* 0x100fe40000010864 */
[--C-:B------:R-:W-:Y:S01]  /*e120*/  FFMA.FTZ R135, R139, c[0x0][0x23c], -R100.reuse ;  /* 0x00008f008b877a23 */ /* 0x100fe20000010864 */
[----:B-1----:R-:W-:Y:S01]  /*e130*/  HMMA.16816.F32 R36, R4, R60, R36 ;  /* 0x0000003c0424723c */ /* 0x002fe20000001824 */
[----:B------:R-:W-:-:S02]  /*e140*/  FFMA.FTZ R138, R129, c[0x0][0x23c], -R100 ;  /* 0x00008f00818a7a23 */ /* 0x000fc40000010864 */
[--C-:B------:R-:W-:Y:S01]  /*e150*/  FFMA.FTZ R137, R137, c[0x0][0x23c], -R100.reuse ;  /* 0x00008f0089897a23 */ /* 0x100fe20000010864 */
[----:B------:R-:W1:Y:S01]  /*e160*/  MUFU.EX2 R136, R136 ;  /* 0x0000008800887308 */ /* 0x000e620000000800 */
[--C-:B------:R-:W-:Y:S02]  /*e170*/  FFMA.FTZ R132, R132, c[0x0][0x23c], -R95.reuse ;  /* 0x00008f0084847a23 */ /* 0x100fe4000001085f */
[--C-:B------:R-:W-:Y:S01]  /*e180*/  FFMA.FTZ R139, R134, c[0x0][0x23c], -R95.reuse ;  /* 0x00008f00868b7a23 */ /* 0x100fe2000001085f */
[----:B------:R-:W-:Y:S01]  /*e190*/  HMMA.16816.F32 R40, R4, R62, R40 ;  /* 0x0000003e0428723c */ /* 0x000fe20000001828 */
[----:B------:R-:W1:Y:S01]  /*e1a0*/  LDSM.16.MT88.4 R60, [R114+0x6400] ;  /* 0x00640000723c783b */ /* 0x000e620000004200 */
[--C-:B------:R-:W-:Y:S02]  /*e1b0*/  FFMA.FTZ R110, R110, c[0x0][0x23c], -R95.reuse ;  /* 0x00008f006e6e7a23 */ /* 0x100fe4000001085f */
[----:B------:R-:W-:Y:S01]  /*e1c0*/  FFMA.FTZ R129, R130, c[0x0][0x23c], -R95 ;  /* 0x00008f0082817a23 */ /* 0x000fe2000001085f */
[----:B------:R-:W1:Y:S01]  /*e1d0*/  MUFU.EX2 R137, R137 ;  /* 0x0000008900897308 */ /* 0x000e620000000800 */
[----:B------:R-:W-:-:S02]  /*e1e0*/  FFMA.FTZ R130, R99, c[0x0][0x23c], -R100 ;  /* 0x00008f0063827a23 */ /* 0x000fc40000010864 */
[C---:B------:R-:W-:Y:S01]  /*e1f0*/  HMMA.16816.F32 R20, R4.reuse, R22, R68 ;  /* 0x000000160414723c */ /* 0x040fe20000001844 */
[--C-:B------:R-:W-:Y:S01]  /*e200*/  FFMA.FTZ R101, R101, c[0x0][0x23c], -R100.reuse ;  /* 0x00008f0065657a23 */ /* 0x100fe20000010864 */
[----:B------:R-:W-:Y:S01]  /*e210*/  LDSM.16.MT88.4 R68, [R112+0x6c00] ;  /* 0x006c00007044783b */ /* 0x000fe20000004200 */
[--C-:B------:R-:W-:Y:S02]  /*e220*/  FFMA.FTZ R99, R103, c[0x0][0x23c], -R100.reuse ;  /* 0x00008f0067637a23 */ /* 0x100fe40000010864 */
[----:B------:R-:W-:Y:S01]  /*e230*/  MUFU.EX2 R135, R135 ;  /* 0x0000008700877308 */ /* 0x000fe20000000800 */
[----:B------:R-:W-:Y:S02]  /*e240*/  FFMA.FTZ R100, R97, c[0x0][0x23c], -R100 ;  /* 0x00008f0061647a23 */ /* 0x000fe40000010864 */
[----:B---3--:R-:W-:Y:S01]  /*e250*/  HMMA.16816.F32 R44, R4, R64, R44 ;  /* 0x00000040042c723c */ /* 0x008fe2000000182c */
[--C-:B------:R-:W-:Y:S02]  /*e260*/  FFMA.FTZ R97, R98, c[0x0][0x23c], -R95.reuse ;  /* 0x00008f0062617a23 */ /* 0x100fe4000001085f */
[----:B------:R-:W-:-:S02]  /*e270*/  FFMA.FTZ R96, R96, c[0x0][0x23c], -R95 ;  /* 0x00008f0060607a23 */ /* 0x000fc4000001085f */
[----:B------:R-:W-:Y:S01]  /*e280*/  MUFU.EX2 R138, R138 ;  /* 0x0000008a008a7308 */ /* 0x000fe20000000800 */
[--C-:B------:R-:W-:Y:S02]  /*e290*/  FFMA.FTZ R94, R94, c[0x0][0x23c], -R95.reuse ;  /* 0x00008f005e5e7a23 */ /* 0x100fe4000001085f */
[----:B------:R-:W-:Y:S01]  /*e2a0*/  HMMA.16816.F32 R4, R4, R66, R48 ;  /* 0x000000420404723c */ /* 0x000fe20000001830 */
[----:B------:R-:W3:Y:S01]  /*e2b0*/  LDSM.16.MT88.4 R64, [R114+0x7400] ;  /* 0x007400007240783b */ /* 0x000ee20000004200 */
[----:B------:R-:W-:Y:S02]  /*e2c0*/  FFMA.FTZ R93, R93, c[0x0][0x23c], -R95 ;  /* 0x00008f005d5d7a23 */ /* 0x000fe4000001085f */
[----:B------:R-:W-:Y:S01]  /*e2d0*/  FFMA.FTZ R84, R133, R84, R92 ;  /* 0x0000005485547223 */ /* 0x000fe2000001005c */
[----:B------:R-:W-:Y:S01]  /*e2e0*/  MUFU.EX2 R132, R132 ;  /* 0x0000008400847308 */ /* 0x000fe20000000800 */
[----:B------:R-:W-:Y:S01]  /*e2f0*/  FFMA.FTZ R3, R131, R3, R90 ;  /* 0x0000000383037223 */ /* 0x000fe2000001005a */
[----:B--2---:R-:W-:Y:S01]  /*e300*/  F2FP.PACK_AB R48, R106, R109 ;  /* 0x0000006d6a30723e */ /* 0x004fe200000000ff */
[----:B------:R-:W-:Y:S01]  /*e310*/  FADD.FTZ R87, R87, R84 ;  /* 0x0000005457577221 */ /* 0x000fe20000010000 */
[----:B----4-:R-:W-:Y:S01]  /*e320*/  F2FP.PACK_AB R49, R104, R107 ;  /* 0x0000006b6831723e */ /* 0x010fe200000000ff */
[----:B------:R-:W-:Y:S01]  /*e330*/  FADD.FTZ R3, R2, R3 ;  /* 0x0000000302037221 */ /* 0x000fe20000010000 */
[----:B------:R-:W-:Y:S01]  /*e340*/  F2FP.PACK_AB R50, R102, R105 ;  /* 0x000000696632723e */ /* 0x000fe200000000ff */
[----:B------:R-:W-:Y:S01]  /*e350*/  FADD.FTZ R86, R86, R87 ;  /* 0x0000005756567221 */ /* 0x000fe20000010000 */
[----:B-----5:R-:W-:Y:S01]  /*e360*/  F2FP.PACK_AB R51, R108, R111 ;  /* 0x0000006f6c33723e */ /* 0x020fe200000000ff */
[----:B------:R-:W2:Y:S01]  /*e370*/  MUFU.EX2 R139, R139 ;  /* 0x0000008b008b7308 */ /* 0x000ea20000000800 */
[----:B------:R-:W-:Y:S01]  /*e380*/  FADD.FTZ R2, R0, R3 ;  /* 0x0000000300027221 */ /* 0x000fe20000010000 */
[----:B------:R-:W-:Y:S01]  /*e390*/  MOV R84, R89 ;  /* 0x0000005900547202 */ /* 0x000fe20000000f00 */
[----:B------:R-:W-:-:S02]  /*e3a0*/  FADD.FTZ R0, R85, R86 ;  /* 0x0000005655007221 */ /* 0x000fc40000010000 */
        /* <DEDUP_REMOVED lines=9> */
[----:B------:R-:W4:Y:S01]  /*e440*/  MUFU.EX2 R129, R129 ;  /* 0x0000008100817308 */ /* 0x000f220000000800 */
[----:B------:R-:W-:-:S04]  /*e450*/  FADD.FTZ R3, R105, R106 ;  /* 0x0000006a69037221 */ /* 0x000fc80000010000 */
[----:B------:R-:W-:Y:S01]  /*e460*/  FADD.FTZ R3, R102, R3 ;  /* 0x0000000366037221 */ /* 0x000fe20000010000 */
[----:B------:R-:W-:Y:S02]  /*e470*/  HMMA.16816.F32 R16, R48, R56, R16 ;  /* 0x000000383010723c */ /* 0x000fe40000001810 */
[----:B------:R-:W-:Y:S01]  /*e480*/  MUFU.EX2 R101, R101 ;  /* 0x0000006500657308 */ /* 0x000fe20000000800 */
[----:B------:R-:W-:Y:S01]  /*e490*/  FADD.FTZ R0, R136, R3 ;  /* 0x0000000388007221 */ /* 0x000fe20000010000 */
[----:B------:R-:W-:-:S03]  /*e4a0*/  MOV R3, R88 ;  /* 0x0000005800037202 */ /* 0x000fc60000000f00 */
[C---:B------:R-:W-:Y:S01]  /*e4b0*/  FADD.FTZ R0, R137.reuse, R0 ;  /* 0x0000000089007221 */ /* 0x040fe20000010000 */
[C---:B------:R-:W-:Y:S01]  /*e4c0*/  HMMA.16816.F32 R20, R48.reuse, R58, R20 ;  /* 0x0000003a3014723c */ /* 0x040fe20000001814 */
[----:B------:R-:W5:Y:S01]  /*e4d0*/  LDSM.16.MT88.4 R56, [R114+0x8400] ;  /* 0x008400007238783b */ /* 0x000f620000004200 */
[----:B------:R-:W1:Y:S06]  /*e4e0*/  MUFU.EX2 R130, R130 ;  /* 0x0000008200827308 */ /* 0x000e6c0000000800 */
[C---:B---3--:R-:W-:Y:S02]  /*e4f0*/  HMMA.16816.F32 R24, R48.reuse, R64, R24 ;  /* 0x000000403018723c */ /* 0x048fe40000001818 */
[----:B------:R-:W-:Y:S06]  /*e500*/  MUFU.EX2 R99, R99 ;  /* 0x0000006300637308 */ /* 0x000fec0000000800 */
[C---:B------:R-:W-:Y:S01]  /*e510*/  HMMA.16816.F32 R28, R48.reuse, R66, R28 ;  /* 0x00000042301c723c */ /* 0x040fe2000000181c */
[----:B------:R-:W-:Y:S01]  /*e520*/  LDSM.16.MT88.4 R64, [R112+0x6800] ;  /* 0x006800007040783b */ /* 0x000fe20000004200 */
[----:B------:R-:W-:Y:S06]  /*e530*/  MUFU.EX2 R100, R100 ;  /* 0x0000006400647308 */ /* 0x000fec0000000800 */
[C---:B-1----:R-:W-:Y:S02]  /*e540*/  HMMA.16816.F32 R32, R48.reuse, R60, R32 ;  /* 0x0000003c3020723c */ /* 0x042fe40000001820 */
[----:B------:R-:W-:Y:S06]  /*e550*/  MUFU.EX2 R97, R97 ;  /* 0x0000006100617308 */ /* 0x000fec0000000800 */
[C---:B------:R-:W-:Y:S01]  /*e560*/  HMMA.16816.F32 R52, R48.reuse, R62, R52 ;  /* 0x0000003e3034723c */ /* 0x040fe20000001834 */
[----:B------:R-:W1:Y:S01]  /*e570*/  LDSM.16.MT88.4 R60, [R112+0x8400] ;  /* 0x00840000703c783b */ /* 0x000e620000004200 */
[----:B------:R-:W3:Y:S06]  /*e580*/  MUFU.EX2 R96, R96 ;  /* 0x0000006000607308 */ /* 0x000eec0000000800 */
[C---:B-----5:R-:W-:Y:S02]  /*e590*/  HMMA.16816.F32 R36, R48.reuse, R56, R36 ;  /* 0x000000383024723c */ /* 0x060fe40000001824 */
[----:B------:R-:W-:Y:S06]  /*e5a0*/  MUFU.EX2 R94, R94 ;  /* 0x0000005e005e7308 */ /* 0x000fec0000000800 */
[C---:B------:R-:W-:Y:S01]  /*e5b0*/  HMMA.16816.F32 R40, R48.reuse, R58, R40 ;  /* 0x0000003a3028723c */ /* 0x040fe20000001828 */
[----:B------:R-:W5:Y:S01]  /*e5c0*/  LDSM.16.MT88.4 R56, [R114+0x6800] ;  /* 0x006800007238783b */ /* 0x000f620000004200 */
[----:B------:R-:W1:Y:S06]  /*e5d0*/  MUFU.EX2 R93, R93 ;  /* 0x0000005d005d7308 */ /* 0x000e6c0000000800 */
[C---:B-1----:R-:W-:Y:S08]  /*e5e0*/  HMMA.16816.F32 R44, R48.reuse, R60, R44 ;  /* 0x0000003c302c723c */ /* 0x042ff0000000182c */
[----:B------:R-:W-:Y:S01]  /*e5f0*/  HMMA.16816.F32 R4, R48, R62, R4 ;  /* 0x0000003e3004723c */ /* 0x000fe20000001804 */
[----:B------:R-:W1:Y:S06]  /*e600*/  LDSM.16.MT88.4 R60, [R114+0x7800] ;  /* 0x00780000723c783b */ /* 0x000e6c0000004200 */
[----:B------:R-:W-:-:S02]  /*e610*/  F2FP.PACK_AB R48, R137, R136 ;  /* 0x000000888930723e */ /* 0x000fc400000000ff */
[----:B--2---:R-:W-:Y:S02]  /*e620*/  F2FP.PACK_AB R49, R139, R132 ;  /* 0x000000848b31723e */ /* 0x004fe400000000ff */
[----:B------:R-:W-:Y:S01]  /*e630*/  F2FP.PACK_AB R50, R138, R135 ;  /* 0x000000878a32723e */ /* 0x000fe200000000ff */
[----:B------:R-:W-:Y:S01]  /*e640*/  FADD.FTZ R135, R135, R0 ;  /* 0x0000000087877221 */ /* 0x000fe20000010000 */
[----:B----4-:R-:W-:-:S03]  /*e650*/  F2FP.PACK_AB R51, R129, R110 ;  /* 0x0000006e8133723e */ /* 0x010fc600000000ff */
[----:B------:R-:W-:-:S04]  /*e660*/  FADD.FTZ R138, R138, R135 ;  /* 0x000000878a8a7221 */ /* 0x000fc80000010000 */
[C---:B-----5:R-:W-:Y:S08]  /*e670*/  HMMA.16816.F32 R8, R48.reuse, R56, R8 ;  /* 0x000000383008723c */ /* 0x060ff00000001808 */
[C---:B------:R-:W-:Y:S01]  /*e680*/  HMMA.16816.F32 R12, R48.reuse, R58, R12 ;  /* 0x0000003a300c723c */ /* 0x040fe2000000180c */
[----:B------:R-:W2:Y:S07]  /*e690*/  LDSM.16.MT88.4 R56, [R112+0x7800] ;  /* 0x007800007038783b */ /* 0x000eae0000004200 */
[C---:B------:R-:W-:Y:S08]  /*e6a0*/  HMMA.16816.F32 R16, R48.reuse, R64, R16 ;  /* 0x000000403010723c */ /* 0x040ff00000001810 */
[C---:B-1----:R-:W-:Y:S08]  /*e6b0*/  HMMA.16816.F32 R24, R48.reuse, R60, R24 ;  /* 0x0000003c3018723c */ /* 0x042ff00000001818 */
[C---:B------:R-:W-:Y:S01]  /*e6c0*/  HMMA.16816.F32 R28, R48.reuse, R62, R28 ;  /* 0x0000003e301c723c */ /* 0x040fe2000000181c */
[----:B------:R-:W1:Y:S07]  /*e6d0*/  LDSM.16.MT88.4 R60, [R114+0x8800] ;  /* 0x00880000723c783b */ /* 0x000e6e0000004200 */
[C---:B------:R-:W-:Y:S08]  /*e6e0*/  HMMA.16816.F32 R20, R48.reuse, R66, R20 ;  /* 0x000000423014723c */ /* 0x040ff00000001814 */
[C---:B--2---:R-:W-:Y:S08]  /*e6f0*/  HMMA.16816.F32 R32, R48.reuse, R56, R32 ;  /* 0x000000383020723c */ /* 0x044ff00000001820 */
[C---:B------:R-:W-:Y:S01]  /*e700*/  HMMA.16816.F32 R52, R48.reuse, R58, R52 ;  /* 0x0000003a3034723c */ /* 0x040fe20000001834 */
[----:B------:R-:W2:Y:S07]  /*e710*/  LDSM.16.MT88.4 R56, [R112+0x8800] ;  /* 0x008800007038783b */ /* 0x000eae0000004200 */
[C---:B-1----:R-:W-:Y:S08]  /*e720*/  HMMA.16816.F32 R36, R48.reuse, R60, R36 ;  /* 0x0000003c3024723c */ /* 0x042ff00000001824 */
[C---:B------:R-:W-:Y:S01]  /*e730*/  HMMA.16816.F32 R40, R48.reuse, R62, R40 ;  /* 0x0000003e3028723c */ /* 0x040fe20000001828 */
[----:B------:R-:W1:Y:S07]  /*e740*/  LDSM.16.MT88.4 R60, [R114+0x7c00] ;  /* 0x007c0000723c783b */ /* 0x000e6e0000004200 */
[C---:B--2---:R-:W-:Y:S08]  /*e750*/  HMMA.16816.F32 R44, R48.reuse, R56, R44 ;  /* 0x00000038302c723c */ /* 0x044ff0000000182c */
[----:B------:R-:W-:Y:S07]  /*e760*/  HMMA.16816.F32 R4, R48, R58, R4 ;  /* 0x0000003a3004723c */ /* 0x000fee0000001804 */
[----:B------:R-:W-:Y:S01]  /*e770*/  F2FP.PACK_AB R48, R130, R101 ;  /* 0x000000658230723e */ /* 0x000fe200000000ff */
[----:B------:R-:W-:Y:S01]  /*e780*/  FADD.FTZ R101, R101, R138 ;  /* 0x0000008a65657221 */ /* 0x000fe20000010000 */
[----:B---3--:R-:W-:-:S02]  /*e790*/  F2FP.PACK_AB R49, R96, R97 ;  /* 0x000000616031723e */ /* 0x008fc400000000ff */
[----:B------:R-:W-:Y:S01]  /*e7a0*/  F2FP.PACK_AB R50, R100, R99 ;  /* 0x000000636432723e */ /* 0x000fe200000000ff */
[----:B------:R-:W-:Y:S01]  /*e7b0*/  FADD.FTZ R130, R130, R101 ;  /* 0x0000006582827221 */ /* 0x000fe20000010000 */
[----:B------:R-:W-:-:S03]  /*e7c0*/  F2FP.PACK_AB R51, R93, R94 ;  /* 0x0000005e5d33723e */ /* 0x000fc600000000ff */
[----:B------:R-:W-:-:S04]  /*e7d0*/  FADD.FTZ R99, R99, R130 ;  /* 0x0000008263637221 */ /* 0x000fc80000010000 */
[----:B------:R-:W-:Y:S01]  /*e7e0*/  HMMA.16816.F32 R80, R48, R76, R8 ;  /* 0x0000004c3050723c */ /* 0x000fe20000001808 */
[----:B------:R-:W2:Y:S01]  /*e7f0*/  LDSM.16.MT88.4 R8, [R114+0x8c00] ;  /* 0x008c00007208783b */ /* 0x000ea20000004200 */
[----:B------:R-:W-:-:S06]  /*e800*/  FADD.FTZ R133, R100, R99 ;  /* 0x0000006364857221 */ /* 0x000fcc0000010000 */
[C---:B------:R-:W-:Y:S01]  /*e810*/  HMMA.16816.F32 R76, R48.reuse, R78, R12 ;  /* 0x0000004e304c723c */ /* 0x040fe2000000180c */
[----:B------:R-:W3:Y:S07]  /*e820*/  LDSM.16.MT88.4 R12, [R112+0x7c00] ;  /* 0x007c0000700c783b */ /* 0x000eee0000004200 */
[C---:B------:R-:W-:Y:S01]  /*e830*/  HMMA.16816.F32 R72, R48.reuse, R68, R16 ;  /* 0x000000443048723c */ /* 0x040fe20000001810 */
[----:B------:R-:W4:Y:S07]  /*e840*/  LDSM.16.MT88.4 R16, [R112+0x8c00] ;  /* 0x008c00007010783b */ /* 0x000f2e0000004200 */
[C---:B-1----:R-:W-:Y:S08]  /*e850*/  HMMA.16816.F32 R64, R48.reuse, R60, R24 ;  /* 0x0000003c3040723c */ /* 0x042ff00000001818 */
[C---:B------:R-:W-:Y:S08]  /*e860*/  HMMA.16816.F32 R68, R48.reuse, R70, R20 ;  /* 0x000000463044723c */ /* 0x040ff00000001814 */
[C---:B------:R-:W-:Y:S08]  /*e870*/  HMMA.16816.F32 R60, R48.reuse, R62, R28 ;  /* 0x0000003e303c723c */ /* 0x040ff0000000181c */
[C---:B--2---:R-:W-:Y:S07]  /*e880*/  HMMA.16816.F32 R36, R48.reuse, R8, R36 ;  /* 0x000000083024723c */ /* 0x044fee0000001824 */
        /* <DEDUP_REMOVED lines=10> */
[----:B----4-:R-:W-:Y:S03]  /*e930*/  HMMA.16816.F32 R44, R48, R16, R44 ;  /* 0x00000010302c723c */ /* 0x010fe6000000182c */
[----:B------:R-:W-:-:S04]  /*e940*/  FADD.FTZ R97, R96, R97 ;  /* 0x0000006160617221 */ /* 0x000fc80000010000 */
[----:B------:R-:W-:Y:S01]  /*e950*/  FADD.FTZ R94, R94, R97 ;  /* 0x000000615e5e7221 */ /* 0x000fe20000010000 */
[----:B------:R-:W-:Y:S03]  /*e960*/  HMMA.16816.F32 R48, R48, R18, R4 ;  /* 0x000000123030723c */ /* 0x000fe60000001804 */
[----:B------:R-:W-:-:S05]  /*e970*/  FADD.FTZ R131, R93, R94 ;  /* 0x0000005e5d837221 */ /* 0x000fca0000010000 */
.L_x_5148:
        /* <DEDUP_REMOVED lines=16> */
.L_x_5158:
        /* <DEDUP_REMOVED lines=64> */
.L_x_5155:
        /* <DEDUP_REMOVED lines=15> */
[----:B------:R-:W2:Y:S08]  /*ef70*/  LDSM.16.M88.4 R92, [R116+0x3000] ;  /* 0x00300000745c783b */ /* 0x000eb00000000200 */
[----:B------:R-:W3:Y:S08]  /*ef80*/  LDSM.16.M88.4 R96, [R116+0x3400] ;  /* 0x003400007460783b */ /* 0x000ef00000000200 */
[----:B------:R-:W4:Y:S08]  /*ef90*/  LDSM.16.M88.4 R100, [R116+0x3800] ;  /* 0x003800007464783b */ /* 0x000f300000000200 */
[----:B------:R-:W0:Y:S08]  /*efa0*/  LDGDEPBAR ;  /* 0x00000000000079af */ /* 0x000e300000000000 */
[----:B------:R-:W5:Y:S01]  /*efb0*/  LDSM.16.M88.4 R104, [R116+0x3c00] ;  /* 0x003c00007468783b */ /* 0x000f620000000200 */
[C---:B--2---:R-:W-:Y:S07]  /*efc0*/  HMMA.16816.F32 R4, R88.reuse, R92, RZ ;  /* 0x0000005c5804723c */ /* 0x044fee00000018ff */
[----:B------:R-:W-:Y:S01]  /*efd0*/  LDSM.16.M88.4 R108, [R113+0x3800] ;  /* 0x00380000716c783b */ /* 0x000fe20000000200 */
[C---:B------:R-:W-:Y:S07]  /*efe0*/  HMMA.16816.F32 R8, R88.reuse, R94, RZ ;  /* 0x0000005e5808723c */ /* 0x040fee00000018ff */
[----:B------:R-:W-:Y:S01]  /*eff0*/  LDSM.16.M88.4 R92, [R115] ;  /* 0x00000000735c783b */ /* 0x000fe20000000200 */
        /* <DEDUP_REMOVED lines=8> */
[----:B------:R-:W4:Y:S07]  /*f080*/  LDSM.16.M88.4 R88, [R113+0x3c00] ;  /* 0x003c00007158783b */ /* 0x000f2e0000000200 */
[C---:B--2---:R-:W-:Y:S01]  /*f090*/  HMMA.16816.F32 R4, R92.reuse, R96, R4 ;  /* 0x000000605c04723c */ /* 0x044fe20000001804 */
[----:B------:R-:W-:Y:S07]  /*f0a0*/  LDSM.16.M88.4 R104, [R116+0x4400] ;  /* 0x004400007468783b */ /* 0x000fee0000000200 */
        /* <DEDUP_REMOVED lines=9> */
[----:B------:R-:W3:Y:S07]  /*f140*/  LDSM.16.M88.4 R88, [R116+0x4800] ;  /* 0x004800007458783b */ /* 0x000eee0000000200 */
[C---:B--2---:R-:W-:Y:S01]  /*f150*/  HMMA.16816.F32 R4, R96.reuse, R100, R4 ;  /* 0x000000646004723c */ /* 0x044fe20000001804 */
[----:B------:R-:W2:Y:S07]  /*f160*/  LDSM.16.M88.4 R92, [R116+0x4c00] ;  /* 0x004c0000745c783b */ /* 0x000eae0000000200 */
[C---:B------:R-:W-:Y:S01]  /*f170*/  HMMA.16816.F32 R8, R96.reuse, R102, R8 ;  /* 0x000000666008723c */ /* 0x040fe20000001808 */
[----:B------:R-:W-:Y:S07]  /*f180*/  LDSM.16.M88.4 R100, [R113+0x4000] ;  /* 0x004000007164783b */ /* 0x000fee0000000200 */
[C---:B------:R-:W-:Y:S08]  /*f190*/  HMMA.16816.F32 R12, R96.reuse, R104, R12 ;  /* 0x00000068600c723c */ /* 0x040ff0000000180c */
[C---:B------:R-:W-:Y:S01]  /*f1a0*/  HMMA.16816.F32 R16, R96.reuse, R106, R16 ;  /* 0x0000006a6010723c */ /* 0x040fe20000001810 */
[----:B------:R-:W-:Y:S07]  /*f1b0*/  LDSM.16.M88.4 R104, [R113+0x4400] ;  /* 0x004400007168783b */ /* 0x000fee0000000200 */
[C---:B---3--:R-:W-:Y:S08]  /*f1c0*/  HMMA.16816.F32 R20, R96.reuse, R88, R20 ;  /* 0x000000586014723c */ /* 0x048ff00000001814 */
[C---:B------:R-:W-:Y:S01]  /*f1d0*/  HMMA.16816.F32 R24, R96.reuse, R90, R24 ;  /* 0x0000005a6018723c */ /* 0x040fe20000001818 */
[----:B------:R-:W3:Y:S07]  /*f1e0*/  LDSM.16.M88.4 R88, [R115+0x1000] ;  /* 0x001000007358783b */ /* 0x000eee0000000200 */
[C---:B--2---:R-:W-:Y:S08]  /*f1f0*/  HMMA.16816.F32 R28, R96.reuse, R92, R28 ;  /* 0x0000005c601c723c */ /* 0x044ff0000000181c */
[----:B------:R-:W-:Y:S01]  /*f200*/  HMMA.16816.F32 R32, R96, R94, R32 ;  /* 0x0000005e6020723c */ /* 0x000fe20000001820 */
[----:B------:R-:W2:Y:S08]  /*f210*/  LDSM.16.M88.4 R92, [R113+0x4800] ;  /* 0x00480000715c783b */ /* 0x000eb00000000200 */
[----:B------:R-:W4:Y:S01]  /*f220*/  LDSM.16.M88.4 R96, [R113+0x4c00] ;  /* 0x004c00007160783b */ /* 0x000f220000000200 */
[C---:B---3--:R-:W-:Y:S08]  /*f230*/  HMMA.16816.F32 R4, R88.reuse, R100, R4 ;  /* 0x000000645804723c */ /* 0x048ff00000001804 */
[C---:B------:R-:W-:Y:S01]  /*f240*/  HMMA.16816.F32 R8, R88.reuse, R102, R8 ;  /* 0x000000665808723c */ /* 0x040fe20000001808 */
[----:B------:R-:W-:Y:S07]  /*f250*/  LDSM.16.M88.4 R100, [R116+0x5000] ;  /* 0x005000007464783b */ /* 0x000fee0000000200 */
[C---:B------:R-:W-:Y:S08]  /*f260*/  HMMA.16816.F32 R12, R88.reuse, R104, R12 ;  /* 0x00000068580c723c */ /* 0x040ff0000000180c */
[C---:B------:R-:W-:Y:S01]  /*f270*/  HMMA.16816.F32 R16, R88.reuse, R106, R16 ;  /* 0x0000006a5810723c */ /* 0x040fe20000001810 */
[----:B------:R-:W-:Y:S07]  /*f280*/  LDSM.16.M88.4 R104, [R116+0x5400] ;  /* 0x005400007468783b */ /* 0x000fee0000000200 */
[C---:B--2---:R-:W-:Y:S08]  /*f290*/  HMMA.16816.F32 R20, R88.reuse, R92, R20 ;  /* 0x0000005c5814723c */ /* 0x044ff00000001814 */
[C---:B------:R-:W-:Y:S01]  /*f2a0*/  HMMA.16816.F32 R24, R88.reuse, R94, R24 ;  /* 0x0000005e5818723c */ /* 0x040fe20000001818 */
[----:B------:R-:W2:Y:S07]  /*f2b0*/  LDSM.16.M88.4 R92, [R117+0x2000] ;  /* 0x00200000755c783b */ /* 0x000eae0000000200 */
[C---:B----4-:R-:W-:Y:S08]  /*f2c0*/  HMMA.16816.F32 R28, R88.reuse, R96, R28 ;  /* 0x00000060581c723c */ /* 0x050ff0000000181c */
[----:B------:R-:W-:Y:S01]  /*f2d0*/  HMMA.16816.F32 R32, R88, R98, R32 ;  /* 0x000000625820723c */ /* 0x000fe20000001820 */
[----:B------:R-:W3:Y:S08]  /*f2e0*/  LDSM.16.M88.4 R88, [R116+0x5800] ;  /* 0x005800007458783b */ /* 0x000ef00000000200 */
[----:B------:R-:W4:Y:S01]  /*f2f0*/  LDSM.16.M88.4 R96, [R116+0x5c00] ;  /* 0x005c00007460783b */ /* 0x000f220000000200 */
[C---:B--2---:R-:W-:Y:S08]  /*f300*/  HMMA.16816.F32 R4, R92.reuse, R100, R4 ;  /* 0x000000645c04723c */ /* 0x044ff00000001804 */
[C---:B------:R-:W-:Y:S01]  /*f310*/  HMMA.16816.F32 R8, R92.reuse, R102, R8 ;  /* 0x000000665c08723c */ /* 0x040fe20000001808 */
[----:B------:R-:W-:Y:S07]  /*f320*/  LDSM.16.M88.4 R100, [R115+0x2000] ;  /* 0x002000007364783b */ /* 0x000fee0000000200 */
[C---:B------:R-:W-:Y:S08]  /*f330*/  HMMA.16816.F32 R12, R92.reuse, R104, R12 ;  /* 0x000000685c0c723c */ /* 0x040ff0000000180c */
[C---:B------:R-:W-:Y:S01]  /*f340*/  HMMA.16816.F32 R16, R92.reuse, R106, R16 ;  /* 0x0000006a5c10723c */ /* 0x040fe20000001810 */
[----:B------:R-:W2:Y:S07]  /*f350*/  LDSM.16.M88.4 R104, [R113+0x5000] ;  /* 0x005000007168783b */ /* 0x000eae0000000200 */
[C---:B---3--:R-:W-:Y:S08]  /*f360*/  HMMA.16816.F32 R20, R92.reuse, R88, R20 ;  /* 0x000000585c14723c */ /* 0x048ff00000001814 */
[C---:B------:R-:W-:Y:S01]  /*f370*/  HMMA.16816.F32 R24, R92.reuse, R90, R24 ;  /* 0x0000005a5c18723c */ /* 0x040fe20000001818 */
[----:B------:R-:W3:Y:S07]  /*f380*/  LDSM.16.M88.4 R88, [R113+0x5400] ;  /* 0x005400007158783b */ /* 0x000eee0000000200 */
[C---:B----4-:R-:W-:Y:S08]  /*f390*/  HMMA.16816.F32 R28, R92.reuse, R96, R28 ;  /* 0x000000605c1c723c */ /* 0x050ff0000000181c */
[----:B------:R-:W-:Y:S01]  /*f3a0*/  HMMA.16816.F32 R32, R92, R98, R32 ;  /* 0x000000625c20723c */ /* 0x000fe20000001820 */
[----:B------:R-:W4:Y:S07]  /*f3b0*/  LDSM.16.M88.4 R92, [R113+0x5800] ;  /* 0x00580000715c783b */ /* 0x000f2e0000000200 */
[C---:B--2---:R-:W-:Y:S08]  /*f3c0*/  HMMA.16816.F32 R4, R100.reuse, R104, R4 ;  /* 0x000000686404723c */ /* 0x044ff00000001804 */
[C---:B------:R-:W-:Y:S08]  /*f3d0*/  HMMA.16816.F32 R8, R100.reuse, R106, R8 ;  /* 0x0000006a6408723c */ /* 0x040ff00000001808 */
[C---:B---3--:R-:W-:Y:S08]  /*f3e0*/  HMMA.16816.F32 R12, R100.reuse, R88, R12 ;  /* 0x00000058640c723c */ /* 0x048ff0000000180c */
[C---:B------:R-:W-:Y:S01]  /*f3f0*/  HMMA.16816.F32 R16, R100.reuse, R90, R16 ;  /* 0x0000005a6410723c */ /* 0x040fe20000001810 */
[----:B------:R-:W2:Y:S01]  /*f400*/  LDSM.16.M88.4 R88, [R113+0x5c00] ;  /* 0x005c00007158783b */ /* 0x000ea20000000200 */
[----:B------:R-:W-:Y:S04]  /*f410*/  DEPBAR.LE SB0, 0x0 ;  /* 0x000080000000791a */ /* 0x000fe80000000000 */
[----:B------:R-:W-:Y:S02]  /*f420*/  FMUL.FTZ R158, R4, c[0x0][0x2ec] ;  /* 0x0000bb00049e7a20 */ /* 0x000fe40000410000 */
[C---:B----4-:R-:W-:Y:S04]  /*f430*/  HMMA.16816.F32 R20, R100.reuse, R92, R20 ;  /* 0x0000005c6414723c */ /* 0x050fe80000001814 */
[----:B------:R-:W3:Y:S01]  /*f440*/  MUFU.TANH R158, R158 ;  /* 0x0000009e009e7308 */ /* 0x000ee20000002400 */
[----:B------:R-:W-:Y:S01]  /*f450*/  BAR.SYNC.DEFER_BLOCKING 0x0 ;  /* 0x0000000000007b1d */ /* 0x000fe20000010000 */
[----:B------:R-:W-:Y:S02]  /*f460*/  FMUL.FTZ R159, R5, c[0x0][0x2ec] ;  /* 0x0000bb00059f7a20 */ /* 0x000fe40000410000 */
[C---:B------:R-:W-:Y:S04]  /*f470*/  HMMA.16816.F32 R24, R100.reuse, R94, R24 ;  /* 0x0000005e6418723c */ /* 0x040fe80000001818 */
[----:B------:R-:W-:Y:S02]  /*f480*/  FMUL.FTZ R157, R6, c[0x0][0x2ec] ;  /* 0x0000bb00069d7a20 */ /* 0x000fe40000410000 */
[----:B------:R-:W4:Y:S01]  /*f490*/  MUFU.TANH R159, R159 ;  /* 0x0000009f009f7308 */ /* 0x000f220000002400 */
[----:B------:R-:W-:Y:S02]  /*f4a0*/  FMUL.FTZ R156, R7, c[0x0][0x2ec] ;  /* 0x0000bb00079c7a20 */ /* 0x000fe40000410000 */
[----:B------:R-:W-:Y:S03]  /*f4b0*/  FMUL.FTZ R155, R8, c[0x0][0x2ec] ;  /* 0x0000bb00089b7a20 */ /* 0x000fe60000410000 */
[----:B------:R-:W-:Y:S02]  /*f4c0*/  FMUL.FTZ R161, R9, c[0x0][0x2ec] ;  /* 0x0000bb0009a17a20 */ /* 0x000fe40000410000 */
[----:B------:R-:W-:Y:S02]  /*f4d0*/  FMUL.FTZ R162, R10, c[0x0][0x2ec] ;  /* 0x0000bb000aa27a20 */ /* 0x000fe40000410000 */
[----:B------:R-:W1:Y:S01]  /*f4e0*/  MUFU.TANH R157, R157 ;  /* 0x0000009d009d7308 */ /* 0x000e620000002400 */
[----:B------:R-:W-:Y:S02]  /*f4f0*/  FMUL.FTZ R160, R11, c[0x0][0x2ec] ;  /* 0x0000bb000ba07a20 */ /* 0x000fe40000410000 */
[----:B------:R-:W-:Y:S02]  /*f500*/  FMUL.FTZ R153, R12, c[0x0][0x2ec] ;  /* 0x0000bb000c997a20 */ /* 0x000fe40000410000 */
[----:B------:R-:W-:Y:S02]  /*f510*/  FMUL.FTZ R151, R13, c[0x0][0x2ec] ;  /* 0x0000bb000d977a20 */ /* 0x000fe40000410000 */
[----:B------:R-:W-:Y:S01]  /*f520*/  FMUL.FTZ R154, R14, c[0x0][0x2ec] ;  /* 0x0000bb000e9a7a20 */ /* 0x000fe20000410000 */
[C---:B--2---:R-:W-:Y:S02]  /*f530*/  HMMA.16816.F32 R28, R100.reuse, R88, R28 ;  /* 0x00000058641c723c */ /* 0x044fe4000000181c */
[----:B------:R-:W2:Y:S01]  /*f540*/  MUFU.TANH R156, R156 ;  /* 0x0000009c009c7308 */ /* 0x000ea20000002400 */
[----:B------:R-:W-:Y:S02]  /*f550*/  FMUL.FTZ R152, R15, c[0x0][0x2ec] ;  /* 0x0000bb000f987a20 */ /* 0x000fe40000410000 */
[----:B------:R-:W-:Y:S02]  /*f560*/  FMUL.FTZ R149, R16, c[0x0][0x2ec] ;  /* 0x0000bb0010957a20 */ /* 0x000fe40000410000 */
[----:B------:R-:W-:Y:S01]  /*f570*/  FMUL.FTZ R147, R17, c[0x0][0x2ec] ;  /* 0x0000bb0011937a20 */ /* 0x000fe20000410000 */
[----:B------:R-:W-:Y:S04]  /*f580*/  HMMA.16816.F32 R32, R100, R90, R32 ;  /* 0x0000005a6420723c */ /* 0x000fe80000001820 */
[----:B------:R-:W1:Y:S01]  /*f590*/  MUFU.TANH R155, R155 ;  /* 0x0000009b009b7308 */ /* 0x000e620000002400 */
[----:B------:R-:W-:Y:S02]  /*f5a0*/  FMUL.FTZ R150, R18, c[0x0][0x2ec] ;  /* 0x0000bb0012967a20 */ /* 0x000fe40000410000 */
[----:B------:R-:W-:Y:S02]  /*f5b0*/  FMUL.FTZ R148, R19, c[0x0][0x2ec] ;  /* 0x0000bb0013947a20 */ /* 0x000fe40000410000 */
[----:B------:R-:W-:Y:S03]  /*f5c0*/  FMUL.FTZ R139, R20, c[0x0][0x2ec] ;  /* 0x0000bb00148b7a20 */ /* 0x000fe60000410000 */
        /* <DEDUP_REMOVED lines=17> */
[----:B------:R-:W-:Y:S03]  /*f6e0*/  FMUL.FTZ R35, R35, c[0x0][0x2ec] ;  /* 0x0000bb0023237a20 */ /* 0x000fe60000410000 */
        /* <DEDUP_REMOVED lines=88> */
.L_x_5157:
[C---:B------:R-:W-:Y:S01]  /*fc70*/  LEA R124, P0, R6.reuse, R124, 0x1 ;  /* 0x0000007c067c7211 */ /* 0x040fe200078008ff */
[----:B-1----:R-:W-:Y:S02]  /*fc80*/  IMAD.MOV.U32 R3, RZ, RZ, c[0x0][0x198] ;  /* 0x00006600ff037624 */ /* 0x002fe400078e00ff */
        /* <DEDUP_REMOVED lines=14> */
.L_x_5156:
        /* <DEDUP_REMOVED lines=39> */
[----:B------:R-:W1:Y:S08]  /*ffe0*/  SHFL.BFLY PT, R3, R4, 0x1, 0x1f ;  /* 0x0c201f0004037f89 */ /* 0x000e7000000e0000 */
[----:B------:R-:W2:Y:S01]  /*fff0*/  SHFL.BFLY PT, R84, R9, 0x1, 0x1f ;  /* 0x0c201f0009547f89 */ /* 0x000ea200000e0000 */
[----:B-1----:R-:W-:Y:S05]  /*10000*/  FMNMX.FTZ R3, R4, R3, !PT ;  /* 0x0000000304037209 */ /* 0x002fea0007810000 */
[C---:B------:R-:W-:Y:S02]  /*10010*/  FMUL.FTZ R91, R3.reuse, c[0x0][0x23c] ;  /* 0x00008f00035b7a20 */ /* 0x040fe40000410000 */
[----:B------:R-:W-:Y:S01]  /*10020*/  FADD.FTZ R5, -R3, R0 ;  /* 0x0000000003057221 */ /* 0x000fe20000010100 */
[----:B--2---:R-:W-:Y:S03]  /*10030*/  FMNMX.FTZ R84, R9, R84, !PT ;  /* 0x0000005409547209 */ /* 0x004fe60007810000 */
[----:B------:R-:W-:Y:S01]  /*10040*/  FMUL.FTZ R0, R5, c[0x0][0x23c] ;  /* 0x00008f0005007a20 */ /* 0x000fe20000410000 */
[C---:B------:R-:W-:Y:S01]  /*10050*/  FSETP.NEU.FTZ.AND P0, PT, R84.reuse, -INF , PT ;  /* 0xff8000005400780b */ /* 0x040fe20003f1d000 */
[C---:B------:R-:W-:Y:S02]  /*10060*/  FMUL.FTZ R90, R84.reuse, c[0x0][0x23c] ;  /* 0x00008f00545a7a20 */ /* 0x040fe40000410000 */
[----:B------:R-:W-:Y:S01]  /*10070*/  FADD.FTZ R2, -R84, R87 ;  /* 0x0000005754027221 */ /* 0x000fe20000010100 */
[----:B------:R-:W-:Y:S01]  /*10080*/  MOV R87, R84 ;  /* 0x0000005400577202 */ /* 0x000fe20000000f00 */
[----:B------:R-:W1:Y:S01]  /*10090*/  MUFU.EX2 R0, R0 ;  /* 0x0000000000007308 */ /* 0x000e620000000800 */
[----:B------:R-:W-:Y:S01]  /*100a0*/  FSEL R90, R90, RZ, P0 ;  /* 0x000000ff5a5a7208 */ /* 0x000fe20000000000 */
[----:B------:R-:W-:Y:S01]  /*100b0*/  FMUL.FTZ R6, R2, c[0x0][0x23c] ;  /* 0x00008f0002067a20 */ /* 0x000fe20000410000 */
[----:B------:R-:W-:Y:S03]  /*100c0*/  FSETP.NEU.FTZ.AND P0, PT, R3, -INF , PT ;  /* 0xff8000000300780b */ /* 0x000fe60003f1d000 */
[--C-:B------:R-:W-:Y:S01]  /*100d0*/  FFMA.FTZ R88, R158, c[0x0][0x23c], -R90.reuse ;  /* 0x00008f009e587a23 */ /* 0x100fe2000001085a */
[----:B------:R-:W-:Y:S01]  /*100e0*/  FSEL R91, R91, RZ, P0 ;  /* 0x000000ff5b5b7208 */ /* 0x000fe20000000000 */
[--C-:B------:R-:W-:Y:S01]  /*100f0*/  FFMA.FTZ R97, R159, c[0x0][0x23c], -R90.reuse ;  /* 0x00008f009f617a23 */ /* 0x100fe2000001085a */
[----:B------:R-:W-:Y:S01]  /*10100*/  ISETP.GT.AND P0, PT, R123, 0x1, PT ;  /* 0x000000017b00780c */ /* 0x000fe20003f04270 */
        /* <DEDUP_REMOVED lines=15> */
[----:B------:R-:W-:Y:S02]  /*10200*/  FMUL.FTZ R26, R0, R62 ;  /* 0x0000003e001a7220 */ /* 0x000fe40000410000 */
[C---:B--2---:R-:W-:Y:S02]  /*10210*/  FMUL.FTZ R4, R2.reuse, R80 ;  /* 0x0000005002047220 */ /* 0x044fe40000410000 */
[----:B------:R-:W-:Y:S02]  /*10220*/  FMUL.FTZ R5, R2, R81 ;  /* 0x0000005102057220 */ /* 0x000fe40000410000 */
[----:B------:R-:W-:Y:S01]  /*10230*/  FMUL.FTZ R6, R0, R82 ;  /* 0x0000005200067220 */ /* 0x000fe20000410000 */
[----:B------:R-:W-:Y:S01]  /*10240*/  MUFU.EX2 R89, R89 ;  /* 0x0000005900597308 */ /* 0x000fe20000000800 */
[C---:B------:R-:W-:Y:S02]  /*10250*/  FMUL.FTZ R8, R2.reuse, R76 ;  /* 0x0000004c02087220 */ /* 0x040fe40000410000 */
[C---:B------:R-:W-:Y:S02]  /*10260*/  FMUL.FTZ R9, R2.reuse, R77 ;  /* 0x0000004d02097220 */ /* 0x040fe40000410000 */
[C---:B------:R-:W-:Y:S01]  /*10270*/  FMUL.FTZ R16, R2.reuse, R68 ;  /* 0x0000004402107220 */ /* 0x040fe20000410000 */
[----:B------:R-:W-:Y:S01]  /*10280*/  LDSM.16.MT88.4 R76, [R114+0x6c00] ;  /* 0x006c0000724c783b */ /* 0x000fe20000004200 */
[C---:B------:R-:W-:Y:S02]  /*10290*/  FMUL.FTZ R17, R2.reuse, R69 ;  /* 0x0000004502117220 */ /* 0x040fe40000410000 */
[C---:B------:R-:W-:Y:S01]  /*102a0*/  FMUL.FTZ R24, R2.reuse, R60 ;  /* 0x0000003c02187220 */ /* 0x040fe20000410000 */
[----:B------:R-:W2:Y:S01]  /*102b0*/  MUFU.EX2 R94, R94 ;  /* 0x0000005e005e7308 */ /* 0x000ea20000000800 */
[----:B------:R-:W-:Y:S02]  /*102c0*/  FMUL.FTZ R25, R2, R61 ;  /* 0x0000003d02197220 */ /* 0x000fe40000410000 */
[----:B------:R-:W-:Y:S01]  /*102d0*/  FMUL.FTZ R27, R0, R63 ;  /* 0x0000003f001b7220 */ /* 0x000fe20000410000 */
[----:B-1----:R-:W-:Y:S01]  /*102e0*/  F2FP.PACK_AB R80, R97, R88 ;  /* 0x000000586150723e */ /* 0x002fe200000000ff */
[----:B------:R-:W-:Y:S01]  /*102f0*/  LDSM.16.MT88.4 R60, [R114+0x8000] ;  /* 0x00800000723c783b */ /* 0x000fe20000004200 */
[C---:B------:R-:W-:Y:S02]  /*10300*/  FMUL.FTZ R32, R2.reuse, R52 ;  /* 0x0000003402207220 */ /* 0x040fe40000410000 */
[----:B------:R-:W-:Y:S02]  /*10310*/  FMUL.FTZ R33, R2, R53 ;  /* 0x0000003502217220 */ /* 0x000fe40000410000 */
[----:B------:R-:W-:Y:S01]  /*10320*/  MUFU.EX2 R96, R96 ;  /* 0x0000006000607308 */ /* 0x000fe20000000800 */
[C---:B------:R-:W-:Y:S02]  /*10330*/  FMUL.FTZ R34, R0.reuse, R54 ;  /* 0x0000003600227220 */ /* 0x040fe40000410000 */
[----:B------:R-:W-:Y:S01]  /*10340*/  LDSM.16.MT88.4 R68, [R112+0x6c00] ;  /* 0x006c00007044783b */ /* 0x000fe20000004200 */
[----:B------:R-:W-:Y:S02]  /*10350*/  FMUL.FTZ R35, R0, R55 ;  /* 0x0000003700237220 */ /* 0x000fe40000410000 */
[C---:B------:R-:W-:Y:S02]  /*10360*/  FMUL.FTZ R36, R2.reuse, R36 ;  /* 0x0000002402247220 */ /* 0x040fe40000410000 */
[----:B------:R-:W-:Y:S02]  /*10370*/  FMUL.FTZ R37, R2, R37 ;  /* 0x0000002502257220 */ /* 0x000fe40000410000 */
[----:B------:R-:W1:Y:S01]  /*10380*/  MUFU.EX2 R95, R95 ;  /* 0x0000005f005f7308 */ /* 0x000e620000000800 */
[----:B------:R-:W-:Y:S01]  /*10390*/  LDSM.16.MT88.4 R52, [R112+0x8000] ;  /* 0x008000007034783b */ /* 0x000fe20000004200 */
[----:B------:R-:W-:Y:S01]  /*103a0*/  FMUL.FTZ R38, R0, R38 ;  /* 0x0000002600267220 */ /* 0x000fe20000410000 */
[----:B--2---:R-:W-:Y:S01]  /*103b0*/  F2FP.PACK_AB R81, R94, R89 ;  /* 0x000000595e51723e */ /* 0x004fe200000000ff */
[----:B------:R-:W-:Y:S02]  /*103c0*/  FMUL.FTZ R39, R0, R39 ;  /* 0x0000002700277220 */ /* 0x000fe40000410000 */
[C---:B------:R-:W-:Y:S02]  /*103d0*/  FMUL.FTZ R40, R2.reuse, R40 ;  /* 0x0000002802287220 */ /* 0x040fe40000410000 */
[----:B------:R-:W-:Y:S02]  /*103e0*/  FMUL.FTZ R41, R2, R41 ;  /* 0x0000002902297220 */ /* 0x000fe40000410000 */
        /* <DEDUP_REMOVED lines=8> */
[C---:B------:R-:W-:Y:S01]  /*10470*/  FMUL.FTZ R48, R2.reuse, R48 ;  /* 0x0000003002307220 */ /* 0x040fe20000410000 */
[----:B-1----:R-:W-:Y:S01]  /*10480*/  F2FP.PACK_AB R82, R95, R96 ;  /* 0x000000605f52723e */ /* 0x002fe200000000ff */
[----:B------:R-:W-:Y:S02]  /*10490*/  FMUL.FTZ R49, R2, R49 ;  /* 0x0000003102317220 */ /* 0x000fe40000410000 */
[C---:B------:R-:W-:Y:S02]  /*104a0*/  FMUL.FTZ R50, R0.reuse, R50 ;  /* 0x0000003200327220 */ /* 0x040fe40000410000 */
[----:B------:R-:W-:Y:S01]  /*104b0*/  FMUL.FTZ R51, R0, R51 ;  /* 0x0000003300337220 */ /* 0x000fe20000410000 */
        /* <DEDUP_REMOVED lines=9> */
[----:B--2---:R-:W-:Y:S01]  /*10550*/  F2FP.PACK_AB R83, R92, R93 ;  /* 0x0000005d5c53723e */ /* 0x004fe200000000ff */
[----:B------:R-:W-:Y:S02]  /*10560*/  FFMA.FTZ R131, R0, R131, R89 ;  /* 0x0000008300837223 */ /* 0x000fe40000010059 */
        /* <DEDUP_REMOVED lines=13> */
[----:B------:R-:W1:Y:S01]  /*10640*/  LDSM.16.MT88.4 R72, [R112+0x7000] ;  /* 0x007000007048783b */ /* 0x000e620000004200 */
[--C-:B------:R-:W-:Y:S02]  /*10650*/  FFMA.FTZ R103, R149, c[0x0][0x23c], -R90.reuse ;  /* 0x00008f0095677a23 */ /* 0x100fe4000001085a */
[--C-:B------:R-:W-:Y:S02]  /*10660*/  FFMA.FTZ R102, R147, c[0x0][0x23c], -R90.reuse ;  /* 0x00008f0093667a23 */ /* 0x100fe4000001085a */
        /* <DEDUP_REMOVED lines=11> */
[----:B------:R-:W-:Y:S01]  /*10720*/  LDSM.16.MT88.4 R64, [R114+0x7400] ;  /* 0x007400007240783b */ /* 0x000fe20000004200 */
        /* <DEDUP_REMOVED lines=10> */
[----:B------:R-:W-:Y:S02]  /*107d0*/  FFMA.FTZ R90, R132, c[0x0][0x23c], -R90 ;  /* 0x00008f00845a7a23 */ /* 0x000fe4000001085a */
[C---:B------:R-:W-:Y:S01]  /*107e0*/  FMUL.FTZ R30, R0.reuse, R58 ;  /* 0x0000003a001e7220 */ /* 0x040fe20000410000 */
[----:B------:R-:W2:Y:S03]  /*107f0*/  MUFU.EX2 R98, R98 ;  /* 0x0000006200627308 */ /* 0x000ea60000000800 */
[----:B------:R-:W-:Y:S02]  /*10800*/  FMUL.FTZ R31, R0, R59 ;  /* 0x0000003b001f7220 */ /* 0x000fe40000410000 */
[----:B------:R-:W3:Y:S01]  /*10810*/  LDSM.16.MT88.4 R56, [R114+0x6400] ;  /* 0x006400007238783b */ /* 0x000ee20000004200 */
[----:B------:R-:W-:Y:S02]  /*10820*/  FFMA.FTZ R2, R2, R133, R88 ;  /* 0x0000008502027223 */ /* 0x000fe40000010058 */
[--C-:B------:R-:W-:Y:S02]  /*10830*/  FFMA.FTZ R86, R86, c[0x0][0x23c], -R91.reuse ;  /* 0x00008f0056567a23 */ /* 0x100fe4000001085b */
[C---:B-1----:R-:W-:Y:S01]  /*10840*/  HMMA.16816.F32 R28, R80.reuse, R72, R28 ;  /* 0x00000048501c723c */ /* 0x042fe2000000181c */
[----:B------:R-:W-:Y:S02]  /*10850*/  MUFU.EX2 R100, R100 ;  /* 0x0000006400647308 */ /* 0x000fe40000000800 */
[----:B------:R-:W-:Y:S02]  /*10860*/  FFMA.FTZ R91, R85, c[0x0][0x23c], -R91 ;  /* 0x00008f00555b7a23 */ /* 0x000fe4000001085b */
[----:B------:R-:W-:Y:S02]  /*10870*/  FADD.FTZ R97, R97, R2 ;  /* 0x0000000261617221 */ /* 0x000fe40000010000 */
[----:B------:R-:W-:Y:S01]  /*10880*/  FADD.FTZ R94, R94, R131 ;  /* 0x000000835e5e7221 */ /* 0x000fe20000010000 */
[C---:B------:R-:W-:Y:S03]  /*10890*/  HMMA.16816.F32 R32, R80.reuse, R74, R32 ;  /* 0x0000004a5020723c */ /* 0x040fe60000001820 */
[----:B------:R-:W1:Y:S01]  /*108a0*/  MUFU.EX2 R101, R101 ;  /* 0x0000006500657308 */ /* 0x000e620000000800 */
[----:B------:R-:W-:Y:S04]  /*108b0*/  FADD.FTZ R96, R96, R97 ;  /* 0x0000006160607221 */ /* 0x000fe80000010000 */
[C---:B------:R-:W-:Y:S04]  /*108c0*/  HMMA.16816.F32 R36, R80.reuse, R60, R36 ;  /* 0x0000003c5024723c */ /* 0x040fe80000001824 */
[----:B------:R-:W-:Y:S01]  /*108d0*/  FADD.FTZ R96, R95, R96 ;  /* 0x000000605f607221 */ /* 0x000fe20000010000 */
[----:B------:R-:W-:Y:S03]  /*108e0*/  MUFU.EX2 R103, R103 ;  /* 0x0000006700677308 */ /* 0x000fe60000000800 */
[C---:B------:R-:W-:Y:S01]  /*108f0*/  HMMA.16816.F32 R40, R80.reuse, R62, R40 ;  /* 0x0000003e5028723c */ /* 0x040fe20000001828 */
[----:B------:R-:W4:Y:S06]  /*10900*/  LDSM.16.MT88.4 R60, [R112+0x6400] ;  /* 0x00640000703c783b */ /* 0x000f2c0000004200 */
[----:B------:R-:W5:Y:S01]  /*10910*/  MUFU.EX2 R102, R102 ;  /* 0x0000006600667308 */ /* 0x000f620000000800 */
[C---:B------:R-:W-:Y:S07]  /*10920*/  HMMA.16816.F32 R44, R80.reuse, R52, R44 ;  /* 0x00000034502c723c */ /* 0x040fee000000182c */
[C---:B--2---:R-:W-:Y:S01]  /*10930*/  F2FP.PACK_AB R52, R98.reuse, R99 ;  /* 0x000000636234723e */ /* 0x044fe200000000ff */
[----:B------:R-:W-:Y:S01]  /*10940*/  HMMA.16816.F32 R48, R80, R54, R48 ;  /* 0x000000365030723c */ /* 0x000fe20000001830 */
[----:B------:R-:W-:Y:S03]  /*10950*/  MUFU.EX2 R104, R104 ;  /* 0x0000006800687308 */ /* 0x000fe60000000800 */
[----:B-1----:R-:W-:Y:S01]  /*10960*/  F2FP.PACK_AB R53, R101, R100 ;  /* 0x000000646535723e */ /* 0x002fe200000000ff */
[----:B------:R-:W-:Y:S04]  /*10970*/  FADD.FTZ R99, R99, R96 ;  /* 0x0000006063637221 */ /* 0x000fe80000010000 */
[----:B------:R-:W-:Y:S02]  /*10980*/  FADD.FTZ R98, R98, R99 ;  /* 0x0000006362627221 */ /* 0x000fe40000010000 */
[----:B------:R-:W1:Y:S01]  /*10990*/  MUFU.EX2 R105, R105 ;  /* 0x0000006900697308 */ /* 0x000e620000000800 */
[C---:B-----5:R-:W-:Y:S01]  /*109a0*/  F2FP.PACK_AB R54, R102.reuse, R103 ;  /* 0x000000676636723e */ /* 0x060fe200000000ff */
[----:B------:R-:W-:Y:S04]  /*109b0*/  FADD.FTZ R103, R103, R98 ;  /* 0x0000006267677221 */ /* 0x000fe80000010000 */
[----:B------:R-:W-:Y:S04]  /*109c0*/  FADD.FTZ R102, R102, R103 ;  /* 0x0000006766667221 */ /* 0x000fe80000010000 */
[----:B------:R-:W-:Y:S10]  /*109d0*/  MUFU.EX2 R135, R135 ;  /* 0x0000008700877308 */ /* 0x000ff40000000800 */
[----:B------:R-:W2:Y:S01]  /*109e0*/  MUFU.EX2 R138, R138 ;  /* 0x0000008a008a7308 */ /* 0x000ea20000000800 */
[----:B-1----:R-:W-:Y:S09]  /*109f0*/  F2FP.PACK_AB R55, R105, R104 ;  /* 0x000000686937723e */ /* 0x002ff200000000ff */
        /* <DEDUP_REMOVED lines=8> */
[C---:B------:R-:W-:Y:S01]  /*10a80*/  HMMA.16816.F32 R16, R52.reuse, R62, R16 ;  /* 0x0000003e3410723c */ /* 0x040fe20000001810 */
[----:B------:R-:W2:Y:S05]  /*10a90*/  LDSM.16.MT88.4 R60, [R114+0x8400] ;  /* 0x00840000723c783b */ /* 0x000eaa0000004200 */
[----:B------:R-:W4:Y:S02]  /*10aa0*/  MUFU.EX2 R137, R90 ;  /* 0x0000005a00897308 */ /* 0x000f240000000800 */
[C---:B------:R-:W-:Y:S04]  /*10ab0*/  HMMA.16816.F32 R20, R52.reuse, R64, R20 ;  /* 0x000000403414723c */ /* 0x040fe80000001814 */
[----:B---3--:R-:W-:Y:S04]  /*10ac0*/  F2FP.PACK_AB R89, R141, R134 ;  /* 0x000000868d59723e */ /* 0x008fe800000000ff */
[C---:B------:R-:W-:Y:S01]  /*10ad0*/  HMMA.16816.F32 R24, R52.reuse, R66, R24 ;  /* 0x000000423418723c */ /* 0x040fe20000001818 */
[----:B------:R-:W3:Y:S01]  /*10ae0*/  LDSM.16.MT88.4 R64, [R112+0x8400] ;  /* 0x008400007040783b */ /* 0x000ee20000004200 */
[----:B------:R-:W-:Y:S06]  /*10af0*/  MUFU.EX2 R86, R86 ;  /* 0x0000005600567308 */ /* 0x000fec0000000800 */
[C---:B-1----:R-:W-:Y:S04]  /*10b00*/  HMMA.16816.F32 R28, R52.reuse, R56, R28 ;  /* 0x00000038341c723c */ /* 0x042fe8000000181c */
[----:B------:R-:W1:Y:S01]  /*10b10*/  MUFU.EX2 R85, R91 ;  /* 0x0000005b00557308 */ /* 0x000e620000000800 */
[----:B----4-:R-:W-:Y:S03]  /*10b20*/  F2FP.PACK_AB R90, R137, R136 ;  /* 0x00000088895a723e */ /* 0x010fe600000000ff */
[C---:B------:R-:W-:Y:S01]  /*10b30*/  HMMA.16816.F32 R32, R52.reuse, R58, R32 ;  /* 0x0000003a3420723c */ /* 0x040fe20000001820 */
[----:B------:R-:W4:Y:S07]  /*10b40*/  LDSM.16.MT88.4 R56, [R114+0x6800] ;  /* 0x006800007238783b */ /* 0x000f2e0000004200 */
[C---:B--2---:R-:W-:Y:S08]  /*10b50*/  HMMA.16816.F32 R36, R52.reuse, R60, R36 ;  /* 0x0000003c3424723c */ /* 0x044ff00000001824 */
[C---:B------:R-:W-:Y:S01]  /*10b60*/  HMMA.16816.F32 R40, R52.reuse, R62, R40 ;  /* 0x0000003e3428723c */ /* 0x040fe20000001828 */
[----:B------:R-:W2:Y:S03]  /*10b70*/  LDSM.16.MT88.4 R60, [R112+0x6800] ;  /* 0x00680000703c783b */ /* 0x000ea60000004200 */
[----:B-1----:R-:W-:Y:S04]  /*10b80*/  F2FP.PACK_AB R91, R85, R86 ;  /* 0x00000056555b723e */ /* 0x002fe800000000ff */
[C---:B---3--:R-:W-:Y:S08]  /*10b90*/  HMMA.16816.F32 R44, R52.reuse, R64, R44 ;  /* 0x00000040342c723c */ /* 0x048ff0000000182c */
[----:B------:R-:W-:Y:S01]  /*10ba0*/  HMMA.16816.F32 R48, R52, R66, R48 ;  /* 0x000000423430723c */ /* 0x000fe20000001830 */
[----:B------:R-:W1:Y:S06]  /*10bb0*/  LDSM.16.MT88.4 R64, [R114+0x7800] ;  /* 0x007800007240783b */ /* 0x000e6c0000004200 */
[----:B------:R-:W-:Y:S01]  /*10bc0*/  F2FP.PACK_AB R52, R106, R109 ;  /* 0x0000006d6a34723e */ /* 0x000fe200000000ff */
[----:B------:R-:W-:Y:S01]  /*10bd0*/  FADD.FTZ R109, R109, R102 ;  /* 0x000000666d6d7221 */ /* 0x000fe20000010000 */
[----:B------:R-:W-:Y:S03]  /*10be0*/  F2FP.PACK_AB R53, R108, R107 ;  /* 0x0000006b6c35723e */ /* 0x000fe600000000ff */
[C---:B------:R-:W-:Y:S01]  /*10bf0*/  F2FP.PACK_AB R54, R111.reuse, R110 ;  /* 0x0000006e6f36723e */ /* 0x040fe200000000ff */
[----:B------:R-:W-:Y:S01]  /*10c00*/  FADD.FTZ R109, R106, R109 ;  /* 0x0000006d6a6d7221 */ /* 0x000fe20000010000 */
[----:B------:R-:W-:Y:S03]  /*10c10*/  F2FP.PACK_AB R55, R140, R139 ;  /* 0x0000008b8c37723e */ /* 0x000fe600000000ff */
[----:B------:R-:W-:Y:S04]  /*10c20*/  FADD.FTZ R110, R110, R109 ;  /* 0x0000006d6e6e7221 */ /* 0x000fe80000010000 */
[C---:B----4-:R-:W-:Y:S03]  /*10c30*/  HMMA.16816.F32 R4, R52.reuse, R56, R4 ;  /* 0x000000383404723c */ /* 0x050fe60000001804 */
[----:B------:R-:W-:Y:S04]  /*10c40*/  FADD.FTZ R110, R111, R110 ;  /* 0x0000006e6f6e7221 */ /* 0x000fe80000010000 */
[----:B------:R-:W-:Y:S01]  /*10c50*/  FADD.FTZ R135, R135, R110 ;  /* 0x0000006e87877221 */ /* 0x000fe20000010000 */
[C---:B------:R-:W-:Y:S01]  /*10c60*/  HMMA.16816.F32 R8, R52.reuse, R58, R8 ;  /* 0x0000003a3408723c */ /* 0x040fe20000001808 */
[----:B------:R-:W3:Y:S03]  /*10c70*/  LDSM.16.MT88.4 R56, [R112+0x7800] ;  /* 0x007800007038783b */ /* 0x000ee60000004200 */
[----:B------:R-:W-:Y:S04]  /*10c80*/  FADD.FTZ R135, R138, R135 ;  /* 0x000000878a877221 */ /* 0x000fe80000010000 */
[C---:B--2---:R-:W-:Y:S04]  /*10c90*/  HMMA.16816.F32 R12, R52.reuse, R60, R12 ;  /* 0x0000003c340c723c */ /* 0x044fe8000000180c */
[----:B------:R-:W-:Y:S04]  /*10ca0*/  FADD.FTZ R136, R136, R135 ;  /* 0x0000008788887221 */ /* 0x000fe80000010000 */
[C---:B------:R-:W-:Y:S01]  /*10cb0*/  HMMA.16816.F32 R16, R52.reuse, R62, R16 ;  /* 0x0000003e3410723c */ /* 0x040fe20000001810 */
[----:B------:R-:W2:Y:S03]  /*10cc0*/  LDSM.16.MT88.4 R60, [R114+0x8800] ;  /* 0x00880000723c783b */ /* 0x000ea60000004200 */
[----:B------:R-:W-:Y:S04]  /*10cd0*/  FADD.FTZ R133, R137, R136 ;  /* 0x0000008889857221 */ /* 0x000fe80000010000 */
[C---:B-1----:R-:W-:Y:S08]  /*10ce0*/  HMMA.16816.F32 R20, R52.reuse, R64, R20 ;  /* 0x000000403414723c */ /* 0x042ff00000001814 */
[C---:B------:R-:W-:Y:S01]  /*10cf0*/  HMMA.16816.F32 R24, R52.reuse, R66, R24 ;  /* 0x000000423418723c */ /* 0x040fe20000001818 */
[----:B------:R-:W1:Y:S07]  /*10d00*/  LDSM.16.MT88.4 R64, [R112+0x8800] ;  /* 0x008800007040783b */ /* 0x000e6e0000004200 */
[C---:B---3--:R-:W-:Y:S08]  /*10d10*/  HMMA.16816.F32 R28, R52.reuse, R56, R28 ;  /* 0x00000038341c723c */ /* 0x048ff0000000181c */
[C---:B------:R-:W-:Y:S08]  /*10d20*/  HMMA.16816.F32 R32, R52.reuse, R58, R32 ;  /* 0x0000003a3420723c */ /* 0x040ff00000001820 */
        /* <DEDUP_REMOVED lines=10> */
[C---:B------:R-:W-:Y:S07]  /*10dd0*/  HMMA.16816.F32 R72, R88.reuse, R68, R12 ;  /* 0x000000445848723c */ /* 0x040fee000000180c */
[----:B------:R-:W-:Y:S01]  /*10de0*/  FADD.FTZ R13, R93, R94 ;  /* 0x0000005e5d0d7221 */ /* 0x000fe20000010000 */
[C---:B------:R-:W-:Y:S04]  /*10df0*/  HMMA.16816.F32 R68, R88.reuse, R70, R16 ;  /* 0x000000465844723c */ /* 0x040fe80000001810 */
[----:B------:R-:W-:Y:S04]  /*10e00*/  FADD.FTZ R13, R92, R13 ;  /* 0x0000000d5c0d7221 */ /* 0x000fe80000010000 */
[C---:B--2---:R-:W-:Y:S04]  /*10e10*/  HMMA.16816.F32 R64, R88.reuse, R60, R20 ;  /* 0x0000003c5840723c */ /* 0x044fe80000001814 */
        /* <DEDUP_REMOVED lines=8> */
[----:B------:R-:W-:Y:S01]  /*10ea0*/  FADD.FTZ R107, R107, R0 ;  /* 0x000000006b6b7221 */ /* 0x000fe20000010000 */
[----:B------:R-:W-:Y:S03]  /*10eb0*/  IADD3 R0, R123, -0x1, RZ ;  /* 0xffffffff7b007810 */ /* 0x000fe60007ffe0ff */
[C---:B------:R-:W-:Y:S04]  /*10ec0*/  HMMA.16816.F32 R40, R88.reuse, R6, R40 ;  /* 0x000000065828723c */ /* 0x040fe80000001828 */
[----:B------:R-:W-:Y:S01]  /*10ed0*/  FADD.FTZ R108, R108, R107 ;  /* 0x0000006b6c6c7221 */ /* 0x000fe20000010000 */
[----:B------:R-:W-:Y:S02]  /*10ee0*/  MOV R123, R0 ;  /* 0x00000000007b7202 */ /* 0x000fe40000000f00 */
[----:B------:R-:W-:Y:S01]  /*10ef0*/  MOV R0, R3 ;  /* 0x0000000300007202 */ /* 0x000fe20000000f00 */
[C---:B----4-:R-:W-:Y:S04]  /*10f00*/  HMMA.16816.F32 R44, R88.reuse, R8, R44 ;  /* 0x00000008582c723c */ /* 0x050fe8000000182c */
[----:B------:R-:W-:Y:S04]  /*10f10*/  FADD.FTZ R5, R139, R108 ;  /* 0x0000006c8b057221 */ /* 0x000fe80000010000 */
[----:B------:R-:W-:Y:S01]  /*10f20*/  FADD.FTZ R5, R140, R5 ;  /* 0x000000058c057221 */ /* 0x000fe20000010000 */
[----:B------:R-:W-:Y:S03]  /*10f30*/  HMMA.16816.F32 R48, R88, R10, R48 ;  /* 0x0000000a5830723c */ /* 0x000fe60000001830 */
[----:B------:R-:W-:Y:S04]  /*10f40*/  FADD.FTZ R134, R134, R5 ;  /* 0x0000000586867221 */ /* 0x000fe80000010000 */
[----:B------:R-:W-:Y:S05]  /*10f50*/  FADD.FTZ R141, R141, R134 ;  /* 0x000000868d8d7221 */ /* 0x000fea0000010000 */
[----:B------:R-:W-:Y:S04]  /*10f60*/  FADD.FTZ R86, R86, R141 ;  /* 0x0000008d56567221 */ /* 0x000fe80000010000 */
[----:B------:R-:W-:Y:S01]  /*10f70*/  FADD.FTZ R131, R85, R86 ;  /* 0x0000005655837221 */ /* 0x000fe20000010000 */
[----:B------:R-:W-:-:S05]  /*10f80*/  @P0 BRA `(.L_x_5158) ;  /* 0xffffdaf000000947 */ /* 0x000fca000383ffff */
.L_x_5154:
        /* <DEDUP_REMOVED lines=162> */
.L_x_5159:
[----:B------:R-:W2:Y:S04]  /*119b0*/  S2R R3, SR_CTAID.Z ;  /* 0x0000000000037919 */ /* 0x000ea80000002700 */
[----:B------:R-:W2:Y:S02]  /*119c0*/  S2R R2, SR_CTAID.Y ;  /* 0x0000000000027919 */ /* 0x000ea40000002600 */
[----:B--2---:R-:W-:-:S04]  /*119d0*/  IMAD R7, R2, c[0x0][0x1c0], R3 ;  /* 0x0000700002077a24 */ /* 0x004fc800078e0203 */
[----:B------:R-:W-:Y:S02]  /*119e0*/  IMAD R7, R7, c[0x0][0x214], RZ ;  /* 0x0000850007077a24 */ /* 0x000fe400078e02ff */
.L_x_5160:
        /* <DEDUP_REMOVED lines=39> */
.L_x_5162:
[----:B------:R-:W-:Y:S05]  /*11c60*/  BSYNC B0 ;  /* 0x0000000000007941 */ /* 0x000fea0003800000 */
.L_x_5161:
        /* <DEDUP_REMOVED lines=30> */
.L_x_5164:
[----:B------:R-:W-:Y:S05]  /*11e50*/  BSYNC B0 ;  /* 0x0000000000007941 */ /* 0x000fea0003800000 */
.L_x_5163:
        /* <DEDUP_REMOVED lines=17> */
.L_x_5165:
        /* <DEDUP_REMOVED lines=9> */
.L_x_6165:


//--------------------- .text._ZN5flash24flash_fwd_splitkv_kernelI23Flash_fwd_kernel_traitsILi96ELi64ELi64ELi4ELb0ELb0EN7cutlass6half_tE19Flash_kernel_traitsILi96ELi64ELi64ELi4ES3_EELb1ELb0ELb1ELb0ELb0ELb0ELb0ELb1EEEvNS_16Flash_fwd_paramsE --------------------------
	.section	.text._ZN5flash24flash_fwd_splitkv_kernelI23Flash_fwd_kernel_traitsILi96ELi64ELi64ELi4ELb0ELb0EN7cutlass6half_tE19Flash_kernel_traitsILi96ELi64ELi64ELi4ES3_EELb1ELb0ELb1ELb0ELb0ELb0ELb0ELb1EEEvNS_16Flash_fwd_paramsE,"ax",@progbits
	.sectioninfo	@"SHI_REGISTERS=150"
	.align	128
        .global         _ZN5flash24flash_fwd_splitkv_kernelI23Flash_fwd_kernel_traitsILi96ELi64ELi64ELi4ELb0ELb0EN7cutlass6half_tE19Flash_kernel_traitsILi96ELi64ELi64ELi4ES3_EELb1ELb0ELb1ELb0ELb0ELb0ELb0ELb1EEEvNS_16Flash_fwd_paramsE
        .type           _ZN5flash24flash_fwd_splitkv_kernelI23Flash_fwd_kernel_traitsILi96ELi64ELi64ELi4ELb0ELb0EN7cutlass6half_tE19Flash_kernel_traitsILi96ELi64ELi64ELi4ES3_EELb1ELb0ELb1ELb0ELb0ELb0ELb0ELb1EEEvNS_16Flash_fwd_paramsE,@function
        .size           _ZN5flash24flash_fwd_splitkv_kernelI23Flash_fwd_kernel_traitsILi96ELi64ELi64ELi4ELb0ELb0EN7cutlass6half_tE19Flash_kernel_traitsILi96ELi64ELi64ELi4ES3_EELb1ELb0ELb1ELb0ELb0ELb0ELb0ELb1EEEvNS_16Flash_fwd_paramsE,(.L_x_6166 - _ZN5flash24flash_fwd_splitkv_kernelI23Flash_fwd_kernel_traitsILi96ELi64ELi64ELi4ELb0ELb0EN7cutlass6half_tE19Flash_kernel_traitsILi96ELi64ELi64ELi4ES3_EELb1ELb0ELb1ELb0ELb0ELb0ELb0ELb1EEEvNS_16Flash_fwd_paramsE)
        .other          _ZN5flash24flash_fwd_splitkv_kernelI23Flash_fwd_kernel_traitsILi96ELi64ELi64ELi4ELb0ELb0EN7cutlass6half_tE19Flash_kernel_traitsILi96ELi64ELi64ELi4ES3_EELb1ELb0ELb1ELb0ELb0ELb0ELb0ELb1EEEvNS_16Flash_fwd_paramsE,@"STO_CUDA_ENTRY STV_DEFAULT"
_ZN5flash24flash_fwd_splitkv_kernelI23Flash_fwd_kernel_traitsILi96ELi64ELi64ELi4ELb0ELb0EN7cutlass6half_tE19Flash_kernel_traitsILi96ELi64ELi64ELi4ES3_EELb1ELb0ELb1ELb0ELb0ELb0ELb0ELb1EEEvNS_16Flash_fwd_paramsE:
.text._ZN5flash24flash_fwd_splitkv_kernelI23Flash_fwd_kernel_traitsILi96ELi64ELi64ELi4ELb0ELb0EN7cutlass6half_tE19Flash_kernel_traitsILi96ELi64ELi64ELi4ES3_EELb1ELb0ELb1ELb0ELb0ELb0ELb0ELb1EEEvNS_16Flash_fwd_paramsE:
[----:B------:R-:W-:Y:S02]  /*0000*/  MOV R1, c[0x0][0x28] ;  /* 0x00000a0000017a02 */ /* 0x000fe40000000f00 */
[----:B------:R-:W1:Y:S01]  /*0010*/  S2R R11, SR_CTAID.Y ;  /* 0x00000000000b7919 */ /* 0x000e620000002600 */
        /* <DEDUP_REMOVED lines=8> */
[----:B------:R-:W2:Y:S01]  /*00a0*/  LDC.U8 R2, c[0x0][0x312] ;  /* 0x0000c480ff027b82 */ /* 0x000ea20000000000 */
[----:B------:R-:W-:Y:S01]  /*00b0*/  ISETP.EQ.U32.AND P0, PT, RZ, c[0x0][0x248], PT ;  /* 0x00009200ff007a0c */ /* 0x000fe20003f02070 */
[----:B-1----:R-:W-:-:S04]  /*00c0*/  IMAD.WIDE R4, R11, R0, c[0x0][0x240] ;  /* 0x000090000b047625 */ /* 0x002fc800078e0200 */
[----:B------:R-:W-:-:S03]  /*00d0*/  IMAD.WIDE R120, R11, R0, c[0x0][0x250] ;  /* 0x000094000b787625 */ /* 0x000fc600078e0200 */
[----:B------:R-:W3:Y:S04]  /*00e0*/  @P1 LDG.E R115, [R4.64] ;  /* 0x0000000604731981 */ /* 0x000ee8000c1e1900 */
[----:B------:R-:W3:Y:S01]  /*00f0*/  @P1 LDG.E R114, [R4.64+0x4] ;  /* 0x0000040604721981 */ /* 0x000ee2000c1e1900 */
[----:B--2---:R-:W-:-:S03]  /*0100*/  ISETP.NE.AND P2, PT, R2, RZ, PT ;  /* 0x000000ff0200720c */ /* 0x004fc60003f45270 */
[----:B------:R1:W5:Y:S01]  /*0110*/  @P5 LDG.E R3, [R120.64] ;  /* 0x0000000678035981 */ /* 0x000362000c1e1900 */
[----:B------:R-:W-:Y:S01]  /*0120*/  ISETP.EQ.OR.EX P0, PT, RZ, c[0x0][0x24c], !P2, P0 ;  /* 0x00009300ff007a0c */ /* 0x000fe20005702700 */
[----:B------:R-:W-:Y:S02]  /*0130*/  IMAD.MOV.U32 R2, RZ, RZ, -0x1 ;  /* 0xffffffffff027424 */ /* 0x000fe400078e00ff */
[----:B------:R-:W-:Y:S01]  /*0140*/  IMAD.WIDE R6, R11, R0, c[0x0][0x248] ;  /* 0x000092000b067625 */ /* 0x000fe200078e0200 */
[----:B------:R-:W2:Y:S04]  /*0150*/  S2R R25, SR_CTAID.X ;  /* 0x0000000000197919 */ /* 0x000ea80000002500 */
[----:B------:R-:W4:Y:S05]  /*0160*/  S2R R108, SR_CTAID.Z ;  /* 0x00000000006c7919 */ /* 0x000f2a0000002700 */
[----:B------:R1:W5:Y:S01]  /*0170*/  @!P0 LDG.E R2, [R6.64] ;  /* 0x0000000606028981 */ /* 0x000362000c1e1900 */
[----:B------:R-:W-:-:S04]  /*0180*/  ISETP.NE.U32.AND P0, PT, RZ, c[0x0][0x248], PT ;  /* 0x00009200ff007a0c */ /* 0x000fc80003f05070 */
[----:B------:R-:W-:Y:S01]  /*0190*/  ISETP.NE.AND.EX P0, PT, RZ, c[0x0][0x24c], PT, P0 ;  /* 0x00009300ff007a0c */ /* 0x000fe20003f05300 */
[--C-:B------:R-:W-:Y:S01]  /*01a0*/  IMAD.MOV.U32 R61, RZ, RZ, R11.reuse ;  /* 0x000000ffff3d7224 */ /* 0x100fe200078e000b */
[----:B------:R-:W-:Y:S01]  /*01b0*/  SHF.R.S32.HI R58, RZ, 0x1f, R11 ;  /* 0x0000001fff3a7819 */ /* 0x000fe2000001140b */
[----:B---3--:R-:W-:Y:S02]  /*01c0*/  @P1 IMAD.IADD R114, R114, 0x1, -R115 ;  /* 0x0000000172721824 */ /* 0x008fe400078e0a73 */
[----:B------:R-:W-:-:S08]  /*01d0*/  @!P1 IMAD.MOV.U32 R114, RZ, RZ, c[0x0][0x214] ;  /* 0x00008500ff729624 */ /* 0x000fd000078e00ff */
[----:B------:R-:W-:Y:S05]  /*01e0*/  @!P0 BRA `(.L_x_5166) ;  /* 0x0000004000008947 */ /* 0x000fea0003800000 */
[----:B-12-4-:R-:W2:Y:S02]  /*01f0*/  @P2 LDG.E R5, [R6.64+0x4] ;  /* 0x0000040606052981 */ /* 0x016ea4000c1e1900 */
[----:B--2--5:R-:W-:-:S06]  /*0200*/  @P2 IADD3 R4, R5, -R2, RZ ;  /* 0x8000000205042210 */ /* 0x024fcc0007ffe0ff */
[----:B------:R1:W5:Y:S01]  /*0210*/  @!P2 LDG.E R4, [R6.64] ;  /* 0x000000060604a981 */ /* 0x000362000c1e1900 */
[----:B------:R-:W-:Y:S05]  /*0220*/  BRA `(.L_x_5167) ;  /* 0x0000001000007947 */ /* 0x000fea0003800000 */
.L_x_5166:
[----:B-12-4-:R-:W-:Y:S02]  /*0230*/  MOV R4, c[0x0][0x218] ;  /* 0x0000860000047a02 */ /* 0x016fe40000000f00 */
.L_x_5167:
        /* <DEDUP_REMOVED lines=13> */
[----:B------:R-:W-:Y:S01]  /*0310*/  IMAD.MOV.U32 R9, RZ, RZ, c[0x0][0x218] ;  /* 0x00008600ff097624 */ /* 0x000fe200078e00ff */
[----:B------:R-:W-:Y:S01]  /*0320*/  IADD3 R4, -R114, 0x7f, R79 ;  /* 0x0000007f72047810 */ /* 0x000fe20007ffe14f */
[----:B------:R-:W1:Y:S01]  /*0330*/  S2R R56, SR_TID.X ;  /* 0x0000000000387919 */ /* 0x000e620000002100 */
[----:B------:R-:W-:Y:S02]  /*0340*/  IADD3 R7, R53, 0x3f, RZ ;  /* 0x0000003f35077810 */ /* 0x000fe40007ffe0ff */
[----:B------:R-:W-:Y:S02]  /*0350*/  IADD3 R9, R9, 0x3f, RZ ;  /* 0x0000003f09097810 */ /* 0x000fe40007ffe0ff */
[----:B------:R-:W-:Y:S02]  /*0360*/  IADD3 R5, R4, c[0x0][0x2e8], R53 ;  /* 0x0000ba0004057a10 */ /* 0x000fe40007ffe035 */
[----:B------:R-:W-:-:S02]  /*0370*/  SHF.R.S32.HI R6, RZ, 0x1f, R7 ;  /* 0x0000001fff067819 */ /* 0x000fc40000011407 */
[----:B------:R-:W-:Y:S02]  /*0380*/  SHF.R.S32.HI R8, RZ, 0x1f, R9 ;  /* 0x0000001fff087819 */ /* 0x000fe40000011409 */
[----:B------:R-:W-:Y:S02]  /*0390*/  SHF.R.S32.HI R4, RZ, 0x1f, R5 ;  /* 0x0000001fff047819 */ /* 0x000fe40000011405 */
[----:B------:R-:W-:Y:S02]  /*03a0*/  LEA.HI R6, R6, R7, RZ, 0x6 ;  /* 0x0000000706067211 */ /* 0x000fe400078f30ff */
[----:B------:R-:W-:Y:S02]  /*03b0*/  LEA.HI R8, R8, R9, RZ, 0x6 ;  /* 0x0000000908087211 */ /* 0x000fe400078f30ff */
[----:B------:R-:W-:Y:S02]  /*03c0*/  LEA.HI R4, R4, R5, RZ, 0x6 ;  /* 0x0000000504047211 */ /* 0x000fe400078f30ff */
[----:B------:R-:W-:-:S02]  /*03d0*/  SHF.R.S32.HI R6, RZ, 0x6, R6 ;  /* 0x00000006ff067819 */ /* 0x000fc40000011406 */
[----:B------:R-:W-:Y:S02]  /*03e0*/  SHF.R.S32.HI R5, RZ, 0x6, R8 ;  /* 0x00000006ff057819 */ /* 0x000fe40000011408 */
[----:B------:R-:W-:Y:S02]  /*03f0*/  SHF.R.S32.HI R4, RZ, 0x6, R4 ;  /* 0x00000006ff047819 */ /* 0x000fe40000011404 */
[----:B------:R-:W-:-:S04]  /*0400*/  IMNMX R5, R5, R6, PT ;  /* 0x0000000605057217 */ /* 0x000fc80003800200 */
        /* <DEDUP_REMOVED lines=51> */
.L_x_5170:
[----:B------:R-:W-:Y:S05]  /*0740*/  BSYNC B0 ;  /* 0x0000000000007941 */ /* 0x000fea0003800000 */
.L_x_5169:
        /* <DEDUP_REMOVED lines=19> */
.L_x_5172:
[----:B------:R-:W-:Y:S05]  /*0880*/  BSYNC B0 ;  /* 0x0000000000007941 */ /* 0x000fea0003800000 */
.L_x_5171:
[----:B------:R-:W-:-:S04]  /*0890*/  ISETP.NE.AND P2, PT, R56, RZ, PT ;  /* 0x000000ff3800720c */ /* 0x000fc80003f45270 */
        /* <DEDUP_REMOVED lines=12> */
.L_x_5168:
        /* <DEDUP_REMOVED lines=42> */
[----:B-----5:R-:W-:-:S05]  /*0c00*/  IMAD.WIDE R10, R5, 0x4, R116 ;  /* 0x00000004050a7825 */ /* 0x020fca00078e0274 */
[----:B------:R-:W2:Y:S01]  /*0c10*/  LDG.E R0, [R10.64] ;  /* 0x000000060a007981 */ /* 0x000ea2000c1e1900 */
[----:B------:R-:W-:Y:S01]  /*0c20*/  IABS R4, c[0x0][0x1c8] ;  /* 0x0000720000047a13 */ /* 0x000fe20000000000 */
[----:B------:R-:W-:Y:S01]  /*0c30*/  IMAD.MOV R5, RZ, RZ, -R5 ;  /* 0x000000ffff057224 */ /* 0x000fe200078e0a05 */
[----:B------:R-:W-:Y:S02]  /*0c40*/  IABS R3, R108 ;  /* 0x0000006c00037213 */ /* 0x000fe40000000000 */
[----:B------:R-:W1:Y:S01]  /*0c50*/  I2F.RP R8, R4 ;  /* 0x0000000400087306 */ /* 0x000e620000209400 */
[----:B------:R-:W-:-:S05]  /*0c60*/  IMAD R9, R5, c[0x0][0x2d0], R118 ;  /* 0x0000b40005097a24 */ /* 0x000fca00078e0276 */
[----:B------:R-:W-:Y:S02]  /*0c70*/  SHF.R.S32.HI R5, RZ, 0x1f, R9 ;  /* 0x0000001fff057819 */ /* 0x000fe40000011409 */
        /* <DEDUP_REMOVED lines=14> */
[----:B------:R-:W-:Y:S02]  /*0d60*/  ISETP.GE.U32.AND P1, PT, R3, R4, PT ;  /* 0x000000040300720c */ /* 0x000fe40003f26070 */
[----:B------:R-:W-:Y:S01]  /*0d70*/  ISETP.GE.AND P0, PT, R2, RZ, PT ;  /* 0x000000ff0200720c */ /* 0x000fe20003f06270 */
[----:B------:R-:W-:-:S04]  /*0d80*/  IMAD R2, R5, c[0x0][0x198], RZ ;  /* 0x0000660005027a24 */ /* 0x000fc800078e02ff */
[----:B------:R-:W-:-:S06]  /*0d90*/  IMAD R2, R9, c[0x0][0x19c], R2 ;  /* 0x0000670009027a24 */ /* 0x000fcc00078e0202 */
[----:B------:R-:W-:Y:S02]  /*0da0*/  @P1 IADD3 R7, R7, 0x1, RZ ;  /* 0x0000000107071810 */ /* 0x000fe40007ffe0ff */
[----:B------:R-:W-:Y:S02]  /*0db0*/  ISETP.NE.AND P1, PT, RZ, c[0x0][0x1c8], PT ;  /* 0x00007200ff007a0c */ /* 0x000fe40003f25270 */
[----:B------:R-:W-:-:S11]  /*0dc0*/  @!P0 IADD3 R7, -R7, RZ, RZ ;  /* 0x000000ff07078210 */ /* 0x000fd60007ffe1ff */
        /* <DEDUP_REMOVED lines=18> */
[----:B------:R-:W-:Y:S01]  /*0ef0*/  MOV R2, R10 ;  /* 0x0000000a00027202 */ /* 0x000fe20000000f00 */
[----:B------:R-:W-:Y:S05]  /*0f00*/  BRA `(.L_x_5174) ;  /* 0x0000044000007947 */ /* 0x000fea0003800000 */
.L_x_5173:
        /* <DEDUP_REMOVED lines=16> */
.L_x_5175:
[----:B------:R-:W-:Y:S02]  /*1010*/  IABS R4, c[0x0][0x1c8] ;  /* 0x0000720000047a13 */ /* 0x000fe40000000000 */
[----:B------:R-:W-:Y:S02]  /*1020*/  IABS R5, R108 ;  /* 0x0000006c00057213 */ /* 0x000fe40000000000 */
[----:B------:R-:W1:Y:S01]  /*1030*/  I2F.RP R10, R4 ;  /* 0x00000004000a7306 */ /* 0x000e620000209400 */
[----:B------:R-:W-:Y:S02]  /*1040*/  LEA R118, R87, 0xffffffc0, 0x6 ;  /* 0xffffffc057767811 */ /* 0x000fe400078e30ff */
[----:B------:R-:W-:-:S03]  /*1050*/  @P4 IADD3 R15, R3, R2, RZ ;  /* 0x00000002030f4210 */ /* 0x000fc60007ffe0ff */
[----:B------:R-:W-:-:S04]  /*1060*/  IMAD.WIDE.U32 R8, R118, c[0x0][0x198], R8 ;  /* 0x0000660076087a25 */ /* 0x000fc800078e0008 */
[----:B------:R-:W-:-:S04]  /*1070*/  @P4 IMAD.WIDE.U32 R16, R15, c[0x0][0x1a0], RZ ;  /* 0x000068000f104a25 */ /* 0x000fc800078e00ff */
[----:B------:R-:W-:Y:S01]  /*1080*/  @P4 IMAD R15, R15, c[0x0][0x1a4], R17 ;  /* 0x000069000f0f4a24 */ /* 0x000fe200078e0211 */
        /* <DEDUP_REMOVED lines=26> */
[----:B------:R-:W-:Y:S02]  /*1230*/  IMAD R0, R6, c[0x0][0x1b0], RZ ;  /* 0x00006c0006007a24 */ /* 0x000fe400078e02ff */
[----:B------:R-:W-:Y:S02]  /*1240*/  IMAD.MOV.U32 R2, RZ, RZ, R8 ;  /* 0x000000ffff027224 */ /* 0x000fe400078e0008 */
[----:B------:R-:W-:Y:S01]  /*1250*/  IMAD R13, R7, c[0x0][0x1b4], R0 ;  /* 0x00006d00070d7a24 */ /* 0x000fe200078e0200 */
[----:B------:R-:W-:-:S04]  /*1260*/  @P4 MOV R0, R16 ;  /* 0x0000001000004202 */ /* 0x000fc80000000f00 */
[----:B------:R-:W-:Y:S01]  /*1270*/  IADD3 R13, R9, R13, RZ ;  /* 0x0000000d090d7210 */ /* 0x000fe20007ffe0ff */
[----:B------:R-:W-:Y:S01]  /*1280*/  IMAD.MOV.U32 R9, RZ, RZ, R118 ;  /* 0x000000ffff097224 */ /* 0x000fe200078e0076 */
        /* <DEDUP_REMOVED lines=12> */
.L_x_5174:
[----:B------:R1:W5:Y:S01]  /*1350*/  @P5 LDG.E R3, [R120.64] ;  /* 0x0000000678035981 */ /* 0x000362000c1e1900 */
[----:B------:R-:W-:Y:S01]  /*1360*/  SHF.R.S32.HI R71, RZ, 0x1f, R56 ;  /* 0x0000001fff477819 */ /* 0x000fe20000011438 */
[----:B------:R-:W-:Y:S01]  /*1370*/  IMAD.MOV.U32 R8, RZ, RZ, 0x2 ;  /* 0x00000002ff087424 */ /* 0x000fe200078e00ff */
[----:B------:R-:W-:Y:S01]  /*1380*/  ISETP.NE.AND P0, PT, R115, -0x1, PT ;  /* 0xffffffff7300780c */ /* 0x000fe20003f05270 */
[----:B------:R-:W-:Y:S01]  /*1390*/  IMAD.MOV.U32 R26, RZ, RZ, RZ ;  /* 0x000000ffff1a7224 */ /* 0x000fe200078e00ff */
[CC--:B------:R-:W-:Y:S01]  /*13a0*/  LEA.HI R23, R71.reuse, R56.reuse, RZ, 0x2 ;  /* 0x0000003847177211 */ /* 0x0c0fe200078f10ff */
[----:B------:R-:W-:Y:S01]  /*13b0*/  IMAD.MOV.U32 R27, RZ, RZ, c[0x0][0x230] ;  /* 0x00008c00ff1b7624 */ /* 0x000fe200078e00ff */
[-C--:B------:R-:W-:Y:S01]  /*13c0*/  LEA.HI R78, R71, R56.reuse, RZ, 0x3 ;  /* 0x00000038474e7211 */ /* 0x080fe200078f18ff */
[----:B------:R-:W-:Y:S01]  /*13d0*/  IMAD.MOV.U32 R63, RZ, RZ, c[0x0][0x198] ;  /* 0x00006600ff3f7624 */ /* 0x000fe200078e00ff */
[----:B-----5:R-:W-:Y:S01]  /*13e0*/  LOP3.LUT R11, R23, 0xfffffffc, RZ, 0xc0, !PT ;  /* 0xfffffffc170b7812 */ /* 0x020fe200078ec0ff */
[----:B------:R-:W-:Y:S01]  /*13f0*/  IMAD.MOV.U32 R55, RZ, RZ, c[0x0][0x1a0] ;  /* 0x00006800ff377624 */ /* 0x000fe200078e00ff */
[----:B------:R-:W-:Y:S01]  /*1400*/  LEA.HI R75, R71, R56, RZ, 0x4 ;  /* 0x00000038474b7211 */ /* 0x000fe200078f20ff */
[----:B------:R-:W-:Y:S01]  /*1410*/  IMAD.MOV.U32 R42, RZ, RZ, 0x10 ;  /* 0x00000010ff2a7424 */ /* 0x000fe200078e00ff */
[----:B------:R-:W-:Y:S01]  /*1420*/  SHF.R.S32.HI R77, RZ, 0x3, R78 ;  /* 0x00000003ff4d7819 */ /* 0x000fe2000001144e */
[----:B------:R-:W-:Y:S01]  /*1430*/  IMAD.IADD R66, R56, 0x1, -R11 ;  /* 0x0000000138427824 */ /* 0x000fe200078e0a0b */
[----:B------:R-:W-:Y:S01]  /*1440*/  SHF.R.S32.HI R110, RZ, 0x2, R23 ;  /* 0x00000002ff6e7819 */ /* 0x000fe20000011417 */
[----:B------:R-:W-:Y:S01]  /*1450*/  @!P0 IMAD R4, R58, c[0x0][0x178], RZ ;  /* 0x00005e003a048a24 */ /* 0x000fe200078e02ff */
[----:B------:R-:W-:Y:S01]  /*1460*/  LOP3.LUT R11, R75, 0xfffffff0, RZ, 0xc0, !PT ;  /* 0xfffffff04b0b7812 */ /* 0x000fe200078ec0ff */
[----:B------:R-:W-:Y:S01]  /*1470*/  @!P0 IMAD.WIDE.U32 R18, R61, c[0x0][0x178], RZ ;  /* 0x00005e003d128a25 */ /* 0x000fe200078e00ff */
[----:B------:R-:W-:-:S02]  /*1480*/  LEA.HI R23, R23, R110, RZ, 0x1 ;  /* 0x0000006e17177211 */ /* 0x000fc400078f08ff */
[----:B------:R-:W-:Y:S01]  /*1490*/  LEA.HI R71, R71, R56, RZ, 0x5 ;  /* 0x0000003847477211 */ /* 0x000fe200078f28ff */
[----:B------:R-:W-:Y:S01]  /*14a0*/  IMAD.SHL.U32 R17, R77, 0x40, RZ ;  /* 0x000000404d117824 */ /* 0x000fe200078e00ff */
[----:B------:R-:W-:Y:S01]  /*14b0*/  LOP3.LUT R23, R23, 0x7fffffe, RZ, 0xc0, !PT ;  /* 0x07fffffe17177812 */ /* 0x000fe200078ec0ff */
[----:B------:R-:W-:Y:S01]  /*14c0*/  @P0 IMAD.WIDE.U32 R20, R115, c[0x0][0x190], RZ ;  /* 0x0000640073140a25 */ /* 0x000fe200078e00ff */
[----:B------:R-:W-:Y:S02]  /*14d0*/  SHF.R.S32.HI R76, RZ, 0x5, R71 ;  /* 0x00000005ff4c7819 */ /* 0x000fe40000011447 */
[----:B------:R-:W-:Y:S01]  /*14e0*/  LOP3.LUT R17, R17, 0xc0, RZ, 0xc0, !PT ;  /* 0x000000c011117812 */ /* 0x000fe200078ec0ff */
[----:B------:R-:W-:Y:S01]  /*14f0*/  IMAD.IADD R74, R56, 0x1, -R11 ;  /* 0x00000001384a7824 */ /* 0x000fe200078e0a0b */
[----:B------:R-:W-:Y:S01]  /*1500*/  SHF.R.S32.HI R82, RZ, 0x1f, R59 ;  /* 0x0000001fff527819 */ /* 0x000fe2000001143b */
[----:B------:R-:W-:Y:S01]  /*1510*/  @!P0 IMAD R4, R61, c[0x0][0x17c], R4 ;  /* 0x00005f003d048a24 */ /* 0x000fe200078e0204 */
[----:B------:R-:W-:Y:S01]  /*1520*/  SHF.R.S32.HI R111, RZ, 0x1f, R110 ;  /* 0x0000001fff6f7819 */ /* 0x000fe2000001146e */
[----:B------:R-:W-:Y:S01]  /*1530*/  IMAD.SHL.U32 R10, R66, 0x8, RZ ;  /* 0x00000008420a7824 */ /* 0x000fe200078e00ff */
[----:B------:R-:W-:Y:S01]  /*1540*/  LEA.HI R73, R74, R74, RZ, 0x1 ;  /* 0x0000004a4a497211 */ /* 0x000fe200078f08ff */
[----:B------:R-:W-:Y:S01]  /*1550*/  @!P0 IMAD.MOV.U32 R20, RZ, RZ, R18 ;  /* 0x000000ffff148224 */ /* 0x000fe200078e0012 */
[C---:B------:R-:W-:Y:S01]  /*1560*/  IADD3 R88, P1, R110.reuse, R9, RZ ;  /* 0x000000096e587210 */ /* 0x040fe20007f3e0ff */
[----:B------:R-:W-:Y:S01]  /*1570*/  @P0 IMAD R21, R115, c[0x0][0x194], R21 ;  /* 0x0000650073150a24 */ /* 0x000fe200078e0215 */
[----:B------:R-:W-:Y:S01]  /*1580*/  SHF.R.S32.HI R11, RZ, 0x1f, R10 ;  /* 0x0000001fff0b7819 */ /* 0x000fe2000001140a */
[----:B------:R-:W-:Y:S01]  /*1590*/  @!P0 IMAD.IADD R21, R19, 0x1, R4 ;  /* 0x0000000113158824 */ /* 0x000fe200078e0204 */
[----:B------:R-:W-:Y:S01]  /*15a0*/  LOP3.LUT R4, R17, 0x18, R10, 0xf8, !PT ;  /* 0x0000001811047812 */ /* 0x000fe200078ef80a */
[----:B------:R-:W-:Y:S01]  /*15b0*/  IMAD.IADD R23, R110, 0x1, -R23 ;  /* 0x000000016e177824 */ /* 0x000fe200078e0a17 */
[----:B------:R-:W-:Y:S01]  /*15c0*/  IADD3 R20, P0, R10, R20, RZ ;  /* 0x000000140a147210 */ /* 0x000fe20007f1e0ff */
[----:B------:R-:W-:Y:S01]  /*15d0*/  IMAD.X R5, R111, 0x1, R5, P1 ;  /* 0x000000016f057824 */ /* 0x000fe200008e0605 */
[----:B------:R-:W-:Y:S01]  /*15e0*/  SHF.R.U32.HI R17, RZ, 0x3, R17 ;  /* 0x00000003ff117819 */ /* 0x000fe20000011611 */
[----:B------:R-:W-:Y:S01]  /*15f0*/  IMAD R106, R76, 0x8, R23 ;  /* 0x000000084c6a7824 */ /* 0x000fe200078e0217 */
[----:B------:R-:W-:Y:S01]  /*1600*/  SHF.R.S32.HI R72, RZ, 0x1, R73 ;  /* 0x00000001ff487819 */ /* 0x000fe20000011449 */
[----:B------:R-:W-:Y:S01]  /*1610*/  IMAD.X R21, R11, 0x1, R21, P0 ;  /* 0x000000010b157824 */ /* 0x000fe200000e0615 */
[----:B------:R-:W-:Y:S01]  /*1620*/  SHF.R.S32.HI R19, RZ, 0x1f, R73 ;  /* 0x0000001fff137819 */ /* 0x000fe20000011449 */
[----:B------:R-:W-:Y:S01]  /*1630*/  IMAD.WIDE R24, R25, 0x40, R110 ;  /* 0x0000004019187825 */ /* 0x000fe200078e026e */
[----:B------:R-:W-:-:S02]  /*1640*/  LOP3.LUT R17, R4, R17, RZ, 0x3c, !PT ;  /* 0x0000001104117212 */ /* 0x000fc400078e3cff */
[----:B------:R-:W-:Y:S01]  /*1650*/  LEA.HI R4, R19, R72, RZ, 0x2 ;  /* 0x0000004813047211 */ /* 0x000fe200078f10ff */
[----:B------:R-:W-:Y:S01]  /*1660*/  IMAD R112, R25, c[0x0][0x190], RZ ;  /* 0x0000640019707a24 */ /* 0x000fe200078e02ff */
[----:B------:R-:W-:Y:S01]  /*1670*/  IADD3 R14, P0, R10, R0, RZ ;  /* 0x000000000a0e7210 */ /* 0x000fe20007f1e0ff */
[----:B------:R-:W-:Y:S01]  /*1680*/  IMAD.WIDE.U32 R20, R24, c[0x0][0x190], R20 ;  /* 0x0000640018147a25 */ /* 0x000fe200078e0014 */
[----:B------:R-:W-:Y:S02]  /*1690*/  IADD3 R85, R10, 0x20, RZ ;  /* 0x000000200a557810 */ /* 0x000fe40007ffe0ff */
[----:B------:R-:W-:Y:S01]  /*16a0*/  LEA R106, R106, R17, 0x5 ;  /* 0x000000116a6a7211 */ /* 0x000fe200078e28ff */
[----:B------:R-:W-:Y:S01]  /*16b0*/  IMAD.X R15, R11, 0x1, R15, P0 ;  /* 0x000000010b0f7824 */ /* 0x000fe200000e060f */
[----:B------:R-:W-:Y:S01]  /*16c0*/  LOP3.LUT R17, R4, 0xfffffffc, RZ, 0xc0, !PT ;  /* 0xfffffffc04117812 */ /* 0x000fe200078ec0ff */
[----:B------:R-:W-:Y:S01]  /*16d0*/  IMAD R4, R6, c[0x0][0x1b8], RZ ;  /* 0x00006e0006047a24 */ /* 0x000fe200078e02ff */
[----:B------:R-:W-:Y:S01]  /*16e0*/  ISETP.GE.AND P0, PT, R85, c[0x0][0x220], PT ;  /* 0x0000880055007a0c */ /* 0x000fe20003f06270 */
[----:B------:R-:W-:Y:S01]  /*16f0*/  IMAD.WIDE.U32 R14, R7, c[0x0][0x1b8], R14 ;  /* 0x00006e00070e7a25 */ /* 0x000fe200078e000e */
[----:B------:R-:W-:-:S02]  /*1700*/  IADD3 R84, R10, 0x40, RZ ;  /* 0x000000400a547810 */ /* 0x000fc40007ffe0ff */
[----:B------:R-:W-:Y:S01]  /*1710*/  LEA.HI R82, R82, R59, RZ, 0x6 ;  /* 0x0000003b52527211 */ /* 0x000fe200078f30ff */
[----:B------:R-:W-:Y:S01]  /*1720*/  IMAD R0, R7, c[0x0][0x1bc], R4 ;  /* 0x00006f0007007a24 */ /* 0x000fe200078e0204 */
[----:B------:R-:W-:Y:S01]  /*1730*/  SEL R4, RZ, 0xffffffff, P0 ;  /* 0xffffffffff047807 */ /* 0x000fe20000000000 */
[----:B------:R-:W-:Y:S01]  /*1740*/  IMAD R112, R24, c[0x0][0x194], R112 ;  /* 0x0000650018707a24 */ /* 0x000fe200078e0270 */
[----:B------:R-:W-:Y:S01]  /*1750*/  ISETP.GE.AND P0, PT, R84, c[0x0][0x220], PT ;  /* 0x0000880054007a0c */ /* 0x000fe20003f06270 */
[----:B------:R-:W-:Y:S01]  /*1760*/  IMAD.SHL.U32 R66, R66, 0x4, RZ ;  /* 0x0000000442427824 */ /* 0x000fe200078e00ff */
[----:B------:R-:W-:Y:S01]  /*1770*/  MOV R69, c[0x0][0x230] ;  /* 0x00008c0000457a02 */ /* 0x000fe20000000f00 */
[----:B------:R-:W-:Y:S01]  /*1780*/  IMAD.SHL.U32 R4, R4, 0x2, RZ ;  /* 0x0000000204047824 */ /* 0x000fe200078e00ff */
[----:B------:R-:W-:Y:S01]  /*1790*/  SHF.R.S32.HI R82, RZ, 0x6, R82 ;  /* 0x00000006ff527819 */ /* 0x000fe20000011452 */
[----:B------:R-:W-:Y:S01]  /*17a0*/  IMAD.IADD R72, R72, 0x1, -R17 ;  /* 0x0000000148487824 */ /* 0x000fe200078e0a11 */
[----:B------:R-:W-:Y:S01]  /*17b0*/  SEL R70, RZ, 0x4, P0 ;  /* 0x00000004ff467807 */ /* 0x000fe20000000000 */
[----:B------:R-:W-:Y:S01]  /*17c0*/  IMAD.HI.U32 R69, R8, R69, R26 ;  /* 0x0000004508457227 */ /* 0x000fe200078e001a */
[----:B------:R-:W-:-:S02]  /*17d0*/  ISETP.GE.AND P1, PT, R10, c[0x0][0x220], PT ;  /* 0x000088000a007a0c */ /* 0x000fc40003f26270 */
[----:B------:R-:W-:Y:S01]  /*17e0*/  IADD3 R124, P0, R10, R2, RZ ;  /* 0x000000020a7c7210 */ /* 0x000fe20007f1e0ff */
[----:B------:R-:W-:Y:S01]  /*17f0*/  IMAD.IADD R113, R21, 0x1, R112 ;  /* 0x0000000115717824 */ /* 0x000fe200078e0270 */
[----:B------:R-:W-:Y:S01]  /*1800*/  IMNMX R82, RZ, R82, !PT ;  /* 0x00000052ff527217 */ /* 0x000fe20007800200 */
[----:B------:R-:W-:Y:S01]  /*1810*/  IMAD R5, R5, c[0x0][0x1a0], RZ ;  /* 0x0000680005057a24 */ /* 0x000fe200078e02ff */
[----:B------:R-:W-:Y:S01]  /*1820*/  SEL R9, RZ, 0x1, P1 ;  /* 0x00000001ff097807 */ /* 0x000fe20000800000 */
[----:B------:R-:W-:Y:S01]  /*1830*/  IMAD.X R125, R11, 0x1, R13, P0 ;  /* 0x000000010b7d7824 */ /* 0x000fe200000e060d */
[----:B------:R-:W-:Y:S01]  /*1840*/  ISETP.GT.AND P0, PT, R87, R82, PT ;  /* 0x000000525700720c */ /* 0x000fe20003f04270 */
[----:B------:R-:W-:Y:S01]  /*1850*/  IMAD.MOV.U32 R112, RZ, RZ, R20 ;  /* 0x000000ffff707224 */ /* 0x000fe200078e0014 */
[----:B------:R-:W-:Y:S01]  /*1860*/  SHF.R.S32.HI R65, RZ, 0x1, R69 ;  /* 0x00000001ff417819 */ /* 0x000fe20000011445 */
[----:B------:R-:W-:Y:S01]  /*1870*/  IMAD R5, R88, c[0x0][0x1a4], R5 ;  /* 0x0000690058057a24 */ /* 0x000fe200078e0205 */
[----:B------:R-:W-:Y:S01]  /*1880*/  LOP3.LUT R9, R4, 0x2, R9, 0xe2, !PT ;  /* 0x0000000204097812 */ /* 0x000fe200078ee209 */
[----:B------:R-:W-:Y:S01]  /*1890*/  IMAD.WIDE.U32 R124, R110, c[0x0][0x198], R124 ;  /* 0x000066006e7c7a25 */ /* 0x000fe200078e007c */
[----:B------:R-:W-:-:S02]  /*18a0*/  SHF.R.S32.HI R109, RZ, 0x1f, R108 ;  /* 0x0000001fff6d7819 */ /* 0x000fc4000001146c */
[----:B------:R-:W-:Y:S01]  /*18b0*/  IADD3 R15, R15, R0, RZ ;  /* 0x000000000f0f7210 */ /* 0x000fe20007ffe0ff */
[----:B------:R-:W-:Y:S01]  /*18c0*/  IMAD R67, R110, R65, R66 ;  /* 0x000000416e437224 */ /* 0x000fe200078e0242 */
[----:B------:R-:W-:Y:S01]  /*18d0*/  LOP3.LUT R70, R9, R70, RZ, 0xfc, !PT ;  /* 0x0000004609467212 */ /* 0x000fe200078efcff */
[----:B------:R-:W-:Y:S01]  /*18e0*/  IMAD R57, R109, c[0x0][0x1a8], RZ ;  /* 0x00006a006d397a24 */ /* 0x000fe200078e02ff */
[----:B------:R-:W-:Y:S01]  /*18f0*/  LOP3.LUT R71, R71, 0xffffffe0, RZ, 0xc0, !PT ;  /* 0xffffffe047477812 */ /* 0x000fe200078ec0ff */
[----:B------:R-:W-:Y:S01]  /*1900*/  IMAD R9, R111, c[0x0][0x198], RZ ;  /* 0x000066006f097a24 */ /* 0x000fe200078e02ff */
[----:B------:R-:W-:Y:S01]  /*1910*/  LOP3.LUT P1, RZ, R72, 0x2, RZ, 0xc0, !PT ;  /* 0x0000000248ff7812 */ /* 0x000fe2000782c0ff */
[----:B------:R-:W-:Y:S01]  /*1920*/  IMAD.MOV.U32 R0, RZ, RZ, 0x5 ;  /* 0x00000005ff007424 */ /* 0x000fe200078e00ff */
[----:B------:R-:W-:Y:S01]  /*1930*/  SHF.L.U32 R60, R63, 0x5, RZ ;  /* 0x000000053f3c7819 */ /* 0x000fe200000006ff */
[----:B------:R-:W-:Y:S01]  /*1940*/  IMAD.IADD R66, R66, 0x1, R67 ;  /* 0x0000000142427824 */ /* 0x000fe200078e0243 */
[----:B------:R-:W-:Y:S01]  /*1950*/  SHF.L.U32 R68, R65, 0x5, RZ ;  /* 0x0000000541447819 */ /* 0x000fe200000006ff */
[----:B------:R-:W-:Y:S01]  /*1960*/  IMAD.WIDE.U32 R88, R88, c[0x0][0x1a0], R14 ;  /* 0x0000680058587a25 */ /* 0x000fe200078e000e */
[----:B------:R-:W-:-:S02]  /*1970*/  SHF.L.U64.HI R54, R55, R0, c[0x0][0x1a4] ;  /* 0x0000690037367619 */ /* 0x000fc40000010200 */
[----:B------:R-:W-:Y:S01]  /*1980*/  SHF.L.U64.HI R63, R63, R0, c[0x0][0x19c] ;  /* 0x000067003f3f7619 */ /* 0x000fe20000010200 */
[----:B------:R-:W-:Y:S01]  /*1990*/  IMAD R57, R108, c[0x0][0x1ac], R57 ;  /* 0x00006b006c397a24 */ /* 0x000fe200078e0239 */
[----:B------:R-:W-:Y:S01]  /*19a0*/  SHF.R.S32.HI R64, RZ, 0x1f, R67 ;  /* 0x0000001fff407819 */ /* 0x000fe20000011443 */
[----:B------:R-:W-:Y:S01]  /*19b0*/  IMAD R9, R110, c[0x0][0x19c], R9 ;  /* 0x000067006e097a24 */ /* 0x000fe200078e0209 */
[----:B------:R-:W-:Y:S01]  /*19c0*/  SHF.R.S32.HI R62, RZ, 0x1f, R66 ;  /* 0x0000001fff3e7819 */ /* 0x000fe20000011442 */
[----:B------:R-:W-:Y:S01]  /*19d0*/  IMAD.WIDE.U32 R112, R108, c[0x0][0x1a8], R112 ;  /* 0x00006a006c707a25 */ /* 0x000fe200078e0070 */
[----:B------:R-:W-:-:S03]  /*19e0*/  SEL R42, R42, 0xfffffff0, !P1 ;  /* 0xfffffff02a2a7807 */ /* 0x000fc60004800000 */
[----:B------:R-:W-:Y:S02]  /*19f0*/  IMAD.SHL.U32 R55, R55, 0x20, RZ ;  /* 0x0000002037377824 */ /* 0x000fe400078e00ff */
[----:B------:R-:W-:Y:S02]  /*1a00*/  IMAD.IADD R71, R56, 0x1, -R71 ;  /* 0x0000000138477824 */ /* 0x000fe400078e0a47 */
[----:B------:R-:W-:Y:S02]  /*1a10*/  IMAD.IADD R52, R125, 0x1, R9 ;  /* 0x000000017d347824 */ /* 0x000fe400078e0209 */
[----:B------:R-:W-:Y:S02]  /*1a20*/  IMAD.IADD R86, R89, 0x1, R5 ;  /* 0x0000000159567824 */ /* 0x000fe400078e0205 */
[----:B------:R-:W-:Y:S02]  /*1a30*/  IMAD.IADD R57, R113, 0x1, R57 ;  /* 0x0000000171397824 */ /* 0x000fe400078e0239 */
[----:B------:R-:W-:Y:S01]  /*1a40*/  @!P5 IMAD.MOV.U32 R3, RZ, RZ, RZ ;  /* 0x000000ffff03d224 */ /* 0x000fe200078e00ff */
[----:B------:R-:W-:Y:S05]  /*1a50*/  @!P0 BRA `(.L_x_5176) ;  /* 0x00004bd000008947 */ /* 0x000fea0003800000 */
[----:B-1----:R-:W-:Y:S01]  /*1a60*/  SHF.R.S32.HI R5, RZ, 0x1f, R118 ;  /* 0x0000001fff057819 */ /* 0x002fe20000011476 */
        /* <DEDUP_REMOVED lines=8> */
[----:B------:R-:W-:Y:S01]  /*1af0*/  IMAD R4, R58, c[0x0][0x280], RZ ;  /* 0x0000a0003a047a24 */ /* 0x000fe200078e02ff */
[C---:B------:R-:W-:Y:S01]  /*1b00*/  IADD3 R102, R68.reuse, 0x20, RZ ;  /* 0x0000002044667810 */ /* 0x040fe20007ffe0ff */
[----:B------:R-:W-:Y:S01]  /*1b10*/  IMAD.IADD R13, R13, 0x1, R2 ;  /* 0x000000010d0d7824 */ /* 0x000fe200078e0202 */
[----:B------:R-:W-:Y:S01]  /*1b20*/  IADD3 R100, R68, 0x40, RZ ;  /* 0x0000004044647810 */ /* 0x000fe20007ffe0ff */
[----:B------:R-:W-:Y:S01]  /*1b30*/  IMAD R9, R5, c[0x0][0x290], RZ ;  /* 0x0000a40005097a24 */ /* 0x000fe200078e02ff */
[----:B------:R-:W-:Y:S01]  /*1b40*/  LOP3.LUT R105, R103, 0x1, RZ, 0xc0, !PT ;  /* 0x0000000167697812 */ /* 0x000fe200078ec0ff */
[----:B------:R-:W-:Y:S01]  /*1b50*/  IMAD R5, R5, c[0x0][0x288], RZ ;  /* 0x0000a20005057a24 */ /* 0x000fe200078e02ff */
[----:B------:R-:W-:Y:S01]  /*1b60*/  LOP3.LUT R104, R103, 0x2, RZ, 0xc0, !PT ;  /* 0x0000000267687812 */ /* 0x000fe200078ec0ff */
[C---:B------:R-:W-:Y:S01]  /*1b70*/  IMAD.WIDE.U32 R14, R61.reuse, c[0x0][0x280], R10 ;  /* 0x0000a0003d0e7a25 */ /* 0x040fe200078e000a */
[----:B------:R-:W-:Y:S01]  /*1b80*/  IADD3 R80, R110, 0x20, RZ ;  /* 0x000000206e507810 */ /* 0x000fe20007ffe0ff */
[----:B------:R-:W-:Y:S01]  /*1b90*/  ULDC.U8 UR8, c[0x0][0x313] ;  /* 0x0000c4c000087ab9 */ /* 0x000fe20000000000 */
[----:B------:R-:W-:Y:S01]  /*1ba0*/  SHF.R.S32.HI R101, RZ, 0x1f, R68 ;  /* 0x0000001fff657819 */ /* 0x000fe20000011444 */
[----:B------:R-:W-:Y:S01]  /*1bb0*/  IMAD R4, R61, c[0x0][0x284], R4 ;  /* 0x0000a1003d047a24 */ /* 0x000fe200078e0204 */
[----:B------:R-:W-:Y:S01]  /*1bc0*/  LOP3.LUT R103, R103, 0x4, RZ, 0xc0, !PT ;  /* 0x0000000467677812 */ /* 0x000fe200078ec0ff */
[C---:B------:R-:W-:Y:S01]  /*1bd0*/  IMAD R5, R8.reuse, c[0x0][0x28c], R5 ;  /* 0x0000a30008057a24 */ /* 0x040fe200078e0205 */
[----:B------:R-:W-:Y:S01]  /*1be0*/  SHF.R.S32.HI R99, RZ, 0x1f, R102 ;  /* 0x0000001fff637819 */ /* 0x000fe20000011466 */
[----:B------:R-:W-:Y:S01]  /*1bf0*/  IMAD.WIDE.U32 R12, R8, c[0x0][0x288], R12 ;  /* 0x0000a200080c7a25 */ /* 0x000fe200078e000c */
[----:B------:R-:W-:-:S03]  /*1c00*/  SHF.R.S32.HI R98, RZ, 0x1f, R100 ;  /* 0x0000001fff627819 */ /* 0x000fc60000011464 */
[----:B------:R-:W-:Y:S02]  /*1c10*/  IMAD.IADD R15, R15, 0x1, R4 ;  /* 0x000000010f0f7824 */ /* 0x000fe400078e0204 */
[C---:B------:R-:W-:Y:S02]  /*1c20*/  IMAD R2, R6.reuse, c[0x0][0x2a0], RZ ;  /* 0x0000a80006027a24 */ /* 0x040fe400078e02ff */
[----:B------:R-:W-:Y:S02]  /*1c30*/  IMAD.IADD R5, R13, 0x1, R5 ;  /* 0x000000010d057824 */ /* 0x000fe400078e0205 */
[----:B------:R-:W-:Y:S02]  /*1c40*/  IMAD R6, R6, c[0x0][0x298], RZ ;  /* 0x0000a60006067a24 */ /* 0x000fe400078e02ff */
[----:B------:R-:W-:Y:S02]  /*1c50*/  IMAD.MOV.U32 R4, RZ, RZ, R12 ;  /* 0x000000ffff047224 */ /* 0x000fe400078e000c */
[----:B------:R-:W-:-:S02]  /*1c60*/  IMAD R133, R7, c[0x0][0x29c], R6 ;  /* 0x0000a70007857a24 */ /* 0x000fc400078e0206 */
[----:B------:R-:W-:-:S04]  /*1c70*/  IMAD.WIDE.U32 R4, R7, c[0x0][0x298], R4 ;  /* 0x0000a60007047a25 */ /* 0x000fc800078e0004 */
[----:B------:R-:W-:Y:S01]  /*1c80*/  IMAD R9, R8, c[0x0][0x294], R9 ;  /* 0x0000a50008097a24 */ /* 0x000fe200078e0209 */
[----:B------:R-:W-:Y:S01]  /*1c90*/  LEA R132, P0, R4, c[0x0][0x268], 0x1 ;  /* 0x00009a0004847a11 */ /* 0x000fe200078008ff */
[----:B------:R-:W-:-:S04]  /*1ca0*/  IMAD.WIDE.U32 R14, R8, c[0x0][0x290], R14 ;  /* 0x0000a400080e7a25 */ /* 0x000fc800078e000e */
[----:B------:R-:W-:Y:S02]  /*1cb0*/  IMAD.IADD R133, R5, 0x1, R133 ;  /* 0x0000000105857824 */ /* 0x000fe400078e0285 */
[----:B------:R-:W-:Y:S02]  /*1cc0*/  IMAD.IADD R118, R3, 0x1, R118 ;  /* 0x0000000103767824 */ /* 0x000fe400078e0276 */
[----:B------:R-:W-:Y:S01]  /*1cd0*/  IMAD.IADD R9, R15, 0x1, R9 ;  /* 0x000000010f097824 */ /* 0x000fe200078e0209 */
[----:B------:R-:W-:Y:S01]  /*1ce0*/  LEA.HI.X R133, R4, c[0x0][0x26c], R133, 0x1, P0 ;  /* 0x00009b0004857a11 */ /* 0x000fe200000f0c85 */
[----:B------:R-:W-:Y:S01]  /*1cf0*/  IMAD.MOV.U32 R8, RZ, RZ, R14 ;  /* 0x000000ffff087224 */ /* 0x000fe200078e000e */
[C---:B------:R-:W-:Y:S01]  /*1d00*/  LEA R126, P0, R88.reuse, c[0x0][0x170], 0x1 ;  /* 0x00005c00587e7a11 */ /* 0x040fe200078008ff */
[----:B------:R-:W-:Y:S02]  /*1d10*/  IMAD.MOV.U32 R3, RZ, RZ, c[0x0][0x288] ;  /* 0x0000a200ff037624 */ /* 0x000fe400078e00ff */
[----:B------:R-:W-:Y:S01]  /*1d20*/  IMAD R118, R65, R118, RZ ;  /* 0x0000007641767224 */ /* 0x000fe200078e02ff */
[----:B------:R-:W-:Y:S01]  /*1d30*/  LEA.HI.X R127, R88, c[0x0][0x174], R86, 0x1, P0 ;  /* 0x00005d00587f7a11 */ /* 0x000fe200000f0c56 */
[----:B------:R-:W-:Y:S01]  /*1d40*/  IMAD R97, R7, c[0x0][0x2a4], R2 ;  /* 0x0000a90007617a24 */ /* 0x000fe200078e0202 */
[----:B------:R-:W-:Y:S01]  /*1d50*/  SHF.L.U64.HI R81, R3, R0, c[0x0][0x28c] ;  /* 0x0000a30003517619 */ /* 0x000fe20000010200 */
[----:B------:R-:W-:Y:S01]  /*1d60*/  IMAD.WIDE.U32 R8, R7, c[0x0][0x2a0], R8 ;  /* 0x0000a80007087a25 */ /* 0x000fe200078e0008 */
[----:B------:R-:W-:-:S03]  /*1d70*/  IADD3 R44, P0, R67, R118, RZ ;  /* 0x00000076432c7210 */ /* 0x000fc60007f1e0ff */
[----:B------:R-:W-:Y:S01]  /*1d80*/  IMAD.MOV.U32 R91, RZ, RZ, c[0x0][0x290] ;  /* 0x0000a400ff5b7624 */ /* 0x000fe200078e00ff */
[----:B------:R-:W-:Y:S01]  /*1d90*/  LEA R96, P1, R8, c[0x0][0x270], 0x1 ;  /* 0x00009c0008607a11 */ /* 0x000fe200078208ff */
[----:B------:R-:W-:Y:S01]  /*1da0*/  IMAD.SHL.U32 R90, R3, 0x20, RZ ;  /* 0x00000020035a7824 */ /* 0x000fe200078e00ff */
[----:B------:R-:W-:Y:S01]  /*1db0*/  SHF.R.S32.HI R3, RZ, 0x1f, R118 ;  /* 0x0000001fff037819 */ /* 0x000fe20000011476 */
[----:B------:R-:W-:Y:S01]  /*1dc0*/  IMAD.IADD R97, R9, 0x1, R97 ;  /* 0x0000000109617824 */ /* 0x000fe200078e0261 */
[----:B------:R-:W-:Y:S01]  /*1dd0*/  IADD3 R118, P2, R66, R118, RZ ;  /* 0x0000007642767210 */ /* 0x000fe20007f5e0ff */
[----:B------:R-:W-:Y:S01]  /*1de0*/  IMAD.MOV.U32 R9, RZ, RZ, R87 ;  /* 0x000000ffff097224 */ /* 0x000fe200078e0057 */
        /* <DEDUP_REMOVED lines=29> */
.L_x_5225:
        /* <DEDUP_REMOVED lines=18> */
.L_x_5178:
[----:B------:R-:W-:Y:S05]  /*20e0*/  BSYNC B0 ;  /* 0x0000000000007941 */ /* 0x000fea0003800000 */
.L_x_5177:
        /* <DEDUP_REMOVED lines=18> */
.L_x_5180:
[----:B------:R-:W-:Y:S05]  /*2210*/  BSYNC B0 ;  /* 0x0000000000007941 */ /* 0x000fea0003800000 */
.L_x_5179:
        /* <DEDUP_REMOVED lines=69> */
.L_x_5186:
[----:B------:R-:W-:Y:S05]  /*2670*/  BSYNC B0 ;  /* 0x0000000000007941 */ /* 0x000fea0003800000 */
.L_x_5185:
        /* <DEDUP_REMOVED lines=54> */
.L_x_5188:
[----:B------:R-:W-:Y:S05]  /*29e0*/  BSYNC B0 ;  /* 0x0000000000007941 */ /* 0x000fea0003800000 */
.L_x_5187:
        /* <DEDUP_REMOVED lines=53> */
.L_x_5184:
[----:B------:R-:W-:Y:S05]  /*2d40*/  BSYNC B1 ;  /* 0x0000000000017941 */ /* 0x000fea0003800000 */
.L_x_5183:
        /* <DEDUP_REMOVED lines=61> */
.L_x_5192:
[----:B------:R-:W-:Y:S05]  /*3120*/  BSYNC B0 ;  /* 0x0000000000007941 */ /* 0x000fea0003800000 */
.L_x_5191:
        /* <DEDUP_REMOVED lines=54> */
.L_x_5194:
[----:B------:R-:W-:Y:S05]  /*3490*/  BSYNC B0 ;  /* 0x0000000000007941 */ /* 0x000fea0003800000 */
.L_x_5193:
        /* <DEDUP_REMOVED lines=53> */
.L_x_5190:
[----:B------:R-:W-:Y:S05]  /*37f0*/  BSYNC B1 ;  /* 0x0000000000017941 */ /* 0x000fea0003800000 */
.L_x_5189:
        /* <DEDUP_REMOVED lines=8> */
.L_x_5182:
        /* <DEDUP_REMOVED lines=97> */
.L_x_5201:
[----:B------:R-:W-:Y:S05]  /*3e90*/  BSYNC B0 ;  /* 0x0000000000007941 */ /* 0x000fea0003800000 */
.L_x_5200:
[----:B-----5:R2:W-:Y:S02]  /*3ea0*/  STG.E.128 [R128.64], R36 ;  /* 0x0000002480007986 */ /* 0x0205e4000c101d06 */
.L_x_5199:
[----:B------:R-:W-:Y:S05]  /*3eb0*/  BSYNC B1 ;  /* 0x0000000000017941 */ /* 0x000fea0003800000 */
.L_x_5198:
        /* <DEDUP_REMOVED lines=95> */
.L_x_5205:
[----:B------:R-:W-:Y:S05]  /*44b0*/  BSYNC B0 ;  /* 0x0000000000007941 */ /* 0x000fea0003800000 */
.L_x_5204:
[----:B-----5:R3:W-:Y:S02]  /*44c0*/  STG.E.128 [R128.64+0x40], R36 ;  /* 0x0000402480007986 */ /* 0x0207e4000c101d06 */
.L_x_5203:
[----:B------:R-:W-:Y:S05]  /*44d0*/  BSYNC B1 ;  /* 0x0000000000017941 */ /* 0x000fea0003800000 */
.L_x_5202:
        /* <DEDUP_REMOVED lines=94> */
.L_x_5207:
[----:B------:R-:W-:Y:S05]  /*4ac0*/  BSYNC B0 ;  /* 0x0000000000007941 */ /* 0x000fea0003800000 */
.L_x_5206:
[----:B-----5:R3:W-:Y:S02]  /*4ad0*/  STG.E.128 [R128.64+0x80], R36 ;  /* 0x0000802480007986 */ /* 0x0207e4000c101d06 */
.L_x_5197:
[----:B------:R-:W-:Y:S05]  /*4ae0*/  BSYNC B2 ;  /* 0x0000000000027941 */ /* 0x000fea0003800000 */
.L_x_5196:
        /* <DEDUP_REMOVED lines=101> */
.L_x_5213:
[----:B------:R-:W-:Y:S05]  /*5140*/  BSYNC B0 ;  /* 0x0000000000007941 */ /* 0x000fea0003800000 */
.L_x_5212:
[----:B-----5:R3:W-:Y:S02]  /*5150*/  STG.E.128 [R130.64], R36 ;  /* 0x0000002482007986 */ /* 0x0207e4000c101d06 */
.L_x_5211:
[----:B------:R-:W-:Y:S05]  /*5160*/  BSYNC B1 ;  /* 0x0000000000017941 */ /* 0x000fea0003800000 */
.L_x_5210:
        /* <DEDUP_REMOVED lines=101> */
.L_x_5217:
[----:B------:R-:W-:Y:S05]  /*57c0*/  BSYNC B0 ;  /* 0x0000000000007941 */ /* 0x000fea0003800000 */
.L_x_5216:
[----:B-----5:R3:W-:Y:S02]  /*57d0*/  STG.E.128 [R130.64+0x40], R36 ;  /* 0x0000402482007986 */ /* 0x0207e4000c101d06 */
.L_x_5215:
[----:B------:R-:W-:Y:S05]  /*57e0*/  BSYNC B1 ;  /* 0x0000000000017941 */ /* 0x000fea0003800000 */
.L_x_5214:
        /* <DEDUP_REMOVED lines=100> */
.L_x_5219:
[----:B------:R-:W-:Y:S05]  /*5e30*/  BSYNC B0 ;  /* 0x0000000000007941 */ /* 0x000fea0003800000 */
.L_x_5218:
[----:B-----5:R3:W-:Y:S02]  /*5e40*/  STG.E.128 [R130.64+0x80], R36 ;  /* 0x0000802482007986 */ /* 0x0207e4000c101d06 */
.L_x_5209:
[----:B------:R-:W-:Y:S05]  /*5e50*/  BSYNC B2 ;  /* 0x0000000000027941 */ /* 0x000fea0003800000 */
.L_x_5208:
        /* <DEDUP_REMOVED lines=8> */
.L_x_5181:
        /* <DEDUP_REMOVED lines=11> */
.L_x_5221:
[----:B------:R-:W-:Y:S05]  /*5f90*/  BSYNC B0 ;  /* 0x0000000000007941 */ /* 0x000fea0003800000 */
.L_x_5220:
        /* <DEDUP_REMOVED lines=12> */
.L_x_5222:
[----:B------:R-:W-:Y:S05]  /*6060*/  BSYNC B0 ;  /* 0x0000000000007941 */ /* 0x000fea0003800000 */
.L_x_5195:
        /* <DEDUP_REMOVED lines=80> */
.L_x_5223:
        /* <DEDUP_REMOVED lines=8> */
.L_x_5224:
[----:B------:R-:W-:Y:S04]  /*65f0*/  IADD3 R9, R9, -0x1, RZ ;  /* 0xffffffff09097810 */ /* 0x000fe80007ffe0ff */
[----:B------:R-:W-:Y:S11]  /*6600*/  ISETP.GT.AND P0, PT, R9, R82, PT ;  /* 0x000000520900720c */ /* 0x000ff60003f04270 */
[----:B------:R-:W-:Y:S02]  /*6610*/  @!UPT UIADD3 URZ, URZ, URZ, URZ ;  /* 0x0000003f3f3ff290 */ /* 0x000fe4000fffe03f */
[----:B------:R-:W-:-:S05]  /*6620*/  @P0 BRA `(.L_x_5225) ;  /* 0xffffb99000000947 */ /* 0x000fca000383ffff */
.L_x_5176:
        /* <DEDUP_REMOVED lines=15> */
[----:B------:R-:W-:Y:S01]  /*6720*/  LEA R28, P2, R112, c[0x0][0x160], 0x1 ;  /* 0x00005800701c7a11 */ /* 0x000fe200078408ff */
[----:B------:R-:W-:-:S03]  /*6730*/  IMAD.IADD R27, R114, 0x1, -R79 ;  /* 0x00000001721b7824 */ /* 0x000fc600078e0a4f */
[----:B------:R-:W-:Y:S02]  /*6740*/  LEA.HI.X R29, R112, c[0x0][0x164], R57, 0x1, P2 ;  /* 0x00005900701d7a11 */ /* 0x000fe400010f0c39 */
[----:B--2---:R-:W-:-:S05]  /*6750*/  IADD3 R0, R0, R59, R79 ;  /* 0x0000003b00007210 */ /* 0x004fca0007ffe04f */
[----:B------:R-:W-:Y:S01]  /*6760*/  IMAD R2, R65, R0, RZ ;  /* 0x0000000041027224 */ /* 0x000fe200078e02ff */
[----:B------:R-:W-:Y:S01]  /*6770*/  IADD3 R0, P4, R112, UR4, RZ ;  /* 0x0000000470007c10 */ /* 0x000fe2000ff9e0ff */
[----:B------:R-:W-:-:S03]  /*6780*/  ULDC.U8 UR4, c[0x0][0x313] ;  /* 0x0000c4c000047ab9 */ /* 0x000fc60000000000 */
[-C--:B------:R-:W-:Y:S02]  /*6790*/  IADD3 R67, P2, R67, R2.reuse, RZ ;  /* 0x0000000243437210 */ /* 0x080fe40007f5e0ff */
[----:B------:R-:W-:Y:S02]  /*67a0*/  SHF.R.S32.HI R9, RZ, 0x1f, R2 ;  /* 0x0000001fff097819 */ /* 0x000fe40000011402 */
[----:B------:R-:W-:Y:S02]  /*67b0*/  IADD3 R3, P6, R66, R2, RZ ;  /* 0x0000000242037210 */ /* 0x000fe40007fde0ff */
[----:B------:R-:W-:Y:S01]  /*67c0*/  IADD3.X R57, R57, UR5, RZ, P4, !PT ;  /* 0x0000000539397c10 */ /* 0x000fe2000a7fe4ff */
[--C-:B------:R-:W-:Y:S01]  /*67d0*/  IMAD.X R64, R64, 0x1, R9.reuse, P2 ;  /* 0x0000000140407824 */ /* 0x100fe200010e0609 */
[----:B------:R-:W-:Y:S01]  /*67e0*/  ISETP.NE.AND P2, PT, RZ, UR4, PT ;  /* 0x00000004ff007c0c */ /* 0x000fe2000bf45270 */
[----:B------:R-:W-:Y:S01]  /*67f0*/  IMAD.X R9, R62, 0x1, R9, P6 ;  /* 0x000000013e097824 */ /* 0x000fe200030e0609 */
[----:B------:R-:W-:-:S02]  /*6800*/  ISETP.GE.AND P4, PT, R110, R27, PT ;  /* 0x0000001b6e00720c */ /* 0x000fc40003f86270 */
[----:B------:R-:W-:Y:S02]  /*6810*/  LEA R24, P5, R0, c[0x0][0x160], 0x1 ;  /* 0x0000580000187a11 */ /* 0x000fe400078a08ff */
[----:B------:R-:W-:Y:S02]  /*6820*/  ISETP.GT.AND P4, PT, R56, -0x4, !P4 ;  /* 0xfffffffc3800780c */ /* 0x000fe40006784270 */
[----:B------:R-:W-:-:S05]  /*6830*/  LEA.HI.X R25, R0, c[0x0][0x164], R57, 0x1, P5 ;  /* 0x0000590000197a11 */ /* 0x000fca00028f0c39 */
        /* <DEDUP_REMOVED lines=60> */
.L_x_5234:
[----:B------:R-:W-:Y:S05]  /*6c00*/  BSYNC B0 ;  /* 0x0000000000007941 */ /* 0x000fea0003800000 */
.L_x_5233:
[----:B-----5:R4:W-:Y:S02]  /*6c10*/  STS.128 [R118], R12 ;  /* 0x0000000c76007388 */ /* 0x0209e40000000c00 */
.L_x_5232:
[----:B------:R-:W-:Y:S05]  /*6c20*/  BSYNC B1 ;  /* 0x0000000000017941 */ /* 0x000fea0003800000 */
.L_x_5231:
        /* <DEDUP_REMOVED lines=48> */
.L_x_5238:
[----:B------:R-:W-:Y:S05]  /*6f30*/  BSYNC B0 ;  /* 0x0000000000007941 */ /* 0x000fea0003800000 */
.L_x_5237:
[----:B-----5:R1:W-:Y:S02]  /*6f40*/  STS.128 [R118+0x1000], R12 ;  /* 0x0010000c76007388 */ /* 0x0203e40000000c00 */
.L_x_5236:
[----:B------:R-:W-:Y:S05]  /*6f50*/  BSYNC B1 ;  /* 0x0000000000017941 */ /* 0x000fea0003800000 */
.L_x_5235:
[----:B------:R1:W-:Y:S01]  /*6f60*/  @P0 STS.128 [R118+0x2000], RZ ;  /* 0x002000ff76000388 */ /* 0x0003e20000000c00 */
[----:B------:R-:W-:Y:S05]  /*6f70*/  @P0 BRA `(.L_x_5230) ;  /* 0x000002c000000947 */ /* 0x000fea0003800000 */
[----:B--2-4-:R-:W5:Y:S01]  /*6f80*/  LDG.E.128 R28, [R28.64+0x80] ;  /* 0x000080061c1c7981 */ /* 0x014f62000c1e1d00 */
[----:B------:R-:W-:Y:S01]  /*6f90*/  ISETP.GE.AND P2, PT, R84, c[0x0][0x230], PT ;  /* 0x00008c0054007a0c */ /* 0x000fe20003f46270 */
[----:B------:R-:W-:-:S12]  /*6fa0*/  BSSY B0, `(.L_x_5239) ;  /* 0x0000028000007945 */ /* 0x000fd80003800000 */
[----:B------:R-:W-:Y:S05]  /*6fb0*/  @P2 BRA `(.L_x_5240) ;  /* 0x0000026000002947 */ /* 0x000fea0003800000 */
[----:B------:R-:W2:Y:S04]  /*6fc0*/  LDG.E.64 R2, [R8.64+0x40] ;  /* 0x0000400608027981 */ /* 0x000ea8000c1e1b00 */
[----:B------:R-:W4:Y:S01]  /*6fd0*/  LDG.E.64 R4, [R6.64+0x40] ;  /* 0x0000400606047981 */ /* 0x000f22000c1e1b00 */
[----:B-1---5:R-:W-:Y:S02]  /*6fe0*/  HADD2.F32 R13, -RZ, R31.H1_H1 ;  /* 0x3000001fff0d7230 */ /* 0x022fe40000004100 */
[----:B------:R-:W-:Y:S02]  /*6ff0*/  HADD2.F32 R17, -RZ, R29.H0_H0 ;  /* 0x2000001dff117230 */ /* 0x000fe40000004100 */
[----:B------:R-:W-:Y:S02]  /*7000*/  HADD2.F32 R14, -RZ, R31.H0_H0 ;  /* 0x2000001fff0e7230 */ /* 0x000fe40000004100 */
[----:B------:R-:W-:-:S02]  /*7010*/  HADD2.F32 R15, -RZ, R29.H1_H1 ;  /* 0x3000001dff0f7230 */ /* 0x000fc40000004100 */
[----:B--2---:R-:W-:Y:S02]  /*7020*/  HADD2.F32 R0, -RZ, R3.H1_H1 ;  /* 0x30000003ff007230 */ /* 0x004fe40000004100 */
[----:B------:R-:W-:Y:S02]  /*7030*/  HADD2.F32 R16, -RZ, R2.H1_H1 ;  /* 0x30000002ff107230 */ /* 0x000fe40000004100 */
[----:B----4-:R-:W-:Y:S01]  /*7040*/  HADD2.F32 R9, -RZ, R5.H1_H1 ;  /* 0x30000005ff097230 */ /* 0x010fe20000004100 */
[----:B------:R-:W-:Y:S01]  /*7050*/  FMUL.FTZ R6, R13, R0 ;  /* 0x000000000d067220 */ /* 0x000fe20000410000 */
        /* <DEDUP_REMOVED lines=28> */
.L_x_5240:
[----:B------:R-:W-:Y:S05]  /*7220*/  BSYNC B0 ;  /* 0x0000000000007941 */ /* 0x000fea0003800000 */
.L_x_5239:
[----:B-----5:R2:W-:Y:S02]  /*7230*/  STS.128 [R118+0x2000], R28 ;  /* 0x0020001c76007388 */ /* 0x0205e40000000c00 */
.L_x_5230:
[----:B------:R-:W-:Y:S05]  /*7240*/  BSYNC B2 ;  /* 0x0000000000027941 */ /* 0x000fea0003800000 */
.L_x_5229:
        /* <DEDUP_REMOVED lines=59> */
.L_x_5245:
[----:B------:R-:W-:Y:S05]  /*7600*/  BSYNC B0 ;  /* 0x0000000000007941 */ /* 0x000fea0003800000 */
.L_x_5244:
[----:B-----5:R4:W-:Y:S02]  /*7610*/  STS.128 [R118+0x800], R12 ;  /* 0x0008000c76007388 */ /* 0x0209e40000000c00 */
.L_x_5243:
[----:B------:R-:W-:Y:S05]  /*7620*/  BSYNC B1 ;  /* 0x0000000000017941 */ /* 0x000fea0003800000 */
.L_x_5242:
        /* <DEDUP_REMOVED lines=46> */
.L_x_5249:
[----:B------:R-:W-:Y:S05]  /*7910*/  BSYNC B0 ;  /* 0x0000000000007941 */ /* 0x000fea0003800000 */
.L_x_5248:
[----:B-----5:R4:W-:Y:S02]  /*7920*/  STS.128 [R118+0x1800], R12 ;  /* 0x0018000c76007388 */ /* 0x0209e40000000c00 */
.L_x_5247:
[----:B------:R-:W-:Y:S05]  /*7930*/  BSYNC B1 ;  /* 0x0000000000017941 */ /* 0x000fea0003800000 */
.L_x_5246:
[----:B------:R1:W-:Y:S01]  /*7940*/  @P0 STS.128 [R118+0x2800], RZ ;  /* 0x002800ff76000388 */ /* 0x0003e20000000c00 */
[----:B------:R-:W-:Y:S05]  /*7950*/  @P0 BRA `(.L_x_5241) ;  /* 0x0000295000000947 */ /* 0x000fea0003800000 */
[----:B-1----:R-:W5:Y:S01]  /*7960*/  LDG.E.128 R24, [R24.64+0x80] ;  /* 0x0000800618187981 */ /* 0x002f62000c1e1d00 */
[----:B------:R-:W-:Y:S01]  /*7970*/  ISETP.GE.AND P0, PT, R84, c[0x0][0x230], PT ;  /* 0x00008c0054007a0c */ /* 0x000fe20003f06270 */
[----:B------:R-:W-:-:S12]  /*7980*/  BSSY B0, `(.L_x_5250) ;  /* 0x0000028000007945 */ /* 0x000fd80003800000 */
[----:B------:R-:W-:Y:S05]  /*7990*/  @P0 BRA `(.L_x_5251) ;  /* 0x0000026000000947 */ /* 0x000fea0003800000 */
[----:B--2---:R-:W2:Y:S04]  /*79a0*/  LDG.E.64 R2, [R16.64+0x40] ;  /* 0x0000400610027981 */ /* 0x004ea8000c1e1b00 */
[----:B---3--:R-:W3:Y:S01]  /*79b0*/  LDG.E.64 R4, [R6.64+0x40] ;  /* 0x0000400606047981 */ /* 0x008ee2000c1e1b00 */
[----:B-----5:R-:W-:Y:S02]  /*79c0*/  HADD2.F32 R18, -RZ, R25.H1_H1 ;  /* 0x30000019ff127230 */ /* 0x020fe40000004100 */
[----:B----4-:R-:W-:Y:S02]  /*79d0*/  HADD2.F32 R14, -RZ, R27.H1_H1 ;  /* 0x3000001bff0e7230 */ /* 0x010fe40000004100 */
[----:B------:R-:W-:Y:S02]  /*79e0*/  HADD2.F32 R19, -RZ, R25.H0_H0 ;  /* 0x20000019ff137230 */ /* 0x000fe40000004100 */
[----:B------:R-:W-:-:S02]  /*79f0*/  HADD2.F32 R15, -RZ, R27.H0_H0 ;  /* 0x2000001bff0f7230 */ /* 0x000fc40000004100 */
        /* <DEDUP_REMOVED lines=12> */
[----:B------:R-:W-:Y:S01]  /*7ac0*/  HADD2.F32 R4, -RZ, R4.H0_H0 ;  /* 0x20000004ff047230 */ /* 0x000fe20000004100 */
[-C--:B------:R-:W-:Y:S01]  /*7ad0*/  FFMA.FTZ R6, R15, R13.reuse, -R6 ;  /* 0x0000000d0f067223 */ /* 0x080fe20000010806 */
[--C-:B------:R-:W-:Y:S01]  /*7ae0*/  HADD2.F32 R15, -RZ, R24.reuse.H1_H1 ;  /* 0x30000018ff0f7230 */ /* 0x100fe20000004100 */
        /* <DEDUP_REMOVED lines=17> */
.L_x_5251:
[----:B------:R-:W-:Y:S05]  /*7c00*/  BSYNC B0 ;  /* 0x0000000000007941 */ /* 0x000fea0003800000 */
.L_x_5250:
[----:B-----5:R1:W-:Y:S01]  /*7c10*/  STS.128 [R118+0x2800], R24 ;  /* 0x0028001876007388 */ /* 0x0203e20000000c00 */
[----:B------:R-:W-:Y:S05]  /*7c20*/  BRA `(.L_x_5241) ;  /* 0x0000268000007947 */ /* 0x000fea0003800000 */
.L_x_5228:
        /* <DEDUP_REMOVED lines=21> */
[----:B------:R-:W-:-:S03]  /*7d80*/  LEA R4, P4, R2, c[0x0][0x2b0], 0x1 ;  /* 0x0000ac0002047a11 */ /* 0x000fc600078808ff */
[----:B------:R-:W4:Y:S01]  /*7d90*/  LDG.E.128 R16, [R16.64] ;  /* 0x0000000610107981 */ /* 0x000f22000c1e1d00 */
[----:B------:R-:W-:Y:S02]  /*7da0*/  LEA.HI.X R5, R2, c[0x0][0x2b4], R7, 0x1, P4 ;  /* 0x0000ad0002057a11 */ /* 0x000fe400020f0c07 */
[----:B------:R-:W-:Y:S02]  /*7db0*/  MOV R2, RZ ;  /* 0x000000ff00027202 */ /* 0x000fe40000000f00 */
[----:B------:R-:W-:Y:S02]  /*7dc0*/  @P2 IADD3 R2, -R0, RZ, RZ ;  /* 0x000000ff00022210 */ /* 0x000fe40007ffe1ff */
[----:B--2---:R-:W2:Y:S02]  /*7dd0*/  LDG.E.128 R4, [R4.64] ;  /* 0x0000000604047981 */ /* 0x004ea4000c1e1d00 */
[----:B------:R-:W-:-:S04]  /*7de0*/  IADD3 R0, P4, R2, R3, RZ ;  /* 0x0000000302007210 */ /* 0x000fc80007f9e0ff */
[----:B------:R-:W-:Y:S02]  /*7df0*/  LEA.HI.X.SX32 R13, R2, R9, 0x1, P4 ;  /* 0x00000009020d7211 */ /* 0x000fe400020f0eff */
[----:B------:R-:W-:-:S04]  /*7e00*/  LEA R12, P4, R0, c[0x0][0x2a8], 0x1 ;  /* 0x0000aa00000c7a11 */ /* 0x000fc800078808ff */
[----:B------:R-:W-:-:S06]  /*7e10*/  LEA.HI.X R13, R0, c[0x0][0x2ac], R13, 0x1, P4 ;  /* 0x0000ab00000d7a11 */ /* 0x000fcc00020f0c0d */
[----:B---3--:R-:W3:Y:S01]  /*7e20*/  LDG.E.128 R12, [R12.64] ;  /* 0x000000060c0c7981 */ /* 0x008ee2000c1e1d00 */
[--C-:B----4-:R-:W-:Y:S02]  /*7e30*/  HADD2.F32 R31, -RZ, R17.reuse.H0_H0 ;  /* 0x20000011ff1f7230 */ /* 0x110fe40000004100 */
[----:B------:R-:W-:Y:S02]  /*7e40*/  HADD2.F32 R30, -RZ, R17.H1_H1 ;  /* 0x30000011ff1e7230 */ /* 0x000fe40000004100 */
[----:B--2---:R-:W-:Y:S02]  /*7e50*/  HADD2.F32 R2, -RZ, R7.H0_H0 ;  /* 0x20000007ff027230 */ /* 0x004fe40000004100 */
[----:B------:R-:W-:Y:S02]  /*7e60*/  HADD2.F32 R0, -RZ, R5.H0_H0 ;  /* 0x20000005ff007230 */ /* 0x000fe40000004100 */
[----:B------:R-:W-:Y:S02]  /*7e70*/  HADD2.F32 R7, -RZ, R7.H1_H1 ;  /* 0x30000007ff077230 */ /* 0x000fe40000004100 */
[----:B------:R-:W-:-:S02]  /*7e80*/  HADD2.F32 R5, -RZ, R5.H1_H1 ;  /* 0x30000005ff057230 */ /* 0x000fc40000004100 */
[--C-:B------:R-:W-:Y:S01]  /*7e90*/  HADD2.F32 R32, -RZ, R19.reuse.H1_H1 ;  /* 0x30000013ff207230 */ /* 0x100fe20000004100 */
[----:B------:R-:W-:Y:S01]  /*7ea0*/  @!P2 FADD.FTZ R7, -R7, -RZ ;  /* 0x800000ff0707a221 */ /* 0x000fe20000010100 */
[--C-:B------:R-:W-:Y:S01]  /*7eb0*/  HADD2.F32 R8, -RZ, R4.reuse.H0_H0 ;  /* 0x20000004ff087230 */ /* 0x100fe20000004100 */
[----:B------:R-:W-:Y:S01]  /*7ec0*/  @!P2 FADD.FTZ R0, -R0, -RZ ;  /* 0x800000ff0000a221 */ /* 0x000fe20000010100 */
[----:B------:R-:W-:Y:S01]  /*7ed0*/  HADD2.F32 R26, -RZ, R4.H1_H1 ;  /* 0x30000004ff1a7230 */ /* 0x000fe20000004100 */
[----:B------:R-:W-:Y:S01]  /*7ee0*/  @!P2 FADD.FTZ R5, -R5, -RZ ;  /* 0x800000ff0505a221 */ /* 0x000fe20000010100 */
[----:B------:R-:W-:Y:S01]  /*7ef0*/  HADD2.F32 R17, -RZ, R19.H0_H0 ;  /* 0x20000013ff117230 */ /* 0x000fe20000004100 */
[----:B------:R-:W-:Y:S01]  /*7f00*/  @!P2 FADD.FTZ R2, -R2, -RZ ;  /* 0x800000ff0202a221 */ /* 0x000fe20000010100 */
[--C-:B------:R-:W-:Y:S02]  /*7f10*/  HADD2.F32 R4, -RZ, R6.reuse.H0_H0 ;  /* 0x20000006ff047230 */ /* 0x100fe40000004100 */
[----:B------:R-:W-:Y:S01]  /*7f20*/  HADD2.F32 R6, -RZ, R6.H1_H1 ;  /* 0x30000006ff067230 */ /* 0x000fe20000004100 */
[----:B------:R-:W-:Y:S01]  /*7f30*/  FMUL.FTZ R32, R32, R7 ;  /* 0x0000000720207220 */ /* 0x000fe20000410000 */
[----:B------:R-:W-:Y:S01]  /*7f40*/  HADD2.F32 R33, -RZ, R16.H0_H0 ;  /* 0x20000010ff217230 */ /* 0x000fe20000004100 */
        /* <DEDUP_REMOVED lines=10> */
[----:B------:R-:W-:-:S02]  /*7ff0*/  @!P2 FADD.FTZ R6, -R6, -RZ ;  /* 0x800000ff0606a221 */ /* 0x000fc40000010100 */
[----:B------:R-:W-:Y:S02]  /*8000*/  @!P2 FADD.FTZ R26, -R26, -RZ ;  /* 0x800000ff1a1aa221 */ /* 0x000fe40000010100 */
[----:B------:R-:W-:Y:S01]  /*8010*/  FMUL.FTZ R8, R33, R8 ;  /* 0x0000000821087220 */ /* 0x000fe20000410000 */
[--C-:B------:R-:W-:Y:S01]  /*8020*/  HADD2.F32 R33, -RZ, R12.reuse.H1_H1 ;  /* 0x3000000cff217230 */ /* 0x100fe20000004100 */
[----:B------:R-:W-:Y:S01]  /*8030*/  FMUL.FTZ R4, R7, R4 ;  /* 0x0000000407047220 */ /* 0x000fe20000410000 */
[----:B------:R-:W-:Y:S01]  /*8040*/  HADD2.F32 R7, -RZ, R12.H0_H0 ;  /* 0x2000000cff077230 */ /* 0x000fe20000004100 */
[----:B------:R-:W-:Y:S01]  /*8050*/  FMUL.FTZ R6, R5, R6 ;  /* 0x0000000605067220 */ /* 0x000fe20000410000 */
[----:B------:R-:W-:Y:S01]  /*8060*/  HADD2.F32 R16, -RZ, R23.H0_H0 ;  /* 0x20000017ff107230 */ /* 0x000fe20000004100 */
[----:B------:R-:W-:Y:S01]  /*8070*/  FFMA.FTZ R0, R0, R2, R31 ;  /* 0x0000000200007223 */ /* 0x000fe2000001001f */
[----:B------:R-:W-:Y:S01]  /*8080*/  HADD2.F32 R5, -RZ, R15.H0_H0 ;  /* 0x2000000fff057230 */ /* 0x000fe20000004100 */
        /* <DEDUP_REMOVED lines=22> */
.L_x_5257:
[----:B------:R-:W-:Y:S05]  /*81f0*/  BSYNC B0 ;  /* 0x0000000000007941 */ /* 0x000fea0003800000 */
.L_x_5256:
[----:B-----5:R4:W-:Y:S02]  /*8200*/  STS.128 [R118], R20 ;  /* 0x0000001476007388 */ /* 0x0209e40000000c00 */
.L_x_5255:
[----:B------:R-:W-:Y:S05]  /*8210*/  BSYNC B1 ;  /* 0x0000000000017941 */ /* 0x000fea0003800000 */
.L_x_5254:
        /* <DEDUP_REMOVED lines=17> */
[----:B--2---:R-:W2:Y:S01]  /*8330*/  LDG.E.128 R16, [R16.64+0x40] ;  /* 0x0000400610107981 */ /* 0x004ea2000c1e1d00 */
[----:B------:R-:W-:Y:S02]  /*8340*/  LEA.HI.X R5, R2, c[0x0][0x2b4], R7, 0x1, P4 ;  /* 0x0000ad0002057a11 */ /* 0x000fe400020f0c07 */
[----:B------:R-:W-:Y:S02]  /*8350*/  MOV R2, RZ ;  /* 0x000000ff00027202 */ /* 0x000fe40000000f00 */
[----:B------:R-:W-:Y:S02]  /*8360*/  @P2 IADD3 R2, -R0, RZ, RZ ;  /* 0x000000ff00022210 */ /* 0x000fe40007ffe1ff */
[----:B---3--:R-:W3:Y:S02]  /*8370*/  LDG.E.128 R4, [R4.64+0x40] ;  /* 0x0000400604047981 */ /* 0x008ee4000c1e1d00 */
[----:B------:R-:W-:-:S04]  /*8380*/  IADD3 R0, P4, R2, R3, RZ ;  /* 0x0000000302007210 */ /* 0x000fc80007f9e0ff */
[----:B------:R-:W-:Y:S02]  /*8390*/  LEA.HI.X.SX32 R13, R2, R9, 0x1, P4 ;  /* 0x00000009020d7211 */ /* 0x000fe400020f0eff */
[----:B------:R-:W-:-:S04]  /*83a0*/  LEA R12, P4, R0, c[0x0][0x2a8], 0x1 ;  /* 0x0000aa00000c7a11 */ /* 0x000fc800078808ff */
[----:B------:R-:W-:-:S06]  /*83b0*/  LEA.HI.X R13, R0, c[0x0][0x2ac], R13, 0x1, P4 ;  /* 0x0000ab00000d7a11 */ /* 0x000fcc00020f0c0d */
[----:B----4-:R-:W4:Y:S01]  /*83c0*/  LDG.E.128 R12, [R12.64+0x40] ;  /* 0x000040060c0c7981 */ /* 0x010f22000c1e1d00 */
[--C-:B--2---:R-:W-:Y:S02]  /*83d0*/  HADD2.F32 R31, -RZ, R17.reuse.H0_H0 ;  /* 0x20000011ff1f7230 */ /* 0x104fe40000004100 */
[----:B------:R-:W-:Y:S02]  /*83e0*/  HADD2.F32 R30, -RZ, R17.H1_H1 ;  /* 0x30000011ff1e7230 */ /* 0x000fe40000004100 */
[----:B---3--:R-:W-:Y:S02]  /*83f0*/  HADD2.F32 R2, -RZ, R7.H0_H0 ;  /* 0x20000007ff027230 */ /* 0x008fe40000004100 */
        /* <DEDUP_REMOVED lines=22> */
[----:B----4-:R-:W-:Y:S01]  /*8560*/  HADD2.F32 R2, -RZ, R13.H0_H0 ;  /* 0x2000000dff027230 */ /* 0x010fe20000004100 */
        /* <DEDUP_REMOVED lines=34> */
.L_x_5261:
[----:B------:R-:W-:Y:S05]  /*8790*/  BSYNC B0 ;  /* 0x0000000000007941 */ /* 0x000fea0003800000 */
.L_x_5260:
[----:B-----5:R1:W-:Y:S02]  /*87a0*/  STS.128 [R118+0x1000], R20 ;  /* 0x0010001476007388 */ /* 0x0203e40000000c00 */
.L_x_5259:
[----:B------:R-:W-:Y:S05]  /*87b0*/  BSYNC B1 ;  /* 0x0000000000017941 */ /* 0x000fea0003800000 */
.L_x_5258:
        /* <DEDUP_REMOVED lines=16> */
[----:B------:R-:W4:Y:S01]  /*88c0*/  LDG.E.128 R16, [R16.64+0x80] ;  /* 0x0000800610107981 */ /* 0x000f22000c1e1d00 */
[----:B------:R-:W-:Y:S02]  /*88d0*/  LEA.HI.X R5, R2, c[0x0][0x2b4], R7, 0x1, P4 ;  /* 0x0000ad0002057a11 */ /* 0x000fe400020f0c07 */
[----:B------:R-:W-:Y:S02]  /*88e0*/  MOV R2, RZ ;  /* 0x000000ff00027202 */ /* 0x000fe40000000f00 */
[----:B------:R-:W-:Y:S02]  /*88f0*/  @P2 IADD3 R2, -R0, RZ, RZ ;  /* 0x000000ff00022210 */ /* 0x000fe40007ffe1ff */
[----:B--2---:R-:W2:Y:S02]  /*8900*/  LDG.E.128 R4, [R4.64+0x80] ;  /* 0x0000800604047981 */ /* 0x004ea4000c1e1d00 */
[----:B------:R-:W-:-:S04]  /*8910*/  IADD3 R0, P4, R2, R3, RZ ;  /* 0x0000000302007210 */ /* 0x000fc80007f9e0ff */
[----:B------:R-:W-:Y:S02]  /*8920*/  LEA.HI.X.SX32 R13, R2, R9, 0x1, P4 ;  /* 0x00000009020d7211 */ /* 0x000fe400020f0eff */
[----:B------:R-:W-:-:S04]  /*8930*/  LEA R12, P4, R0, c[0x0][0x2a8], 0x1 ;  /* 0x0000aa00000c7a11 */ /* 0x000fc800078808ff */
[----:B------:R-:W-:-:S06]  /*8940*/  LEA.HI.X R13, R0, c[0x0][0x2ac], R13, 0x1, P4 ;  /* 0x0000ab00000d7a11 */ /* 0x000fcc00020f0c0d */
[----:B---3--:R-:W3:Y:S01]  /*8950*/  LDG.E.128 R12, [R12.64+0x80] ;  /* 0x000080060c0c7981 */ /* 0x008ee2000c1e1d00 */
[----:B-1--4-:R-:W-:Y:S02]  /*8960*/  HADD2.F32 R29, -RZ, R16.H0_H0 ;  /* 0x20000010ff1d7230 */ /* 0x012fe40000004100 */
        /* <DEDUP_REMOVED lines=59> */
.L_x_5263:
[----:B------:R-:W-:Y:S05]  /*8d20*/  BSYNC B0 ;  /* 0x0000000000007941 */ /* 0x000fea0003800000 */
.L_x_5262:
[----:B-----5:R4:W-:Y:S02]  /*8d30*/  STS.128 [R118+0x2000], R20 ;  /* 0x0020001476007388 */ /* 0x0209e40000000c00 */
.L_x_5253:
[----:B------:R-:W-:Y:S05]  /*8d40*/  BSYNC B2 ;  /* 0x0000000000027941 */ /* 0x000fea0003800000 */
.L_x_5252:
        /* <DEDUP_REMOVED lines=54> */
[--C-:B---3--:R-:W-:Y:S01]  /*90b0*/  HADD2.F32 R16, -RZ, R12.reuse.H1_H1 ;  /* 0x3000000cff107230 */ /* 0x108fe20000004100 */
        /* <DEDUP_REMOVED lines=39> */
.L_x_5267:
[----:B------:R-:W-:Y:S05]  /*9330*/  BSYNC B0 ;  /* 0x0000000000007941 */ /* 0x000fea0003800000 */
.L_x_5266:
[----:B-----5:R4:W-:Y:S02]  /*9340*/  STS.128 [R118+0x800], R20 ;  /* 0x0008001476007388 */ /* 0x0209e40000000c00 */
.L_x_5265:
[----:B------:R-:W-:Y:S05]  /*9350*/  BSYNC B1 ;  /* 0x0000000000017941 */ /* 0x000fea0003800000 */
.L_x_5264:
[----:B------:R1:W-:Y:S01]  /*9360*/  @P1 STS.128 [R118+0x1800], RZ ;  /* 0x001800ff76001388 */ /* 0x0003e20000000c00 */
[----:B------:R-:W-:Y:S01]  /*9370*/  BSSY B1, `(.L_x_5268) ;  /* 0x000005b000017945 */ /* 0x000fe20003800000 */
[----:B------:R-:W-:Y:S05]  /*9380*/  @P1 BRA `(.L_x_5269) ;  /* 0x0000059000001947 */ /* 0x000fea0003800000 */
[----:B-1--4-:R1:W5:Y:S01]  /*9390*/  LDG.E.128 R20, [R24.64+0x40] ;  /* 0x0000400618147981 */ /* 0x012362000c1e1d00 */
        /* <DEDUP_REMOVED lines=86> */
.L_x_5271:
[----:B------:R-:W-:Y:S05]  /*9900*/  BSYNC B0 ;  /* 0x0000000000007941 */ /* 0x000fea0003800000 */
.L_x_5270:
[----:B-----5:R4:W-:Y:S02]  /*9910*/  STS.128 [R118+0x1800], R20 ;  /* 0x0018001476007388 */ /* 0x0209e40000000c00 */
.L_x_5269:
[----:B------:R-:W-:Y:S05]  /*9920*/  BSYNC B1 ;  /* 0x0000000000017941 */ /* 0x000fea0003800000 */
.L_x_5268:
        /* <DEDUP_REMOVED lines=55> */
[----:B------:R-:W-:Y:S01]  /*9ca0*/  @!P0 FADD.FTZ R7, -R7, -RZ ;  /* 0x800000ff07078221 */ /* 0x000fe20000010100 */
[----:B------:R-:W-:Y:S01]  /*9cb0*/  HADD2.F32 R22, -RZ, R22.H1_H1 ;  /* 0x30000016ff167230 */ /* 0x000fe20000004100 */
        /* <DEDUP_REMOVED lines=8> */
[----:B------:R-:W-:-:S02]  /*9d40*/  @!P0 FADD.FTZ R9, -R9, -RZ ;  /* 0x800000ff09098221 */ /* 0x000fc40000010100 */
[----:B------:R-:W-:Y:S01]  /*9d50*/  FFMA.FTZ R4, R4, R5, R21 ;  /* 0x0000000504047223 */ /* 0x000fe20000010015 */
[----:B------:R-:W-:Y:S01]  /*9d60*/  HADD2.F32 R5, -RZ, R18.H0_H0 ;  /* 0x20000012ff057230 */ /* 0x000fe20000004100 */
[----:B------:R-:W-:Y:S01]  /*9d70*/  FMUL.FTZ R9, R22, R9 ;  /* 0x0000000916097220 */ /* 0x000fe20000410000 */
[----:B------:R-:W-:Y:S01]  /*9d80*/  HADD2.F32 R22, -RZ, R14.H0_H0 ;  /* 0x2000000eff167230 */ /* 0x000fe20000004100 */
[----:B------:R-:W-:Y:S01]  /*9d90*/  FFMA.FTZ R0, R0, R2, R25 ;  /* 0x0000000200007223 */ /* 0x000fe20000010019 */
[----:B------:R-:W-:Y:S02]  /*9da0*/  HADD2.F32 R2, -RZ, R19.H0_H0 ;  /* 0x20000013ff027230 */ /* 0x000fe40000004100 */
[----:B------:R-:W-:Y:S02]  /*9db0*/  HADD2.F32 R17, -RZ, R17.H1_H1 ;  /* 0x30000011ff117230 */ /* 0x000fe40000004100 */
[----:B------:R-:W-:Y:S02]  /*9dc0*/  HADD2.F32 R13, -RZ, R13.H1_H1 ;  /* 0x3000000dff0d7230 */ /* 0x000fe40000004100 */
[----:B------:R-:W-:-:S02]  /*9dd0*/  HADD2.F32 R12, -RZ, R12.H1_H1 ;  /* 0x3000000cff0c7230 */ /* 0x000fc40000004100 */
[--C-:B------:R-:W-:Y:S02]  /*9de0*/  HADD2.F32 R23, -RZ, R15.reuse.H0_H0 ;  /* 0x2000000fff177230 */ /* 0x100fe40000004100 */
[----:B------:R-:W-:Y:S02]  /*9df0*/  HADD2.F32 R20, -RZ, R15.H1_H1 ;  /* 0x3000000fff147230 */ /* 0x000fe40000004100 */
        /* <DEDUP_REMOVED lines=14> */
.L_x_5273:
[----:B------:R-:W-:Y:S05]  /*9ee0*/  BSYNC B0 ;  /* 0x0000000000007941 */ /* 0x000fea0003800000 */
.L_x_5272:
[----:B-----5:R1:W-:Y:S01]  /*9ef0*/  STS.128 [R118+0x2800], R16 ;  /* 0x0028001076007388 */ /* 0x0203e20000000c00 */
[----:B------:R-:W-:Y:S05]  /*9f00*/  BRA `(.L_x_5241) ;  /* 0x000003a000007947 */ /* 0x000fea0003800000 */
.L_x_5227:
        /* <DEDUP_REMOVED lines=29> */
.L_x_5275:
[----:B------:R-:W-:Y:S05]  /*a0e0*/  BSYNC B0 ;  /* 0x0000000000007941 */ /* 0x000fea0003800000 */
.L_x_5274:
        /* <DEDUP_REMOVED lines=28> */
.L_x_5241:
[----:B------:R-:W-:Y:S05]  /*a2b0*/  BSYNC B3 ;  /* 0x0000000000037941 */ /* 0x000fea0003800000 */
.L_x_5226:
[----:B------:R-:W-:Y:S01]  /*a2c0*/  IADD3 R90, R87, -0x1, RZ ;  /* 0xffffffff575a7810 */ /* 0x000fe20007ffe0ff */
[----:B------:R-:W-:Y:S01]  /*a2d0*/  BSSY B0, `(.L_x_5276) ;  /* 0x0000020000007945 */ /* 0x000fe20003800000 */
[----:B------:R-:W-:Y:S02]  /*a2e0*/  LEA R120, P0, R124, c[0x0][0x168], 0x1 ;  /* 0x00005a007c787a11 */ /* 0x000fe400078008ff */
        /* <DEDUP_REMOVED lines=29> */
.L_x_5278:
[----:B------:R2:W-:Y:S02]  /*a4c0*/  STS.128 [R118+0x5000], RZ ;  /* 0x005000ff76007388 */ /* 0x0005e40000000c00 */
.L_x_5277:
[----:B------:R-:W-:Y:S05]  /*a4d0*/  BSYNC B0 ;  /* 0x0000000000007941 */ /* 0x000fea0003800000 */
.L_x_5276:
        /* <DEDUP_REMOVED lines=9> */
[C---:B----4-:R-:W-:Y:S02]  /*a570*/  @!P1 LEA R12, P4, R60.reuse, R120, 0x1 ;  /* 0x000000783c0c9211 */ /* 0x050fe400078808ff */
        /* <DEDUP_REMOVED lines=21> */
.L_x_5281:
[----:B------:R4:W-:Y:S02]  /*a6d0*/  STS.128 [R118+0x5800], RZ ;  /* 0x005800ff76007388 */ /* 0x0009e40000000c00 */
.L_x_5280:
[----:B------:R-:W-:Y:S05]  /*a6e0*/  BSYNC B0 ;  /* 0x0000000000007941 */ /* 0x000fea0003800000 */
.L_x_5279:
[----:B------:R-:W-:Y:S01]  /*a6f0*/  IMAD R58, R58, c[0x0][0x320], RZ ;  /* 0x0000c8003a3a7a24 */ /* 0x000fe200078e02ff */
[----:B------:R-:W0:Y:S01]  /*a700*/  LDGDEPBAR ;  /* 0x00000000000079af */ /* 0x000e220000000000 */
[----:B------:R-:W-:-:S04]  /*a710*/  IMAD.WIDE.U32 R108, R61, c[0x0][0x320], R108 ;  /* 0x0000c8003d6c7a25 */ /* 0x000fc800078e006c */
[----:B------:R-:W-:Y:S01]  /*a720*/  IMAD R58, R61, c[0x0][0x324], R58 ;  /* 0x0000c9003d3a7a24 */ /* 0x000fe200078e023a */
[----:B-1--4-:R-:W-:-:S03]  /*a730*/  LEA R12, P0, R108, c[0x0][0x318], 0x2 ;  /* 0x0000c6006c0c7a11 */ /* 0x012fc600078010ff */
[----:B------:R-:W-:-:S05]  /*a740*/  IMAD.IADD R58, R109, 0x1, R58 ;  /* 0x000000016d3a7824 */ /* 0x000fca00078e023a */
[----:B------:R-:W-:-:S05]  /*a750*/  LEA.HI.X R13, R108, c[0x0][0x31c], R58, 0x2, P0 ;  /* 0x0000c7006c0d7a11 */ /* 0x000fca00000f143a */
[----:B------:R1:W4:Y:S01]  /*a760*/  LDG.E R0, [R12.64] ;  /* 0x000000060c007981 */ /* 0x000322000c1e1900 */
[----:B------:R-:W-:Y:S01]  /*a770*/  LOP3.LUT R3, R78, 0xfffffff8, RZ, 0xc0, !PT ;  /* 0xfffffff84e037812 */ /* 0x000fe200078ec0ff */
[----:B------:R-:W-:Y:S01]  /*a780*/  IMAD.SHL.U32 R72, R72, 0x40, RZ ;  /* 0x0000004048487824 */ /* 0x000fe200078e00ff */
[----:B------:R-:W-:Y:S01]  /*a790*/  SHF.R.S32.HI R6, RZ, 0x4, R75 ;  /* 0x00000004ff067819 */ /* 0x000fe2000001144b */
[----:B------:R-:W-:Y:S01]  /*a7a0*/  IMAD.SHL.U32 R77, R77, 0x8, RZ ;  /* 0x000000084d4d7824 */ /* 0x000fe200078e00ff */
[----:B------:R-:W-:-:S04]  /*a7b0*/  DEPBAR.LE SB0, 0x0 ;  /* 0x000080000000791a */ /* 0x000fc80000000000 */
[----:B------:R-:W-:Y:S01]  /*a7c0*/  IMAD.IADD R3, R56, 0x1, -R3 ;  /* 0x0000000138037824 */ /* 0x000fe200078e0a03 */
[----:B------:R-:W-:Y:S01]  /*a7d0*/  LEA.HI R75, R75, R6, RZ, 0x1 ;  /* 0x000000064b4b7211 */ /* 0x000fe200078f08ff */
[----:B------:R-:W-:Y:S01]  /*a7e0*/  IMAD R79, R76, 0x10, R79 ;  /* 0x000000104c4f7824 */ /* 0x000fe200078e024f */
[----:B------:R-:W-:Y:S01]  /*a7f0*/  SHF.R.S32.HI R7, RZ, 0x1f, R74 ;  /* 0x0000001fff077819 */ /* 0x000fe2000001144a */
[----:B------:R-:W-:Y:S01]  /*a800*/  IMAD.SHL.U32 R123, R56, 0x2, RZ ;  /* 0x00000002387b7824 */ /* 0x000fe200078e00ff */
[----:B------:R-:W-:Y:S01]  /*a810*/  LEA.HI R9, R3, R3, RZ, 0x1 ;  /* 0x0000000303097211 */ /* 0x000fe200078f08ff */
[----:B------:R-:W-:Y:S01]  /*a820*/  BSSY B0, `(.L_x_5282) ;  /* 0x000004c000007945 */ /* 0x000fe20003800000 */
[----:B------:R-:W-:Y:S02]  /*a830*/  LOP3.LUT R75, R75, 0xfffffffe, RZ, 0xc0, !PT ;  /* 0xfffffffe4b4b7812 */ /* 0x000fe400078ec0ff */
[----:B------:R-:W-:Y:S02]  /*a840*/  LEA.HI R7, R7, R74, RZ, 0x3 ;  /* 0x0000004a07077211 */ /* 0x000fe400078f18ff */
[----:B------:R-:W-:Y:S01]  /*a850*/  ISETP.GE.AND P1, PT, R110, R5, PT ;  /* 0x000000056e00720c */ /* 0x000fe20003f26270 */
[----:B------:R-:W-:Y:S01]  /*a860*/  BAR.SYNC.DEFER_BLOCKING 0x0 ;  /* 0x0000000000007b1d */ /* 0x000fe20000010000 */
[----:B------:R-:W-:Y:S01]  /*a870*/  IMAD.IADD R75, R6, 0x1, -R75 ;  /* 0x00000001064b7824 */ /* 0x000fe200078e0a4b */
[----:B------:R-:W-:Y:S01]  /*a880*/  LOP3.LUT R72, R72, 0xc0, RZ, 0xc0, !PT ;  /* 0x000000c048487812 */ /* 0x000fe200078ec0ff */
[----:B------:R-:W-:Y:S01]  /*a890*/  IMAD.SHL.U32 R7, R7, 0x20, RZ ;  /* 0x0000002007077824 */ /* 0x000fe200078e00ff */
[----:B-1----:R-:W-:-:S02]  /*a8a0*/  LOP3.LUT R12, R9, 0x7fffffe, RZ, 0xc0, !PT ;  /* 0x07fffffe090c7812 */ /* 0x002fc400078ec0ff */
[----:B------:R-:W-:Y:S02]  /*a8b0*/  LOP3.LUT R73, R73, 0x7fffffe, RZ, 0xc0, !PT ;  /* 0x07fffffe49497812 */ /* 0x000fe400078ec0ff */
[----:B------:R-:W-:Y:S01]  /*a8c0*/  LOP3.LUT R7, R7, 0xffffff00, RZ, 0xc0, !PT ;  /* 0xffffff0007077812 */ /* 0x000fe200078ec0ff */
[----:B------:R-:W-:Y:S01]  /*a8d0*/  IMAD.IADD R12, R3, 0x1, -R12 ;  /* 0x00000001030c7824 */ /* 0x000fe200078e0a0c */
[----:B------:R-:W-:Y:S01]  /*a8e0*/  SHF.R.S32.HI R9, RZ, 0x1, R9 ;  /* 0x00000001ff097819 */ /* 0x000fe20000011409 */
[----:B------:R-:W-:Y:S01]  /*a8f0*/  IMAD.SHL.U32 R3, R75, 0x8, RZ ;  /* 0x000000084b037824 */ /* 0x000fe200078e00ff */
[----:B------:R-:W-:Y:S01]  /*a900*/  SHF.R.S32.HI R2, RZ, 0x1f, R71 ;  /* 0x0000001fff027819 */ /* 0x000fe20000011447 */
[----:B------:R-:W-:Y:S01]  /*a910*/  IMAD.IADD R4, R74, 0x1, -R73 ;  /* 0x000000014a047824 */ /* 0x000fe200078e0a49 */
[C---:B------:R-:W-:Y:S01]  /*a920*/  LOP3.LUT P2, RZ, R9.reuse, 0x2, RZ, 0xc0, !PT ;  /* 0x0000000209ff7812 */ /* 0x040fe2000784c0ff */
[----:B------:R-:W-:Y:S01]  /*a930*/  IMAD R13, R76, 0x200, R7 ;  /* 0x000002004c0d7824 */ /* 0x000fe200078e0207 */
[----:B------:R-:W-:Y:S01]  /*a940*/  LOP3.LUT R3, R72, 0x8, R3, 0xf8, !PT ;  /* 0x0000000848037812 */ /* 0x000fe200078ef803 */
[----:B------:R-:W-:Y:S01]  /*a950*/  IMAD.SHL.U32 R9, R9, 0x40, RZ ;  /* 0x0000004009097824 */ /* 0x000fe200078e00ff */
[----:B------:R-:W-:Y:S01]  /*a960*/  SHF.R.U32.HI R72, RZ, 0x3, R72 ;  /* 0x00000003ff487819 */ /* 0x000fe20000011648 */
[----:B------:R-:W-:Y:S01]  /*a970*/  IMAD R7, R4, 0x20, R7 ;  /* 0x0000002004077824 */ /* 0x000fe200078e0207 */
[----:B------:R-:W-:Y:S01]  /*a980*/  LEA.HI R2, R2, R71, RZ, 0x2 ;  /* 0x0000004702027211 */ /* 0x000fe200078f10ff */
[----:B------:R-:W-:Y:S01]  /*a990*/  IMAD R13, R4, 0x20, R13 ;  /* 0x00000020040d7824 */ /* 0x000fe200078e020d */
[----:B------:R-:W-:Y:S01]  /*a9a0*/  LOP3.LUT R72, R3, R72, RZ, 0x3c, !PT ;  /* 0x0000004803487212 */ /* 0x000fe200078e3cff */
[----:B------:R-:W-:Y:S01]  /*a9b0*/  IMAD R12, R75, 0x8, R12 ;  /* 0x000000084b0c7824 */ /* 0x000fe200078e020c */
[----:B------:R-:W4:Y:S01]  /*a9c0*/  MUFU.RCP R3, c[0x0][0x238] ;  /* 0x00008e0000037b08 */ /* 0x000f220000001000 */
[----:B------:R1:W-:Y:S01]  /*a9d0*/  @P1 STS [R118+0x6000], RZ ;  /* 0x006000ff76001388 */ /* 0x0003e20000000800 */
[----:B------:R-:W-:Y:S01]  /*a9e0*/  LOP3.LUT R4, R9, 0xc0, RZ, 0xc0, !PT ;  /* 0x000000c009047812 */ /* 0x000fe200078ec0ff */
[----:B------:R-:W-:Y:S01]  /*a9f0*/  IMAD.IADD R113, R72, 0x1, R13 ;  /* 0x0000000148717824 */ /* 0x000fe200078e020d */
[----:B------:R-:W-:Y:S01]  /*aa00*/  SHF.R.S32.HI R122, RZ, 0x2, R2 ;  /* 0x00000002ff7a7819 */ /* 0x000fe20000011402 */
[----:B------:R1:W-:Y:S01]  /*aa10*/  @P1 STS [R118+0x6004], RZ ;  /* 0x006004ff76001388 */ /* 0x0003e20000000800 */
[----:B------:R-:W-:Y:S01]  /*aa20*/  LOP3.LUT R9, R4, 0x8, R77, 0xf8, !PT ;  /* 0x0000000804097812 */ /* 0x000fe200078ef84d */
[----:B------:R-:W-:Y:S01]  /*aa30*/  IMAD.SHL.U32 R113, R113, 0x2, RZ ;  /* 0x0000000271717824 */ /* 0x000fe200078e00ff */
[----:B------:R-:W-:Y:S01]  /*aa40*/  SHF.R.U32.HI R4, RZ, 0x3, R4 ;  /* 0x00000003ff047819 */ /* 0x000fe20000011604 */
[----:B------:R1:W-:Y:S01]  /*aa50*/  @P1 STS.64 [R118+0x6008], RZ ;  /* 0x006008ff76001388 */ /* 0x0003e20000000a00 */
[----:B------:R-:W-:-:S02]  /*aa60*/  IADD3 R2, R79, 0x1, R122 ;  /* 0x000000014f027810 */ /* 0x000fc40007ffe07a */
[----:B------:R-:W-:Y:S01]  /*aa70*/  LOP3.LUT R9, R9, R4, RZ, 0x3c, !PT ;  /* 0x0000000409097212 */ /* 0x000fe200078e3cff */
[----:B------:R1:W-:Y:S01]  /*aa80*/  @P1 STS.128 [R118+0x7000], RZ ;  /* 0x007000ff76001388 */ /* 0x0003e20000000c00 */
[----:B------:R-:W-:Y:S01]  /*aa90*/  LEA R132, P0, R88, c[0x0][0x170], 0x1 ;  /* 0x00005c0058847a11 */ /* 0x000fe200078008ff */
[----:B------:R-:W-:Y:S01]  /*aaa0*/  IMAD.IADD R4, R72, 0x1, R7 ;  /* 0x0000000148047824 */ /* 0x000fe200078e0207 */
[----:B------:R-:W-:Y:S01]  /*aab0*/  IADD3 R2, R53, R2, -R114 ;  /* 0x0000000235027210 */ /* 0x000fe20007ffe872 */
[----:B------:R1:W-:Y:S01]  /*aac0*/  @P1 STS.128 [R118+0x8000], RZ ;  /* 0x008000ff76001388 */ /* 0x0003e20000000c00 */
[----:B------:R-:W-:Y:S01]  /*aad0*/  IMAD.U32 R112, R12, 0x20, R9 ;  /* 0x000000200c707824 */ /* 0x000fe200078e0009 */
[----:B------:R-:W-:Y:S02]  /*aae0*/  LOP3.LUT R123, R123, 0x6, RZ, 0xc0, !PT ;  /* 0x000000067b7b7812 */ /* 0x000fe400078ec0ff */
[----:B---3--:R-:W-:Y:S02]  /*aaf0*/  LEA.HI.X R131, R88, c[0x0][0x174], R86, 0x1, P0 ;  /* 0x00005d0058837a11 */ /* 0x008fe400000f0c56 */
[----:B------:R-:W-:Y:S01]  /*ab00*/  IADD3 R2, R2, c[0x0][0x2e8], RZ ;  /* 0x0000ba0002027a10 */ /* 0x000fe20007ffe0ff */
[----:B----4-:R-:W-:-:S02]  /*ab10*/  FMUL.FTZ R0, R0, R3 ;  /* 0x0000000300007220 */ /* 0x010fc40000410000 */
[----:B------:R-:W-:-:S05]  /*ab20*/  IMAD.MOV.U32 R3, RZ, RZ, 0x10 ;  /* 0x00000010ff037424 */ /* 0x000fca00078e00ff */
[----:B------:R-:W-:Y:S01]  /*ab30*/  SEL R3, R3, 0xfffffff0, !P2 ;  /* 0xfffffff003037807 */ /* 0x000fe20005000000 */
[----:B------:R-:W-:Y:S05]  /*ab40*/  @P1 BRA `(.L_x_5283) ;  /* 0x0000019000001947 */ /* 0x000fea0003800000 */
[C---:B-1----:R-:W-:Y:S02]  /*ab50*/  LOP3.LUT R6, R91.reuse, 0x1, RZ, 0xc0, !PT ;  /* 0x000000015b067812 */ /* 0x042fe400078ec0ff */
[----:B------:R-:W-:Y:S02]  /*ab60*/  R2P PR, R91, 0x6 ;  /* 0x000000065b007804 */ /* 0x000fe40000000000 */
[----:B------:R-:W-:-:S11]  /*ab70*/  ISETP.NE.U32.AND P0, PT, R6, 0x1, PT ;  /* 0x000000010600780c */ /* 0x000fd60003f05070 */
[----:B------:R-:W-:Y:S02]  /*ab80*/  @P1 IMAD.MOV.U32 R130, RZ, RZ, R132 ;  /* 0x000000ffff821224 */ /* 0x000fe400078e0084 */
        /* <DEDUP_REMOVED lines=20> */
.L_x_5284:
[----:B------:R3:W-:Y:S02]  /*acd0*/  STS.128 [R118+0x8000], RZ ;  /* 0x008000ff76007388 */ /* 0x0007e40000000c00 */
.L_x_5283:
[----:B-1----:R-:W-:Y:S05]  /*ace0*/  BSYNC B0 ;  /* 0x0000000000007941 */ /* 0x002fea0003800000 */
.L_x_5282:
        /* <DEDUP_REMOVED lines=32> */
.L_x_5287:
[----:B------:R1:W-:Y:S02]  /*aef0*/  STS.128 [R118+0x8800], RZ ;  /* 0x008800ff76007388 */ /* 0x0003e40000000c00 */
.L_x_5286:
[----:B------:R-:W-:Y:S05]  /*af00*/  BSYNC B0 ;  /* 0x0000000000007941 */ /* 0x000fea0003800000 */
.L_x_5285:
[----:B------:R-:W-:Y:S01]  /*af10*/  IMAD.SHL.U32 R112, R112, 0x2, RZ ;  /* 0x0000000270707824 */ /* 0x000fe200078e00ff */
[----:B------:R-:W-:Y:S01]  /*af20*/  LDSM.16.M88.4 R92, [R113] ;  /* 0x00000000715c783b */ /* 0x000fe20000000200 */
[----:B------:R-:W-:Y:S01]  /*af30*/  IMAD R111, R42, 0x2, R113 ;  /* 0x000000022a6f7824 */ /* 0x000fe200078e0271 */
[----:B----4-:R-:W-:Y:S01]  /*af40*/  IMNMX R8, R2, R53, PT ;  /* 0x0000003502087217 */ /* 0x010fe20003800200 */
[----:B------:R-:W-:Y:S01]  /*af50*/  IMAD R109, R3, 0x2, R112 ;  /* 0x00000002036d7824 */ /* 0x000fe200078e0270 */
[----:B------:R-:W4:Y:S01]  /*af60*/  LDSM.16.M88.4 R20, [R112+0x3000] ;  /* 0x003000007014783b */ /* 0x000f220000000200 */
[----:B------:R-:W-:-:S03]  /*af70*/  IMAD R3, R90, 0x40, R123 ;  /* 0x000000405a037824 */ /* 0x000fc600078e027b */
[----:B------:R-:W5:Y:S02]  /*af80*/  LDSM.16.M88.4 R60, [R112+0x3400] ;  /* 0x00340000703c783b */ /* 0x000f640000000200 */
[C---:B------:R-:W-:Y:S02]  /*af90*/  IADD3 R6, R3.reuse, 0x1, RZ ;  /* 0x0000000103067810 */ /* 0x040fe40007ffe0ff */
[----:B------:R-:W-:Y:S01]  /*afa0*/  LDSM.16.M88.4 R104, [R111] ;  /* 0x000000006f68783b */ /* 0x000fe20000000200 */
[C---:B------:R-:W-:Y:S01]  /*afb0*/  IADD3 R41, R3.reuse, 0x9, RZ ;  /* 0x0000000903297810 */ /* 0x040fe20007ffe0ff */
[----:B------:R-:W1:Y:S01]  /*afc0*/  I2F R5, R6 ;  /* 0x0000000600057306 */ /* 0x000e620000201400 */
[-C--:B------:R-:W-:Y:S01]  /*afd0*/  ISETP.GE.AND P5, PT, R6, R8.reuse, PT ;  /* 0x000000080600720c */ /* 0x080fe20003fa6270 */
[----:B------:R-:W2:Y:S01]  /*afe0*/  LDSM.16.M88.4 R36, [R109+0x3000] ;  /* 0x003000006d24783b */ /* 0x000ea20000000200 */
[----:B------:R-:W-:Y:S02]  /*aff0*/  IADD3 R40, R3, 0x8, RZ ;  /* 0x0000000803287810 */ /* 0x000fe40007ffe0ff */
[-C--:B------:R-:W-:Y:S01]  /*b000*/  ISETP.GE.AND P6, PT, R41, R8.reuse, PT ;  /* 0x000000082900720c */ /* 0x080fe20003fc6270 */
[----:B------:R-:W3:Y:S01]  /*b010*/  LDSM.16.M88.4 R48, [R112+0x3800] ;  /* 0x003800007030783b */ /* 0x000ee20000000200 */
[----:B------:R-:W-:Y:S01]  /*b020*/  ISETP.GE.AND P4, PT, R40, R8, PT ;  /* 0x000000082800720c */ /* 0x000fe20003f86270 */
[----:B------:R-:W1:Y:S01]  /*b030*/  I2F R7, R40 ;  /* 0x0000002800077306 */ /* 0x000e620000201400 */
[----:B------:R-:W-:Y:S01]  /*b040*/  IADD3 R43, R3, 0x19, RZ ;  /* 0x00000019032b7810 */ /* 0x000fe20007ffe0ff */
[----:B------:R-:W1:Y:S04]  /*b050*/  LDSM.16.M88.4 R28, [R109+0x3400] ;  /* 0x003400006d1c783b */ /* 0x000e680000000200 */
[----:B------:R-:W-:Y:S04]  /*b060*/  LDSM.16.M88.4 R80, [R113+0x1000] ;  /* 0x001000007150783b */ /* 0x000fe80000000200 */
[----:B------:R-:W1:Y:S04]  /*b070*/  LDSM.16.M88.4 R16, [R112+0x4000] ;  /* 0x004000007010783b */ /* 0x000e680000000200 */
        /* <DEDUP_REMOVED lines=8> */
[C---:B-----5:R-:W-:Y:S03]  /*b100*/  HMMA.16816.F32 R64, R92.reuse, R60, RZ ;  /* 0x0000003c5c40723c */ /* 0x060fe600000018ff */
[----:B------:R-:W-:Y:S04]  /*b110*/  LDSM.16.M88.4 R68, [R112+0x4c00] ;  /* 0x004c00007044783b */ /* 0x000fe80000000200 */
[----:B------:R-:W0:Y:S01]  /*b120*/  LDGDEPBAR ;  /* 0x00000000000079af */ /* 0x000e220000000000 */
[----:B------:R-:W-:Y:S08]  /*b130*/  HMMA.16816.F32 R60, R92, R62, RZ ;  /* 0x0000003e5c3c723c */ /* 0x000ff000000018ff */
[C---:B--2---:R-:W-:Y:S08]  /*b140*/  HMMA.16816.F32 R24, R104.reuse, R36, R24 ;  /* 0x000000246818723c */ /* 0x044ff00000001818 */
[----:B------:R-:W-:Y:S01]  /*b150*/  HMMA.16816.F32 R20, R104, R38, R20 ;  /* 0x000000266814723c */ /* 0x000fe20000001814 */
[----:B------:R-:W2:Y:S07]  /*b160*/  LDSM.16.M88.4 R36, [R109+0x4000] ;  /* 0x004000006d24783b */ /* 0x000eae0000000200 */
[C---:B---3--:R-:W-:Y:S08]  /*b170*/  HMMA.16816.F32 R56, R92.reuse, R48, RZ ;  /* 0x000000305c38723c */ /* 0x048ff000000018ff */
[----:B------:R-:W-:Y:S08]  /*b180*/  HMMA.16816.F32 R48, R92, R50, RZ ;  /* 0x000000325c30723c */ /* 0x000ff000000018ff */
[C---:B-1----:R-:W-:Y:S08]  /*b190*/  HMMA.16816.F32 R64, R104.reuse, R28, R64 ;  /* 0x0000001c6840723c */ /* 0x042ff00000001840 */
[----:B------:R-:W-:Y:S01]  /*b1a0*/  HMMA.16816.F32 R60, R104, R30, R60 ;  /* 0x0000001e683c723c */ /* 0x000fe2000000183c */
[----:B------:R-:W-:Y:S07]  /*b1b0*/  LDSM.16.M88.4 R28, [R109+0x4800] ;  /* 0x004800006d1c783b */ /* 0x000fee0000000200 */
[C---:B------:R-:W-:Y:S08]  /*b1c0*/  HMMA.16816.F32 R24, R80.reuse, R16, R24 ;  /* 0x000000105018723c */ /* 0x040ff00000001818 */
[----:B------:R-:W-:Y:S01]  /*b1d0*/  HMMA.16816.F32 R20, R80, R18, R20 ;  /* 0x000000125014723c */ /* 0x000fe20000001814 */
[----:B------:R-:W-:Y:S07]  /*b1e0*/  LDSM.16.M88.4 R16, [R113+0x2000] ;  /* 0x002000007110783b */ /* 0x000fee0000000200 */
[C---:B------:R-:W-:Y:S08]  /*b1f0*/  HMMA.16816.F32 R56, R104.reuse, R12, R56 ;  /* 0x0000000c6838723c */ /* 0x040ff00000001838 */
[----:B------:R-:W-:Y:S01]  /*b200*/  HMMA.16816.F32 R48, R104, R14, R48 ;  /* 0x0000000e6830723c */ /* 0x000fe20000001830 */
[----:B------:R-:W1:Y:S07]  /*b210*/  LDSM.16.M88.4 R12, [R112+0x5000] ;  /* 0x00500000700c783b */ /* 0x000e6e0000000200 */
[C---:B------:R-:W-:Y:S08]  /*b220*/  HMMA.16816.F32 R96, R92.reuse, R32, RZ ;  /* 0x000000205c60723c */ /* 0x040ff000000018ff */
[----:B------:R-:W-:Y:S01]  /*b230*/  HMMA.16816.F32 R92, R92, R34, RZ ;  /* 0x000000225c5c723c */ /* 0x000fe200000018ff */
[----:B------:R-:W3:Y:S07]  /*b240*/  LDSM.16.M88.4 R32, [R109+0x4400] ;  /* 0x004400006d20783b */ /* 0x000eee0000000200 */
[C---:B----4-:R-:W-:Y:S08]  /*b250*/  HMMA.16816.F32 R64, R80.reuse, R76, R64 ;  /* 0x0000004c5040723c */ /* 0x050ff00000001840 */
[----:B------:R-:W-:Y:S08]  /*b260*/  HMMA.16816.F32 R60, R80, R78, R60 ;  /* 0x0000004e503c723c */ /* 0x000ff0000000183c */
[C---:B--2---:R-:W-:Y:S08]  /*b270*/  HMMA.16816.F32 R24, R44.reuse, R36, R24 ;  /* 0x000000242c18723c */ /* 0x044ff00000001818 */
[----:B------:R-:W-:Y:S01]  /*b280*/  HMMA.16816.F32 R76, R44, R38, R20 ;  /* 0x000000262c4c723c */ /* 0x000fe20000001814 */
[----:B------:R-:W-:Y:S04]  /*b290*/  LDSM.16.M88.4 R36, [R111+0x2000] ;  /* 0x002000006f24783b */ /* 0x000fe80000000200 */
[----:B------:R-:W2:Y:S03]  /*b2a0*/  LDSM.16.M88.4 R20, [R109+0x5000] ;  /* 0x005000006d14783b */ /* 0x000ea60000000200 */
[C---:B------:R-:W-:Y:S08]  /*b2b0*/  HMMA.16816.F32 R96, R104.reuse, R100, R96 ;  /* 0x000000646860723c */ /* 0x040ff00000001860 */
[----:B------:R-:W-:Y:S01]  /*b2c0*/  HMMA.16816.F32 R92, R104, R102, R92 ;  /* 0x00000066685c723c */ /* 0x000fe2000000185c */
[----:B------:R-:W4:Y:S04]  /*b2d0*/  LDSM.16.M88.4 R100, [R112+0x5400] ;  /* 0x005400007064783b */ /* 0x000f280000000200 */
[----:B------:R-:W-:Y:S03]  /*b2e0*/  LDSM.16.M88.4 R104, [R109+0x4c00] ;  /* 0x004c00006d68783b */ /* 0x000fe60000000200 */
[C---:B------:R-:W-:Y:S08]  /*b2f0*/  HMMA.16816.F32 R56, R80.reuse, R72, R56 ;  /* 0x000000485038723c */ /* 0x040ff00000001838 */
[----:B------:R-:W-:Y:S08]  /*b300*/  HMMA.16816.F32 R48, R80, R74, R48 ;  /* 0x0000004a5030723c */ /* 0x000ff00000001830 */
[C---:B-1----:R-:W-:Y:S08]  /*b310*/  HMMA.16816.F32 R24, R16.reuse, R12, R24 ;  /* 0x0000000c1018723c */ /* 0x042ff00000001818 */
[----:B------:R-:W-:Y:S01]  /*b320*/  HMMA.16816.F32 R76, R16, R14, R76 ;  /* 0x0000000e104c723c */ /* 0x000fe2000000184c */
[----:B------:R-:W1:Y:S07]  /*b330*/  LDSM.16.M88.4 R12, [R112+0x5800] ;  /* 0x00580000700c783b */ /* 0x000e6e0000000200 */
[C---:B---3--:R-:W-:Y:S08]  /*b340*/  HMMA.16816.F32 R64, R44.reuse, R32, R64 ;  /* 0x000000202c40723c */ /* 0x048ff00000001840 */
[C---:B------:R-:W-:Y:S08]  /*b350*/  HMMA.16816.F32 R56, R44.reuse, R28, R56 ;  /* 0x0000001c2c38723c */ /* 0x040ff00000001838 */
[C---:B------:R-:W-:Y:S01]  /*b360*/  HMMA.16816.F32 R48, R44.reuse, R30, R48 ;  /* 0x0000001e2c30723c */ /* 0x040fe20000001830 */
[----:B------:R-:W3:Y:S07]  /*b370*/  LDSM.16.M88.4 R28, [R109+0x5400] ;  /* 0x005400006d1c783b */ /* 0x000eee0000000200 */
[----:B------:R-:W-:Y:S01]  /*b380*/  HMMA.16816.F32 R60, R44, R34, R60 ;  /* 0x000000222c3c723c */ /* 0x000fe2000000183c */
[----:B------:R-:W-:Y:S07]  /*b390*/  LDSM.16.M88.4 R32, [R109+0x5800] ;  /* 0x005800006d20783b */ /* 0x000fee0000000200 */
[----:B------:R-:W-:Y:S08]  /*b3a0*/  HMMA.16816.F32 R96, R80, R68, R96 ;  /* 0x000000445060723c */ /* 0x000ff00000001860 */
[----:B--2---:R-:W-:Y:S07]  /*b3b0*/  HMMA.16816.F32 R24, R36, R20, R24 ;  /* 0x000000142418723c */ /* 0x004fee0000001818 */
[----:B------:R-:W-:Y:S01]  /*b3c0*/  IADD3 R20, R2, 0x8, RZ ;  /* 0x0000000802147810 */ /* 0x000fe20007ffe0ff */
[----:B----4-:R-:W-:Y:S03]  /*b3d0*/  HMMA.16816.F32 R64, R16, R100, R64 ;  /* 0x000000641040723c */ /* 0x010fe60000001840 */
[----:B------:R-:W-:-:S04]  /*b3e0*/  IMNMX R9, R20, R53, PT ;  /* 0x0000003514097217 */ /* 0x000fc80003800200 */
[-C--:B------:R-:W-:Y:S01]  /*b3f0*/  ISETP.GE.AND P0, PT, R6, R9.reuse, PT ;  /* 0x000000090600720c */ /* 0x080fe20003f06270 */
[----:B------:R-:W-:Y:S01]  /*b400*/  HMMA.16816.F32 R76, R36, R22, R76 ;  /* 0x00000016244c723c */ /* 0x000fe2000000184c */
[----:B------:R-:W2:Y:S01]  /*b410*/  LDSM.16.M88.4 R20, [R112+0x5c00] ;  /* 0x005c00007014783b */ /* 0x000ea20000000200 */
[-C--:B------:R-:W-:Y:S02]  /*b420*/  ISETP.GE.AND P2, PT, R41, R9.reuse, PT ;  /* 0x000000092900720c */ /* 0x080fe40003f46270 */
[----:B------:R-:W-:Y:S02]  /*b430*/  ISETP.GE.AND P1, PT, R40, R9, PT ;  /* 0x000000092800720c */ /* 0x000fe40003f26270 */
[----:B------:R-:W-:Y:S02]  /*b440*/  I2F R40, R43 ;  /* 0x0000002b00287306 */ /* 0x000fe40000201400 */
[----:B-1----:R-:W-:Y:S01]  /*b450*/  HMMA.16816.F32 R56, R16, R12, R56 ;  /* 0x0000000c1038723c */ /* 0x002fe20000001838 */
[CC--:B------:R-:W-:Y:S01]  /*b460*/  FFMA.FTZ R2, R0.reuse, R5.reuse, R25 ;  /* 0x0000000500027223 */ /* 0x0c0fe20000010019 */
[----:B------:R-:W-:Y:S01]  /*b470*/  IADD3 R25, R3, 0x11, RZ ;  /* 0x0000001103197810 */ /* 0x000fe20007ffe0ff */
[----:B------:R-:W-:-:S03]  /*b480*/  FFMA.FTZ R5, R0, R5, R27 ;  /* 0x0000000500057223 */ /* 0x000fc6000001001b */
[----:B------:R-:W1:Y:S01]  /*b490*/  I2F R12, R41 ;  /* 0x00000029000c7306 */ /* 0x000e620000201400 */
[----:B------:R-:W-:Y:S01]  /*b4a0*/  IADD3 R13, R3, 0x10, RZ ;  /* 0x00000010030d7810 */ /* 0x000fe20007ffe0ff */
[----:B------:R-:W-:Y:S01]  /*b4b0*/  HMMA.16816.F32 R92, R80, R70, R92 ;  /* 0x00000046505c723c */ /* 0x000fe2000000185c */
[----:B------:R-:W-:Y:S02]  /*b4c0*/  FSEL R2, R2, -INF , !P5 ;  /* 0xff80000002027808 */ /* 0x000fe40006800000 */
[----:B------:R-:W-:Y:S02]  /*b4d0*/  FSEL R5, R5, -INF , !P0 ;  /* 0xff80000005057808 */ /* 0x000fe40004000000 */
[C---:B------:R-:W-:Y:S01]  /*b4e0*/  ISETP.GE.AND P5, PT, R13.reuse, R8, PT ;  /* 0x000000080d00720c */ /* 0x040fe20003fa6270 */
[----:B------:R4:W5:Y:S01]  /*b4f0*/  I2F R27, R13 ;  /* 0x0000000d001b7306 */ /* 0x0009620000201400 */
[----:B------:R-:W-:Y:S01]  /*b500*/  ISETP.GE.AND P0, PT, R13, R9, PT ;  /* 0x000000090d00720c */ /* 0x000fe20003f06270 */
[----:B------:R-:W-:Y:S01]  /*b510*/  HMMA.16816.F32 R60, R16, R102, R60 ;  /* 0x00000066103c723c */ /* 0x000fe2000000183c */
[----:B------:R-:W-:-:S02]  /*b520*/  FFMA.FTZ R6, R0, R7, R76 ;  /* 0x0000000700067223 */ /* 0x000fc4000001004c */
[C---:B------:R-:W-:Y:S02]  /*b530*/  FFMA.FTZ R7, R0.reuse, R7, R78 ;  /* 0x0000000700077223 */ /* 0x040fe4000001004e */
[----:B-1----:R-:W-:Y:S01]  /*b540*/  FFMA.FTZ R79, R0, R12, R79 ;  /* 0x0000000c004f7223 */ /* 0x002fe2000001004f */
[----:B------:R-:W-:Y:S02]  /*b550*/  IADD3 R41, R3, 0x18, RZ ;  /* 0x0000001803297810 */ /* 0x000fe40007ffe0ff */
[----:B------:R-:W-:Y:S01]  /*b560*/  HMMA.16816.F32 R96, R44, R104, R96 ;  /* 0x000000682c60723c */ /* 0x000fe20000001860 */
[----:B------:R-:W-:Y:S02]  /*b570*/  FSEL R6, R6, -INF , !P4 ;  /* 0xff80000006067808 */ /* 0x000fe40006000000 */
[----:B------:R-:W-:Y:S02]  /*b580*/  FSEL R7, R7, -INF , !P1 ;  /* 0xff80000007077808 */ /* 0x000fe40004800000 */
[----:B------:R-:W-:-:S02]  /*b590*/  ISETP.GE.AND P4, PT, R25, R8, PT ;  /* 0x000000081900720c */ /* 0x000fc40003f86270 */
[----:B------:R-:W-:Y:S01]  /*b5a0*/  ISETP.GE.AND P1, PT, R25, R9, PT ;  /* 0x000000091900720c */ /* 0x000fe20003f26270 */
[----:B---3--:R-:W-:Y:S01]  /*b5b0*/  HMMA.16816.F32 R64, R36, R28, R64 ;  /* 0x0000001c2440723c */ /* 0x008fe20000001840 */
[----:B------:R1:W3:Y:S06]  /*b5c0*/  I2F R29, R25 ;  /* 0x00000019001d7306 */ /* 0x0002ec0000201400 */
[----:B------:R-:W-:Y:S01]  /*b5d0*/  FFMA.FTZ R28, R0, R12, R77 ;  /* 0x0000000c001c7223 */ /* 0x000fe2000001004d */
[----:B------:R-:W-:Y:S01]  /*b5e0*/  HMMA.16816.F32 R48, R16, R14, R48 ;  /* 0x0000000e1030723c */ /* 0x000fe20000001830 */
[----:B----4-:R-:W4:Y:S01]  /*b5f0*/  LDSM.16.M88.4 R12, [R109+0x5c00] ;  /* 0x005c00006d0c783b */ /* 0x010f220000000200 */
[----:B------:R-:W-:-:S04]  /*b600*/  DEPBAR.LE SB0, 0x0 ;  /* 0x000080000000791a */ /* 0x000fc80000000000 */
[----:B------:R-:W-:Y:S02]  /*b610*/  FSEL R28, R28, -INF , !P6 ;  /* 0xff8000001c1c7808 */ /* 0x000fe40007000000 */
[----:B------:R-:W-:Y:S01]  /*b620*/  HMMA.16816.F32 R92, R44, R106, R92 ;  /* 0x0000006a2c5c723c */ /* 0x000fe2000000185c */
[----:B-1----:R-:W-:Y:S02]  /*b630*/  FSEL R25, R79, -INF , !P2 ;  /* 0xff8000004f197808 */ /* 0x002fe40005000000 */
[C---:B------:R-:W-:Y:S01]  /*b640*/  ISETP.GE.AND P6, PT, R41.reuse, R8, PT ;  /* 0x000000082900720c */ /* 0x040fe20003fc6270 */
[----:B------:R-:W-:Y:S01]  /*b650*/  BAR.SYNC.DEFER_BLOCKING 0x0 ;  /* 0x0000000000007b1d */ /* 0x000fe20000010000 */
[----:B------:R-:W-:-:S03]  /*b660*/  ISETP.GE.AND P2, PT, R41, R9, PT ;  /* 0x000000092900720c */ /* 0x000fc60003f46270 */
[----:B------:R-:W-:Y:S01]  /*b670*/  HMMA.16816.F32 R60, R36, R30, R60 ;  /* 0x0000001e243c723c */ /* 0x000fe2000000183c */
[C---:B-----5:R-:W-:Y:S01]  /*b680*/  FFMA.FTZ R64, R0.reuse, R27, R64 ;  /* 0x0000001b00407223 */ /* 0x060fe20000010040 */
[----:B------:R1:W5:Y:S05]  /*b690*/  I2F R31, R41 ;  /* 0x00000029001f7306 */ /* 0x00036a0000201400 */
[CC--:B---3--:R-:W-:Y:S01]  /*b6a0*/  FFMA.FTZ R30, R0.reuse, R29.reuse, R65 ;  /* 0x0000001d001e7223 */ /* 0x0c8fe20000010041 */
[----:B--2---:R-:W-:Y:S01]  /*b6b0*/  HMMA.16816.F32 R96, R16, R20, R96 ;  /* 0x000000141060723c */ /* 0x004fe20000001860 */
[----:B------:R-:W-:-:S03]  /*b6c0*/  FFMA.FTZ R29, R0, R29, R67 ;  /* 0x0000001d001d7223 */ /* 0x000fc60000010043 */
[----:B------:R-:W-:Y:S02]  /*b6d0*/  FSEL R30, R30, -INF , !P4 ;  /* 0xff8000001e1e7808 */ /* 0x000fe40006000000 */
[----:B------:R-:W-:Y:S01]  /*b6e0*/  FSEL R29, R29, -INF , !P1 ;  /* 0xff8000001d1d7808 */ /* 0x000fe20004800000 */
[----:B------:R-:W-:Y:S01]  /*b6f0*/  FFMA.FTZ R21, R0, R27, R66 ;  /* 0x0000001b00157223 */ /* 0x000fe20000010042 */
[----:B------:R-:W-:Y:S01]  /*b700*/  HMMA.16816.F32 R56, R36, R32, R56 ;  /* 0x000000202438723c */ /* 0x000fe20000001838 */
[----:B------:R-:W-:Y:S02]  /*b710*/  FSEL R20, R64, -INF , !P5 ;  /* 0xff80000040147808 */ /* 0x000fe40006800000 */
[----:B-1----:R-:W-:Y:S02]  /*b720*/  IADD3 R41, R3, 0x20, RZ ;  /* 0x0000002003297810 */ /* 0x002fe40007ffe0ff */
[----:B------:R-:W-:Y:S02]  /*b730*/  FSEL R21, R21, -INF , !P0 ;  /* 0xff80000015157808 */ /* 0x000fe40004000000 */
[C---:B------:R-:W-:Y:S01]  /*b740*/  IADD3 R32, R3.reuse, 0x21, RZ ;  /* 0x0000002103207810 */ /* 0x040fe20007ffe0ff */
[----:B------:R-:W1:Y:S01]  /*b750*/  I2F R27, R41 ;  /* 0x00000029001b7306 */ /* 0x000e620000201400 */
[CC--:B-----5:R-:W-:Y:S01]  /*b760*/  FFMA.FTZ R60, R0.reuse, R31.reuse, R60 ;  /* 0x0000001f003c7223 */ /* 0x0e0fe2000001003c */
[----:B------:R-:W-:Y:S01]  /*b770*/  HMMA.16816.F32 R92, R16, R22, R92 ;  /* 0x00000016105c723c */ /* 0x000fe2000000185c */
[C---:B------:R-:W-:Y:S01]  /*b780*/  FFMA.FTZ R45, R0.reuse, R31, R62 ;  /* 0x0000001f002d7223 */ /* 0x040fe2000001003e */
[----:B------:R-:W-:Y:S01]  /*b790*/  IADD3 R33, R3, 0x28, RZ ;  /* 0x0000002803217810 */ /* 0x000fe20007ffe0ff */
[C---:B------:R-:W-:Y:S01]  /*b7a0*/  FFMA.FTZ R61, R0.reuse, R40, R61 ;  /* 0x00000028003d7223 */ /* 0x040fe2000001003d */
[----:B------:R-:W-:Y:S01]  /*b7b0*/  ISETP.GE.AND P5, PT, R43, R8, PT ;  /* 0x000000082b00720c */ /* 0x000fe20003fa6270 */
[----:B------:R-:W-:Y:S01]  /*b7c0*/  FFMA.FTZ R63, R0, R40, R63 ;  /* 0x00000028003f7223 */ /* 0x000fe2000001003f */
[----:B------:R-:W2:Y:S01]  /*b7d0*/  I2F R31, R32 ;  /* 0x00000020001f7306 */ /* 0x000ea20000201400 */
[----:B------:R-:W-:Y:S01]  /*b7e0*/  FSEL R45, R45, -INF , !P2 ;  /* 0xff8000002d2d7808 */ /* 0x000fe20005000000 */
[----:B----4-:R-:W-:Y:S01]  /*b7f0*/  HMMA.16816.F32 R96, R36, R12, R96 ;  /* 0x0000000c2460723c */ /* 0x010fe20000001860 */
[----:B------:R-:W-:-:S02]  /*b800*/  ISETP.GE.AND P2, PT, R32, R9, PT ;  /* 0x000000092000720c */ /* 0x000fc40003f46270 */
[C---:B------:R-:W-:Y:S02]  /*b810*/  IADD3 R18, R3.reuse, 0x29, RZ ;  /* 0x0000002903127810 */ /* 0x040fe40007ffe0ff */
[C---:B------:R-:W-:Y:S01]  /*b820*/  IADD3 R22, R3.reuse, 0x38, RZ ;  /* 0x0000003803167810 */ /* 0x040fe20007ffe0ff */
[CC--:B-1----:R-:W-:Y:S01]  /*b830*/  FFMA.FTZ R56, R0.reuse, R27.reuse, R56 ;  /* 0x0000001b00387223 */ /* 0x0c2fe20000010038 */
[----:B------:R-:W-:Y:S01]  /*b840*/  IADD3 R12, R3, 0x30, RZ ;  /* 0x00000030030c7810 */ /* 0x000fe20007ffe0ff */
[----:B------:R-:W-:Y:S01]  /*b850*/  HMMA.16816.F32 R48, R36, R34, R48 ;  /* 0x000000222430723c */ /* 0x000fe20000001830 */
[C---:B------:R-:W-:Y:S01]  /*b860*/  FFMA.FTZ R58, R0.reuse, R27, R58 ;  /* 0x0000001b003a7223 */ /* 0x040fe2000001003a */
[----:B------:R-:W1:Y:S01]  /*b870*/  I2F R17, R33 ;  /* 0x0000002100117306 */ /* 0x000e620000201400 */
[----:B------:R-:W-:Y:S02]  /*b880*/  ISETP.GE.AND P0, PT, R43, R9, PT ;  /* 0x000000092b00720c */ /* 0x000fe40003f06270 */
[CC--:B------:R-:W-:Y:S01]  /*b890*/  ISETP.GE.AND P4, PT, R41.reuse, R8.reuse, PT ;  /* 0x000000082900720c */ /* 0x0c0fe20003f86270 */
[-C--:B--2---:R-:W-:Y:S01]  /*b8a0*/  FFMA.FTZ R57, R0, R31.reuse, R57 ;  /* 0x0000001f00397223 */ /* 0x084fe20000010039 */
[----:B------:R-:W-:Y:S01]  /*b8b0*/  FSEL R34, R60, -INF , !P6 ;  /* 0xff8000003c227808 */ /* 0x000fe20007000000 */
[----:B------:R-:W-:Y:S01]  /*b8c0*/  FFMA.FTZ R59, R0, R31, R59 ;  /* 0x0000001f003b7223 */ /* 0x000fe2000001003b */
[----:B------:R-:W-:Y:S01]  /*b8d0*/  ISETP.GE.AND P6, PT, R32, R8, PT ;  /* 0x000000082000720c */ /* 0x000fe20003fc6270 */
[----:B------:R2:W3:Y:S01]  /*b8e0*/  I2F R27, R12 ;  /* 0x0000000c001b7306 */ /* 0x0004e20000201400 */
[----:B------:R-:W-:-:S02]  /*b8f0*/  ISETP.GE.AND P1, PT, R41, R9, PT ;  /* 0x000000092900720c */ /* 0x000fc40003f26270 */
[----:B------:R-:W-:Y:S02]  /*b900*/  FSEL R105, R57, -INF , !P6 ;  /* 0xff80000039697808 */ /* 0x000fe40007000000 */
[----:B------:R-:W-:Y:S02]  /*b910*/  FSEL R127, R59, -INF , !P2 ;  /* 0xff8000003b7f7808 */ /* 0x000fe40005000000 */
[CC--:B------:R-:W-:Y:S01]  /*b920*/  ISETP.GE.AND P6, PT, R12.reuse, R8.reuse, PT ;  /* 0x000000080c00720c */ /* 0x0c0fe20003fc6270 */
[----:B------:R-:W4:Y:S01]  /*b930*/  I2F R19, R18 ;  /* 0x0000001200137306 */ /* 0x000f220000201400 */
[----:B------:R-:W-:Y:S02]  /*b940*/  ISETP.GE.AND P2, PT, R12, R9, PT ;  /* 0x000000090c00720c */ /* 0x000fe40003f46270 */
[----:B------:R-:W-:Y:S02]  /*b950*/  FSEL R16, R61, -INF , !P5 ;  /* 0xff8000003d107808 */ /* 0x000fe40006800000 */
[----:B------:R-:W-:Y:S01]  /*b960*/  FSEL R23, R63, -INF , !P0 ;  /* 0xff8000003f177808 */ /* 0x000fe20004000000 */
[----:B-1----:R-:W-:Y:S01]  /*b970*/  FFMA.FTZ R48, R0, R17, R48 ;  /* 0x0000001100307223 */ /* 0x002fe20000010030 */
[----:B------:R-:W-:Y:S01]  /*b980*/  FSEL R102, R56, -INF , !P4 ;  /* 0xff80000038667808 */ /* 0x000fe20006000000 */
[----:B--2---:R-:W-:Y:S01]  /*b990*/  HMMA.16816.F32 R12, R36, R14, R92 ;  /* 0x0000000e240c723c */ /* 0x004fe2000000185c */
[----:B---3--:R-:W-:Y:S01]  /*b9a0*/  FFMA.FTZ R96, R0, R27, R96 ;  /* 0x0000001b00607223 */ /* 0x008fe20000010060 */
[----:B------:R-:W-:Y:S01]  /*b9b0*/  FSEL R103, R58, -INF , !P1 ;  /* 0xff8000003a677808 */ /* 0x000fe20004800000 */
[----:B------:R-:W-:Y:S01]  /*b9c0*/  FFMA.FTZ R50, R0, R17, R50 ;  /* 0x0000001100327223 */ /* 0x000fe20000010032 */
[----:B------:R-:W-:-:S02]  /*b9d0*/  ISETP.GE.AND P5, PT, R33, R8, PT ;  /* 0x000000082100720c */ /* 0x000fc40003fa6270 */
[----:B------:R-:W-:Y:S01]  /*b9e0*/  ISETP.GE.AND P0, PT, R33, R9, PT ;  /* 0x000000092100720c */ /* 0x000fe20003f06270 */
[----:B------:R-:W-:Y:S01]  /*b9f0*/  FFMA.FTZ R92, R0, R27, R98 ;  /* 0x0000001b005c7223 */ /* 0x000fe20000010062 */
[CC--:B------:R-:W-:Y:S01]  /*ba00*/  ISETP.GE.AND P4, PT, R18.reuse, R8.reuse, PT ;  /* 0x000000081200720c */ /* 0x0c0fe20003f86270 */
[----:B------:R-:W1:Y:S01]  /*ba10*/  I2F R27, R22 ;  /* 0x00000016001b7306 */ /* 0x000e620000201400 */
[----:B------:R-:W-:Y:S01]  /*ba20*/  ISETP.GE.AND P1, PT, R18, R9, PT ;  /* 0x000000091200720c */ /* 0x000fe20003f26270 */
[CC--:B----4-:R-:W-:Y:S01]  /*ba30*/  FFMA.FTZ R49, R0.reuse, R19.reuse, R49 ;  /* 0x0000001300317223 */ /* 0x0d0fe20000010031 */
[----:B------:R-:W-:Y:S01]  /*ba40*/  IADD3 R18, R3, 0x31, RZ ;  /* 0x0000003103127810 */ /* 0x000fe20007ffe0ff */
[----:B------:R-:W-:Y:S01]  /*ba50*/  FFMA.FTZ R51, R0, R19, R51 ;  /* 0x0000001300337223 */ /* 0x000fe20000010033 */
[----:B------:R-:W-:Y:S02]  /*ba60*/  FSEL R104, R48, -INF , !P5 ;  /* 0xff80000030687808 */ /* 0x000fe40006800000 */
[----:B------:R-:W-:Y:S01]  /*ba70*/  FSEL R101, R50, -INF , !P0 ;  /* 0xff80000032657808 */ /* 0x000fe20004000000 */
[----:B------:R-:W2:Y:S01]  /*ba80*/  I2F R17, R18 ;  /* 0x0000001200117306 */ /* 0x000ea20000201400 */
[----:B------:R-:W-:-:S02]  /*ba90*/  ISETP.GE.AND P5, PT, R18, R8, PT ;  /* 0x000000081200720c */ /* 0x000fc40003fa6270 */
[----:B------:R-:W-:Y:S02]  /*baa0*/  ISETP.GE.AND P0, PT, R18, R9, PT ;  /* 0x000000091200720c */ /* 0x000fe40003f06270 */
[----:B------:R-:W-:Y:S02]  /*bab0*/  FSEL R126, R96, -INF , !P6 ;  /* 0xff800000607e7808 */ /* 0x000fe40007000000 */
[----:B------:R-:W-:Y:S01]  /*bac0*/  FSEL R92, R92, -INF , !P2 ;  /* 0xff8000005c5c7808 */ /* 0x000fe20005000000 */
[----:B------:R-:W3:Y:S01]  /*bad0*/  I2F R19, R3 ;  /* 0x0000000300137306 */ /* 0x000ee20000201400 */
[C---:B------:R-:W-:Y:S01]  /*bae0*/  ISETP.GE.AND P6, PT, R3.reuse, R8, PT ;  /* 0x000000080300720c */ /* 0x040fe20003fc6270 */
[C---:B-1----:R-:W-:Y:S01]  /*baf0*/  FFMA.FTZ R12, R0.reuse, R27, R12 ;  /* 0x0000001b000c7223 */ /* 0x042fe2000001000c */
[----:B------:R-:W-:Y:S01]  /*bb00*/  ISETP.GE.AND P2, PT, R3, R9, PT ;  /* 0x000000090300720c */ /* 0x000fe20003f46270 */
[----:B------:R-:W-:Y:S01]  /*bb10*/  FFMA.FTZ R14, R0, R27, R14 ;  /* 0x0000001b000e7223 */ /* 0x000fe2000001000e */
[----:B------:R-:W-:-:S02]  /*bb20*/  FSEL R134, R49, -INF , !P4 ;  /* 0xff80000031867808 */ /* 0x000fc40006000000 */
[----:B------:R-:W-:Y:S01]  /*bb30*/  ISETP.GE.AND P4, PT, R22, R8, PT ;  /* 0x000000081600720c */ /* 0x000fe20003f86270 */
[CC--:B--2---:R-:W-:Y:S01]  /*bb40*/  FFMA.FTZ R97, R0.reuse, R17.reuse, R97 ;  /* 0x0000001100617223 */ /* 0x0c4fe20000010061 */
[----:B------:R-:W-:Y:S01]  /*bb50*/  IADD3 R18, R3, 0x39, RZ ;  /* 0x0000003903127810 */ /* 0x000fe20007ffe0ff */
[----:B------:R-:W-:Y:S01]  /*bb60*/  FFMA.FTZ R35, R0, R17, R99 ;  /* 0x0000001100237223 */ /* 0x000fe20000010063 */
[----:B------:R-:W-:Y:S02]  /*bb70*/  FSEL R133, R12, -INF , !P4 ;  /* 0xff8000000c857808 */ /* 0x000fe40006000000 */
[----:B------:R-:W1:Y:S01]  /*bb80*/  I2F R3, R18 ;  /* 0x0000001200037306 */ /* 0x000e620000201400 */
[----:B------:R-:W-:Y:S02]  /*bb90*/  ISETP.GE.AND P4, PT, R87, 0x2, PT ;  /* 0x000000025700780c */ /* 0x000fe40003f86270 */
[----:B------:R-:W-:Y:S01]  /*bba0*/  FSEL R129, R51, -INF , !P1 ;  /* 0xff80000033817808 */ /* 0x000fe20004800000 */
[CC--:B---3--:R-:W-:Y:S01]  /*bbb0*/  FFMA.FTZ R24, R0.reuse, R19.reuse, R24 ;  /* 0x0000001300187223 */ /* 0x0c8fe20000010018 */
[----:B------:R-:W-:Y:S01]  /*bbc0*/  FSEL R128, R97, -INF , !P5 ;  /* 0xff80000061807808 */ /* 0x000fe20006800000 */
[----:B------:R-:W-:Y:S01]  /*bbd0*/  FFMA.FTZ R26, R0, R19, R26 ;  /* 0x00000013001a7223 */ /* 0x000fe2000001001a */
[----:B------:R-:W-:-:S02]  /*bbe0*/  FSEL R35, R35, -INF , !P0 ;  /* 0xff80000023237808 */ /* 0x000fc40004000000 */
[-C--:B------:R-:W-:Y:S02]  /*bbf0*/  ISETP.GE.AND P1, PT, R22, R9.reuse, PT ;  /* 0x000000091600720c */ /* 0x080fe40003f26270 */
[C---:B------:R-:W-:Y:S02]  /*bc00*/  ISETP.GE.AND P5, PT, R18.reuse, R8, PT ;  /* 0x000000081200720c */ /* 0x040fe40003fa6270 */
[----:B------:R-:W-:Y:S02]  /*bc10*/  ISETP.GE.AND P0, PT, R18, R9, PT ;  /* 0x000000091200720c */ /* 0x000fe40003f06270 */
[----:B------:R-:W-:Y:S01]  /*bc20*/  FSEL R94, R14, -INF , !P1 ;  /* 0xff8000000e5e7808 */ /* 0x000fe20004800000 */
[-C--:B-1----:R-:W-:Y:S01]  /*bc30*/  FFMA.FTZ R130, R0, R3.reuse, R13 ;  /* 0x0000000300827223 */ /* 0x082fe2000001000d */
[----:B------:R-:W-:Y:S01]  /*bc40*/  FSEL R13, R24, -INF , !P6 ;  /* 0xff800000180d7808 */ /* 0x000fe20007000000 */
[----:B------:R-:W-:Y:S01]  /*bc50*/  FFMA.FTZ R15, R0, R3, R15 ;  /* 0x00000003000f7223 */ /* 0x000fe2000001000f */
        /* <DEDUP_REMOVED lines=64> */
.L_x_5289:
[----:B------:R-:W-:-:S05]  /*c060*/  IMAD.MOV.U32 R15, RZ, RZ, c[0x0][0x198] ;  /* 0x00006600ff0f7624 */ /* 0x000fca00078e00ff */
[----:B------:R-:W-:-:S04]  /*c070*/  LEA R15, -R15, RZ, 0x6 ;  /* 0x000000ff0f0f7211 */ /* 0x000fc800078e31ff */
[----:B------:R-:W-:Y:S02]  /*c080*/  SHF.R.S32.HI R19, RZ, 0x1f, R15 ;  /* 0x0000001fff137819 */ /* 0x000fe4000001140f */
.L_x_5290:
[C---:B------:R-:W-:Y:S02]  /*c090*/  LOP3.LUT P2, RZ, R91.reuse, 0x2, RZ, 0xc0, !PT ;  /* 0x000000025bff7812 */ /* 0x040fe4000784c0ff */
[C---:B------:R-:W-:Y:S02]  /*c0a0*/  LOP3.LUT P1, RZ, R91.reuse, 0x4, RZ, 0xc0, !PT ;  /* 0x000000045bff7812 */ /* 0x040fe4000782c0ff */
[----:B------:R-:W-:-:S09]  /*c0b0*/  LOP3.LUT P6, RZ, R91, 0x1, RZ, 0xc0, !PT ;  /* 0x000000015bff7812 */ /* 0x000fd200078cc0ff */
[CC--:B------:R-:W-:Y:S02]  /*c0c0*/  @P2 IADD3 R17, P5, R15.reuse, R124.reuse, RZ ;  /* 0x0000007c0f112210 */ /* 0x0c0fe40007fbe0ff */
[----:B------:R-:W-:-:S03]  /*c0d0*/  @P1 IADD3 R18, P0, R15, R124, RZ ;  /* 0x0000007c0f121210 */ /* 0x000fc60007f1e0ff */
[--C-:B------:R-:W-:Y:S01]  /*c0e0*/  @P2 IMAD.X R14, R19, 0x1, R52.reuse, P5 ;  /* 0x00000001130e2824 */ /* 0x100fe200028e0634 */
[----:B------:R-:W-:Y:S01]  /*c0f0*/  @P2 LEA R32, P5, R17, c[0x0][0x168], 0x1 ;  /* 0x00005a0011202a11 */ /* 0x000fe200078a08ff */
[----:B------:R-:W-:Y:S01]  /*c100*/  @P1 IMAD.X R3, R19, 0x1, R52, P0 ;  /* 0x0000000113031824 */ /* 0x000fe200000e0634 */
[C---:B------:R-:W-:Y:S02]  /*c110*/  @P1 LEA R26, P0, R18.reuse, c[0x0][0x168], 0x1 ;  /* 0x00005a00121a1a11 */ /* 0x040fe400078008ff */
[----:B------:R-:W-:Y:S01]  /*c120*/  @P2 LEA.HI.X R33, R17, c[0x0][0x16c], R14, 0x1, P5 ;  /* 0x00005b0011212a11 */ /* 0x000fe200028f0c0e */
[----:B------:R-:W-:Y:S01]  /*c130*/  IMAD.MOV.U32 R14, RZ, RZ, c[0x0][0x198] ;  /* 0x00006600ff0e7624 */ /* 0x000fe200078e00ff */
[----:B------:R-:W-:Y:S01]  /*c140*/  @P1 LEA.HI.X R27, R18, c[0x0][0x16c], R3, 0x1, P0 ;  /* 0x00005b00121b1a11 */ /* 0x000fe200000f0c03 */
[----:B------:R-:W-:Y:S01]  /*c150*/  IMAD.MOV.U32 R17, RZ, RZ, c[0x0][0x19c] ;  /* 0x00006700ff117624 */ /* 0x000fe200078e00ff */
[----:B------:R-:W-:Y:S01]  /*c160*/  LEA R120, P5, R15, R120, 0x1 ;  /* 0x000000780f787211 */ /* 0x000fe200078a08ff */
[----:B------:R-:W-:-:S03]  /*c170*/  @P6 IMAD.SHL.U32 R3, R14, 0x20, RZ ;  /* 0x000000200e036824 */ /* 0x000fc600078e00ff */
[----:B------:R-:W-:Y:S02]  /*c180*/  LEA.HI.X R121, R15, R121, R19, 0x1, P5 ;  /* 0x000000790f797211 */ /* 0x000fe400028f0c13 */
[C---:B------:R-:W-:Y:S02]  /*c190*/  LEA R15, P5, R14.reuse, R15, 0x5 ;  /* 0x0000000f0e0f7211 */ /* 0x040fe400078a28ff */
[C-C-:B------:R-:W-:Y:S01]  /*c1a0*/  @P6 SHF.L.U64.HI R18, R14.reuse, 0x5, R17.reuse ;  /* 0x000000050e126819 */ /* 0x140fe20000010211 */
[----:B------:R-:W-:Y:S01]  /*c1b0*/  @!PT LDS RZ, [RZ] ;  /* 0x00000000fffff984 */ /* 0x000fe20000000800 */
[----:B------:R-:W-:Y:S01]  /*c1c0*/  @!PT LDS RZ, [RZ] ;  /* 0x00000000fffff984 */ /* 0x000fe20000000800 */
[----:B------:R-:W-:Y:S01]  /*c1d0*/  @!PT LDS RZ, [RZ] ;  /* 0x00000000fffff984 */ /* 0x000fe20000000800 */
[----:B------:R1:W-:Y:S01]  /*c1e0*/  @P6 LDGSTS.E.BYPASS.LTC128B.128 [R118+0x3000], [R120.64] ;  /* 0x0300000078766fae */ /* 0x0003e2000b901d46 */
[C---:B------:R-:W-:Y:S02]  /*c1f0*/  @P6 LEA R36, P0, R3.reuse, R120, 0x1 ;  /* 0x0000007803246211 */ /* 0x040fe400078008ff */
[----:B------:R-:W-:Y:S01]  /*c200*/  LEA.HI.X R17, R14, R19, R17, 0x5, P5 ;  /* 0x000000130e117211 */ /* 0x000fe200028f2c11 */
[----:B------:R1:W-:Y:S01]  /*c210*/  @!P6 STS [R118+0x3000], RZ ;  /* 0x003000ff7600e388 */ /* 0x0003e20000000800 */
[----:B------:R-:W-:-:S02]  /*c220*/  @P6 LEA.HI.X R37, R3, R121, R18, 0x1, P0 ;  /* 0x0000007903256211 */ /* 0x000fc400000f0c12 */
[CC--:B------:R-:W-:Y:S01]  /*c230*/  @P2 IADD3 R3, P5, R15.reuse, R124.reuse, RZ ;  /* 0x0000007c0f032210 */ /* 0x0c0fe20007fbe0ff */
[----:B------:R1:W-:Y:S01]  /*c240*/  @!P6 STS [R118+0x3004], RZ ;  /* 0x003004ff7600e388 */ /* 0x0003e20000000800 */
[----:B------:R-:W-:-:S03]  /*c250*/  @P1 IADD3 R15, P0, R15, R124, RZ ;  /* 0x0000007c0f0f1210 */ /* 0x000fc60007f1e0ff */
[--C-:B------:R-:W-:Y:S01]  /*c260*/  @P2 IMAD.X R14, R17, 0x1, R52.reuse, P5 ;  /* 0x00000001110e2824 */ /* 0x100fe200028e0634 */
[----:B------:R-:W-:Y:S01]  /*c270*/  @P2 LEA R38, P5, R3, c[0x0][0x168], 0x1 ;  /* 0x00005a0003262a11 */ /* 0x000fe200078a08ff */
[----:B------:R-:W-:Y:S01]  /*c280*/  @P1 IMAD.X R52, R17, 0x1, R52, P0 ;  /* 0x0000000111341824 */ /* 0x000fe200000e0634 */
[----:B------:R-:W-:Y:S01]  /*c290*/  @P1 LEA R18, P0, R15, c[0x0][0x168], 0x1 ;  /* 0x00005a000f121a11 */ /* 0x000fe200078008ff */
[----:B------:R1:W-:Y:S01]  /*c2a0*/  @!P6 STS.64 [R118+0x3008], RZ ;  /* 0x003008ff7600e388 */ /* 0x0003e20000000a00 */
[----:B------:R-:W-:Y:S02]  /*c2b0*/  @P2 LEA.HI.X R39, R3, c[0x0][0x16c], R14, 0x1, P5 ;  /* 0x00005b0003272a11 */ /* 0x000fe400028f0c0e */
[----:B------:R-:W-:Y:S01]  /*c2c0*/  @P1 LEA.HI.X R19, R15, c[0x0][0x16c], R52, 0x1, P0 ;  /* 0x00005b000f131a11 */ /* 0x000fe200000f0c34 */
        /* <DEDUP_REMOVED lines=26> */
.L_x_5288:
        /* <DEDUP_REMOVED lines=39> */
[----:B------:R-:W-:-:S05]  /*c6e0*/  FMNMX.FTZ R15, R93, R14, !PT ;  /* 0x0000000e5d0f7209 */ /* 0x000fca0007810000 */
[----:B------:R-:W2:Y:S01]  /*c6f0*/  SHFL.BFLY PT, R14, R15, 0x2, 0x1f ;  /* 0x0c401f000f0e7f89 */ /* 0x000ea200000e0000 */
[----:B-1----:R-:W-:-:S04]  /*c700*/  FMNMX.FTZ R3, R18, R3, !PT ;  /* 0x0000000312037209 */ /* 0x002fc80007810000 */
[C---:B------:R-:W-:Y:S01]  /*c710*/  FSETP.NEU.FTZ.AND P0, PT, R3.reuse, -INF , PT ;  /* 0xff8000000300780b */ /* 0x040fe20003f1d000 */
[----:B------:R-:W-:Y:S01]  /*c720*/  FMUL.FTZ R125, R3, c[0x0][0x23c] ;  /* 0x00008f00037d7a20 */ /* 0x000fe20000410000 */
[----:B--2---:R-:W-:-:S04]  /*c730*/  FMNMX.FTZ R14, R15, R14, !PT ;  /* 0x0000000e0f0e7209 */ /* 0x004fc80007810000 */
        /* <DEDUP_REMOVED lines=12> */
[----:B------:R-:W-:Y:S01]  /*c800*/  LDSM.16.MT88.4 R16, [R110+0x6400] ;  /* 0x006400006e10783b */ /* 0x000fe20000004200 */
[--C-:B------:R-:W-:Y:S02]  /*c810*/  FFMA.FTZ R106, R105, c[0x0][0x23c], -R125.reuse ;  /* 0x00008f00696a7a23 */ /* 0x100fe4000001087d */
[--C-:B------:R-:W-:Y:S02]  /*c820*/  FFMA.FTZ R105, R104, c[0x0][0x23c], -R125.reuse ;  /* 0x00008f0068697a23 */ /* 0x100fe4000001087d */
[----:B------:R-:W-:Y:S01]  /*c830*/  MUFU.EX2 R97, R97 ;  /* 0x0000006100617308 */ /* 0x000fe20000000800 */
[----:B------:R-:W-:-:S02]  /*c840*/  FFMA.FTZ R107, R102, c[0x0][0x23c], -R125 ;  /* 0x00008f00666b7a23 */ /* 0x000fc4000001087d */
[--C-:B------:R-:W-:Y:S01]  /*c850*/  FFMA.FTZ R102, R134, c[0x0][0x23c], -R125.reuse ;  /* 0x00008f0086667a23 */ /* 0x100fe2000001087d */
[----:B-1----:R-:W-:Y:S01]  /*c860*/  FMNMX.FTZ R2, R14, R13, !PT ;  /* 0x0000000d0e027209 */ /* 0x002fe20007810000 */
[--C-:B------:R-:W-:Y:S02]  /*c870*/  FFMA.FTZ R126, R126, c[0x0][0x23c], -R125.reuse ;  /* 0x00008f007e7e7a23 */ /* 0x100fe4000001087d */
[--C-:B------:R-:W-:Y:S01]  /*c880*/  FFMA.FTZ R133, R133, c[0x0][0x23c], -R125.reuse ;  /* 0x00008f0085857a23 */ /* 0x100fe2000001087d */
[C---:B------:R-:W-:Y:S01]  /*c890*/  FSETP.NEU.FTZ.AND P0, PT, R2.reuse, -INF , PT ;  /* 0xff8000000200780b */ /* 0x040fe20003f1d000 */
[----:B------:R-:W-:Y:S01]  /*c8a0*/  FMUL.FTZ R96, R2, c[0x0][0x23c] ;  /* 0x00008f0002607a20 */ /* 0x000fe20000410000 */
[----:B------:R-:W1:Y:S01]  /*c8b0*/  MUFU.EX2 R32, R32 ;  /* 0x0000002000207308 */ /* 0x000e620000000800 */
[----:B--2---:R-:W-:Y:S01]  /*c8c0*/  F2FP.PACK_AB R72, R98, R99 ;  /* 0x000000636248723e */ /* 0x004fe200000000ff */
[--C-:B------:R-:W-:Y:S02]  /*c8d0*/  FFMA.FTZ R128, R128, c[0x0][0x23c], -R125.reuse ;  /* 0x00008f0080807a23 */ /* 0x100fe4000001087d */
[----:B------:R-:W-:Y:S01]  /*c8e0*/  FSEL R96, R96, RZ, P0 ;  /* 0x000000ff60607208 */ /* 0x000fe20000000000 */
[----:B------:R-:W-:-:S02]  /*c8f0*/  FFMA.FTZ R125, R130, c[0x0][0x23c], -R125 ;  /* 0x00008f00827d7a23 */ /* 0x000fc4000001087d */
[----:B------:R-:W-:Y:S01]  /*c900*/  FADD.FTZ R98, R99, R98 ;  /* 0x0000006263627221 */ /* 0x000fe20000010000 */
[----:B------:R-:W-:Y:S01]  /*c910*/  MUFU.EX2 R31, R31 ;  /* 0x0000001f001f7308 */ /* 0x000fe20000000800 */
[--C-:B------:R-:W-:Y:S02]  /*c920*/  FFMA.FTZ R95, R12, c[0x0][0x23c], -R96.reuse ;  /* 0x00008f000c5f7a23 */ /* 0x100fe40000010860 */
[--C-:B------:R-:W-:Y:S01]  /*c930*/  FFMA.FTZ R100, R5, c[0x0][0x23c], -R96.reuse ;  /* 0x00008f0005647a23 */ /* 0x100fe20000010860 */
[----:B------:R-:W2:Y:S01]  /*c940*/  LDSM.16.MT88.4 R12, [R108+0x6400] ;  /* 0x006400006c0c783b */ /* 0x000ea20000004200 */
        /* <DEDUP_REMOVED lines=8> */
[--C-:B------:R-:W-:Y:S02]  /*c9d0*/  FFMA.FTZ R25, R23, c[0x0][0x23c], -R96.reuse ;  /* 0x00008f0017197a23 */ /* 0x100fe40000010860 */
[----:B------:R-:W3:Y:S01]  /*c9e0*/  LDSM.16.MT88.4 R20, [R110+0x7400] ;  /* 0x007400006e14783b */ /* 0x000ee20000004200 */
[--C-:B------:R-:W-:Y:S02]  /*c9f0*/  FFMA.FTZ R124, R103, c[0x0][0x23c], -R96.reuse ;  /* 0x00008f00677c7a23 */ /* 0x100fe40000010860 */
[----:B------:R-:W-:-:S02]  /*ca00*/  FFMA.FTZ R104, R101, c[0x0][0x23c], -R96 ;  /* 0x00008f0065687a23 */ /* 0x000fc40000010860 */
[----:B------:R-:W-:Y:S01]  /*ca10*/  MUFU.EX2 R34, R34 ;  /* 0x0000002200227308 */ /* 0x000fe20000000800 */
[--C-:B------:R-:W-:Y:S02]  /*ca20*/  FFMA.FTZ R103, R127, c[0x0][0x23c], -R96.reuse ;  /* 0x00008f007f677a23 */ /* 0x100fe40000010860 */
[--C-:B------:R-:W-:Y:S02]  /*ca30*/  FFMA.FTZ R101, R129, c[0x0][0x23c], -R96.reuse ;  /* 0x00008f0081657a23 */ /* 0x100fe40000010860 */
[--C-:B------:R-:W-:Y:S02]  /*ca40*/  FFMA.FTZ R92, R92, c[0x0][0x23c], -R96.reuse ;  /* 0x00008f005c5c7a23 */ /* 0x100fe40000010860 */
[--C-:B------:R-:W-:Y:S01]  /*ca50*/  FFMA.FTZ R35, R35, c[0x0][0x23c], -R96.reuse ;  /* 0x00008f0023237a23 */ /* 0x100fe20000010860 */
[----:B------:R-:W4:Y:S01]  /*ca60*/  MUFU.EX2 R33, R33 ;  /* 0x0000002100217308 */ /* 0x000f220000000800 */
[----:B-1----:R-:W-:Y:S01]  /*ca70*/  F2FP.PACK_AB R73, R100, R95 ;  /* 0x0000005f6449723e */ /* 0x002fe200000000ff */
[----:B------:R-:W-:-:S02]  /*ca80*/  FFMA.FTZ R94, R94, c[0x0][0x23c], -R96 ;  /* 0x00008f005e5e7a23 */ /* 0x000fc40000010860 */
[----:B------:R-:W-:Y:S02]  /*ca90*/  FFMA.FTZ R93, R93, c[0x0][0x23c], -R96 ;  /* 0x00008f005d5d7a23 */ /* 0x000fe40000010860 */
[----:B------:R-:W-:Y:S02]  /*caa0*/  FADD.FTZ R95, R95, R100 ;  /* 0x000000645f5f7221 */ /* 0x000fe40000010000 */
[----:B------:R-:W1:Y:S01]  /*cab0*/  MUFU.EX2 R26, R26 ;  /* 0x0000001a001a7308 */ /* 0x000e620000000800 */
[----:B------:R-:W-:-:S04]  /*cac0*/  FADD.FTZ R97, R97, R98 ;  /* 0x0000006261617221 */ /* 0x000fc80000010000 */
[----:B------:R-:W-:Y:S01]  /*cad0*/  FADD.FTZ R32, R32, R97 ;  /* 0x0000006120207221 */ /* 0x000fe20000010000 */
[----:B----4-:R-:W-:Y:S02]  /*cae0*/  F2FP.PACK_AB R75, R33, R34 ;  /* 0x00000022214b723e */ /* 0x010fe400000000ff */
        /* <DEDUP_REMOVED lines=31> */
[C---:B--2---:R-:W-:Y:S02]  /*cce0*/  HMMA.16816.F32 R36, R4.reuse, R12, R36 ;  /* 0x0000000c0424723c */ /* 0x044fe40000001824 */
[----:B------:R-:W-:Y:S06]  /*ccf0*/  MUFU.EX2 R102, R102 ;  /* 0x0000006600667308 */ /* 0x000fec0000000800 */
[----:B------:R-:W-:Y:S01]  /*cd00*/  HMMA.16816.F32 R40, R4, R14, R40 ;  /* 0x0000000e0428723c */ /* 0x000fe20000001828 */
[----:B------:R-:W2:Y:S01]  /*cd10*/  LDSM.16.MT88.4 R12, [R108+0x7400] ;  /* 0x007400006c0c783b */ /* 0x000ea20000004200 */
        /* <DEDUP_REMOVED lines=8> */
[----:B------:R-:W1:Y:S01]  /*cda0*/  LDSM.16.MT88.4 R16, [R110+0x8400] ;  /* 0x008400006e10783b */ /* 0x000e620000004200 */
[----:B------:R-:W-:Y:S06]  /*cdb0*/  MUFU.EX2 R126, R126 ;  /* 0x0000007e007e7308 */ /* 0x000fec0000000800 */
[C---:B---3--:R-:W-:Y:S02]  /*cdc0*/  HMMA.16816.F32 R44, R4.reuse, R20, R44 ;  /* 0x00000014042c723c */ /* 0x048fe4000000182c */
[----:B------:R-:W3:Y:S06]  /*cdd0*/  MUFU.EX2 R127, R128 ;  /* 0x00000080007f7308 */ /* 0x000eec0000000800 */
        /* <DEDUP_REMOVED lines=8> */
[C---:B-1----:R-:W-:Y:S02]  /*ce60*/  HMMA.16816.F32 R60, R4.reuse, R16, R60 ;  /* 0x00000010043c723c */ /* 0x042fe4000000183c */
[----:B------:R-:W1:Y:S06]  /*ce70*/  MUFU.EX2 R35, R35 ;  /* 0x0000002300237308 */ /* 0x000e6c0000000800 */
        /* <DEDUP_REMOVED lines=11> */
[----:B------:R-:W-:Y:S01]  /*cf30*/  F2FP.PACK_AB R4, R106, R107 ;  /* 0x0000006b6a04723e */ /* 0x000fe200000000ff */
[----:B------:R-:W-:Y:S01]  /*cf40*/  FADD.FTZ R107, R107, R24 ;  /* 0x000000186b6b7221 */ /* 0x000fe20000010000 */
[----:B----4-:R-:W-:Y:S01]  /*cf50*/  F2FP.PACK_AB R5, R103, R124 ;  /* 0x0000007c6705723e */ /* 0x010fe200000000ff */
[----:B------:R-:W-:Y:S01]  /*cf60*/  FADD.FTZ R124, R124, R25 ;  /* 0x000000197c7c7221 */ /* 0x000fe20000010000 */
[----:B------:R-:W-:Y:S01]  /*cf70*/  F2FP.PACK_AB R6, R102, R105 ;  /* 0x000000696606723e */ /* 0x000fe200000000ff */
[----:B------:R-:W-:Y:S01]  /*cf80*/  FADD.FTZ R106, R106, R107 ;  /* 0x0000006b6a6a7221 */ /* 0x000fe20000010000 */
[----:B-----5:R-:W-:Y:S01]  /*cf90*/  F2FP.PACK_AB R7, R101, R104 ;  /* 0x000000686507723e */ /* 0x020fe200000000ff */
[----:B------:R-:W-:Y:S01]  /*cfa0*/  FADD.FTZ R103, R103, R124 ;  /* 0x0000007c67677221 */ /* 0x000fe20000010000 */
[----:B------:R-:W-:Y:S01]  /*cfb0*/  MOV R124, R90 ;  /* 0x0000005a007c7202 */ /* 0x000fe20000000f00 */
[----:B------:R-:W-:-:S02]  /*cfc0*/  FADD.FTZ R105, R105, R106 ;  /* 0x0000006a69697221 */ /* 0x000fc40000010000 */
[----:B------:R-:W-:Y:S02]  /*cfd0*/  FADD.FTZ R104, R104, R103 ;  /* 0x0000006768687221 */ /* 0x000fe40000010000 */
[----:B------:R-:W-:Y:S02]  /*cfe0*/  FADD.FTZ R105, R102, R105 ;  /* 0x0000006966697221 */ /* 0x000fe40000010000 */
[----:B------:R-:W-:Y:S01]  /*cff0*/  FADD.FTZ R101, R101, R104 ;  /* 0x0000006865657221 */ /* 0x000fe20000010000 */
        /* <DEDUP_REMOVED lines=32> */
[----:B------:R-:W1:Y:S07]  /*d200*/  LDSM.16.MT88.4 R20, [R108+0x7c00] ;  /* 0x007c00006c14783b */ /* 0x000e6e0000004200 */
[C---:B------:R-:W-:Y:S08]  /*d210*/  HMMA.16816.F32 R36, R4.reuse, R16, R36 ;  /* 0x000000100424723c */ /* 0x040ff00000001824 */
        /* <DEDUP_REMOVED lines=75> */
.L_x_5292:
[----:B------:R-:W-:-:S05]  /*d6d0*/  IMAD.MOV.U32 R13, RZ, RZ, c[0x0][0x1a0] ;  /* 0x00006800ff0d7624 */ /* 0x000fca00078e00ff */
[----:B------:R-:W-:-:S04]  /*d6e0*/  LEA R13, -R13, RZ, 0x6 ;  /* 0x000000ff0d0d7211 */ /* 0x000fc800078e31ff */
[----:B------:R-:W-:Y:S02]  /*d6f0*/  SHF.R.S32.HI R5, RZ, 0x1f, R13 ;  /* 0x0000001fff057819 */ /* 0x000fe4000001140d */
.L_x_5293:
[C---:B------:R-:W-:Y:S01]  /*d700*/  LOP3.LUT P2, RZ, R91.reuse, 0x2, RZ, 0xc0, !PT ;  /* 0x000000025bff7812 */ /* 0x040fe2000784c0ff */
[----:B------:R-:W-:Y:S01]  /*d710*/  IMAD.MOV.U32 R6, RZ, RZ, c[0x0][0x1a0] ;  /* 0x00006800ff067624 */ /* 0x000fe200078e00ff */
[C---:B------:R-:W-:Y:S01]  /*d720*/  LOP3.LUT P1, RZ, R91.reuse, 0x4, RZ, 0xc0, !PT ;  /* 0x000000045bff7812 */ /* 0x040fe2000782c0ff */
[----:B------:R-:W-:Y:S01]  /*d730*/  IMAD.MOV.U32 R15, RZ, RZ, c[0x0][0x1a4] ;  /* 0x00006900ff0f7624 */ /* 0x000fe200078e00ff */
[----:B------:R-:W-:Y:S02]  /*d740*/  LOP3.LUT P4, RZ, R91, 0x1, RZ, 0xc0, !PT ;  /* 0x000000015bff7812 */ /* 0x000fe4000788c0ff */
[----:B------:R-:W-:-:S04]  /*d750*/  LEA R132, P0, R13, R132, 0x1 ;  /* 0x000000840d847211 */ /* 0x000fc800078008ff */
[----:B------:R-:W-:-:S03]  /*d760*/  LEA.HI.X R131, R13, R131, R5, 0x1, P0 ;  /* 0x000000830d837211 */ /* 0x000fc600000f0c05 */
[CC--:B------:R-:W-:Y:S02]  /*d770*/  @P2 IADD3 R17, P6, R13.reuse, R88.reuse, RZ ;  /* 0x000000580d112210 */ /* 0x0c0fe40007fde0ff */
[----:B------:R-:W-:Y:S02]  /*d780*/  @P1 IADD3 R12, P0, R13, R88, RZ ;  /* 0x000000580d0c1210 */ /* 0x000fe40007f1e0ff */
[----:B------:R-:W-:Y:S01]  /*d790*/  LEA R13, P5, R6, R13, 0x5 ;  /* 0x0000000d060d7211 */ /* 0x000fe200078a28ff */
[--C-:B------:R-:W-:Y:S01]  /*d7a0*/  @P2 IMAD.X R14, R5, 0x1, R86.reuse, P6 ;  /* 0x00000001050e2824 */ /* 0x100fe200030e0656 */
[----:B------:R-:W-:Y:S01]  /*d7b0*/  @P2 LEA R20, P6, R17, c[0x0][0x170], 0x1 ;  /* 0x00005c0011142a11 */ /* 0x000fe200078c08ff */
[----:B------:R-:W-:Y:S01]  /*d7c0*/  @P1 IMAD.X R7, R5, 0x1, R86, P0 ;  /* 0x0000000105071824 */ /* 0x000fe200000e0656 */
[----:B------:R-:W-:Y:S01]  /*d7d0*/  @P1 LEA R18, P0, R12, c[0x0][0x170], 0x1 ;  /* 0x00005c000c121a11 */ /* 0x000fe200078008ff */
[C---:B------:R-:W-:Y:S01]  /*d7e0*/  @P4 IMAD.SHL.U32 R4, R6.reuse, 0x20, RZ ;  /* 0x0000002006044824 */ /* 0x040fe200078e00ff */
[C---:B------:R-:W-:Y:S01]  /*d7f0*/  @P4 SHF.L.U64.HI R16, R6.reuse, 0x5, R15 ;  /* 0x0000000506104819 */ /* 0x040fe2000001020f */
[----:B------:R-:W-:Y:S01]  /*d800*/  @P4 IMAD.MOV.U32 R133, RZ, RZ, R131 ;  /* 0x000000ffff854224 */ /* 0x000fe200078e0083 */
[----:B------:R-:W-:-:S02]  /*d810*/  LEA.HI.X R5, R6, R5, R15, 0x5, P5 ;  /* 0x0000000506057211 */ /* 0x000fc400028f2c0f */
[----:B------:R-:W-:Y:S02]  /*d820*/  @P2 LEA.HI.X R21, R17, c[0x0][0x174], R14, 0x1, P6 ;  /* 0x00005d0011152a11 */ /* 0x000fe400030f0c0e */
[----:B------:R-:W-:Y:S01]  /*d830*/  @P2 IADD3 R6, P6, R13, R88, RZ ;  /* 0x000000580d062210 */ /* 0x000fe20007fde0ff */
[----:B------:R-:W-:Y:S01]  /*d840*/  @!PT LDS RZ, [RZ] ;  /* 0x00000000fffff984 */ /* 0x000fe20000000800 */
[----:B------:R-:W-:Y:S01]  /*d850*/  @!PT LDS RZ, [RZ] ;  /* 0x00000000fffff984 */ /* 0x000fe20000000800 */
[----:B------:R-:W-:Y:S01]  /*d860*/  @!PT LDS RZ, [RZ] ;  /* 0x00000000fffff984 */ /* 0x000fe20000000800 */
[----:B------:R1:W-:Y:S01]  /*d870*/  @P4 LDGSTS.E.BYPASS.LTC128B.128 [R118+0x6000], [R132.64] ;  /* 0x0600000084764fae */ /* 0x0003e2000b901d46 */
[----:B------:R-:W-:Y:S02]  /*d880*/  @P1 LEA.HI.X R19, R12, c[0x0][0x174], R7, 0x1, P0 ;  /* 0x00005d000c131a11 */ /* 0x000fe400000f0c07 */
[C---:B------:R-:W-:Y:S01]  /*d890*/  @P4 LEA R14, P5, R4.reuse, R132, 0x1 ;  /* 0x00000084040e4211 */ /* 0x040fe200078a08ff */
[----:B------:R-:W-:Y:S01]  /*d8a0*/  @P2 IMAD.X R7, R5, 0x1, R86, P6 ;  /* 0x0000000105072824 */ /* 0x000fe200030e0656 */
[----:B------:R-:W-:Y:S01]  /*d8b0*/  @P1 IADD3 R13, P0, R13, R88, RZ ;  /* 0x000000580d0d1210 */ /* 0x000fe20007f1e0ff */
[----:B------:R-:W-:Y:S01]  /*d8c0*/  @!P4 STS [R118+0x6000], RZ ;  /* 0x006000ff7600c388 */ /* 0x000fe20000000800 */
[----:B------:R-:W-:-:S02]  /*d8d0*/  @P4 LEA.HI.X R15, R4, R131, R16, 0x1, P5 ;  /* 0x00000083040f4211 */ /* 0x000fc400028f0c10 */
[C---:B------:R-:W-:Y:S01]  /*d8e0*/  @P2 LEA R16, P5, R6.reuse, c[0x0][0x170], 0x1 ;  /* 0x00005c0006102a11 */ /* 0x040fe200078a08ff */
[----:B------:R-:W-:Y:S01]  /*d8f0*/  @P1 IMAD.X R86, R5, 0x1, R86, P0 ;  /* 0x0000000105561824 */ /* 0x000fe200000e0656 */
[C---:B------:R-:W-:Y:S01]  /*d900*/  @P1 LEA R12, P0, R13.reuse, c[0x0][0x170], 0x1 ;  /* 0x00005c000d0c1a11 */ /* 0x040fe200078008ff */
[----:B------:R-:W-:Y:S01]  /*d910*/  @!P4 STS [R118+0x6004], RZ ;  /* 0x006004ff7600c388 */ /* 0x000fe20000000800 */
[----:B------:R-:W-:Y:S02]  /*d920*/  @P2 LEA.HI.X R17, R6, c[0x0][0x174], R7, 0x1, P5 ;  /* 0x00005d0006112a11 */ /* 0x000fe400028f0c07 */
[----:B------:R-:W-:Y:S01]  /*d930*/  @P1 LEA.HI.X R13, R13, c[0x0][0x174], R86, 0x1, P0 ;  /* 0x00005d000d0d1a11 */ /* 0x000fe200000f0c56 */
[----:B------:R-:W-:Y:S01]  /*d940*/  @!P4 STS.64 [R118+0x6008], RZ ;  /* 0x006008ff7600c388 */ /* 0x000fe20000000a00 */
[----:B------:R-:W-:-:S03]  /*d950*/  ISETP.GE.AND P0, PT, R87, 0x3, PT ;  /* 0x000000035700780c */ /* 0x000fc60003f06270 */
        /* <DEDUP_REMOVED lines=28> */
[----:B------:R-:W-:Y:S04]  /*db20*/  LDSM.16.M88.4 R92, [R111] ;  /* 0x000000006f5c783b */ /* 0x000fe80000000200 */
[----:B--2---:R-:W2:Y:S04]  /*db30*/  LDSM.16.M88.4 R20, [R109+0x3000] ;  /* 0x003000006d14783b */ /* 0x004ea80000000200 */
[----:B---3--:R-:W3:Y:S04]  /*db40*/  LDSM.16.M88.4 R16, [R112+0x3800] ;  /* 0x003800007010783b */ /* 0x008ee80000000200 */
[----:B----4-:R-:W4:Y:S04]  /*db50*/  LDSM.16.M88.4 R12, [R109+0x3400] ;  /* 0x003400006d0c783b */ /* 0x010f280000000200 */
[----:B------:R-:W2:Y:S04]  /*db60*/  LDSM.16.M88.4 R96, [R112+0x3c00] ;  /* 0x003c00007060783b */ /* 0x000ea80000000200 */
[----:B------:R-:W2:Y:S04]  /*db70*/  LDSM.16.M88.4 R100, [R109+0x3800] ;  /* 0x003800006d64783b */ /* 0x000ea80000000200 */
[----:B------:R-:W0:Y:S01]  /*db80*/  LDGDEPBAR ;  /* 0x00000000000079af */ /* 0x000e220000000000 */
[C---:B-----5:R-:W-:Y:S08]  /*db90*/  HMMA.16816.F32 R88, R4.reuse, R32, RZ ;  /* 0x000000200458723c */ /* 0x060ff000000018ff */
[C---:B------:R-:W-:Y:S08]  /*dba0*/  HMMA.16816.F32 R32, R4.reuse, R34, RZ ;  /* 0x000000220420723c */ /* 0x040ff000000018ff */
[C---:B-1----:R-:W-:Y:S08]  /*dbb0*/  HMMA.16816.F32 R28, R4.reuse, R24, RZ ;  /* 0x00000018041c723c */ /* 0x042ff000000018ff */
        /* <DEDUP_REMOVED lines=64> */
[----:B------:R-:W-:Y:S01]  /*dfc0*/  IMAD R92, R124, 0x40, R123 ;  /* 0x000000407c5c7824 */ /* 0x000fe200078e027b */
[C---:B------:R-:W-:Y:S07]  /*dfd0*/  HMMA.16816.F32 R4, R100.reuse, R94, R4 ;  /* 0x0000005e6404723c */ /* 0x040fee0000001804 */
[C---:B------:R-:W-:Y:S01]  /*dfe0*/  IADD3 R94, R92.reuse, 0x8, RZ ;  /* 0x000000085c5e7810 */ /* 0x040fe20007ffe0ff */
[----:B--2---:R-:W-:Y:S01]  /*dff0*/  HMMA.16816.F32 R20, R100, R96, R20 ;  /* 0x000000606414723c */ /* 0x004fe20000001814 */
[----:B------:R-:W-:-:S02]  /*e000*/  IADD3 R95, R92, 0x9, RZ ;  /* 0x000000095c5f7810 */ /* 0x000fc40007ffe0ff */
[----:B------:R1:W2:Y:S01]  /*e010*/  I2F R93, R94 ;  /* 0x0000005e005d7306 */ /* 0x0002a20000201400 */
[----:B------:R-:W-:Y:S01]  /*e020*/  BAR.SYNC.DEFER_BLOCKING 0x0 ;  /* 0x0000000000007b1d */ /* 0x000fe20000010000 */
[-C--:B------:R-:W-:Y:S02]  /*e030*/  ISETP.GE.AND P2, PT, R94, R8.reuse, PT ;  /* 0x000000085e00720c */ /* 0x080fe40003f46270 */
[----:B------:R-:W-:Y:S01]  /*e040*/  IADD3 R96, R92, 0x1, RZ ;  /* 0x000000015c607810 */ /* 0x000fe20007ffe0ff */
[----:B------:R-:W-:Y:S01]  /*e050*/  HMMA.16816.F32 R16, R100, R98, R16 ;  /* 0x000000626410723c */ /* 0x000fe20000001810 */
[----:B------:R-:W-:Y:S02]  /*e060*/  ISETP.GE.AND P6, PT, R94, R9, PT ;  /* 0x000000095e00720c */ /* 0x000fe40003fc6270 */
[----:B------:R-:W3:Y:S01]  /*e070*/  I2F R97, R96 ;  /* 0x0000006000617306 */ /* 0x000ee20000201400 */
[-C--:B------:R-:W-:Y:S02]  /*e080*/  ISETP.GE.AND P5, PT, R96, R8.reuse, PT ;  /* 0x000000086000720c */ /* 0x080fe40003fa6270 */
[----:B------:R-:W-:-:S02]  /*e090*/  ISETP.GE.AND P4, PT, R95, R8, PT ;  /* 0x000000085f00720c */ /* 0x000fc40003f86270 */
[----:B------:R-:W-:Y:S02]  /*e0a0*/  ISETP.GE.AND P1, PT, R96, R9, PT ;  /* 0x000000096000720c */ /* 0x000fe40003f26270 */
[----:B-1----:R-:W-:Y:S01]  /*e0b0*/  IADD3 R94, R92, 0x10, RZ ;  /* 0x000000105c5e7810 */ /* 0x002fe20007ffe0ff */
[CC--:B--2---:R-:W-:Y:S02]  /*e0c0*/  FFMA.FTZ R32, R0.reuse, R93.reuse, R32 ;  /* 0x0000005d00207223 */ /* 0x0c4fe40000010020 */
[----:B------:R-:W-:Y:S01]  /*e0d0*/  FFMA.FTZ R34, R0, R93, R34 ;  /* 0x0000005d00227223 */ /* 0x000fe20000010022 */
[----:B------:R-:W1:Y:S01]  /*e0e0*/  I2F R87, R94 ;  /* 0x0000005e00577306 */ /* 0x000e620000201400 */
[----:B------:R-:W-:Y:S02]  /*e0f0*/  IADD3 R93, R92, 0x11, RZ ;  /* 0x000000115c5d7810 */ /* 0x000fe40007ffe0ff */
[----:B------:R-:W-:Y:S01]  /*e100*/  FSEL R32, R32, -INF , !P2 ;  /* 0xff80000020207808 */ /* 0x000fe20005000000 */
[----:B---3--:R-:W-:Y:S01]  /*e110*/  FFMA.FTZ R86, R0, R97, R89 ;  /* 0x0000006100567223 */ /* 0x008fe20000010059 */
[----:B------:R-:W-:Y:S01]  /*e120*/  ISETP.GE.AND P2, PT, R94, R9, PT ;  /* 0x000000095e00720c */ /* 0x000fe20003f46270 */
[----:B------:R-:W-:-:S02]  /*e130*/  FFMA.FTZ R97, R0, R97, R91 ;  /* 0x0000006100617223 */ /* 0x000fc4000001005b */
[----:B------:R-:W2:Y:S01]  /*e140*/  I2F R91, R95 ;  /* 0x0000005f005b7306 */ /* 0x000ea20000201400 */
[----:B------:R-:W-:Y:S02]  /*e150*/  FSEL R86, R86, -INF , !P5 ;  /* 0xff80000056567808 */ /* 0x000fe40006800000 */
[----:B------:R-:W-:Y:S02]  /*e160*/  ISETP.GE.AND P5, PT, R95, R9, PT ;  /* 0x000000095f00720c */ /* 0x000fe40003fa6270 */
[----:B------:R-:W-:Y:S02]  /*e170*/  FSEL R97, R97, -INF , !P1 ;  /* 0xff80000061617808 */ /* 0x000fe40004800000 */
[----:B------:R-:W-:Y:S01]  /*e180*/  ISETP.GE.AND P1, PT, R94, R8, PT ;  /* 0x000000085e00720c */ /* 0x000fe20003f26270 */
[CC--:B-1----:R-:W-:Y:S01]  /*e190*/  FFMA.FTZ R28, R0.reuse, R87.reuse, R28 ;  /* 0x00000057001c7223 */ /* 0x0c2fe2000001001c */
[----:B------:R-:W1:Y:S01]  /*e1a0*/  I2F R89, R93 ;  /* 0x0000005d00597306 */ /* 0x000e620000201400 */
[----:B------:R-:W-:Y:S01]  /*e1b0*/  FFMA.FTZ R139, R0, R87, R30 ;  /* 0x00000057008b7223 */ /* 0x000fe2000001001e */
[----:B------:R-:W-:-:S02]  /*e1c0*/  IADD3 R30, R92, 0x19, RZ ;  /* 0x000000195c1e7810 */ /* 0x000fc40007ffe0ff */
[----:B------:R-:W-:Y:S02]  /*e1d0*/  FSEL R136, R28, -INF , !P1 ;  /* 0xff8000001c887808 */ /* 0x000fe40004800000 */
[----:B------:R-:W-:Y:S01]  /*e1e0*/  FSEL R139, R139, -INF , !P2 ;  /* 0xff8000008b8b7808 */ /* 0x000fe20005000000 */
[CC--:B--2---:R-:W-:Y:S01]  /*e1f0*/  FFMA.FTZ R95, R0.reuse, R91.reuse, R33 ;  /* 0x0000005b005f7223 */ /* 0x0c4fe20000010021 */
[----:B------:R-:W2:Y:S01]  /*e200*/  I2F R28, R30 ;  /* 0x0000001e001c7306 */ /* 0x000ea20000201400 */
[----:B------:R-:W-:Y:S01]  /*e210*/  FFMA.FTZ R35, R0, R91, R35 ;  /* 0x0000005b00237223 */ /* 0x000fe20000010023 */
[----:B------:R-:W-:Y:S02]  /*e220*/  IADD3 R91, R92, 0x18, RZ ;  /* 0x000000185c5b7810 */ /* 0x000fe40007ffe0ff */
[----:B------:R-:W-:Y:S02]  /*e230*/  FSEL R33, R34, -INF , !P6 ;  /* 0xff80000022217808 */ /* 0x000fe40007000000 */
[----:B------:R-:W-:-:S02]  /*e240*/  FSEL R35, R35, -INF , !P5 ;  /* 0xff80000023237808 */ /* 0x000fc40006800000 */
[----:B------:R-:W3:Y:S01]  /*e250*/  I2F R87, R91 ;  /* 0x0000005b00577306 */ /* 0x000ee20000201400 */
[-C--:B------:R-:W-:Y:S01]  /*e260*/  ISETP.GE.AND P5, PT, R91, R8.reuse, PT ;  /* 0x000000085b00720c */ /* 0x080fe20003fa6270 */
[CC--:B-1----:R-:W-:Y:S01]  /*e270*/  FFMA.FTZ R29, R0.reuse, R89.reuse, R29 ;  /* 0x00000059001d7223 */ /* 0x0c2fe2000001001d */
[----:B------:R-:W-:Y:S01]  /*e280*/  ISETP.GE.AND P6, PT, R93, R8, PT ;  /* 0x000000085d00720c */ /* 0x000fe20003fc6270 */
[----:B------:R-:W-:Y:S01]  /*e290*/  FFMA.FTZ R145, R0, R89, R31 ;  /* 0x0000005900917223 */ /* 0x000fe2000001001f */
[----:B------:R-:W-:Y:S02]  /*e2a0*/  IADD3 R31, R92, 0x20, RZ ;  /* 0x000000205c1f7810 */ /* 0x000fe40007ffe0ff */
[----:B------:R-:W-:Y:S01]  /*e2b0*/  FSEL R134, R29, -INF , !P6 ;  /* 0xff8000001d867808 */ /* 0x000fe20007000000 */
[----:B--2---:R-:W-:Y:S01]  /*e2c0*/  FFMA.FTZ R25, R0, R28, R25 ;  /* 0x0000001c00197223 */ /* 0x004fe20000010019 */
[----:B------:R-:W1:Y:S01]  /*e2d0*/  I2F R29, R31 ;  /* 0x0000001f001d7306 */ /* 0x000e620000201400 */
[----:B------:R-:W-:Y:S01]  /*e2e0*/  ISETP.GE.AND P2, PT, R30, R8, PT ;  /* 0x000000081e00720c */ /* 0x000fe20003f46270 */
[----:B------:R-:W-:Y:S01]  /*e2f0*/  FFMA.FTZ R133, R0, R28, R27 ;  /* 0x0000001c00857223 */ /* 0x000fe2000001001b */
[----:B------:R-:W-:-:S02]  /*e300*/  IADD3 R27, R92, 0x28, RZ ;  /* 0x000000285c1b7810 */ /* 0x000fc40007ffe0ff */
[----:B------:R-:W-:Y:S01]  /*e310*/  FSEL R142, R25, -INF , !P2 ;  /* 0xff800000198e7808 */ /* 0x000fe20005000000 */
[CC--:B---3--:R-:W-:Y:S02]  /*e320*/  FFMA.FTZ R24, R0.reuse, R87.reuse, R24 ;  /* 0x0000005700187223 */ /* 0x0c8fe40000010018 */
[----:B------:R-:W2:Y:S01]  /*e330*/  I2F R25, R27 ;  /* 0x0000001b00197306 */ /* 0x000ea20000201400 */
[----:B------:R-:W-:Y:S01]  /*e340*/  FFMA.FTZ R147, R0, R87, R26 ;  /* 0x0000005700937223 */ /* 0x000fe2000001001a */
[----:B------:R-:W-:Y:S02]  /*e350*/  FSEL R34, R95, -INF , !P4 ;  /* 0xff8000005f227808 */ /* 0x000fe40006000000 */
[----:B------:R-:W-:Y:S02]  /*e360*/  FSEL R138, R24, -INF , !P5 ;  /* 0xff800000188a7808 */ /* 0x000fe40006800000 */
[----:B------:R-:W-:Y:S02]  /*e370*/  IADD3 R24, R92, 0x21, RZ ;  /* 0x000000215c187810 */ /* 0x000fe40007ffe0ff */
[----:B------:R-:W-:Y:S01]  /*e380*/  ISETP.GE.AND P4, PT, R93, R9, PT ;  /* 0x000000095d00720c */ /* 0x000fe20003f86270 */
[C---:B-1----:R-:W-:Y:S01]  /*e390*/  FFMA.FTZ R20, R0.reuse, R29, R20 ;  /* 0x0000001d00147223 */ /* 0x042fe20000010014 */
[----:B------:R-:W1:Y:S01]  /*e3a0*/  I2F R26, R24 ;  /* 0x00000018001a7306 */ /* 0x000e620000201400 */
[----:B------:R-:W-:Y:S01]  /*e3b0*/  ISETP.GE.AND P1, PT, R91, R9, PT ;  /* 0x000000095b00720c */ /* 0x000fe20003f26270 */
[----:B------:R-:W-:Y:S01]  /*e3c0*/  FFMA.FTZ R22, R0, R29, R22 ;  /* 0x0000001d00167223 */ /* 0x000fe20000010016 */
[----:B------:R-:W-:-:S02]  /*e3d0*/  FSEL R145, R145, -INF , !P4 ;  /* 0xff80000091917808 */ /* 0x000fc40006000000 */
[----:B------:R-:W-:Y:S01]  /*e3e0*/  FSEL R147, R147, -INF , !P1 ;  /* 0xff80000093937808 */ /* 0x000fe20004800000 */
[CC--:B--2---:R-:W-:Y:S01]  /*e3f0*/  FFMA.FTZ R16, R0.reuse, R25.reuse, R16 ;  /* 0x0000001900107223 */ /* 0x0c4fe20000010010 */
[CC--:B------:R-:W-:Y:S01]  /*e400*/  ISETP.GE.AND P4, PT, R31.reuse, R8.reuse, PT ;  /* 0x000000081f00720c */ /* 0x0c0fe20003f86270 */
[----:B------:R-:W-:Y:S01]  /*e410*/  FFMA.FTZ R18, R0, R25, R18 ;  /* 0x0000001900127223 */ /* 0x000fe20000010012 */
[C---:B------:R-:W-:Y:S02]  /*e420*/  ISETP.GE.AND P1, PT, R24.reuse, R8, PT ;  /* 0x000000081800720c */ /* 0x040fe40003f26270 */
[-C--:B------:R-:W-:Y:S02]  /*e430*/  ISETP.GE.AND P2, PT, R24, R9.reuse, PT ;  /* 0x000000091800720c */ /* 0x080fe40003f46270 */
[-C--:B------:R-:W-:Y:S02]  /*e440*/  ISETP.GE.AND P6, PT, R30, R9.reuse, PT ;  /* 0x000000091e00720c */ /* 0x080fe40003fc6270 */
[----:B------:R-:W-:Y:S01]  /*e450*/  ISETP.GE.AND P5, PT, R31, R9, PT ;  /* 0x000000091f00720c */ /* 0x000fe20003fa6270 */
[-C--:B-1----:R-:W-:Y:S01]  /*e460*/  FFMA.FTZ R23, R0, R26.reuse, R23 ;  /* 0x0000001a00177223 */ /* 0x082fe20000010017 */
[----:B------:R-:W-:Y:S01]  /*e470*/  IADD3 R24, R92, 0x29, RZ ;  /* 0x000000295c187810 */ /* 0x000fe20007ffe0ff */
[----:B------:R-:W-:Y:S01]  /*e480*/  FFMA.FTZ R21, R0, R26, R21 ;  /* 0x0000001a00157223 */ /* 0x000fe20000010015 */
[----:B------:R-:W-:-:S02]  /*e490*/  FSEL R103, R20, -INF , !P4 ;  /* 0xff80000014677808 */ /* 0x000fc40006000000 */
[----:B------:R-:W1:Y:S01]  /*e4a0*/  I2F R20, R24 ;  /* 0x0000001800147306 */ /* 0x000e620000201400 */
[----:B------:R-:W-:Y:S02]  /*e4b0*/  FSEL R133, R133, -INF , !P6 ;  /* 0xff80000085857808 */ /* 0x000fe40007000000 */
[----:B------:R-:W-:Y:S02]  /*e4c0*/  FSEL R105, R22, -INF , !P5 ;  /* 0xff80000016697808 */ /* 0x000fe40006800000 */
[----:B------:R-:W-:Y:S02]  /*e4d0*/  ISETP.GE.AND P6, PT, R27, R8, PT ;  /* 0x000000081b00720c */ /* 0x000fe40003fc6270 */
[C---:B------:R-:W-:Y:S02]  /*e4e0*/  IADD3 R22, R92.reuse, 0x30, RZ ;  /* 0x000000305c167810 */ /* 0x040fe40007ffe0ff */
[----:B------:R-:W-:Y:S02]  /*e4f0*/  FSEL R107, R23, -INF , !P2 ;  /* 0xff800000176b7808 */ /* 0x000fe40005000000 */
[----:B------:R-:W-:-:S02]  /*e500*/  IADD3 R23, R92, 0x31, RZ ;  /* 0x000000315c177810 */ /* 0x000fc40007ffe0ff */
[----:B------:R-:W-:Y:S02]  /*e510*/  FSEL R104, R21, -INF , !P1 ;  /* 0xff80000015687808 */ /* 0x000fe40004800000 */
[----:B------:R-:W2:Y:S01]  /*e520*/  I2F R21, R22 ;  /* 0x0000001600157306 */ /* 0x000ea20000201400 */
[----:B------:R-:W-:Y:S01]  /*e530*/  FSEL R128, R16, -INF , !P6 ;  /* 0xff80000010807808 */ /* 0x000fe20007000000 */
[CC--:B-1----:R-:W-:Y:S01]  /*e540*/  FFMA.FTZ R17, R0.reuse, R20.reuse, R17 ;  /* 0x0000001400117223 */ /* 0x0c2fe20000010011 */
[----:B------:R-:W-:Y:S01]  /*e550*/  ISETP.GE.AND P4, PT, R27, R9, PT ;  /* 0x000000091b00720c */ /* 0x000fe20003f86270 */
[----:B------:R-:W-:Y:S01]  /*e560*/  FFMA.FTZ R19, R0, R20, R19 ;  /* 0x0000001400137223 */ /* 0x000fe20000010013 */
[----:B------:R-:W-:Y:S02]  /*e570*/  ISETP.GE.AND P5, PT, R24, R8, PT ;  /* 0x000000081800720c */ /* 0x000fe40003fa6270 */
[----:B------:R-:W-:Y:S01]  /*e580*/  FSEL R129, R18, -INF , !P4 ;  /* 0xff80000012817808 */ /* 0x000fe20006000000 */
[----:B------:R-:W1:Y:S01]  /*e590*/  I2F R16, R23 ;  /* 0x0000001700107306 */ /* 0x000e620000201400 */
[----:B------:R-:W-:-:S02]  /*e5a0*/  IADD3 R18, R92, 0x38, RZ ;  /* 0x000000385c127810 */ /* 0x000fc40007ffe0ff */
[----:B------:R-:W-:Y:S02]  /*e5b0*/  FSEL R126, R17, -INF , !P5 ;  /* 0xff800000117e7808 */ /* 0x000fe40006800000 */
[----:B------:R-:W-:Y:S02]  /*e5c0*/  ISETP.GE.AND P1, PT, R24, R9, PT ;  /* 0x000000091800720c */ /* 0x000fe40003f26270 */
[-C--:B------:R-:W-:Y:S01]  /*e5d0*/  ISETP.GE.AND P2, PT, R22, R8.reuse, PT ;  /* 0x000000081600720c */ /* 0x080fe20003f46270 */
[CC--:B--2---:R-:W-:Y:S01]  /*e5e0*/  FFMA.FTZ R12, R0.reuse, R21.reuse, R12 ;  /* 0x00000015000c7223 */ /* 0x0c4fe2000001000c */
[----:B------:R-:W2:Y:S01]  /*e5f0*/  I2F R17, R18 ;  /* 0x0000001200117306 */ /* 0x000ea20000201400 */
[----:B------:R-:W-:Y:S01]  /*e600*/  FSEL R101, R19, -INF , !P1 ;  /* 0xff80000013657808 */ /* 0x000fe20004800000 */
[----:B------:R-:W-:Y:S01]  /*e610*/  FFMA.FTZ R14, R0, R21, R14 ;  /* 0x00000015000e7223 */ /* 0x000fe2000001000e */
[----:B------:R-:W-:Y:S02]  /*e620*/  ISETP.GE.AND P1, PT, R18, R8, PT ;  /* 0x000000081200720c */ /* 0x000fe40003f26270 */
[----:B------:R-:W-:Y:S01]  /*e630*/  FSEL R102, R12, -INF , !P2 ;  /* 0xff8000000c667808 */ /* 0x000fe20005000000 */
[-C--:B-1----:R-:W-:Y:S01]  /*e640*/  FFMA.FTZ R106, R0, R16.reuse, R13 ;  /* 0x00000010006a7223 */ /* 0x082fe2000001000d */
[----:B------:R-:W-:Y:S01]  /*e650*/  IADD3 R13, R92, 0x39, RZ ;  /* 0x000000395c0d7810 */ /* 0x000fe20007ffe0ff */
[----:B------:R-:W1:Y:S01]  /*e660*/  I2F R19, R92 ;  /* 0x0000005c00137306 */ /* 0x000e620000201400 */
[----:B------:R-:W-:Y:S01]  /*e670*/  FFMA.FTZ R15, R0, R16, R15 ;  /* 0x00000010000f7223 */ /* 0x000fe2000001000f */
[----:B------:R-:W-:-:S02]  /*e680*/  ISETP.GE.AND P6, PT, R22, R9, PT ;  /* 0x000000091600720c */ /* 0x000fc40003fc6270 */
[CC--:B------:R-:W-:Y:S02]  /*e690*/  ISETP.GE.AND P4, PT, R23.reuse, R8.reuse, PT ;  /* 0x000000081700720c */ /* 0x0c0fe40003f86270 */
[----:B------:R-:W-:Y:S01]  /*e6a0*/  ISETP.GE.AND P5, PT, R23, R9, PT ;  /* 0x000000091700720c */ /* 0x000fe20003fa6270 */
[-C--:B--2---:R-:W-:Y:S01]  /*e6b0*/  FFMA.FTZ R4, R0, R17.reuse, R4 ;  /* 0x0000001100047223 */ /* 0x084fe20000010004 */
[----:B------:R-:W2:Y:S01]  /*e6c0*/  I2F R12, R13 ;  /* 0x0000000d000c7306 */ /* 0x000ea20000201400 */
[----:B------:R-:W-:Y:S01]  /*e6d0*/  FSEL R91, R14, -INF , !P6 ;  /* 0xff8000000e5b7808 */ /* 0x000fe20007000000 */
[----:B------:R-:W-:Y:S01]  /*e6e0*/  FFMA.FTZ R6, R0, R17, R6 ;  /* 0x0000001100067223 */ /* 0x000fe20000010006 */
[----:B------:R-:W-:Y:S02]  /*e6f0*/  FSEL R106, R106, -INF , !P4 ;  /* 0xff8000006a6a7808 */ /* 0x000fe40006000000 */
[----:B------:R-:W-:Y:S02]  /*e700*/  FSEL R125, R4, -INF , !P1 ;  /* 0xff800000047d7808 */ /* 0x000fe40004800000 */
[----:B------:R-:W-:Y:S01]  /*e710*/  FSEL R89, R15, -INF , !P5 ;  /* 0xff8000000f597808 */ /* 0x000fe20006800000 */
[----:B-1----:R-:W-:Y:S01]  /*e720*/  FFMA.FTZ R4, R0, R19, R88 ;  /* 0x0000001300047223 */ /* 0x002fe20000010058 */
[----:B------:R-:W-:Y:S01]  /*e730*/  ISETP.GE.AND P2, PT, R18, R9, PT ;  /* 0x000000091200720c */ /* 0x000fe20003f46270 */
[----:B------:R-:W-:Y:S01]  /*e740*/  FFMA.FTZ R90, R0, R19, R90 ;  /* 0x00000013005a7223 */ /* 0x000fe2000001005a */
[----:B------:R-:W-:-:S02]  /*e750*/  ISETP.GE.AND P6, PT, R92, R8, PT ;  /* 0x000000085c00720c */ /* 0x000fc40003fc6270 */
[-C--:B------:R-:W-:Y:S02]  /*e760*/  ISETP.GE.AND P4, PT, R92, R9.reuse, PT ;  /* 0x000000095c00720c */ /* 0x080fe40003f86270 */
[C---:B------:R-:W-:Y:S01]  /*e770*/  ISETP.GE.AND P5, PT, R13.reuse, R8, PT ;  /* 0x000000080d00720c */ /* 0x040fe20003fa6270 */
[CC--:B--2---:R-:W-:Y:S01]  /*e780*/  FFMA.FTZ R137, R0.reuse, R12.reuse, R5 ;  /* 0x0000000c00897223 */ /* 0x0c4fe20000010005 */
[----:B------:R-:W-:Y:S01]  /*e790*/  ISETP.GE.AND P1, PT, R13, R9, PT ;  /* 0x000000090d00720c */ /* 0x000fe20003f26270 */
[----:B------:R-:W-:Y:S01]  /*e7a0*/  FFMA.FTZ R7, R0, R12, R7 ;  /* 0x0000000c00077223 */ /* 0x000fe20000010007 */
        /* <DEDUP_REMOVED lines=8> */
[----:B------:R-:W-:Y:S02]  /*e830*/  IMAD.SHL.U32 R7, R124, 0x40, RZ ;  /* 0x000000407c077824 */ /* 0x000fe400078e00ff */
[----:B------:R-:W-:Y:S01]  /*e840*/  IMAD.MOV.U32 R12, RZ, RZ, RZ ;  /* 0x000000ffff0c7224 */ /* 0x000fe200078e00ff */
[----:B------:R-:W1:Y:S02]  /*e850*/  I2F.RP R8, R6 ;  /* 0x0000000600087306 */ /* 0x000e640000209400 */
[----:B------:R-:W-:-:S06]  /*e860*/  IADD3 R15, R7, -0x40, RZ ;  /* 0xffffffc0070f7810 */ /* 0x000fcc0007ffe0ff */
[----:B-1----:R-:W1:Y:S02]  /*e870*/  MUFU.RCP R13, R8 ;  /* 0x00000008000d7308 */ /* 0x002e640000001000 */
[----:B-1----:R-:W-:Y:S02]  /*e880*/  IADD3 R13, R13, 0xffffffe, RZ ;  /* 0x0ffffffe0d0d7810 */ /* 0x002fe40007ffe0ff */
[----:B------:R-:W-:Y:S02]  /*e890*/  IABS R8, R15 ;  /* 0x0000000f00087213 */ /* 0x000fe40000000000 */
[----:B------:R-:W-:Y:S02]  /*e8a0*/  LOP3.LUT R15, R15, c[0x0][0x2d0], RZ, 0x3c, !PT ;  /* 0x0000b4000f0f7a12 */ /* 0x000fe400078e3cff */
[----:B------:R-:W1:Y:S02]  /*e8b0*/  F2I.FTZ.U32.TRUNC.NTZ R13, R13 ;  /* 0x0000000d000d7305 */ /* 0x000e64000021f000 */
[----:B------:R-:W-:Y:S01]  /*e8c0*/  ISETP.GE.AND P0, PT, R15, RZ, PT ;  /* 0x000000ff0f00720c */ /* 0x000fe20003f06270 */
[----:B-1----:R-:W-:-:S04]  /*e8d0*/  IMAD.MOV R9, RZ, RZ, -R13 ;  /* 0x000000ffff097224 */ /* 0x002fc800078e0a0d */
[----:B------:R-:W-:-:S04]  /*e8e0*/  IMAD R9, R9, R6, RZ ;  /* 0x0000000609097224 */ /* 0x000fc800078e02ff */
[----:B------:R-:W-:Y:S01]  /*e8f0*/  IMAD.HI.U32 R9, R13, R9, R12 ;  /* 0x000000090d097227 */ /* 0x000fe200078e000c */
[----:B------:R-:W-:Y:S02]  /*e900*/  IABS R12, R7 ;  /* 0x00000007000c7213 */ /* 0x000fe40000000000 */
[----:B------:R-:W-:-:S03]  /*e910*/  LOP3.LUT R7, R7, c[0x0][0x2d0], RZ, 0x3c, !PT ;  /* 0x0000b40007077a12 */ /* 0x000fc600078e3cff */
[----:B------:R-:W-:Y:S01]  /*e920*/  IMAD.HI.U32 R16, R9, R12, RZ ;  /* 0x0000000c09107227 */ /* 0x000fe200078e00ff */
[----:B------:R-:W-:-:S03]  /*e930*/  ISETP.GE.AND P2, PT, R7, RZ, PT ;  /* 0x000000ff0700720c */ /* 0x000fc60003f46270 */
        /* <DEDUP_REMOVED lines=40> */
.L_x_5295:
[----:B------:R-:W-:-:S05]  /*ebc0*/  IMAD.MOV.U32 R8, RZ, RZ, c[0x0][0x198] ;  /* 0x00006600ff087624 */ /* 0x000fca00078e00ff */
[----:B------:R-:W-:-:S04]  /*ebd0*/  LEA R8, -R8, RZ, 0x6 ;  /* 0x000000ff08087211 */ /* 0x000fc800078e31ff */
[----:B------:R-:W-:Y:S02]  /*ebe0*/  SHF.R.S32.HI R7, RZ, 0x1f, R8 ;  /* 0x0000001fff077819 */ /* 0x000fe40000011408 */
.L_x_5296:
        /* <DEDUP_REMOVED lines=8> */
[----:B------:R-:W-:Y:S02]  /*ec70*/  LEA R10, P0, R6, R8, 0x5 ;  /* 0x00000008060a7211 */ /* 0x000fe400078028ff */
[----:B------:R-:W-:Y:S02]  /*ec80*/  LEA.HI.X R13, R8, R121, R7, 0x1, P4 ;  /* 0x00000079080d7211 */ /* 0x000fe400020f0c07 */
[----:B------:R-:W-:Y:S02]  /*ec90*/  LEA.HI.X R7, R6, R7, R9, 0x5, P0 ;  /* 0x0000000706077211 */ /* 0x000fe400000f2c09 */
[CC--:B------:R-:W-:Y:S01]  /*eca0*/  @!P1 LEA R14, P4, R10.reuse, R120.reuse, 0x1 ;  /* 0x000000780a0e9211 */ /* 0x0c0fe200078808ff */
[----:B------:R-:W-:Y:S01]  /*ecb0*/  @!PT LDS RZ, [RZ] ;  /* 0x00000000fffff984 */ /* 0x000fe20000000800 */
[----:B------:R-:W-:Y:S01]  /*ecc0*/  @!PT LDS RZ, [RZ] ;  /* 0x00000000fffff984 */ /* 0x000fe20000000800 */
[----:B------:R-:W-:Y:S01]  /*ecd0*/  @!PT LDS RZ, [RZ] ;  /* 0x00000000fffff984 */ /* 0x000fe20000000800 */
[----:B------:R1:W-:Y:S01]  /*ece0*/  @!P2 LDGSTS.E.BYPASS.LTC128B.128 [R118+0x3000], [R12.64] ;  /* 0x030000000c76afae */ /* 0x0003e2000b901d46 */
[C---:B------:R-:W-:Y:S01]  /*ecf0*/  @P5 LEA R16, P0, R10.reuse, R120, 0x1 ;  /* 0x000000780a105211 */ /* 0x040fe200078008ff */
[----:B------:R-:W-:Y:S01]  /*ed00*/  IMAD.MOV.U32 R120, RZ, RZ, R12 ;  /* 0x000000ffff787224 */ /* 0x000fe200078e000c */
[CCC-:B------:R-:W-:Y:S01]  /*ed10*/  @!P1 LEA.HI.X R15, R10.reuse, R121.reuse, R7.reuse, 0x1, P4 ;  /* 0x000000790a0f9211 */ /* 0x1c0fe200020f0c07 */
[----:B------:R1:W-:Y:S01]  /*ed20*/  @P2 STS [R118+0x3000], RZ ;  /* 0x003000ff76002388 */ /* 0x0003e20000000800 */
[----:B------:R-:W-:Y:S01]  /*ed30*/  @P5 LEA.HI.X R17, R10, R121, R7, 0x1, P0 ;  /* 0x000000790a115211 */ /* 0x000fe200000f0c07 */
[----:B------:R-:W-:Y:S01]  /*ed40*/  IMAD.MOV.U32 R121, RZ, RZ, R13 ;  /* 0x000000ffff797224 */ /* 0x000fe200078e000d */
[C---:B------:R-:W-:Y:S01]  /*ed50*/  @!P2 LEA R8, P0, R6.reuse, R12, 0x6 ;  /* 0x0000000c0608a211 */ /* 0x040fe200078030ff */
[----:B------:R1:W-:Y:S03]  /*ed60*/  @P2 STS [R118+0x3004], RZ ;  /* 0x003004ff76002388 */ /* 0x0003e60000000800 */
[----:B------:R-:W-:Y:S01]  /*ed70*/  @!P2 LEA.HI.X R9, R6, R13, R9, 0x6, P0 ;  /* 0x0000000d0609a211 */ /* 0x000fe200000f3409 */
        /* <DEDUP_REMOVED lines=27> */
.L_x_5294:
        /* <DEDUP_REMOVED lines=52> */
[----:B------:R-:W-:Y:S02]  /*f270*/  FFMA.FTZ R95, R32, c[0x0][0x23c], -R143 ;  /* 0x00008f00205f7a23 */ /* 0x000fe4000001088f */
[----:B------:R-:W-:Y:S01]  /*f280*/  FADD.FTZ R4, R3, -R4 ;  /* 0x8000000403047221 */ /* 0x000fe20000010000 */
[----:B------:R-:W-:Y:S01]  /*f290*/  FSEL R3, R87, RZ, P0 ;  /* 0x000000ff57037208 */ /* 0x000fe20000000000 */
[----:B------:R-:W-:Y:S01]  /*f2a0*/  FFMA.FTZ R90, R97, c[0x0][0x23c], -R98 ;  /* 0x00008f00615a7a23 */ /* 0x000fe20000010862 */
[----:B------:R-:W-:Y:S01]  /*f2b0*/  MUFU.EX2 R99, R99 ;  /* 0x0000006300637308 */ /* 0x000fe20000000800 */
[----:B------:R-:W-:-:S02]  /*f2c0*/  FMUL.FTZ R100, R4, c[0x0][0x23c] ;  /* 0x00008f0004647a20 */ /* 0x000fc40000410000 */
[----:B------:R-:W-:Y:S02]  /*f2d0*/  FADD.FTZ R3, R2, -R3 ;  /* 0x8000000302037221 */ /* 0x000fe40000010000 */
[--C-:B------:R-:W-:Y:S02]  /*f2e0*/  FFMA.FTZ R86, R34, c[0x0][0x23c], -R143.reuse ;  /* 0x00008f0022567a23 */ /* 0x100fe4000001088f */
[----:B------:R-:W-:Y:S01]  /*f2f0*/  FMUL.FTZ R97, R3, c[0x0][0x23c] ;  /* 0x00008f0003617a20 */ /* 0x000fe20000410000 */
[----:B------:R-:W1:Y:S01]  /*f300*/  MUFU.EX2 R100, R100 ;  /* 0x0000006400647308 */ /* 0x000e620000000800 */
[--C-:B------:R-:W-:Y:S02]  /*f310*/  FFMA.FTZ R3, R33, c[0x0][0x23c], -R98.reuse ;  /* 0x00008f0021037a23 */ /* 0x100fe40000010862 */
[--C-:B------:R-:W-:Y:S02]  /*f320*/  FFMA.FTZ R2, R35, c[0x0][0x23c], -R98.reuse ;  /* 0x00008f0023027a23 */ /* 0x100fe40000010862 */
[----:B------:R-:W-:Y:S01]  /*f330*/  FFMA.FTZ R93, R5, c[0x0][0x23c], -R98 ;  /* 0x00008f00055d7a23 */ /* 0x000fe20000010862 */
[----:B------:R-:W2:Y:S01]  /*f340*/  LDSM.16.MT88.4 R32, [R108+0x7000] ;  /* 0x007000006c20783b */ /* 0x000ea20000004200 */
[--C-:B------:R-:W-:Y:S01]  /*f350*/  FFMA.FTZ R141, R136, c[0x0][0x23c], -R143.reuse ;  /* 0x00008f00888d7a23 */ /* 0x100fe2000001088f */
[----:B------:R-:W4:Y:S01]  /*f360*/  MUFU.EX2 R97, R97 ;  /* 0x0000006100617308 */ /* 0x000f220000000800 */
[----:B------:R-:W-:-:S02]  /*f370*/  FFMA.FTZ R140, R134, c[0x0][0x23c], -R143 ;  /* 0x00008f00868c7a23 */ /* 0x000fc4000001088f */
[--C-:B------:R-:W-:Y:S02]  /*f380*/  FFMA.FTZ R136, R138, c[0x0][0x23c], -R143.reuse ;  /* 0x00008f008a887a23 */ /* 0x100fe4000001088f */
[----:B------:R-:W-:Y:S02]  /*f390*/  FFMA.FTZ R135, R142, c[0x0][0x23c], -R143 ;  /* 0x00008f008e877a23 */ /* 0x000fe4000001088f */
[----:B------:R-:W-:Y:S01]  /*f3a0*/  FFMA.FTZ R139, R139, c[0x0][0x23c], -R98 ;  /* 0x00008f008b8b7a23 */ /* 0x000fe20000010862 */
[----:B------:R-:W5:Y:S01]  /*f3b0*/  MUFU.EX2 R88, R88 ;  /* 0x0000005800587308 */ /* 0x000f620000000800 */
[-C--:B-1----:R-:W-:Y:S02]  /*f3c0*/  FMUL.FTZ R12, R36, R100.reuse ;  /* 0x00000064240c7220 */ /* 0x082fe40000410000 */
[-C--:B------:R-:W-:Y:S02]  /*f3d0*/  FMUL.FTZ R13, R37, R100.reuse ;  /* 0x00000064250d7220 */ /* 0x080fe40000410000 */
[----:B------:R-:W-:-:S02]  /*f3e0*/  FMUL.FTZ R36, R60, R100 ;  /* 0x000000643c247220 */ /* 0x000fc40000410000 */
[-C--:B------:R-:W-:Y:S01]  /*f3f0*/  FMUL.FTZ R37, R61, R100.reuse ;  /* 0x000000643d257220 */ /* 0x080fe20000410000 */
[----:B------:R-:W-:Y:S01]  /*f400*/  MUFU.EX2 R95, R95 ;  /* 0x0000005f005f7308 */ /* 0x000fe20000000800 */
[-C--:B----4-:R-:W-:Y:S02]  /*f410*/  FMUL.FTZ R14, R38, R97.reuse ;  /* 0x00000061260e7220 */ /* 0x090fe40000410000 */
[-C--:B------:R-:W-:Y:S02]  /*f420*/  FMUL.FTZ R15, R39, R97.reuse ;  /* 0x00000061270f7220 */ /* 0x080fe40000410000 */
[-C--:B------:R-:W-:Y:S02]  /*f430*/  FMUL.FTZ R38, R62, R97.reuse ;  /* 0x000000613e267220 */ /* 0x080fe40000410000 */
[----:B------:R-:W-:Y:S01]  /*f440*/  FMUL.FTZ R39, R63, R97 ;  /* 0x000000613f277220 */ /* 0x000fe20000410000 */
[----:B------:R-:W1:Y:S01]  /*f450*/  MUFU.EX2 R86, R86 ;  /* 0x0000005600567308 */ /* 0x000e620000000800 */
[----:B------:R-:W4:Y:S01]  /*f460*/  LDSM.16.MT88.4 R60, [R110+0x6400] ;  /* 0x006400006e3c783b */ /* 0x000f220000004200 */
[-C--:B------:R-:W-:Y:S01]  /*f470*/  FMUL.FTZ R4, R80, R100.reuse ;  /* 0x0000006450047220 */ /* 0x080fe20000410000 */
[----:B-----5:R-:W-:Y:S01]  /*f480*/  F2FP.PACK_AB R80, R88, R99 ;  /* 0x000000635850723e */ /* 0x020fe200000000ff */
[----:B------:R-:W-:-:S02]  /*f490*/  FMUL.FTZ R5, R81, R100 ;  /* 0x0000006451057220 */ /* 0x000fc40000410000 */
[-C--:B------:R-:W-:Y:S02]  /*f4a0*/  FMUL.FTZ R6, R82, R97.reuse ;  /* 0x0000006152067220 */ /* 0x080fe40000410000 */
[----:B------:R-:W-:Y:S01]  /*f4b0*/  MUFU.EX2 R93, R93 ;  /* 0x0000005d005d7308 */ /* 0x000fe20000000800 */
[-C--:B------:R-:W-:Y:S02]  /*f4c0*/  FMUL.FTZ R7, R83, R97.reuse ;  /* 0x0000006153077220 */ /* 0x080fe40000410000 */
[-C--:B------:R-:W-:Y:S02]  /*f4d0*/  FMUL.FTZ R76, R76, R100.reuse ;  /* 0x000000644c4c7220 */ /* 0x080fe40000410000 */
[----:B------:R-:W-:Y:S02]  /*f4e0*/  FMUL.FTZ R77, R77, R100 ;  /* 0x000000644d4d7220 */ /* 0x000fe40000410000 */
[----:B------:R-:W-:Y:S01]  /*f4f0*/  FMUL.FTZ R78, R78, R97 ;  /* 0x000000614e4e7220 */ /* 0x000fe20000410000 */
[----:B------:R-:W5:Y:S01]  /*f500*/  MUFU.EX2 R90, R90 ;  /* 0x0000005a005a7308 */ /* 0x000f620000000800 */
[----:B-1----:R-:W-:Y:S01]  /*f510*/  F2FP.PACK_AB R82, R86, R95 ;  /* 0x0000005f5652723e */ /* 0x002fe200000000ff */
[----:B------:R-:W-:-:S02]  /*f520*/  FMUL.FTZ R79, R79, R97 ;  /* 0x000000614f4f7220 */ /* 0x000fc40000410000 */
[--C-:B------:R-:W-:Y:S02]  /*f530*/  FFMA.FTZ R138, R145, c[0x0][0x23c], -R98.reuse ;  /* 0x00008f00918a7a23 */ /* 0x100fe40000010862 */
[--C-:B------:R-:W-:Y:S02]  /*f540*/  FFMA.FTZ R134, R147, c[0x0][0x23c], -R98.reuse ;  /* 0x00008f0093867a23 */ /* 0x100fe40000010862 */
[----:B------:R-:W-:Y:S01]  /*f550*/  MUFU.EX2 R3, R3 ;  /* 0x0000000300037308 */ /* 0x000fe20000000800 */
[----:B------:R-:W-:Y:S02]  /*f560*/  FFMA.FTZ R133, R133, c[0x0][0x23c], -R98 ;  /* 0x00008f0085857a23 */ /* 0x000fe40000010862 */
[-C--:B------:R-:W-:Y:S02]  /*f570*/  FMUL.FTZ R28, R52, R100.reuse ;  /* 0x00000064341c7220 */ /* 0x080fe40000410000 */
[----:B------:R-:W-:Y:S02]  /*f580*/  FMUL.FTZ R29, R53, R100 ;  /* 0x00000064351d7220 */ /* 0x000fe40000410000 */
[----:B------:R-:W-:Y:S01]  /*f590*/  FMUL.FTZ R30, R54, R97 ;  /* 0x00000061361e7220 */ /* 0x000fe20000410000 */
[----:B------:R-:W1:Y:S01]  /*f5a0*/  MUFU.EX2 R2, R2 ;  /* 0x0000000200027308 */ /* 0x000e620000000800 */
[----:B-----5:R-:W-:Y:S01]  /*f5b0*/  F2FP.PACK_AB R81, R90, R93 ;  /* 0x0000005d5a51723e */ /* 0x020fe200000000ff */
        /* <DEDUP_REMOVED lines=8> */
[----:B-1----:R-:W-:Y:S01]  /*f640*/  F2FP.PACK_AB R83, R2, R3 ;  /* 0x000000030253723e */ /* 0x002fe200000000ff */
[----:B------:R-:W1:Y:S01]  /*f650*/  MUFU.EX2 R140, R140 ;  /* 0x0000008c008c7308 */ /* 0x000e620000000800 */
[----:B------:R-:W-:-:S02]  /*f660*/  FMUL.FTZ R42, R42, R97 ;  /* 0x000000612a2a7220 */ /* 0x000fc40000410000 */
[-C--:B------:R-:W-:Y:S02]  /*f670*/  FMUL.FTZ R43, R43, R97.reuse ;  /* 0x000000612b2b7220 */ /* 0x080fe40000410000 */
[-C--:B------:R-:W-:Y:S01]  /*f680*/  FMUL.FTZ R20, R44, R100.reuse ;  /* 0x000000642c147220 */ /* 0x080fe20000410000 */
[C---:B---3--:R-:W-:Y:S01]  /*f690*/  HMMA.16816.F32 R4, R80.reuse, R8, R4 ;  /* 0x000000085004723c */ /* 0x048fe20000001804 */
[-C--:B------:R-:W-:Y:S01]  /*f6a0*/  FMUL.FTZ R21, R45, R100.reuse ;  /* 0x000000642d157220 */ /* 0x080fe20000410000 */
[----:B------:R-:W-:Y:S01]  /*f6b0*/  MUFU.EX2 R136, R136 ;  /* 0x0000008800887308 */ /* 0x000fe20000000800 */
[-C--:B------:R-:W-:Y:S02]  /*f6c0*/  FMUL.FTZ R22, R46, R97.reuse ;  /* 0x000000612e167220 */ /* 0x080fe40000410000 */
[----:B------:R-:W-:Y:S02]  /*f6d0*/  FMUL.FTZ R23, R47, R97 ;  /* 0x000000612f177220 */ /* 0x000fe40000410000 */
[-C--:B------:R-:W-:Y:S01]  /*f6e0*/  FMUL.FTZ R48, R48, R100.reuse ;  /* 0x0000006430307220 */ /* 0x080fe20000410000 */
[----:B------:R-:W-:Y:S01]  /*f6f0*/  HMMA.16816.F32 R8, R80, R10, R76 ;  /* 0x0000000a5008723c */ /* 0x000fe2000000184c */
[----:B------:R-:W-:Y:S01]  /*f700*/  FMUL.FTZ R49, R49, R100 ;  /* 0x0000006431317220 */ /* 0x000fe20000410000 */
[----:B------:R-:W3:Y:S01]  /*f710*/  MUFU.EX2 R135, R135 ;  /* 0x0000008700877308 */ /* 0x000ee20000000800 */
[----:B-1----:R-:W-:Y:S01]  /*f720*/  F2FP.PACK_AB R52, R140, R141 ;  /* 0x0000008d8c34723e */ /* 0x002fe200000000ff */
[-C--:B------:R-:W-:Y:S01]  /*f730*/  FMUL.FTZ R50, R50, R97.reuse ;  /* 0x0000006132327220 */ /* 0x080fe20000410000 */
[----:B------:R-:W-:Y:S01]  /*f740*/  LDSM.16.MT88.4 R76, [R110+0x6c00] ;  /* 0x006c00006e4c783b */ /* 0x000fe20000004200 */
[----:B------:R-:W-:-:S02]  /*f750*/  FMUL.FTZ R51, R51, R97 ;  /* 0x0000006133337220 */ /* 0x000fc40000410000 */
[C---:B--2---:R-:W-:Y:S01]  /*f760*/  HMMA.16816.F32 R28, R80.reuse, R32, R28 ;  /* 0x00000020501c723c */ /* 0x044fe2000000181c */
[-C--:B------:R-:W-:Y:S01]  /*f770*/  FMUL.FTZ R64, R64, R100.reuse ;  /* 0x0000006440407220 */ /* 0x080fe20000410000 */
[----:B------:R-:W-:Y:S01]  /*f780*/  MUFU.EX2 R139, R139 ;  /* 0x0000008b008b7308 */ /* 0x000fe20000000800 */
[----:B------:R-:W-:Y:S02]  /*f790*/  FMUL.FTZ R65, R65, R100 ;  /* 0x0000006441417220 */ /* 0x000fe40000410000 */
[-C--:B------:R-:W-:Y:S02]  /*f7a0*/  FMUL.FTZ R66, R66, R97.reuse ;  /* 0x0000006142427220 */ /* 0x080fe40000410000 */
[----:B------:R-:W-:Y:S01]  /*f7b0*/  FMUL.FTZ R67, R67, R97 ;  /* 0x0000006143437220 */ /* 0x000fe20000410000 */
[----:B------:R-:W-:Y:S01]  /*f7c0*/  HMMA.16816.F32 R32, R80, R34, R56 ;  /* 0x000000225020723c */ /* 0x000fe20000001838 */
[----:B------:R-:W1:Y:S01]  /*f7d0*/  LDSM.16.MT88.4 R56, [R108+0x6400] ;  /* 0x006400006c38783b */ /* 0x000e620000004200 */
[----:B------:R-:W2:Y:S01]  /*f7e0*/  MUFU.EX2 R138, R138 ;  /* 0x0000008a008a7308 */ /* 0x000ea20000000800 */
[----:B---3--:R-:W-:Y:S01]  /*f7f0*/  F2FP.PACK_AB R54, R135, R136 ;  /* 0x000000888736723e */ /* 0x008fe200000000ff */
[----:B------:R-:W-:-:S02]  /*f800*/  FMUL.FTZ R44, R68, R100 ;  /* 0x00000064442c7220 */ /* 0x000fc40000410000 */
[-C--:B------:R-:W-:Y:S02]  /*f810*/  FMUL.FTZ R45, R69, R100.reuse ;  /* 0x00000064452d7220 */ /* 0x080fe40000410000 */
[C---:B------:R-:W-:Y:S01]  /*f820*/  HMMA.16816.F32 R12, R80.reuse, R16, R12 ;  /* 0x00000010500c723c */ /* 0x040fe2000000180c */
[-C--:B------:R-:W-:Y:S01]  /*f830*/  FMUL.FTZ R46, R70, R97.reuse ;  /* 0x00000061462e7220 */ /* 0x080fe20000410000 */
[----:B------:R-:W-:Y:S01]  /*f840*/  MUFU.EX2 R134, R134 ;  /* 0x0000008600867308 */ /* 0x000fe20000000800 */
[----:B------:R-:W-:Y:S02]  /*f850*/  FMUL.FTZ R47, R71, R97 ;  /* 0x00000061472f7220 */ /* 0x000fe40000410000 */
[-C--:B------:R-:W-:Y:S02]  /*f860*/  FMUL.FTZ R72, R72, R100.reuse ;  /* 0x0000006448487220 */ /* 0x080fe40000410000 */
[----:B------:R-:W-:Y:S01]  /*f870*/  FMUL.FTZ R73, R73, R100 ;  /* 0x0000006449497220 */ /* 0x000fe20000410000 */
[----:B------:R-:W-:Y:S01]  /*f880*/  HMMA.16816.F32 R16, R80, R18, R40 ;  /* 0x000000125010723c */ /* 0x000fe20000001828 */
[----:B------:R-:W3:Y:S01]  /*f890*/  LDSM.16.MT88.4 R40, [R110+0x8000] ;  /* 0x008000006e28783b */ /* 0x000ee20000004200 */
[----:B------:R-:W5:Y:S01]  /*f8a0*/  MUFU.EX2 R133, R133 ;  /* 0x0000008500857308 */ /* 0x000f620000000800 */
[----:B--2---:R-:W-:Y:S01]  /*f8b0*/  F2FP.PACK_AB R53, R138, R139 ;  /* 0x0000008b8a35723e */ /* 0x004fe200000000ff */
[----:B------:R-:W-:-:S02]  /*f8c0*/  FMUL.FTZ R74, R74, R97 ;  /* 0x000000614a4a7220 */ /* 0x000fc40000410000 */
[----:B------:R-:W-:Y:S02]  /*f8d0*/  FMUL.FTZ R75, R75, R97 ;  /* 0x000000614b4b7220 */ /* 0x000fe40000410000 */
[C---:B------:R-:W-:Y:S01]  /*f8e0*/  HMMA.16816.F32 R20, R80.reuse, R24, R20 ;  /* 0x000000185014723c */ /* 0x040fe20000001814 */
[--C-:B------:R-:W-:Y:S02]  /*f8f0*/  FFMA.FTZ R142, R103, c[0x0][0x23c], -R143.reuse ;  /* 0x00008f00678e7a23 */ /* 0x100fe4000001088f */
[--C-:B------:R-:W-:Y:S02]  /*f900*/  FFMA.FTZ R145, R104, c[0x0][0x23c], -R143.reuse ;  /* 0x00008f0068917a23 */ /* 0x100fe4000001088f */
[--C-:B------:R-:W-:Y:S02]  /*f910*/  FFMA.FTZ R103, R128, c[0x0][0x23c], -R143.reuse ;  /* 0x00008f0080677a23 */ /* 0x100fe4000001088f */
[----:B------:R-:W-:Y:S01]  /*f920*/  FFMA.FTZ R104, R126, c[0x0][0x23c], -R143 ;  /* 0x00008f007e687a23 */ /* 0x000fe2000001088f */
[----:B------:R-:W-:Y:S01]  /*f930*/  HMMA.16816.F32 R24, R80, R26, R48 ;  /* 0x0000001a5018723c */ /* 0x000fe20000001830 */
[----:B------:R-:W2:Y:S01]  /*f940*/  LDSM.16.MT88.4 R48, [R108+0x8000] ;  /* 0x008000006c30783b */ /* 0x000ea20000004200 */
[----:B-----5:R-:W-:Y:S01]  /*f950*/  F2FP.PACK_AB R55, R133, R134 ;  /* 0x000000868537723e */ /* 0x020fe200000000ff */
[--C-:B------:R-:W-:Y:S01]  /*f960*/  FFMA.FTZ R128, R105, c[0x0][0x23c], -R98.reuse ;  /* 0x00008f0069807a23 */ /* 0x100fe20000010862 */
[----:B------:R-:W-:Y:S01]  /*f970*/  MUFU.EX2 R142, R142 ;  /* 0x0000008e008e7308 */ /* 0x000fe20000000800 */
[----:B------:R-:W-:-:S02]  /*f980*/  FFMA.FTZ R107, R107, c[0x0][0x23c], -R98 ;  /* 0x00008f006b6b7a23 */ /* 0x000fc40000010862 */
[--C-:B------:R-:W-:Y:S02]  /*f990*/  FFMA.FTZ R105, R129, c[0x0][0x23c], -R98.reuse ;  /* 0x00008f0081697a23 */ /* 0x100fe40000010862 */
[C---:B----4-:R-:W-:Y:S01]  /*f9a0*/  HMMA.16816.F32 R4, R52.reuse, R60, R4 ;  /* 0x0000003c3404723c */ /* 0x050fe20000001804 */
[--C-:B------:R-:W-:Y:S02]  /*f9b0*/  FFMA.FTZ R126, R101, c[0x0][0x23c], -R98.reuse ;  /* 0x00008f00657e7a23 */ /* 0x100fe40000010862 */
[----:B------:R-:W-:Y:S01]  /*f9c0*/  MUFU.EX2 R145, R145 ;  /* 0x0000009100917308 */ /* 0x000fe20000000800 */
[----:B------:R-:W-:Y:S02]  /*f9d0*/  FFMA.FTZ R101, R125, c[0x0][0x23c], -R143 ;  /* 0x00008f007d657a23 */ /* 0x000fe4000001088f */
[--C-:B------:R-:W-:Y:S02]  /*f9e0*/  FFMA.FTZ R129, R91, c[0x0][0x23c], -R98.reuse ;  /* 0x00008f005b817a23 */ /* 0x100fe40000010862 */
[----:B------:R-:W-:Y:S01]  /*f9f0*/  HMMA.16816.F32 R8, R52, R62, R8 ;  /* 0x0000003e3408723c */ /* 0x000fe20000001808 */
[----:B------:R-:W4:Y:S01]  /*fa00*/  LDSM.16.MT88.4 R60, [R110+0x7400] ;  /* 0x007400006e3c783b */ /* 0x000f220000004200 */
[--C-:B------:R-:W-:Y:S01]  /*fa10*/  FFMA.FTZ R144, R89, c[0x0][0x23c], -R98.reuse ;  /* 0x00008f0059907a23 */ /* 0x100fe20000010862 */
[----:B------:R-:W-:Y:S01]  /*fa20*/  MUFU.EX2 R103, R103 ;  /* 0x0000006700677308 */ /* 0x000fe20000000800 */
[----:B------:R-:W-:-:S02]  /*fa30*/  FFMA.FTZ R96, R96, c[0x0][0x23c], -R98 ;  /* 0x00008f0060607a23 */ /* 0x000fc40000010862 */
[----:B------:R-:W-:Y:S02]  /*fa40*/  FFMA.FTZ R98, R94, c[0x0][0x23c], -R98 ;  /* 0x00008f005e627a23 */ /* 0x000fe40000010862 */
[C---:B-1----:R-:W-:Y:S01]  /*fa50*/  HMMA.16816.F32 R12, R52.reuse, R56, R12 ;  /* 0x00000038340c723c */ /* 0x042fe2000000180c */
[----:B------:R-:W-:Y:S02]  /*fa60*/  FFMA.FTZ R127, R127, R100, R99 ;  /* 0x000000647f7f7223 */ /* 0x000fe40000010063 */
[----:B------:R-:W-:Y:S01]  /*fa70*/  MUFU.EX2 R104, R104 ;  /* 0x0000006800687308 */ /* 0x000fe20000000800 */
[----:B------:R-:W-:Y:S02]  /*fa80*/  FFMA.FTZ R93, R130, R97, R93 ;  /* 0x00000061825d7223 */ /* 0x000fe4000001005d */
[----:B------:R-:W-:Y:S02]  /*fa90*/  FADD.FTZ R88, R88, R127 ;  /* 0x0000007f58587221 */ /* 0x000fe40000010000 */
[----:B------:R-:W-:Y:S01]  /*faa0*/  HMMA.16816.F32 R16, R52, R58, R16 ;  /* 0x0000003a3410723c */ /* 0x000fe20000001810 */
[----:B------:R-:W1:Y:S01]  /*fab0*/  LDSM.16.MT88.4 R56, [R108+0x7400] ;  /* 0x007400006c38783b */ /* 0x000e620000004200 */
[----:B------:R-:W-:Y:S01]  /*fac0*/  FADD.FTZ R94, R90, R93 ;  /* 0x0000005d5a5e7221 */ /* 0x000fe20000010000 */
[----:B------:R-:W-:Y:S01]  /*fad0*/  MUFU.EX2 R128, R128 ;  /* 0x0000008000807308 */ /* 0x000fe20000000800 */
[----:B------:R-:W-:-:S02]  /*fae0*/  FADD.FTZ R95, R95, R88 ;  /* 0x000000585f5f7221 */ /* 0x000fc40000010000 */
[----:B------:R-:W-:Y:S02]  /*faf0*/  FADD.FTZ R3, R3, R94 ;  /* 0x0000005e03037221 */ /* 0x000fe40000010000 */
[C---:B---3--:R-:W-:Y:S01]  /*fb00*/  HMMA.16816.F32 R36, R80.reuse, R40, R36 ;  /* 0x000000285024723c */ /* 0x048fe20000001824 */
[----:B------:R-:W-:Y:S02]  /*fb10*/  FADD.FTZ R86, R86, R95 ;  /* 0x0000005f56567221 */ /* 0x000fe40000010000 */
[----:B------:R-:W-:Y:S01]  /*fb20*/  MUFU.EX2 R107, R107 ;  /* 0x0000006b006b7308 */ /* 0x000fe20000000800 */
[----:B------:R-:W-:Y:S02]  /*fb30*/  FADD.FTZ R2, R2, R3 ;  /* 0x0000000302027221 */ /* 0x000fe40000010000 */
[----:B------:R-:W-:Y:S02]  /*fb40*/  FADD.FTZ R3, R141, R86 ;  /* 0x000000568d037221 */ /* 0x000fe40000010000 */
[C---:B------:R-:W-:Y:S01]  /*fb50*/  HMMA.16816.F32 R40, R80.reuse, R42, R64 ;  /* 0x0000002a5028723c */ /* 0x040fe20000001840 */
[----:B------:R-:W-:Y:S01]  /*fb60*/  LDSM.16.MT88.4 R64, [R110+0x8800] ;  /* 0x008800006e40783b */ /* 0x000fe20000004200 */
[----:B------:R-:W-:Y:S01]  /*fb70*/  FADD.FTZ R3, R140, R3 ;  /* 0x000000038c037221 */ /* 0x000fe20000010000 */
[----:B------:R-:W-:Y:S03]  /*fb80*/  MUFU.EX2 R105, R105 ;  /* 0x0000006900697308 */ /* 0x000fe60000000800 */
[----:B------:R-:W-:Y:S01]  /*fb90*/  FADD.FTZ R136, R136, R3 ;  /* 0x0000000388887221 */ /* 0x000fe20000010000 */
[----:B------:R-:W-:Y:S01]  /*fba0*/  MOV R3, R92 ;  /* 0x0000005c00037202 */ /* 0x000fe20000000f00 */
[----:B--2---:R-:W-:Y:S02]  /*fbb0*/  HMMA.16816.F32 R44, R80, R48, R44 ;  /* 0x00000030502c723c */ /* 0x004fe4000000182c */
[----:B------:R-:W-:Y:S01]  /*fbc0*/  FADD.FTZ R135, R135, R136 ;  /* 0x0000008887877221 */ /* 0x000fe20000010000 */
[----:B------:R-:W-:Y:S05]  /*fbd0*/  MUFU.EX2 R126, R126 ;  /* 0x0000007e007e7308 */ /* 0x000fea0000000800 */
[C---:B----4-:R-:W-:Y:S03]  /*fbe0*/  HMMA.16816.F32 R20, R52.reuse, R60, R20 ;  /* 0x0000003c3414723c */ /* 0x050fe60000001814 */
[----:B------:R-:W-:Y:S05]  /*fbf0*/  MUFU.EX2 R101, R101 ;  /* 0x0000006500657308 */ /* 0x000fea0000000800 */
[C---:B------:R-:W-:Y:S01]  /*fc00*/  HMMA.16816.F32 R24, R52.reuse, R62, R24 ;  /* 0x0000003e3418723c */ /* 0x040fe20000001818 */
[----:B------:R-:W2:Y:S02]  /*fc10*/  LDSM.16.MT88.4 R60, [R110+0x8400] ;  /* 0x008400006e3c783b */ /* 0x000ea40000004200 */
[----:B------:R-:W-:Y:S05]  /*fc20*/  MUFU.EX2 R129, R129 ;  /* 0x0000008100817308 */ /* 0x000fea0000000800 */
[C---:B-1----:R-:W-:Y:S03]  /*fc30*/  HMMA.16816.F32 R28, R52.reuse, R56, R28 ;  /* 0x00000038341c723c */ /* 0x042fe6000000181c */
[----:B------:R-:W1:Y:S05]  /*fc40*/  MUFU.EX2 R144, R144 ;  /* 0x0000009000907308 */ /* 0x000e6a0000000800 */
[----:B------:R-:W-:Y:S01]  /*fc50*/  HMMA.16816.F32 R32, R52, R58, R32 ;  /* 0x0000003a3420723c */ /* 0x000fe20000001820 */
[----:B------:R-:W3:Y:S02]  /*fc60*/  LDSM.16.MT88.4 R56, [R108+0x8400] ;  /* 0x008400006c38783b */ /* 0x000ee40000004200 */
[----:B------:R-:W-:Y:S05]  /*fc70*/  MUFU.EX2 R96, R96 ;  /* 0x0000006000607308 */ /* 0x000fea0000000800 */
[----:B------:R-:W-:Y:S01]  /*fc80*/  HMMA.16816.F32 R48, R80, R50, R72 ;  /* 0x000000325030723c */ /* 0x000fe20000001848 */
[----:B------:R-:W4:Y:S02]  /*fc90*/  LDSM.16.MT88.4 R72, [R108+0x8800] ;  /* 0x008800006c48783b */ /* 0x000f240000004200 */
[----:B------:R-:W5:Y:S01]  /*fca0*/  MUFU.EX2 R99, R98 ;  /* 0x0000006200637308 */ /* 0x000f620000000800 */
[----:B-1----:R-:W-:-:S03]  /*fcb0*/  F2FP.PACK_AB R89, R144, R129 ;  /* 0x000000819059723e */ /* 0x002fc600000000ff */
[--C-:B------:R-:W-:Y:S02]  /*fcc0*/  FFMA.FTZ R80, R102, c[0x0][0x23c], -R143.reuse ;  /* 0x00008f0066507a23 */ /* 0x100fe4000001088f */
[--C-:B------:R-:W-:Y:S02]  /*fcd0*/  FFMA.FTZ R102, R106, c[0x0][0x23c], -R143.reuse ;  /* 0x00008f006a667a23 */ /* 0x100fe4000001088f */
[----:B------:R-:W-:Y:S01]  /*fce0*/  FFMA.FTZ R106, R137, c[0x0][0x23c], -R143 ;  /* 0x00008f00896a7a23 */ /* 0x000fe2000001088f */
[----:B------:R-:W-:Y:S01]  /*fcf0*/  MUFU.EX2 R125, R80 ;  /* 0x00000050007d7308 */ /* 0x000fe20000000800 */
[----:B--2---:R-:W-:Y:S01]  /*fd00*/  HMMA.16816.F32 R36, R52, R60, R36 ;  /* 0x0000003c3424723c */ /* 0x004fe20000001824 */
[----:B-----5:R-:W-:-:S06]  /*fd10*/  F2FP.PACK_AB R91, R99, R96 ;  /* 0x00000060635b723e */ /* 0x020fcc00000000ff */
[----:B------:R-:W1:Y:S01]  /*fd20*/  MUFU.EX2 R102, R102 ;  /* 0x0000006600667308 */ /* 0x000e620000000800 */
[C---:B------:R-:W-:Y:S01]  /*fd30*/  HMMA.16816.F32 R40, R52.reuse, R62, R40 ;  /* 0x0000003e3428723c */ /* 0x040fe20000001828 */
[----:B------:R-:W2:Y:S06]  /*fd40*/  LDSM.16.MT88.4 R60, [R110+0x6800] ;  /* 0x006800006e3c783b */ /* 0x000eac0000004200 */
[----:B------:R-:W5:Y:S01]  /*fd50*/  MUFU.EX2 R106, R106 ;  /* 0x0000006a006a7308 */ /* 0x000f620000000800 */
[----:B---3--:R-:W-:Y:S01]  /*fd60*/  HMMA.16816.F32 R44, R52, R56, R44 ;  /* 0x00000038342c723c */ /* 0x008fe2000000182c */
[----:B-1----:R-:W-:-:S07]  /*fd70*/  F2FP.PACK_AB R88, R102, R125 ;  /* 0x0000007d6658723e */ /* 0x002fce00000000ff */
[----:B------:R-:W-:Y:S01]  /*fd80*/  HMMA.16816.F32 R48, R52, R58, R48 ;  /* 0x0000003a3430723c */ /* 0x000fe20000001830 */
[----:B------:R-:W1:Y:S01]  /*fd90*/  LDSM.16.MT88.4 R56, [R108+0x6800] ;  /* 0x006800006c38783b */ /* 0x000e620000004200 */
[----:B-----5:R-:W-:-:S05]  /*fda0*/  F2FP.PACK_AB R90, R106, R101 ;  /* 0x000000656a5a723e */ /* 0x020fca00000000ff */
[----:B------:R-:W-:Y:S02]  /*fdb0*/  F2FP.PACK_AB R52, R145, R142 ;  /* 0x0000008e9134723e */ /* 0x000fe400000000ff */
[----:B------:R-:W-:Y:S02]  /*fdc0*/  F2FP.PACK_AB R53, R107, R128 ;  /* 0x000000806b35723e */ /* 0x000fe400000000ff */
[----:B------:R-:W-:Y:S02]  /*fdd0*/  F2FP.PACK_AB R54, R104, R103 ;  /* 0x000000676836723e */ /* 0x000fe400000000ff */
[----:B------:R-:W-:-:S07]  /*fde0*/  F2FP.PACK_AB R55, R126, R105 ;  /* 0x000000697e37723e */ /* 0x000fce00000000ff */
[C---:B----4-:R-:W-:Y:S08]  /*fdf0*/  HMMA.16816.F32 R68, R52.reuse, R72, R44 ;  /* 0x000000483444723c */ /* 0x050ff0000000182c */
[C---:B--2---:R-:W-:Y:S08]  /*fe00*/  HMMA.16816.F32 R4, R52.reuse, R60, R4 ;  /* 0x0000003c3404723c */ /* 0x044ff00000001804 */
        /* <DEDUP_REMOVED lines=8> */
[----:B------:R-:W3:Y:S07]  /*fe90*/  LDSM.16.MT88.4 R8, [R110+0x8c00] ;  /* 0x008c00006e08783b */ /* 0x000eee0000004200 */
[C---:B------:R-:W-:Y:S01]  /*fea0*/  HMMA.16816.F32 R72, R52.reuse, R74, R48 ;  /* 0x0000004a3448723c */ /* 0x040fe20000001830 */
[----:B------:R-:W4:Y:S07]  /*feb0*/  LDSM.16.MT88.4 R48, [R110+0x7c00] ;  /* 0x007c00006e30783b */ /* 0x000f2e0000004200 */
[C---:B--2---:R-:W-:Y:S08]  /*fec0*/  HMMA.16816.F32 R20, R52.reuse, R60, R20 ;  /* 0x0000003c3414723c */ /* 0x044ff00000001814 */
[C---:B------:R-:W-:Y:S08]  /*fed0*/  HMMA.16816.F32 R24, R52.reuse, R62, R24 ;  /* 0x0000003e3418723c */ /* 0x040ff00000001818 */
[C---:B------:R-:W-:Y:S08]  /*fee0*/  HMMA.16816.F32 R60, R52.reuse, R64, R36 ;  /* 0x00000040343c723c */ /* 0x040ff00000001824 */
[C---:B------:R-:W-:Y:S01]  /*fef0*/  HMMA.16816.F32 R64, R52.reuse, R66, R40 ;  /* 0x000000423440723c */ /* 0x040fe20000001828 */
[----:B------:R-:W2:Y:S07]  /*ff00*/  LDSM.16.MT88.4 R40, [R108+0x6c00] ;  /* 0x006c00006c28783b */ /* 0x000eae0000004200 */
[C---:B-1----:R-:W-:Y:S08]  /*ff10*/  HMMA.16816.F32 R28, R52.reuse, R56, R28 ;  /* 0x00000038341c723c */ /* 0x042ff0000000181c */
[----:B------:R-:W-:Y:S01]  /*ff20*/  HMMA.16816.F32 R32, R52, R58, R32 ;  /* 0x0000003a3420723c */ /* 0x000fe20000001820 */
[----:B------:R-:W1:Y:S07]  /*ff30*/  LDSM.16.MT88.4 R56, [R108+0x7c00] ;  /* 0x007c00006c38783b */ /* 0x000e6e0000004200 */
[C---:B---3--:R-:W-:Y:S08]  /*ff40*/  HMMA.16816.F32 R60, R88.reuse, R8, R60 ;  /* 0x00000008583c723c */ /* 0x048ff0000000183c */
[C---:B----4-:R-:W-:Y:S08]  /*ff50*/  HMMA.16816.F32 R44, R88.reuse, R48, R20 ;  /* 0x00000030582c723c */ /* 0x050ff00000001814 */
[C---:B------:R-:W-:Y:S08]  /*ff60*/  HMMA.16816.F32 R48, R88.reuse, R50, R24 ;  /* 0x000000325830723c */ /* 0x040ff00000001818 */
[C---:B--2---:R-:W-:Y:S07]  /*ff70*/  HMMA.16816.F32 R36, R88.reuse, R40, R12 ;  /* 0x000000285824723c */ /* 0x044fee000000180c */
        /* <DEDUP_REMOVED lines=23> */
[----:B------:R-:W-:-:S04]  /*100f0*/  FADD.FTZ R129, R144, R129 ;  /* 0x0000008190817221 */ /* 0x000fc80000010000 */
[----:B------:R-:W-:Y:S01]  /*10100*/  FADD.FTZ R96, R96, R129 ;  /* 0x0000008160607221 */ /* 0x000fe20000010000 */
[----:B------:R-:W-:Y:S03]  /*10110*/  HMMA.16816.F32 R72, R88, R6, R72 ;  /* 0x000000065848723c */ /* 0x000fe60000001848 */
[----:B------:R-:W-:-:S05]  /*10120*/  FADD.FTZ R130, R99, R96 ;  /* 0x0000006063827221 */ /* 0x000fca0000010000 */
.L_x_5291:
        /* <DEDUP_REMOVED lines=12> */
.L_x_5301:
        /* <DEDUP_REMOVED lines=65> */
.L_x_5298:
        /* <DEDUP_REMOVED lines=194> */
.L_x_5300:
        /* <DEDUP_REMOVED lines=47> */
.L_x_5299:
        /* <DEDUP_REMOVED lines=34> */
[----:B------:R-:W-:Y:S01]  /*11730*/  FFMA.FTZ R7, R0, R3, R7 ;  /* 0x0000000300077223 */ /* 0x000fe20000010007 */
[----:B------:R-:W-:Y:S01]  /*11740*/  FMNMX.FTZ R98, R6, R87, !PT ;  /* 0x0000005706627209 */ /* 0x000fe20007810000 */
[C---:B------:R-:W-:Y:S02]  /*11750*/  FFMA.FTZ R10, R0.reuse, R99, R10 ;  /* 0x00000063000a7223 */ /* 0x040fe4000001000a */
        /* <DEDUP_REMOVED lines=8> */
[C---:B------:R-:W-:Y:S01]  /*117e0*/  FFMA.FTZ R18, R0.reuse, R93, R18 ;  /* 0x0000005d00127223 */ /* 0x040fe20000010012 */
[----:B------:R-:W-:Y:S01]  /*117f0*/  FMNMX.FTZ R103, R5, R98, !PT ;  /* 0x0000006205677209 */ /* 0x000fe20007810000 */
[----:B------:R-:W2:Y:S01]  /*11800*/  I2F R3, R3 ;  /* 0x0000000300037306 */ /* 0x000ea20000201400 */
[----:B------:R-:W-:Y:S01]  /*11810*/  FMNMX.FTZ R101, R11, R100, !PT ;  /* 0x000000640b657209 */ /* 0x000fe20007810000 */
[-C--:B------:R-:W-:Y:S01]  /*11820*/  FFMA.FTZ R19, R0, R94.reuse, R19 ;  /* 0x0000005e00137223 */ /* 0x080fe20000010013 */
[----:B------:R-:W-:Y:S01]  /*11830*/  FMNMX.FTZ R98, R8, R103, !PT ;  /* 0x0000006708627209 */ /* 0x000fe20007810000 */
[----:B------:R-:W-:Y:S01]  /*11840*/  FFMA.FTZ R17, R0, R94, R17 ;  /* 0x0000005e00117223 */ /* 0x000fe20000010011 */
[----:B------:R-:W-:Y:S01]  /*11850*/  FMNMX.FTZ R96, R14, R101, !PT ;  /* 0x000000650e607209 */ /* 0x000fe20007810000 */
[C---:B------:R-:W-:Y:S01]  /*11860*/  FFMA.FTZ R16, R0.reuse, R93, R16 ;  /* 0x0000005d00107223 */ /* 0x040fe20000010010 */
[----:B-1----:R-:W-:Y:S01]  /*11870*/  FMNMX.FTZ R97, R9, R98, !PT ;  /* 0x0000006209617209 */ /* 0x002fe20007810000 */
[C---:B------:R-:W-:Y:S01]  /*11880*/  FFMA.FTZ R22, R0.reuse, R95, R22 ;  /* 0x0000005f00167223 */ /* 0x040fe20000010016 */
[----:B------:R-:W-:Y:S01]  /*11890*/  FMNMX.FTZ R101, R15, R96, !PT ;  /* 0x000000600f657209 */ /* 0x000fe20007810000 */
[-C--:B------:R-:W-:Y:S01]  /*118a0*/  FFMA.FTZ R23, R0, R90.reuse, R23 ;  /* 0x0000005a00177223 */ /* 0x080fe20000010017 */
[----:B------:R-:W-:Y:S01]  /*118b0*/  FMNMX.FTZ R94, R12, R97, !PT ;  /* 0x000000610c5e7209 */ /* 0x000fe20007810000 */
[----:B------:R-:W-:Y:S01]  /*118c0*/  FFMA.FTZ R20, R0, R95, R20 ;  /* 0x0000005f00147223 */ /* 0x000fe20000010014 */
[----:B------:R-:W-:Y:S01]  /*118d0*/  IADD3 R99, R2, 0x38, RZ ;  /* 0x0000003802637810 */ /* 0x000fe20007ffe0ff */
[----:B------:R-:W-:Y:S01]  /*118e0*/  FFMA.FTZ R26, R0, R89, R26 ;  /* 0x00000059001a7223 */ /* 0x000fe2000001001a */
[----:B------:R-:W-:Y:S01]  /*118f0*/  FMNMX.FTZ R96, R18, R101, !PT ;  /* 0x0000006512607209 */ /* 0x000fe20007810000 */
[----:B------:R-:W-:Y:S01]  /*11900*/  FFMA.FTZ R21, R0, R90, R21 ;  /* 0x0000005a00157223 */ /* 0x000fe20000010015 */
[----:B------:R-:W-:Y:S01]  /*11910*/  FMNMX.FTZ R97, R13, R94, !PT ;  /* 0x0000005e0d617209 */ /* 0x000fe20007810000 */
[----:B------:R-:W1:Y:S01]  /*11920*/  I2F R93, R99 ;  /* 0x00000063005d7306 */ /* 0x000e620000201400 */
[----:B------:R-:W-:Y:S01]  /*11930*/  IADD3 R2, R2, 0x39, RZ ;  /* 0x0000003902027810 */ /* 0x000fe20007ffe0ff */
[C---:B------:R-:W-:Y:S01]  /*11940*/  FFMA.FTZ R24, R0.reuse, R89, R24 ;  /* 0x0000005900187223 */ /* 0x040fe20000010018 */
[----:B------:R-:W-:Y:S01]  /*11950*/  FMNMX.FTZ R101, R19, R96, !PT ;  /* 0x0000006013657209 */ /* 0x000fe20007810000 */
[----:B------:R-:W-:Y:S01]  /*11960*/  FFMA.FTZ R25, R0, R88, R25 ;  /* 0x0000005800197223 */ /* 0x000fe20000010019 */
[----:B------:R-:W-:Y:S01]  /*11970*/  FMNMX.FTZ R94, R16, R97, !PT ;  /* 0x00000061105e7209 */ /* 0x000fe20007810000 */
[----:B--2---:R-:W-:Y:S01]  /*11980*/  FFMA.FTZ R30, R0, R3, R30 ;  /* 0x00000003001e7223 */ /* 0x004fe2000001001e */
[----:B------:R-:W-:Y:S01]  /*11990*/  FMNMX.FTZ R96, R22, R101, !PT ;  /* 0x0000006516607209 */ /* 0x000fe20007810000 */
[C---:B------:R-:W-:Y:S01]  /*119a0*/  FFMA.FTZ R31, R0.reuse, R91, R31 ;  /* 0x0000005b001f7223 */ /* 0x040fe2000001001f */
[----:B------:R-:W-:Y:S01]  /*119b0*/  FMNMX.FTZ R95, R17, R94, !PT ;  /* 0x0000005e115f7209 */ /* 0x000fe20007810000 */
[----:B------:R-:W2:Y:S01]  /*119c0*/  I2F R2, R2 ;  /* 0x0000000200027306 */ /* 0x000ea20000201400 */
[----:B------:R-:W-:Y:S01]  /*119d0*/  FMNMX.FTZ R97, R23, R96, !PT ;  /* 0x0000006017617209 */ /* 0x000fe20007810000 */
[----:B------:R-:W-:Y:S01]  /*119e0*/  FFMA.FTZ R28, R0, R3, R28 ;  /* 0x00000003001c7223 */ /* 0x000fe2000001001c */
[----:B------:R-:W-:Y:S01]  /*119f0*/  FMNMX.FTZ R90, R20, R95, !PT ;  /* 0x0000005f145a7209 */ /* 0x000fe20007810000 */
[----:B------:R-:W-:Y:S01]  /*11a00*/  FFMA.FTZ R29, R0, R91, R29 ;  /* 0x0000005b001d7223 */ /* 0x000fe2000001001d */
[----:B------:R-:W-:Y:S02]  /*11a10*/  FMNMX.FTZ R94, R26, R97, !PT ;  /* 0x000000611a5e7209 */ /* 0x000fe40007810000 */
[----:B------:R-:W-:Y:S02]  /*11a20*/  FMNMX.FTZ R89, R21, R90, !PT ;  /* 0x0000005a15597209 */ /* 0x000fe40007810000 */
[----:B------:R-:W-:Y:S02]  /*11a30*/  FMNMX.FTZ R95, R27, R94, !PT ;  /* 0x0000005e1b5f7209 */ /* 0x000fe40007810000 */
        /* <DEDUP_REMOVED lines=30> */
[----:B------:R-:W-:Y:S02]  /*11c20*/  FMUL.FTZ R106, R3, c[0x0][0x23c] ;  /* 0x00008f00036a7a20 */ /* 0x000fe40000410000 */
[----:B------:R-:W-:Y:S02]  /*11c30*/  FMUL.FTZ R86, R88, c[0x0][0x23c] ;  /* 0x00008f0058567a20 */ /* 0x000fe40000410000 */
[----:B------:R-:W2:Y:S01]  /*11c40*/  LDSM.16.MT88.4 R88, [R110+0x6000] ;  /* 0x006000006e58783b */ /* 0x000ea20000004200 */
[----:B------:R-:W-:Y:S01]  /*11c50*/  FSEL R106, R106, RZ, P0 ;  /* 0x000000ff6a6a7208 */ /* 0x000fe20000000000 */
[--C-:B------:R-:W-:Y:S01]  /*11c60*/  FFMA.FTZ R94, R10, c[0x0][0x23c], -R105.reuse ;  /* 0x00008f000a5e7a23 */ /* 0x100fe20000010869 */
[----:B------:R-:W-:Y:S01]  /*11c70*/  ISETP.GT.AND P0, PT, R124, 0x1, PT ;  /* 0x000000017c00780c */ /* 0x000fe20003f04270 */
[--C-:B------:R-:W-:Y:S01]  /*11c80*/  FFMA.FTZ R93, R11, c[0x0][0x23c], -R105.reuse ;  /* 0x00008f000b5d7a23 */ /* 0x100fe20000010869 */
[----:B------:R-:W3:Y:S01]  /*11c90*/  MUFU.EX2 R86, R86 ;  /* 0x0000005600567308 */ /* 0x000ee20000000800 */
[--C-:B------:R-:W-:Y:S01]  /*11ca0*/  FFMA.FTZ R96, R8, c[0x0][0x23c], -R106.reuse ;  /* 0x00008f0008607a23 */ /* 0x100fe2000001086a */
[----:B------:R-:W-:Y:S01]  /*11cb0*/  MOV R124, R92 ;  /* 0x0000005c007c7202 */ /* 0x000fe20000000f00 */
        /* <DEDUP_REMOVED lines=13> */
[C---:B---3--:R-:W-:Y:S02]  /*11d90*/  FMUL.FTZ R8, R86.reuse, R76 ;  /* 0x0000004c56087220 */ /* 0x048fe40000410000 */
[C---:B------:R-:W-:Y:S02]  /*11da0*/  FMUL.FTZ R9, R86.reuse, R77 ;  /* 0x0000004d56097220 */ /* 0x040fe40000410000 */
[----:B------:R-:W1:Y:S01]  /*11db0*/  LDSM.16.MT88.4 R76, [R108+0x6000] ;  /* 0x006000006c4c783b */ /* 0x000e620000004200 */
[----:B------:R-:W3:Y:S01]  /*11dc0*/  MUFU.EX2 R97, R97 ;  /* 0x0000006100617308 */ /* 0x000ee20000000800 */
[C---:B------:R-:W-:Y:S02]  /*11dd0*/  FMUL.FTZ R4, R86.reuse, R80 ;  /* 0x0000005056047220 */ /* 0x040fe40000410000 */
[C---:B------:R-:W-:Y:S02]  /*11de0*/  FMUL.FTZ R5, R86.reuse, R81 ;  /* 0x0000005156057220 */ /* 0x040fe40000410000 */
[C---:B------:R-:W-:Y:S02]  /*11df0*/  FMUL.FTZ R39, R87.reuse, R39 ;  /* 0x0000002757277220 */ /* 0x040fe40000410000 */
[C---:B------:R-:W-:Y:S02]  /*11e00*/  FMUL.FTZ R36, R86.reuse, R36 ;  /* 0x0000002456247220 */ /* 0x040fe40000410000 */
[C---:B------:R-:W-:Y:S01]  /*11e10*/  FMUL.FTZ R37, R86.reuse, R37 ;  /* 0x0000002556257220 */ /* 0x040fe20000410000 */
[----:B------:R-:W4:Y:S01]  /*11e20*/  MUFU.EX2 R93, R93 ;  /* 0x0000005d005d7308 */ /* 0x000f220000000800 */
[C---:B------:R-:W-:Y:S02]  /*11e30*/  FMUL.FTZ R42, R87.reuse, R42 ;  /* 0x0000002a572a7220 */ /* 0x040fe40000410000 */
[C---:B------:R-:W-:Y:S02]  /*11e40*/  FMUL.FTZ R43, R87.reuse, R43 ;  /* 0x0000002b572b7220 */ /* 0x040fe40000410000 */
[C---:B------:R-:W-:Y:S02]  /*11e50*/  FMUL.FTZ R40, R86.reuse, R40 ;  /* 0x0000002856287220 */ /* 0x040fe40000410000 */
[C---:B------:R-:W-:Y:S02]  /*11e60*/  FMUL.FTZ R41, R86.reuse, R41 ;  /* 0x0000002956297220 */ /* 0x040fe40000410000 */
[C---:B------:R-:W-:Y:S01]  /*11e70*/  FMUL.FTZ R46, R87.reuse, R46 ;  /* 0x0000002e572e7220 */ /* 0x040fe20000410000 */
[----:B------:R-:W-:Y:S01]  /*11e80*/  MUFU.EX2 R99, R99 ;  /* 0x0000006300637308 */ /* 0x000fe20000000800 */
[----:B------:R-:W-:Y:S02]  /*11e90*/  FMUL.FTZ R47, R87, R47 ;  /* 0x0000002f572f7220 */ /* 0x000fe40000410000 */
[C---:B------:R-:W-:Y:S01]  /*11ea0*/  FMUL.FTZ R44, R86.reuse, R44 ;  /* 0x0000002c562c7220 */ /* 0x040fe20000410000 */
[----:B---3--:R-:W-:Y:S01]  /*11eb0*/  F2FP.PACK_AB R81, R97, R104 ;  /* 0x000000686151723e */ /* 0x008fe200000000ff */
[C---:B------:R-:W-:Y:S02]  /*11ec0*/  FMUL.FTZ R45, R86.reuse, R45 ;  /* 0x0000002d562d7220 */ /* 0x040fe40000410000 */
[C---:B------:R-:W-:Y:S02]  /*11ed0*/  FMUL.FTZ R50, R87.reuse, R50 ;  /* 0x0000003257327220 */ /* 0x040fe40000410000 */
[----:B------:R-:W-:Y:S01]  /*11ee0*/  FMUL.FTZ R51, R87, R51 ;  /* 0x0000003357337220 */ /* 0x000fe20000410000 */
[----:B------:R-:W3:Y:S01]  /*11ef0*/  MUFU.EX2 R98, R98 ;  /* 0x0000006200627308 */ /* 0x000ee20000000800 */
        /* <DEDUP_REMOVED lines=12> */
[----:B------:R-:W4:Y:S01]  /*11fc0*/  MUFU.EX2 R95, R95 ;  /* 0x0000005f005f7308 */ /* 0x000f220000000800 */
        /* <DEDUP_REMOVED lines=9> */
[C---:B------:R-:W-:Y:S02]  /*12060*/  FMUL.FTZ R65, R86.reuse, R65 ;  /* 0x0000004156417220 */ /* 0x040fe40000410000 */
[C---:B------:R-:W-:Y:S02]  /*12070*/  FMUL.FTZ R12, R86.reuse, R72 ;  /* 0x00000048560c7220 */ /* 0x040fe40000410000 */
[--C-:B------:R-:W-:Y:S02]  /*12080*/  FFMA.FTZ R101, R13, c[0x0][0x23c], -R106.reuse ;  /* 0x00008f000d657a23 */ /* 0x100fe4000001086a */
[----:B------:R-:W-:Y:S02]  /*12090*/  FMUL.FTZ R13, R86, R73 ;  /* 0x00000049560d7220 */ /* 0x000fe40000410000 */
[--C-:B------:R-:W-:Y:S01]  /*120a0*/  FFMA.FTZ R103, R16, c[0x0][0x23c], -R106.reuse ;  /* 0x00008f0010677a23 */ /* 0x100fe2000001086a */
[----:B----4-:R-:W-:Y:S01]  /*120b0*/  F2FP.PACK_AB R82, R95, R96 ;  /* 0x000000605f52723e */ /* 0x010fe200000000ff */
[--C-:B------:R-:W-:Y:S01]  /*120c0*/  FFMA.FTZ R134, R22, c[0x0][0x23c], -R105.reuse ;  /* 0x00008f0016867a23 */ /* 0x100fe20000010869 */
[----:B------:R-:W3:Y:S01]  /*120d0*/  MUFU.EX2 R101, R101 ;  /* 0x0000006500657308 */ /* 0x000ee20000000800 */
[--C-:B------:R-:W-:Y:S02]  /*120e0*/  FFMA.FTZ R131, R23, c[0x0][0x23c], -R105.reuse ;  /* 0x00008f0017837a23 */ /* 0x100fe40000010869 */
[--C-:B------:R-:W-:Y:S02]  /*120f0*/  FFMA.FTZ R136, R20, c[0x0][0x23c], -R106.reuse ;  /* 0x00008f0014887a23 */ /* 0x100fe4000001086a */
[C---:B--2---:R-:W-:Y:S05]  /*12100*/  HMMA.16816.F32 R4, R80.reuse, R88, R4 ;  /* 0x000000585004723c */ /* 0x044fea0000001804 */
[--C-:B------:R-:W-:Y:S01]  /*12110*/  FFMA.FTZ R133, R21, c[0x0][0x23c], -R106.reuse ;  /* 0x00008f0015857a23 */ /* 0x100fe2000001086a */
[----:B------:R-:W-:Y:S01]  /*12120*/  MUFU.EX2 R134, R134 ;  /* 0x0000008600867308 */ /* 0x000fe20000000800 */
[----:B------:R-:W-:Y:S01]  /*12130*/  LDSM.16.MT88.4 R20, [R110+0x6800] ;  /* 0x006800006e14783b */ /* 0x000fe20000004200 */
[C---:B------:R-:W-:Y:S04]  /*12140*/  HMMA.16816.F32 R8, R80.reuse, R90, R8 ;  /* 0x0000005a5008723c */ /* 0x040fe80000001808 */
[--C-:B------:R-:W-:Y:S02]  /*12150*/  FFMA.FTZ R132, R26, c[0x0][0x23c], -R105.reuse ;  /* 0x00008f001a847a23 */ /* 0x100fe40000010869 */
[--C-:B------:R-:W-:Y:S02]  /*12160*/  FFMA.FTZ R107, R27, c[0x0][0x23c], -R105.reuse ;  /* 0x00008f001b6b7a23 */ /* 0x100fe40000010869 */
[C---:B-1----:R-:W-:Y:S01]  /*12170*/  HMMA.16816.F32 R36, R80.reuse, R76, R36 ;  /* 0x0000004c5024723c */ /* 0x042fe20000001824 */
[----:B------:R-:W-:Y:S03]  /*12180*/  MUFU.EX2 R131, R131 ;  /* 0x0000008300837308 */ /* 0x000fe60000000800 */
[--C-:B------:R-:W-:Y:S01]  /*12190*/  FFMA.FTZ R138, R24, c[0x0][0x23c], -R106.reuse ;  /* 0x00008f00188a7a23 */ /* 0x100fe2000001086a */
[----:B---3--:R-:W-:Y:S01]  /*121a0*/  F2FP.PACK_AB R16, R101, R100 ;  /* 0x000000646510723e */ /* 0x008fe200000000ff */
[--C-:B------:R-:W-:Y:S02]  /*121b0*/  FFMA.FTZ R135, R25, c[0x0][0x23c], -R106.reuse ;  /* 0x00008f0019877a23 */ /* 0x100fe4000001086a */
[C---:B------:R-:W-:Y:S01]  /*121c0*/  HMMA.16816.F32 R40, R80.reuse, R78, R40 ;  /* 0x0000004e5028723c */ /* 0x040fe20000001828 */
[----:B------:R-:W1:Y:S02]  /*121d0*/  LDSM.16.MT88.4 R76, [R110+0x7000] ;  /* 0x007000006e4c783b */ /* 0x000e640000004200 */
[----:B------:R-:W-:Y:S01]  /*121e0*/  MUFU.EX2 R132, R132 ;  /* 0x0000008400847308 */ /* 0x000fe20000000800 */
[--C-:B------:R-:W-:Y:S02]  /*121f0*/  FFMA.FTZ R91, R14, c[0x0][0x23c], -R105.reuse ;  /* 0x00008f000e5b7a23 */ /* 0x100fe40000010869 */
[----:B------:R-:W-:Y:S02]  /*12200*/  FMUL.FTZ R14, R87, R74 ;  /* 0x0000004a570e7220 */ /* 0x000fe40000410000 */
[--C-:B------:R-:W-:Y:S01]  /*12210*/  FFMA.FTZ R90, R15, c[0x0][0x23c], -R105.reuse ;  /* 0x00008f000f5a7a23 */ /* 0x100fe20000010869 */
[----:B------:R-:W-:Y:S03]  /*12220*/  LDSM.16.MT88.4 R24, [R108+0x6800] ;  /* 0x006800006c18783b */ /* 0x000fe60000004200 */
[C---:B------:R-:W-:Y:S01]  /*12230*/  FMUL.FTZ R15, R87.reuse, R75 ;  /* 0x0000004b570f7220 */ /* 0x040fe20000410000 */
[----:B------:R-:W-:Y:S01]  /*12240*/  MUFU.EX2 R107, R107 ;  /* 0x0000006b006b7308 */ /* 0x000fe20000000800 */
[C---:B------:R-:W-:Y:S02]  /*12250*/  FMUL.FTZ R70, R87.reuse, R70 ;  /* 0x0000004657467220 */ /* 0x040fe40000410000 */
[----:B------:R-:W-:Y:S01]  /*12260*/  FMUL.FTZ R71, R87, R71 ;  /* 0x0000004757477220 */ /* 0x000fe20000410000 */
[----:B------:R-:W-:Y:S01]  /*12270*/  LDSM.16.MT88.4 R72, [R110+0x6400] ;  /* 0x006400006e48783b */ /* 0x000fe20000004200 */
[C---:B------:R-:W-:Y:S02]  /*12280*/  FMUL.FTZ R68, R86.reuse, R68 ;  /* 0x0000004456447220 */ /* 0x040fe40000410000 */
[----:B------:R-:W-:Y:S02]  /*12290*/  FMUL.FTZ R69, R86, R69 ;  /* 0x0000004556457220 */ /* 0x000fe40000410000 */
[--C-:B------:R-:W-:Y:S01]  /*122a0*/  FFMA.FTZ R89, R18, c[0x0][0x23c], -R105.reuse ;  /* 0x00008f0012597a23 */ /* 0x100fe20000010869 */
[----:B------:R-:W-:Y:S01]  /*122b0*/  MUFU.EX2 R136, R136 ;  /* 0x0000008800887308 */ /* 0x000fe20000000800 */
[----:B------:R-:W-:Y:S02]  /*122c0*/  FFMA.FTZ R88, R19, c[0x0][0x23c], -R105 ;  /* 0x00008f0013587a23 */ /* 0x000fe40000010869 */
[----:B------:R-:W-:Y:S02]  /*122d0*/  FFMA.FTZ R102, R17, c[0x0][0x23c], -R106 ;  /* 0x00008f0011667a23 */ /* 0x000fe4000001086a */
[----:B------:R-:W-:Y:S01]  /*122e0*/  FFMA.FTZ R104, R87, R130, R104 ;  /* 0x0000008257687223 */ /* 0x000fe20000010068 */
[----:B------:R-:W-:Y:S01]  /*122f0*/  MOV R87, R2 ;  /* 0x0000000200577202 */ /* 0x000fe20000000f00 */
[----:B------:R-:W-:Y:S02]  /*12300*/  FFMA.FTZ R99, R86, R127, R99 ;  /* 0x0000007f56637223 */ /* 0x000fe40000010063 */
[----:B------:R-:W-:Y:S01]  /*12310*/  FADD.FTZ R97, R97, R104 ;  /* 0x0000006861617221 */ /* 0x000fe20000010000 */
[----:B------:R-:W-:Y:S01]  /*12320*/  MUFU.EX2 R133, R133 ;  /* 0x0000008500857308 */ /* 0x000fe20000000800 */
[----:B------:R-:W-:Y:S02]  /*12330*/  FADD.FTZ R99, R98, R99 ;  /* 0x0000006362637221 */ /* 0x000fe40000010000 */
[----:B------:R-:W-:Y:S02]  /*12340*/  FADD.FTZ R86, R94, R97 ;  /* 0x000000615e567221 */ /* 0x000fe40000010000 */
[----:B------:R-:W-:Y:S02]  /*12350*/  FADD.FTZ R96, R96, R99 ;  /* 0x0000006360607221 */ /* 0x000fe40000010000 */
[----:B------:R-:W-:Y:S01]  /*12360*/  FADD.FTZ R86, R93, R86 ;  /* 0x000000565d567221 */ /* 0x000fe20000010000 */
[C---:B-1----:R-:W-:Y:S02]  /*12370*/  HMMA.16816.F32 R44, R80.reuse, R76, R44 ;  /* 0x0000004c502c723c */ /* 0x042fe4000000182c */
[----:B------:R-:W-:Y:S01]  /*12380*/  MUFU.EX2 R138, R138 ;  /* 0x0000008a008a7308 */ /* 0x000fe20000000800 */
[----:B------:R-:W-:Y:S04]  /*12390*/  FADD.FTZ R95, R95, R96 ;  /* 0x000000605f5f7221 */ /* 0x000fe80000010000 */
[----:B------:R-:W-:Y:S01]  /*123a0*/  FADD.FTZ R100, R100, R95 ;  /* 0x0000005f64647221 */ /* 0x000fe20000010000 */
[C---:B------:R-:W-:Y:S01]  /*123b0*/  HMMA.16816.F32 R48, R80.reuse, R78, R48 ;  /* 0x0000004e5030723c */ /* 0x040fe20000001830 */
[----:B------:R-:W1:Y:S03]  /*123c0*/  LDSM.16.MT88.4 R76, [R108+0x7000] ;  /* 0x007000006c4c783b */ /* 0x000e660000004200 */
[----:B------:R-:W-:Y:S01]  /*123d0*/  MUFU.EX2 R135, R135 ;  /* 0x0000008700877308 */ /* 0x000fe20000000800 */
[----:B------:R-:W-:Y:S09]  /*123e0*/  FADD.FTZ R100, R101, R100 ;  /* 0x0000006465647221 */ /* 0x000ff20000010000 */
[----:B------:R-:W-:Y:S10]  /*123f0*/  MUFU.EX2 R91, R91 ;  /* 0x0000005b005b7308 */ /* 0x000ff40000000800 */
[----:B------:R-:W2:Y:S10]  /*12400*/  MUFU.EX2 R90, R90 ;  /* 0x0000005a005a7308 */ /* 0x000eb40000000800 */
[----:B------:R-:W-:Y:S01]  /*12410*/  MUFU.EX2 R89, R89 ;  /* 0x0000005900597308 */ /* 0x000fe20000000800 */
[C---:B-1----:R-:W-:Y:S09]  /*12420*/  HMMA.16816.F32 R52, R80.reuse, R76, R52 ;  /* 0x0000004c5034723c */ /* 0x042ff20000001834 */
[----:B------:R-:W1:Y:S03]  /*12430*/  MUFU.EX2 R88, R88 ;  /* 0x0000005800587308 */ /* 0x000e660000000800 */
[C---:B--2---:R-:W-:Y:S01]  /*12440*/  F2FP.PACK_AB R17, R90.reuse, R91 ;  /* 0x0000005b5a11723e */ /* 0x044fe200000000ff */
[C---:B------:R-:W-:Y:S01]  /*12450*/  HMMA.16816.F32 R56, R80.reuse, R78, R56 ;  /* 0x0000004e5038723c */ /* 0x040fe20000001838 */
[----:B------:R-:W2:Y:S02]  /*12460*/  LDSM.16.MT88.4 R76, [R110+0x8000] ;  /* 0x008000006e4c783b */ /* 0x000ea40000004200 */
[----:B------:R-:W-:Y:S03]  /*12470*/  FADD.FTZ R91, R91, R86 ;  /* 0x000000565b5b7221 */ /* 0x000fe60000010000 */
[----:B------:R-:W-:Y:S01]  /*12480*/  MUFU.EX2 R103, R103 ;  /* 0x0000006700677308 */ /* 0x000fe20000000800 */
[----:B------:R-:W-:Y:S01]  /*12490*/  MOV R86, R3 ;  /* 0x0000000300567202 */ /* 0x000fe20000000f00 */
[----:B------:R-:W-:Y:S08]  /*124a0*/  FADD.FTZ R90, R90, R91 ;  /* 0x0000005b5a5a7221 */ /* 0x000ff00000010000 */
[----:B------:R-:W3:Y:S01]  /*124b0*/  MUFU.EX2 R102, R102 ;  /* 0x0000006600667308 */ /* 0x000ee20000000800 */
[C---:B-1----:R-:W-:Y:S01]  /*124c0*/  F2FP.PACK_AB R19, R88.reuse, R89 ;  /* 0x000000595813723e */ /* 0x042fe200000000ff */
[----:B------:R-:W-:Y:S04]  /*124d0*/  FADD.FTZ R89, R89, R90 ;  /* 0x0000005a59597221 */ /* 0x000fe80000010000 */
[----:B------:R-:W-:Y:S01]  /*124e0*/  FADD.FTZ R89, R88, R89 ;  /* 0x0000005958597221 */ /* 0x000fe20000010000 */
[C---:B---3--:R-:W-:Y:S01]  /*124f0*/  F2FP.PACK_AB R18, R102.reuse, R103 ;  /* 0x000000676612723e */ /* 0x048fe200000000ff */
[----:B------:R-:W-:Y:S01]  /*12500*/  FADD.FTZ R103, R103, R100 ;  /* 0x0000006467677221 */ /* 0x000fe20000010000 */
[C---:B--2---:R-:W-:Y:S03]  /*12510*/  HMMA.16816.F32 R60, R80.reuse, R76, R60 ;  /* 0x0000004c503c723c */ /* 0x044fe6000000183c */
[----:B------:R-:W-:Y:S05]  /*12520*/  FADD.FTZ R103, R102, R103 ;  /* 0x0000006766677221 */ /* 0x000fea0000010000 */
[C---:B------:R-:W-:Y:S01]  /*12530*/  HMMA.16816.F32 R64, R80.reuse, R78, R64 ;  /* 0x0000004e5040723c */ /* 0x040fe20000001840 */
[----:B------:R-:W1:Y:S07]  /*12540*/  LDSM.16.MT88.4 R76, [R108+0x8000] ;  /* 0x008000006c4c783b */ /* 0x000e6e0000004200 */
[C---:B-1----:R-:W-:Y:S08]  /*12550*/  HMMA.16816.F32 R68, R80.reuse, R76, R68 ;  /* 0x0000004c5044723c */ /* 0x042ff00000001844 */
[----:B------:R-:W-:Y:S01]  /*12560*/  HMMA.16816.F32 R12, R80, R78, R12 ;  /* 0x0000004e500c723c */ /* 0x000fe2000000180c */
[----:B------:R-:W-:Y:S07]  /*12570*/  LDSM.16.MT88.4 R76, [R110+0x6c00] ;  /* 0x006c00006e4c783b */ /* 0x000fee0000004200 */
        /* <DEDUP_REMOVED lines=15> */
[C---:B-1----:R-:W-:Y:S07]  /*12670*/  HMMA.16816.F32 R68, R16.reuse, R72, R68 ;  /* 0x000000481044723c */ /* 0x042fee0000001844 */
[--C-:B------:R-:W-:Y:S01]  /*12680*/  FFMA.FTZ R73, R31, c[0x0][0x23c], -R105.reuse ;  /* 0x00008f001f497a23 */ /* 0x100fe20000010869 */
[----:B------:R-:W-:Y:S04]  /*12690*/  HMMA.16816.F32 R12, R16, R74, R12 ;  /* 0x0000004a100c723c */ /* 0x000fe8000000180c */
[--C-:B------:R-:W-:Y:S02]  /*126a0*/  FFMA.FTZ R72, R34, c[0x0][0x23c], -R105.reuse ;  /* 0x00008f0022487a23 */ /* 0x100fe40000010869 */
[--C-:B------:R-:W-:Y:S01]  /*126b0*/  FFMA.FTZ R31, R28, c[0x0][0x23c], -R106.reuse ;  /* 0x00008f001c1f7a23 */ /* 0x100fe2000001086a */
[----:B------:R-:W-:Y:S01]  /*126c0*/  F2FP.PACK_AB R17, R131, R134 ;  /* 0x000000868311723e */ /* 0x000fe200000000ff */
[--C-:B------:R-:W-:Y:S01]  /*126d0*/  FFMA.FTZ R74, R30, c[0x0][0x23c], -R105.reuse ;  /* 0x00008f001e4a7a23 */ /* 0x100fe20000010869 */
[----:B------:R-:W-:Y:S01]  /*126e0*/  F2FP.PACK_AB R19, R107, R132 ;  /* 0x000000846b13723e */ /* 0x000fe200000000ff */
[----:B------:R-:W-:Y:S02]  /*126f0*/  MUFU.EX2 R28, R72 ;  /* 0x00000048001c7308 */ /* 0x000fe40000000800 */
[----:B------:R-:W-:Y:S01]  /*12700*/  F2FP.PACK_AB R16, R133, R136 ;  /* 0x000000888510723e */ /* 0x000fe200000000ff */
[----:B------:R-:W-:Y:S01]  /*12710*/  FFMA.FTZ R105, R35, c[0x0][0x23c], -R105 ;  /* 0x00008f0023697a23 */ /* 0x000fe20000010869 */
[----:B------:R-:W-:Y:S01]  /*12720*/  F2FP.PACK_AB R18, R135, R138 ;  /* 0x0000008a8712723e */ /* 0x000fe200000000ff */
[--C-:B------:R-:W-:Y:S02]  /*12730*/  FFMA.FTZ R30, R29, c[0x0][0x23c], -R106.reuse ;  /* 0x00008f001d1e7a23 */ /* 0x100fe4000001086a */
[--C-:B------:R-:W-:Y:S02]  /*12740*/  FFMA.FTZ R34, R32, c[0x0][0x23c], -R106.reuse ;  /* 0x00008f0020227a23 */ /* 0x100fe4000001086a */
[----:B------:R-:W-:Y:S01]  /*12750*/  FFMA.FTZ R106, R33, c[0x0][0x23c], -R106 ;  /* 0x00008f00216a7a23 */ /* 0x000fe2000001086a */
[----:B------:R-:W-:Y:S01]  /*12760*/  MUFU.EX2 R32, R74 ;  /* 0x0000004a00207308 */ /* 0x000fe20000000800 */
[C---:B------:R-:W-:Y:S03]  /*12770*/  HMMA.16816.F32 R4, R16.reuse, R20, R4 ;  /* 0x000000141004723c */ /* 0x040fe60000001804 */
[----:B------:R-:W-:Y:S02]  /*12780*/  FADD.FTZ R134, R134, R89 ;  /* 0x0000005986867221 */ /* 0x000fe40000010000 */
[----:B------:R-:W-:Y:S02]  /*12790*/  FADD.FTZ R136, R136, R103 ;  /* 0x0000006788887221 */ /* 0x000fe40000010000 */
[----:B------:R-:W-:Y:S01]  /*127a0*/  FADD.FTZ R131, R131, R134 ;  /* 0x0000008683837221 */ /* 0x000fe20000010000 */
[C---:B------:R-:W-:Y:S01]  /*127b0*/  HMMA.16816.F32 R8, R16.reuse, R22, R8 ;  /* 0x000000161008723c */ /* 0x040fe20000001808 */
[----:B------:R-:W1:Y:S01]  /*127c0*/  LDSM.16.MT88.4 R20, [R110+0x7800] ;  /* 0x007800006e14783b */ /* 0x000e620000004200 */
[----:B------:R-:W2:Y:S02]  /*127d0*/  MUFU.EX2 R29, R73 ;  /* 0x00000049001d7308 */ /* 0x000ea40000000800 */
[----:B------:R-:W-:Y:S02]  /*127e0*/  FADD.FTZ R133, R133, R136 ;  /* 0x0000008885857221 */ /* 0x000fe40000010000 */
[----:B------:R-:W-:Y:S01]  /*127f0*/  FADD.FTZ R132, R132, R131 ;  /* 0x0000008384847221 */ /* 0x000fe20000010000 */
[----:B------:R-:W-:Y:S01]  /*12800*/  MOV R131, R129 ;  /* 0x0000008100837202 */ /* 0x000fe20000000f00 */
[C---:B------:R-:W-:Y:S04]  /*12810*/  HMMA.16816.F32 R36, R16.reuse, R24, R36 ;  /* 0x000000181024723c */ /* 0x040fe80000001824 */
[----:B------:R-:W3:Y:S01]  /*12820*/  MUFU.EX2 R105, R105 ;  /* 0x0000006900697308 */ /* 0x000ee20000000800 */
[----:B------:R-:W-:Y:S02]  /*12830*/  FADD.FTZ R138, R138, R133 ;  /* 0x000000858a8a7221 */ /* 0x000fe40000010000 */
[----:B------:R-:W-:Y:S01]  /*12840*/  FADD.FTZ R107, R107, R132 ;  /* 0x000000846b6b7221 */ /* 0x000fe20000010000 */
[C---:B------:R-:W-:Y:S01]  /*12850*/  HMMA.16816.F32 R40, R16.reuse, R26, R40 ;  /* 0x0000001a1028723c */ /* 0x040fe20000001828 */
[----:B------:R-:W4:Y:S03]  /*12860*/  LDSM.16.MT88.4 R24, [R108+0x7800] ;  /* 0x007800006c18783b */ /* 0x000f260000004200 */
[----:B------:R-:W-:Y:S01]  /*12870*/  FADD.FTZ R138, R135, R138 ;  /* 0x0000008a878a7221 */ /* 0x000fe20000010000 */
[----:B------:R-:W-:Y:S01]  /*12880*/  MOV R132, R128 ;  /* 0x0000008000847202 */ /* 0x000fe20000000f00 */
[----:B------:R-:W-:Y:S01]  /*12890*/  MUFU.EX2 R31, R31 ;  /* 0x0000001f001f7308 */ /* 0x000fe20000000800 */
[C---:B--2---:R-:W-:Y:S01]  /*128a0*/  F2FP.PACK_AB R73, R29.reuse, R32 ;  /* 0x000000201d49723e */ /* 0x044fe200000000ff */
[----:B------:R-:W-:Y:S08]  /*128b0*/  FADD.FTZ R32, R32, R107 ;  /* 0x0000006b20207221 */ /* 0x000ff00000010000 */
[----:B------:R-:W2:Y:S01]  /*128c0*/  MUFU.EX2 R30, R30 ;  /* 0x0000001e001e7308 */ /* 0x000ea20000000800 */
[----:B------:R-:W-:Y:S01]  /*128d0*/  FADD.FTZ R29, R29, R32 ;  /* 0x000000201d1d7221 */ /* 0x000fe20000010000 */
[C---:B---3--:R-:W-:Y:S03]  /*128e0*/  F2FP.PACK_AB R75, R105.reuse, R28 ;  /* 0x0000001c694b723e */ /* 0x048fe600000000ff */
[----:B------:R-:W-:Y:S01]  /*128f0*/  FADD.FTZ R28, R28, R29 ;  /* 0x0000001d1c1c7221 */ /* 0x000fe20000010000 */
[C---:B-1----:R-:W-:Y:S04]  /*12900*/  HMMA.16816.F32 R44, R16.reuse, R20, R44 ;  /* 0x00000014102c723c */ /* 0x042fe8000000182c */
[----:B------:R-:W-:Y:S01]  /*12910*/  MUFU.EX2 R33, R34 ;  /* 0x0000002200217308 */ /* 0x000fe20000000800 */
[----:B------:R-:W-:Y:S03]  /*12920*/  FADD.FTZ R130, R105, R28 ;  /* 0x0000001c69827221 */ /* 0x000fe60000010000 */
[C---:B------:R-:W-:Y:S01]  /*12930*/  HMMA.16816.F32 R48, R16.reuse, R22, R48 ;  /* 0x000000161030723c */ /* 0x040fe20000001830 */
[----:B------:R-:W1:Y:S05]  /*12940*/  LDSM.16.MT88.4 R20, [R110+0x8800] ;  /* 0x008800006e14783b */ /* 0x000e6a0000004200 */
[----:B------:R-:W3:Y:S01]  /*12950*/  MUFU.EX2 R106, R106 ;  /* 0x0000006a006a7308 */ /* 0x000ee20000000800 */
[C---:B--2---:R-:W-:Y:S01]  /*12960*/  F2FP.PACK_AB R72, R30.reuse, R31 ;  /* 0x0000001f1e48723e */ /* 0x044fe200000000ff */
[C---:B----4-:R-:W-:Y:S04]  /*12970*/  HMMA.16816.F32 R52, R16.reuse, R24, R52 ;  /* 0x000000181034723c */ /* 0x050fe80000001834 */
[----:B------:R-:W-:Y:S04]  /*12980*/  FADD.FTZ R31, R31, R138 ;  /* 0x0000008a1f1f7221 */ /* 0x000fe80000010000 */
[C---:B------:R-:W-:Y:S01]  /*12990*/  HMMA.16816.F32 R56, R16.reuse, R26, R56 ;  /* 0x0000001a1038723c */ /* 0x040fe20000001838 */
[----:B------:R-:W2:Y:S03]  /*129a0*/  LDSM.16.MT88.4 R24, [R108+0x8800] ;  /* 0x008800006c18783b */ /* 0x000ea60000004200 */
[----:B------:R-:W-:Y:S01]  /*129b0*/  FADD.FTZ R30, R30, R31 ;  /* 0x0000001f1e1e7221 */ /* 0x000fe20000010000 */
[C---:B---3--:R-:W-:Y:S03]  /*129c0*/  F2FP.PACK_AB R74, R106.reuse, R33 ;  /* 0x000000216a4a723e */ /* 0x048fe600000000ff */
[----:B------:R-:W-:Y:S04]  /*129d0*/  FADD.FTZ R33, R33, R30 ;  /* 0x0000001e21217221 */ /* 0x000fe80000010000 */
[----:B------:R-:W-:Y:S01]  /*129e0*/  FADD.FTZ R127, R106, R33 ;  /* 0x000000216a7f7221 */ /* 0x000fe20000010000 */
        /* <DEDUP_REMOVED lines=10> */
[C---:B-1----:R-:W-:Y:S01]  /*12a90*/  HMMA.16816.F32 R36, R72.reuse, R20, R36 ;  /* 0x000000144824723c */ /* 0x042fe20000001824 */
[----:B------:R-:W1:Y:S07]  /*12aa0*/  LDSM.16.MT88.4 R8, [R108+0x8c00] ;  /* 0x008c00006c08783b */ /* 0x000e6e0000004200 */
[C---:B------:R-:W-:Y:S08]  /*12ab0*/  HMMA.16816.F32 R40, R72.reuse, R22, R40 ;  /* 0x000000164828723c */ /* 0x040ff00000001828 */
[C---:B--2---:R-:W-:Y:S08]  /*12ac0*/  HMMA.16816.F32 R44, R72.reuse, R16, R44 ;  /* 0x00000010482c723c */ /* 0x044ff0000000182c */
[C---:B------:R-:W-:Y:S08]  /*12ad0*/  HMMA.16816.F32 R48, R72.reuse, R18, R48 ;  /* 0x000000124830723c */ /* 0x040ff00000001830 */
[C---:B---3--:R-:W-:Y:S08]  /*12ae0*/  HMMA.16816.F32 R52, R72.reuse, R24, R52 ;  /* 0x000000184834723c */ /* 0x048ff00000001834 */
[C---:B------:R-:W-:Y:S08]  /*12af0*/  HMMA.16816.F32 R56, R72.reuse, R26, R56 ;  /* 0x0000001a4838723c */ /* 0x040ff00000001838 */
[C---:B----4-:R-:W-:Y:S08]  /*12b00*/  HMMA.16816.F32 R60, R72.reuse, R4, R60 ;  /* 0x00000004483c723c */ /* 0x050ff0000000183c */
[C---:B------:R-:W-:Y:S08]  /*12b10*/  HMMA.16816.F32 R64, R72.reuse, R6, R64 ;  /* 0x000000064840723c */ /* 0x040ff00000001840 */
[C---:B-1----:R-:W-:Y:S08]  /*12b20*/  HMMA.16816.F32 R68, R72.reuse, R8, R68 ;  /* 0x000000084844723c */ /* 0x042ff00000001844 */
[----:B------:R-:W-:Y:S01]  /*12b30*/  HMMA.16816.F32 R72, R72, R10, R12 ;  /* 0x0000000a4848723c */ /* 0x000fe2000000180c */
[----:B------:R-:W-:-:S07]  /*12b40*/  @P0 BRA `(.L_x_5301) ;  /* 0xffffd6a000000947 */ /* 0x000fce000383ffff */
.L_x_5297:
        /* <DEDUP_REMOVED lines=166> */
.L_x_5302:
[----:B------:R-:W1:Y:S04]  /*135b0*/  S2R R3, SR_CTAID.Z ;  /* 0x0000000000037919 */ /* 0x000e680000002700 */
[----:B------:R-:W1:Y:S02]  /*135c0*/  S2R R2, SR_CTAID.Y ;  /* 0x0000000000027919 */ /* 0x000e640000002600 */
[----:B-1----:R-:W-:-:S04]  /*135d0*/  IMAD R4, R2, c[0x0][0x1c0], R3 ;  /* 0x0000700002047a24 */ /* 0x002fc800078e0203 */
[----:B------:R-:W-:Y:S02]  /*135e0*/  IMAD R4, R4, c[0x0][0x214], RZ ;  /* 0x0000850004047a24 */ /* 0x000fe400078e02ff */
.L_x_5303:
        /* <DEDUP_REMOVED lines=35> */
.L_x_5305:
[----:B------:R-:W-:Y:S05]  /*13820*/  BSYNC B0 ;  /* 0x0000000000007941 */ /* 0x000fea0003800000 */
.L_x_5304:
        /* <DEDUP_REMOVED lines=33> */
.L_x_5307:
[----:B------:R-:W-:Y:S05]  /*13a40*/  BSYNC B0 ;  /* 0x0000000000007941 */ /* 0x000fea0003800000 */
.L_x_5306:
        /* <DEDUP_REMOVED lines=21> */
.L_x_5308:
        /* <DEDUP_REMOVED lines=14> */
.L_x_6166:


//--------------------- .text._ZN5flash24flash_fwd_splitkv_kernelI23Flash_fwd_kernel_traitsILi96ELi64ELi64ELi4ELb0ELb0EN7cutlass6half_tE19Flash_kernel_traitsILi96ELi64ELi64ELi4ES3_EELb1ELb0ELb1ELb0ELb0ELb1ELb0ELb1EEEvNS_16Flash_fwd_paramsE --------------------------
	.section	.text._ZN5flash24flash_fwd_splitkv_kernelI23Flash_fwd_kernel_traitsILi96ELi64ELi64ELi4ELb0ELb0EN7cutlass6half_tE19Flash_kernel_traitsILi96ELi64ELi64ELi4ES3_EELb1ELb0ELb1ELb0ELb0ELb1ELb0ELb1EEEvNS_16Flash_fwd_paramsE,"ax",@progbits
	.sectioninfo	@"SHI_REGISTERS=162"
	.align	128
        .global         _ZN5flash24flash_fwd_splitkv_kernelI23Flash_fwd_kernel_traitsILi96ELi64ELi64ELi4ELb0ELb0EN7cutlass6half_tE19Flash_kernel_traitsILi96ELi64ELi64ELi4ES3_EELb1ELb0ELb1ELb0ELb0ELb1ELb0ELb1EEEvNS_16Flash_fwd_paramsE
        .type           _ZN5flash24flash_fwd_splitkv_kernelI23Flash_fwd_kernel_traitsILi96ELi64ELi64ELi4ELb0ELb0EN7cutlass6half_tE19Flash_kernel_traitsILi96ELi64ELi64ELi4ES3_EELb1ELb0ELb1ELb0ELb0ELb1ELb0ELb1EEEvNS_16Flash_fwd_paramsE,@function
        .size           _ZN5flash24flash_fwd_splitkv_kernelI23Flash_fwd_kernel_traitsILi96ELi64ELi64ELi4ELb0ELb0EN7cutlass6half_tE19Flash_kernel_traitsILi96ELi64ELi64ELi4ES3_EELb1ELb0ELb1ELb0ELb0ELb1ELb0ELb1EEEvNS_16Flash_fwd_paramsE,(.L_x_6167 - _ZN5flash24flash_fwd_splitkv_kernelI23Flash_fwd_kernel_traitsILi96ELi64ELi64ELi4ELb0ELb0EN7cutlass6half_tE19Flash_kernel_traitsILi96ELi64ELi64ELi4ES3_EELb1ELb0ELb1ELb0ELb0ELb1ELb0ELb1EEEvNS_16Flash_fwd_paramsE)
        .other          _ZN5flash24flash_fwd_splitkv_kernelI23Flash_fwd_kernel_traitsILi96ELi64ELi64ELi4ELb0ELb0EN7cutlass6half_tE19Flash_kernel_traitsILi96ELi64ELi64ELi4ES3_EELb1ELb0ELb1ELb0ELb0ELb1ELb0ELb1EEEvNS_16Flash_fwd_paramsE,@"STO_CUDA_ENTRY STV_DEFAULT"
_ZN5flash24flash_fwd_splitkv_kernelI23Flash_fwd_kernel_traitsILi96ELi64ELi64ELi4ELb0ELb0EN7cutlass6half_tE19Flash_kernel_traitsILi96ELi64ELi64ELi4ES3_EELb1ELb0ELb1ELb0ELb0ELb1ELb0ELb1EEEvNS_16Flash_fwd_paramsE:
.text._ZN5flash24flash_fwd_splitkv_kernelI23Flash_fwd_kernel_traitsILi96ELi64ELi64ELi4ELb0ELb0EN7cutlass6half_tE19Flash_kernel_traitsILi96ELi64ELi64ELi4ES3_EELb1ELb0ELb1ELb0ELb0ELb1ELb0ELb1EEEvNS_16Flash_fwd_paramsE:
        /* <DEDUP_REMOVED lines=35> */
.L_x_5309:
[----:B-1-34-:R-:W-:Y:S02]  /*0230*/  MOV R3, c[0x0][0x218] ;  /* 0x0000860000037a02 */ /* 0x01afe40000000f00 */
.L_x_5310:
        /* <DEDUP_REMOVED lines=47> */
[----:B------:R-:W-:Y:S01]  /*0530*/  @!P0 IMAD R3, R9, c[0x0][0x1e4], R8 ;  /* 0x0000790009038a24 */ /* 0x000fe200078e0208 */
[----:B------:R-:W-:Y:S01]  /*0540*/  IADD3 R8, R4, 0x20, RZ ;  /* 0x0000002004087810 */ /* 0x000fe20007ffe0ff */
        /* <DEDUP_REMOVED lines=31> */
.L_x_5313:
[----:B------:R-:W-:Y:S05]  /*0740*/  BSYNC B0 ;  /* 0x0000000000007941 */ /* 0x000fea0003800000 */
.L_x_5312:
        /* <DEDUP_REMOVED lines=19> */
.L_x_5315:
[----:B------:R-:W-:Y:S05]  /*0880*/  BSYNC B0 ;  /* 0x0000000000007941 */ /* 0x000fea0003800000 */
.L_x_5314:
        /* <DEDUP_REMOVED lines=13> */
.L_x_5311:
        /* <DEDUP_REMOVED lines=79> */
[----:B------:R-:W-:-:S04]  /*0e50*/  IMAD.IADD R11, R11, 0x1, R4 ;  /* 0x000000010b0b7824 */ /* 0x000fc800078e0204 */
[----:B------:R-:W-:-:S04]  /*0e60*/  IMAD.WIDE.U32 R8, R15, c[0x0][0x198], R10 ;  /* 0x000066000f087a25 */ /* 0x000fc800078e000a */
[----:B------:R-:W-:Y:S01]  /*0e70*/  IMAD.WIDE.U32 R10, R0, c[0x0][0x188], RZ ;  /* 0x00006200000a7a25 */ /* 0x000fe200078e00ff */
[----:B------:R-:W-:-:S03]  /*0e80*/  IADD3 R9, R9, R2, RZ ;  /* 0x0000000209097210 */ /* 0x000fc60007ffe0ff */
[----:B------:R-:W-:Y:S01]  /*0e90*/  IMAD R2, R6, c[0x0][0x1b0], RZ ;  /* 0x00006c0006027a24 */ /* 0x000fe200078e02ff */
[----:B------:R-:W-:Y:S01]  /*0ea0*/  IADD3 R17, R11, R17, RZ ;  /* 0x000000110b117210 */ /* 0x000fe20007ffe0ff */
[----:B------:R-:W-:-:S04]  /*0eb0*/  IMAD.WIDE.U32 R8, R7, c[0x0][0x1b0], R8 ;  /* 0x00006c0007087a25 */ /* 0x000fc800078e0008 */
[----:B------:R-:W-:Y:S02]  /*0ec0*/  IMAD R2, R7, c[0x0][0x1b4], R2 ;  /* 0x00006d0007027a24 */ /* 0x000fe400078e0202 */
[----:B------:R-:W-:Y:S02]  /*0ed0*/  IMAD.MOV.U32 R0, RZ, RZ, R10 ;  /* 0x000000ffff007224 */ /* 0x000fe400078e000a */
[----:B------:R-:W-:Y:S01]  /*0ee0*/  IMAD.IADD R13, R9, 0x1, R2 ;  /* 0x00000001090d7824 */ /* 0x000fe200078e0202 */
[----:B------:R-:W-:Y:S01]  /*0ef0*/  MOV R2, R8 ;  /* 0x0000000800027202 */ /* 0x000fe20000000f00 */
[----:B------:R-:W-:Y:S05]  /*0f00*/  BRA `(.L_x_5317) ;  /* 0x0000044000007947 */ /* 0x000fea0003800000 */
.L_x_5316:
        /* <DEDUP_REMOVED lines=16> */
.L_x_5318:
[----:B------:R-:W-:Y:S02]  /*1010*/  IABS R2, c[0x0][0x1c8] ;  /* 0x0000720000027a13 */ /* 0x000fe40000000000 */
[----:B------:R-:W-:Y:S02]  /*1020*/  IABS R3, R110 ;  /* 0x0000006e00037213 */ /* 0x000fe40000000000 */
[----:B------:R-:W1:Y:S01]  /*1030*/  I2F.RP R5, R2 ;  /* 0x0000000200057306 */ /* 0x000e620000209400 */
[----:B------:R-:W-:-:S05]  /*1040*/  @P4 IADD3 R17, R4, R17, RZ ;  /* 0x0000001104114210 */ /* 0x000fca0007ffe0ff */
        /* <DEDUP_REMOVED lines=23> */
[----:B------:R-:W-:Y:S02]  /*11c0*/  IMAD R0, R5, c[0x0][0x198], RZ ;  /* 0x0000660005007a24 */ /* 0x000fe400078e02ff */
[----:B------:R-:W-:Y:S02]  /*11d0*/  IMAD.MOV.U32 R15, RZ, RZ, R3 ;  /* 0x000000ffff0f7224 */ /* 0x000fe400078e0003 */
[----:B------:R-:W-:Y:S01]  /*11e0*/  @!P1 IMAD.MOV R7, RZ, RZ, -R7 ;  /* 0x000000ffff079224 */ /* 0x000fe200078e0a07 */
[----:B------:R-:W-:Y:S01]  /*11f0*/  @!P0 LOP3.LUT R7, RZ, c[0x0][0x1c8], RZ, 0x33, !PT ;  /* 0x00007200ff078a12 */ /* 0x000fe200078e33ff */
[----:B------:R-:W-:-:S03]  /*1200*/  IMAD R0, R3, c[0x0][0x19c], R0 ;  /* 0x0000670003007a24 */ /* 0x000fc600078e0200 */
[----:B------:R-:W-:Y:S01]  /*1210*/  SHF.R.S32.HI R6, RZ, 0x1f, R7 ;  /* 0x0000001fff067819 */ /* 0x000fe20000011407 */
[----:B------:R-:W-:-:S04]  /*1220*/  IMAD.IADD R11, R11, 0x1, R0 ;  /* 0x000000010b0b7824 */ /* 0x000fc800078e0200 */
[----:B------:R-:W-:Y:S02]  /*1230*/  IMAD R0, R6, c[0x0][0x1b0], RZ ;  /* 0x00006c0006007a24 */ /* 0x000fe400078e02ff */
[----:B------:R-:W-:-:S04]  /*1240*/  IMAD.WIDE.U32 R10, R7, c[0x0][0x1b0], R10 ;  /* 0x00006c00070a7a25 */ /* 0x000fc800078e000a */
[----:B------:R-:W-:Y:S01]  /*1250*/  IMAD R13, R7, c[0x0][0x1b4], R0 ;  /* 0x00006d00070d7a24 */ /* 0x000fe200078e0200 */
[----:B------:R-:W-:Y:S01]  /*1260*/  @P4 MOV R0, R14 ;  /* 0x0000000e00004202 */ /* 0x000fe20000000f00 */
[----:B------:R-:W-:-:S03]  /*1270*/  IMAD.MOV.U32 R2, RZ, RZ, R10 ;  /* 0x000000ffff027224 */ /* 0x000fc600078e000a */
        /* <DEDUP_REMOVED lines=13> */
.L_x_5317:
[----:B------:R1:W5:Y:S02]  /*1350*/  @P5 LDG.E R122, [R116.64] ;  /* 0x00000006747a5981 */ /* 0x000364000c1e1900 */
[----:B-----5:R-:W-:Y:S01]  /*1360*/  SHF.R.S32.HI R9, RZ, 0x1f, R56 ;  /* 0x0000001fff097819 */ /* 0x020fe20000011438 */
[----:B------:R-:W-:Y:S01]  /*1370*/  IMAD.MOV.U32 R8, RZ, RZ, 0x2 ;  /* 0x00000002ff087424 */ /* 0x000fe200078e00ff */
[----:B------:R-:W-:Y:S01]  /*1380*/  ISETP.NE.AND P0, PT, R119, -0x1, PT ;  /* 0xffffffff7700780c */ /* 0x000fe20003f05270 */
[----:B------:R-:W-:Y:S01]  /*1390*/  IMAD.MOV.U32 R28, RZ, RZ, RZ ;  /* 0x000000ffff1c7224 */ /* 0x000fe200078e00ff */
[CC--:B------:R-:W-:Y:S01]  /*13a0*/  LEA.HI R25, R9.reuse, R56.reuse, RZ, 0x2 ;  /* 0x0000003809197211 */ /* 0x0c0fe200078f10ff */
[----:B------:R-:W-:Y:S01]  /*13b0*/  IMAD.MOV.U32 R29, RZ, RZ, c[0x0][0x230] ;  /* 0x00008c00ff1d7624 */ /* 0x000fe200078e00ff */
[-C--:B------:R-:W-:Y:S01]  /*13c0*/  LEA.HI R68, R9, R56.reuse, RZ, 0x3 ;  /* 0x0000003809447211 */ /* 0x080fe200078f18ff */
[----:B------:R-:W-:Y:S01]  /*13d0*/  IMAD.MOV.U32 R55, RZ, RZ, c[0x0][0x1a0] ;  /* 0x00006800ff377624 */ /* 0x000fe200078e00ff */
[----:B------:R-:W-:Y:S01]  /*13e0*/  LOP3.LUT R11, R25, 0xfffffffc, RZ, 0xc0, !PT ;  /* 0xfffffffc190b7812 */ /* 0x000fe200078ec0ff */
[----:B------:R-:W-:Y:S01]  /*13f0*/  IMAD.MOV.U32 R42, RZ, RZ, 0x10 ;  /* 0x00000010ff2a7424 */ /* 0x000fe200078e00ff */
[----:B------:R-:W-:-:S02]  /*1400*/  LEA.HI R65, R9, R56, RZ, 0x4 ;  /* 0x0000003809417211 */ /* 0x000fc400078f20ff */
[----:B------:R-:W-:Y:S01]  /*1410*/  SHF.R.S32.HI R67, RZ, 0x3, R68 ;  /* 0x00000003ff437819 */ /* 0x000fe20000011444 */
[----:B------:R-:W-:Y:S01]  /*1420*/  IMAD.IADD R76, R56, 0x1, -R11 ;  /* 0x00000001384c7824 */ /* 0x000fe200078e0a0b */
[----:B------:R-:W-:Y:S01]  /*1430*/  SHF.R.S32.HI R112, RZ, 0x2, R25 ;  /* 0x00000002ff707819 */ /* 0x000fe20000011419 */
[----:B------:R-:W-:Y:S01]  /*1440*/  @!P0 IMAD R4, R57, c[0x0][0x178], RZ ;  /* 0x00005e0039048a24 */ /* 0x000fe200078e02ff */
[----:B------:R-:W-:Y:S01]  /*1450*/  LOP3.LUT R11, R65, 0xfffffff0, RZ, 0xc0, !PT ;  /* 0xfffffff0410b7812 */ /* 0x000fe200078ec0ff */
[----:B------:R-:W-:Y:S01]  /*1460*/  @!P0 IMAD.WIDE.U32 R20, R59, c[0x0][0x178], RZ ;  /* 0x00005e003b148a25 */ /* 0x000fe200078e00ff */
[----:B------:R-:W-:Y:S02]  /*1470*/  LEA.HI R25, R25, R112, RZ, 0x1 ;  /* 0x0000007019197211 */ /* 0x000fe400078f08ff */
[----:B------:R-:W-:Y:S01]  /*1480*/  LEA.HI R9, R9, R56, RZ, 0x5 ;  /* 0x0000003809097211 */ /* 0x000fe200078f28ff */
[----:B------:R-:W-:Y:S01]  /*1490*/  IMAD.SHL.U32 R19, R67, 0x40, RZ ;  /* 0x0000004043137824 */ /* 0x000fe200078e00ff */
[----:B------:R-:W-:Y:S01]  /*14a0*/  LOP3.LUT R25, R25, 0x7fffffe, RZ, 0xc0, !PT ;  /* 0x07fffffe19197812 */ /* 0x000fe200078ec0ff */
[----:B------:R-:W-:Y:S01]  /*14b0*/  @P0 IMAD.WIDE.U32 R22, R119, c[0x0][0x190], RZ ;  /* 0x0000640077160a25 */ /* 0x000fe200078e00ff */
[----:B------:R-:W-:-:S02]  /*14c0*/  SHF.R.S32.HI R66, RZ, 0x5, R9 ;  /* 0x00000005ff427819 */ /* 0x000fc40000011409 */
[----:B------:R-:W-:Y:S01]  /*14d0*/  LOP3.LUT R19, R19, 0xc0, RZ, 0xc0, !PT ;  /* 0x000000c013137812 */ /* 0x000fe200078ec0ff */
[----:B------:R-:W-:Y:S01]  /*14e0*/  IMAD.IADD R64, R56, 0x1, -R11 ;  /* 0x0000000138407824 */ /* 0x000fe200078e0a0b */
[----:B------:R-:W-:Y:S01]  /*14f0*/  SHF.R.S32.HI R113, RZ, 0x1f, R112 ;  /* 0x0000001fff717819 */ /* 0x000fe20000011470 */
[----:B------:R-:W-:Y:S01]  /*1500*/  @!P0 IMAD R4, R59, c[0x0][0x17c], R4 ;  /* 0x00005f003b048a24 */ /* 0x000fe200078e0204 */
[----:B------:R-:W-:Y:S01]  /*1510*/  IADD3 R88, P1, R112, R15, RZ ;  /* 0x0000000f70587210 */ /* 0x000fe20007f3e0ff */
[----:B------:R-:W-:Y:S01]  /*1520*/  IMAD.SHL.U32 R10, R76, 0x8, RZ ;  /* 0x000000084c0a7824 */ /* 0x000fe200078e00ff */
[----:B------:R-:W-:Y:S01]  /*1530*/  LEA.HI R63, R64, R64, RZ, 0x1 ;  /* 0x00000040403f7211 */ /* 0x000fe200078f08ff */
[----:B------:R-:W-:Y:S01]  /*1540*/  @!P0 IMAD.MOV.U32 R22, RZ, RZ, R20 ;  /* 0x000000ffff168224 */ /* 0x000fe200078e0014 */
[----:B------:R-:W-:Y:S01]  /*1550*/  MOV R79, c[0x0][0x230] ;  /* 0x00008c00004f7a02 */ /* 0x000fe20000000f00 */
        /* <DEDUP_REMOVED lines=12> */
[----:B------:R-:W-:Y:S01]  /*1620*/  IMAD R5, R5, c[0x0][0x1a0], RZ ;  /* 0x0000680005057a24 */ /* 0x000fe200078e02ff */
[----:B------:R-:W-:Y:S01]  /*1630*/  LOP3.LUT R19, R4, R19, RZ, 0x3c, !PT ;  /* 0x0000001304137212 */ /* 0x000fe200078e3cff */
[----:B------:R-:W-:Y:S01]  /*1640*/  IMAD.WIDE R26, R27, 0x40, R112 ;  /* 0x000000401b1a7825 */ /* 0x000fe200078e0270 */
[----:B------:R-:W-:-:S02]  /*1650*/  LEA.HI R4, R21, R62, RZ, 0x2 ;  /* 0x0000003e15047211 */ /* 0x000fc400078f10ff */
[----:B------:R-:W-:Y:S01]  /*1660*/  IADD3 R16, P0, R10, R0, RZ ;  /* 0x000000000a107210 */ /* 0x000fe20007f1e0ff */
[----:B------:R-:W-:Y:S01]  /*1670*/  IMAD R5, R88, c[0x0][0x1a4], R5 ;  /* 0x0000690058057a24 */ /* 0x000fe200078e0205 */
[----:B------:R-:W-:Y:S01]  /*1680*/  LEA R106, R106, R19, 0x5 ;  /* 0x000000136a6a7211 */ /* 0x000fe200078e28ff */
[----:B------:R-:W-:Y:S01]  /*1690*/  IMAD.HI.U32 R79, R8, R79, R28 ;  /* 0x0000004f084f7227 */ /* 0x000fe200078e001c */
[----:B------:R-:W-:Y:S02]  /*16a0*/  LOP3.LUT R19, R4, 0xfffffffc, RZ, 0xc0, !PT ;  /* 0xfffffffc04137812 */ /* 0x000fe400078ec0ff */
[----:B------:R-:W-:Y:S01]  /*16b0*/  IADD3 R85, R10, 0x20, RZ ;  /* 0x000000200a557810 */ /* 0x000fe20007ffe0ff */
[----:B------:R-:W-:Y:S01]  /*16c0*/  IMAD R4, R6, c[0x0][0x1b8], RZ ;  /* 0x00006e0006047a24 */ /* 0x000fe200078e02ff */
[C---:B------:R-:W-:Y:S01]  /*16d0*/  IADD3 R84, R10.reuse, 0x40, RZ ;  /* 0x000000400a547810 */ /* 0x040fe20007ffe0ff */
[----:B------:R-:W-:Y:S01]  /*16e0*/  IMAD.X R17, R11, 0x1, R17, P0 ;  /* 0x000000010b117824 */ /* 0x000fe200000e0611 */
[----:B------:R-:W-:Y:S01]  /*16f0*/  ISETP.GE.AND P0, PT, R85, c[0x0][0x220], PT ;  /* 0x0000880055007a0c */ /* 0x000fe20003f06270 */
[C---:B------:R-:W-:Y:S01]  /*1700*/  IMAD R0, R7.reuse, c[0x0][0x1bc], R4 ;  /* 0x00006f0007007a24 */ /* 0x040fe200078e0204 */
[----:B------:R-:W-:Y:S01]  /*1710*/  ISETP.GE.AND P1, PT, R10, c[0x0][0x220], PT ;  /* 0x000088000a007a0c */ /* 0x000fe20003f26270 */
[----:B------:R-:W-:Y:S01]  /*1720*/  IMAD.WIDE.U32 R16, R7, c[0x0][0x1b8], R16 ;  /* 0x00006e0007107a25 */ /* 0x000fe200078e0010 */
[----:B------:R-:W-:-:S02]  /*1730*/  SEL R4, RZ, 0xffffffff, P0 ;  /* 0xffffffffff047807 */ /* 0x000fc40000000000 */
[----:B------:R-:W-:Y:S01]  /*1740*/  ISETP.GE.AND P0, PT, R84, c[0x0][0x220], PT ;  /* 0x0000880054007a0c */ /* 0x000fe20003f06270 */
[----:B------:R-:W-:Y:S01]  /*1750*/  IMAD R114, R27, c[0x0][0x190], RZ ;  /* 0x000064001b727a24 */ /* 0x000fe200078e02ff */
[----:B------:R-:W-:Y:S01]  /*1760*/  IADD3 R17, R17, R0, RZ ;  /* 0x0000000011117210 */ /* 0x000fe20007ffe0ff */
[----:B------:R-:W-:Y:S01]  /*1770*/  IMAD.SHL.U32 R4, R4, 0x2, RZ ;  /* 0x0000000204047824 */ /* 0x000fe200078e00ff */
[----:B------:R-:W-:Y:S01]  /*1780*/  SEL R70, RZ, 0x4, P0 ;  /* 0x00000004ff467807 */ /* 0x000fe20000000000 */
[----:B------:R-:W-:Y:S01]  /*1790*/  IMAD R114, R26, c[0x0][0x194], R114 ;  /* 0x000065001a727a24 */ /* 0x000fe200078e0272 */
[----:B------:R-:W-:Y:S01]  /*17a0*/  IADD3 R108, P0, R10, R2, RZ ;  /* 0x000000020a6c7210 */ /* 0x000fe20007f1e0ff */
[----:B------:R-:W-:Y:S01]  /*17b0*/  IMAD.WIDE.U32 R88, R88, c[0x0][0x1a0], R16 ;  /* 0x0000680058587a25 */ /* 0x000fe200078e0010 */
[----:B------:R-:W-:Y:S02]  /*17c0*/  SHF.R.S32.HI R17, RZ, 0x1f, R72 ;  /* 0x0000001fff117819 */ /* 0x000fe40000011448 */
[----:B------:R-:W-:Y:S01]  /*17d0*/  SEL R15, RZ, 0x1, P1 ;  /* 0x00000001ff0f7807 */ /* 0x000fe20000800000 */
[----:B------:R-:W-:Y:S01]  /*17e0*/  IMAD.X R109, R11, 0x1, R13, P0 ;  /* 0x000000010b6d7824 */ /* 0x000fe200000e060d */
[----:B------:R-:W-:Y:S01]  /*17f0*/  LEA.HI R82, R17, R72, RZ, 0x6 ;  /* 0x0000004811527211 */ /* 0x000fe200078f30ff */
[----:B------:R-:W-:Y:S01]  /*1800*/  IMAD.WIDE.U32 R22, R26, c[0x0][0x190], R22 ;  /* 0x000064001a167a25 */ /* 0x000fe200078e0016 */
[----:B------:R-:W-:-:S02]  /*1810*/  LOP3.LUT R9, R9, 0xffffffe0, RZ, 0xc0, !PT ;  /* 0xffffffe009097812 */ /* 0x000fc400078ec0ff */
[----:B------:R-:W-:Y:S01]  /*1820*/  SHF.R.S32.HI R82, RZ, 0x6, R82 ;  /* 0x00000006ff527819 */ /* 0x000fe20000011452 */
[----:B------:R-:W-:Y:S01]  /*1830*/  IMAD.SHL.U32 R76, R76, 0x4, RZ ;  /* 0x000000044c4c7824 */ /* 0x000fe200078e00ff */
[----:B------:R-:W-:Y:S01]  /*1840*/  SHF.R.S32.HI R75, RZ, 0x1, R79 ;  /* 0x00000001ff4b7819 */ /* 0x000fe2000001144f */
[----:B------:R-:W-:Y:S01]  /*1850*/  IMAD.IADD R62, R62, 0x1, -R19 ;  /* 0x000000013e3e7824 */ /* 0x000fe200078e0a13 */
[----:B------:R-:W-:Y:S01]  /*1860*/  IMNMX R82, RZ, R82, !PT ;  /* 0x00000052ff527217 */ /* 0x000fe20007800200 */
[----:B------:R-:W-:Y:S01]  /*1870*/  IMAD.IADD R115, R23, 0x1, R114 ;  /* 0x0000000117737824 */ /* 0x000fe200078e0272 */
[----:B------:R-:W-:Y:S01]  /*1880*/  SHF.R.S32.HI R111, RZ, 0x1f, R110 ;  /* 0x0000001fff6f7819 */ /* 0x000fe2000001146e */
[----:B------:R-:W-:Y:S01]  /*1890*/  IMAD.IADD R60, R56, 0x1, -R9 ;  /* 0x00000001383c7824 */ /* 0x000fe200078e0a09 */
[----:B------:R-:W-:Y:S01]  /*18a0*/  ISETP.GT.AND P0, PT, R87, R82, PT ;  /* 0x000000525700720c */ /* 0x000fe20003f04270 */
[----:B------:R-:W-:Y:S01]  /*18b0*/  IMAD R77, R112, R75, R76 ;  /* 0x0000004b704d7224 */ /* 0x000fe200078e024c */
[----:B------:R-:W-:Y:S01]  /*18c0*/  LOP3.LUT R15, R4, 0x2, R15, 0xe2, !PT ;  /* 0x00000002040f7812 */ /* 0x000fe200078ee20f */
[----:B------:R-:W-:Y:S01]  /*18d0*/  IMAD.MOV.U32 R114, RZ, RZ, R22 ;  /* 0x000000ffff727224 */ /* 0x000fe200078e0016 */
[----:B------:R-:W-:Y:S01]  /*18e0*/  LOP3.LUT P1, RZ, R62, 0x2, RZ, 0xc0, !PT ;  /* 0x000000023eff7812 */ /* 0x000fe2000782c0ff */
[----:B------:R-:W-:Y:S01]  /*18f0*/  IMAD R71, R111, c[0x0][0x1a8], RZ ;  /* 0x00006a006f477a24 */ /* 0x000fe200078e02ff */
[----:B------:R-:W-:Y:S01]  /*1900*/  LOP3.LUT R70, R15, R70, RZ, 0xfc, !PT ;  /* 0x000000460f467212 */ /* 0x000fe200078efcff */
[----:B------:R-:W-:Y:S01]  /*1910*/  IMAD R9, R113, c[0x0][0x198], RZ ;  /* 0x0000660071097a24 */ /* 0x000fe200078e02ff */
[----:B------:R-:W-:Y:S01]  /*1920*/  SHF.L.U32 R78, R75, 0x5, RZ ;  /* 0x000000054b4e7819 */ /* 0x000fe200000006ff */
[----:B------:R-:W-:Y:S01]  /*1930*/  IMAD.MOV.U32 R0, RZ, RZ, 0x5 ;  /* 0x00000005ff007424 */ /* 0x000fe200078e00ff */
[--C-:B------:R-:W-:Y:S01]  /*1940*/  SHF.R.S32.HI R74, RZ, 0x1f, R77.reuse ;  /* 0x0000001fff4a7819 */ /* 0x100fe2000001144d */
[----:B------:R-:W-:Y:S01]  /*1950*/  IMAD.MOV.U32 R15, RZ, RZ, c[0x0][0x198] ;  /* 0x00006600ff0f7624 */ /* 0x000fe200078e00ff */
[----:B------:R-:W-:Y:S01]  /*1960*/  SEL R42, R42, 0xfffffff0, !P1 ;  /* 0xfffffff02a2a7807 */ /* 0x000fe20004800000 */
[----:B------:R-:W-:Y:S01]  /*1970*/  IMAD.IADD R76, R76, 0x1, R77 ;  /* 0x000000014c4c7824 */ /* 0x000fe200078e024d */
[-C--:B------:R-:W-:Y:S01]  /*1980*/  SHF.L.U64.HI R54, R55, R0.reuse, c[0x0][0x1a4] ;  /* 0x0000690037367619 */ /* 0x080fe20000010200 */
[----:B------:R-:W-:Y:S01]  /*1990*/  IMAD R71, R110, c[0x0][0x1ac], R71 ;  /* 0x00006b006e477a24 */ /* 0x000fe200078e0247 */
[C---:B------:R-:W-:Y:S01]  /*19a0*/  SHF.L.U32 R61, R15.reuse, 0x5, RZ ;  /* 0x000000050f3d7819 */ /* 0x040fe200000006ff */
[C---:B------:R-:W-:Y:S01]  /*19b0*/  IMAD R9, R112.reuse, c[0x0][0x19c], R9 ;  /* 0x0000670070097a24 */ /* 0x040fe200078e0209 */
[----:B------:R-:W-:Y:S01]  /*19c0*/  SHF.L.U64.HI R58, R15, R0, c[0x0][0x19c] ;  /* 0x000067000f3a7619 */ /* 0x000fe20000010200 */
[----:B------:R-:W-:Y:S01]  /*19d0*/  IMAD.WIDE.U32 R108, R112, c[0x0][0x198], R108 ;  /* 0x00006600706c7a25 */ /* 0x000fe200078e006c */
[----:B------:R-:W-:-:S03]  /*19e0*/  SHF.R.S32.HI R73, RZ, 0x1f, R76 ;  /* 0x0000001fff497819 */ /* 0x000fc6000001144c */
[----:B------:R-:W-:-:S04]  /*19f0*/  IMAD.WIDE.U32 R114, R110, c[0x0][0x1a8], R114 ;  /* 0x00006a006e727a25 */ /* 0x000fc800078e0072 */
[----:B------:R-:W-:Y:S02]  /*1a00*/  IMAD.SHL.U32 R55, R55, 0x20, RZ ;  /* 0x0000002037377824 */ /* 0x000fe400078e00ff */
        /* <DEDUP_REMOVED lines=66> */
[C---:B------:R-:W-:Y:S01]  /*1e30*/  LEA R128, P1, R108.reuse, c[0x0][0x168], 0x1 ;  /* 0x00005a006c807a11 */ /* 0x040fe200078208ff */
        /* <DEDUP_REMOVED lines=24> */
.L_x_5368:
        /* <DEDUP_REMOVED lines=18> */
.L_x_5321:
[----:B------:R-:W-:Y:S05]  /*20e0*/  BSYNC B0 ;  /* 0x0000000000007941 */ /* 0x000fea0003800000 */
.L_x_5320:
        /* <DEDUP_REMOVED lines=18> */
.L_x_5323:
[----:B------:R-:W-:Y:S05]  /*2210*/  BSYNC B0 ;  /* 0x0000000000007941 */ /* 0x000fea0003800000 */
.L_x_5322:
        /* <DEDUP_REMOVED lines=69> */
.L_x_5329:
[----:B------:R-:W-:Y:S05]  /*2670*/  BSYNC B0 ;  /* 0x0000000000007941 */ /* 0x000fea0003800000 */
.L_x_5328:
        /* <DEDUP_REMOVED lines=54> */
.L_x_5331:
[----:B------:R-:W-:Y:S05]  /*29e0*/  BSYNC B0 ;  /* 0x0000000000007941 */ /* 0x000fea0003800000 */
.L_x_5330:
        /* <DEDUP_REMOVED lines=53> */
.L_x_5327:
[----:B------:R-:W-:Y:S05]  /*2d40*/  BSYNC B1 ;  /* 0x0000000000017941 */ /* 0x000fea0003800000 */
.L_x_5326:
        /* <DEDUP_REMOVED lines=61> */
.L_x_5335:
[----:B------:R-:W-:Y:S05]  /*3120*/  BSYNC B0 ;  /* 0x0000000000007941 */ /* 0x000fea0003800000 */
.L_x_5334:
        /* <DEDUP_REMOVED lines=54> */
.L_x_5337:
[----:B------:R-:W-:Y:S05]  /*3490*/  BSYNC B0 ;  /* 0x0000000000007941 */ /* 0x000fea0003800000 */
.L_x_5336:
        /* <DEDUP_REMOVED lines=53> */
.L_x_5333:
[----:B------:R-:W-:Y:S05]  /*37f0*/  BSYNC B1 ;  /* 0x0000000000017941 */ /* 0x000fea0003800000 */
.L_x_5332:
        /* <DEDUP_REMOVED lines=8> */
.L_x_5325:
        /* <DEDUP_REMOVED lines=97> */
.L_x_5344:
[----:B------:R-:W-:Y:S05]  /*3e90*/  BSYNC B0 ;  /* 0x0000000000007941 */ /* 0x000fea0003800000 */
.L_x_5343:
[----:B-----5:R2:W-:Y:S02]  /*3ea0*/  STG.E.128 [R128.64], R36 ;  /* 0x0000002480007986 */ /* 0x0205e4000c101d06 */
.L_x_5342:
[----:B------:R-:W-:Y:S05]  /*3eb0*/  BSYNC B1 ;  /* 0x0000000000017941 */ /* 0x000fea0003800000 */
.L_x_5341:
        /* <DEDUP_REMOVED lines=95> */
.L_x_5348:
[----:B------:R-:W-:Y:S05]  /*44b0*/  BSYNC B0 ;  /* 0x0000000000007941 */ /* 0x000fea0003800000 */
.L_x_5347:
[----:B-----5:R3:W-:Y:S02]  /*44c0*/  STG.E.128 [R128.64+0x40], R36 ;  /* 0x0000402480007986 */ /* 0x0207e4000c101d06 */
.L_x_5346:
[----:B------:R-:W-:Y:S05]  /*44d0*/  BSYNC B1 ;  /* 0x0000000000017941 */ /* 0x000fea0003800000 */
.L_x_5345:
        /* <DEDUP_REMOVED lines=94> */
.L_x_5350:
[----:B------:R-:W-:Y:S05]  /*4ac0*/  BSYNC B0 ;  /* 0x0000000000007941 */ /* 0x000fea0003800000 */
.L_x_5349:
[----:B-----5:R3:W-:Y:S02]  /*4ad0*/  STG.E.128 [R128.64+0x80], R36 ;  /* 0x0000802480007986 */ /* 0x0207e4000c101d06 */
.L_x_5340:
[----:B------:R-:W-:Y:S05]  /*4ae0*/  BSYNC B2 ;  /* 0x0000000000027941 */ /* 0x000fea0003800000 */
.L_x_5339:
        /* <DEDUP_REMOVED lines=101> */
.L_x_5356:
[----:B------:R-:W-:Y:S05]  /*5140*/  BSYNC B0 ;  /* 0x0000000000007941 */ /* 0x000fea0003800000 */
.L_x_5355:
[----:B-----5:R3:W-:Y:S02]  /*5150*/  STG.E.128 [R130.64], R36 ;  /* 0x0000002482007986 */ /* 0x0207e4000c101d06 */
.L_x_5354:
[----:B------:R-:W-:Y:S05]  /*5160*/  BSYNC B1 ;  /* 0x0000000000017941 */ /* 0x000fea0003800000 */
.L_x_5353:
        /* <DEDUP_REMOVED lines=101> */
.L_x_5360:
[----:B------:R-:W-:Y:S05]  /*57c0*/  BSYNC B0 ;  /* 0x0000000000007941 */ /* 0x000fea0003800000 */
.L_x_5359:
[----:B-----5:R3:W-:Y:S02]  /*57d0*/  STG.E.128 [R130.64+0x40], R36 ;  /* 0x0000402482007986 */ /* 0x0207e4000c101d06 */
.L_x_5358:
[----:B------:R-:W-:Y:S05]  /*57e0*/  BSYNC B1 ;  /* 0x0000000000017941 */ /* 0x000fea0003800000 */
.L_x_5357:
        /* <DEDUP_REMOVED lines=100> */
.L_x_5362:
[----:B------:R-:W-:Y:S05]  /*5e30*/  BSYNC B0 ;  /* 0x0000000000007941 */ /* 0x000fea0003800000 */
.L_x_5361:
[----:B-----5:R3:W-:Y:S02]  /*5e40*/  STG.E.128 [R130.64+0x80], R36 ;  /* 0x0000802482007986 */ /* 0x0207e4000c101d06 */
.L_x_5352:
[----:B------:R-:W-:Y:S05]  /*5e50*/  BSYNC B2 ;  /* 0x0000000000027941 */ /* 0x000fea0003800000 */
.L_x_5351:
        /* <DEDUP_REMOVED lines=8> */
.L_x_5324:
        /* <DEDUP_REMOVED lines=11> */
.L_x_5364:
[----:B------:R-:W-:Y:S05]  /*5f90*/  BSYNC B0 ;  /* 0x0000000000007941 */ /* 0x000fea0003800000 */
.L_x_5363:
        /* <DEDUP_REMOVED lines=12> */
.L_x_5365:
[----:B------:R-:W-:Y:S05]  /*6060*/  BSYNC B0 ;  /* 0x0000000000007941 */ /* 0x000fea0003800000 */
.L_x_5338:
        /* <DEDUP_REMOVED lines=80> */
.L_x_5366:
        /* <DEDUP_REMOVED lines=8> */
.L_x_5367:
[----:B------:R-:W-:Y:S04]  /*65f0*/  IADD3 R9, R9, -0x1, RZ ;  /* 0xffffffff09097810 */ /* 0x000fe80007ffe0ff */
[----:B------:R-:W-:Y:S11]  /*6600*/  ISETP.GT.AND P0, PT, R9, R82, PT ;  /* 0x000000520900720c */ /* 0x000ff60003f04270 */
[----:B------:R-:W-:Y:S02]  /*6610*/  @!UPT UIADD3 URZ, URZ, URZ, URZ ;  /* 0x0000003f3f3ff290 */ /* 0x000fe4000fffe03f */
[----:B------:R-:W-:-:S05]  /*6620*/  @P0 BRA `(.L_x_5368) ;  /* 0xffffb99000000947 */ /* 0x000fca000383ffff */
.L_x_5319:
        /* <DEDUP_REMOVED lines=23> */
[----:B------:R-:W-:Y:S02]  /*67a0*/  IADD3 R3, P6, R76, R2, RZ ;  /* 0x000000024c037210 */ /* 0x000fe40007fde0ff */
[----:B------:R-:W-:Y:S02]  /*67b0*/  SHF.R.S32.HI R2, RZ, 0x1f, R2 ;  /* 0x0000001fff027819 */ /* 0x000fe40000011402 */
[----:B------:R-:W-:Y:S02]  /*67c0*/  IADD3.X R71, R71, UR5, RZ, P4, !PT ;  /* 0x0000000547477c10 */ /* 0x000fe4000a7fe4ff */
[----:B------:R-:W-:Y:S01]  /*67d0*/  ISETP.GE.AND P4, PT, R112, R27, PT ;  /* 0x0000001b7000720c */ /* 0x000fe20003f86270 */
[--C-:B------:R-:W-:Y:S01]  /*67e0*/  IMAD.X R74, R74, 0x1, R2.reuse, P2 ;  /* 0x000000014a4a7824 */ /* 0x100fe200010e0602 */
[----:B------:R-:W-:Y:S01]  /*67f0*/  ISETP.NE.AND P2, PT, RZ, UR4, PT ;  /* 0x00000004ff007c0c */ /* 0x000fe2000bf45270 */
[----:B------:R-:W-:Y:S01]  /*6800*/  IMAD.X R9, R73, 0x1, R2, P6 ;  /* 0x0000000149097824 */ /* 0x000fe200030e0602 */
[----:B------:R-:W-:-:S02]  /*6810*/  LEA R24, P5, R0, c[0x0][0x160], 0x1 ;  /* 0x0000580000187a11 */ /* 0x000fc400078a08ff */
[----:B------:R-:W-:Y:S02]  /*6820*/  ISETP.GT.AND P4, PT, R56, -0x4, !P4 ;  /* 0xfffffffc3800780c */ /* 0x000fe40006784270 */
[----:B------:R-:W-:-:S07]  /*6830*/  LEA.HI.X R25, R0, c[0x0][0x164], R71, 0x1, P5 ;  /* 0x0000590000197a11 */ /* 0x000fce00028f0c47 */
        /* <DEDUP_REMOVED lines=60> */
.L_x_5377:
[----:B------:R-:W-:Y:S05]  /*6c00*/  BSYNC B0 ;  /* 0x0000000000007941 */ /* 0x000fea0003800000 */
.L_x_5376:
[----:B-----5:R4:W-:Y:S02]  /*6c10*/  STS.128 [R125], R12 ;  /* 0x0000000c7d007388 */ /* 0x0209e40000000c00 */
.L_x_5375:
[----:B------:R-:W-:Y:S05]  /*6c20*/  BSYNC B1 ;  /* 0x0000000000017941 */ /* 0x000fea0003800000 */
.L_x_5374:
        /* <DEDUP_REMOVED lines=48> */
.L_x_5381:
[----:B------:R-:W-:Y:S05]  /*6f30*/  BSYNC B0 ;  /* 0x0000000000007941 */ /* 0x000fea0003800000 */
.L_x_5380:
[----:B-----5:R1:W-:Y:S02]  /*6f40*/  STS.128 [R125+0x1000], R12 ;  /* 0x0010000c7d007388 */ /* 0x0203e40000000c00 */
.L_x_5379:
[----:B------:R-:W-:Y:S05]  /*6f50*/  BSYNC B1 ;  /* 0x0000000000017941 */ /* 0x000fea0003800000 */
.L_x_5378:
        /* <DEDUP_REMOVED lines=44> */
.L_x_5383:
[----:B------:R-:W-:Y:S05]  /*7220*/  BSYNC B0 ;  /* 0x0000000000007941 */ /* 0x000fea0003800000 */
.L_x_5382:
[----:B-----5:R2:W-:Y:S02]  /*7230*/  STS.128 [R125+0x2000], R28 ;  /* 0x0020001c7d007388 */ /* 0x0205e40000000c00 */
.L_x_5373:
[----:B------:R-:W-:Y:S05]  /*7240*/  BSYNC B2 ;  /* 0x0000000000027941 */ /* 0x000fea0003800000 */
.L_x_5372:
        /* <DEDUP_REMOVED lines=59> */
.L_x_5388:
[----:B------:R-:W-:Y:S05]  /*7600*/  BSYNC B0 ;  /* 0x0000000000007941 */ /* 0x000fea0003800000 */
.L_x_5387:
[----:B-----5:R4:W-:Y:S02]  /*7610*/  STS.128 [R125+0x800], R12 ;  /* 0x0008000c7d007388 */ /* 0x0209e40000000c00 */
.L_x_5386:
[----:B------:R-:W-:Y:S05]  /*7620*/  BSYNC B1 ;  /* 0x0000000000017941 */ /* 0x000fea0003800000 */
.L_x_5385:
        /* <DEDUP_REMOVED lines=46> */
.L_x_5392:
[----:B------:R-:W-:Y:S05]  /*7910*/  BSYNC B0 ;  /* 0x0000000000007941 */ /* 0x000fea0003800000 */
.L_x_5391:
[----:B-----5:R4:W-:Y:S02]  /*7920*/  STS.128 [R125+0x1800], R12 ;  /* 0x0018000c7d007388 */ /* 0x0209e40000000c00 */
.L_x_5390:
[----:B------:R-:W-:Y:S05]  /*7930*/  BSYNC B1 ;  /* 0x0000000000017941 */ /* 0x000fea0003800000 */
.L_x_5389:
        /* <DEDUP_REMOVED lines=44> */
.L_x_5394:
[----:B------:R-:W-:Y:S05]  /*7c00*/  BSYNC B0 ;  /* 0x0000000000007941 */ /* 0x000fea0003800000 */
.L_x_5393:
[----:B-----5:R1:W-:Y:S01]  /*7c10*/  STS.128 [R125+0x2800], R24 ;  /* 0x002800187d007388 */ /* 0x0203e20000000c00 */
[----:B------:R-:W-:Y:S05]  /*7c20*/  BRA `(.L_x_5384) ;  /* 0x0000268000007947 */ /* 0x000fea0003800000 */
.L_x_5371:
        /* <DEDUP_REMOVED lines=92> */
.L_x_5400:
[----:B------:R-:W-:Y:S05]  /*81f0*/  BSYNC B0 ;  /* 0x0000000000007941 */ /* 0x000fea0003800000 */
.L_x_5399:
[----:B-----5:R4:W-:Y:S02]  /*8200*/  STS.128 [R125], R20 ;  /* 0x000000147d007388 */ /* 0x0209e40000000c00 */
.L_x_5398:
[----:B------:R-:W-:Y:S05]  /*8210*/  BSYNC B1 ;  /* 0x0000000000017941 */ /* 0x000fea0003800000 */
.L_x_5397:
        /* <DEDUP_REMOVED lines=87> */
.L_x_5404:
[----:B------:R-:W-:Y:S05]  /*8790*/  BSYNC B0 ;  /* 0x0000000000007941 */ /* 0x000fea0003800000 */
.L_x_5403:
[----:B-----5:R1:W-:Y:S02]  /*87a0*/  STS.128 [R125+0x1000], R20 ;  /* 0x001000147d007388 */ /* 0x0203e40000000c00 */
.L_x_5402:
[----:B------:R-:W-:Y:S05]  /*87b0*/  BSYNC B1 ;  /* 0x0000000000017941 */ /* 0x000fea0003800000 */
.L_x_5401:
        /* <DEDUP_REMOVED lines=86> */
.L_x_5406:
[----:B------:R-:W-:Y:S05]  /*8d20*/  BSYNC B0 ;  /* 0x0000000000007941 */ /* 0x000fea0003800000 */
.L_x_5405:
[----:B-----5:R4:W-:Y:S02]  /*8d30*/  STS.128 [R125+0x2000], R20 ;  /* 0x002000147d007388 */ /* 0x0209e40000000c00 */
.L_x_5396:
[----:B------:R-:W-:Y:S05]  /*8d40*/  BSYNC B2 ;  /* 0x0000000000027941 */ /* 0x000fea0003800000 */
.L_x_5395:
        /* <DEDUP_REMOVED lines=94> */
.L_x_5410:
[----:B------:R-:W-:Y:S05]  /*9330*/  BSYNC B0 ;  /* 0x0000000000007941 */ /* 0x000fea0003800000 */
.L_x_5409:
[----:B-----5:R4:W-:Y:S02]  /*9340*/  STS.128 [R125+0x800], R20 ;  /* 0x000800147d007388 */ /* 0x0209e40000000c00 */
.L_x_5408:
[----:B------:R-:W-:Y:S05]  /*9350*/  BSYNC B1 ;  /* 0x0000000000017941 */ /* 0x000fea0003800000 */
.L_x_5407:
        /* <DEDUP_REMOVED lines=90> */
.L_x_5414:
[----:B------:R-:W-:Y:S05]  /*9900*/  BSYNC B0 ;  /* 0x0000000000007941 */ /* 0x000fea0003800000 */
.L_x_5413:
[----:B-----5:R4:W-:Y:S02]  /*9910*/  STS.128 [R125+0x1800], R20 ;  /* 0x001800147d007388 */ /* 0x0209e40000000c00 */
.L_x_5412:
[----:B------:R-:W-:Y:S05]  /*9920*/  BSYNC B1 ;  /* 0x0000000000017941 */ /* 0x000fea0003800000 */
.L_x_5411:
        /* <DEDUP_REMOVED lines=91> */
.L_x_5416:
[----:B------:R-:W-:Y:S05]  /*9ee0*/  BSYNC B0 ;  /* 0x0000000000007941 */ /* 0x000fea0003800000 */
.L_x_5415:
[----:B-----5:R1:W-:Y:S01]  /*9ef0*/  STS.128 [R125+0x2800], R16 ;  /* 0x002800107d007388 */ /* 0x0203e20000000c00 */
[----:B------:R-:W-:Y:S05]  /*9f00*/  BRA `(.L_x_5384) ;  /* 0x000003a000007947 */ /* 0x000fea0003800000 */
.L_x_5370:
        /* <DEDUP_REMOVED lines=29> */
.L_x_5418:
[----:B------:R-:W-:Y:S05]  /*a0e0*/  BSYNC B0 ;  /* 0x0000000000007941 */ /* 0x000fea0003800000 */
.L_x_5417:
        /* <DEDUP_REMOVED lines=28> */
.L_x_5384:
[----:B------:R-:W-:Y:S05]  /*a2b0*/  BSYNC B3 ;  /* 0x0000000000037941 */ /* 0x000fea0003800000 */
.L_x_5369:
[----:B---3--:R-:W-:Y:S01]  /*a2c0*/  IADD3 R128, R87, -0x1, RZ ;  /* 0xffffffff57807810 */ /* 0x008fe20007ffe0ff */
        /* <DEDUP_REMOVED lines=11> */
[----:B------:R-:W-:Y:S02]  /*a380*/  @P1 IMAD.MOV.U32 R2, RZ, RZ, R124 ;  /* 0x000000ffff021224 */ /* 0x000fe400078e007c */
[----:B------:R-:W-:Y:S01]  /*a390*/  @!P0 MOV R6, R124 ;  /* 0x0000007c00068202 */ /* 0x000fe20000000f00 */
        /* <DEDUP_REMOVED lines=22> */
.L_x_5421:
[----:B------:R2:W-:Y:S02]  /*a500*/  STS.128 [R125+0x5000], RZ ;  /* 0x005000ff7d007388 */ /* 0x0005e40000000c00 */
.L_x_5420:
[----:B------:R-:W-:Y:S05]  /*a510*/  BSYNC B0 ;  /* 0x0000000000007941 */ /* 0x000fea0003800000 */
.L_x_5419:
        /* <DEDUP_REMOVED lines=8> */
[----:B------:R-:W-:Y:S02]  /*a5a0*/  @P0 LEA R6, P2, R3, c[0x0][0x168], 0x1 ;  /* 0x00005a0003060a11 */ /* 0x000fe400078408ff */
[----:B----4-:R-:W-:Y:S02]  /*a5b0*/  @!P1 LEA R12, P4, R61, R124, 0x1 ;  /* 0x0000007c3d0c9211 */ /* 0x010fe400078808ff */
        /* <DEDUP_REMOVED lines=21> */
.L_x_5424:
[----:B------:R3:W-:Y:S02]  /*a710*/  STS.128 [R125+0x5800], RZ ;  /* 0x005800ff7d007388 */ /* 0x0007e40000000c00 */
.L_x_5423:
[----:B------:R-:W-:Y:S05]  /*a720*/  BSYNC B0 ;  /* 0x0000000000007941 */ /* 0x000fea0003800000 */
.L_x_5422:
        /* <DEDUP_REMOVED lines=8> */
[----:B---3--:R-:W-:Y:S01]  /*a7b0*/  LOP3.LUT R3, R68, 0xfffffff8, RZ, 0xc0, !PT ;  /* 0xfffffff844037812 */ /* 0x008fe200078ec0ff */
[----:B------:R-:W-:Y:S01]  /*a7c0*/  IMAD.SHL.U32 R62, R62, 0x40, RZ ;  /* 0x000000403e3e7824 */ /* 0x000fe200078e00ff */
[----:B------:R-:W-:Y:S01]  /*a7d0*/  SHF.R.S32.HI R7, RZ, 0x1f, R64 ;  /* 0x0000001fff077819 */ /* 0x000fe20000011440 */
[----:B------:R-:W-:Y:S01]  /*a7e0*/  IMAD.SHL.U32 R67, R67, 0x8, RZ ;  /* 0x0000000843437824 */ /* 0x000fe200078e00ff */
[----:B------:R-:W-:-:S04]  /*a7f0*/  DEPBAR.LE SB0, 0x0 ;  /* 0x000080000000791a */ /* 0x000fc80000000000 */
[----:B------:R-:W-:Y:S01]  /*a800*/  IMAD.IADD R2, R56, 0x1, -R3 ;  /* 0x0000000138027824 */ /* 0x000fe200078e0a03 */
[----:B------:R-:W-:Y:S01]  /*a810*/  SHF.R.S32.HI R6, RZ, 0x4, R65 ;  /* 0x00000004ff067819 */ /* 0x000fe20000011441 */
[----:B------:R-:W-:Y:S01]  /*a820*/  IMAD R69, R66, 0x10, R69 ;  /* 0x0000001042457824 */ /* 0x000fe200078e0245 */
[----:B------:R-:W-:Y:S01]  /*a830*/  LEA.HI R7, R7, R64, RZ, 0x3 ;  /* 0x0000004007077211 */ /* 0x000fe200078f18ff */
[----:B------:R-:W-:Y:S01]  /*a840*/  IMAD.SHL.U32 R127, R56, 0x2, RZ ;  /* 0x00000002387f7824 */ /* 0x000fe200078e00ff */
[----:B------:R-:W-:Y:S01]  /*a850*/  LEA.HI R9, R2, R2, RZ, 0x1 ;  /* 0x0000000202097211 */ /* 0x000fe200078f08ff */
[----:B------:R-:W-:Y:S01]  /*a860*/  BSSY B0, `(.L_x_5425) ;  /* 0x000004c000007945 */ /* 0x000fe20003800000 */
[----:B------:R-:W-:Y:S01]  /*a870*/  LEA.HI R65, R65, R6, RZ, 0x1 ;  /* 0x0000000641417211 */ /* 0x000fe200078f08ff */
[----:B------:R-:W-:Y:S01]  /*a880*/  IMAD.SHL.U32 R7, R7, 0x20, RZ ;  /* 0x0000002007077824 */ /* 0x000fe200078e00ff */
[----:B------:R-:W-:Y:S01]  /*a890*/  ISETP.GE.AND P1, PT, R112, R5, PT ;  /* 0x000000057000720c */ /* 0x000fe20003f26270 */
[----:B------:R-:W-:Y:S01]  /*a8a0*/  BAR.SYNC.DEFER_BLOCKING 0x0 ;  /* 0x0000000000007b1d */ /* 0x000fe20000010000 */
[----:B------:R-:W-:-:S02]  /*a8b0*/  LOP3.LUT R65, R65, 0xfffffffe, RZ, 0xc0, !PT ;  /* 0xfffffffe41417812 */ /* 0x000fc400078ec0ff */
[----:B------:R-:W-:Y:S02]  /*a8c0*/  LOP3.LUT R63, R63, 0x7fffffe, RZ, 0xc0, !PT ;  /* 0x07fffffe3f3f7812 */ /* 0x000fe400078ec0ff */
[----:B------:R-:W-:Y:S01]  /*a8d0*/  LOP3.LUT R62, R62, 0xc0, RZ, 0xc0, !PT ;  /* 0x000000c03e3e7812 */ /* 0x000fe200078ec0ff */
[----:B------:R-:W-:Y:S01]  /*a8e0*/  IMAD.IADD R65, R6, 0x1, -R65 ;  /* 0x0000000106417824 */ /* 0x000fe200078e0a41 */
[----:B-1----:R-:W-:Y:S01]  /*a8f0*/  LOP3.LUT R13, R9, 0x7fffffe, RZ, 0xc0, !PT ;  /* 0x07fffffe090d7812 */ /* 0x002fe200078ec0ff */
[----:B------:R-:W-:Y:S01]  /*a900*/  IMAD.IADD R4, R64, 0x1, -R63 ;  /* 0x0000000140047824 */ /* 0x000fe200078e0a3f */
[----:B------:R-:W-:Y:S02]  /*a910*/  SHF.R.S32.HI R9, RZ, 0x1, R9 ;  /* 0x00000001ff097819 */ /* 0x000fe40000011409 */
[----:B------:R-:W-:Y:S01]  /*a920*/  SHF.R.S32.HI R3, RZ, 0x1f, R60 ;  /* 0x0000001fff037819 */ /* 0x000fe2000001143c */
[----:B------:R-:W-:Y:S01]  /*a930*/  IMAD.IADD R2, R2, 0x1, -R13 ;  /* 0x0000000102027824 */ /* 0x000fe200078e0a0d */
[----:B------:R-:W-:Y:S01]  /*a940*/  LOP3.LUT R13, R7, 0xffffff00, RZ, 0xc0, !PT ;  /* 0xffffff00070d7812 */ /* 0x000fe200078ec0ff */
[----:B------:R-:W-:Y:S01]  /*a950*/  IMAD.SHL.U32 R7, R65, 0x8, RZ ;  /* 0x0000000841077824 */ /* 0x000fe200078e00ff */
[C---:B------:R-:W-:Y:S01]  /*a960*/  LOP3.LUT P2, RZ, R9.reuse, 0x2, RZ, 0xc0, !PT ;  /* 0x0000000209ff7812 */ /* 0x040fe2000784c0ff */
[----:B------:R-:W-:Y:S01]  /*a970*/  IMAD.SHL.U32 R9, R9, 0x40, RZ ;  /* 0x0000004009097824 */ /* 0x000fe200078e00ff */
[----:B------:R-:W-:Y:S01]  /*a980*/  LEA.HI R3, R3, R60, RZ, 0x2 ;  /* 0x0000003c03037211 */ /* 0x000fe200078f10ff */
[----:B------:R-:W-:Y:S01]  /*a990*/  IMAD R15, R66, 0x200, R13 ;  /* 0x00000200420f7824 */ /* 0x000fe200078e020d */
[----:B------:R-:W-:Y:S01]  /*a9a0*/  LOP3.LUT R7, R62, 0x8, R7, 0xf8, !PT ;  /* 0x000000083e077812 */ /* 0x000fe200078ef807 */
[C---:B------:R-:W-:Y:S01]  /*a9b0*/  IMAD R13, R4.reuse, 0x20, R13 ;  /* 0x00000020040d7824 */ /* 0x040fe200078e020d */
[----:B------:R-:W-:Y:S01]  /*a9c0*/  SHF.R.U32.HI R62, RZ, 0x3, R62 ;  /* 0x00000003ff3e7819 */ /* 0x000fe2000001163e */
[----:B------:R-:W-:Y:S01]  /*a9d0*/  IMAD R15, R4, 0x20, R15 ;  /* 0x00000020040f7824 */ /* 0x000fe200078e020f */
[----:B------:R-:W-:Y:S01]  /*a9e0*/  LOP3.LUT R4, R9, 0xc0, RZ, 0xc0, !PT ;  /* 0x000000c009047812 */ /* 0x000fe200078ec0ff */
[----:B------:R1:W-:Y:S01]  /*a9f0*/  @P1 STS [R125+0x6000], RZ ;  /* 0x006000ff7d001388 */ /* 0x0003e20000000800 */
[----:B------:R-:W-:Y:S01]  /*aa00*/  LOP3.LUT R62, R7, R62, RZ, 0x3c, !PT ;  /* 0x0000003e073e7212 */ /* 0x000fe200078e3cff */
[----:B------:R-:W-:Y:S01]  /*aa10*/  IMAD R2, R65, 0x8, R2 ;  /* 0x0000000841027824 */ /* 0x000fe200078e0202 */
[----:B------:R-:W-:Y:S01]  /*aa20*/  LOP3.LUT R9, R4, 0x8, R67, 0xf8, !PT ;  /* 0x0000000804097812 */ /* 0x000fe200078ef843 */
[----:B------:R1:W-:Y:S01]  /*aa30*/  @P1 STS [R125+0x6004], RZ ;  /* 0x006004ff7d001388 */ /* 0x0003e20000000800 */
[----:B------:R-:W-:Y:S01]  /*aa40*/  SHF.R.U32.HI R4, RZ, 0x3, R4 ;  /* 0x00000003ff047819 */ /* 0x000fe20000011604 */
[----:B------:R-:W4:Y:S01]  /*aa50*/  MUFU.RCP R7, c[0x0][0x238] ;  /* 0x00008e0000077b08 */ /* 0x000f220000001000 */
[----:B------:R-:W-:Y:S01]  /*aa60*/  SHF.R.S32.HI R126, RZ, 0x2, R3 ;  /* 0x00000002ff7e7819 */ /* 0x000fe20000011403 */
[----:B------:R1:W-:Y:S01]  /*aa70*/  @P1 STS.64 [R125+0x6008], RZ ;  /* 0x006008ff7d001388 */ /* 0x0003e20000000a00 */
[----:B------:R-:W-:Y:S01]  /*aa80*/  LOP3.LUT R9, R9, R4, RZ, 0x3c, !PT ;  /* 0x0000000409097212 */ /* 0x000fe200078e3cff */
[----:B------:R-:W-:Y:S01]  /*aa90*/  IMAD.MOV.U32 R3, RZ, RZ, 0x10 ;  /* 0x00000010ff037424 */ /* 0x000fe200078e00ff */
[----:B------:R-:W-:Y:S01]  /*aaa0*/  LEA R136, P0, R88, c[0x0][0x170], 0x1 ;  /* 0x00005c0058887a11 */ /* 0x000fe200078008ff */
[----:B------:R1:W-:Y:S01]  /*aab0*/  @P1 STS.128 [R125+0x7000], RZ ;  /* 0x007000ff7d001388 */ /* 0x0003e20000000c00 */
[----:B------:R-:W-:Y:S01]  /*aac0*/  IMAD.IADD R117, R62, 0x1, R15 ;  /* 0x000000013e757824 */ /* 0x000fe200078e020f */
[----:B------:R-:W-:Y:S01]  /*aad0*/  LOP3.LUT R127, R127, 0x6, RZ, 0xc0, !PT ;  /* 0x000000067f7f7812 */ /* 0x000fe200078ec0ff */
[----:B------:R-:W-:Y:S01]  /*aae0*/  IMAD.U32 R116, R2, 0x20, R9 ;  /* 0x0000002002747824 */ /* 0x000fe200078e0009 */
[----:B------:R1:W-:Y:S01]  /*aaf0*/  @P1 STS.128 [R125+0x8000], RZ ;  /* 0x008000ff7d001388 */ /* 0x0003e20000000c00 */
[----:B------:R-:W-:Y:S01]  /*ab00*/  IADD3 R2, R69, 0x1, R126 ;  /* 0x0000000145027810 */ /* 0x000fe20007ffe07e */
[----:B------:R-:W-:Y:S01]  /*ab10*/  IMAD.IADD R4, R62, 0x1, R13 ;  /* 0x000000013e047824 */ /* 0x000fe200078e020d */
[----:B------:R-:W-:Y:S01]  /*ab20*/  LEA.HI.X R135, R88, c[0x0][0x174], R86, 0x1, P0 ;  /* 0x00005d0058877a11 */ /* 0x000fe200000f0c56 */
[----:B------:R-:W-:Y:S01]  /*ab30*/  IMAD.SHL.U32 R117, R117, 0x2, RZ ;  /* 0x0000000275757824 */ /* 0x000fe200078e00ff */
[----:B------:R-:W-:-:S02]  /*ab40*/  IADD3 R2, R53, R2, -R118 ;  /* 0x0000000235027210 */ /* 0x000fc40007ffe876 */
[----:B------:R-:W-:Y:S02]  /*ab50*/  SEL R3, R3, 0xfffffff0, !P2 ;  /* 0xfffffff003037807 */ /* 0x000fe40005000000 */
[----:B------:R-:W-:Y:S01]  /*ab60*/  IADD3 R2, R2, c[0x0][0x2e8], RZ ;  /* 0x0000ba0002027a10 */ /* 0x000fe20007ffe0ff */
[----:B----4-:R-:W-:Y:S01]  /*ab70*/  FMUL.FTZ R0, R0, R7 ;  /* 0x0000000700007220 */ /* 0x010fe20000410000 */
        /* <DEDUP_REMOVED lines=25> */
.L_x_5427:
[----:B------:R3:W-:Y:S02]  /*ad10*/  STS.128 [R125+0x8000], RZ ;  /* 0x008000ff7d007388 */ /* 0x0007e40000000c00 */
.L_x_5426:
[----:B-1----:R-:W-:Y:S05]  /*ad20*/  BSYNC B0 ;  /* 0x0000000000007941 */ /* 0x002fea0003800000 */
.L_x_5425:
        /* <DEDUP_REMOVED lines=32> */
.L_x_5430:
[----:B------:R1:W-:Y:S02]  /*af30*/  STS.128 [R125+0x8800], RZ ;  /* 0x008800ff7d007388 */ /* 0x0003e40000000c00 */
.L_x_5429:
[----:B------:R-:W-:Y:S05]  /*af40*/  BSYNC B0 ;  /* 0x0000000000007941 */ /* 0x000fea0003800000 */
.L_x_5428:
[----:B------:R-:W-:Y:S01]  /*af50*/  IMAD.SHL.U32 R116, R116, 0x2, RZ ;  /* 0x0000000274747824 */ /* 0x000fe200078e00ff */
[----:B------:R-:W-:Y:S01]  /*af60*/  LDSM.16.M88.4 R32, [R117] ;  /* 0x000000007520783b */ /* 0x000fe20000000200 */
[----:B------:R-:W-:Y:S02]  /*af70*/  IMAD R115, R42, 0x2, R117 ;  /* 0x000000022a737824 */ /* 0x000fe400078e0275 */
[----:B------:R-:W-:Y:S01]  /*af80*/  IMAD R113, R3, 0x2, R116 ;  /* 0x0000000203717824 */ /* 0x000fe200078e0274 */
[----:B------:R-:W5:Y:S01]  /*af90*/  LDSM.16.M88.4 R64, [R116+0x3000] ;  /* 0x003000007440783b */ /* 0x000f620000000200 */
[----:B------:R-:W-:-:S03]  /*afa0*/  IMAD R5, R128, 0x40, R127 ;  /* 0x0000004080057824 */ /* 0x000fc600078e027f */
[----:B------:R-:W1:Y:S01]  /*afb0*/  LDSM.16.M88.4 R56, [R116+0x3400] ;  /* 0x003400007438783b */ /* 0x000e620000000200 */
[----:B------:R-:W-:Y:S01]  /*afc0*/  I2F R3, R5 ;  /* 0x0000000500037306 */ /* 0x000fe20000201400 */
[C---:B------:R-:W-:Y:S02]  /*afd0*/  IADD3 R40, R5.reuse, 0x8, RZ ;  /* 0x0000000805287810 */ /* 0x040fe40007ffe0ff */
[----:B------:R-:W2:Y:S01]  /*afe0*/  LDSM.16.M88.4 R44, [R116+0x3800] ;  /* 0x00380000742c783b */ /* 0x000ea20000000200 */
[C---:B------:R-:W-:Y:S02]  /*aff0*/  IADD3 R54, R5.reuse, 0x9, RZ ;  /* 0x0000000905367810 */ /* 0x040fe40007ffe0ff */
[C---:B------:R-:W-:Y:S01]  /*b000*/  IADD3 R98, R5.reuse, 0x28, RZ ;  /* 0x0000002805627810 */ /* 0x040fe20007ffe0ff */
[----:B------:R-:W3:Y:S01]  /*b010*/  LDSM.16.M88.4 R16, [R116+0x3c00] ;  /* 0x003c00007410783b */ /* 0x000ee20000000200 */
[----:B------:R-:W-:Y:S01]  /*b020*/  I2F R41, R40 ;  /* 0x0000002800297306 */ /* 0x000fe20000201400 */
[----:B----4-:R-:W-:-:S02]  /*b030*/  IADD3 R6, R5, 0x1, RZ ;  /* 0x0000000105067810 */ /* 0x010fc40007ffe0ff */
[----:B------:R-:W-:Y:S01]  /*b040*/  LDSM.16.M88.4 R80, [R115] ;  /* 0x000000007350783b */ /* 0x000fe20000000200 */
[C---:B------:R-:W-:Y:S02]  /*b050*/  IADD3 R100, R5.reuse, 0x29, RZ ;  /* 0x0000002905647810 */ /* 0x040fe40007ffe0ff */
[C---:B------:R-:W-:Y:S01]  /*b060*/  IADD3 R96, R5.reuse, 0x19, RZ ;  /* 0x0000001905607810 */ /* 0x040fe20007ffe0ff */
[----:B------:R-:W4:Y:S01]  /*b070*/  LDSM.16.M88.4 R92, [R113+0x3000] ;  /* 0x00300000715c783b */ /* 0x000f220000000200 */
[----:B------:R-:W-:Y:S03]  /*b080*/  I2F R43, R54 ;  /* 0x00000036002b7306 */ /* 0x000fe60000201400 */
[----:B------:R-:W2:Y:S04]  /*b090*/  LDSM.16.M88.4 R76, [R113+0x3400] ;  /* 0x00340000714c783b */ /* 0x000ea80000000200 */
[----:B------:R-:W3:Y:S01]  /*b0a0*/  LDSM.16.M88.4 R72, [R113+0x3800] ;  /* 0x003800007148783b */ /* 0x000ee20000000200 */
[----:B------:R-:W-:Y:S03]  /*b0b0*/  I2F R99, R98 ;  /* 0x0000006200637306 */ /* 0x000fe60000201400 */
[----:B------:R-:W3:Y:S04]  /*b0c0*/  LDSM.16.M88.4 R68, [R113+0x3c00] ;  /* 0x003c00007144783b */ /* 0x000ee80000000200 */
[----:B------:R-:W-:Y:S01]  /*b0d0*/  LDSM.16.M88.4 R28, [R117+0x1000] ;  /* 0x00100000751c783b */ /* 0x000fe20000000200 */
[----:B------:R-:W-:Y:S01]  /*b0e0*/  I2F R7, R6 ;  /* 0x0000000600077306 */ /* 0x000fe20000201400 */
[C---:B-----5:R-:W-:Y:S02]  /*b0f0*/  HMMA.16816.F32 R12, R32.reuse, R64, RZ ;  /* 0x00000040200c723c */ /* 0x060fe400000018ff */
[----:B------:R-:W5:Y:S04]  /*b100*/  LDSM.16.M88.4 R24, [R116+0x4000] ;  /* 0x004000007418783b */ /* 0x000f680000000200 */
[----:B------:R-:W-:Y:S01]  /*b110*/  LDSM.16.M88.4 R20, [R116+0x4400] ;  /* 0x004400007414783b */ /* 0x000fe20000000200 */
[----:B------:R-:W-:Y:S01]  /*b120*/  I2F R101, R100 ;  /* 0x0000006400657306 */ /* 0x000fe20000201400 */
[C---:B------:R-:W-:Y:S02]  /*b130*/  HMMA.16816.F32 R64, R32.reuse, R66, RZ ;  /* 0x000000422040723c */ /* 0x040fe400000018ff */
[----:B------:R-:W0:Y:S05]  /*b140*/  LDGDEPBAR ;  /* 0x00000000000079af */ /* 0x000e2a0000000000 */
[----:B------:R-:W-:Y:S01]  /*b150*/  I2F R97, R96 ;  /* 0x0000006000617306 */ /* 0x000fe20000201400 */
[C---:B-1----:R-:W-:Y:S08]  /*b160*/  HMMA.16816.F32 R60, R32.reuse, R56, RZ ;  /* 0x00000038203c723c */ /* 0x042ff000000018ff */
[C---:B--2---:R-:W-:Y:S08]  /*b170*/  HMMA.16816.F32 R48, R32.reuse, R44, RZ ;  /* 0x0000002c2030723c */ /* 0x044ff000000018ff */
[C---:B------:R-:W-:Y:S08]  /*b180*/  HMMA.16816.F32 R56, R32.reuse, R58, RZ ;  /* 0x0000003a2038723c */ /* 0x040ff000000018ff */
[C---:B------:R-:W-:Y:S08]  /*b190*/  HMMA.16816.F32 R44, R32.reuse, R46, RZ ;  /* 0x0000002e202c723c */ /* 0x040ff000000018ff */
[C---:B---3--:R-:W-:Y:S08]  /*b1a0*/  HMMA.16816.F32 R36, R32.reuse, R16, RZ ;  /* 0x000000102024723c */ /* 0x048ff000000018ff */
[----:B------:R-:W-:Y:S01]  /*b1b0*/  HMMA.16816.F32 R32, R32, R18, RZ ;  /* 0x000000122020723c */ /* 0x000fe200000018ff */
[----:B------:R-:W1:Y:S07]  /*b1c0*/  LDSM.16.M88.4 R16, [R116+0x4800] ;  /* 0x004800007410783b */ /* 0x000e6e0000000200 */
[C---:B----4-:R-:W-:Y:S07]  /*b1d0*/  HMMA.16816.F32 R12, R80.reuse, R92, R12 ;  /* 0x0000005c500c723c */ /* 0x050fee000000180c */
[C---:B------:R-:W-:Y:S01]  /*b1e0*/  IADD3 R93, R5.reuse, 0x11, RZ ;  /* 0x00000011055d7810 */ /* 0x040fe20007ffe0ff */
[----:B------:R-:W-:Y:S01]  /*b1f0*/  HMMA.16816.F32 R64, R80, R94, R64 ;  /* 0x0000005e5040723c */ /* 0x000fe20000001840 */
[----:B------:R-:W-:-:S02]  /*b200*/  IADD3 R92, R5, 0x10, RZ ;  /* 0x00000010055c7810 */ /* 0x000fc40007ffe0ff */
[----:B------:R-:W-:Y:S04]  /*b210*/  I2F R91, R93 ;  /* 0x0000005d005b7306 */ /* 0x000fe80000201400 */
[C---:B------:R-:W-:Y:S01]  /*b220*/  IADD3 R94, R5.reuse, 0x18, RZ ;  /* 0x00000018055e7810 */ /* 0x040fe20007ffe0ff */
[C---:B------:R-:W-:Y:S03]  /*b230*/  HMMA.16816.F32 R60, R80.reuse, R76, R60 ;  /* 0x0000004c503c723c */ /* 0x040fe6000000183c */
[----:B------:R-:W-:Y:S05]  /*b240*/  I2F R95, R94 ;  /* 0x0000005e005f7306 */ /* 0x000fea0000201400 */
[C---:B------:R-:W-:Y:S01]  /*b250*/  HMMA.16816.F32 R56, R80.reuse, R78, R56 ;  /* 0x0000004e5038723c */ /* 0x040fe20000001838 */
[----:B------:R-:W-:Y:S02]  /*b260*/  LDSM.16.M88.4 R76, [R116+0x4c00] ;  /* 0x004c0000744c783b */ /* 0x000fe40000000200 */
[----:B------:R-:W-:Y:S05]  /*b270*/  I2F R55, R92 ;  /* 0x0000005c00377306 */ /* 0x000fea0000201400 */
[C---:B------:R-:W-:Y:S08]  /*b280*/  HMMA.16816.F32 R48, R80.reuse, R72, R48 ;  /* 0x000000485030723c */ /* 0x040ff00000001830 */
[C---:B------:R-:W-:Y:S01]  /*b290*/  HMMA.16816.F32 R44, R80.reuse, R74, R44 ;  /* 0x0000004a502c723c */ /* 0x040fe2000000182c */
[----:B------:R-:W-:Y:S07]  /*b2a0*/  LDSM.16.M88.4 R72, [R113+0x4800] ;  /* 0x004800007148783b */ /* 0x000fee0000000200 */
[C---:B------:R-:W-:Y:S08]  /*b2b0*/  HMMA.16816.F32 R36, R80.reuse, R68, R36 ;  /* 0x000000445024723c */ /* 0x040ff00000001824 */
[----:B------:R-:W-:Y:S01]  /*b2c0*/  HMMA.16816.F32 R80, R80, R70, R32 ;  /* 0x000000465050723c */ /* 0x000fe20000001820 */
[----:B------:R-:W-:Y:S04]  /*b2d0*/  LDSM.16.M88.4 R68, [R115+0x1000] ;  /* 0x001000007344783b */ /* 0x000fe80000000200 */
[----:B------:R-:W2:Y:S03]  /*b2e0*/  LDSM.16.M88.4 R32, [R113+0x4000] ;  /* 0x004000007120783b */ /* 0x000ea60000000200 */
[C---:B-----5:R-:W-:Y:S08]  /*b2f0*/  HMMA.16816.F32 R12, R28.reuse, R24, R12 ;  /* 0x000000181c0c723c */ /* 0x060ff0000000180c */
[C---:B------:R-:W-:Y:S01]  /*b300*/  HMMA.16816.F32 R64, R28.reuse, R26, R64 ;  /* 0x0000001a1c40723c */ /* 0x040fe20000001840 */
[----:B------:R-:W-:Y:S07]  /*b310*/  LDSM.16.M88.4 R24, [R116+0x5000] ;  /* 0x005000007418783b */ /* 0x000fee0000000200 */
[C---:B-1----:R-:W-:Y:S08]  /*b320*/  HMMA.16816.F32 R48, R28.reuse, R16, R48 ;  /* 0x000000101c30723c */ /* 0x042ff00000001830 */
[C---:B------:R-:W-:Y:S01]  /*b330*/  HMMA.16816.F32 R44, R28.reuse, R18, R44 ;  /* 0x000000121c2c723c */ /* 0x040fe2000000182c */
[----:B------:R-:W1:Y:S07]  /*b340*/  LDSM.16.M88.4 R16, [R117+0x2000] ;  /* 0x002000007510783b */ /* 0x000e6e0000000200 */
[----:B------:R-:W-:Y:S08]  /*b350*/  HMMA.16816.F32 R60, R28, R20, R60 ;  /* 0x000000141c3c723c */ /* 0x000ff0000000183c */
[C---:B--2---:R-:W-:Y:S08]  /*b360*/  HMMA.16816.F32 R12, R68.reuse, R32, R12 ;  /* 0x00000020440c723c */ /* 0x044ff0000000180c */
[----:B------:R-:W-:Y:S01]  /*b370*/  HMMA.16816.F32 R64, R68, R34, R64 ;  /* 0x000000224440723c */ /* 0x000fe20000001840 */
[----:B------:R-:W-:Y:S07]  /*b380*/  LDSM.16.M88.4 R32, [R113+0x5000] ;  /* 0x005000007120783b */ /* 0x000fee0000000200 */
[C---:B------:R-:W-:Y:S01]  /*b390*/  HMMA.16816.F32 R56, R28.reuse, R22, R56 ;  /* 0x000000161c38723c */ /* 0x040fe20000001838 */
[----:B------:R-:W2:Y:S07]  /*b3a0*/  LDSM.16.M88.4 R20, [R113+0x4400] ;  /* 0x004400007114783b */ /* 0x000eae0000000200 */
[C---:B------:R-:W-:Y:S08]  /*b3b0*/  HMMA.16816.F32 R36, R28.reuse, R76, R36 ;  /* 0x0000004c1c24723c */ /* 0x040ff00000001824 */
[----:B------:R-:W-:Y:S01]  /*b3c0*/  HMMA.16816.F32 R80, R28, R78, R80 ;  /* 0x0000004e1c50723c */ /* 0x000fe20000001850 */
[----:B------:R-:W3:Y:S04]  /*b3d0*/  LDSM.16.M88.4 R28, [R115+0x2000] ;  /* 0x00200000731c783b */ /* 0x000ee80000000200 */
[----:B------:R-:W4:Y:S03]  /*b3e0*/  LDSM.16.M88.4 R76, [R113+0x4c00] ;  /* 0x004c0000714c783b */ /* 0x000f260000000200 */
[C---:B-1----:R-:W-:Y:S08]  /*b3f0*/  HMMA.16816.F32 R12, R16.reuse, R24, R12 ;  /* 0x00000018100c723c */ /* 0x042ff0000000180c */
[----:B------:R-:W-:Y:S01]  /*b400*/  HMMA.16816.F32 R64, R16, R26, R64 ;  /* 0x0000001a1040723c */ /* 0x000fe20000001840 */
[----:B------:R-:W-:Y:S07]  /*b410*/  LDSM.16.M88.4 R24, [R113+0x5400] ;  /* 0x005400007118783b */ /* 0x000fee0000000200 */
[C---:B------:R-:W-:Y:S07]  /*b420*/  HMMA.16816.F32 R48, R68.reuse, R72, R48 ;  /* 0x000000484430723c */ /* 0x040fee0000001830 */
[C---:B------:R-:W-:Y:S01]  /*b430*/  IADD3 R72, R5.reuse, 0x20, RZ ;  /* 0x0000002005487810 */ /* 0x040fe20007ffe0ff */
[C---:B--2---:R-:W-:Y:S03]  /*b440*/  HMMA.16816.F32 R60, R68.reuse, R20, R60 ;  /* 0x00000014443c723c */ /* 0x044fe6000000183c */
[----:B------:R-:W-:Y:S05]  /*b450*/  I2F R73, R72 ;  /* 0x0000004800497306 */ /* 0x000fea0000201400 */
[----:B------:R-:W-:Y:S01]  /*b460*/  HMMA.16816.F32 R56, R68, R22, R56 ;  /* 0x000000164438723c */ /* 0x000fe20000001838 */
[----:B------:R-:W1:Y:S07]  /*b470*/  LDSM.16.M88.4 R20, [R116+0x5400] ;  /* 0x005400007414783b */ /* 0x000e6e0000000200 */
[C---:B---3--:R-:W-:Y:S08]  /*b480*/  HMMA.16816.F32 R12, R28.reuse, R32, R12 ;  /* 0x000000201c0c723c */ /* 0x048ff0000000180c */
[----:B------:R-:W-:Y:S01]  /*b490*/  HMMA.16816.F32 R64, R28, R34, R64 ;  /* 0x000000221c40723c */ /* 0x000fe20000001840 */
[----:B------:R-:W2:Y:S07]  /*b4a0*/  LDSM.16.M88.4 R32, [R116+0x5800] ;  /* 0x005800007420783b */ /* 0x000eae0000000200 */
[C---:B------:R-:W-:Y:S07]  /*b4b0*/  HMMA.16816.F32 R44, R68.reuse, R74, R44 ;  /* 0x0000004a442c723c */ /* 0x040fee000000182c */
[----:B------:R-:W-:Y:S01]  /*b4c0*/  IADD3 R74, R5, 0x21, RZ ;  /* 0x00000021054a7810 */ /* 0x000fe20007ffe0ff */
[----:B------:R-:W-:Y:S01]  /*b4d0*/  FMUL.FTZ R12, R12, c[0x0][0x2ec] ;  /* 0x0000bb000c0c7a20 */ /* 0x000fe20000410000 */
[----:B----4-:R-:W-:Y:S01]  /*b4e0*/  HMMA.16816.F32 R80, R68, R78, R80 ;  /* 0x0000004e4450723c */ /* 0x010fe20000001850 */
[----:B------:R-:W-:Y:S01]  /*b4f0*/  FMUL.FTZ R13, R13, c[0x0][0x2ec] ;  /* 0x0000bb000d0d7a20 */ /* 0x000fe20000410000 */
[----:B------:R-:W-:Y:S01]  /*b500*/  I2F R75, R74 ;  /* 0x0000004a004b7306 */ /* 0x000fe20000201400 */
[----:B------:R-:W-:-:S04]  /*b510*/  FMUL.FTZ R103, R15, c[0x0][0x2ec] ;  /* 0x0000bb000f677a20 */ /* 0x000fc80000410000 */
[----:B------:R-:W-:Y:S01]  /*b520*/  FMUL.FTZ R79, R14, c[0x0][0x2ec] ;  /* 0x0000bb000e4f7a20 */ /* 0x000fe20000410000 */
[----:B-1----:R-:W-:Y:S01]  /*b530*/  HMMA.16816.F32 R60, R16, R20, R60 ;  /* 0x00000014103c723c */ /* 0x002fe2000000183c */
[----:B------:R-:W-:Y:S01]  /*b540*/  FMUL.FTZ R64, R64, c[0x0][0x2ec] ;  /* 0x0000bb0040407a20 */ /* 0x000fe20000410000 */
[----:B------:R-:W-:Y:S01]  /*b550*/  MUFU.TANH R78, R12 ;  /* 0x0000000c004e7308 */ /* 0x000fe20000002400 */
[----:B------:R-:W-:Y:S02]  /*b560*/  FMUL.FTZ R65, R65, c[0x0][0x2ec] ;  /* 0x0000bb0041417a20 */ /* 0x000fe40000410000 */
[----:B------:R-:W-:-:S03]  /*b570*/  FMUL.FTZ R66, R66, c[0x0][0x2ec] ;  /* 0x0000bb0042427a20 */ /* 0x000fc60000410000 */
[C---:B------:R-:W-:Y:S01]  /*b580*/  HMMA.16816.F32 R56, R16.reuse, R22, R56 ;  /* 0x000000161038723c */ /* 0x040fe20000001838 */
[----:B------:R-:W1:Y:S01]  /*b590*/  LDSM.16.M88.4 R20, [R116+0x5c00] ;  /* 0x005c00007414783b */ /* 0x000e620000000200 */
[----:B------:R3:W-:Y:S06]  /*b5a0*/  MUFU.TANH R102, R13 ;  /* 0x0000000d00667308 */ /* 0x0007ec0000002400 */
[C---:B--2---:R-:W-:Y:S02]  /*b5b0*/  HMMA.16816.F32 R48, R16.reuse, R32, R48 ;  /* 0x000000201030723c */ /* 0x044fe40000001830 */
[----:B------:R-:W2:Y:S05]  /*b5c0*/  MUFU.TANH R64, R64 ;  /* 0x0000004000407308 */ /* 0x000eaa0000002400 */
[----:B------:R-:W-:Y:S01]  /*b5d0*/  FMUL.FTZ R32, R67, c[0x0][0x2ec] ;  /* 0x0000bb0043207a20 */ /* 0x000fe20000410000 */
[----:B------:R-:W-:Y:S01]  /*b5e0*/  HMMA.16816.F32 R44, R16, R34, R44 ;  /* 0x00000022102c723c */ /* 0x000fe2000000182c */
[----:B---3--:R-:W3:Y:S01]  /*b5f0*/  LDSM.16.M88.4 R12, [R113+0x5800] ;  /* 0x00580000710c783b */ /* 0x008ee20000000200 */
[----:B------:R-:W-:Y:S06]  /*b600*/  MUFU.TANH R33, R66 ;  /* 0x0000004200217308 */ /* 0x000fec0000002400 */
[----:B------:R-:W-:Y:S01]  /*b610*/  HMMA.16816.F32 R36, R68, R76, R36 ;  /* 0x0000004c4424723c */ /* 0x000fe20000001824 */
[----:B--2---:R-:W-:Y:S01]  /*b620*/  FFMA.FTZ R64, R0, R41, R64 ;  /* 0x0000002900407223 */ /* 0x004fe20000010040 */
[----:B------:R-:W-:Y:S05]  /*b630*/  MUFU.TANH R65, R65 ;  /* 0x0000004100417308 */ /* 0x000fea0000002400 */
[C---:B------:R-:W-:Y:S01]  /*b640*/  IADD3 R68, R5.reuse, 0x38, RZ ;  /* 0x0000003805447810 */ /* 0x040fe20007ffe0ff */
[----:B------:R-:W-:Y:S01]  /*b650*/  HMMA.16816.F32 R60, R28, R24, R60 ;  /* 0x000000181c3c723c */ /* 0x000fe2000000183c */
[C---:B------:R-:W-:Y:S01]  /*b660*/  IADD3 R76, R5.reuse, 0x30, RZ ;  /* 0x00000030054c7810 */ /* 0x040fe20007ffe0ff */
[----:B------:R-:W2:Y:S01]  /*b670*/  MUFU.TANH R103, R103 ;  /* 0x0000006700677308 */ /* 0x000ea20000002400 */
[----:B------:R-:W-:-:S04]  /*b680*/  IADD3 R70, R5, 0x31, RZ ;  /* 0x0000003105467810 */ /* 0x000fc80007ffe0ff */
[----:B------:R-:W-:Y:S01]  /*b690*/  IADD3 R24, R5, 0x39, RZ ;  /* 0x0000003905187810 */ /* 0x000fe20007ffe0ff */
[----:B------:R-:W-:Y:S02]  /*b6a0*/  HMMA.16816.F32 R56, R28, R26, R56 ;  /* 0x0000001a1c38723c */ /* 0x000fe40000001838 */
[----:B------:R-:W4:Y:S06]  /*b6b0*/  MUFU.TANH R32, R32 ;  /* 0x0000002000207308 */ /* 0x000f2c0000002400 */
[C---:B-1----:R-:W-:Y:S02]  /*b6c0*/  HMMA.16816.F32 R80, R16.reuse, R22, R80 ;  /* 0x000000161050723c */ /* 0x042fe40000001850 */
[----:B------:R-:W-:Y:S06]  /*b6d0*/  I2F R69, R68 ;  /* 0x0000004400457306 */ /* 0x000fec0000201400 */
[----:B------:R-:W-:Y:S01]  /*b6e0*/  HMMA.16816.F32 R36, R16, R20, R36 ;  /* 0x000000141024723c */ /* 0x000fe20000001824 */
[----:B------:R-:W-:-:S02]  /*b6f0*/  FMUL.FTZ R60, R60, c[0x0][0x2ec] ;  /* 0x0000bb003c3c7a20 */ /* 0x000fc40000410000 */
[----:B------:R-:W-:Y:S01]  /*b700*/  FMUL.FTZ R34, R62, c[0x0][0x2ec] ;  /* 0x0000bb003e227a20 */ /* 0x000fe20000410000 */
[----:B------:R-:W-:Y:S01]  /*b710*/  IADD3 R62, R2, 0x8, RZ ;  /* 0x00000008023e7810 */ /* 0x000fe20007ffe0ff */
[----:B------:R-:W-:Y:S01]  /*b720*/  FMUL.FTZ R27, R61, c[0x0][0x2ec] ;  /* 0x0000bb003d1b7a20 */ /* 0x000fe20000410000 */
[----:B------:R-:W-:Y:S01]  /*b730*/  MUFU.TANH R26, R60 ;  /* 0x0000003c001a7308 */ /* 0x000fe20000002400 */
[----:B------:R-:W-:Y:S01]  /*b740*/  FMUL.FTZ R35, R63, c[0x0][0x2ec] ;  /* 0x0000bb003f237a20 */ /* 0x000fe20000410000 */
[C---:B---3--:R-:W-:Y:S01]  /*b750*/  HMMA.16816.F32 R48, R28.reuse, R12, R48 ;  /* 0x0000000c1c30723c */ /* 0x048fe20000001830 */
[----:B------:R-:W-:Y:S01]  /*b760*/  FMUL.FTZ R8, R56, c[0x0][0x2ec] ;  /* 0x0000bb0038087a20 */ /* 0x000fe20000410000 */
[----:B------:R-:W-:Y:S01]  /*b770*/  IMNMX R9, R62, R53, PT ;  /* 0x000000353e097217 */ /* 0x000fe20003800200 */
[----:B------:R-:W-:Y:S02]  /*b780*/  FMUL.FTZ R56, R57, c[0x0][0x2ec] ;  /* 0x0000bb0039387a20 */ /* 0x000fe40000410000 */
[----:B------:R-:W-:Y:S01]  /*b790*/  FMUL.FTZ R57, R58, c[0x0][0x2ec] ;  /* 0x0000bb003a397a20 */ /* 0x000fe20000410000 */
[----:B------:R1:W3:Y:S01]  /*b7a0*/  MUFU.TANH R60, R8 ;  /* 0x00000008003c7308 */ /* 0x0002e20000002400 */
[-C--:B------:R-:W-:Y:S01]  /*b7b0*/  ISETP.GE.AND P0, PT, R6, R9.reuse, PT ;  /* 0x000000090600720c */ /* 0x080fe20003f06270 */
[----:B------:R-:W-:Y:S01]  /*b7c0*/  HMMA.16816.F32 R44, R28, R14, R44 ;  /* 0x0000000e1c2c723c */ /* 0x000fe2000000182c */
[----:B------:R-:W5:Y:S01]  /*b7d0*/  LDSM.16.M88.4 R12, [R113+0x5c00] ;  /* 0x005c0000710c783b */ /* 0x000f620000000200 */
[----:B------:R-:W-:Y:S01]  /*b7e0*/  FMUL.FTZ R58, R59, c[0x0][0x2ec] ;  /* 0x0000bb003b3a7a20 */ /* 0x000fe20000410000 */
[----:B------:R-:W-:Y:S01]  /*b7f0*/  ISETP.GE.AND P2, PT, R54, R9, PT ;  /* 0x000000093600720c */ /* 0x000fe20003f46270 */
[----:B------:R-:W-:Y:S01]  /*b800*/  FFMA.FTZ R21, R0, R7, R102 ;  /* 0x0000000700157223 */ /* 0x000fe20000010066 */
[----:B------:R-:W-:Y:S01]  /*b810*/  ISETP.GE.AND P1, PT, R40, R9, PT ;  /* 0x000000092800720c */ /* 0x000fe20003f26270 */
[----:B------:R-:W3:Y:S01]  /*b820*/  MUFU.TANH R27, R27 ;  /* 0x0000001b001b7308 */ /* 0x000ee20000002400 */
[----:B--2---:R-:W-:Y:S01]  /*b830*/  FFMA.FTZ R7, R0, R7, R103 ;  /* 0x0000000700077223 */ /* 0x004fe20000010067 */
[----:B------:R-:W-:-:S04]  /*b840*/  DEPBAR.LE SB0, 0x0 ;  /* 0x000080000000791a */ /* 0x000fc80000000000 */
[----:B----4-:R-:W-:Y:S01]  /*b850*/  FFMA.FTZ R17, R0, R43, R32 ;  /* 0x0000002b00117223 */ /* 0x010fe20000010020 */
[----:B------:R-:W-:Y:S01]  /*b860*/  FSEL R7, R7, -INF , !P0 ;  /* 0xff80000007077808 */ /* 0x000fe20004000000 */
[----:B------:R-:W2:Y:S01]  /*b870*/  MUFU.TANH R34, R34 ;  /* 0x0000002200227308 */ /* 0x000ea20000002400 */
[----:B-1----:R-:W-:Y:S01]  /*b880*/  IMNMX R8, R2, R53, PT ;  /* 0x0000003502087217 */ /* 0x002fe20003800200 */
[----:B------:R-:W-:Y:S01]  /*b890*/  FMUL.FTZ R48, R48, c[0x0][0x2ec] ;  /* 0x0000bb0030307a20 */ /* 0x000fe20000410000 */
[----:B------:R-:W-:Y:S01]  /*b8a0*/  ISETP.GE.AND P0, PT, R92, R9, PT ;  /* 0x000000095c00720c */ /* 0x000fe20003f06270 */
[----:B------:R-:W-:Y:S01]  /*b8b0*/  FMUL.FTZ R49, R49, c[0x0][0x2ec] ;  /* 0x0000bb0031317a20 */ /* 0x000fe20000410000 */
[-C--:B------:R-:W-:Y:S01]  /*b8c0*/  ISETP.GE.AND P5, PT, R6, R8.reuse, PT ;  /* 0x000000080600720c */ /* 0x080fe20003fa6270 */
[----:B------:R-:W-:Y:S01]  /*b8d0*/  FMUL.FTZ R2, R50, c[0x0][0x2ec] ;  /* 0x0000bb0032027a20 */ /* 0x000fe20000410000 */
[-C--:B------:R-:W-:Y:S01]  /*b8e0*/  ISETP.GE.AND P6, PT, R54, R8.reuse, PT ;  /* 0x000000083600720c */ /* 0x080fe20003fc6270 */
[----:B------:R-:W-:Y:S01]  /*b8f0*/  FMUL.FTZ R6, R51, c[0x0][0x2ec] ;  /* 0x0000bb0033067a20 */ /* 0x000fe20000410000 */
[----:B------:R-:W1:Y:S01]  /*b900*/  MUFU.TANH R20, R49 ;  /* 0x0000003100147308 */ /* 0x000e620000002400 */
[----:B------:R-:W-:Y:S01]  /*b910*/  FMUL.FTZ R44, R44, c[0x0][0x2ec] ;  /* 0x0000bb002c2c7a20 */ /* 0x000fe20000410000 */
[-C--:B------:R-:W-:Y:S01]  /*b920*/  ISETP.GE.AND P4, PT, R40, R8.reuse, PT ;  /* 0x000000082800720c */ /* 0x080fe20003f86270 */
[----:B------:R-:W-:Y:S01]  /*b930*/  FMUL.FTZ R45, R45, c[0x0][0x2ec] ;  /* 0x0000bb002d2d7a20 */ /* 0x000fe20000410000 */
[----:B------:R-:W-:Y:S01]  /*b940*/  FSEL R21, R21, -INF , !P5 ;  /* 0xff80000015157808 */ /* 0x000fe20006800000 */
[----:B------:R-:W-:Y:S01]  /*b950*/  FMUL.FTZ R22, R47, c[0x0][0x2ec] ;  /* 0x0000bb002f167a20 */ /* 0x000fe20000410000 */
[----:B------:R-:W-:Y:S01]  /*b960*/  ISETP.GE.AND P5, PT, R92, R8, PT ;  /* 0x000000085c00720c */ /* 0x000fe20003fa6270 */
[----:B------:R-:W-:Y:S01]  /*b970*/  FMUL.FTZ R18, R46, c[0x0][0x2ec] ;  /* 0x0000bb002e127a20 */ /* 0x000fe20000410000 */
[----:B------:R-:W4:Y:S01]  /*b980*/  MUFU.TANH R48, R48 ;  /* 0x0000003000307308 */ /* 0x000f220000002400 */
[C---:B---3--:R-:W-:Y:S01]  /*b990*/  FFMA.FTZ R60, R0.reuse, R95, R60 ;  /* 0x0000005f003c7223 */ /* 0x048fe2000001003c */
[----:B------:R-:W-:Y:S01]  /*b9a0*/  FSEL R17, R17, -INF , !P2 ;  /* 0xff80000011117808 */ /* 0x000fe20005000000 */
[----:B------:R-:W-:Y:S01]  /*b9b0*/  FFMA.FTZ R27, R0, R91, R27 ;  /* 0x0000005b001b7223 */ /* 0x000fe2000001001b */
[----:B------:R-:W-:Y:S01]  /*b9c0*/  ISETP.GE.AND P2, PT, R94, R9, PT ;  /* 0x000000095e00720c */ /* 0x000fe20003f46270 */
[----:B------:R-:W-:-:S02]  /*b9d0*/  FFMA.FTZ R26, R0, R55, R26 ;  /* 0x00000037001a7223 */ /* 0x000fc4000001001a */
[C---:B--2---:R-:W-:Y:S01]  /*b9e0*/  FFMA.FTZ R23, R0.reuse, R55, R34 ;  /* 0x0000003700177223 */ /* 0x044fe20000010022 */
[----:B------:R-:W2:Y:S01]  /*b9f0*/  MUFU.TANH R2, R2 ;  /* 0x0000000200027308 */ /* 0x000ea20000002400 */
[----:B-1----:R-:W-:Y:S01]  /*ba00*/  FFMA.FTZ R20, R0, R75, R20 ;  /* 0x0000004b00147223 */ /* 0x002fe20000010014 */
[C---:B-----5:R-:W-:Y:S02]  /*ba10*/  HMMA.16816.F32 R80, R28.reuse, R14, R80 ;  /* 0x0000000e1c50723c */ /* 0x060fe40000001850 */
[----:B------:R-:W-:Y:S02]  /*ba20*/  FSEL R23, R23, -INF , !P0 ;  /* 0xff80000017177808 */ /* 0x000fe40004000000 */
[----:B------:R-:W-:Y:S02]  /*ba30*/  ISETP.GE.AND P0, PT, R96, R9, PT ;  /* 0x000000096000720c */ /* 0x000fe40003f06270 */
[----:B------:R-:W1:Y:S01]  /*ba40*/  MUFU.TANH R6, R6 ;  /* 0x0000000600067308 */ /* 0x000e620000002400 */
[C---:B----4-:R-:W-:Y:S01]  /*ba50*/  FFMA.FTZ R48, R0.reuse, R73, R48 ;  /* 0x0000004900307223 */ /* 0x050fe20000010030 */
[----:B------:R-:W-:Y:S06]  /*ba60*/  HMMA.16816.F32 R36, R28, R12, R36 ;  /* 0x0000000c1c24723c */ /* 0x000fec0000001824 */
[----:B------:R-:W3:Y:S01]  /*ba70*/  MUFU.TANH R12, R44 ;  /* 0x0000002c000c7308 */ /* 0x000ee20000002400 */
[----:B------:R-:W-:Y:S01]  /*ba80*/  FFMA.FTZ R13, R0, R41, R33 ;  /* 0x00000029000d7223 */ /* 0x000fe20000010021 */
[----:B------:R-:W-:Y:S01]  /*ba90*/  FSEL R33, R64, -INF , !P4 ;  /* 0xff80000040217808 */ /* 0x000fe20006000000 */
[C---:B------:R-:W-:Y:S01]  /*baa0*/  FFMA.FTZ R41, R0.reuse, R43, R65 ;  /* 0x0000002b00297223 */ /* 0x040fe20000010041 */
[----:B------:R-:W-:Y:S01]  /*bab0*/  ISETP.GE.AND P4, PT, R93, R8, PT ;  /* 0x000000085d00720c */ /* 0x000fe20003f86270 */
[----:B--2---:R-:W-:Y:S01]  /*bac0*/  FFMA.FTZ R107, R0, R73, R2 ;  /* 0x00000049006b7223 */ /* 0x004fe20000010002 */
[----:B------:R-:W-:-:S02]  /*bad0*/  FSEL R13, R13, -INF , !P1 ;  /* 0xff8000000d0d7808 */ /* 0x000fc40004800000 */
[----:B------:R-:W2:Y:S01]  /*bae0*/  MUFU.TANH R16, R45 ;  /* 0x0000002d00107308 */ /* 0x000ea20000002400 */
[----:B------:R-:W-:Y:S01]  /*baf0*/  FSEL R41, R41, -INF , !P6 ;  /* 0xff80000029297808 */ /* 0x000fe20007000000 */
[----:B------:R-:W-:Y:S01]  /*bb00*/  FMUL.FTZ R80, R80, c[0x0][0x2ec] ;  /* 0x0000bb0050507a20 */ /* 0x000fe20000410000 */
[-C--:B------:R-:W-:Y:S01]  /*bb10*/  ISETP.GE.AND P6, PT, R94, R8.reuse, PT ;  /* 0x000000085e00720c */ /* 0x080fe20003fc6270 */
[----:B-1----:R-:W-:Y:S01]  /*bb20*/  FFMA.FTZ R133, R0, R75, R6 ;  /* 0x0000004b00857223 */ /* 0x002fe20000010006 */
[----:B------:R-:W-:Y:S01]  /*bb30*/  FSEL R27, R27, -INF , !P4 ;  /* 0xff8000001b1b7808 */ /* 0x000fe20006000000 */
[----:B------:R-:W-:Y:S01]  /*bb40*/  FMUL.FTZ R82, R82, c[0x0][0x2ec] ;  /* 0x0000bb0052527a20 */ /* 0x000fe20000410000 */
[----:B------:R-:W-:Y:S01]  /*bb50*/  FSEL R29, R60, -INF , !P6 ;  /* 0xff8000003c1d7808 */ /* 0x000fe20007000000 */
[----:B------:R-:W1:Y:S01]  /*bb60*/  MUFU.TANH R57, R57 ;  /* 0x0000003900397308 */ /* 0x000e620000002400 */
[----:B---3--:R-:W-:Y:S01]  /*bb70*/  FFMA.FTZ R137, R0, R99, R12 ;  /* 0x0000006300897223 */ /* 0x008fe2000001000c */
[-C--:B------:R-:W-:Y:S01]  /*bb80*/  ISETP.GE.AND P6, PT, R74, R8.reuse, PT ;  /* 0x000000084a00720c */ /* 0x080fe20003fc6270 */
[----:B------:R-:W-:Y:S01]  /*bb90*/  FMUL.FTZ R36, R36, c[0x0][0x2ec] ;  /* 0x0000bb0024247a20 */ /* 0x000fe20000410000 */
[-C--:B------:R-:W-:Y:S01]  /*bba0*/  ISETP.GE.AND P4, PT, R72, R8.reuse, PT ;  /* 0x000000084800720c */ /* 0x080fe20003f86270 */
[----:B------:R-:W-:Y:S01]  /*bbb0*/  FMUL.FTZ R14, R37, c[0x0][0x2ec] ;  /* 0x0000bb00250e7a20 */ /* 0x000fe20000410000 */
[----:B------:R-:W-:Y:S01]  /*bbc0*/  FSEL R105, R20, -INF , !P6 ;  /* 0xff80000014697808 */ /* 0x000fe20007000000 */
[----:B------:R-:W-:Y:S01]  /*bbd0*/  FMUL.FTZ R38, R38, c[0x0][0x2ec] ;  /* 0x0000bb0026267a20 */ /* 0x000fe20000410000 */
[----:B------:R-:W3:Y:S01]  /*bbe0*/  MUFU.TANH R22, R22 ;  /* 0x0000001600167308 */ /* 0x000ee20000002400 */
[----:B------:R-:W-:Y:S01]  /*bbf0*/  FMUL.FTZ R39, R39, c[0x0][0x2ec] ;  /* 0x0000bb0027277a20 */ /* 0x000fe20000410000 */
[----:B------:R-:W-:Y:S01]  /*bc00*/  FSEL R139, R48, -INF , !P4 ;  /* 0xff800000308b7808 */ /* 0x000fe20006000000 */
[----:B------:R-:W-:Y:S01]  /*bc10*/  FMUL.FTZ R83, R83, c[0x0][0x2ec] ;  /* 0x0000bb0053537a20 */ /* 0x000fe20000410000 */
[----:B------:R-:W-:Y:S01]  /*bc20*/  ISETP.GE.AND P4, PT, R100, R8, PT ;  /* 0x000000086400720c */ /* 0x000fe20003f86270 */
[----:B--2---:R-:W-:Y:S01]  /*bc30*/  FFMA.FTZ R20, R0, R101, R16 ;  /* 0x0000006500147223 */ /* 0x004fe20000010010 */
[----:B------:R-:W-:Y:S01]  /*bc40*/  FSEL R43, R26, -INF , !P5 ;  /* 0xff8000001a2b7808 */ /* 0x000fe20006800000 */
[----:B------:R-:W-:Y:S01]  /*bc50*/  FMUL.FTZ R81, R81, c[0x0][0x2ec] ;  /* 0x0000bb0051517a20 */ /* 0x000fe20000410000 */
[----:B------:R-:W2:Y:S01]  /*bc60*/  MUFU.TANH R12, R80 ;  /* 0x00000050000c7308 */ /* 0x000ea20000002400 */
[----:B-1----:R-:W-:Y:S01]  /*bc70*/  FFMA.FTZ R57, R0, R95, R57 ;  /* 0x0000005f00397223 */ /* 0x002fe20000010039 */
[----:B------:R-:W-:-:S02]  /*bc80*/  ISETP.GE.AND P1, PT, R93, R9, PT ;  /* 0x000000095d00720c */ /* 0x000fc40003f26270 */
[-C--:B------:R-:W-:Y:S02]  /*bc90*/  ISETP.GE.AND P5, PT, R96, R8.reuse, PT ;  /* 0x000000086000720c */ /* 0x080fe40003fa6270 */
[----:B------:R-:W-:Y:S02]  /*bca0*/  FSEL R37, R57, -INF , !P2 ;  /* 0xff80000039257808 */ /* 0x000fe40005000000 */
[----:B------:R-:W1:Y:S01]  /*bcb0*/  MUFU.TANH R35, R35 ;  /* 0x0000002300237308 */ /* 0x000e620000002400 */
[----:B---3--:R-:W-:Y:S01]  /*bcc0*/  FFMA.FTZ R22, R0, R101, R22 ;  /* 0x0000006500167223 */ /* 0x008fe20000010016 */
[----:B------:R-:W-:Y:S02]  /*bcd0*/  FSEL R101, R20, -INF , !P4 ;  /* 0xff80000014657808 */ /* 0x000fe40006000000 */
[----:B------:R-:W-:Y:S02]  /*bce0*/  ISETP.GE.AND P4, PT, R68, R8, PT ;  /* 0x000000084400720c */ /* 0x000fe40003f86270 */
[----:B------:R-:W-:-:S02]  /*bcf0*/  ISETP.GE.AND P2, PT, R74, R9, PT ;  /* 0x000000094a00720c */ /* 0x000fc40003f46270 */
[----:B------:R-:W3:Y:S01]  /*bd00*/  MUFU.TANH R56, R56 ;  /* 0x0000003800387308 */ /* 0x000ee20000002400 */
[----:B--2---:R-:W-:Y:S01]  /*bd10*/  FFMA.FTZ R12, R0, R69, R12 ;  /* 0x00000045000c7223 */ /* 0x004fe2000001000c */
[----:B------:R-:W-:Y:S02]  /*bd20*/  FSEL R133, R133, -INF , !P2 ;  /* 0xff80000085857808 */ /* 0x000fe40005000000 */
[----:B------:R-:W-:Y:S02]  /*bd30*/  ISETP.GE.AND P6, PT, R76, R8, PT ;  /* 0x000000084c00720c */ /* 0x000fe40003fc6270 */
[----:B------:R-:W-:Y:S02]  /*bd40*/  FSEL R131, R12, -INF , !P4 ;  /* 0xff8000000c837808 */ /* 0x000fe40006000000 */
[----:B------:R-:W2:Y:S01]  /*bd50*/  MUFU.TANH R58, R58 ;  /* 0x0000003a003a7308 */ /* 0x000ea20000002400 */
[----:B-1----:R-:W-:Y:S01]  /*bd60*/  FFMA.FTZ R19, R0, R91, R35 ;  /* 0x0000005b00137223 */ /* 0x002fe20000010023 */
[----:B------:R-:W-:-:S02]  /*bd70*/  ISETP.GE.AND P4, PT, R87, 0x2, PT ;  /* 0x000000025700780c */ /* 0x000fc40003f86270 */
[----:B------:R-:W-:Y:S02]  /*bd80*/  ISETP.GE.AND P2, PT, R76, R9, PT ;  /* 0x000000094c00720c */ /* 0x000fe40003f46270 */
[----:B------:R-:W-:Y:S02]  /*bd90*/  FSEL R19, R19, -INF , !P1 ;  /* 0xff80000013137808 */ /* 0x000fe40004800000 */
[----:B------:R-:W1:Y:S01]  /*bda0*/  MUFU.TANH R18, R18 ;  /* 0x0000001200127308 */ /* 0x000e620000002400 */
[----:B---3--:R-:W-:Y:S01]  /*bdb0*/  FFMA.FTZ R45, R0, R97, R56 ;  /* 0x00000061002d7223 */ /* 0x008fe20000010038 */
[----:B------:R-:W-:-:S04]  /*bdc0*/  ISETP.GE.AND P1, PT, R72, R9, PT ;  /* 0x000000094800720c */ /* 0x000fc80003f26270 */
[----:B------:R-:W-:Y:S02]  /*bdd0*/  FSEL R45, R45, -INF , !P5 ;  /* 0xff8000002d2d7808 */ /* 0x000fe40006800000 */
[----:B------:R-:W-:Y:S01]  /*bde0*/  I2F R77, R76 ;  /* 0x0000004c004d7306 */ /* 0x000fe20000201400 */
[----:B--2---:R-:W-:Y:S01]  /*bdf0*/  FFMA.FTZ R15, R0, R97, R58 ;  /* 0x00000061000f7223 */ /* 0x004fe2000001003a */
[----:B------:R-:W-:Y:S02]  /*be00*/  ISETP.GE.AND P5, PT, R98, R8, PT ;  /* 0x000000086200720c */ /* 0x000fe40003fa6270 */
[----:B------:R-:W-:Y:S02]  /*be10*/  FSEL R107, R107, -INF , !P1 ;  /* 0xff8000006b6b7808 */ /* 0x000fe40004800000 */
[----:B------:R-:W-:Y:S02]  /*be20*/  FSEL R15, R15, -INF , !P0 ;  /* 0xff8000000f0f7808 */ /* 0x000fe40004000000 */
[----:B------:R-:W2:Y:S01]  /*be30*/  MUFU.TANH R36, R36 ;  /* 0x0000002400247308 */ /* 0x000ea20000002400 */
[----:B-1----:R-:W-:Y:S01]  /*be40*/  FFMA.FTZ R18, R0, R99, R18 ;  /* 0x0000006300127223 */ /* 0x002fe20000010012 */
[----:B------:R-:W-:-:S02]  /*be50*/  ISETP.GE.AND P0, PT, R98, R9, PT ;  /* 0x000000096200720c */ /* 0x000fc40003f06270 */
[----:B------:R-:W-:Y:S02]  /*be60*/  FSEL R137, R137, -INF , !P5 ;  /* 0xff80000089897808 */ /* 0x000fe40006800000 */
[----:B------:R-:W-:Y:S02]  /*be70*/  FSEL R103, R18, -INF , !P0 ;  /* 0xff80000012677808 */ /* 0x000fe40004000000 */
[----:B------:R-:W1:Y:S01]  /*be80*/  MUFU.TANH R2, R38 ;  /* 0x0000002600027308 */ /* 0x000e620000002400 */
[-C--:B------:R-:W-:Y:S02]  /*be90*/  ISETP.GE.AND P1, PT, R100, R9.reuse, PT ;  /* 0x000000096400720c */ /* 0x080fe40003f26270 */
        /* <DEDUP_REMOVED lines=9> */
[----:B------:R-:W-:-:S04]  /*bf30*/  ISETP.GE.AND P6, PT, R5, R8, PT ;  /* 0x000000080500720c */ /* 0x000fc80003fc6270 */
[----:B------:R-:W-:Y:S01]  /*bf40*/  FSEL R93, R2, -INF , !P2 ;  /* 0xff800000025d7808 */ /* 0x000fe20005000000 */
[----:B------:R-:W-:Y:S01]  /*bf50*/  FFMA.FTZ R2, R0, R3, R78 ;  /* 0x0000000300027223 */ /* 0x000fe2000001004e */
[----:B------:R-:W1:Y:S01]  /*bf60*/  MUFU.TANH R6, R39 ;  /* 0x0000002700067308 */ /* 0x000e620000002400 */
[----:B------:R-:W-:-:S03]  /*bf70*/  ISETP.GE.AND P2, PT, R5, R9, PT ;  /* 0x000000090500720c */ /* 0x000fc60003f46270 */
[----:B------:R-:W-:-:S04]  /*bf80*/  FSEL R2, R2, -INF , !P6 ;  /* 0xff80000002027808 */ /* 0x000fc80007000000 */
[----:B------:R-:W3:Y:S01]  /*bf90*/  MUFU.TANH R79, R79 ;  /* 0x0000004f004f7308 */ /* 0x000ee20000002400 */
[----:B--2---:R-:W-:-:S05]  /*bfa0*/  FFMA.FTZ R14, R0, R71, R14 ;  /* 0x00000047000e7223 */ /* 0x004fca000001000e */
[----:B------:R-:W-:Y:S02]  /*bfb0*/  FSEL R129, R14, -INF , !P5 ;  /* 0xff8000000e817808 */ /* 0x000fe40006800000 */
[----:B------:R-:W-:Y:S01]  /*bfc0*/  I2F R25, R24 ;  /* 0x0000001800197306 */ /* 0x000fe20000201400 */
[----:B-1----:R-:W-:Y:S01]  /*bfd0*/  FFMA.FTZ R6, R0, R71, R6 ;  /* 0x0000004700067223 */ /* 0x002fe20000010006 */
[----:B------:R-:W-:Y:S01]  /*bfe0*/  BAR.SYNC.DEFER_BLOCKING 0x0 ;  /* 0x0000000000007b1d */ /* 0x000fe20000010000 */
[----:B------:R-:W-:-:S03]  /*bff0*/  ISETP.GE.AND P5, PT, R24, R8, PT ;  /* 0x000000081800720c */ /* 0x000fc60003fa6270 */
[----:B------:R-:W-:Y:S02]  /*c000*/  FSEL R92, R6, -INF , !P0 ;  /* 0xff800000065c7808 */ /* 0x000fe40004000000 */
[----:B------:R-:W1:Y:S01]  /*c010*/  MUFU.TANH R16, R81 ;  /* 0x0000005100107308 */ /* 0x000e620000002400 */
[----:B---3--:R-:W-:Y:S01]  /*c020*/  FFMA.FTZ R5, R0, R3, R79 ;  /* 0x0000000300057223 */ /* 0x008fe2000001004f */
[----:B------:R-:W-:-:S04]  /*c030*/  ISETP.GE.AND P0, PT, R24, R9, PT ;  /* 0x000000091800720c */ /* 0x000fc80003f06270 */
[----:B------:R-:W-:Y:S02]  /*c040*/  FSEL R5, R5, -INF , !P2 ;  /* 0xff80000005057808 */ /* 0x000fe40005000000 */
[----:B------:R-:W2:Y:S08]  /*c050*/  MUFU.TANH R82, R82 ;  /* 0x0000005200527308 */ /* 0x000eb00000002400 */
        /* <DEDUP_REMOVED lines=68> */
.L_x_5432:
[----:B------:R-:W-:-:S05]  /*c4a0*/  IMAD.MOV.U32 R25, RZ, RZ, c[0x0][0x198] ;  /* 0x00006600ff197624 */ /* 0x000fca00078e00ff */
[----:B------:R-:W-:-:S04]  /*c4b0*/  LEA R25, -R25, RZ, 0x6 ;  /* 0x000000ff19197211 */ /* 0x000fc800078e31ff */
[----:B------:R-:W-:Y:S02]  /*c4c0*/  SHF.R.S32.HI R39, RZ, 0x1f, R25 ;  /* 0x0000001fff277819 */ /* 0x000fe40000011419 */
.L_x_5433:
        /* <DEDUP_REMOVED lines=11> */
[C---:B------:R-:W-:Y:S01]  /*c580*/  LEA R124, P5, R25.reuse, R124, 0x1 ;  /* 0x0000007c197c7211 */ /* 0x040fe200078a08ff */
[----:B------:R-:W-:Y:S01]  /*c590*/  IMAD.MOV.U32 R31, RZ, RZ, c[0x0][0x19c] ;  /* 0x00006700ff1f7624 */ /* 0x000fe200078e00ff */
[----:B------:R-:W-:Y:S01]  /*c5a0*/  @P1 LEA.HI.X R47, R12, c[0x0][0x16c], R3, 0x1, P0 ;  /* 0x00005b000c2f1a11 */ /* 0x000fe200000f0c03 */
[C---:B------:R-:W-:Y:S01]  /*c5b0*/  @P6 IMAD.SHL.U32 R3, R6.reuse, 0x20, RZ ;  /* 0x0000002006036824 */ /* 0x040fe200078e00ff */
[----:B------:R-:W-:Y:S01]  /*c5c0*/  LEA.HI.X R123, R25, R123, R39, 0x1, P5 ;  /* 0x0000007b197b7211 */ /* 0x000fe200028f0c27 */
[----:B------:R-:W-:Y:S01]  /*c5d0*/  @P6 IMAD.MOV.U32 R30, RZ, RZ, R124 ;  /* 0x000000ffff1e6224 */ /* 0x000fe200078e007c */
[----:B------:R-:W-:-:S02]  /*c5e0*/  LEA R25, P5, R6, R25, 0x5 ;  /* 0x0000001906197211 */ /* 0x000fc400078a28ff */
[C-C-:B------:R-:W-:Y:S02]  /*c5f0*/  @P6 SHF.L.U64.HI R12, R6.reuse, 0x5, R31.reuse ;  /* 0x00000005060c6819 */ /* 0x140fe4000001021f */
[C---:B------:R-:W-:Y:S02]  /*c600*/  @P6 LEA R38, P0, R3.reuse, R124, 0x1 ;  /* 0x0000007c03266211 */ /* 0x040fe400078008ff */
[----:B------:R-:W-:Y:S02]  /*c610*/  LEA.HI.X R31, R6, R39, R31, 0x5, P5 ;  /* 0x00000027061f7211 */ /* 0x000fe400028f2c1f */
[----:B------:R-:W-:Y:S02]  /*c620*/  @P6 LEA.HI.X R39, R3, R123, R12, 0x1, P0 ;  /* 0x0000007b03276211 */ /* 0x000fe400000f0c0c */
[CC--:B------:R-:W-:Y:S02]  /*c630*/  @P2 IADD3 R3, P5, R25.reuse, R108.reuse, RZ ;  /* 0x0000006c19032210 */ /* 0x0c0fe40007fbe0ff */
[----:B------:R-:W-:-:S03]  /*c640*/  @P1 IADD3 R25, P0, R25, R108, RZ ;  /* 0x0000006c19191210 */ /* 0x000fc60007f1e0ff */
[--C-:B------:R-:W-:Y:S01]  /*c650*/  @P2 IMAD.X R6, R31, 0x1, R52.reuse, P5 ;  /* 0x000000011f062824 */ /* 0x100fe200028e0634 */
[----:B------:R-:W-:Y:S01]  /*c660*/  @P2 LEA R50, P5, R3, c[0x0][0x168], 0x1 ;  /* 0x00005a0003322a11 */ /* 0x000fe200078a08ff */
[----:B------:R-:W-:Y:S01]  /*c670*/  @P1 IMAD.X R52, R31, 0x1, R52, P0 ;  /* 0x000000011f341824 */ /* 0x000fe200000e0634 */
[----:B------:R-:W-:Y:S01]  /*c680*/  @P1 LEA R24, P0, R25, c[0x0][0x168], 0x1 ;  /* 0x00005a0019181a11 */ /* 0x000fe200078008ff */
[----:B------:R-:W-:Y:S01]  /*c690*/  @P6 IMAD.MOV.U32 R31, RZ, RZ, R123 ;  /* 0x000000ffff1f6224 */ /* 0x000fe200078e007b */
[----:B------:R-:W-:Y:S02]  /*c6a0*/  @P2 LEA.HI.X R51, R3, c[0x0][0x16c], R6, 0x1, P5 ;  /* 0x00005b0003332a11 */ /* 0x000fe400028f0c06 */
[----:B------:R-:W-:Y:S02]  /*c6b0*/  @P1 LEA.HI.X R25, R25, c[0x0][0x16c], R52, 0x1, P0 ;  /* 0x00005b0019191a11 */ /* 0x000fe400000f0c34 */
        /* <DEDUP_REMOVED lines=33> */
.L_x_5431:
        /* <DEDUP_REMOVED lines=66> */
[----:B------:R-:W3:Y:S01]  /*ccf0*/  LDSM.16.MT88.4 R12, [R112+0x6400] ;  /* 0x00640000700c783b */ /* 0x000ee20000004200 */
[----:B------:R-:W-:Y:S02]  /*cd00*/  FFMA.FTZ R24, R45, c[0x0][0x23c], -R108 ;  /* 0x00008f002d187a23 */ /* 0x000fe4000001086c */
[--C-:B------:R-:W-:Y:S02]  /*cd10*/  FFMA.FTZ R30, R23, c[0x0][0x23c], -R96.reuse ;  /* 0x00008f00171e7a23 */ /* 0x100fe40000010860 */
[----:B------:R-:W4:Y:S01]  /*cd20*/  MUFU.EX2 R32, R32 ;  /* 0x0000002000207308 */ /* 0x000f220000000800 */
[----:B-1----:R-:W-:Y:S01]  /*cd30*/  F2FP.PACK_AB R48, R97, R98 ;  /* 0x000000626130723e */ /* 0x002fe200000000ff */
[--C-:B------:R-:W-:Y:S01]  /*cd40*/  FFMA.FTZ R29, R19, c[0x0][0x23c], -R96.reuse ;  /* 0x00008f00131d7a23 */ /* 0x100fe20000010860 */
[----:B------:R-:W-:Y:S01]  /*cd50*/  LDSM.16.MT88.4 R20, [R114+0x7400] ;  /* 0x007400007214783b */ /* 0x000fe20000004200 */
[----:B------:R-:W-:Y:S02]  /*cd60*/  FFMA.FTZ R28, R37, c[0x0][0x23c], -R96 ;  /* 0x00008f00251c7a23 */ /* 0x000fe40000010860 */
[--C-:B------:R-:W-:Y:S01]  /*cd70*/  FFMA.FTZ R106, R139, c[0x0][0x23c], -R108.reuse ;  /* 0x00008f008b6a7a23 */ /* 0x100fe2000001086c */
[----:B------:R-:W1:Y:S01]  /*cd80*/  LDSM.16.MT88.4 R16, [R114+0x6400] ;  /* 0x006400007210783b */ /* 0x000e620000004200 */
        /* <DEDUP_REMOVED lines=32> */
[----:B------:R-:W-:Y:S02]  /*cf90*/  HMMA.16816.F32 R68, R48, R70, RZ ;  /* 0x000000463044723c */ /* 0x000fe400000018ff */
[----:B------:R-:W5:Y:S01]  /*cfa0*/  MUFU.EX2 R24, R24 ;  /* 0x0000001800187308 */ /* 0x000f620000000800 */
[----:B----4-:R-:W-:Y:S01]  /*cfb0*/  F2FP.PACK_AB R4, R26, R31 ;  /* 0x0000001f1a04723e */ /* 0x010fe200000000ff */
[----:B------:R-:W-:-:S04]  /*cfc0*/  FADD.FTZ R31, R31, R32 ;  /* 0x000000201f1f7221 */ /* 0x000fc80000010000 */
[C---:B------:R-:W-:Y:S01]  /*cfd0*/  HMMA.16816.F32 R56, R48.reuse, R52, RZ ;  /* 0x000000343038723c */ /* 0x040fe200000018ff */
[----:B------:R-:W-:Y:S01]  /*cfe0*/  FADD.FTZ R26, R26, R31 ;  /* 0x0000001f1a1a7221 */ /* 0x000fe20000010000 */
[----:B------:R-:W-:Y:S06]  /*cff0*/  MUFU.EX2 R30, R30 ;  /* 0x0000001e001e7308 */ /* 0x000fec0000000800 */
[----:B------:R-:W-:Y:S02]  /*d000*/  HMMA.16816.F32 R52, R48, R54, RZ ;  /* 0x000000363034723c */ /* 0x000fe400000018ff */
[----:B------:R-:W4:Y:S01]  /*d010*/  MUFU.EX2 R29, R29 ;  /* 0x0000001d001d7308 */ /* 0x000f220000000800 */
[----:B-----5:R-:W-:Y:S01]  /*d020*/  F2FP.PACK_AB R6, R24, R27 ;  /* 0x0000001b1806723e */ /* 0x020fe200000000ff */
[----:B------:R-:W-:-:S04]  /*d030*/  FADD.FTZ R27, R27, R26 ;  /* 0x0000001a1b1b7221 */ /* 0x000fc80000010000 */
[C---:B------:R-:W-:Y:S01]  /*d040*/  HMMA.16816.F32 R80, R48.reuse, R76, RZ ;  /* 0x0000004c3050723c */ /* 0x040fe200000018ff */
[----:B------:R-:W-:Y:S01]  /*d050*/  FADD.FTZ R27, R24, R27 ;  /* 0x0000001b181b7221 */ /* 0x000fe20000010000 */
        /* <DEDUP_REMOVED lines=8> */
[----:B------:R-:W-:Y:S01]  /*d0e0*/  HMMA.16816.F32 R76, R48, R78, RZ ;  /* 0x0000004e304c723c */ /* 0x000fe200000018ff */
[----:B-----5:R-:W-:Y:S01]  /*d0f0*/  F2FP.PACK_AB R7, R25, R28 ;  /* 0x0000001c1907723e */ /* 0x020fe200000000ff */
        /* <DEDUP_REMOVED lines=19> */
[C---:B------:R-:W-:Y:S01]  /*d230*/  HMMA.16816.F32 R60, R4.reuse, R22, R60 ;  /* 0x00000016043c723c */ /* 0x040fe2000000183c */
[----:B------:R-:W-:Y:S01]  /*d240*/  LDSM.16.MT88.4 R20, [R114+0x6c00] ;  /* 0x006c00007214783b */ /* 0x000fe20000004200 */
[----:B------:R-:W1:Y:S06]  /*d250*/  MUFU.EX2 R129, R129 ;  /* 0x0000008100817308 */ /* 0x000e6c0000000800 */
[C---:B---3--:R-:W-:Y:S02]  /*d260*/  HMMA.16816.F32 R56, R4.reuse, R12, R56 ;  /* 0x0000000c0438723c */ /* 0x048fe40000001838 */
[----:B------:R-:W-:Y:S06]  /*d270*/  MUFU.EX2 R131, R131 ;  /* 0x0000008300837308 */ /* 0x000fec0000000800 */
[C---:B------:R-:W-:Y:S01]  /*d280*/  HMMA.16816.F32 R52, R4.reuse, R14, R52 ;  /* 0x0000000e0434723c */ /* 0x040fe20000001834 */
[----:B------:R-:W3:Y:S01]  /*d290*/  LDSM.16.MT88.4 R12, [R112+0x8000] ;  /* 0x00800000700c783b */ /* 0x000ee20000004200 */
[----:B------:R-:W-:Y:S06]  /*d2a0*/  MUFU.EX2 R108, R108 ;  /* 0x0000006c006c7308 */ /* 0x000fec0000000800 */
[C---:B-1----:R-:W-:Y:S02]  /*d2b0*/  HMMA.16816.F32 R36, R4.reuse, R16, R36 ;  /* 0x000000100424723c */ /* 0x042fe40000001824 */
[----:B------:R-:W-:Y:S06]  /*d2c0*/  MUFU.EX2 R93, R93 ;  /* 0x0000005d005d7308 */ /* 0x000fec0000000800 */
[----:B------:R-:W-:Y:S01]  /*d2d0*/  HMMA.16816.F32 R40, R4, R18, R40 ;  /* 0x000000120428723c */ /* 0x000fe20000001828 */
[----:B------:R-:W-:Y:S01]  /*d2e0*/  LDSM.16.MT88.4 R16, [R112+0x6c00] ;  /* 0x006c00007010783b */ /* 0x000fe20000004200 */
[----:B------:R-:W1:Y:S08]  /*d2f0*/  MUFU.EX2 R92, R92 ;  /* 0x0000005c005c7308 */ /* 0x000e700000000800 */
        /* <DEDUP_REMOVED lines=9> */
[----:B--2---:R-:W-:Y:S01]  /*d390*/  F2FP.PACK_AB R4, R105, R106 ;  /* 0x0000006a6904723e */ /* 0x004fe200000000ff */
        /* <DEDUP_REMOVED lines=29> */
[----:B------:R-:W-:Y:S01]  /*d570*/  F2FP.PACK_AB R4, R129, R110 ;  /* 0x0000006e8104723e */ /* 0x000fe200000000ff */
        /* <DEDUP_REMOVED lines=90> */
.L_x_5435:
[----:B------:R-:W-:-:S05]  /*db20*/  IMAD.MOV.U32 R13, RZ, RZ, c[0x0][0x1a0] ;  /* 0x00006800ff0d7624 */ /* 0x000fca00078e00ff */
[----:B------:R-:W-:-:S04]  /*db30*/  LEA R13, -R13, RZ, 0x6 ;  /* 0x000000ff0d0d7211 */ /* 0x000fc800078e31ff */
[----:B------:R-:W-:Y:S02]  /*db40*/  SHF.R.S32.HI R5, RZ, 0x1f, R13 ;  /* 0x0000001fff057819 */ /* 0x000fe4000001140d */
.L_x_5436:
        /* <DEDUP_REMOVED lines=37> */
[----:B------:R-:W-:Y:S01]  /*dda0*/  IMAD R86, R128, 0x40, R127 ;  /* 0x0000004080567824 */ /* 0x000fe200078e027f */
[----:B------:R-:W-:Y:S02]  /*ddb0*/  ISETP.GE.AND P0, PT, R87, 0x3, PT ;  /* 0x000000035700780c */ /* 0x000fe40003f06270 */
        /* <DEDUP_REMOVED lines=101> */
[----:B------:R-:W-:Y:S02]  /*e410*/  FMUL.FTZ R32, R32, c[0x0][0x2ec] ;  /* 0x0000bb0020207a20 */ /* 0x000fe40000410000 */
[----:B------:R-:W-:Y:S02]  /*e420*/  FMUL.FTZ R33, R33, c[0x0][0x2ec] ;  /* 0x0000bb0021217a20 */ /* 0x000fe40000410000 */
[----:B------:R-:W-:Y:S01]  /*e430*/  MUFU.TANH R129, R32 ;  /* 0x0000002000817308 */ /* 0x000fe20000002400 */
[----:B------:R-:W-:Y:S02]  /*e440*/  FMUL.FTZ R34, R34, c[0x0][0x2ec] ;  /* 0x0000bb0022227a20 */ /* 0x000fe40000410000 */
[----:B------:R-:W-:Y:S02]  /*e450*/  FMUL.FTZ R35, R35, c[0x0][0x2ec] ;  /* 0x0000bb0023237a20 */ /* 0x000fe40000410000 */
[----:B------:R-:W-:Y:S02]  /*e460*/  FMUL.FTZ R29, R29, c[0x0][0x2ec] ;  /* 0x0000bb001d1d7a20 */ /* 0x000fe40000410000 */
[----:B------:R-:W-:Y:S01]  /*e470*/  FMUL.FTZ R28, R28, c[0x0][0x2ec] ;  /* 0x0000bb001c1c7a20 */ /* 0x000fe20000410000 */
[----:B------:R-:W-:Y:S01]  /*e480*/  MUFU.TANH R105, R33 ;  /* 0x0000002100697308 */ /* 0x000fe20000002400 */
[----:B------:R-:W-:-:S02]  /*e490*/  FMUL.FTZ R30, R30, c[0x0][0x2ec] ;  /* 0x0000bb001e1e7a20 */ /* 0x000fc40000410000 */
[----:B------:R-:W-:Y:S01]  /*e4a0*/  FMUL.FTZ R31, R31, c[0x0][0x2ec] ;  /* 0x0000bb001f1f7a20 */ /* 0x000fe20000410000 */
[C---:B-1----:R-:W-:Y:S01]  /*e4b0*/  HMMA.16816.F32 R16, R100.reuse, R98, R16 ;  /* 0x000000626410723c */ /* 0x042fe20000001810 */
[----:B------:R-:W-:Y:S02]  /*e4c0*/  FMUL.FTZ R25, R25, c[0x0][0x2ec] ;  /* 0x0000bb0019197a20 */ /* 0x000fe40000410000 */
[----:B------:R-:W-:Y:S01]  /*e4d0*/  FMUL.FTZ R27, R27, c[0x0][0x2ec] ;  /* 0x0000bb001b1b7a20 */ /* 0x000fe20000410000 */
[----:B------:R-:W-:Y:S01]  /*e4e0*/  MUFU.TANH R147, R34 ;  /* 0x0000002200937308 */ /* 0x000fe20000002400 */
[----:B------:R-:W-:Y:S02]  /*e4f0*/  FMUL.FTZ R24, R24, c[0x0][0x2ec] ;  /* 0x0000bb0018187a20 */ /* 0x000fe40000410000 */
[----:B------:R-:W-:Y:S01]  /*e500*/  FMUL.FTZ R26, R26, c[0x0][0x2ec] ;  /* 0x0000bb001a1a7a20 */ /* 0x000fe20000410000 */
[C---:B------:R-:W-:Y:S04]  /*e510*/  HMMA.16816.F32 R20, R100.reuse, R96, R20 ;  /* 0x000000606414723c */ /* 0x040fe80000001814 */
[----:B------:R-:W-:Y:S04]  /*e520*/  MUFU.TANH R97, R25 ;  /* 0x0000001900617308 */ /* 0x000fe80000002400 */
[C---:B--2---:R-:W-:Y:S04]  /*e530*/  HMMA.16816.F32 R12, R100.reuse, R92, R12 ;  /* 0x0000005c640c723c */ /* 0x044fe8000000180c */
[----:B------:R-:W-:Y:S03]  /*e540*/  MUFU.TANH R111, R28 ;  /* 0x0000001c006f7308 */ /* 0x000fe60000002400 */
[----:B------:R-:W-:Y:S01]  /*e550*/  FMUL.FTZ R93, R88, c[0x0][0x2ec] ;  /* 0x0000bb00585d7a20 */ /* 0x000fe20000410000 */
[----:B------:R-:W-:Y:S01]  /*e560*/  IADD3 R92, R86, 0x1, RZ ;  /* 0x00000001565c7810 */ /* 0x000fe20007ffe0ff */
[----:B------:R-:W-:Y:S01]  /*e570*/  FMUL.FTZ R88, R89, c[0x0][0x2ec] ;  /* 0x0000bb0059587a20 */ /* 0x000fe20000410000 */
[----:B------:R-:W-:Y:S01]  /*e580*/  HMMA.16816.F32 R4, R100, R94, R4 ;  /* 0x0000005e6404723c */ /* 0x000fe20000001804 */
[----:B------:R-:W-:Y:S01]  /*e590*/  FMUL.FTZ R89, R90, c[0x0][0x2ec] ;  /* 0x0000bb005a597a20 */ /* 0x000fe20000410000 */
[----:B------:R-:W-:Y:S01]  /*e5a0*/  I2F R95, R92 ;  /* 0x0000005c005f7306 */ /* 0x000fe20000201400 */
[----:B------:R-:W-:Y:S01]  /*e5b0*/  FMUL.FTZ R90, R91, c[0x0][0x2ec] ;  /* 0x0000bb005b5a7a20 */ /* 0x000fe20000410000 */
[----:B------:R-:W-:Y:S01]  /*e5c0*/  ISETP.GE.AND P5, PT, R92, R8, PT ;  /* 0x000000085c00720c */ /* 0x000fe20003fa6270 */
[----:B------:R-:W-:Y:S01]  /*e5d0*/  FMUL.FTZ R16, R16, c[0x0][0x2ec] ;  /* 0x0000bb0010107a20 */ /* 0x000fe20000410000 */
[----:B------:R-:W-:Y:S01]  /*e5e0*/  ISETP.GE.AND P1, PT, R92, R9, PT ;  /* 0x000000095c00720c */ /* 0x000fe20003f26270 */
[----:B------:R-:W-:-:S02]  /*e5f0*/  FMUL.FTZ R20, R20, c[0x0][0x2ec] ;  /* 0x0000bb0014147a20 */ /* 0x000fc40000410000 */
[----:B------:R-:W-:Y:S01]  /*e600*/  FMUL.FTZ R23, R23, c[0x0][0x2ec] ;  /* 0x0000bb0017177a20 */ /* 0x000fe20000410000 */
[----:B------:R-:W1:Y:S01]  /*e610*/  MUFU.TANH R88, R88 ;  /* 0x0000005800587308 */ /* 0x000e620000002400 */
[----:B------:R-:W-:Y:S02]  /*e620*/  FMUL.FTZ R19, R19, c[0x0][0x2ec] ;  /* 0x0000bb0013137a20 */ /* 0x000fe40000410000 */
[----:B------:R-:W-:Y:S02]  /*e630*/  FMUL.FTZ R18, R18, c[0x0][0x2ec] ;  /* 0x0000bb0012127a20 */ /* 0x000fe40000410000 */
[----:B------:R-:W-:Y:S01]  /*e640*/  FMUL.FTZ R107, R12, c[0x0][0x2ec] ;  /* 0x0000bb000c6b7a20 */ /* 0x000fe20000410000 */
[----:B------:R-:W-:Y:S01]  /*e650*/  IADD3 R12, R86, 0x8, RZ ;  /* 0x00000008560c7810 */ /* 0x000fe20007ffe0ff */
[----:B------:R-:W-:Y:S01]  /*e660*/  FMUL.FTZ R21, R21, c[0x0][0x2ec] ;  /* 0x0000bb0015157a20 */ /* 0x000fe20000410000 */
[----:B------:R-:W-:Y:S01]  /*e670*/  MUFU.TANH R109, R16 ;  /* 0x00000010006d7308 */ /* 0x000fe20000002400 */
[----:B------:R-:W-:Y:S01]  /*e680*/  FMUL.FTZ R17, R17, c[0x0][0x2ec] ;  /* 0x0000bb0011117a20 */ /* 0x000fe20000410000 */
[----:B------:R-:W-:Y:S01]  /*e690*/  ISETP.GE.AND P2, PT, R12, R8, PT ;  /* 0x000000080c00720c */ /* 0x000fe20003f46270 */
[----:B------:R-:W-:Y:S01]  /*e6a0*/  FMUL.FTZ R14, R14, c[0x0][0x2ec] ;  /* 0x0000bb000e0e7a20 */ /* 0x000fe20000410000 */
[----:B------:R-:W-:Y:S01]  /*e6b0*/  ISETP.GE.AND P6, PT, R12, R9, PT ;  /* 0x000000090c00720c */ /* 0x000fe20003fc6270 */
[----:B------:R-:W-:-:S02]  /*e6c0*/  FMUL.FTZ R22, R22, c[0x0][0x2ec] ;  /* 0x0000bb0016167a20 */ /* 0x000fc40000410000 */
[----:B------:R-:W-:Y:S01]  /*e6d0*/  FMUL.FTZ R15, R15, c[0x0][0x2ec] ;  /* 0x0000bb000f0f7a20 */ /* 0x000fe20000410000 */
[----:B------:R-:W-:Y:S01]  /*e6e0*/  MUFU.TANH R90, R90 ;  /* 0x0000005a005a7308 */ /* 0x000fe20000002400 */
[----:B-1----:R-:W-:Y:S02]  /*e6f0*/  FFMA.FTZ R25, R0, R95, R88 ;  /* 0x0000005f00197223 */ /* 0x002fe40000010058 */
[----:B------:R-:W-:Y:S02]  /*e700*/  FMUL.FTZ R6, R6, c[0x0][0x2ec] ;  /* 0x0000bb0006067a20 */ /* 0x000fe40000410000 */
[----:B------:R-:W-:Y:S01]  /*e710*/  FMUL.FTZ R5, R5, c[0x0][0x2ec] ;  /* 0x0000bb0005057a20 */ /* 0x000fe20000410000 */
[----:B------:R-:W-:Y:S01]  /*e720*/  FSEL R25, R25, -INF , !P5 ;  /* 0xff80000019197808 */ /* 0x000fe20006800000 */
[----:B------:R-:W-:Y:S01]  /*e730*/  FMUL.FTZ R7, R7, c[0x0][0x2ec] ;  /* 0x0000bb0007077a20 */ /* 0x000fe20000410000 */
[----:B------:R1:W2:Y:S08]  /*e740*/  I2F R16, R12 ;  /* 0x0000000c00107306 */ /* 0x0002b00000201400 */
[----:B------:R3:W-:Y:S08]  /*e750*/  MUFU.TANH R133, R20 ;  /* 0x0000001400857308 */ /* 0x0007f00000002400 */
[----:B------:R-:W-:Y:S01]  /*e760*/  MUFU.TANH R101, R29 ;  /* 0x0000001d00657308 */ /* 0x000fe20000002400 */
[----:B-1----:R-:W-:-:S02]  /*e770*/  IADD3 R12, R86, 0x10, RZ ;  /* 0x00000010560c7810 */ /* 0x002fc40007ffe0ff */
[----:B---3--:R-:W-:-:S05]  /*e780*/  IADD3 R20, R86, 0x9, RZ ;  /* 0x0000000956147810 */ /* 0x008fca0007ffe0ff */
[----:B------:R1:W-:Y:S01]  /*e790*/  MUFU.TANH R91, R27 ;  /* 0x0000001b005b7308 */ /* 0x0003e20000002400 */
[C---:B------:R-:W-:Y:S02]  /*e7a0*/  ISETP.GE.AND P4, PT, R20.reuse, R8, PT ;  /* 0x000000081400720c */ /* 0x040fe40003f86270 */
[----:B------:R-:W-:-:S05]  /*e7b0*/  ISETP.GE.AND P5, PT, R20, R9, PT ;  /* 0x000000091400720c */ /* 0x000fca0003fa6270 */
[----:B------:R2:W-:Y:S08]  /*e7c0*/  MUFU.TANH R33, R23 ;  /* 0x0000001700217308 */ /* 0x0005f00000002400 */
[----:B------:R3:W-:Y:S01]  /*e7d0*/  MUFU.TANH R29, R19 ;  /* 0x00000013001d7308 */ /* 0x0007e20000002400 */
[----:B-1----:R-:W-:-:S07]  /*e7e0*/  FMUL.FTZ R27, R13, c[0x0][0x2ec] ;  /* 0x0000bb000d1b7a20 */ /* 0x002fce0000410000 */
[----:B------:R1:W-:Y:S01]  /*e7f0*/  I2F R13, R20 ;  /* 0x00000014000d7306 */ /* 0x0003e20000201400 */
[----:B--2---:R-:W-:-:S05]  /*e800*/  FFMA.FTZ R23, R0, R16, R129 ;  /* 0x0000001000177223 */ /* 0x004fca0000010081 */
[----:B------:R-:W-:Y:S01]  /*e810*/  FSEL R23, R23, -INF , !P2 ;  /* 0xff80000017177808 */ /* 0x000fe20005000000 */
[----:B---3--:R-:W-:Y:S01]  /*e820*/  FFMA.FTZ R19, R0, R95, R90 ;  /* 0x0000005f00137223 */ /* 0x008fe2000001005a */
[----:B------:R-:W-:Y:S01]  /*e830*/  MUFU.TANH R141, R18 ;  /* 0x00000012008d7308 */ /* 0x000fe20000002400 */
[----:B------:R-:W-:Y:S01]  /*e840*/  ISETP.GE.AND P2, PT, R12, R9, PT ;  /* 0x000000090c00720c */ /* 0x000fe20003f46270 */
[----:B------:R-:W-:Y:S02]  /*e850*/  FMUL.FTZ R95, R4, c[0x0][0x2ec] ;  /* 0x0000bb00045f7a20 */ /* 0x000fe40000410000 */
[----:B------:R-:W-:Y:S02]  /*e860*/  FSEL R19, R19, -INF , !P1 ;  /* 0xff80000013137808 */ /* 0x000fe40004800000 */
[----:B------:R-:W-:Y:S02]  /*e870*/  ISETP.GE.AND P1, PT, R12, R8, PT ;  /* 0x000000080c00720c */ /* 0x000fe40003f26270 */
[----:B-1----:R-:W-:Y:S01]  /*e880*/  IADD3 R20, R86, 0x11, RZ ;  /* 0x0000001156147810 */ /* 0x002fe20007ffe0ff */
[----:B------:R-:W-:Y:S08]  /*e890*/  MUFU.TANH R103, R35 ;  /* 0x0000002300677308 */ /* 0x000ff00000002400 */
[----:B------:R-:W1:Y:S08]  /*e8a0*/  I2F R18, R12 ;  /* 0x0000000c00127306 */ /* 0x000e700000201400 */
[----:B------:R-:W2:Y:S08]  /*e8b0*/  MUFU.TANH R145, R30 ;  /* 0x0000001e00917308 */ /* 0x000eb00000002400 */
[----:B------:R-:W3:Y:S01]  /*e8c0*/  I2F R12, R20 ;  /* 0x00000014000c7306 */ /* 0x000ee20000201400 */
[----:B-1----:R-:W-:-:S05]  /*e8d0*/  FFMA.FTZ R155, R0, R18, R111 ;  /* 0x00000012009b7223 */ /* 0x002fca000001006f */
[----:B------:R-:W-:Y:S02]  /*e8e0*/  FSEL R155, R155, -INF , !P1 ;  /* 0xff8000009b9b7808 */ /* 0x000fe40004800000 */
[----:B------:R-:W1:Y:S01]  /*e8f0*/  MUFU.TANH R99, R31 ;  /* 0x0000001f00637308 */ /* 0x000e620000002400 */
[----:B--2---:R-:W-:Y:S01]  /*e900*/  FFMA.FTZ R111, R0, R18, R145 ;  /* 0x00000012006f7223 */ /* 0x004fe20000010091 */
[----:B------:R-:W-:-:S04]  /*e910*/  IADD3 R18, R86, 0x20, RZ ;  /* 0x0000002056127810 */ /* 0x000fc80007ffe0ff */
[----:B------:R-:W-:Y:S02]  /*e920*/  FSEL R111, R111, -INF , !P2 ;  /* 0xff8000006f6f7808 */ /* 0x000fe40005000000 */
[----:B------:R2:W-:Y:S01]  /*e930*/  MUFU.TANH R35, R21 ;  /* 0x0000001500237308 */ /* 0x0005e20000002400 */
[----:B---3--:R-:W-:-:S07]  /*e940*/  FFMA.FTZ R101, R0, R12, R101 ;  /* 0x0000000c00657223 */ /* 0x008fce0000010065 */
[----:B------:R3:W-:Y:S01]  /*e950*/  MUFU.TANH R31, R17 ;  /* 0x00000011001f7308 */ /* 0x0007e20000002400 */
[C---:B-1----:R-:W-:Y:S02]  /*e960*/  FFMA.FTZ R99, R0.reuse, R12, R99 ;  /* 0x0000000c00637223 */ /* 0x042fe40000010063 */
[----:B--2---:R-:W-:-:S05]  /*e970*/  FFMA.FTZ R21, R0, R13, R105 ;  /* 0x0000000d00157223 */ /* 0x004fca0000010069 */
[----:B------:R1:W-:Y:S01]  /*e980*/  MUFU.TANH R87, R14 ;  /* 0x0000000e00577308 */ /* 0x0003e20000002400 */
[----:B------:R-:W-:Y:S01]  /*e990*/  FFMA.FTZ R13, R0, R13, R103 ;  /* 0x0000000d000d7223 */ /* 0x000fe20000010067 */
[----:B------:R-:W-:Y:S02]  /*e9a0*/  FSEL R21, R21, -INF , !P4 ;  /* 0xff80000015157808 */ /* 0x000fe40006000000 */
[----:B------:R-:W-:Y:S01]  /*e9b0*/  ISETP.GE.AND P4, PT, R20, R9, PT ;  /* 0x000000091400720c */ /* 0x000fe20003f86270 */
[----:B---3--:R-:W-:-:S03]  /*e9c0*/  FFMA.FTZ R17, R0, R16, R147 ;  /* 0x0000001000117223 */ /* 0x008fc60000010093 */
[----:B------:R-:W-:Y:S01]  /*e9d0*/  MUFU.TANH R137, R24 ;  /* 0x0000001800897308 */ /* 0x000fe20000002400 */
[----:B------:R-:W-:Y:S02]  /*e9e0*/  FSEL R13, R13, -INF , !P5 ;  /* 0xff8000000d0d7808 */ /* 0x000fe40006800000 */
[----:B------:R-:W-:Y:S02]  /*e9f0*/  FSEL R151, R99, -INF , !P4 ;  /* 0xff80000063977808 */ /* 0x000fe40006000000 */
[----:B------:R-:W-:Y:S02]  /*ea00*/  FSEL R17, R17, -INF , !P6 ;  /* 0xff80000011117808 */ /* 0x000fe40007000000 */
[----:B------:R-:W-:Y:S01]  /*ea10*/  ISETP.GE.AND P6, PT, R20, R8, PT ;  /* 0x000000081400720c */ /* 0x000fe20003fc6270 */
[----:B------:R-:W-:Y:S01]  /*ea20*/  MUFU.TANH R143, R26 ;  /* 0x0000001a008f7308 */ /* 0x000fe20000002400 */
[C---:B-1----:R-:W-:Y:S02]  /*ea30*/  IADD3 R14, R86.reuse, 0x18, RZ ;  /* 0x00000018560e7810 */ /* 0x042fe40007ffe0ff */
[----:B------:R-:W-:-:S02]  /*ea40*/  IADD3 R20, R86, 0x19, RZ ;  /* 0x0000001956147810 */ /* 0x000fc40007ffe0ff */
[CC--:B------:R-:W-:Y:S02]  /*ea50*/  ISETP.GE.AND P5, PT, R14.reuse, R8.reuse, PT ;  /* 0x000000080e00720c */ /* 0x0c0fe40003fa6270 */
[-C--:B------:R-:W-:Y:S01]  /*ea60*/  ISETP.GE.AND P1, PT, R14, R9.reuse, PT ;  /* 0x000000090e00720c */ /* 0x080fe20003f26270 */
[----:B------:R-:W1:Y:S01]  /*ea70*/  I2F R16, R14 ;  /* 0x0000000e00107306 */ /* 0x000e620000201400 */
[----:B------:R-:W-:Y:S02]  /*ea80*/  FSEL R129, R101, -INF , !P6 ;  /* 0xff80000065817808 */ /* 0x000fe40007000000 */
[CC--:B------:R-:W-:Y:S02]  /*ea90*/  ISETP.GE.AND P2, PT, R20.reuse, R8.reuse, PT ;  /* 0x000000081400720c */ /* 0x0c0fe40003f46270 */
[----:B------:R-:W-:Y:S02]  /*eaa0*/  ISETP.GE.AND P6, PT, R20, R9, PT ;  /* 0x000000091400720c */ /* 0x000fe40003fc6270 */
[----:B------:R-:W-:Y:S01]  /*eab0*/  ISETP.GE.AND P4, PT, R18, R8, PT ;  /* 0x000000081200720c */ /* 0x000fe20003f86270 */
[----:B------:R2:W3:Y:S08]  /*eac0*/  I2F R14, R20 ;  /* 0x00000014000e7306 */ /* 0x0004f00000201400 */
[----:B------:R-:W4:Y:S01]  /*ead0*/  I2F R12, R18 ;  /* 0x00000012000c7306 */ /* 0x000f220000201400 */
[----:B-1----:R-:W-:-:S02]  /*eae0*/  FFMA.FTZ R137, R0, R16, R137 ;  /* 0x0000001000897223 */ /* 0x002fc40000010089 */
[----:B------:R-:W-:Y:S01]  /*eaf0*/  FFMA.FTZ R143, R0, R16, R143 ;  /* 0x00000010008f7223 */ /* 0x000fe2000001008f */
[C---:B------:R-:W-:Y:S02]  /*eb00*/  IADD3 R16, R86.reuse, 0x28, RZ ;  /* 0x0000002856107810 */ /* 0x040fe40007ffe0ff */
[----:B------:R-:W-:Y:S02]  /*eb10*/  FSEL R153, R137, -INF , !P5 ;  /* 0xff80000089997808 */ /* 0x000fe40006800000 */
[----:B--2---:R-:W-:Y:S01]  /*eb20*/  IADD3 R20, R86, 0x21, RZ ;  /* 0x0000002156147810 */ /* 0x004fe20007ffe0ff */
[----:B------:R-:W1:Y:S01]  /*eb30*/  MUFU.TANH R139, R22 ;  /* 0x00000016008b7308 */ /* 0x000e620000002400 */
[-C--:B---3--:R-:W-:Y:S01]  /*eb40*/  FFMA.FTZ R97, R0, R14.reuse, R97 ;  /* 0x0000000e00617223 */ /* 0x088fe20000010061 */
[----:B------:R-:W-:Y:S01]  /*eb50*/  ISETP.GE.AND P5, PT, R18, R9, PT ;  /* 0x000000091200720c */ /* 0x000fe20003fa6270 */
[----:B------:R-:W-:Y:S01]  /*eb60*/  FFMA.FTZ R91, R0, R14, R91 ;  /* 0x0000000e005b7223 */ /* 0x000fe2000001005b */
[----:B------:R-:W-:-:S02]  /*eb70*/  FSEL R149, R143, -INF , !P1 ;  /* 0xff8000008f957808 */ /* 0x000fc40004800000 */
[----:B------:R-:W-:Y:S01]  /*eb80*/  ISETP.GE.AND P1, PT, R20, R8, PT ;  /* 0x000000081400720c */ /* 0x000fe20003f26270 */
[----:B----4-:R-:W-:Y:S01]  /*eb90*/  FFMA.FTZ R18, R0, R12, R133 ;  /* 0x0000000c00127223 */ /* 0x010fe20000010085 */
[----:B------:R-:W2:Y:S01]  /*eba0*/  I2F R4, R20 ;  /* 0x0000001400047306 */ /* 0x000ea20000201400 */
[----:B------:R-:W-:Y:S02]  /*ebb0*/  FSEL R101, R91, -INF , !P6 ;  /* 0xff8000005b657808 */ /* 0x000fe40007000000 */
[----:B------:R-:W-:Y:S02]  /*ebc0*/  ISETP.GE.AND P6, PT, R16, R8, PT ;  /* 0x000000081000720c */ /* 0x000fe40003fc6270 */
[----:B------:R-:W-:Y:S02]  /*ebd0*/  FSEL R103, R97, -INF , !P2 ;  /* 0xff80000061677808 */ /* 0x000fe40005000000 */
[----:B------:R-:W-:Y:S01]  /*ebe0*/  ISETP.GE.AND P2, PT, R20, R9, PT ;  /* 0x000000091400720c */ /* 0x000fe20003f46270 */
[----:B------:R-:W3:Y:S01]  /*ebf0*/  I2F R14, R16 ;  /* 0x00000010000e7306 */ /* 0x000ee20000201400 */
[----:B-1----:R-:W-:Y:S01]  /*ec00*/  FFMA.FTZ R133, R0, R12, R139 ;  /* 0x0000000c00857223 */ /* 0x002fe2000001008b */
[----:B------:R-:W-:-:S02]  /*ec10*/  FSEL R139, R18, -INF , !P4 ;  /* 0xff800000128b7808 */ /* 0x000fc40006000000 */
[----:B------:R-:W-:Y:S02]  /*ec20*/  IADD3 R18, R86, 0x29, RZ ;  /* 0x0000002956127810 */ /* 0x000fe40007ffe0ff */
[----:B------:R-:W-:Y:S01]  /*ec30*/  FSEL R133, R133, -INF , !P5 ;  /* 0xff80000085857808 */ /* 0x000fe20006800000 */
[----:B--2---:R-:W-:Y:S01]  /*ec40*/  FFMA.FTZ R35, R0, R4, R35 ;  /* 0x0000000400237223 */ /* 0x004fe20000010023 */
[----:B------:R-:W1:Y:S01]  /*ec50*/  I2F R12, R18 ;  /* 0x00000012000c7306 */ /* 0x000e620000201400 */
[----:B------:R-:W-:Y:S01]  /*ec60*/  ISETP.GE.AND P5, PT, R18, R8, PT ;  /* 0x000000081200720c */ /* 0x000fe20003fa6270 */
[----:B------:R-:W-:Y:S01]  /*ec70*/  FFMA.FTZ R143, R0, R4, R33 ;  /* 0x00000004008f7223 */ /* 0x000fe20000010021 */
[-C--:B------:R-:W-:Y:S02]  /*ec80*/  ISETP.GE.AND P4, PT, R16, R9.reuse, PT ;  /* 0x000000091000720c */ /* 0x080fe40003f86270 */
[----:B------:R-:W-:Y:S02]  /*ec90*/  FSEL R137, R35, -INF , !P1 ;  /* 0xff80000023897808 */ /* 0x000fe40004800000 */
[----:B------:R-:W-:Y:S01]  /*eca0*/  ISETP.GE.AND P1, PT, R18, R9, PT ;  /* 0x000000091200720c */ /* 0x000fe20003f26270 */
[CC--:B---3--:R-:W-:Y:S01]  /*ecb0*/  FFMA.FTZ R109, R0.reuse, R14.reuse, R109 ;  /* 0x0000000e006d7223 */ /* 0x0c8fe2000001006d */
[----:B------:R-:W-:Y:S01]  /*ecc0*/  MUFU.TANH R27, R27 ;  /* 0x0000001b001b7308 */ /* 0x000fe20000002400 */
[----:B------:R-:W-:Y:S01]  /*ecd0*/  FFMA.FTZ R141, R0, R14, R141 ;  /* 0x0000000e008d7223 */ /* 0x000fe2000001008d */
[----:B------:R-:W-:-:S02]  /*ece0*/  IADD3 R16, R86, 0x30, RZ ;  /* 0x0000003056107810 */ /* 0x000fc40007ffe0ff */
[----:B------:R-:W-:Y:S02]  /*ecf0*/  FSEL R143, R143, -INF , !P2 ;  /* 0xff8000008f8f7808 */ /* 0x000fe40005000000 */
[----:B------:R-:W-:Y:S01]  /*ed00*/  FSEL R147, R109, -INF , !P6 ;  /* 0xff8000006d937808 */ /* 0x000fe20007000000 */
[----:B-1----:R-:W-:Y:S01]  /*ed10*/  FFMA.FTZ R31, R0, R12, R31 ;  /* 0x0000000c001f7223 */ /* 0x002fe2000001001f */
[----:B------:R-:W-:Y:S01]  /*ed20*/  IADD3 R18, R86, 0x31, RZ ;  /* 0x0000003156127810 */ /* 0x000fe20007ffe0ff */
[----:B------:R-:W-:Y:S01]  /*ed30*/  MUFU.TANH R15, R15 ;  /* 0x0000000f000f7308 */ /* 0x000fe20000002400 */
[----:B------:R-:W-:Y:S01]  /*ed40*/  ISETP.GE.AND P2, PT, R16, R8, PT ;  /* 0x000000081000720c */ /* 0x000fe20003f46270 */
[----:B------:R-:W-:Y:S01]  /*ed50*/  FFMA.FTZ R29, R0, R12, R29 ;  /* 0x0000000c001d7223 */ /* 0x000fe2000001001d */
[----:B------:R-:W-:Y:S02]  /*ed60*/  ISETP.GE.AND P6, PT, R16, R9, PT ;  /* 0x000000091000720c */ /* 0x000fe40003fc6270 */
[----:B------:R-:W-:-:S02]  /*ed70*/  FSEL R141, R141, -INF , !P4 ;  /* 0xff8000008d8d7808 */ /* 0x000fc40006000000 */
[----:B------:R-:W-:Y:S01]  /*ed80*/  FSEL R145, R31, -INF , !P5 ;  /* 0xff8000001f917808 */ /* 0x000fe20006800000 */
[----:B------:R-:W1:Y:S01]  /*ed90*/  I2F R14, R18 ;  /* 0x00000012000e7306 */ /* 0x000e620000201400 */
[----:B------:R-:W-:Y:S02]  /*eda0*/  FSEL R105, R29, -INF , !P1 ;  /* 0xff8000001d697808 */ /* 0x000fe40004800000 */
[C---:B------:R-:W-:Y:S02]  /*edb0*/  ISETP.GE.AND P4, PT, R18.reuse, R8, PT ;  /* 0x000000081200720c */ /* 0x040fe40003f86270 */
[----:B------:R-:W-:-:S03]  /*edc0*/  ISETP.GE.AND P5, PT, R18, R9, PT ;  /* 0x000000091200720c */ /* 0x000fc60003fa6270 */
[----:B------:R-:W-:Y:S08]  /*edd0*/  MUFU.TANH R107, R107 ;  /* 0x0000006b006b7308 */ /* 0x000ff00000002400 */
[----:B------:R2:W3:Y:S01]  /*ede0*/  I2F R4, R16 ;  /* 0x0000001000047306 */ /* 0x0004e20000201400 */
[CC--:B-1----:R-:W-:Y:S02]  /*edf0*/  FFMA.FTZ R27, R0.reuse, R14.reuse, R27 ;  /* 0x0000000e001b7223 */ /* 0x0c2fe4000001001b */
[----:B------:R-:W-:Y:S01]  /*ee00*/  FFMA.FTZ R15, R0, R14, R15 ;  /* 0x0000000e000f7223 */ /* 0x000fe2000001000f */
[----:B------:R-:W-:-:S04]  /*ee10*/  IADD3 R14, R86, 0x39, RZ ;  /* 0x00000039560e7810 */ /* 0x000fc80007ffe0ff */
[----:B------:R-:W-:Y:S01]  /*ee20*/  MUFU.TANH R33, R6 ;  /* 0x0000000600217308 */ /* 0x000fe20000002400 */
[----:B------:R-:W-:Y:S02]  /*ee30*/  FSEL R88, R15, -INF , !P5 ;  /* 0xff8000000f587808 */ /* 0x000fe40006800000 */
[----:B------:R-:W-:Y:S02]  /*ee40*/  ISETP.GE.AND P5, PT, R14, R8, PT ;  /* 0x000000080e00720c */ /* 0x000fe40003fa6270 */
[----:B--2---:R-:W-:-:S03]  /*ee50*/  IADD3 R16, R86, 0x38, RZ ;  /* 0x0000003856107810 */ /* 0x004fc60007ffe0ff */
[----:B------:R-:W-:Y:S01]  /*ee60*/  MUFU.TANH R95, R95 ;  /* 0x0000005f005f7308 */ /* 0x000fe20000002400 */
[CC--:B---3--:R-:W-:Y:S01]  /*ee70*/  FFMA.FTZ R106, R0.reuse, R4.reuse, R107 ;  /* 0x00000004006a7223 */ /* 0x0c8fe2000001006b */
[----:B------:R-:W-:Y:S01]  /*ee80*/  FSEL R107, R27, -INF , !P4 ;  /* 0xff8000001b6b7808 */ /* 0x000fe20006000000 */
[----:B------:R-:W-:Y:S01]  /*ee90*/  FFMA.FTZ R87, R0, R4, R87 ;  /* 0x0000000400577223 */ /* 0x000fe20000010057 */
[-C--:B------:R-:W-:Y:S02]  /*eea0*/  ISETP.GE.AND P1, PT, R16, R8.reuse, PT ;  /* 0x000000081000720c */ /* 0x080fe40003f26270 */
[----:B------:R-:W-:Y:S02]  /*eeb0*/  FSEL R106, R106, -INF , !P2 ;  /* 0xff8000006a6a7808 */ /* 0x000fe40005000000 */
[----:B------:R-:W1:Y:S01]  /*eec0*/  I2F R6, R16 ;  /* 0x0000001000067306 */ /* 0x000e620000201400 */
[----:B------:R-:W-:Y:S02]  /*eed0*/  FSEL R97, R87, -INF , !P6 ;  /* 0xff80000057617808 */ /* 0x000fe40007000000 */
[----:B------:R-:W-:-:S02]  /*eee0*/  ISETP.GE.AND P6, PT, R86, R8, PT ;  /* 0x000000085600720c */ /* 0x000fc40003fc6270 */
[-C--:B------:R-:W-:Y:S02]  /*eef0*/  ISETP.GE.AND P2, PT, R16, R9.reuse, PT ;  /* 0x000000091000720c */ /* 0x080fe40003f46270 */
[----:B------:R-:W-:Y:S01]  /*ef00*/  ISETP.GE.AND P4, PT, R86, R9, PT ;  /* 0x000000095600720c */ /* 0x000fe20003f86270 */
[----:B------:R-:W-:Y:S08]  /*ef10*/  MUFU.TANH R93, R93 ;  /* 0x0000005d005d7308 */ /* 0x000ff00000002400 */
[----:B------:R-:W2:Y:S01]  /*ef20*/  I2F R12, R86 ;  /* 0x00000056000c7306 */ /* 0x000ea20000201400 */
[----:B-1----:R-:W-:-:S02]  /*ef30*/  FFMA.FTZ R95, R0, R6, R95 ;  /* 0x00000006005f7223 */ /* 0x002fc4000001005f */
[----:B------:R-:W-:-:S03]  /*ef40*/  FFMA.FTZ R33, R0, R6, R33 ;  /* 0x0000000600217223 */ /* 0x000fc60000010021 */
[----:B------:R-:W-:Y:S02]  /*ef50*/  FSEL R108, R95, -INF , !P1 ;  /* 0xff8000005f6c7808 */ /* 0x000fe40004800000 */
[----:B------:R-:W1:Y:S01]  /*ef60*/  MUFU.TANH R89, R89 ;  /* 0x0000005900597308 */ /* 0x000e620000002400 */
[----:B------:R-:W-:Y:S01]  /*ef70*/  BAR.SYNC.DEFER_BLOCKING 0x0 ;  /* 0x0000000000007b1d */ /* 0x000fe20000010000 */
[----:B------:R-:W-:Y:S02]  /*ef80*/  ISETP.GE.AND P1, PT, R14, R9, PT ;  /* 0x000000090e00720c */ /* 0x000fe40003f26270 */
[----:B------:R-:W-:-:S04]  /*ef90*/  FSEL R95, R33, -INF , !P2 ;  /* 0xff800000215f7808 */ /* 0x000fc80005000000 */
[----:B------:R-:W-:Y:S01]  /*efa0*/  MUFU.TANH R5, R5 ;  /* 0x0000000500057308 */ /* 0x000fe20000002400 */
[----:B--2---:R-:W-:-:S07]  /*efb0*/  FFMA.FTZ R93, R0, R12, R93 ;  /* 0x0000000c005d7223 */ /* 0x004fce000001005d */
[----:B------:R-:W-:Y:S01]  /*efc0*/  MUFU.TANH R7, R7 ;  /* 0x0000000700077308 */ /* 0x000fe20000002400 */
[----:B-1----:R-:W-:-:S07]  /*efd0*/  FFMA.FTZ R89, R0, R12, R89 ;  /* 0x0000000c00597223 */ /* 0x002fce0000010059 */
[----:B------:R-:W1:Y:S02]  /*efe0*/  I2F R4, R14 ;  /* 0x0000000e00047306 */ /* 0x000e640000201400 */
[CC--:B-1----:R-:W-:Y:S01]  /*eff0*/  FFMA.FTZ R109, R0.reuse, R4.reuse, R5 ;  /* 0x00000004006d7223 */ /* 0x0c2fe20000010005 */
[----:B------:R-:W-:Y:S01]  /*f000*/  FSEL R5, R89, -INF , !P4 ;  /* 0xff80000059057808 */ /* 0x000fe20006000000 */
[----:B------:R-:W-:Y:S01]  /*f010*/  FFMA.FTZ R7, R0, R4, R7 ;  /* 0x0000000400077223 */ /* 0x000fe20000010007 */
[----:B------:R-:W-:Y:S02]  /*f020*/  FSEL R4, R93, -INF , !P6 ;  /* 0xff8000005d047808 */ /* 0x000fe40007000000 */
        /* <DEDUP_REMOVED lines=9> */
[----:B------:R-:W-:-:S04]  /*f0c0*/  LOP3.LUT R7, R7, c[0x0][0x2d0], RZ, 0x3c, !PT ;  /* 0x0000b40007077a12 */ /* 0x000fc800078e3cff */
[----:B------:R-:W-:Y:S01]  /*f0d0*/  ISETP.GE.AND P2, PT, R7, RZ, PT ;  /* 0x000000ff0700720c */ /* 0x000fe20003f46270 */
[----:B-1----:R-:W1:Y:S02]  /*f0e0*/  MUFU.RCP R14, R8 ;  /* 0x00000008000e7308 */ /* 0x002e640000001000 */
[----:B-1----:R-:W-:Y:S02]  /*f0f0*/  IADD3 R14, R14, 0xffffffe, RZ ;  /* 0x0ffffffe0e0e7810 */ /* 0x002fe40007ffe0ff */
[----:B------:R-:W-:-:S04]  /*f100*/  IABS R8, R16 ;  /* 0x0000001000087213 */ /* 0x000fc80000000000 */
[----:B------:R-:W1:Y:S01]  /*f110*/  F2I.FTZ.U32.TRUNC.NTZ R15, R14 ;  /* 0x0000000e000f7305 */ /* 0x000e62000021f000 */
[----:B------:R-:W-:-:S04]  /*f120*/  LOP3.LUT R16, R16, c[0x0][0x2d0], RZ, 0x3c, !PT ;  /* 0x0000b40010107a12 */ /* 0x000fc800078e3cff */
[----:B------:R-:W-:Y:S01]  /*f130*/  ISETP.GE.AND P0, PT, R16, RZ, PT ;  /* 0x000000ff1000720c */ /* 0x000fe20003f06270 */
        /* <DEDUP_REMOVED lines=45> */
.L_x_5438:
[----:B------:R-:W-:-:S05]  /*f410*/  IMAD.MOV.U32 R8, RZ, RZ, c[0x0][0x198] ;  /* 0x00006600ff087624 */ /* 0x000fca00078e00ff */
[----:B------:R-:W-:-:S04]  /*f420*/  LEA R8, -R8, RZ, 0x6 ;  /* 0x000000ff08087211 */ /* 0x000fc800078e31ff */
[----:B------:R-:W-:Y:S02]  /*f430*/  SHF.R.S32.HI R7, RZ, 0x1f, R8 ;  /* 0x0000001fff077819 */ /* 0x000fe40000011408 */
.L_x_5439:
        /* <DEDUP_REMOVED lines=52> */
.L_x_5437:
[----:B-1----:R-:W-:Y:S01]  /*f780*/  FMNMX.FTZ R8, R3, R4, !PT ;  /* 0x0000000403087209 */ /* 0x002fe20007810000 */
        /* <DEDUP_REMOVED lines=51> */
[----:B------:R-:W-:Y:S01]  /*fac0*/  FFMA.FTZ R91, R23, c[0x0][0x23c], -R132 ;  /* 0x00008f00175b7a23 */ /* 0x000fe20000010884 */
[----:B------:R-:W-:Y:S01]  /*fad0*/  MUFU.EX2 R99, R99 ;  /* 0x0000006300637308 */ /* 0x000fe20000000800 */
[----:B------:R-:W-:Y:S01]  /*fae0*/  FADD.FTZ R4, R3, -R4 ;  /* 0x8000000403047221 */ /* 0x000fe20000010000 */
[----:B------:R-:W-:Y:S01]  /*faf0*/  FSEL R3, R87, RZ, P0 ;  /* 0x000000ff57037208 */ /* 0x000fe20000000000 */
[----:B------:R-:W-:Y:S02]  /*fb00*/  FFMA.FTZ R86, R21, c[0x0][0x23c], -R132 ;  /* 0x00008f0015567a23 */ /* 0x000fe40000010884 */
[----:B------:R-:W-:-:S02]  /*fb10*/  FMUL.FTZ R100, R4, c[0x0][0x23c] ;  /* 0x00008f0004647a20 */ /* 0x000fc40000410000 */
[----:B------:R-:W-:Y:S01]  /*fb20*/  FADD.FTZ R3, R2, -R3 ;  /* 0x8000000302037221 */ /* 0x000fe20000010000 */
[----:B------:R-:W-:Y:S01]  /*fb30*/  MUFU.EX2 R90, R90 ;  /* 0x0000005a005a7308 */ /* 0x000fe20000000800 */
[--C-:B------:R-:W-:Y:S02]  /*fb40*/  FFMA.FTZ R89, R5, c[0x0][0x23c], -R98.reuse ;  /* 0x00008f0005597a23 */ /* 0x100fe40000010862 */
[----:B------:R-:W-:Y:S02]  /*fb50*/  FMUL.FTZ R96, R3, c[0x0][0x23c] ;  /* 0x00008f0003607a20 */ /* 0x000fe40000410000 */
[--C-:B------:R-:W-:Y:S02]  /*fb60*/  FFMA.FTZ R94, R19, c[0x0][0x23c], -R98.reuse ;  /* 0x00008f00135e7a23 */ /* 0x100fe40000010862 */
[--C-:B------:R-:W-:Y:S01]  /*fb70*/  FFMA.FTZ R3, R17, c[0x0][0x23c], -R98.reuse ;  /* 0x00008f0011037a23 */ /* 0x100fe20000010862 */
[----:B------:R-:W2:Y:S01]  /*fb80*/  MUFU.EX2 R100, R100 ;  /* 0x0000006400647308 */ /* 0x000ea20000000800 */
[----:B------:R-:W-:Y:S01]  /*fb90*/  FFMA.FTZ R2, R13, c[0x0][0x23c], -R98 ;  /* 0x00008f000d027a23 */ /* 0x000fe20000010862 */
[----:B------:R-:W-:Y:S01]  /*fba0*/  LDSM.16.MT88.4 R16, [R112+0x6000] ;  /* 0x006000007010783b */ /* 0x000fe20000004200 */
[----:B------:R-:W-:-:S02]  /*fbb0*/  FFMA.FTZ R130, R155, c[0x0][0x23c], -R132 ;  /* 0x00008f009b827a23 */ /* 0x000fc40000010884 */
[--C-:B------:R-:W-:Y:S02]  /*fbc0*/  FFMA.FTZ R129, R129, c[0x0][0x23c], -R132.reuse ;  /* 0x00008f0081817a23 */ /* 0x100fe40000010884 */
[--C-:B------:R-:W-:Y:S01]  /*fbd0*/  FFMA.FTZ R104, R153, c[0x0][0x23c], -R132.reuse ;  /* 0x00008f0099687a23 */ /* 0x100fe20000010884 */
[----:B------:R-:W3:Y:S01]  /*fbe0*/  MUFU.EX2 R96, R96 ;  /* 0x0000006000607308 */ /* 0x000ee20000000800 */
[----:B------:R-:W-:Y:S02]  /*fbf0*/  FFMA.FTZ R103, R103, c[0x0][0x23c], -R132 ;  /* 0x00008f0067677a23 */ /* 0x000fe40000010884 */
[--C-:B------:R-:W-:Y:S02]  /*fc00*/  FFMA.FTZ R111, R111, c[0x0][0x23c], -R98.reuse ;  /* 0x00008f006f6f7a23 */ /* 0x100fe40000010862 */
[--C-:B------:R-:W-:Y:S02]  /*fc10*/  FFMA.FTZ R110, R151, c[0x0][0x23c], -R98.reuse ;  /* 0x00008f00976e7a23 */ /* 0x100fe40000010862 */
[----:B------:R-:W-:Y:S01]  /*fc20*/  FFMA.FTZ R102, R149, c[0x0][0x23c], -R98 ;  /* 0x00008f0095667a23 */ /* 0x000fe20000010862 */
[----:B------:R-:W-:Y:S01]  /*fc30*/  MUFU.EX2 R91, R91 ;  /* 0x0000005b005b7308 */ /* 0x000fe20000000800 */
[----:B--2---:R-:W-:-:S02]  /*fc40*/  FMUL.FTZ R28, R56, R100 ;  /* 0x00000064381c7220 */ /* 0x004fc40000410000 */
[-C--:B------:R-:W-:Y:S02]  /*fc50*/  FMUL.FTZ R29, R57, R100.reuse ;  /* 0x00000064391d7220 */ /* 0x080fe40000410000 */
[-C--:B------:R-:W-:Y:S01]  /*fc60*/  FMUL.FTZ R4, R80, R100.reuse ;  /* 0x0000006450047220 */ /* 0x080fe20000410000 */
[----:B------:R-:W-:Y:S01]  /*fc70*/  F2FP.PACK_AB R80, R90, R99 ;  /* 0x000000635a50723e */ /* 0x000fe200000000ff */
[----:B------:R-:W-:Y:S01]  /*fc80*/  FMUL.FTZ R5, R81, R100 ;  /* 0x0000006451057220 */ /* 0x000fe20000410000 */
[----:B------:R-:W2:Y:S01]  /*fc90*/  MUFU.EX2 R86, R86 ;  /* 0x0000005600567308 */ /* 0x000ea20000000800 */
[-C--:B---3--:R-:W-:Y:S02]  /*fca0*/  FMUL.FTZ R30, R58, R96.reuse ;  /* 0x000000603a1e7220 */ /* 0x088fe40000410000 */
[-C--:B------:R-:W-:Y:S02]  /*fcb0*/  FMUL.FTZ R31, R59, R96.reuse ;  /* 0x000000603b1f7220 */ /* 0x080fe40000410000 */
[----:B------:R-:W3:Y:S01]  /*fcc0*/  LDSM.16.MT88.4 R56, [R114+0x8000] ;  /* 0x008000007238783b */ /* 0x000ee20000004200 */
[----:B------:R-:W-:-:S02]  /*fcd0*/  FMUL.FTZ R6, R82, R96 ;  /* 0x0000006052067220 */ /* 0x000fc40000410000 */
[----:B------:R-:W-:Y:S01]  /*fce0*/  MUFU.EX2 R89, R89 ;  /* 0x0000005900597308 */ /* 0x000fe20000000800 */
[----:B------:R-:W-:Y:S02]  /*fcf0*/  FMUL.FTZ R7, R83, R96 ;  /* 0x0000006053077220 */ /* 0x000fe40000410000 */
[-C--:B------:R-:W-:Y:S02]  /*fd00*/  FMUL.FTZ R52, R52, R100.reuse ;  /* 0x0000006434347220 */ /* 0x080fe40000410000 */
[----:B------:R-:W-:Y:S02]  /*fd10*/  FMUL.FTZ R53, R53, R100 ;  /* 0x0000006435357220 */ /* 0x000fe40000410000 */
[-C--:B------:R-:W-:Y:S01]  /*fd20*/  FMUL.FTZ R54, R54, R96.reuse ;  /* 0x0000006036367220 */ /* 0x080fe20000410000 */
[----:B------:R-:W4:Y:S01]  /*fd30*/  MUFU.EX2 R94, R94 ;  /* 0x0000005e005e7308 */ /* 0x000f220000000800 */
[----:B--2---:R-:W-:Y:S01]  /*fd40*/  F2FP.PACK_AB R82, R86, R91 ;  /* 0x0000005b5652723e */ /* 0x004fe200000000ff */
        /* <DEDUP_REMOVED lines=8> */
[----:B------:R-:W2:Y:S01]  /*fdd0*/  MUFU.EX2 R2, R2 ;  /* 0x0000000200027308 */ /* 0x000ea20000000800 */
[----:B----4-:R-:W-:Y:S01]  /*fde0*/  F2FP.PACK_AB R81, R94, R89 ;  /* 0x000000595e51723e */ /* 0x010fe200000000ff */
[----:B------:R-:W-:-:S02]  /*fdf0*/  FMUL.FTZ R62, R62, R96 ;  /* 0x000000603e3e7220 */ /* 0x000fc40000410000 */
[----:B------:R-:W-:Y:S02]  /*fe00*/  FMUL.FTZ R63, R63, R96 ;  /* 0x000000603f3f7220 */ /* 0x000fe40000410000 */
[-C--:B------:R-:W-:Y:S02]  /*fe10*/  FMUL.FTZ R36, R36, R100.reuse ;  /* 0x0000006424247220 */ /* 0x080fe40000410000 */
[----:B------:R-:W-:Y:S01]  /*fe20*/  FMUL.FTZ R37, R37, R100 ;  /* 0x0000006425257220 */ /* 0x000fe20000410000 */
[----:B------:R-:W-:Y:S01]  /*fe30*/  MUFU.EX2 R130, R130 ;  /* 0x0000008200827308 */ /* 0x000fe20000000800 */
[-C--:B------:R-:W-:Y:S02]  /*fe40*/  FMUL.FTZ R38, R38, R96.reuse ;  /* 0x0000006026267220 */ /* 0x080fe40000410000 */
[----:B------:R-:W-:Y:S02]  /*fe50*/  FMUL.FTZ R39, R39, R96 ;  /* 0x0000006027277220 */ /* 0x000fe40000410000 */
[-C--:B------:R-:W-:Y:S01]  /*fe60*/  FMUL.FTZ R40, R40, R100.reuse ;  /* 0x0000006428287220 */ /* 0x080fe20000410000 */
[----:B--2---:R-:W-:Y:S01]  /*fe70*/  F2FP.PACK_AB R83, R2, R3 ;  /* 0x000000030253723e */ /* 0x004fe200000000ff */
[----:B------:R-:W-:Y:S01]  /*fe80*/  FMUL.FTZ R41, R41, R100 ;  /* 0x0000006429297220 */ /* 0x000fe20000410000 */
[----:B------:R-:W2:Y:S01]  /*fe90*/  MUFU.EX2 R129, R129 ;  /* 0x0000008100817308 */ /* 0x000ea20000000800 */
[----:B------:R-:W-:-:S02]  /*fea0*/  FMUL.FTZ R42, R42, R96 ;  /* 0x000000602a2a7220 */ /* 0x000fc40000410000 */
[----:B------:R-:W-:Y:S02]  /*feb0*/  FMUL.FTZ R43, R43, R96 ;  /* 0x000000602b2b7220 */ /* 0x000fe40000410000 */
[C---:B------:R-:W-:Y:S01]  /*fec0*/  HMMA.16816.F32 R28, R80.reuse, R32, R28 ;  /* 0x00000020501c723c */ /* 0x040fe2000000181c */
[-C--:B------:R-:W-:Y:S02]  /*fed0*/  FMUL.FTZ R12, R72, R100.reuse ;  /* 0x00000064480c7220 */ /* 0x080fe40000410000 */
[----:B------:R-:W-:Y:S01]  /*fee0*/  FMUL.FTZ R13, R73, R100 ;  /* 0x00000064490d7220 */ /* 0x000fe20000410000 */
[----:B------:R-:W-:Y:S01]  /*fef0*/  MUFU.EX2 R104, R104 ;  /* 0x0000006800687308 */ /* 0x000fe20000000800 */
[-C--:B------:R-:W-:Y:S02]  /*ff00*/  FMUL.FTZ R14, R74, R96.reuse ;  /* 0x000000604a0e7220 */ /* 0x080fe40000410000 */
[----:B------:R-:W-:Y:S01]  /*ff10*/  FMUL.FTZ R15, R75, R96 ;  /* 0x000000604b0f7220 */ /* 0x000fe20000410000 */
[----:B------:R-:W-:Y:S01]  /*ff20*/  HMMA.16816.F32 R32, R80, R34, R52 ;  /* 0x000000225020723c */ /* 0x000fe20000001834 */
[----:B------:R-:W4:Y:S01]  /*ff30*/  LDSM.16.MT88.4 R52, [R112+0x8000] ;  /* 0x008000007034783b */ /* 0x000f220000004200 */
[----:B------:R-:W-:-:S02]  /*ff40*/  FMUL.FTZ R76, R76, R100 ;  /* 0x000000644c4c7220 */ /* 0x000fc40000410000 */
[----:B------:R-:W-:Y:S01]  /*ff50*/  FMUL.FTZ R77, R77, R100 ;  /* 0x000000644d4d7220 */ /* 0x000fe20000410000 */
[----:B------:R-:W-:Y:S01]  /*ff60*/  MUFU.EX2 R103, R103 ;  /* 0x0000006700677308 */ /* 0x000fe20000000800 */
[-C--:B------:R-:W-:Y:S02]  /*ff70*/  FMUL.FTZ R78, R78, R96.reuse ;  /* 0x000000604e4e7220 */ /* 0x080fe40000410000 */
[C---:B-1----:R-:W-:Y:S01]  /*ff80*/  HMMA.16816.F32 R20, R80.reuse, R24, R20 ;  /* 0x000000185014723c */ /* 0x042fe20000001814 */
[----:B------:R-:W-:Y:S02]  /*ff90*/  FMUL.FTZ R79, R79, R96 ;  /* 0x000000604f4f7220 */ /* 0x000fe40000410000 */
[-C--:B------:R-:W-:Y:S02]  /*ffa0*/  FMUL.FTZ R68, R68, R100.reuse ;  /* 0x0000006444447220 */ /* 0x080fe40000410000 */
[----:B------:R-:W-:Y:S01]  /*ffb0*/  FMUL.FTZ R69, R69, R100 ;  /* 0x0000006445457220 */ /* 0x000fe20000410000 */
[----:B------:R-:W-:Y:S01]  /*ffc0*/  MUFU.EX2 R111, R111 ;  /* 0x0000006f006f7308 */ /* 0x000fe20000000800 */
[-C--:B------:R-:W-:Y:S01]  /*ffd0*/  FMUL.FTZ R70, R70, R96.reuse ;  /* 0x0000006046467220 */ /* 0x080fe20000410000 */
[----:B------:R-:W-:Y:S01]  /*ffe0*/  HMMA.16816.F32 R24, R80, R26, R60 ;  /* 0x0000001a5018723c */ /* 0x000fe2000000183c */
[----:B------:R-:W1:Y:S01]  /*fff0*/  LDSM.16.MT88.4 R60, [R114+0x6400] ;  /* 0x00640000723c783b */ /* 0x000e620000004200 */
[----:B------:R-:W-:-:S02]  /*10000*/  FMUL.FTZ R71, R71, R96 ;  /* 0x0000006047477220 */ /* 0x000fc40000410000 */
[----:B------:R-:W-:Y:S02]  /*10010*/  FFMA.FTZ R101, R101, c[0x0][0x23c], -R98 ;  /* 0x00008f0065657a23 */ /* 0x000fe40000010862 */
[----:B------:R-:W5:Y:S01]  /*10020*/  MUFU.EX2 R110, R110 ;  /* 0x0000006e006e7308 */ /* 0x000f620000000800 */
[-C--:B------:R-:W-:Y:S01]  /*10030*/  FMUL.FTZ R44, R44, R100.reuse ;  /* 0x000000642c2c7220 */ /* 0x080fe20000410000 */
[C---:B---3--:R-:W-:Y:S01]  /*10040*/  HMMA.16816.F32 R36, R80.reuse, R56, R36 ;  /* 0x000000385024723c */ /* 0x048fe20000001824 */
[----:B------:R-:W-:Y:S02]  /*10050*/  FMUL.FTZ R45, R45, R100 ;  /* 0x000000642d2d7220 */ /* 0x000fe40000410000 */
        /* <DEDUP_REMOVED lines=8> */
[----:B------:R-:W1:Y:S01]  /*100e0*/  MUFU.EX2 R101, R101 ;  /* 0x0000006500657308 */ /* 0x000e620000000800 */
[----:B------:R-:W-:Y:S01]  /*100f0*/  FMUL.FTZ R51, R51, R96 ;  /* 0x0000006033337220 */ /* 0x000fe20000410000 */
[C---:B------:R-:W-:Y:S01]  /*10100*/  HMMA.16816.F32 R4, R80.reuse, R8, R4 ;  /* 0x000000085004723c */ /* 0x040fe20000001804 */
[----:B------:R-:W-:Y:S02]  /*10110*/  FFMA.FTZ R140, R137, c[0x0][0x23c], -R132 ;  /* 0x00008f00898c7a23 */ /* 0x000fe40000010884 */
[----:B------:R-:W-:Y:S02]  /*10120*/  FFMA.FTZ R144, R133, c[0x0][0x23c], -R98 ;  /* 0x00008f0085907a23 */ /* 0x000fe40000010862 */
[--C-:B------:R-:W-:Y:S02]  /*10130*/  FFMA.FTZ R139, R139, c[0x0][0x23c], -R132.reuse ;  /* 0x00008f008b8b7a23 */ /* 0x100fe40000010884 */
[--C-:B------:R-:W-:Y:S01]  /*10140*/  FFMA.FTZ R137, R147, c[0x0][0x23c], -R132.reuse ;  /* 0x00008f0093897a23 */ /* 0x100fe20000010884 */
[----:B------:R-:W-:Y:S01]  /*10150*/  HMMA.16816.F32 R12, R80, R16, R12 ;  /* 0x00000010500c723c */ /* 0x000fe2000000180c */
[----:B------:R-:W-:Y:S01]  /*10160*/  FFMA.FTZ R138, R145, c[0x0][0x23c], -R132 ;  /* 0x00008f00918a7a23 */ /* 0x000fe20000010884 */
[----:B------:R-:W-:Y:S01]  /*10170*/  MUFU.EX2 R140, R140 ;  /* 0x0000008c008c7308 */ /* 0x000fe20000000800 */
[----:B------:R-:W-:-:S02]  /*10180*/  FFMA.FTZ R143, R143, c[0x0][0x23c], -R98 ;  /* 0x00008f008f8f7a23 */ /* 0x000fc40000010862 */
[--C-:B------:R-:W-:Y:S02]  /*10190*/  FFMA.FTZ R133, R141, c[0x0][0x23c], -R98.reuse ;  /* 0x00008f008d857a23 */ /* 0x100fe40000010862 */
[----:B------:R-:W-:Y:S01]  /*101a0*/  FFMA.FTZ R142, R105, c[0x0][0x23c], -R98 ;  /* 0x00008f00698e7a23 */ /* 0x000fe20000010862 */
[C---:B------:R-:W-:Y:S01]  /*101b0*/  HMMA.16816.F32 R8, R80.reuse, R10, R76 ;  /* 0x0000000a5008723c */ /* 0x040fe2000000184c */
[----:B------:R-:W-:Y:S01]  /*101c0*/  LDSM.16.MT88.4 R76, [R114+0x6c00] ;  /* 0x006c0000724c783b */ /* 0x000fe20000004200 */
[----:B------:R-:W-:Y:S01]  /*101d0*/  MUFU.EX2 R139, R139 ;  /* 0x0000008b008b7308 */ /* 0x000fe20000000800 */
[--C-:B------:R-:W-:Y:S02]  /*101e0*/  FFMA.FTZ R64, R106, c[0x0][0x23c], -R132.reuse ;  /* 0x00008f006a407a23 */ /* 0x100fe40000010884 */
[--C-:B------:R-:W-:Y:S02]  /*101f0*/  FFMA.FTZ R105, R108, c[0x0][0x23c], -R132.reuse ;  /* 0x00008f006c697a23 */ /* 0x100fe40000010884 */
[--C-:B------:R-:W-:Y:S01]  /*10200*/  FFMA.FTZ R106, R107, c[0x0][0x23c], -R132.reuse ;  /* 0x00008f006b6a7a23 */ /* 0x100fe20000010884 */
[----:B------:R-:W-:Y:S01]  /*10210*/  HMMA.16816.F32 R16, R80, R18, R68 ;  /* 0x000000125010723c */ /* 0x000fe20000001844 */
[----:B------:R-:W-:Y:S01]  /*10220*/  FFMA.FTZ R108, R109, c[0x0][0x23c], -R132 ;  /* 0x00008f006d6c7a23 */ /* 0x000fe20000010884 */
[----:B------:R-:W-:Y:S01]  /*10230*/  MUFU.EX2 R137, R137 ;  /* 0x0000008900897308 */ /* 0x000fe20000000800 */
[--C-:B------:R-:W-:Y:S01]  /*10240*/  FFMA.FTZ R97, R97, c[0x0][0x23c], -R98.reuse ;  /* 0x00008f0061617a23 */ /* 0x100fe20000010862 */
[----:B------:R-:W-:Y:S01]  /*10250*/  LDSM.16.MT88.4 R68, [R112+0x6c00] ;  /* 0x006c00007044783b */ /* 0x000fe20000004200 */
[----:B------:R-:W-:-:S02]  /*10260*/  FFMA.FTZ R132, R88, c[0x0][0x23c], -R98 ;  /* 0x00008f0058847a23 */ /* 0x000fc40000010862 */
[--C-:B------:R-:W-:Y:S01]  /*10270*/  FFMA.FTZ R95, R95, c[0x0][0x23c], -R98.reuse ;  /* 0x00008f005f5f7a23 */ /* 0x100fe20000010862 */
[C---:B----4-:R-:W-:Y:S01]  /*10280*/  HMMA.16816.F32 R44, R80.reuse, R52, R44 ;  /* 0x00000034502c723c */ /* 0x050fe2000000182c */
[----:B------:R-:W-:Y:S01]  /*10290*/  FFMA.FTZ R98, R93, c[0x0][0x23c], -R98 ;  /* 0x00008f005d627a23 */ /* 0x000fe20000010862 */
[----:B------:R-:W-:Y:S01]  /*102a0*/  MUFU.EX2 R138, R138 ;  /* 0x0000008a008a7308 */ /* 0x000fe20000000800 */
[----:B------:R-:W-:Y:S02]  /*102b0*/  FFMA.FTZ R99, R131, R100, R99 ;  /* 0x0000006483637223 */ /* 0x000fe40000010063 */
[----:B------:R-:W-:Y:S02]  /*102c0*/  FFMA.FTZ R89, R134, R96, R89 ;  /* 0x0000006086597223 */ /* 0x000fe40000010059 */
[----:B--2---:R-:W-:Y:S01]  /*102d0*/  F2FP.PACK_AB R52, R129, R130 ;  /* 0x000000828134723e */ /* 0x004fe200000000ff */
[----:B------:R-:W-:Y:S01]  /*102e0*/  HMMA.16816.F32 R48, R80, R54, R48 ;  /* 0x000000365030723c */ /* 0x000fe20000001830 */
[----:B-----5:R-:W-:Y:S01]  /*102f0*/  F2FP.PACK_AB R53, R110, R111 ;  /* 0x0000006f6e35723e */ /* 0x020fe200000000ff */
[----:B------:R-:W-:Y:S01]  /*10300*/  MUFU.EX2 R144, R144 ;  /* 0x0000009000907308 */ /* 0x000fe20000000800 */
        /* <DEDUP_REMOVED lines=19> */
[----:B------:R-:W-:Y:S01]  /*10440*/  FADD.FTZ R102, R102, R3 ;  /* 0x0000000366667221 */ /* 0x000fe20000010000 */
[----:B------:R-:W-:Y:S01]  /*10450*/  MOV R3, R92 ;  /* 0x0000005c00037202 */ /* 0x000fe20000000f00 */
[----:B------:R-:W-:Y:S01]  /*10460*/  FADD.FTZ R2, R103, R2 ;  /* 0x0000000267027221 */ /* 0x000fe20000010000 */
[C---:B---3--:R-:W-:Y:S01]  /*10470*/  HMMA.16816.F32 R12, R52.reuse, R56, R12 ;  /* 0x00000038340c723c */ /* 0x048fe2000000180c */
[----:B------:R-:W-:Y:S01]  /*10480*/  FADD.FTZ R101, R101, R102 ;  /* 0x0000006665657221 */ /* 0x000fe20000010000 */
[----:B------:R-:W-:Y:S06]  /*10490*/  MUFU.EX2 R107, R64 ;  /* 0x00000040006b7308 */ /* 0x000fec0000000800 */
[C---:B------:R-:W-:Y:S01]  /*104a0*/  HMMA.16816.F32 R16, R52.reuse, R58, R16 ;  /* 0x0000003a3410723c */ /* 0x040fe20000001810 */
[----:B------:R-:W2:Y:S01]  /*104b0*/  LDSM.16.MT88.4 R56, [R112+0x7400] ;  /* 0x007400007038783b */ /* 0x000ea20000004200 */
        /* <DEDUP_REMOVED lines=8> */
[----:B------:R-:W3:Y:S01]  /*10540*/  MUFU.EX2 R132, R132 ;  /* 0x0000008400847308 */ /* 0x000ee20000000800 */
[----:B----4-:R-:W-:Y:S01]  /*10550*/  F2FP.PACK_AB R90, R108, R105 ;  /* 0x000000696c5a723e */ /* 0x010fe200000000ff */
[C---:B--2---:R-:W-:Y:S06]  /*10560*/  HMMA.16816.F32 R28, R52.reuse, R56, R28 ;  /* 0x00000038341c723c */ /* 0x044fec000000181c */
[----:B------:R-:W-:Y:S02]  /*10570*/  MUFU.EX2 R95, R95 ;  /* 0x0000005f005f7308 */ /* 0x000fe40000000800 */
[----:B------:R-:W-:Y:S01]  /*10580*/  HMMA.16816.F32 R32, R52, R58, R32 ;  /* 0x0000003a3420723c */ /* 0x000fe20000001820 */
[----:B------:R-:W2:Y:S05]  /*10590*/  LDSM.16.MT88.4 R56, [R112+0x8400] ;  /* 0x008400007038783b */ /* 0x000eaa0000004200 */
[----:B------:R-:W4:Y:S01]  /*105a0*/  MUFU.EX2 R98, R98 ;  /* 0x0000006200627308 */ /* 0x000f220000000800 */
[----:B---3--:R-:W-:-:S02]  /*105b0*/  F2FP.PACK_AB R89, R132, R97 ;  /* 0x000000618459723e */ /* 0x008fc400000000ff */
[----:B----4-:R-:W-:Y:S01]  /*105c0*/  F2FP.PACK_AB R91, R98, R95 ;  /* 0x0000005f625b723e */ /* 0x010fe200000000ff */
        /* <DEDUP_REMOVED lines=8> */
[C---:B------:R-:W-:Y:S01]  /*10650*/  F2FP.PACK_AB R53, R143.reuse, R144 ;  /* 0x000000908f35723e */ /* 0x040fe200000000ff */
[----:B------:R-:W-:Y:S01]  /*10660*/  FADD.FTZ R2, R144, R101 ;  /* 0x0000006590027221 */ /* 0x000fe20000010000 */
[----:B------:R-:W-:Y:S01]  /*10670*/  F2FP.PACK_AB R54, R138, R137 ;  /* 0x000000898a36723e */ /* 0x000fe200000000ff */
[----:B------:R-:W-:Y:S01]  /*10680*/  FADD.FTZ R140, R140, R139 ;  /* 0x0000008b8c8c7221 */ /* 0x000fe20000010000 */
[----:B------:R-:W-:Y:S01]  /*10690*/  F2FP.PACK_AB R55, R142, R133 ;  /* 0x000000858e37723e */ /* 0x000fe200000000ff */
[----:B------:R-:W-:-:S02]  /*106a0*/  FADD.FTZ R2, R143, R2 ;  /* 0x000000028f027221 */ /* 0x000fc40000010000 */
[----:B------:R-:W-:Y:S02]  /*106b0*/  FADD.FTZ R137, R137, R140 ;  /* 0x0000008c89897221 */ /* 0x000fe40000010000 */
[----:B------:R-:W-:Y:S01]  /*106c0*/  FADD.FTZ R133, R133, R2 ;  /* 0x0000000285857221 */ /* 0x000fe20000010000 */
[----:B------:R-:W-:Y:S01]  /*106d0*/  MOV R2, R87 ;  /* 0x0000005700027202 */ /* 0x000fe20000000f00 */
        /* <DEDUP_REMOVED lines=13> */
[C---:B--2---:R-:W-:Y:S08]  /*107b0*/  HMMA.16816.F32 R12, R52.reuse, R56, R12 ;  /* 0x00000038340c723c */ /* 0x044ff0000000180c */
[----:B------:R-:W-:Y:S01]  /*107c0*/  HMMA.16816.F32 R16, R52, R58, R16 ;  /* 0x0000003a3410723c */ /* 0x000fe20000001810 */
[----:B------:R-:W2:Y:S07]  /*107d0*/  LDSM.16.MT88.4 R56, [R112+0x7800] ;  /* 0x007800007038783b */ /* 0x000eae0000004200 */
[C---:B------:R-:W-:Y:S01]  /*107e0*/  HMMA.16816.F32 R80, R88.reuse, R76, R4 ;  /* 0x0000004c5850723c */ /* 0x040fe20000001804 */
[----:B------:R-:W-:Y:S07]  /*107f0*/  LDSM.16.MT88.4 R4, [R112+0x8c00] ;  /* 0x008c00007004783b */ /* 0x000fee0000004200 */
[C---:B------:R-:W-:Y:S01]  /*10800*/  HMMA.16816.F32 R76, R88.reuse, R78, R8 ;  /* 0x0000004e584c723c */ /* 0x040fe20000001808 */
[----:B------:R-:W-:Y:S07]  /*10810*/  LDSM.16.MT88.4 R8, [R114+0x8c00] ;  /* 0x008c00007208783b */ /* 0x000fee0000004200 */
[----:B------:R-:W-:Y:S08]  /*10820*/  HMMA.16816.F32 R72, R88, R68, R12 ;  /* 0x000000445848723c */ /* 0x000ff0000000180c */
[C---:B-1----:R-:W-:Y:S08]  /*10830*/  HMMA.16816.F32 R20, R52.reuse, R60, R20 ;  /* 0x0000003c3414723c */ /* 0x042ff00000001814 */
[C---:B------:R-:W-:Y:S01]  /*10840*/  HMMA.16816.F32 R24, R52.reuse, R62, R24 ;  /* 0x0000003e3418723c */ /* 0x040fe20000001818 */
[----:B------:R-:W1:Y:S07]  /*10850*/  LDSM.16.MT88.4 R60, [R114+0x8800] ;  /* 0x00880000723c783b */ /* 0x000e6e0000004200 */
[C---:B--2---:R-:W-:Y:S08]  /*10860*/  HMMA.16816.F32 R28, R52.reuse, R56, R28 ;  /* 0x00000038341c723c */ /* 0x044ff0000000181c */
[----:B------:R-:W-:Y:S01]  /*10870*/  HMMA.16816.F32 R32, R52, R58, R32 ;  /* 0x0000003a3420723c */ /* 0x000fe20000001820 */
[----:B------:R-:W2:Y:S07]  /*10880*/  LDSM.16.MT88.4 R56, [R112+0x8800] ;  /* 0x008800007038783b */ /* 0x000eae0000004200 */
[----:B------:R-:W-:Y:S08]  /*10890*/  HMMA.16816.F32 R68, R88, R70, R16 ;  /* 0x000000465844723c */ /* 0x000ff00000001810 */
[C---:B-1----:R-:W-:Y:S08]  /*108a0*/  HMMA.16816.F32 R36, R52.reuse, R60, R36 ;  /* 0x0000003c3424723c */ /* 0x042ff00000001824 */
[C---:B------:R-:W-:Y:S01]  /*108b0*/  HMMA.16816.F32 R40, R52.reuse, R62, R40 ;  /* 0x0000003e3428723c */ /* 0x040fe20000001828 */
[----:B------:R-:W1:Y:S07]  /*108c0*/  LDSM.16.MT88.4 R60, [R114+0x7c00] ;  /* 0x007c0000723c783b */ /* 0x000e6e0000004200 */
[C---:B--2---:R-:W-:Y:S08]  /*108d0*/  HMMA.16816.F32 R44, R52.reuse, R56, R44 ;  /* 0x00000038342c723c */ /* 0x044ff0000000182c */
[----:B------:R-:W-:Y:S01]  /*108e0*/  HMMA.16816.F32 R48, R52, R58, R48 ;  /* 0x0000003a3430723c */ /* 0x000fe20000001830 */
[----:B------:R-:W2:Y:S07]  /*108f0*/  LDSM.16.MT88.4 R52, [R112+0x7c00] ;  /* 0x007c00007034783b */ /* 0x000eae0000004200 */
[C---:B------:R-:W-:Y:S08]  /*10900*/  HMMA.16816.F32 R36, R88.reuse, R8, R36 ;  /* 0x000000085824723c */ /* 0x040ff00000001824 */
[C---:B------:R-:W-:Y:S08]  /*10910*/  HMMA.16816.F32 R40, R88.reuse, R10, R40 ;  /* 0x0000000a5828723c */ /* 0x040ff00000001828 */
[C---:B------:R-:W-:Y:S08]  /*10920*/  HMMA.16816.F32 R44, R88.reuse, R4, R44 ;  /* 0x00000004582c723c */ /* 0x040ff0000000182c */
[C---:B-1----:R-:W-:Y:S08]  /*10930*/  HMMA.16816.F32 R64, R88.reuse, R60, R20 ;  /* 0x0000003c5840723c */ /* 0x042ff00000001814 */
[C---:B------:R-:W-:Y:S08]  /*10940*/  HMMA.16816.F32 R60, R88.reuse, R62, R24 ;  /* 0x0000003e583c723c */ /* 0x040ff00000001818 */
[C---:B--2---:R-:W-:Y:S08]  /*10950*/  HMMA.16816.F32 R56, R88.reuse, R52, R28 ;  /* 0x000000345838723c */ /* 0x044ff0000000181c */
[C---:B------:R-:W-:Y:S08]  /*10960*/  HMMA.16816.F32 R52, R88.reuse, R54, R32 ;  /* 0x000000365834723c */ /* 0x040ff00000001820 */
[----:B------:R-:W-:Y:S08]  /*10970*/  HMMA.16816.F32 R48, R88, R6, R48 ;  /* 0x000000065830723c */ /* 0x000ff00000001830 */
.L_x_5434:
        /* <DEDUP_REMOVED lines=12> */
.L_x_5444:
        /* <DEDUP_REMOVED lines=65> */
.L_x_5441:
[C---:B------:R-:W-:Y:S02]  /*10e50*/  LOP3.LUT P6, RZ, R122.reuse, 0x1, RZ, 0xc0, !PT ;  /* 0x000000017aff7812 */ /* 0x040fe400078cc0ff */
[C---:B------:R-:W-:Y:S02]  /*10e60*/  LEA R132, P1, R89.reuse, R136, 0x1 ;  /* 0x0000008859847211 */ /* 0x040fe400078208ff */
[C---:B------:R-:W-:Y:S02]  /*10e70*/  LOP3.LUT P5, RZ, R122.reuse, 0x2, RZ, 0xc0, !PT ;  /* 0x000000027aff7812 */ /* 0x040fe400078ac0ff */
[----:B------:R-:W-:Y:S02]  /*10e80*/  LEA.HI.X R133, R89, R135, R90, 0x1, P1 ;  /* 0x0000008759857211 */ /* 0x000fe400008f0c5a */
[----:B------:R-:W-:Y:S02]  /*10e90*/  LOP3.LUT P4, RZ, R122, 0x4, RZ, 0xc0, !PT ;  /* 0x000000047aff7812 */ /* 0x000fe4000788c0ff */
[----:B------:R-:W-:Y:S02]  /*10ea0*/  MOV R2, c[0x0][0x1a0] ;  /* 0x0000680000027a02 */ /* 0x000fe40000000f00 */
[----:B------:R-:W-:Y:S01]  /*10eb0*/  MOV R3, c[0x0][0x1a4] ;  /* 0x0000690000037a02 */ /* 0x000fe20000000f00 */
[----:B------:R-:W-:Y:S01]  /*10ec0*/  @!PT LDS RZ, [RZ] ;  /* 0x00000000fffff984 */ /* 0x000fe20000000800 */
[----:B------:R-:W-:Y:S01]  /*10ed0*/  @!PT LDS RZ, [RZ] ;  /* 0x00000000fffff984 */ /* 0x000fe20000000800 */
[----:B------:R-:W-:Y:S01]  /*10ee0*/  @!PT LDS RZ, [RZ] ;  /* 0x00000000fffff984 */ /* 0x000fe20000000800 */
[----:B------:R1:W-:Y:S01]  /*10ef0*/  @P6 LDGSTS.E.BYPASS.LTC128B.128 [R125+0x6000], [R132.64] ;  /* 0x06000000847d6fae */ /* 0x0003e2000b901d46 */
[C---:B------:R-:W-:Y:S02]  /*10f00*/  @P6 LEA R138, P2, R2.reuse, R132, 0x6 ;  /* 0x00000084028a6211 */ /* 0x040fe400078430ff */
[C---:B------:R-:W-:Y:S02]  /*10f10*/  LEA R88, P0, R2.reuse, R89, 0x5 ;  /* 0x0000005902587211 */ /* 0x040fe400078028ff */
[C-C-:B------:R-:W-:Y:S01]  /*10f20*/  @P6 LEA.HI.X R139, R2.reuse, R133, R3.reuse, 0x6, P2 ;  /* 0x00000085028b6211 */ /* 0x140fe200010f3403 */
[----:B------:R-:W-:Y:S01]  /*10f30*/  @!P6 STS [R125+0x6000], RZ ;  /* 0x006000ff7d00e388 */ /* 0x000fe20000000800 */
[----:B------:R-:W-:Y:S02]  /*10f40*/  LEA.HI.X R89, R2, R90, R3, 0x5, P0 ;  /* 0x0000005a02597211 */ /* 0x000fe400000f2c03 */
[CC--:B------:R-:W-:Y:S02]  /*10f50*/  @P5 LEA R90, P1, R88.reuse, R136.reuse, 0x1 ;  /* 0x00000088585a5211 */ /* 0x0c0fe400078208ff */
        /* <DEDUP_REMOVED lines=37> */
[----:B---3--:R-:W-:Y:S01]  /*111b0*/  LDSM.16.M88.4 R88, [R116+0x4800] ;  /* 0x004800007458783b */ /* 0x008fe20000000200 */
        /* <DEDUP_REMOVED lines=32> */
[----:B------:R-:W-:Y:S07]  /*113c0*/  LDSM.16.M88.4 R88, [R115+0x1000] ;  /* 0x001000007358783b */ /* 0x000fee0000000200 */
[C---:B-1----:R-:W-:Y:S08]  /*113d0*/  HMMA.16816.F32 R28, R100.reuse, R92, R28 ;  /* 0x0000005c641c723c */ /* 0x042ff0000000181c */
[----:B------:R-:W-:Y:S01]  /*113e0*/  HMMA.16816.F32 R32, R100, R94, R32 ;  /* 0x0000005e6420723c */ /* 0x000fe20000001820 */
[----:B------:R-:W1:Y:S07]  /*113f0*/  LDSM.16.M88.4 R92, [R113+0x4000] ;  /* 0x00400000715c783b */ /* 0x000e6e0000000200 */
[C---:B-1----:R-:W-:Y:S08]  /*11400*/  HMMA.16816.F32 R4, R88.reuse, R92, R4 ;  /* 0x0000005c5804723c */ /* 0x042ff00000001804 */
[C---:B------:R-:W-:Y:S01]  /*11410*/  HMMA.16816.F32 R8, R88.reuse, R94, R8 ;  /* 0x0000005e5808723c */ /* 0x040fe20000001808 */
[----:B------:R-:W1:Y:S07]  /*11420*/  LDSM.16.M88.4 R92, [R113+0x4800] ;  /* 0x00480000715c783b */ /* 0x000e6e0000000200 */
[C---:B------:R-:W-:Y:S08]  /*11430*/  HMMA.16816.F32 R12, R88.reuse, R96, R12 ;  /* 0x00000060580c723c */ /* 0x040ff0000000180c */
        /* <DEDUP_REMOVED lines=30> */
[----:B----4-:R-:W-:Y:S04]  /*11620*/  FMUL.FTZ R137, R5, c[0x0][0x2ec] ;  /* 0x0000bb0005897a20 */ /* 0x010fe80000410000 */
[----:B------:R-:W3:Y:S01]  /*11630*/  MUFU.TANH R3, R3 ;  /* 0x0000000300037308 */ /* 0x000ee20000002400 */
[----:B------:R-:W-:Y:S01]  /*11640*/  BAR.SYNC.DEFER_BLOCKING 0x0 ;  /* 0x0000000000007b1d */ /* 0x000fe20000010000 */
[----:B------:R-:W-:Y:S02]  /*11650*/  FMUL.FTZ R147, R6, c[0x0][0x2ec] ;  /* 0x0000bb0006937a20 */ /* 0x000fe40000410000 */
[----:B------:R-:W-:Y:S02]  /*11660*/  FMUL.FTZ R2, R13, c[0x0][0x2ec] ;  /* 0x0000bb000d027a20 */ /* 0x000fe40000410000 */
[----:B------:R-:W-:Y:S02]  /*11670*/  FMUL.FTZ R135, R15, c[0x0][0x2ec] ;  /* 0x0000bb000f877a20 */ /* 0x000fe40000410000 */
[----:B------:R-:W-:Y:S02]  /*11680*/  FMUL.FTZ R149, R7, c[0x0][0x2ec] ;  /* 0x0000bb0007957a20 */ /* 0x000fe40000410000 */
[----:B------:R4:W3:Y:S01]  /*11690*/  MUFU.TANH R103, R2 ;  /* 0x0000000200677308 */ /* 0x0008e20000002400 */
[----:B------:R-:W-:Y:S01]  /*116a0*/  FMUL.FTZ R151, R8, c[0x0][0x2ec] ;  /* 0x0000bb0008977a20 */ /* 0x000fe20000410000 */
[C---:B-1----:R-:W-:Y:S05]  /*116b0*/  HMMA.16816.F32 R20, R88.reuse, R92, R20 ;  /* 0x0000005c5814723c */ /* 0x042fea0000001814 */
[----:B------:R-:W-:Y:S03]  /*116c0*/  FMUL.FTZ R138, R17, c[0x0][0x2ec] ;  /* 0x0000bb00118a7a20 */ /* 0x000fe60000410000 */
[----:B------:R1:W1:Y:S01]  /*116d0*/  MUFU.TANH R100, R135 ;  /* 0x0000008700647308 */ /* 0x0002620000002400 */
[C---:B------:R-:W-:Y:S03]  /*116e0*/  HMMA.16816.F32 R24, R88.reuse, R94, R24 ;  /* 0x0000005e5818723c */ /* 0x040fe60000001818 */
[----:B------:R-:W-:Y:S02]  /*116f0*/  FMUL.FTZ R153, R9, c[0x0][0x2ec] ;  /* 0x0000bb0009997a20 */ /* 0x000fe40000410000 */
[----:B------:R-:W-:Y:S03]  /*11700*/  FMUL.FTZ R155, R10, c[0x0][0x2ec] ;  /* 0x0000bb000a9b7a20 */ /* 0x000fe60000410000 */
[C---:B--2---:R-:W-:Y:S01]  /*11710*/  HMMA.16816.F32 R28, R88.reuse, R96, R28 ;  /* 0x00000060581c723c */ /* 0x044fe2000000181c */
[----:B------:R-:W2:Y:S03]  /*11720*/  MUFU.TANH R111, R138 ;  /* 0x0000008a006f7308 */ /* 0x000ea60000002400 */
[----:B------:R-:W-:Y:S02]  /*11730*/  FMUL.FTZ R157, R11, c[0x0][0x2ec] ;  /* 0x0000bb000b9d7a20 */ /* 0x000fe40000410000 */
[----:B----4-:R-:W-:Y:S02]  /*11740*/  FMUL.FTZ R2, R18, c[0x0][0x2ec] ;  /* 0x0000bb0012027a20 */ /* 0x010fe40000410000 */
[----:B------:R-:W-:Y:S03]  /*11750*/  HMMA.16816.F32 R32, R88, R98, R32 ;  /* 0x000000625820723c */ /* 0x000fe60000001820 */
[----:B------:R4:W2:Y:S01]  /*11760*/  MUFU.TANH R102, R2 ;  /* 0x0000000200667308 */ /* 0x0008a20000002400 */
[----:B------:R-:W-:Y:S02]  /*11770*/  FMUL.FTZ R145, R12, c[0x0][0x2ec] ;  /* 0x0000bb000c917a20 */ /* 0x000fe40000410000 */
[----:B------:R-:W-:Y:S02]  /*11780*/  FMUL.FTZ R136, R14, c[0x0][0x2ec] ;  /* 0x0000bb000e887a20 */ /* 0x000fe40000410000 */
[----:B------:R-:W-:Y:S04]  /*11790*/  FMUL.FTZ R143, R16, c[0x0][0x2ec] ;  /* 0x0000bb00108f7a20 */ /* 0x000fe80000410000 */
[----:B------:R-:W-:Y:S01]  /*117a0*/  FMUL.FTZ R159, R19, c[0x0][0x2ec] ;  /* 0x0000bb00139f7a20 */ /* 0x000fe20000410000 */
[----:B------:R-:W2:Y:S01]  /*117b0*/  MUFU.TANH R137, R137 ;  /* 0x0000008900897308 */ /* 0x000ea20000002400 */
[----:B------:R-:W-:Y:S02]  /*117c0*/  FMUL.FTZ R141, R20, c[0x0][0x2ec] ;  /* 0x0000bb00148d7a20 */ /* 0x000fe40000410000 */
[----:B------:R-:W-:Y:S02]  /*117d0*/  FMUL.FTZ R88, R29, c[0x0][0x2ec] ;  /* 0x0000bb001d587a20 */ /* 0x000fe40000410000 */
[----:B------:R-:W-:Y:S02]  /*117e0*/  FMUL.FTZ R139, R21, c[0x0][0x2ec] ;  /* 0x0000bb00158b7a20 */ /* 0x000fe40000410000 */
[----:B------:R-:W-:Y:S02]  /*117f0*/  FMUL.FTZ R148, R22, c[0x0][0x2ec] ;  /* 0x0000bb0016947a20 */ /* 0x000fe40000410000 */
[----:B------:R-:W-:Y:S01]  /*11800*/  FMUL.FTZ R146, R23, c[0x0][0x2ec] ;  /* 0x0000bb0017927a20 */ /* 0x000fe20000410000 */
[----:B------:R5:W2:Y:S01]  /*11810*/  MUFU.TANH R105, R88 ;  /* 0x0000005800697308 */ /* 0x000aa20000002400 */
[----:B-1----:R-:W-:Y:S02]  /*11820*/  FMUL.FTZ R135, R24, c[0x0][0x2ec] ;  /* 0x0000bb0018877a20 */ /* 0x002fe40000410000 */
[----:B------:R-:W-:Y:S02]  /*11830*/  FMUL.FTZ R144, R26, c[0x0][0x2ec] ;  /* 0x0000bb001a907a20 */ /* 0x000fe40000410000 */
[----:B----4-:R-:W-:Y:S02]  /*11840*/  FMUL.FTZ R2, R28, c[0x0][0x2ec] ;  /* 0x0000bb001c027a20 */ /* 0x010fe40000410000 */
[----:B------:R-:W-:Y:S02]  /*11850*/  FMUL.FTZ R142, R27, c[0x0][0x2ec] ;  /* 0x0000bb001b8e7a20 */ /* 0x000fe40000410000 */
[----:B------:R-:W-:Y:S01]  /*11860*/  FMUL.FTZ R89, R34, c[0x0][0x2ec] ;  /* 0x0000bb0022597a20 */ /* 0x000fe20000410000 */
[----:B------:R1:W4:Y:S01]  /*11870*/  MUFU.TANH R107, R2 ;  /* 0x00000002006b7308 */ /* 0x0003220000002400 */
[----:B------:R-:W-:Y:S02]  /*11880*/  FMUL.FTZ R138, R25, c[0x0][0x2ec] ;  /* 0x0000bb00198a7a20 */ /* 0x000fe40000410000 */
[----:B------:R-:W-:Y:S02]  /*11890*/  FMUL.FTZ R140, R30, c[0x0][0x2ec] ;  /* 0x0000bb001e8c7a20 */ /* 0x000fe40000410000 */
[----:B------:R-:W-:Y:S02]  /*118a0*/  FMUL.FTZ R91, R31, c[0x0][0x2ec] ;  /* 0x0000bb001f5b7a20 */ /* 0x000fe40000410000 */
[----:B------:R-:W-:Y:S03]  /*118b0*/  FMUL.FTZ R90, R32, c[0x0][0x2ec] ;  /* 0x0000bb00205a7a20 */ /* 0x000fe60000410000 */
[----:B------:R-:W2:Y:S01]  /*118c0*/  MUFU.TANH R147, R147 ;  /* 0x0000009300937308 */ /* 0x000ea20000002400 */
[----:B-----5:R-:W-:Y:S09]  /*118d0*/  FMUL.FTZ R88, R35, c[0x0][0x2ec] ;  /* 0x0000bb0023587a20 */ /* 0x020ff20000410000 */
        /* <DEDUP_REMOVED lines=88> */
.L_x_5443:
        /* <DEDUP_REMOVED lines=47> */
.L_x_5442:
[----:B--234-:R-:W-:Y:S01]  /*12150*/  IADD3 R92, R128, -0x1, RZ ;  /* 0xffffffff805c7810 */ /* 0x01cfe20007ffe0ff */
[----:B------:R-:W-:Y:S03]  /*12160*/  LDSM.16.MT88.4 R28, [R114+0x7000] ;  /* 0x00700000721c783b */ /* 0x000fe60000004200 */
[----:B-1----:R-:W-:Y:S04]  /*12170*/  LEA R2, R92, R127, 0x6 ;  /* 0x0000007f5c027211 */ /* 0x002fe800078e30ff */
        /* <DEDUP_REMOVED lines=31> */
[CC--:B------:R-:W-:Y:S02]  /*12370*/  FFMA.FTZ R136, R0.reuse, R17.reuse, R136 ;  /* 0x0000001100887223 */ /* 0x0c0fe40000010088 */
[C---:B------:R-:W-:Y:S02]  /*12380*/  FFMA.FTZ R145, R0.reuse, R17, R145 ;  /* 0x0000001100917223 */ /* 0x040fe40000010091 */
[CC--:B------:R-:W-:Y:S01]  /*12390*/  FFMA.FTZ R155, R0.reuse, R8.reuse, R155 ;  /* 0x00000008009b7223 */ /* 0x0c0fe2000001009b */
[----:B------:R1:W2:Y:S01]  /*123a0*/  I2F R17, R3 ;  /* 0x0000000300117306 */ /* 0x0002a20000201400 */
[C---:B------:R-:W-:Y:S01]  /*123b0*/  FFMA.FTZ R151, R0.reuse, R8, R151 ;  /* 0x0000000800977223 */ /* 0x040fe20000010097 */
[----:B------:R-:W-:Y:S01]  /*123c0*/  FMNMX.FTZ R8, R147, R87, !PT ;  /* 0x0000005793087209 */ /* 0x000fe20007810000 */
[C---:B------:R-:W-:Y:S02]  /*123d0*/  FFMA.FTZ R13, R0.reuse, R13, R137 ;  /* 0x0000000d000d7223 */ /* 0x040fe40000010089 */
[C---:B------:R-:W-:Y:S01]  /*123e0*/  FFMA.FTZ R157, R0.reuse, R6, R157 ;  /* 0x00000006009d7223 */ /* 0x040fe2000001009d */
[----:B------:R-:W-:Y:S01]  /*123f0*/  FMNMX.FTZ R8, R149, R8, !PT ;  /* 0x0000000895087209 */ /* 0x000fe20007810000 */
[C---:B------:R-:W-:Y:S01]  /*12400*/  FFMA.FTZ R153, R0.reuse, R6, R153 ;  /* 0x0000000600997223 */ /* 0x040fe20000010099 */
[----:B------:R-:W-:Y:S01]  /*12410*/  FMNMX.FTZ R6, R11, R86, !PT ;  /* 0x000000560b067209 */ /* 0x000fe20007810000 */
[CC--:B------:R-:W-:Y:S01]  /*12420*/  FFMA.FTZ R100, R0.reuse, R23.reuse, R100 ;  /* 0x0000001700647223 */ /* 0x0c0fe20000010064 */
[----:B------:R-:W-:Y:S01]  /*12430*/  FMNMX.FTZ R8, R155, R8, !PT ;  /* 0x000000089b087209 */ /* 0x000fe20007810000 */
[C---:B------:R-:W-:Y:S01]  /*12440*/  FFMA.FTZ R103, R0.reuse, R23, R103 ;  /* 0x0000001700677223 */ /* 0x040fe20000010067 */
[----:B------:R-:W-:Y:S01]  /*12450*/  FMNMX.FTZ R6, R13, R6, !PT ;  /* 0x000000060d067209 */ /* 0x000fe20007810000 */
[CC--:B------:R-:W-:Y:S01]  /*12460*/  FFMA.FTZ R102, R0.reuse, R19.reuse, R102 ;  /* 0x0000001300667223 */ /* 0x0c0fe20000010066 */
[----:B------:R-:W-:Y:S01]  /*12470*/  FMNMX.FTZ R23, R157, R8, !PT ;  /* 0x000000089d177209 */ /* 0x000fe20007810000 */
[C---:B------:R-:W-:Y:S01]  /*12480*/  FFMA.FTZ R143, R0.reuse, R19, R143 ;  /* 0x00000013008f7223 */ /* 0x040fe2000001008f */
[----:B------:R-:W-:Y:S01]  /*12490*/  FMNMX.FTZ R6, R151, R6, !PT ;  /* 0x0000000697067209 */ /* 0x000fe20007810000 */
[----:B------:R-:W-:Y:S01]  /*124a0*/  FFMA.FTZ R98, R0, R4, R159 ;  /* 0x0000000400627223 */ /* 0x000fe2000001009f */
[----:B------:R-:W-:Y:S01]  /*124b0*/  FMNMX.FTZ R23, R136, R23, !PT ;  /* 0x0000001788177209 */ /* 0x000fe20007810000 */
[----:B------:R-:W-:Y:S01]  /*124c0*/  FFMA.FTZ R148, R0, R21, R148 ;  /* 0x0000001500947223 */ /* 0x000fe20000010094 */
[----:B------:R-:W-:Y:S01]  /*124d0*/  FMNMX.FTZ R6, R153, R6, !PT ;  /* 0x0000000699067209 */ /* 0x000fe20007810000 */
[----:B------:R-:W3:Y:S01]  /*124e0*/  I2F R19, R10 ;  /* 0x0000000a00137306 */ /* 0x000ee20000201400 */
        /* <DEDUP_REMOVED lines=8> */
[----:B-1----:R-:W-:Y:S01]  /*12570*/  IADD3 R3, R2, 0x39, RZ ;  /* 0x0000003902037810 */ /* 0x002fe20007ffe0ff */
[C---:B------:R-:W-:Y:S01]  /*12580*/  FFMA.FTZ R144, R0.reuse, R9, R144 ;  /* 0x0000000900907223 */ /* 0x040fe20000010090 */
[----:B------:R-:W-:Y:S01]  /*12590*/  FMNMX.FTZ R6, R143, R6, !PT ;  /* 0x000000068f067209 */ /* 0x000fe20007810000 */
[----:B------:R-:W-:Y:S01]  /*125a0*/  FFMA.FTZ R142, R0, R7, R142 ;  /* 0x00000007008e7223 */ /* 0x000fe2000001008e */
[----:B------:R-:W-:Y:S01]  /*125b0*/  FMNMX.FTZ R23, R98, R23, !PT ;  /* 0x0000001762177209 */ /* 0x000fe20007810000 */
[C---:B------:R-:W-:Y:S01]  /*125c0*/  FFMA.FTZ R135, R0.reuse, R9, R135 ;  /* 0x0000000900877223 */ /* 0x040fe20000010087 */
[----:B------:R-:W1:Y:S01]  /*125d0*/  I2F R3, R3 ;  /* 0x0000000300037306 */ /* 0x000e620000201400 */
[----:B------:R-:W-:Y:S01]  /*125e0*/  FMNMX.FTZ R6, R111, R6, !PT ;  /* 0x000000066f067209 */ /* 0x000fe20007810000 */
[----:B------:R-:W-:Y:S01]  /*125f0*/  FFMA.FTZ R110, R0, R7, R110 ;  /* 0x00000007006e7223 */ /* 0x000fe2000001006e */
[----:B------:R-:W-:Y:S01]  /*12600*/  FMNMX.FTZ R23, R148, R23, !PT ;  /* 0x0000001794177209 */ /* 0x000fe20007810000 */
[C---:B--2---:R-:W-:Y:S01]  /*12610*/  FFMA.FTZ R104, R0.reuse, R17, R104 ;  /* 0x0000001100687223 */ /* 0x044fe20000010068 */
[----:B------:R-:W-:Y:S01]  /*12620*/  FMNMX.FTZ R6, R141, R6, !PT ;  /* 0x000000068d067209 */ /* 0x000fe20007810000 */
[----:B------:R-:W-:Y:S01]  /*12630*/  FFMA.FTZ R107, R0, R5, R107 ;  /* 0x00000005006b7223 */ /* 0x000fe2000001006b */
[----:B------:R-:W-:Y:S01]  /*12640*/  FMNMX.FTZ R23, R146, R23, !PT ;  /* 0x0000001792177209 */ /* 0x000fe20007810000 */
[C---:B------:R-:W-:Y:S01]  /*12650*/  FFMA.FTZ R105, R0.reuse, R17, R105 ;  /* 0x0000001100697223 */ /* 0x040fe20000010069 */
[----:B------:R-:W-:Y:S01]  /*12660*/  FMNMX.FTZ R6, R139, R6, !PT ;  /* 0x000000068b067209 */ /* 0x000fe20007810000 */
[----:B---3--:R-:W-:Y:S01]  /*12670*/  FFMA.FTZ R89, R0, R19, R89 ;  /* 0x0000001300597223 */ /* 0x008fe20000010059 */
[----:B------:R-:W-:Y:S01]  /*12680*/  FMNMX.FTZ R23, R144, R23, !PT ;  /* 0x0000001790177209 */ /* 0x000fe20007810000 */
[----:B------:R-:W-:Y:S01]  /*12690*/  FFMA.FTZ R108, R0, R19, R108 ;  /* 0x00000013006c7223 */ /* 0x000fe2000001006c */
[----:B------:R-:W-:Y:S02]  /*126a0*/  FMNMX.FTZ R7, R135, R6, !PT ;  /* 0x0000000687077209 */ /* 0x000fe40007810000 */
        /* <DEDUP_REMOVED lines=8> */
[----:B------:R-:W-:Y:S01]  /*12730*/  FMNMX.FTZ R9, R89, R2, !PT ;  /* 0x0000000259097209 */ /* 0x000fe20007810000 */
[----:B------:R-:W-:Y:S01]  /*12740*/  LDSM.16.MT88.4 R20, [R112+0x6000] ;  /* 0x006000007014783b */ /* 0x000fe20000004200 */
        /* <DEDUP_REMOVED lines=26> */
[----:B------:R-:W-:Y:S01]  /*128f0*/  MOV R128, R92 ;  /* 0x0000005c00807202 */ /* 0x000fe20000000f00 */
[----:B------:R-:W2:Y:S01]  /*12900*/  LDSM.16.MT88.4 R12, [R114+0x6000] ;  /* 0x00600000720c783b */ /* 0x000ea20000004200 */
        /* <DEDUP_REMOVED lines=27> */
[----:B------:R-:W-:Y:S01]  /*12ac0*/  FMUL.FTZ R27, R87, R63 ;  /* 0x0000003f571b7220 */ /* 0x000fe20000410000 */
[----:B------:R-:W3:Y:S01]  /*12ad0*/  MUFU.EX2 R90, R90 ;  /* 0x0000005a005a7308 */ /* 0x000ee20000000800 */
[C---:B------:R-:W-:Y:S01]  /*12ae0*/  FMUL.FTZ R24, R86.reuse, R60 ;  /* 0x0000003c56187220 */ /* 0x040fe20000410000 */
        /* <DEDUP_REMOVED lines=12> */
[----:B------:R-:W4:Y:S01]  /*12bb0*/  LDSM.16.MT88.4 R52, [R114+0x8000] ;  /* 0x008000007234783b */ /* 0x000f220000004200 */
[----:B------:R-:W5:Y:S01]  /*12bc0*/  MUFU.EX2 R96, R96 ;  /* 0x0000006000607308 */ /* 0x000f620000000800 */
[----:B------:R-:W-:Y:S02]  /*12bd0*/  FMUL.FTZ R37, R86, R37 ;  /* 0x0000002556257220 */ /* 0x000fe40000410000 */
[C---:B------:R-:W-:Y:S01]  /*12be0*/  FMUL.FTZ R42, R87.reuse, R42 ;  /* 0x0000002a572a7220 */ /* 0x040fe20000410000 */
[----:B---3--:R-:W-:Y:S01]  /*12bf0*/  F2FP.PACK_AB R83, R90, R91 ;  /* 0x0000005b5a53723e */ /* 0x008fe200000000ff */
[----:B------:R-:W-:Y:S02]  /*12c00*/  FMUL.FTZ R43, R87, R43 ;  /* 0x0000002b572b7220 */ /* 0x000fe40000410000 */
[C---:B------:R-:W-:Y:S02]  /*12c10*/  FMUL.FTZ R40, R86.reuse, R40 ;  /* 0x0000002856287220 */ /* 0x040fe40000410000 */
[C---:B------:R-:W-:Y:S01]  /*12c20*/  FMUL.FTZ R41, R86.reuse, R41 ;  /* 0x0000002956297220 */ /* 0x040fe20000410000 */
[----:B------:R-:W-:Y:S01]  /*12c30*/  MUFU.EX2 R94, R94 ;  /* 0x0000005e005e7308 */ /* 0x000fe20000000800 */
[--C-:B------:R-:W-:Y:S02]  /*12c40*/  FFMA.FTZ R102, R145, c[0x0][0x23c], -R140.reuse ;  /* 0x00008f0091667a23 */ /* 0x100fe4000001088c */
[--C-:B------:R-:W-:Y:S02]  /*12c50*/  FFMA.FTZ R103, R103, c[0x0][0x23c], -R140.reuse ;  /* 0x00008f0067677a23 */ /* 0x100fe4000001088c */
[--C-:B------:R-:W-:Y:S02]  /*12c60*/  FFMA.FTZ R136, R143, c[0x0][0x23c], -R140.reuse ;  /* 0x00008f008f887a23 */ /* 0x100fe4000001088c */
[--C-:B------:R-:W-:Y:S02]  /*12c70*/  FFMA.FTZ R111, R111, c[0x0][0x23c], -R140.reuse ;  /* 0x00008f006f6f7a23 */ /* 0x100fe4000001088c */
[C---:B------:R-:W-:Y:S01]  /*12c80*/  FMUL.FTZ R46, R87.reuse, R46 ;  /* 0x0000002e572e7220 */ /* 0x040fe20000410000 */
[----:B------:R-:W3:Y:S01]  /*12c90*/  MUFU.EX2 R93, R93 ;  /* 0x0000005d005d7308 */ /* 0x000ee20000000800 */
[C---:B------:R-:W-:Y:S02]  /*12ca0*/  FMUL.FTZ R47, R87.reuse, R47 ;  /* 0x0000002f572f7220 */ /* 0x040fe40000410000 */
[----:B------:R-:W-:Y:S01]  /*12cb0*/  FMUL.FTZ R44, R86, R44 ;  /* 0x0000002c562c7220 */ /* 0x000fe20000410000 */
        /* <DEDUP_REMOVED lines=13> */
[----:B---3--:R-:W-:Y:S01]  /*12d90*/  F2FP.PACK_AB R82, R93, R94 ;  /* 0x0000005e5d52723e */ /* 0x008fe200000000ff */
[--C-:B------:R-:W-:Y:S02]  /*12da0*/  FFMA.FTZ R139, R139, c[0x0][0x23c], -R140.reuse ;  /* 0x00008f008b8b7a23 */ /* 0x100fe4000001088c */
[--C-:B------:R-:W-:Y:S02]  /*12db0*/  FFMA.FTZ R135, R135, c[0x0][0x23c], -R140.reuse ;  /* 0x00008f0087877a23 */ /* 0x100fe4000001088c */
[--C-:B------:R-:W-:Y:S01]  /*12dc0*/  FFMA.FTZ R110, R110, c[0x0][0x23c], -R140.reuse ;  /* 0x00008f006e6e7a23 */ /* 0x100fe2000001088c */
[----:B------:R-:W-:Y:S01]  /*12dd0*/  MUFU.EX2 R148, R148 ;  /* 0x0000009400947308 */ /* 0x000fe20000000800 */
[C---:B--2---:R-:W-:Y:S05]  /*12de0*/  HMMA.16816.F32 R4, R80.reuse, R12, R4 ;  /* 0x0000000c5004723c */ /* 0x044fea0000001804 */
[----:B------:R-:W-:Y:S02]  /*12df0*/  FFMA.FTZ R106, R106, c[0x0][0x23c], -R137 ;  /* 0x00008f006a6a7a23 */ /* 0x000fe40000010889 */
[C---:B------:R-:W-:Y:S01]  /*12e00*/  FMUL.FTZ R12, R86.reuse, R72 ;  /* 0x00000048560c7220 */ /* 0x040fe20000410000 */
[C---:B------:R-:W-:Y:S01]  /*12e10*/  HMMA.16816.F32 R8, R80.reuse, R14, R8 ;  /* 0x0000000e5008723c */ /* 0x040fe20000001808 */
[----:B------:R-:W-:Y:S03]  /*12e20*/  MUFU.EX2 R99, R99 ;  /* 0x0000006300637308 */ /* 0x000fe60000000800 */
[C---:B------:R-:W-:Y:S02]  /*12e30*/  FMUL.FTZ R13, R86.reuse, R73 ;  /* 0x00000049560d7220 */ /* 0x040fe40000410000 */
[----:B------:R-:W-:Y:S02]  /*12e40*/  FFMA.FTZ R105, R105, c[0x0][0x23c], -R140 ;  /* 0x00008f0069697a23 */ /* 0x000fe4000001088c */
[C---:B------:R-:W-:Y:S03]  /*12e50*/  FMUL.FTZ R14, R87.reuse, R74 ;  /* 0x0000004a570e7220 */ /* 0x040fe60000410000 */
[----:B------:R-:W-:Y:S01]  /*12e60*/  MUFU.EX2 R98, R98 ;  /* 0x0000006200627308 */ /* 0x000fe20000000800 */
        /* <DEDUP_REMOVED lines=17> */
[----:B------:R-:W-:Y:S02]  /*12f80*/  FFMA.FTZ R137, R88, c[0x0][0x23c], -R137 ;  /* 0x00008f0058897a23 */ /* 0x000fe40000010889 */
[--C-:B------:R-:W-:Y:S01]  /*12f90*/  FFMA.FTZ R65, R107, c[0x0][0x23c], -R140.reuse ;  /* 0x00008f006b417a23 */ /* 0x100fe2000001088c */
[C---:B------:R-:W-:Y:S03]  /*12fa0*/  HMMA.16816.F32 R20, R80.reuse, R28, R20 ;  /* 0x0000001c5014723c */ /* 0x040fe60000001814 */
[--C-:B------:R-:W-:Y:S02]  /*12fb0*/  FFMA.FTZ R107, R108, c[0x0][0x23c], -R140.reuse ;  /* 0x00008f006c6b7a23 */ /* 0x100fe4000001088c */
[----:B------:R-:W-:Y:S01]  /*12fc0*/  FFMA.FTZ R140, R109, c[0x0][0x23c], -R140 ;  /* 0x00008f006d8c7a23 */ /* 0x000fe2000001088c */
[----:B------:R-:W-:Y:S01]  /*12fd0*/  MUFU.EX2 R142, R142 ;  /* 0x0000008e008e7308 */ /* 0x000fe20000000800 */
[C---:B------:R-:W-:Y:S01]  /*12fe0*/  FMUL.FTZ R28, R86.reuse, R56 ;  /* 0x00000038561c7220 */ /* 0x040fe20000410000 */
[C---:B------:R-:W-:Y:S04]  /*12ff0*/  HMMA.16816.F32 R24, R80.reuse, R30, R24 ;  /* 0x0000001e5018723c */ /* 0x040fe80000001818 */
[----:B------:R-:W-:Y:S02]  /*13000*/  FMUL.FTZ R29, R86, R57 ;  /* 0x00000039561d7220 */ /* 0x000fe40000410000 */
[----:B------:R-:W-:Y:S02]  /*13010*/  FADD.FTZ R86, R90, R91 ;  /* 0x0000005b5a567221 */ /* 0x000fe40000010000 */
[C---:B------:R-:W-:Y:S01]  /*13020*/  FMUL.FTZ R30, R87.reuse, R58 ;  /* 0x0000003a571e7220 */ /* 0x040fe20000410000 */
[----:B------:R-:W2:Y:S03]  /*13030*/  MUFU.EX2 R103, R103 ;  /* 0x0000006700677308 */ /* 0x000ea60000000800 */
[----:B------:R-:W-:Y:S02]  /*13040*/  FMUL.FTZ R31, R87, R59 ;  /* 0x0000003b571f7220 */ /* 0x000fe40000410000 */
[----:B------:R-:W-:Y:S01]  /*13050*/  LDSM.16.MT88.4 R56, [R114+0x6400] ;  /* 0x006400007238783b */ /* 0x000fe20000004200 */
[----:B------:R-:W-:Y:S04]  /*13060*/  FADD.FTZ R94, R94, R97 ;  /* 0x000000615e5e7221 */ /* 0x000fe80000010000 */
[C---:B-1----:R-:W-:Y:S01]  /*13070*/  HMMA.16816.F32 R28, R80.reuse, R60, R28 ;  /* 0x0000003c501c723c */ /* 0x042fe2000000181c */
[----:B------:R-:W-:Y:S02]  /*13080*/  MUFU.EX2 R144, R144 ;  /* 0x0000009000907308 */ /* 0x000fe40000000800 */
[----:B------:R-:W-:Y:S05]  /*13090*/  FADD.FTZ R93, R93, R94 ;  /* 0x0000005e5d5d7221 */ /* 0x000fea0000010000 */
[C---:B------:R-:W-:Y:S01]  /*130a0*/  HMMA.16816.F32 R32, R80.reuse, R62, R32 ;  /* 0x0000003e5020723c */ /* 0x040fe20000001820 */
[----:B------:R-:W-:Y:S02]  /*130b0*/  LDSM.16.MT88.4 R60, [R112+0x6800] ;  /* 0x00680000703c783b */ /* 0x000fe40000004200 */
[----:B------:R-:W-:Y:S05]  /*130c0*/  MUFU.EX2 R139, R139 ;  /* 0x0000008b008b7308 */ /* 0x000fea0000000800 */
[C---:B----4-:R-:W-:Y:S05]  /*130d0*/  HMMA.16816.F32 R36, R80.reuse, R52, R36 ;  /* 0x000000345024723c */ /* 0x050fea0000001824 */
        /* <DEDUP_REMOVED lines=9> */
[----:B-----5:R-:W-:Y:S01]  /*13170*/  F2FP.PACK_AB R53, R100, R101 ;  /* 0x000000656435723e */ /* 0x020fe200000000ff */
[----:B------:R-:W-:Y:S03]  /*13180*/  HMMA.16816.F32 R48, R80, R54, R48 ;  /* 0x000000365030723c */ /* 0x000fe60000001830 */
[----:B--2---:R-:W-:Y:S01]  /*13190*/  F2FP.PACK_AB R52, R103, R102 ;  /* 0x000000666734723e */ /* 0x004fe200000000ff */
[----:B------:R-:W-:Y:S01]  /*131a0*/  FADD.FTZ R101, R101, R86 ;  /* 0x0000005665657221 */ /* 0x000fe20000010000 */
[----:B------:R-:W-:Y:S01]  /*131b0*/  MOV R86, R3 ;  /* 0x0000000300567202 */ /* 0x000fe20000000f00 */
[----:B------:R-:W-:Y:S01]  /*131c0*/  FADD.FTZ R102, R102, R93 ;  /* 0x0000005d66667221 */ /* 0x000fe20000010000 */
[----:B------:R-:W-:Y:S01]  /*131d0*/  F2FP.PACK_AB R55, R98, R99 ;  /* 0x000000636237723e */ /* 0x000fe200000000ff */
[----:B------:R-:W-:Y:S01]  /*131e0*/  MUFU.EX2 R104, R104 ;  /* 0x0000006800687308 */ /* 0x000fe20000000800 */
[----:B---3--:R-:W-:Y:S03]  /*131f0*/  F2FP.PACK_AB R54, R111, R136 ;  /* 0x000000886f36723e */ /* 0x008fe600000000ff */
[----:B------:R-:W-:Y:S02]  /*13200*/  FADD.FTZ R100, R100, R101 ;  /* 0x0000006564647221 */ /* 0x000fe40000010000 */
[----:B------:R-:W-:Y:S02]  /*13210*/  FADD.FTZ R103, R103, R102 ;  /* 0x0000006667677221 */ /* 0x000fe40000010000 */
[----:B------:R-:W-:Y:S01]  /*13220*/  FADD.FTZ R99, R99, R100 ;  /* 0x0000006463637221 */ /* 0x000fe20000010000 */
[C---:B------:R-:W-:Y:S01]  /*13230*/  HMMA.16816.F32 R4, R52.reuse, R56, R4 ;  /* 0x000000383404723c */ /* 0x040fe20000001804 */
[----:B------:R-:W2:Y:S04]  /*13240*/  MUFU.EX2 R137, R137 ;  /* 0x0000008900897308 */ /* 0x000ea80000000800 */
[----:B-1----:R-:W-:Y:S01]  /*13250*/  F2FP.PACK_AB R89, R87, R106 ;  /* 0x0000006a5759723e */ /* 0x002fe200000000ff */
[----:B------:R-:W-:Y:S02]  /*13260*/  FADD.FTZ R136, R136, R103 ;  /* 0x0000006788887221 */ /* 0x000fe40000010000 */
[C---:B------:R-:W-:Y:S01]  /*13270*/  HMMA.16816.F32 R8, R52.reuse, R58, R8 ;  /* 0x0000003a3408723c */ /* 0x040fe20000001808 */
[----:B------:R-:W1:Y:S02]  /*13280*/  LDSM.16.MT88.4 R56, [R112+0x6400] ;  /* 0x006400007038783b */ /* 0x000e640000004200 */
[----:B------:R-:W-:Y:S01]  /*13290*/  MUFU.EX2 R108, R65 ;  /* 0x00000041006c7308 */ /* 0x000fe20000000800 */
[----:B------:R-:W-:Y:S02]  /*132a0*/  FADD.FTZ R99, R98, R99 ;  /* 0x0000006362637221 */ /* 0x000fe40000010000 */
[----:B------:R-:W-:Y:S01]  /*132b0*/  FADD.FTZ R111, R111, R136 ;  /* 0x000000886f6f7221 */ /* 0x000fe20000010000 */
[----:B------:R-:W-:Y:S06]  /*132c0*/  MOV R136, R132 ;  /* 0x0000008400887202 */ /* 0x000fec0000000f00 */
        /* <DEDUP_REMOVED lines=39> */
[----:B------:R-:W-:Y:S01]  /*13540*/  MOV R87, R2 ;  /* 0x0000000200577202 */ /* 0x000fe20000000f00 */
        /* <DEDUP_REMOVED lines=36> */
.L_x_5440:
        /* <DEDUP_REMOVED lines=166> */
.L_x_5445:
[----:B------:R-:W1:Y:S04]  /*141f0*/  S2R R3, SR_CTAID.Z ;  /* 0x0000000000037919 */ /* 0x000e680000002700 */
[----:B------:R-:W1:Y:S02]  /*14200*/  S2R R2, SR_CTAID.Y ;  /* 0x0000000000027919 */ /* 0x000e640000002600 */
[----:B-1----:R-:W-:-:S04]  /*14210*/  IMAD R4, R2, c[0x0][0x1c0], R3 ;  /* 0x0000700002047a24 */ /* 0x002fc800078e0203 */
[----:B------:R-:W-:Y:S02]  /*14220*/  IMAD R4, R4, c[0x0][0x214], RZ ;  /* 0x0000850004047a24 */ /* 0x000fe400078e02ff */
.L_x_5446:
        /* <DEDUP_REMOVED lines=35> */
.L_x_5448:
[----:B------:R-:W-:Y:S05]  /*14460*/  BSYNC B0 ;  /* 0x0000000000007941 */ /* 0x000fea0003800000 */
.L_x_5447:
        /* <DEDUP_REMOVED lines=33> */
.L_x_5450:
[----:B------:R-:W-:Y:S05]  /*14680*/  BSYNC B0 ;  /* 0x0000000000007941 */ /* 0x000fea0003800000 */
.L_x_5449:
        /* <DEDUP_REMOVED lines=21> */
.L_x_5451:
        /* <DEDUP_REMOVED lines=10> */
.L_x_6167:


//--------------------- .text._ZN5flash24flash_fwd_splitkv_kernelI23Flash_fwd_kernel_traitsILi96ELi64ELi64ELi4ELb0ELb0EN7cutlass6half_tE19Flash_kernel_traitsILi96ELi64ELi64ELi4ES3_EELb1ELb0ELb0ELb0ELb1ELb0ELb1ELb0EEEvNS_16Flash_fwd_paramsE --------------------------
	.section	.text._ZN5flash24flash_fwd_splitkv_kernelI23Flash_fwd_kernel_traitsILi96ELi64ELi64ELi4ELb0ELb0EN7cutlass6half_tE19Flash_kernel_traitsILi96ELi64ELi64ELi4ES3_EELb1ELb0ELb0ELb0ELb1ELb0ELb1ELb0EEEvNS_16Flash_fwd_paramsE,"ax",@progbits
	.sectioninfo	@"SHI_REGISTERS=166"
	.align	128
        .global         _ZN5flash24flash_fwd_splitkv_kernelI23Flash_fwd_kernel_traitsILi96ELi64ELi64ELi4ELb0ELb0EN7cutlass6half_tE19Flash_kernel_traitsILi96ELi64ELi64ELi4ES3_EELb1ELb0ELb0ELb0ELb1ELb0ELb1ELb0EEEvNS_16Flash_fwd_paramsE
        .type           _ZN5flash24flash_fwd_splitkv_kernelI23Flash_fwd_kernel_traitsILi96ELi64ELi64ELi4ELb0ELb0EN7cutlass6half_tE19Flash_kernel_traitsILi96ELi64ELi64ELi4ES3_EELb1ELb0ELb0ELb0ELb1ELb0ELb1ELb0EEEvNS_16Flash_fwd_paramsE,@function
        .size           _ZN5flash24flash_fwd_splitkv_kernelI23Flash_fwd_kernel_traitsILi96ELi64ELi64ELi4ELb0ELb0EN7cutlass6half_tE19Flash_kernel_traitsILi96ELi64ELi64ELi4ES3_EELb1ELb0ELb0ELb0ELb1ELb0ELb1ELb0EEEvNS_16Flash_fwd_paramsE,(.L_x_6168 - _ZN5flash24flash_fwd_splitkv_kernelI23Flash_fwd_kernel_traitsILi96ELi64ELi64ELi4ELb0ELb0EN7cutlass6half_tE19Flash_kernel_traitsILi96ELi64ELi64ELi4ES3_EELb1ELb0ELb0ELb0ELb1ELb0ELb1ELb0EEEvNS_16Flash_fwd_paramsE)
        .other          _ZN5flash24flash_fwd_splitkv_kernelI23Flash_fwd_kernel_traitsILi96ELi64ELi64ELi4ELb0ELb0EN7cutlass6half_tE19Flash_kernel_traitsILi96ELi64ELi64ELi4ES3_EELb1ELb0ELb0ELb0ELb1ELb0ELb1ELb0EEEvNS_16Flash_fwd_paramsE,@"STO_CUDA_ENTRY STV_DEFAULT"
_ZN5flash24flash_fwd_splitkv_kernelI23Flash_fwd_kernel_traitsILi96ELi64ELi64ELi4ELb0ELb0EN7cutlass6half_tE19Flash_kernel_traitsILi96ELi64ELi64ELi4ES3_EELb1ELb0ELb0ELb0ELb1ELb0ELb1ELb0EEEvNS_16Flash_fwd_paramsE:
.text._ZN5flash24flash_fwd_splitkv_kernelI23Flash_fwd_kernel_traitsILi96ELi64ELi64ELi4ELb0ELb0EN7cutlass6half_tE19Flash_kernel_traitsILi96ELi64ELi64ELi4ES3_EELb1ELb0ELb0ELb0ELb1ELb0ELb1ELb0EEEvNS_16Flash_fwd_paramsE:
[----:B------:R-:W-:Y:S02]  /*0000*/  MOV R1, c[0x0][0x28] ;  /* 0x00000a0000017a02 */ /* 0x000fe40000000f00 */
[----:B------:R-:W1:Y:S01]  /*0010*/  I2F.U32.RP R6, c[0x0][0x1c0] ;  /* 0x0000700000067b06 */ /* 0x000e620000209000 */
[----:B------:R-:W2:Y:S01]  /*0020*/  S2R R3, SR_CTAID.Z ;  /* 0x0000000000037919 */ /* 0x000ea20000002700 */
[----:B------:R-:W-:Y:S01]  /*0030*/  IMAD.MOV.U32 R4, RZ, RZ, RZ ;  /* 0x000000ffff047224 */ /* 0x000fe200078e00ff */
[----:B------:R-:W-:Y:S01]  /*0040*/  ISETP.NE.U32.AND P1, PT, RZ, c[0x0][0x1c0], PT ;  /* 0x00007000ff007a0c */ /* 0x000fe20003f25070 */
[----:B------:R-:W-:-:S04]  /*0050*/  ULDC.64 UR8, c[0x0][0x118] ;  /* 0x0000460000087ab9 */ /* 0x000fc80000000a00 */
[----:B-1----:R-:W1:Y:S02]  /*0060*/  MUFU.RCP R5, R6 ;  /* 0x0000000600057308 */ /* 0x002e640000001000 */
[----:B-1----:R-:W-:-:S06]  /*0070*/  IADD3 R5, R5, 0xffffffe, RZ ;  /* 0x0ffffffe05057810 */ /* 0x002fcc0007ffe0ff */
[----:B------:R-:W1:Y:S02]  /*0080*/  F2I.FTZ.U32.TRUNC.NTZ R5, R5 ;  /* 0x0000000500057305 */ /* 0x000e64000021f000 */
[----:B-1----:R-:W-:-:S04]  /*0090*/  IMAD.MOV R0, RZ, RZ, -R5 ;  /* 0x000000ffff007224 */ /* 0x002fc800078e0a05 */
[----:B------:R-:W-:Y:S02]  /*00a0*/  IMAD R7, R0, c[0x0][0x1c0], RZ ;  /* 0x0000700000077a24 */ /* 0x000fe400078e02ff */
[----:B------:R-:W1:Y:S02]  /*00b0*/  LDC.U8 R0, c[0x0][0x312] ;  /* 0x0000c480ff007b82 */ /* 0x000e640000000000 */
[----:B------:R-:W-:-:S04]  /*00c0*/  IMAD.HI.U32 R4, R5, R7, R4 ;  /* 0x0000000705047227 */ /* 0x000fc800078e0004 */
[----:B------:R-:W-:Y:S02]  /*00d0*/  IMAD.MOV.U32 R5, RZ, RZ, -0x1 ;  /* 0xffffffffff057424 */ /* 0x000fe400078e00ff */
        /* <DEDUP_REMOVED lines=40> */
.L_x_5452:
[----:B-1-34-:R-:W-:Y:S02]  /*0360*/  MOV R6, c[0x0][0x218] ;  /* 0x0000860000067a02 */ /* 0x01afe40000000f00 */
.L_x_5453:
        /* <DEDUP_REMOVED lines=24> */
[----:B-1----:R-:W-:-:S04]  /*04f0*/  IADD3 R10, R10, 0xffffffe, RZ ;  /* 0x0ffffffe0a0a7810 */ /* 0x002fc80007ffe0ff */
[----:B------:R-:W1:Y:S02]  /*0500*/  F2I.FTZ.U32.TRUNC.NTZ R11, R10 ;  /* 0x0000000a000b7305 */ /* 0x000e64000021f000 */
[----:B-1----:R-:W-:Y:S02]  /*0510*/  IMAD.MOV R6, RZ, RZ, -R11 ;  /* 0x000000ffff067224 */ /* 0x002fe400078e0a0b */
[----:B------:R-:W-:Y:S02]  /*0520*/  IMAD.MOV.U32 R10, RZ, RZ, RZ ;  /* 0x000000ffff0a7224 */ /* 0x000fe400078e00ff */
[----:B------:R-:W-:-:S04]  /*0530*/  IMAD R6, R6, R7, RZ ;  /* 0x0000000706067224 */ /* 0x000fc800078e02ff */
[----:B------:R-:W-:Y:S01]  /*0540*/  IMAD.HI.U32 R6, R11, R6, R10 ;  /* 0x000000060b067227 */ /* 0x000fe200078e000a */
[----:B------:R-:W-:-:S05]  /*0550*/  IADD3 R10, R81, 0x3f, RZ ;  /* 0x0000003f510a7810 */ /* 0x000fca0007ffe0ff */
        /* <DEDUP_REMOVED lines=31> */
[----:B------:R-:W-:Y:S01]  /*0750*/  LOP3.LUT R4, R2, 0x3ffffff8, RZ, 0xc0, !PT ;  /* 0x3ffffff802047812 */ /* 0x000fe200078ec0ff */
[--C-:B------:R-:W-:Y:S01]  /*0760*/  IMAD R3, R16, c[0x0][0x214], R95.reuse ;  /* 0x0000850010037a24 */ /* 0x100fe200078e025f */
[----:B------:R-:W-:Y:S01]  /*0770*/  SHF.R.S32.HI R0, RZ, 0x3, R2 ;  /* 0x00000003ff007819 */ /* 0x000fe20000011402 */
[----:B------:R-:W-:Y:S02]  /*0780*/  IMAD.IADD R95, R96, 0x1, -R95 ;  /* 0x00000001605f7824 */ /* 0x000fe400078e0a5f */
[----:B------:R-:W-:Y:S01]  /*0790*/  IMAD.IADD R4, R93, 0x1, -R4 ;  /* 0x000000015d047824 */ /* 0x000fe200078e0a04 */
[C---:B------:R-:W-:Y:S01]  /*07a0*/  IADD3 R6, R0.reuse, 0x10, RZ ;  /* 0x0000001000067810 */ /* 0x040fe20007ffe0ff */
[----:B------:R-:W-:Y:S01]  /*07b0*/  IMAD R2, R3, c[0x0][0x22c], RZ ;  /* 0x00008b0003027a24 */ /* 0x000fe200078e02ff */
[-C--:B------:R-:W-:Y:S01]  /*07c0*/  ISETP.GE.AND P0, PT, R0, R95.reuse, PT ;  /* 0x0000005f0000720c */ /* 0x080fe20003f06270 */
[----:B------:R-:W-:Y:S01]  /*07d0*/  IMAD.SHL.U32 R4, R4, 0x4, RZ ;  /* 0x0000000404047824 */ /* 0x000fe200078e00ff */
[----:B------:R-:W-:-:S02]  /*07e0*/  ISETP.GE.OR P4, PT, R6, R95, P6 ;  /* 0x0000005f0600720c */ /* 0x000fc40003786670 */
        /* <DEDUP_REMOVED lines=41> */
.L_x_5454:
        /* <DEDUP_REMOVED lines=78> */
[----:B------:R-:W-:Y:S02]  /*0f60*/  IMAD R2, R20, c[0x0][0x184], R13 ;  /* 0x0000610014027a24 */ /* 0x000fe400078e020d */
[----:B------:R-:W-:-:S03]  /*0f70*/  IMAD R17, R17, c[0x0][0x188], RZ ;  /* 0x0000620011117a24 */ /* 0x000fc600078e02ff */
[----:B------:R-:W-:Y:S01]  /*0f80*/  IADD3 R83, R7, R2, RZ ;  /* 0x0000000207537210 */ /* 0x000fe20007ffe0ff */
[C---:B------:R-:W-:Y:S01]  /*0f90*/  IMAD R7, R11.reuse, c[0x0][0x19c], R0 ;  /* 0x000067000b077a24 */ /* 0x040fe200078e0200 */
[----:B------:R-:W-:Y:S01]  /*0fa0*/  SHF.R.S32.HI R2, RZ, 0x1f, R3 ;  /* 0x0000001fff027819 */ /* 0x000fe20000011403 */
[----:B------:R-:W-:Y:S02]  /*0fb0*/  IMAD R17, R20, c[0x0][0x18c], R17 ;  /* 0x0000630014117a24 */ /* 0x000fe400078e0211 */
[----:B------:R-:W-:-:S04]  /*0fc0*/  IMAD.WIDE.U32 R82, R11, c[0x0][0x198], R82 ;  /* 0x000066000b527a25 */ /* 0x000fc800078e0052 */
[----:B------:R-:W-:Y:S01]  /*0fd0*/  IMAD R0, R2, c[0x0][0x1b0], RZ ;  /* 0x00006c0002007a24 */ /* 0x000fe200078e02ff */
[----:B------:R-:W-:Y:S01]  /*0fe0*/  IADD3 R83, R83, R7, RZ ;  /* 0x0000000753537210 */ /* 0x000fe20007ffe0ff */
[----:B------:R-:W-:-:S04]  /*0ff0*/  IMAD.WIDE.U32 R20, R20, c[0x0][0x188], RZ ;  /* 0x0000620014147a25 */ /* 0x000fc800078e00ff */
[C---:B------:R-:W-:Y:S02]  /*1000*/  IMAD R15, R3.reuse, c[0x0][0x1b4], R0 ;  /* 0x00006d00030f7a24 */ /* 0x040fe400078e0200 */
[----:B------:R-:W-:-:S04]  /*1010*/  IMAD.WIDE.U32 R82, R3, c[0x0][0x1b0], R82 ;  /* 0x00006c0003527a25 */ /* 0x000fc800078e0052 */
[----:B------:R-:W-:Y:S01]  /*1020*/  IMAD.IADD R17, R21, 0x1, R17 ;  /* 0x0000000115117824 */ /* 0x000fe200078e0211 */
[----:B------:R-:W-:Y:S01]  /*1030*/  IADD3 R15, R83, R15, RZ ;  /* 0x0000000f530f7210 */ /* 0x000fe20007ffe0ff */
[----:B------:R-:W-:Y:S05]  /*1040*/  BRA `(.L_x_5456) ;  /* 0x0000040000007947 */ /* 0x000fea0003800000 */
.L_x_5455:
        /* <DEDUP_REMOVED lines=16> */
.L_x_5457:
        /* <DEDUP_REMOVED lines=13> */
[----:B------:R-:W-:-:S05]  /*1220*/  LEA R11, R86, 0xffffffc0, 0x6 ;  /* 0xffffffc0560b7811 */ /* 0x000fca00078e30ff */
[----:B------:R-:W-:-:S04]  /*1230*/  IMAD.HI.U32 R3, R3, R2, RZ ;  /* 0x0000000203037227 */ /* 0x000fc800078e00ff */
[----:B------:R-:W-:Y:S01]  /*1240*/  IMAD.WIDE.U32 R12, R11, c[0x0][0x198], R6 ;  /* 0x000066000b0c7a25 */ /* 0x000fe200078e0006 */
        /* <DEDUP_REMOVED lines=32> */
.L_x_5456:
[----:B------:R-:W-:Y:S01]  /*1450*/  ISETP.NE.AND P0, PT, R5, -0x1, PT ;  /* 0xffffffff0500780c */ /* 0x000fe20003f05270 */
[----:B------:R-:W-:Y:S01]  /*1460*/  IMAD.IADD R118, R96, 0x1, -R95 ;  /* 0x0000000160767824 */ /* 0x000fe200078e0a5f */
[----:B------:R-:W-:Y:S01]  /*1470*/  SHF.R.S32.HI R14, RZ, 0x1f, R93 ;  /* 0x0000001fff0e7819 */ /* 0x000fe2000001145d */
[----:B------:R-:W-:Y:S01]  /*1480*/  IMAD R2, R2, c[0x0][0x1b8], RZ ;  /* 0x00006e0002027a24 */ /* 0x000fe200078e02ff */
[----:B------:R-:W-:Y:S01]  /*1490*/  IADD3 R120, R86, -0x1, RZ ;  /* 0xffffffff56787810 */ /* 0x000fe20007ffe0ff */
[----:B------:R-:W-:Y:S01]  /*14a0*/  ULDC.64 UR4, c[0x0][0x198] ;  /* 0x0000660000047ab9 */ /* 0x000fe20000000a00 */
[CC--:B------:R-:W-:Y:S01]  /*14b0*/  LEA.HI R13, R14.reuse, R93.reuse, RZ, 0x2 ;  /* 0x0000005d0e0d7211 */ /* 0x0c0fe200078f10ff */
[----:B------:R-:W-:Y:S01]  /*14c0*/  IMAD R2, R3, c[0x0][0x1bc], R2 ;  /* 0x00006f0003027a24 */ /* 0x000fe200078e0202 */
[CC--:B------:R-:W-:Y:S01]  /*14d0*/  LEA.HI R8, R14.reuse, R93.reuse, RZ, 0x3 ;  /* 0x0000005d0e087211 */ /* 0x0c0fe200078f18ff */
[----:B------:R-:W-:Y:S01]  /*14e0*/  USHF.L.U32 UR7, UR4, 0x5, URZ ;  /* 0x0000000504077899 */ /* 0x000fe2000800063f */
[----:B------:R-:W-:Y:S01]  /*14f0*/  LOP3.LUT R26, R13, 0xfffffffc, RZ, 0xc0, !PT ;  /* 0xfffffffc0d1a7812 */ /* 0x000fe200078ec0ff */
[----:B------:R-:W-:Y:S01]  /*1500*/  UMOV UR6, 0x5 ;  /* 0x0000000500067882 */ /* 0x000fe20000000000 */
[----:B------:R-:W-:Y:S01]  /*1510*/  SHF.R.S32.HI R123, RZ, 0x3, R8 ;  /* 0x00000003ff7b7819 */ /* 0x000fe20000011408 */
[C---:B------:R-:W-:Y:S01]  /*1520*/  @P0 IMAD.WIDE.U32 R24, R5.reuse, c[0x0][0x190], RZ ;  /* 0x0000640005180a25 */ /* 0x040fe200078e00ff */
[----:B-----5:R-:W-:Y:S01]  /*1530*/  @!P0 SHF.R.S32.HI R0, RZ, 0x1f, R125 ;  /* 0x0000001fff008819 */ /* 0x020fe2000001147d */
[----:B------:R-:W-:Y:S01]  /*1540*/  USHF.L.U64.HI UR5, UR4, UR6, UR5 ;  /* 0x0000000604057299 */ /* 0x000fe20008010205 */
[----:B------:R-:W-:Y:S01]  /*1550*/  LEA.HI R12, R14, R93, RZ, 0x4 ;  /* 0x0000005d0e0c7211 */ /* 0x000fe200078f20ff */
[----:B------:R-:W-:Y:S01]  /*1560*/  @P0 IMAD R18, R5, c[0x0][0x194], R25 ;  /* 0x0000650005120a24 */ /* 0x000fe200078e0219 */
[----:B------:R-:W-:Y:S01]  /*1570*/  SHF.R.S32.HI R6, RZ, 0x2, R13 ;  /* 0x00000002ff067819 */ /* 0x000fe2000001140d */
[----:B------:R-:W-:Y:S01]  /*1580*/  @!P0 IMAD R0, R0, c[0x0][0x178], RZ ;  /* 0x00005e0000008a24 */ /* 0x000fe200078e02ff */
[----:B------:R-:W-:Y:S01]  /*1590*/  LEA.HI R28, R8, R123, RZ, 0x1 ;  /* 0x0000007b081c7211 */ /* 0x000fe200078f08ff */
[----:B------:R-:W-:Y:S01]  /*15a0*/  @!P0 IMAD.WIDE.U32 R4, R125, c[0x0][0x178], RZ ;  /* 0x00005e007d048a25 */ /* 0x000fe200078e00ff */
[----:B------:R-:W-:-:S02]  /*15b0*/  IADD3 R19, R6, 0x20, RZ ;  /* 0x0000002006137810 */ /* 0x000fc40007ffe0ff */
[----:B------:R-:W-:Y:S01]  /*15c0*/  LOP3.LUT R8, R8, 0xfffffff8, RZ, 0xc0, !PT ;  /* 0xfffffff808087812 */ /* 0x000fe200078ec0ff */
[----:B------:R-:W-:Y:S01]  /*15d0*/  @!P0 IMAD R0, R125, c[0x0][0x17c], R0 ;  /* 0x00005f007d008a24 */ /* 0x000fe200078e0200 */
[----:B------:R-:W-:Y:S01]  /*15e0*/  ISETP.GE.AND P5, PT, R19, R118, PT ;  /* 0x000000761300720c */ /* 0x000fe20003fa6270 */
[----:B------:R-:W-:Y:S01]  /*15f0*/  IMAD.IADD R26, R93, 0x1, -R26 ;  /* 0x000000015d1a7824 */ /* 0x000fe200078e0a1a */
[----:B------:R-:W-:Y:S01]  /*1600*/  LEA.HI R121, R13, R6, RZ, 0x1 ;  /* 0x000000060d797211 */ /* 0x000fe200078f08ff */
[----:B------:R-:W-:Y:S01]  /*1610*/  @!P0 IMAD.IADD R18, R5, 0x1, R0 ;  /* 0x0000000105128824 */ /* 0x000fe200078e0200 */
[----:B------:R-:W-:Y:S01]  /*1620*/  SHF.R.S32.HI R5, RZ, 0x4, R12 ;  /* 0x00000004ff057819 */ /* 0x000fe2000001140c */
[----:B------:R-:W-:Y:S01]  /*1630*/  IMAD.SHL.U32 R0, R120, 0x40, RZ ;  /* 0x0000004078007824 */ /* 0x000fe200078e00ff */
[----:B------:R-:W-:Y:S01]  /*1640*/  LOP3.LUT R12, R12, 0xfffffff0, RZ, 0xc0, !PT ;  /* 0xfffffff00c0c7812 */ /* 0x000fe200078ec0ff */
[----:B------:R-:W-:Y:S01]  /*1650*/  IMAD.SHL.U32 R21, R123, 0x40, RZ ;  /* 0x000000407b157824 */ /* 0x000fe200078e00ff */
[----:B------:R-:W-:Y:S01]  /*1660*/  LEA.HI R10, R5, R5, RZ, 0x1 ;  /* 0x00000005050a7211 */ /* 0x000fe200078f08ff */
[----:B------:R-:W-:Y:S01]  /*1670*/  @!P0 IMAD.MOV.U32 R24, RZ, RZ, R4 ;  /* 0x000000ffff188224 */ /* 0x000fe200078e0004 */
[----:B------:R-:W-:Y:S01]  /*1680*/  LEA.HI R97, R14, R93, RZ, 0x5 ;  /* 0x0000005d0e617211 */ /* 0x000fe200078f28ff */
[----:B------:R-:W-:Y:S01]  /*1690*/  IMAD.IADD R4, R81, 0x1, -R0 ;  /* 0x0000000151047824 */ /* 0x000fe200078e0a00 */
[----:B------:R-:W-:Y:S01]  /*16a0*/  LOP3.LUT R21, R21, 0xc0, RZ, 0xc0, !PT ;  /* 0x000000c015157812 */ /* 0x000fe200078ec0ff */
[----:B------:R-:W-:Y:S01]  /*16b0*/  IMAD.SHL.U32 R26, R26, 0x8, RZ ;  /* 0x000000081a1a7824 */ /* 0x000fe200078e00ff */
[----:B------:R-:W-:Y:S01]  /*16c0*/  LOP3.LUT R10, R10, 0xfffffffe, RZ, 0xc0, !PT ;  /* 0xfffffffe0a0a7812 */ /* 0x000fe200078ec0ff */
[----:B------:R-:W-:Y:S01]  /*16d0*/  IMAD.IADD R13, R93, 0x1, -R8 ;  /* 0x000000015d0d7824 */ /* 0x000fe200078e0a08 */
[CC--:B------:R-:W-:Y:S01]  /*16e0*/  ISETP.GE.AND P3, PT, R19.reuse, R4.reuse, PT ;  /* 0x000000041300720c */ /* 0x0c0fe20003f66270 */
[----:B------:R-:W-:Y:S01]  /*16f0*/  IMAD.MOV.U32 R85, RZ, RZ, 0x20 ;  /* 0x00000020ff557424 */ /* 0x000fe200078e00ff */
[----:B------:R-:W-:Y:S01]  /*1700*/  ISETP.GE.AND P2, PT, R19, R4, PT ;  /* 0x000000041300720c */ /* 0x000fe20003f46270 */
[----:B------:R-:W-:Y:S01]  /*1710*/  IMAD.IADD R5, R5, 0x1, -R10 ;  /* 0x0000000105057824 */ /* 0x000fe200078e0a0a */
[----:B------:R-:W-:-:S02]  /*1720*/  IADD3 R20, P1, R26, R20, RZ ;  /* 0x000000141a147210 */ /* 0x000fc40007f3e0ff */
[C---:B------:R-:W-:Y:S02]  /*1730*/  IADD3 R82, P4, R26.reuse, R82, RZ ;  /* 0x000000521a527210 */ /* 0x040fe40007f9e0ff */
[--C-:B------:R-:W-:Y:S02]  /*1740*/  LOP3.LUT R19, R21, 0x18, R26.reuse, 0xf8, !PT ;  /* 0x0000001815137812 */ /* 0x100fe400078ef81a */
[----:B------:R-:W-:Y:S02]  /*1750*/  IADD3 R24, P0, R26, R24, RZ ;  /* 0x000000181a187210 */ /* 0x000fe40007f1e0ff */
[----:B------:R-:W-:Y:S02]  /*1760*/  SHF.R.S32.HI R26, RZ, 0x1f, R26 ;  /* 0x0000001fff1a7819 */ /* 0x000fe4000001141a */
[----:B------:R-:W-:Y:S02]  /*1770*/  SHF.R.U32.HI R10, RZ, 0x3, R21 ;  /* 0x00000003ff0a7819 */ /* 0x000fe40000011615 */
[----:B------:R-:W-:Y:S01]  /*1780*/  LOP3.LUT R121, R121, 0x7fffffe, RZ, 0xc0, !PT ;  /* 0x07fffffe79797812 */ /* 0x000fe200078ec0ff */
[C---:B------:R-:W-:Y:S01]  /*1790*/  IMAD.X R21, R26.reuse, 0x1, R17, P1 ;  /* 0x000000011a157824 */ /* 0x040fe200008e0611 */
[----:B------:R-:W-:Y:S01]  /*17a0*/  LOP3.LUT R10, R19, R10, RZ, 0x3c, !PT ;  /* 0x0000000a130a7212 */ /* 0x000fe200078e3cff */
[----:B------:R-:W-:Y:S01]  /*17b0*/  IMAD.IADD R17, R93, 0x1, -R12 ;  /* 0x000000015d117824 */ /* 0x000fe200078e0a0c */
[----:B------:R-:W-:Y:S01]  /*17c0*/  SHF.R.S32.HI R19, RZ, 0x1f, R16 ;  /* 0x0000001fff137819 */ /* 0x000fe20000011410 */
[----:B------:R-:W-:Y:S01]  /*17d0*/  IMAD.X R83, R26, 0x1, R15, P4 ;  /* 0x000000011a537824 */ /* 0x000fe200020e060f */
[C---:B------:R-:W-:Y:S01]  /*17e0*/  ISETP.GE.AND P1, PT, R6.reuse, R118, PT ;  /* 0x000000760600720c */ /* 0x040fe20003f26270 */
[----:B------:R-:W-:Y:S01]  /*17f0*/  IMAD.IADD R121, R6, 0x1, -R121 ;  /* 0x0000000106797824 */ /* 0x000fe200078e0a79 */
[----:B------:R-:W-:Y:S01]  /*1800*/  LEA.HI R15, R17, R17, RZ, 0x1 ;  /* 0x00000011110f7211 */ /* 0x000fe200078f08ff */
[----:B------:R-:W-:Y:S01]  /*1810*/  IMAD R19, R19, c[0x0][0x1a8], RZ ;  /* 0x00006a0013137a24 */ /* 0x000fe200078e02ff */
[----:B------:R-:W-:Y:S01]  /*1820*/  SHF.R.S32.HI R7, RZ, 0x1f, R6 ;  /* 0x0000001fff077819 */ /* 0x000fe20000011406 */
[----:B------:R-:W-:Y:S01]  /*1830*/  IMAD.X R25, R26, 0x1, R18, P0 ;  /* 0x000000011a197824 */ /* 0x000fe200000e0612 */
[----:B------:R-:W-:Y:S01]  /*1840*/  LEA.HI R124, R13, R13, RZ, 0x1 ;  /* 0x0000000d0d7c7211 */ /* 0x000fe200078f08ff */
[----:B------:R-:W-:Y:S01]  /*1850*/  IMAD R19, R16, c[0x0][0x1ac], R19 ;  /* 0x00006b0010137a24 */ /* 0x000fe200078e0213 */
[----:B------:R-:W-:Y:S01]  /*1860*/  SHF.R.S32.HI R94, RZ, 0x5, R97 ;  /* 0x00000005ff5e7819 */ /* 0x000fe20000011461 */
[----:B------:R-:W-:Y:S01]  /*1870*/  IMAD.WIDE R22, R23, 0x40, R6 ;  /* 0x0000004017167825 */ /* 0x000fe200078e0206 */
[----:B------:R-:W-:-:S02]  /*1880*/  LOP3.LUT R92, R15, 0x7fffffe, RZ, 0xc0, !PT ;  /* 0x07fffffe0f5c7812 */ /* 0x000fc400078ec0ff */
[----:B------:R-:W-:Y:S01]  /*1890*/  SHF.R.S32.HI R8, RZ, 0x1f, R17 ;  /* 0x0000001fff087819 */ /* 0x000fe20000011411 */
[----:B------:R-:W-:Y:S01]  /*18a0*/  IMAD R121, R94, 0x8, R121 ;  /* 0x000000085e797824 */ /* 0x000fe200078e0279 */
[----:B------:R-:W-:Y:S01]  /*18b0*/  LOP3.LUT R122, R124, 0xfffffffe, RZ, 0xc0, !PT ;  /* 0xfffffffe7c7a7812 */ /* 0x000fe200078ec0ff */
[----:B------:R-:W-:Y:S01]  /*18c0*/  IMAD.IADD R92, R17, 0x1, -R92 ;  /* 0x00000001115c7824 */ /* 0x000fe200078e0a5c */
[--C-:B------:R-:W-:Y:S01]  /*18d0*/  SHF.R.S32.HI R14, RZ, 0x1, R15.reuse ;  /* 0x00000001ff0e7819 */ /* 0x100fe2000001140f */
[----:B------:R-:W-:Y:S01]  /*18e0*/  IMAD.U32 R121, R121, 0x20, R10 ;  /* 0x0000002079797824 */ /* 0x000fe200078e000a */
[----:B------:R-:W-:Y:S01]  /*18f0*/  SHF.R.S32.HI R15, RZ, 0x1f, R15 ;  /* 0x0000001fff0f7819 */ /* 0x000fe2000001140f */
[----:B------:R-:W-:Y:S01]  /*1900*/  IMAD.IADD R122, R13, 0x1, -R122 ;  /* 0x000000010d7a7824 */ /* 0x000fe200078e0a7a */
[----:B------:R-:W-:Y:S01]  /*1910*/  LEA.HI R8, R8, R17, RZ, 0x3 ;  /* 0x0000001108087211 */ /* 0x000fe200078f18ff */
[----:B------:R-:W-:Y:S01]  /*1920*/  IMAD.WIDE.U32 R16, R16, c[0x0][0x1a8], R24 ;  /* 0x00006a0010107a25 */ /* 0x000fe200078e0018 */
[----:B------:R-:W-:-:S02]  /*1930*/  @!P5 IADD3 R13, P0, R22, 0x20, RZ ;  /* 0x00000020160dd810 */ /* 0x000fc40007f1e0ff */
[----:B------:R-:W-:Y:S01]  /*1940*/  LEA.HI R15, R15, R14, RZ, 0x2 ;  /* 0x0000000e0f0f7211 */ /* 0x000fe200078f10ff */
[----:B------:R-:W-:Y:S01]  /*1950*/  @!P1 IMAD R10, R23, c[0x0][0x190], RZ ;  /* 0x00006400170a9a24 */ /* 0x000fe200078e02ff */
[----:B------:R-:W-:Y:S01]  /*1960*/  ISETP.GE.AND P4, PT, R6, R4, PT ;  /* 0x000000040600720c */ /* 0x000fe20003f86270 */
[----:B------:R-:W-:Y:S01]  /*1970*/  IMAD.IADD R17, R17, 0x1, R19 ;  /* 0x0000000111117824 */ /* 0x000fe200078e0213 */
[----:B------:R-:W-:Y:S01]  /*1980*/  LOP3.LUT R15, R15, 0xfffffffc, RZ, 0xc0, !PT ;  /* 0xfffffffc0f0f7812 */ /* 0x000fe200078ec0ff */
[----:B------:R-:W-:Y:S01]  /*1990*/  @!P1 IMAD R10, R22, c[0x0][0x194], R10 ;  /* 0x00006500160a9a24 */ /* 0x000fe200078e020a */
[----:B------:R-:W-:Y:S01]  /*19a0*/  LOP3.LUT R28, R28, 0xfffffffe, RZ, 0xc0, !PT ;  /* 0xfffffffe1c1c7812 */ /* 0x000fe200078ec0ff */
[----:B------:R-:W-:Y:S01]  /*19b0*/  @!P5 IMAD.X R12, RZ, RZ, R23, P0 ;  /* 0x000000ffff0cd224 */ /* 0x000fe200000e0617 */
[----:B------:R-:W-:Y:S01]  /*19c0*/  SHF.R.S32.HI R124, RZ, 0x1, R124 ;  /* 0x00000001ff7c7819 */ /* 0x000fe2000001147c */
[----:B------:R-:W-:-:S04]  /*19d0*/  @!P1 IMAD.WIDE.U32 R22, R22, c[0x0][0x190], R16 ;  /* 0x0000640016169a25 */ /* 0x000fc800078e0010 */
[----:B------:R-:W-:-:S04]  /*19e0*/  IMAD.WIDE.U32 R20, R3, c[0x0][0x1b8], R20 ;  /* 0x00006e0003147a25 */ /* 0x000fc800078e0014 */
[----:B------:R-:W-:Y:S01]  /*19f0*/  IMAD.IADD R3, R14, 0x1, -R15 ;  /* 0x000000010e037824 */ /* 0x000fe200078e0a0f */
[----:B------:R-:W-:Y:S01]  /*1a00*/  @!P1 LEA R14, P0, R22, c[0x0][0x160], 0x1 ;  /* 0x00005800160e9a11 */ /* 0x000fe200078008ff */
[----:B------:R-:W-:Y:S02]  /*1a10*/  @!P1 IMAD.IADD R15, R23, 0x1, R10 ;  /* 0x00000001170f9824 */ /* 0x000fe400078e020a */
[----:B------:R-:W-:Y:S02]  /*1a20*/  @!P5 IMAD R12, R12, c[0x0][0x190], RZ ;  /* 0x000064000c0cda24 */ /* 0x000fe400078e02ff */
[----:B------:R-:W-:Y:S01]  /*1a30*/  IMAD.SHL.U32 R121, R121, 0x2, RZ ;  /* 0x0000000279797824 */ /* 0x000fe200078e00ff */
[----:B------:R-:W-:Y:S01]  /*1a40*/  @!P1 LEA.HI.X R15, R22, c[0x0][0x164], R15, 0x1, P0 ;  /* 0x00005900160f9a11 */ /* 0x000fe200000f0c0f */
[C---:B------:R-:W-:Y:S01]  /*1a50*/  @!P5 IMAD R12, R13.reuse, c[0x0][0x194], R12 ;  /* 0x000065000d0cda24 */ /* 0x040fe200078e020c */
[----:B------:R-:W-:Y:S01]  /*1a60*/  IADD3 R11, P0, R6, R11, RZ ;  /* 0x0000000b060b7210 */ /* 0x000fe20007f1e0ff */
[----:B------:R-:W-:-:S02]  /*1a70*/  @!P5 IMAD.WIDE.U32 R16, R13, c[0x0][0x190], R16 ;  /* 0x000064000d10da25 */ /* 0x000fc400078e0010 */
[----:B------:R-:W-:Y:S01]  /*1a80*/  @!PT LDS RZ, [RZ] ;  /* 0x00000000fffff984 */ /* 0x000fe20000000800 */
[----:B------:R-:W-:Y:S01]  /*1a90*/  @!PT LDS RZ, [RZ] ;  /* 0x00000000fffff984 */ /* 0x000fe20000000800 */
[----:B------:R-:W-:Y:S01]  /*1aa0*/  @!PT LDS RZ, [RZ] ;  /* 0x00000000fffff984 */ /* 0x000fe20000000800 */
[----:B------:R1:W-:Y:S02]  /*1ab0*/  @!P1 LDGSTS.E.BYPASS.LTC128B.128 [R121], [R14.64] ;  /* 0x000000000e799fae */ /* 0x0003e4000b901d48 */
[C---:B------:R-:W-:Y:S02]  /*1ac0*/  IMAD.X R9, R7.reuse, 0x1, R9, P0 ;  /* 0x0000000107097824 */ /* 0x040fe400000e0609 */
[----:B------:R-:W-:Y:S01]  /*1ad0*/  IMAD R7, R7, c[0x0][0x198], RZ ;  /* 0x0000660007077a24 */ /* 0x000fe200078e02ff */
[----:B------:R1:W-:Y:S01]  /*1ae0*/  @!P1 LDGSTS.E.BYPASS.LTC128B.128 [R121+0x1000], [R14.64+0x40] ;  /* 0x010000400e799fae */ /* 0x0003e2000b901d48 */
[----:B------:R-:W-:-:S03]  /*1af0*/  IMAD.WIDE.U32 R82, R6, c[0x0][0x198], R82 ;  /* 0x0000660006527a25 */ /* 0x000fc600078e0052 */
[----:B------:R1:W-:Y:S01]  /*1b00*/  @!P1 LDGSTS.E.BYPASS.LTC128B.128 [R121+0x2000], [R14.64+0x80] ;  /* 0x020000800e799fae */ /* 0x0003e2000b901d48 */
[----:B------:R-:W-:Y:S01]  /*1b10*/  IMAD R7, R6, c[0x0][0x19c], R7 ;  /* 0x0000670006077a24 */ /* 0x000fe200078e0207 */
[----:B------:R-:W-:Y:S01]  /*1b20*/  @!P5 LEA R18, P1, R16, c[0x0][0x160], 0x1 ;  /* 0x000058001012da11 */ /* 0x000fe200078208ff */
[----:B------:R-:W-:Y:S02]  /*1b30*/  @!P5 IMAD.IADD R13, R17, 0x1, R12 ;  /* 0x00000001110dd824 */ /* 0x000fe400078e020c */
[----:B------:R-:W-:Y:S02]  /*1b40*/  IMAD.IADD R21, R21, 0x1, R2 ;  /* 0x0000000115157824 */ /* 0x000fe400078e0202 */
[----:B------:R-:W-:Y:S01]  /*1b50*/  IMAD.IADD R2, R83, 0x1, R7 ;  /* 0x0000000153027824 */ /* 0x000fe200078e0207 */
[----:B------:R-:W-:Y:S01]  /*1b60*/  @!P3 IADD3 R7, P0, R82, UR7, RZ ;  /* 0x000000075207bc10 */ /* 0x000fe2000ff1e0ff */
[----:B------:R-:W-:Y:S01]  /*1b70*/  IMAD.SHL.U32 R80, R3, 0x40, RZ ;  /* 0x0000004003507824 */ /* 0x000fe200078e00ff */
[----:B------:R-:W-:Y:S01]  /*1b80*/  @!P5 LEA.HI.X R19, R16, c[0x0][0x164], R13, 0x1, P1 ;  /* 0x000059001013da11 */ /* 0x000fe200008f0c0d */
[----:B------:R-:W-:Y:S01]  /*1b90*/  IMAD R12, R9, c[0x0][0x1a0], RZ ;  /* 0x00006800090c7a24 */ /* 0x000fe200078e02ff */
[----:B------:R-:W-:Y:S01]  /*1ba0*/  @!P4 LEA R16, P1, R82, c[0x0][0x168], 0x1 ;  /* 0x00005a005210ca11 */ /* 0x000fe200078208ff */
[----:B------:R-:W-:Y:S01]  /*1bb0*/  IMAD.IADD R123, R123, 0x1, -R28 ;  /* 0x000000017b7b7824 */ /* 0x000fe200078e0a1c */
[----:B------:R-:W-:Y:S01]  /*1bc0*/  @!P3 IADD3.X R10, R2, UR5, RZ, P0, !PT ;  /* 0x00000005020abc10 */ /* 0x000fe200087fe4ff */
[----:B------:R2:W-:Y:S01]  /*1bd0*/  @!P5 LDGSTS.E.BYPASS.LTC128B.128 [R121+0x800], [R18.64] ;  /* 0x008000001279dfae */ /* 0x0005e2000b901d48 */
[----:B------:R-:W-:Y:S01]  /*1be0*/  @!P4 LEA.HI.X R17, R82, c[0x0][0x16c], R2, 0x1, P1 ;  /* 0x00005b005211ca11 */ /* 0x000fe200008f0c02 */
[----:B------:R-:W-:Y:S01]  /*1bf0*/  IMAD.SHL.U32 R116, R124, 0x40, RZ ;  /* 0x000000407c747824 */ /* 0x000fe200078e00ff */
[----:B------:R-:W-:Y:S01]  /*1c00*/  LOP3.LUT R80, R80, 0xc0, RZ, 0xc0, !PT ;  /* 0x000000c050507812 */ /* 0x000fe200078ec0ff */
[----:B------:R2:W-:Y:S01]  /*1c10*/  @!P5 LDGSTS.E.BYPASS.LTC128B.128 [R121+0x1800], [R18.64+0x40] ;  /* 0x018000401279dfae */ /* 0x0005e2000b901d48 */
[----:B------:R-:W-:Y:S01]  /*1c20*/  IMAD.SHL.U32 R9, R5, 0x8, RZ ;  /* 0x0000000805097824 */ /* 0x000fe200078e00ff */
[----:B------:R-:W-:Y:S01]  /*1c30*/  ISETP.GE.AND P1, PT, R6, R4, PT ;  /* 0x000000040600720c */ /* 0x000fe20003f26270 */
[----:B------:R-:W-:Y:S01]  /*1c40*/  IMAD.SHL.U32 R8, R8, 0x20, RZ ;  /* 0x0000002008087824 */ /* 0x000fe200078e00ff */
[----:B------:R2:W-:Y:S01]  /*1c50*/  @!P5 LDGSTS.E.BYPASS.LTC128B.128 [R121+0x2800], [R18.64+0x80] ;  /* 0x028000801279dfae */ /* 0x0005e2000b901d48 */
[C---:B------:R-:W-:Y:S01]  /*1c60*/  IMAD R13, R11.reuse, c[0x0][0x1a4], R12 ;  /* 0x000069000b0d7a24 */ /* 0x040fe200078e020c */
[----:B------:R-:W-:Y:S01]  /*1c70*/  LOP3.LUT R116, R116, 0xc0, RZ, 0xc0, !PT ;  /* 0x000000c074747812 */ /* 0x000fe200078ec0ff */
[----:B------:R-:W-:Y:S01]  /*1c80*/  IMAD.WIDE.U32 R88, R11, c[0x0][0x1a0], R20 ;  /* 0x000068000b587a25 */ /* 0x000fe200078e0014 */
[----:B-1----:R-:W-:Y:S01]  /*1c90*/  @!P3 LEA R14, P0, R7, c[0x0][0x168], 0x1 ;  /* 0x00005a00070eba11 */ /* 0x002fe200078008ff */
[----:B------:R2:W-:Y:S01]  /*1ca0*/  @!P4 LDGSTS.E.BYPASS.LTC128B.128 [R121+0x3000], [R16.64] ;  /* 0x030000001079cfae */ /* 0x0005e2000b901d48 */
[----:B------:R-:W-:Y:S01]  /*1cb0*/  LOP3.LUT R9, R80, 0x8, R9, 0xf8, !PT ;  /* 0x0000000850097812 */ /* 0x000fe200078ef809 */
[----:B------:R-:W-:Y:S01]  /*1cc0*/  IMAD.SHL.U32 R11, R123, 0x8, RZ ;  /* 0x000000087b0b7824 */ /* 0x000fe200078e00ff */
[----:B------:R-:W-:Y:S01]  /*1cd0*/  @!P3 LEA.HI.X R15, R7, c[0x0][0x16c], R10, 0x1, P0 ;  /* 0x00005b00070fba11 */ /* 0x000fe200000f0c0a */
[----:B------:R2:W-:Y:S01]  /*1ce0*/  @!P4 LDGSTS.E.BYPASS.LTC128B.128 [R121+0x4000], [R16.64+0x40] ;  /* 0x040000401079cfae */ /* 0x0005e2000b901d48 */
[----:B------:R-:W-:Y:S01]  /*1cf0*/  SHF.R.U32.HI R80, RZ, 0x3, R80 ;  /* 0x00000003ff507819 */ /* 0x000fe20000011650 */
[----:B------:R-:W-:Y:S01]  /*1d00*/  IMAD.MOV.U32 R7, RZ, RZ, 0x40 ;  /* 0x00000040ff077424 */ /* 0x000fe200078e00ff */
[----:B------:R-:W-:Y:S01]  /*1d10*/  LOP3.LUT R91, R8, 0xffffff00, RZ, 0xc0, !PT ;  /* 0xffffff00085b7812 */ /* 0x000fe200078ec0ff */
[----:B------:R2:W-:Y:S01]  /*1d20*/  @!P4 LDGSTS.E.BYPASS.LTC128B.128 [R121+0x5000], [R16.64+0x80] ;  /* 0x050000801079cfae */ /* 0x0005e2000b901d48 */
[----:B------:R-:W-:Y:S01]  /*1d30*/  LOP3.LUT R11, R116, 0x8, R11, 0xf8, !PT ;  /* 0x00000008740b7812 */ /* 0x000fe200078ef80b */
[----:B------:R-:W-:Y:S01]  /*1d40*/  IMAD.IADD R84, R89, 0x1, R13 ;  /* 0x0000000159547824 */ /* 0x000fe200078e020d */
[----:B------:R-:W-:Y:S01]  /*1d50*/  SHF.R.U32.HI R116, RZ, 0x3, R116 ;  /* 0x00000003ff747819 */ /* 0x000fe20000011674 */
[----:B------:R1:W-:Y:S01]  /*1d60*/  @!P3 LDGSTS.E.BYPASS.LTC128B.128 [R121+0x3800], [R14.64] ;  /* 0x038000000e79bfae */ /* 0x0003e2000b901d48 */
[----:B------:R-:W-:Y:S01]  /*1d70*/  LOP3.LUT R80, R9, R80, RZ, 0x3c, !PT ;  /* 0x0000005009507212 */ /* 0x000fe200078e3cff */
[----:B------:R-:W-:Y:S01]  /*1d80*/  IMAD.WIDE.U32 R8, R7, c[0x0][0x1a0], RZ ;  /* 0x0000680007087a25 */ /* 0x000fe200078e00ff */
[----:B------:R-:W-:Y:S01]  /*1d90*/  LEA R130, P0, R88, c[0x0][0x170], 0x1 ;  /* 0x00005c0058827a11 */ /* 0x000fe200078008ff */
[----:B------:R1:W-:Y:S01]  /*1da0*/  @!P3 LDGSTS.E.BYPASS.LTC128B.128 [R121+0x4800], [R14.64+0x40] ;  /* 0x048000400e79bfae */ /* 0x0003e2000b901d48 */
[----:B------:R-:W-:Y:S01]  /*1db0*/  LOP3.LUT R116, R11, R116, RZ, 0x3c, !PT ;  /* 0x000000740b747212 */ /* 0x000fe200078e3cff */
[----:B------:R-:W-:Y:S01]  /*1dc0*/  IMAD R117, R94, 0x200, R91 ;  /* 0x000002005e757824 */ /* 0x000fe200078e025b */
[----:B------:R-:W-:Y:S01]  /*1dd0*/  LEA.HI.X R131, R88, c[0x0][0x174], R84, 0x1, P0 ;  /* 0x00005d0058837a11 */ /* 0x000fe200000f0c54 */
[----:B------:R1:W-:Y:S01]  /*1de0*/  @!P3 LDGSTS.E.BYPASS.LTC128B.128 [R121+0x5800], [R14.64+0x80] ;  /* 0x058000800e79bfae */ /* 0x0003e2000b901d48 */
[----:B------:R-:W-:Y:S01]  /*1df0*/  IMAD R7, R7, c[0x0][0x1a4], RZ ;  /* 0x0000690007077a24 */ /* 0x000fe200078e02ff */
[----:B------:R-:W-:Y:S01]  /*1e00*/  @!P2 IADD3 R8, P0, R130, R8, RZ ;  /* 0x000000088208a210 */ /* 0x000fe20007f1e0ff */
[----:B------:R-:W-:Y:S01]  /*1e10*/  IMAD R5, R5, 0x8, R122 ;  /* 0x0000000805057824 */ /* 0x000fe200078e027a */
[----:B------:R-:W0:Y:S01]  /*1e20*/  LDGDEPBAR ;  /* 0x00000000000079af */ /* 0x000e220000000000 */
[----:B------:R-:W-:Y:S01]  /*1e30*/  IMAD R117, R92, 0x20, R117 ;  /* 0x000000205c757824 */ /* 0x000fe200078e0275 */
[----:B------:R-:W-:Y:S01]  /*1e40*/  @!P2 IADD3.X R9, R131, R9, R7, P0, !PT ;  /* 0x000000098309a210 */ /* 0x000fe200007fe407 */
[----:B------:R-:W-:Y:S01]  /*1e50*/  IMAD.U32 R116, R5, 0x20, R116 ;  /* 0x0000002005747824 */ /* 0x000fe200078e0074 */
[----:B------:R-:W-:Y:S01]  /*1e60*/  LOP3.LUT P0, RZ, R124, 0x2, RZ, 0xc0, !PT ;  /* 0x000000027cff7812 */ /* 0x000fe2000780c0ff */
[----:B------:R-:W-:-:S02]  /*1e70*/  IMAD.IADD R117, R80, 0x1, R117 ;  /* 0x0000000150757824 */ /* 0x000fc400078e0275 */
[----:B------:R-:W-:Y:S01]  /*1e80*/  IMAD.SHL.U32 R116, R116, 0x2, RZ ;  /* 0x0000000274747824 */ /* 0x000fe200078e00ff */
[----:B------:R-:W-:Y:S01]  /*1e90*/  SEL R85, R85, 0xffffffe0, !P0 ;  /* 0xffffffe055557807 */ /* 0x000fe20004000000 */
[----:B------:R-:W-:Y:S02]  /*1ea0*/  IMAD.SHL.U32 R117, R117, 0x2, RZ ;  /* 0x0000000275757824 */ /* 0x000fe400078e00ff */
[----:B------:R-:W-:Y:S02]  /*1eb0*/  IMAD R91, R92, 0x20, R91 ;  /* 0x000000205c5b7824 */ /* 0x000fe400078e025b */
[----:B------:R-:W-:Y:S01]  /*1ec0*/  IMAD.IADD R90, R116, 0x1, R85 ;  /* 0x00000001745a7824 */ /* 0x000fe200078e0255 */
        /* <DEDUP_REMOVED lines=13> */
[----:B------:R-:W-:Y:S01]  /*1fa0*/  LOP3.LUT P1, RZ, R3, 0x2, RZ, 0xc0, !PT ;  /* 0x0000000203ff7812 */ /* 0x000fe2000782c0ff */
[----:B------:R-:W-:-:S02]  /*1fb0*/  IMAD.MOV.U32 R3, RZ, RZ, 0x10 ;  /* 0x00000010ff037424 */ /* 0x000fc400078e00ff */
[----:B------:R-:W-:Y:S03]  /*1fc0*/  @P2 STS.128 [R121+0x6800], RZ ;  /* 0x006800ff79002388 */ /* 0x000fe60000000c00 */
[----:B------:R-:W-:Y:S01]  /*1fd0*/  SEL R3, R3, 0xfffffff0, !P1 ;  /* 0xfffffff003037807 */ /* 0x000fe20004800000 */
[----:B------:R-:W-:Y:S04]  /*1fe0*/  @P2 STS.128 [R121+0x7800], RZ ;  /* 0x007800ff79002388 */ /* 0x000fe80000000c00 */
[----:B------:R-:W-:Y:S01]  /*1ff0*/  @P2 STS.128 [R121+0x8800], RZ ;  /* 0x008800ff79002388 */ /* 0x000fe20000000c00 */
[----:B------:R-:W-:-:S03]  /*2000*/  IMAD R115, R3, 0x2, R117 ;  /* 0x0000000203737824 */ /* 0x000fc600078e0275 */
        /* <DEDUP_REMOVED lines=8> */
[----:B-1----:R-:W1:Y:S04]  /*2090*/  LDSM.16.M88.4 R12, [R116+0x3400] ;  /* 0x00340000740c783b */ /* 0x002e680000000200 */
        /* <DEDUP_REMOVED lines=26> */
[C---:B------:R-:W-:Y:S08]  /*2240*/  HMMA.16816.F32 R12, R72.reuse, R78, R12 ;  /* 0x0000004e480c723c */ /* 0x040ff0000000180c */
[C---:B------:R-:W-:Y:S08]  /*2250*/  HMMA.16816.F32 R60, R72.reuse, R68, R60 ;  /* 0x00000044483c723c */ /* 0x040ff0000000183c */
[C---:B------:R-:W-:Y:S08]  /*2260*/  HMMA.16816.F32 R52, R72.reuse, R64, R52 ;  /* 0x000000404834723c */ /* 0x040ff00000001834 */
[----:B------:R-:W-:Y:S01]  /*2270*/  HMMA.16816.F32 R48, R72, R66, R48 ;  /* 0x000000424830723c */ /* 0x000fe20000001830 */
[----:B------:R-:W3:Y:S07]  /*2280*/  LDSM.16.M88.4 R64, [R90+0x4400] ;  /* 0x004400005a40783b */ /* 0x000eee0000000200 */
[C---:B--2---:R-:W-:Y:S08]  /*2290*/  HMMA.16816.F32 R24, R44.reuse, R40, R24 ;  /* 0x000000282c18723c */ /* 0x044ff00000001818 */
[----:B------:R-:W-:Y:S01]  /*22a0*/  HMMA.16816.F32 R20, R44, R42, R20 ;  /* 0x0000002a2c14723c */ /* 0x000fe20000001814 */
[----:B------:R-:W2:Y:S07]  /*22b0*/  LDSM.16.M88.4 R40, [R90+0x4800] ;  /* 0x004800005a28783b */ /* 0x000eae0000000200 */
[----:B------:R-:W-:Y:S08]  /*22c0*/  HMMA.16816.F32 R56, R72, R70, R56 ;  /* 0x000000464838723c */ /* 0x000ff00000001838 */
[C---:B------:R-:W-:Y:S08]  /*22d0*/  HMMA.16816.F32 R16, R44.reuse, R36, R16 ;  /* 0x000000242c10723c */ /* 0x040ff00000001810 */
[C---:B------:R-:W-:Y:S01]  /*22e0*/  HMMA.16816.F32 R12, R44.reuse, R38, R12 ;  /* 0x000000262c0c723c */ /* 0x040fe2000000180c */
[----:B------:R-:W-:Y:S07]  /*22f0*/  LDSM.16.M88.4 R36, [R116+0x5000] ;  /* 0x005000007424783b */ /* 0x000fee0000000200 */
[C---:B------:R-:W-:Y:S08]  /*2300*/  HMMA.16816.F32 R60, R44.reuse, R32, R60 ;  /* 0x000000202c3c723c */ /* 0x040ff0000000183c */
[C---:B------:R-:W-:Y:S08]  /*2310*/  HMMA.16816.F32 R52, R44.reuse, R28, R52 ;  /* 0x0000001c2c34723c */ /* 0x040ff00000001834 */
[C---:B------:R-:W-:Y:S01]  /*2320*/  HMMA.16816.F32 R48, R44.reuse, R30, R48 ;  /* 0x0000001e2c30723c */ /* 0x040fe20000001830 */
[----:B------:R-:W4:Y:S07]  /*2330*/  LDSM.16.M88.4 R28, [R90+0x4c00] ;  /* 0x004c00005a1c783b */ /* 0x000f2e0000000200 */
[----:B------:R-:W-:Y:S01]  /*2340*/  HMMA.16816.F32 R56, R44, R34, R56 ;  /* 0x000000222c38723c */ /* 0x000fe20000001838 */
[----:B------:R-:W-:Y:S04]  /*2350*/  LDSM.16.M88.4 R32, [R116+0x5400] ;  /* 0x005400007420783b */ /* 0x000fe80000000200 */
[----:B------:R-:W-:Y:S03]  /*2360*/  LDSM.16.M88.4 R44, [R116+0x5800] ;  /* 0x00580000742c783b */ /* 0x000fe60000000200 */
[C---:B-1----:R-:W-:Y:S08]  /*2370*/  HMMA.16816.F32 R24, R8.reuse, R4, R24 ;  /* 0x000000040818723c */ /* 0x042ff00000001818 */
[C---:B------:R-:W-:Y:S01]  /*2380*/  HMMA.16816.F32 R20, R8.reuse, R6, R20 ;  /* 0x000000060814723c */ /* 0x040fe20000001814 */
[----:B------:R-:W1:Y:S07]  /*2390*/  LDSM.16.M88.4 R4, [R117+0x2000] ;  /* 0x002000007504783b */ /* 0x000e6e0000000200 */
[C---:B---3--:R-:W-:Y:S08]  /*23a0*/  HMMA.16816.F32 R16, R8.reuse, R64, R16 ;  /* 0x000000400810723c */ /* 0x048ff00000001810 */
[C---:B------:R-:W-:Y:S08]  /*23b0*/  HMMA.16816.F32 R12, R8.reuse, R66, R12 ;  /* 0x00000042080c723c */ /* 0x040ff0000000180c */
[C---:B--2---:R-:W-:Y:S01]  /*23c0*/  HMMA.16816.F32 R64, R8.reuse, R40, R60 ;  /* 0x000000280840723c */ /* 0x044fe2000000183c */
[----:B------:R-:W2:Y:S07]  /*23d0*/  LDSM.16.M88.4 R60, [R116+0x5c00] ;  /* 0x005c0000743c783b */ /* 0x000eae0000000200 */
[C---:B------:R-:W-:Y:S01]  /*23e0*/  HMMA.16816.F32 R68, R8.reuse, R42, R56 ;  /* 0x0000002a0844723c */ /* 0x040fe20000001838 */
[----:B------:R-:W-:Y:S04]  /*23f0*/  LDSM.16.M88.4 R40, [R115+0x2000] ;  /* 0x002000007328783b */ /* 0x000fe80000000200 */
[----:B------:R-:W3:Y:S03]  /*2400*/  LDSM.16.M88.4 R56, [R90+0x5000] ;  /* 0x005000005a38783b */ /* 0x000ee60000000200 */
[C---:B----4-:R-:W-:Y:S07]  /*2410*/  HMMA.16816.F32 R52, R8.reuse, R28, R52 ;  /* 0x0000001c0834723c */ /* 0x050fee0000001834 */
[----:B------:R-:W-:Y:S01]  /*2420*/  LOP3.LUT R28, R97, 0xffffffe0, RZ, 0xc0, !PT ;  /* 0xffffffe0611c7812 */ /* 0x000fe200078ec0ff */
[----:B------:R-:W-:Y:S01]  /*2430*/  HMMA.16816.F32 R48, R8, R30, R48 ;  /* 0x0000001e0830723c */ /* 0x000fe20000001830 */
[----:B------:R-:W4:Y:S03]  /*2440*/  LDSM.16.M88.4 R8, [R90+0x5400] ;  /* 0x005400005a08783b */ /* 0x000f260000000200 */
[----:B------:R-:W-:-:S02]  /*2450*/  IMAD.IADD R28, R93, 0x1, -R28 ;  /* 0x000000015d1c7824 */ /* 0x000fc400078e0a1c */
[----:B------:R-:W-:Y:S02]  /*2460*/  IMAD.SHL.U32 R93, R93, 0x2, RZ ;  /* 0x000000025d5d7824 */ /* 0x000fe400078e00ff */
[----:B-1----:R-:W-:Y:S01]  /*2470*/  HMMA.16816.F32 R24, R4, R36, R24 ;  /* 0x000000240418723c */ /* 0x002fe20000001818 */
[----:B------:R-:W-:-:S04]  /*2480*/  SHF.R.S32.HI R129, RZ, 0x1f, R28 ;  /* 0x0000001fff817819 */ /* 0x000fc8000001141c */
[----:B------:R-:W-:Y:S02]  /*2490*/  LEA.HI R129, R129, R28, RZ, 0x2 ;  /* 0x0000001c81817211 */ /* 0x000fe400078f10ff */
[----:B------:R-:W1:Y:S01]  /*24a0*/  LDSM.16.M88.4 R28, [R90+0x5800] ;  /* 0x005800005a1c783b */ /* 0x000e620000000200 */
[----:B------:R-:W-:Y:S01]  /*24b0*/  HMMA.16816.F32 R20, R4, R38, R20 ;  /* 0x000000260414723c */ /* 0x000fe20000001814 */
[----:B------:R-:W-:-:S07]  /*24c0*/  SHF.R.S32.HI R129, RZ, 0x2, R129 ;  /* 0x00000002ff817819 */ /* 0x000fce0000011481 */
[C---:B------:R-:W-:Y:S07]  /*24d0*/  HMMA.16816.F32 R16, R4.reuse, R32, R16 ;  /* 0x000000200410723c */ /* 0x040fee0000001810 */
[----:B------:R-:W-:Y:S01]  /*24e0*/  IMAD R32, R94, 0x10, R95 ;  /* 0x000000105e207824 */ /* 0x000fe200078e025f */
[----:B------:R-:W-:Y:S01]  /*24f0*/  HMMA.16816.F32 R12, R4, R34, R12 ;  /* 0x00000022040c723c */ /* 0x000fe2000000180c */
[----:B------:R-:W-:-:S03]  /*2500*/  SHF.R.S32.HI R33, RZ, 0x1f, R94 ;  /* 0x0000001fff217819 */ /* 0x000fc6000001145e */
[----:B------:R-:W-:Y:S02]  /*2510*/  IADD3 R32, R32, 0x1, R129 ;  /* 0x0000000120207810 */ /* 0x000fe40007ffe081 */
[----:B------:R-:W-:Y:S02]  /*2520*/  LEA.HI R33, R33, R94, RZ, 0x2 ;  /* 0x0000005e21217211 */ /* 0x000fe400078f10ff */
[C---:B------:R-:W-:Y:S01]  /*2530*/  HMMA.16816.F32 R64, R4.reuse, R44, R64 ;  /* 0x0000002c0440723c */ /* 0x040fe20000001840 */
[----:B------:R-:W-:Y:S02]  /*2540*/  IADD3 R32, R81, R32, -R96 ;  /* 0x0000002051207210 */ /* 0x000fe40007ffe860 */
[----:B------:R-:W-:Y:S02]  /*2550*/  LOP3.LUT R35, R33, 0xfffffffc, RZ, 0xc0, !PT ;  /* 0xfffffffc21237812 */ /* 0x000fe400078ec0ff */
[----:B------:R-:W-:Y:S02]  /*2560*/  LOP3.LUT R33, R93, 0x6, RZ, 0xc0, !PT ;  /* 0x000000065d217812 */ /* 0x000fe400078ec0ff */
[----:B------:R-:W-:Y:S01]  /*2570*/  IADD3 R32, R32, c[0x0][0x2e8], RZ ;  /* 0x0000ba0020207a10 */ /* 0x000fe20007ffe0ff */
[----:B------:R-:W-:Y:S01]  /*2580*/  HMMA.16816.F32 R68, R4, R46, R68 ;  /* 0x0000002e0444723c */ /* 0x000fe20000001844 */
[----:B------:R-:W-:-:S02]  /*2590*/  IMAD.IADD R128, R94, 0x1, -R35 ;  /* 0x000000015e807824 */ /* 0x000fc400078e0a23 */
[----:B------:R-:W-:Y:S01]  /*25a0*/  IMAD.IADD R33, R0, 0x1, R33 ;  /* 0x0000000100217824 */ /* 0x000fe200078e0221 */
[C---:B------:R-:W-:Y:S02]  /*25b0*/  IADD3 R96, R32.reuse, 0x8, RZ ;  /* 0x0000000820607810 */ /* 0x040fe40007ffe0ff */
[-C--:B------:R-:W-:Y:S02]  /*25c0*/  IMNMX R97, R32, R81.reuse, PT ;  /* 0x0000005120617217 */ /* 0x080fe40003800200 */
[----:B--2---:R-:W-:Y:S01]  /*25d0*/  HMMA.16816.F32 R52, R4, R60, R52 ;  /* 0x0000003c0434723c */ /* 0x004fe20000001834 */
[----:B------:R-:W-:Y:S02]  /*25e0*/  IMNMX R96, R96, R81, PT ;  /* 0x0000005160607217 */ /* 0x000fe40003800200 */
[----:B------:R-:W-:-:S04]  /*25f0*/  IADD3 R32, R33, 0x1, RZ ;  /* 0x0000000121207810 */ /* 0x000fc80007ffe0ff */
[C---:B------:R-:W-:Y:S01]  /*2600*/  ISETP.GE.AND P0, PT, R32.reuse, R97, PT ;  /* 0x000000612000720c */ /* 0x040fe20003f06270 */
[----:B------:R-:W-:Y:S01]  /*2610*/  HMMA.16816.F32 R48, R4, R62, R48 ;  /* 0x0000003e0430723c */ /* 0x000fe20000001830 */
[----:B------:R-:W2:Y:S01]  /*2620*/  LDSM.16.M88.4 R4, [R90+0x5c00] ;  /* 0x005c00005a04783b */ /* 0x000ea20000000200 */
[----:B------:R-:W-:Y:S01]  /*2630*/  ISETP.GE.AND P4, PT, R32, R96, PT ;  /* 0x000000602000720c */ /* 0x000fe20003f86270 */
[----:B------:R-:W-:-:S05]  /*2640*/  DEPBAR.LE SB0, 0x0 ;  /* 0x000080000000791a */ /* 0x000fca0000000000 */
[C---:B---3--:R-:W-:Y:S08]  /*2650*/  HMMA.16816.F32 R24, R40.reuse, R56, R24 ;  /* 0x000000382818723c */ /* 0x048ff00000001818 */
[C---:B------:R-:W-:Y:S08]  /*2660*/  HMMA.16816.F32 R20, R40.reuse, R58, R20 ;  /* 0x0000003a2814723c */ /* 0x040ff00000001814 */
[C---:B----4-:R-:W-:Y:S07]  /*2670*/  HMMA.16816.F32 R16, R40.reuse, R8, R16 ;  /* 0x000000082810723c */ /* 0x050fee0000001810 */
[C---:B------:R-:W-:Y:S01]  /*2680*/  IADD3 R9, R33.reuse, 0x8, RZ ;  /* 0x0000000821097810 */ /* 0x040fe20007ffe0ff */
[----:B------:R-:W-:Y:S01]  /*2690*/  HMMA.16816.F32 R12, R40, R10, R12 ;  /* 0x0000000a280c723c */ /* 0x000fe2000000180c */
[----:B------:R-:W-:-:S02]  /*26a0*/  IADD3 R8, R33, 0x9, RZ ;  /* 0x0000000921087810 */ /* 0x000fc40007ffe0ff */
[CC--:B------:R-:W-:Y:S02]  /*26b0*/  ISETP.GE.AND P1, PT, R9.reuse, R97.reuse, PT ;  /* 0x000000610900720c */ /* 0x0c0fe40003f26270 */
[-C--:B------:R-:W-:Y:S02]  /*26c0*/  ISETP.GE.AND P3, PT, R9, R96.reuse, PT ;  /* 0x000000600900720c */ /* 0x080fe40003f66270 */
[C---:B------:R-:W-:Y:S01]  /*26d0*/  IADD3 R9, R33.reuse, 0x10, RZ ;  /* 0x0000001021097810 */ /* 0x040fe20007ffe0ff */
[----:B-1----:R-:W-:Y:S01]  /*26e0*/  HMMA.16816.F32 R64, R40, R28, R64 ;  /* 0x0000001c2840723c */ /* 0x002fe20000001840 */
[C---:B------:R-:W-:Y:S02]  /*26f0*/  ISETP.GE.AND P5, PT, R8.reuse, R97, PT ;  /* 0x000000610800720c */ /* 0x040fe40003fa6270 */
[----:B------:R-:W-:Y:S02]  /*2700*/  ISETP.GE.AND P2, PT, R8, R96, PT ;  /* 0x000000600800720c */ /* 0x000fe40003f46270 */
[----:B------:R-:W-:-:S02]  /*2710*/  IADD3 R11, R33, 0x11, RZ ;  /* 0x00000011210b7810 */ /* 0x000fc40007ffe0ff */
[----:B------:R-:W-:Y:S01]  /*2720*/  FSEL R8, R25, -INF , !P0 ;  /* 0xff80000019087808 */ /* 0x000fe20004000000 */
[C---:B------:R-:W-:Y:S01]  /*2730*/  HMMA.16816.F32 R68, R40.reuse, R30, R68 ;  /* 0x0000001e2844723c */ /* 0x040fe20000001844 */
[----:B------:R-:W-:Y:S01]  /*2740*/  FSEL R20, R20, -INF , !P1 ;  /* 0xff80000014147808 */ /* 0x000fe20004800000 */
[----:B------:R-:W-:Y:S01]  /*2750*/  BAR.SYNC.DEFER_BLOCKING 0x0 ;  /* 0x0000000000007b1d */ /* 0x000fe20000010000 */
[C---:B------:R-:W-:Y:S02]  /*2760*/  ISETP.GE.AND P0, PT, R9.reuse, R97, PT ;  /* 0x000000610900720c */ /* 0x040fe40003f06270 */
[----:B------:R-:W-:Y:S02]  /*2770*/  ISETP.GE.AND P1, PT, R9, R96, PT ;  /* 0x000000600900720c */ /* 0x000fe40003f26270 */
[----:B------:R-:W-:Y:S01]  /*2780*/  FSEL R9, R22, -INF , !P3 ;  /* 0xff80000016097808 */ /* 0x000fe20005800000 */
[----:B--2---:R-:W-:Y:S01]  /*2790*/  HMMA.16816.F32 R52, R40, R4, R52 ;  /* 0x000000042834723c */ /* 0x004fe20000001834 */
[----:B------:R-:W-:-:S02]  /*27a0*/  FSEL R10, R21, -INF , !P5 ;  /* 0xff800000150a7808 */ /* 0x000fc40006800000 */
[C---:B------:R-:W-:Y:S02]  /*27b0*/  ISETP.GE.AND P3, PT, R11.reuse, R97, PT ;  /* 0x000000610b00720c */ /* 0x040fe40003f66270 */
[----:B------:R-:W-:Y:S02]  /*27c0*/  ISETP.GE.AND P5, PT, R11, R96, PT ;  /* 0x000000600b00720c */ /* 0x000fe40003fa6270 */
[C---:B------:R-:W-:Y:S01]  /*27d0*/  IADD3 R11, R33.reuse, 0x18, RZ ;  /* 0x00000018210b7810 */ /* 0x040fe20007ffe0ff */
[----:B------:R-:W-:Y:S01]  /*27e0*/  HMMA.16816.F32 R48, R40, R6, R48 ;  /* 0x000000062830723c */ /* 0x000fe20000001830 */
        /* <DEDUP_REMOVED lines=16> */
[----:B------:R-:W-:Y:S02]  /*28f0*/  ISETP.GE.AND P0, PT, R21, R97, PT ;  /* 0x000000611500720c */ /* 0x000fe40003f06270 */
[----:B------:R-:W-:Y:S02]  /*2900*/  IADD3 R5, R33, 0x29, RZ ;  /* 0x0000002921057810 */ /* 0x000fe40007ffe0ff */
[----:B------:R-:W-:Y:S02]  /*2910*/  FSEL R12, R13, -INF , !P1 ;  /* 0xff8000000d0c7808 */ /* 0x000fe40004800000 */
[----:B------:R-:W-:Y:S02]  /*2920*/  ISETP.GE.AND P1, PT, R21, R96, PT ;  /* 0x000000601500720c */ /* 0x000fe40003f26270 */
[----:B------:R-:W-:-:S02]  /*2930*/  IADD3 R13, R33, 0x28, RZ ;  /* 0x00000028210d7810 */ /* 0x000fc40007ffe0ff */
[----:B------:R-:W-:Y:S02]  /*2940*/  IADD3 R4, R33, 0x30, RZ ;  /* 0x0000003021047810 */ /* 0x000fe40007ffe0ff */
[----:B------:R-:W-:Y:S02]  /*2950*/  FSEL R100, R65, -INF , !P0 ;  /* 0xff80000041647808 */ /* 0x000fe40004000000 */
[----:B------:R-:W-:Y:S02]  /*2960*/  ISETP.GE.AND P0, PT, R5, R96, PT ;  /* 0x000000600500720c */ /* 0x000fe40003f06270 */
[----:B------:R-:W-:Y:S02]  /*2970*/  FSEL R15, R15, -INF , !P3 ;  /* 0xff8000000f0f7808 */ /* 0x000fe40005800000 */
[----:B------:R-:W-:Y:S02]  /*2980*/  FSEL R103, R67, -INF , !P1 ;  /* 0xff80000043677808 */ /* 0x000fe40004800000 */
[----:B------:R-:W-:-:S02]  /*2990*/  ISETP.GE.AND P3, PT, R13, R97, PT ;  /* 0x000000610d00720c */ /* 0x000fc40003f66270 */
[----:B------:R-:W-:Y:S02]  /*29a0*/  ISETP.GE.AND P1, PT, R4, R97, PT ;  /* 0x000000610400720c */ /* 0x000fe40003f26270 */
[----:B------:R-:W-:Y:S02]  /*29b0*/  FSEL R107, R71, -INF , !P0 ;  /* 0xff800000476b7808 */ /* 0x000fe40004000000 */
[----:B------:R-:W-:Y:S02]  /*29c0*/  ISETP.GT.AND P0, PT, R120, R119, PT ;  /* 0x000000777800720c */ /* 0x000fe40003f04270 */
[----:B------:R-:W-:Y:S02]  /*29d0*/  FSEL R93, R64, -INF , !P5 ;  /* 0xff800000405d7808 */ /* 0x000fe40006800000 */
[----:B------:R-:W-:Y:S02]  /*29e0*/  FSEL R95, R66, -INF , !P2 ;  /* 0xff800000425f7808 */ /* 0x000fe40005000000 */
[----:B------:R-:W-:-:S02]  /*29f0*/  FSEL R104, R68, -INF , !P3 ;  /* 0xff80000044687808 */ /* 0x000fc40005800000 */
[----:B------:R-:W-:Y:S02]  /*2a00*/  FSEL R106, R52, -INF , !P1 ;  /* 0xff800000346a7808 */ /* 0x000fe40004800000 */
[-C--:B------:R-:W-:Y:S02]  /*2a10*/  ISETP.GE.AND P5, PT, R13, R96.reuse, PT ;  /* 0x000000600d00720c */ /* 0x080fe40003fa6270 */
[-C--:B------:R-:W-:Y:S01]  /*2a20*/  ISETP.GE.AND P2, PT, R5, R97.reuse, PT ;  /* 0x000000610500720c */ /* 0x080fe20003f46270 */
[----:B------:R-:W-:Y:S01]  /*2a30*/  @!P0 IMAD.MOV.U32 R99, RZ, RZ, R82 ;  /* 0x000000ffff638224 */ /* 0x000fe200078e0052 */
[----:B------:R-:W-:Y:S01]  /*2a40*/  ISETP.GE.AND P3, PT, R4, R96, PT ;  /* 0x000000600400720c */ /* 0x000fe20003f66270 */
[----:B------:R-:W-:Y:S01]  /*2a50*/  @!P0 IMAD.MOV.U32 R98, RZ, RZ, R2 ;  /* 0x000000ffff628224 */ /* 0x000fe200078e0002 */
[C---:B------:R-:W-:Y:S02]  /*2a60*/  ISETP.GE.AND P1, PT, R33.reuse, R97, PT ;  /* 0x000000612100720c */ /* 0x040fe40003f26270 */
        /* <DEDUP_REMOVED lines=8> */
[-C--:B------:R-:W-:Y:S02]  /*2af0*/  ISETP.GE.AND P2, PT, R5, R96.reuse, PT ;  /* 0x000000600500720c */ /* 0x080fe40003f46270 */
[C---:B------:R-:W-:Y:S02]  /*2b00*/  ISETP.GE.AND P4, PT, R4.reuse, R97, PT ;  /* 0x000000610400720c */ /* 0x040fe40003f86270 */
[CC--:B------:R-:W-:Y:S02]  /*2b10*/  ISETP.GE.AND P3, PT, R33.reuse, R96.reuse, PT ;  /* 0x000000602100720c */ /* 0x0c0fe40003f66270 */
[----:B------:R-:W-:Y:S02]  /*2b20*/  ISETP.GE.AND P1, PT, R4, R96, PT ;  /* 0x000000600400720c */ /* 0x000fe40003f26270 */
[----:B------:R-:W-:-:S02]  /*2b30*/  IADD3 R4, R33, 0x39, RZ ;  /* 0x0000003921047810 */ /* 0x000fc40007ffe0ff */
[----:B------:R-:W-:Y:S02]  /*2b40*/  FSEL R26, R26, -INF , !P3 ;  /* 0xff8000001a1a7808 */ /* 0x000fe40005800000 */
[----:B------:R-:W-:Y:S02]  /*2b50*/  FSEL R108, R53, -INF , !P5 ;  /* 0xff800000356c7808 */ /* 0x000fe40006800000 */
[----:B------:R-:W-:Y:S02]  /*2b60*/  FSEL R33, R55, -INF , !P2 ;  /* 0xff80000037217808 */ /* 0x000fe40005000000 */
[----:B------:R-:W-:Y:S02]  /*2b70*/  @!P0 LEA R134, P2, R82, c[0x0][0x168], 0x1 ;  /* 0x00005a0052868a11 */ /* 0x000fe400078408ff */
[C---:B------:R-:W-:Y:S02]  /*2b80*/  ISETP.GE.AND P5, PT, R4.reuse, R97, PT ;  /* 0x000000610400720c */ /* 0x040fe40003fa6270 */
[----:B------:R-:W-:Y:S01]  /*2b90*/  ISETP.GE.AND P3, PT, R4, R96, PT ;  /* 0x000000600400720c */ /* 0x000fe20003f66270 */
[----:B------:R-:W-:Y:S01]  /*2ba0*/  IMAD.IADD R4, R80, 0x1, R91 ;  /* 0x0000000150047824 */ /* 0x000fe200078e025b */
[----:B------:R-:W-:-:S02]  /*2bb0*/  @!P0 LEA.HI.X R135, R82, c[0x0][0x16c], R2, 0x1, P2 ;  /* 0x00005b0052878a11 */ /* 0x000fc400010f0c02 */
        /* <DEDUP_REMOVED lines=63> */
.L_x_5459:
[----:B------:R-:W-:-:S04]  /*2fb0*/  ULEA UR4, -UR4, URZ, 0x6 ;  /* 0x0000003f04047291 */ /* 0x000fc8000f8e313f */
[----:B------:R-:W-:Y:S02]  /*2fc0*/  USHF.R.S32.HI UR6, URZ, 0x1f, UR4 ;  /* 0x0000001f3f067899 */ /* 0x000fe40008011404 */
[----:B------:R-:W-:-:S04]  /*2fd0*/  MOV R7, UR4 ;  /* 0x0000000400077c02 */ /* 0x000fc80008000f00 */
[----:B------:R-:W-:Y:S02]  /*2fe0*/  MOV R5, UR6 ;  /* 0x0000000600057c02 */ /* 0x000fe40008000f00 */
.L_x_5460:
[----:B------:R-:W-:Y:S02]  /*2ff0*/  IADD3 R99, P2, R7, R82, RZ ;  /* 0x0000005207637210 */ /* 0x000fe40007f5e0ff */
[----:B------:R-:W-:-:S03]  /*3000*/  IADD3 R0, P1, P0, R82, UR7, R7 ;  /* 0x0000000752007c10 */ /* 0x000fc6000f83e007 */
[----:B------:R-:W-:Y:S01]  /*3010*/  IMAD.X R98, R5, 0x1, R2, P2 ;  /* 0x0000000105627824 */ /* 0x000fe200010e0602 */
[----:B------:R-:W-:Y:S02]  /*3020*/  IADD3.X R5, R2, UR5, R5, P1, P0 ;  /* 0x0000000502057c10 */ /* 0x000fe40008fe0405 */
[C---:B------:R-:W-:Y:S02]  /*3030*/  LEA R134, P1, R99.reuse, c[0x0][0x168], 0x1 ;  /* 0x00005a0063867a11 */ /* 0x040fe400078208ff */
        /* <DEDUP_REMOVED lines=13> */
.L_x_5458:
[----:B------:R-:W-:Y:S02]  /*3110*/  FMNMX.FTZ R5, R24, R8, !PT ;  /* 0x0000000818057209 */ /* 0x000fe40007810000 */
[----:B------:R-:W-:-:S02]  /*3120*/  SHF.L.U32 R114, R4, 0x1, RZ ;  /* 0x0000000104727819 */ /* 0x000fc400000006ff */
[----:B------:R-:W-:Y:S02]  /*3130*/  FMNMX.FTZ R5, R20, R5, !PT ;  /* 0x0000000514057209 */ /* 0x000fe40007810000 */
[----:B------:R-:W-:Y:S01]  /*3140*/  LEA R113, R3, R114, 0x1 ;  /* 0x0000007203717211 */ /* 0x000fe200078e08ff */
[----:B------:R-:W-:Y:S01]  /*3150*/  LDSM.16.MT88.4 R72, [R114+0x8000] ;  /* 0x008000007248783b */ /* 0x000fe20000004200 */
[----:B------:R-:W-:Y:S02]  /*3160*/  FMNMX.FTZ R5, R10, R5, !PT ;  /* 0x000000050a057209 */ /* 0x000fe40007810000 */
[----:B------:R-:W-:Y:S01]  /*3170*/  ISETP.GT.AND P3, PT, R120, R119, PT ;  /* 0x000000777800720c */ /* 0x000fe20003f64270 */
        /* <DEDUP_REMOVED lines=71> */
[----:B------:R-:W2:Y:S01]  /*35f0*/  LDSM.16.MT88.4 R8, [R113+0x7400] ;  /* 0x007400007108783b */ /* 0x000ea20000004200 */
[--C-:B------:R-:W-:Y:S02]  /*3600*/  FFMA.FTZ R23, R19, c[0x0][0x23c], -R90.reuse ;  /* 0x00008f0013177a23 */ /* 0x100fe4000001085a */
[--C-:B------:R-:W-:Y:S02]  /*3610*/  FFMA.FTZ R22, R17, c[0x0][0x23c], -R90.reuse ;  /* 0x00008f0011167a23 */ /* 0x100fe4000001085a */
[----:B------:R-:W3:Y:S01]  /*3620*/  MUFU.EX2 R132, R132 ;  /* 0x0000008400847308 */ /* 0x000ee20000000800 */
[----:B-1----:R-:W-:Y:S01]  /*3630*/  F2FP.PACK_AB R82, R91, R92 ;  /* 0x0000005c5b52723e */ /* 0x002fe200000000ff */
[--C-:B------:R-:W-:Y:S01]  /*3640*/  FFMA.FTZ R3, R15, c[0x0][0x23c], -R90.reuse ;  /* 0x00008f000f037a23 */ /* 0x100fe2000001085a */
[----:B------:R-:W1:Y:S01]  /*3650*/  LDSM.16.MT88.4 R16, [R113+0x6400] ;  /* 0x006400007110783b */ /* 0x000e620000004200 */
[--C-:B------:R-:W-:Y:S02]  /*3660*/  FFMA.FTZ R95, R95, c[0x0][0x23c], -R90.reuse ;  /* 0x00008f005f5f7a23 */ /* 0x100fe4000001085a */
[----:B------:R-:W-:Y:S01]  /*3670*/  FFMA.FTZ R110, R110, c[0x0][0x23c], -R137 ;  /* 0x00008f006e6e7a23 */ /* 0x000fe20000010889 */
[----:B------:R-:W-:Y:S01]  /*3680*/  LDSM.16.MT88.4 R12, [R114+0x7400] ;  /* 0x00740000720c783b */ /* 0x000fe20000004200 */
        /* <DEDUP_REMOVED lines=9> */
[----:B------:R-:W-:Y:S01]  /*3720*/  MUFU.EX2 R29, R29 ;  /* 0x0000001d001d7308 */ /* 0x000fe20000000800 */
[----:B----4-:R-:W-:-:S07]  /*3730*/  F2FP.PACK_AB R83, R31, R94 ;  /* 0x0000005e1f53723e */ /* 0x010fce00000000ff */
[----:B------:R-:W3:Y:S01]  /*3740*/  MUFU.EX2 R28, R28 ;  /* 0x0000001c001c7308 */ /* 0x000ee20000000800 */
[----:B------:R-:W-:-:S04]  /*3750*/  FADD.FTZ R94, R94, R111 ;  /* 0x0000006f5e5e7221 */ /* 0x000fc80000010000 */
[----:B------:R-:W-:Y:S01]  /*3760*/  FADD.FTZ R31, R31, R94 ;  /* 0x0000005e1f1f7221 */ /* 0x000fe20000010000 */
[C---:B------:R-:W-:Y:S02]  /*3770*/  HMMA.16816.F32 R60, R80.reuse, R64, RZ ;  /* 0x00000040503c723c */ /* 0x040fe400000018ff */
[----:B------:R-:W-:Y:S06]  /*3780*/  MUFU.EX2 R21, R21 ;  /* 0x0000001500157308 */ /* 0x000fec0000000800 */
[----:B------:R-:W-:Y:S02]  /*3790*/  HMMA.16816.F32 R64, R80, R66, RZ ;  /* 0x000000425040723c */ /* 0x000fe400000018ff */
[----:B------:R-:W4:Y:S01]  /*37a0*/  MUFU.EX2 R20, R20 ;  /* 0x0000001400147308 */ /* 0x000f220000000800 */
[----:B---3--:R-:W-:-:S05]  /*37b0*/  F2FP.PACK_AB R4, R28, R29 ;  /* 0x0000001d1c04723e */ /* 0x008fca00000000ff */
[C---:B------:R-:W-:Y:S02]  /*37c0*/  HMMA.16816.F32 R68, R80.reuse, R72, RZ ;  /* 0x000000485044723c */ /* 0x040fe400000018ff */
[----:B------:R-:W-:Y:S06]  /*37d0*/  MUFU.EX2 R30, R30 ;  /* 0x0000001e001e7308 */ /* 0x000fec0000000800 */
[----:B------:R-:W-:Y:S02]  /*37e0*/  HMMA.16816.F32 R72, R80, R74, RZ ;  /* 0x0000004a5048723c */ /* 0x000fe400000018ff */
[----:B------:R-:W3:Y:S01]  /*37f0*/  MUFU.EX2 R23, R23 ;  /* 0x0000001700177308 */ /* 0x000ee20000000800 */
[----:B----4-:R-:W-:-:S05]  /*3800*/  F2FP.PACK_AB R6, R20, R21 ;  /* 0x000000151406723e */ /* 0x010fca00000000ff */
[C---:B------:R-:W-:Y:S02]  /*3810*/  HMMA.16816.F32 R36, R80.reuse, R40, RZ ;  /* 0x000000285024723c */ /* 0x040fe400000018ff */
[----:B------:R-:W-:Y:S06]  /*3820*/  MUFU.EX2 R22, R22 ;  /* 0x0000001600167308 */ /* 0x000fec0000000800 */
[----:B------:R-:W-:Y:S02]  /*3830*/  HMMA.16816.F32 R44, R80, R48, RZ ;  /* 0x00000030502c723c */ /* 0x000fe400000018ff */
[----:B------:R-:W4:Y:S01]  /*3840*/  MUFU.EX2 R3, R3 ;  /* 0x0000000300037308 */ /* 0x000f220000000800 */
[----:B---3--:R-:W-:Y:S01]  /*3850*/  F2FP.PACK_AB R5, R23, R30 ;  /* 0x0000001e1705723e */ /* 0x008fe200000000ff */
[----:B------:R-:W-:-:S04]  /*3860*/  FADD.FTZ R30, R30, R31 ;  /* 0x0000001f1e1e7221 */ /* 0x000fc80000010000 */
[C---:B------:R-:W-:Y:S01]  /*3870*/  HMMA.16816.F32 R52, R80.reuse, R56, RZ ;  /* 0x000000385034723c */ /* 0x040fe200000018ff */
[----:B------:R-:W-:Y:S01]  /*3880*/  FADD.FTZ R23, R23, R30 ;  /* 0x0000001e17177221 */ /* 0x000fe20000010000 */
[----:B------:R-:W-:Y:S06]  /*3890*/  MUFU.EX2 R102, R102 ;  /* 0x0000006600667308 */ /* 0x000fec0000000800 */
[----:B------:R-:W-:Y:S01]  /*38a0*/  HMMA.16816.F32 R40, R80, R42, RZ ;  /* 0x0000002a5028723c */ /* 0x000fe200000018ff */
[----:B----4-:R-:W-:Y:S01]  /*38b0*/  F2FP.PACK_AB R7, R3, R22 ;  /* 0x000000160307723e */ /* 0x010fe200000000ff */
[----:B------:R-:W3:Y:S01]  /*38c0*/  MUFU.EX2 R93, R93 ;  /* 0x0000005d005d7308 */ /* 0x000ee20000000800 */
        /* <DEDUP_REMOVED lines=17> */
[--C-:B------:R-:W-:Y:S01]  /*39e0*/  FFMA.FTZ R26, R103, c[0x0][0x23c], -R90.reuse ;  /* 0x00008f00671a7a23 */ /* 0x100fe2000001085a */
[C---:B-1----:R-:W-:Y:S01]  /*39f0*/  HMMA.16816.F32 R44, R4.reuse, R16, R44 ;  /* 0x00000010042c723c */ /* 0x042fe2000000182c */
[----:B------:R-:W-:Y:S01]  /*3a00*/  FFMA.FTZ R27, R101, c[0x0][0x23c], -R90 ;  /* 0x00008f00651b7a23 */ /* 0x000fe2000001085a */
        /* <DEDUP_REMOVED lines=8> */
[----:B------:R-:W4:Y:S06]  /*3a90*/  MUFU.EX2 R24, R24 ;  /* 0x0000001800187308 */ /* 0x000f2c0000000800 */
[C---:B------:R-:W-:Y:S02]  /*3aa0*/  HMMA.16816.F32 R52, R4.reuse, R12, R52 ;  /* 0x0000000c0434723c */ /* 0x040fe40000001834 */
[----:B------:R-:W-:Y:S06]  /*3ab0*/  MUFU.EX2 R101, R108 ;  /* 0x0000006c00657308 */ /* 0x000fec0000000800 */
[----:B------:R-:W-:Y:S01]  /*3ac0*/  HMMA.16816.F32 R56, R4, R14, R56 ;  /* 0x0000000e0438723c */ /* 0x000fe20000001838 */
[----:B------:R-:W-:Y:S01]  /*3ad0*/  LDSM.16.MT88.4 R12, [R113+0x6c00] ;  /* 0x006c0000710c783b */ /* 0x000fe20000004200 */
[----:B------:R-:W5:Y:S08]  /*3ae0*/  MUFU.EX2 R33, R33 ;  /* 0x0000002100217308 */ /* 0x000f700000000800 */
        /* <DEDUP_REMOVED lines=9> */
[----:B---3--:R-:W-:-:S02]  /*3b80*/  F2FP.PACK_AB R4, R93, R102 ;  /* 0x000000665d04723e */ /* 0x008fc400000000ff */
[----:B-1----:R-:W-:Y:S01]  /*3b90*/  F2FP.PACK_AB R5, R26, R95 ;  /* 0x0000005f1a05723e */ /* 0x002fe200000000ff */
[----:B------:R-:W-:Y:S01]  /*3ba0*/  FADD.FTZ R95, R95, R22 ;  /* 0x000000165f5f7221 */ /* 0x000fe20000010000 */
[----:B------:R-:W-:Y:S02]  /*3bb0*/  F2FP.PACK_AB R6, R25, R100 ;  /* 0x000000641906723e */ /* 0x000fe400000000ff */
[----:B----4-:R-:W-:Y:S01]  /*3bc0*/  F2FP.PACK_AB R7, R24, R27 ;  /* 0x0000001b1807723e */ /* 0x010fe200000000ff */
        /* <DEDUP_REMOVED lines=23> */
[----:B------:R-:W-:Y:S01]  /*3d40*/  FADD.FTZ R32, R32, R27 ;  /* 0x0000001b20207221 */ /* 0x000fe20000010000 */
[----:B------:R-:W-:Y:S01]  /*3d50*/  F2FP.PACK_AB R6, R110, R109 ;  /* 0x0000006d6e06723e */ /* 0x000fe200000000ff */
[----:B------:R-:W-:Y:S01]  /*3d60*/  FADD.FTZ R4, R91, R4 ;  /* 0x000000045b047221 */ /* 0x000fe20000010000 */
[----:B------:R-:W-:Y:S01]  /*3d70*/  F2FP.PACK_AB R7, R108, R35 ;  /* 0x000000236c07723e */ /* 0x000fe200000000ff */
[----:B------:R-:W-:-:S02]  /*3d80*/  FADD.FTZ R32, R33, R32 ;  /* 0x0000002021207221 */ /* 0x000fc40000010000 */
[----:B------:R-:W-:Y:S01]  /*3d90*/  FADD.FTZ R29, R29, R4 ;  /* 0x000000041d1d7221 */ /* 0x000fe20000010000 */
[----:B------:R-:W-:Y:S01]  /*3da0*/  F2FP.PACK_AB R4, R101, R106 ;  /* 0x0000006a6504723e */ /* 0x000fe200000000ff */
[----:B------:R-:W-:Y:S02]  /*3db0*/  FADD.FTZ R35, R35, R32 ;  /* 0x0000002023237221 */ /* 0x000fe40000010000 */
[----:B------:R-:W-:Y:S02]  /*3dc0*/  FADD.FTZ R28, R28, R29 ;  /* 0x0000001d1c1c7221 */ /* 0x000fe40000010000 */
[----:B------:R-:W-:Y:S02]  /*3dd0*/  FADD.FTZ R108, R108, R35 ;  /* 0x000000236c6c7221 */ /* 0x000fe40000010000 */
[----:B------:R-:W-:Y:S01]  /*3de0*/  HMMA.16816.F32 R36, R4, R16, R36 ;  /* 0x000000100424723c */ /* 0x000fe20000001824 */
[----:B------:R-:W-:-:S04]  /*3df0*/  FADD.FTZ R21, R21, R28 ;  /* 0x0000001c15157221 */ /* 0x000fc80000010000 */
[----:B------:R-:W-:-:S03]  /*3e00*/  FADD.FTZ R21, R20, R21 ;  /* 0x0000001514157221 */ /* 0x000fc60000010000 */
[----:B------:R-:W-:Y:S01]  /*3e10*/  HMMA.16816.F32 R40, R4, R18, R40 ;  /* 0x000000120428723c */ /* 0x000fe20000001828 */
[----:B------:R-:W2:Y:S01]  /*3e20*/  LDSM.16.MT88.4 R16, [R113+0x7c00] ;  /* 0x007c00007110783b */ /* 0x000ea20000004200 */
        /* <DEDUP_REMOVED lines=8> */
[----:B------:R-:W-:Y:S02]  /*3eb0*/  FADD.FTZ R106, R101, R106 ;  /* 0x0000006a656a7221 */ /* 0x000fe40000010000 */
[----:B-1----:R-:W-:Y:S02]  /*3ec0*/  HMMA.16816.F32 R52, R4, R8, R52 ;  /* 0x000000080434723c */ /* 0x002fe40000001834 */
[----:B------:R-:W-:-:S04]  /*3ed0*/  FADD.FTZ R109, R109, R106 ;  /* 0x0000006a6d6d7221 */ /* 0x000fc80000010000 */
[----:B------:R-:W-:Y:S02]  /*3ee0*/  FADD.FTZ R109, R110, R109 ;  /* 0x0000006d6e6d7221 */ /* 0x000fe40000010000 */
        /* <DEDUP_REMOVED lines=71> */
.L_x_5462:
[----:B------:R-:W-:-:S05]  /*4360*/  IMAD.MOV.U32 R6, RZ, RZ, c[0x0][0x1a0] ;  /* 0x00006800ff067624 */ /* 0x000fca00078e00ff */
[----:B------:R-:W-:-:S04]  /*4370*/  LEA R6, -R6, RZ, 0x6 ;  /* 0x000000ff06067211 */ /* 0x000fc800078e31ff */
[----:B------:R-:W-:Y:S02]  /*4380*/  SHF.R.S32.HI R5, RZ, 0x1f, R6 ;  /* 0x0000001fff057819 */ /* 0x000fe40000011406 */
.L_x_5463:
[----:B------:R-:W-:Y:S01]  /*4390*/  IMAD.MOV.U32 R3, RZ, RZ, c[0x0][0x1a0] ;  /* 0x00006800ff037624 */ /* 0x000fe200078e00ff */
[----:B------:R-:W-:Y:S01]  /*43a0*/  LEA R7, R88, c[0x0][0x170], 0x1 ;  /* 0x00005c0058077a11 */ /* 0x000fe200078e08ff */
[----:B------:R-:W-:Y:S01]  /*43b0*/  IMAD.MOV.U32 R4, RZ, RZ, c[0x0][0x1a4] ;  /* 0x00006900ff047624 */ /* 0x000fe200078e00ff */
[C---:B------:R-:W-:Y:S02]  /*43c0*/  IADD3 R8, P0, R6.reuse, R88, RZ ;  /* 0x0000005806087210 */ /* 0x040fe40007f1e0ff */
[----:B------:R-:W-:Y:S02]  /*43d0*/  LEA R9, P1, R3, R6, 0x5 ;  /* 0x0000000603097211 */ /* 0x000fe400078228ff */
[----:B------:R-:W-:Y:S01]  /*43e0*/  LEA R130, P3, R6, R7, 0x1 ;  /* 0x0000000706827211 */ /* 0x000fe200078608ff */
[----:B------:R-:W-:Y:S01]  /*43f0*/  IMAD.X R7, R5, 0x1, R84, P0 ;  /* 0x0000000105077824 */ /* 0x000fe200000e0654 */
[----:B------:R-:W-:Y:S02]  /*4400*/  IADD3 R88, P0, R9, R88, RZ ;  /* 0x0000005809587210 */ /* 0x000fe40007f1e0ff */
[----:B------:R-:W-:-:S02]  /*4410*/  LEA.HI.X R9, R3, R5, R4, 0x5, P1 ;  /* 0x0000000503097211 */ /* 0x000fc400008f2c04 */
[----:B------:R-:W-:Y:S02]  /*4420*/  LEA R10, P2, R8, c[0x0][0x170], 0x1 ;  /* 0x00005c00080a7a11 */ /* 0x000fe400078408ff */
[----:B------:R-:W-:Y:S01]  /*4430*/  LEA.HI.X R131, R6, R131, R5, 0x1, P3 ;  /* 0x0000008306837211 */ /* 0x000fe200018f0c05 */
[----:B------:R-:W-:Y:S01]  /*4440*/  IMAD.X R9, R9, 0x1, R84, P0 ;  /* 0x0000000109097824 */ /* 0x000fe200000e0654 */
[----:B------:R-:W-:Y:S02]  /*4450*/  LEA.HI.X R11, R8, c[0x0][0x174], R7, 0x1, P2 ;  /* 0x00005d00080b7a11 */ /* 0x000fe400010f0c07 */
[C---:B------:R-:W-:Y:S01]  /*4460*/  LEA R12, P1, R3.reuse, R130, 0x6 ;  /* 0x00000082030c7211 */ /* 0x040fe200078230ff */
[----:B------:R-:W-:Y:S01]  /*4470*/  @!PT LDS RZ, [RZ] ;  /* 0x00000000fffff984 */ /* 0x000fe20000000800 */
[----:B------:R-:W-:Y:S01]  /*4480*/  @!PT LDS RZ, [RZ] ;  /* 0x00000000fffff984 */ /* 0x000fe20000000800 */
[----:B------:R-:W-:Y:S01]  /*4490*/  @!PT LDS RZ, [RZ] ;  /* 0x00000000fffff984 */ /* 0x000fe20000000800 */
[----:B------:R1:W-:Y:S01]  /*44a0*/  LDGSTS.E.BYPASS.LTC128B.128 [R121+0x6000], [R130.64] ;  /* 0x0600000082797fae */ /* 0x0003e2000b901d48 */
[C---:B------:R-:W-:Y:S02]  /*44b0*/  LEA R8, P0, R88.reuse, c[0x0][0x170], 0x1 ;  /* 0x00005c0058087a11 */ /* 0x040fe400078008ff */
[----:B------:R-:W-:Y:S01]  /*44c0*/  LEA.HI.X R13, R3, R131, R4, 0x6, P1 ;  /* 0x00000083030d7211 */ /* 0x000fe200008f3404 */
[----:B------:R2:W-:Y:S01]  /*44d0*/  LDGSTS.E.BYPASS.LTC128B.128 [R121+0x7000], [R10.64+0x40] ;  /* 0x070000400a797fae */ /* 0x0005e2000b901d48 */
[----:B------:R-:W-:Y:S01]  /*44e0*/  LEA.HI.X R9, R88, c[0x0][0x174], R9, 0x1, P0 ;  /* 0x00005d0058097a11 */ /* 0x000fe200000f0c09 */
[----:B------:R-:W-:-:S02]  /*44f0*/  IMAD.IADD R3, R116, 0x1, R85 ;  /* 0x0000000174037824 */ /* 0x000fc400078e0255 */
[----:B------:R2:W-:Y:S04]  /*4500*/  LDGSTS.E.BYPASS.LTC128B.128 [R121+0x8000], [R10.64+0x80] ;  /* 0x080000800a797fae */ /* 0x0005e8000b901d48 */
[----:B------:R3:W-:Y:S04]  /*4510*/  LDGSTS.E.BYPASS.LTC128B.128 [R121+0x6800], [R12.64] ;  /* 0x068000000c797fae */ /* 0x0007e8000b901d48 */
[----:B------:R2:W-:Y:S04]  /*4520*/  LDGSTS.E.BYPASS.LTC128B.128 [R121+0x7800], [R8.64+0x40] ;  /* 0x0780004008797fae */ /* 0x0005e8000b901d48 */
[----:B------:R2:W-:Y:S04]  /*4530*/  LDGSTS.E.BYPASS.LTC128B.128 [R121+0x8800], [R8.64+0x80] ;  /* 0x0880008008797fae */ /* 0x0005e8000b901d48 */
[----:B------:R-:W-:Y:S04]  /*4540*/  LDSM.16.M88.4 R4, [R117] ;  /* 0x000000007504783b */ /* 0x000fe80000000200 */
[----:B------:R-:W4:Y:S04]  /*4550*/  LDSM.16.M88.4 R28, [R116+0x3000] ;  /* 0x00300000741c783b */ /* 0x000f280000000200 */
[----:B------:R-:W5:Y:S04]  /*4560*/  LDSM.16.M88.4 R20, [R116+0x3400] ;  /* 0x003400007414783b */ /* 0x000f680000000200 */
[----:B------:R-:W-:Y:S04]  /*4570*/  LDSM.16.M88.4 R84, [R115] ;  /* 0x000000007354783b */ /* 0x000fe80000000200 */
[----:B------:R-:W1:Y:S04]  /*4580*/  LDSM.16.M88.4 R16, [R3+0x3000] ;  /* 0x003000000310783b */ /* 0x000e680000000200 */
[----:B---3--:R-:W3:Y:S04]  /*4590*/  LDSM.16.M88.4 R12, [R116+0x3800] ;  /* 0x00380000740c783b */ /* 0x008ee80000000200 */
[----:B--2---:R-:W2:Y:S04]  /*45a0*/  LDSM.16.M88.4 R8, [R3+0x3400] ;  /* 0x003400000308783b */ /* 0x004ea80000000200 */
[----:B------:R-:W1:Y:S04]  /*45b0*/  LDSM.16.M88.4 R88, [R116+0x3c00] ;  /* 0x003c00007458783b */ /* 0x000e680000000200 */
[----:B------:R-:W1:Y:S04]  /*45c0*/  LDSM.16.M88.4 R92, [R3+0x3800] ;  /* 0x00380000035c783b */ /* 0x000e680000000200 */
[----:B------:R-:W0:Y:S01]  /*45d0*/  LDGDEPBAR ;  /* 0x00000000000079af */ /* 0x000e220000000000 */
[C---:B----4-:R-:W-:Y:S08]  /*45e0*/  HMMA.16816.F32 R32, R4.reuse, R28, RZ ;  /* 0x0000001c0420723c */ /* 0x050ff000000018ff */
[C---:B------:R-:W-:Y:S08]  /*45f0*/  HMMA.16816.F32 R28, R4.reuse, R30, RZ ;  /* 0x0000001e041c723c */ /* 0x040ff000000018ff */
[C---:B-----5:R-:W-:Y:S08]  /*4600*/  HMMA.16816.F32 R24, R4.reuse, R20, RZ ;  /* 0x000000140418723c */ /* 0x060ff000000018ff */
        /* <DEDUP_REMOVED lines=63> */
[C---:B-1----:R-:W-:Y:S01]  /*4a00*/  HMMA.16816.F32 R16, R92.reuse, R88, R16 ;  /* 0x000000585c10723c */ /* 0x042fe20000001810 */
[----:B------:R-:W1:Y:S07]  /*4a10*/  S2R R88, SR_TID.X ;  /* 0x0000000000587919 */ /* 0x000e6e0000002100 */
[C---:B------:R-:W-:Y:S08]  /*4a20*/  HMMA.16816.F32 R12, R92.reuse, R90, R12 ;  /* 0x0000005a5c0c723c */ /* 0x040ff0000000180c */
[C---:B--2---:R-:W-:Y:S08]  /*4a30*/  HMMA.16816.F32 R8, R92.reuse, R84, R8 ;  /* 0x000000545c08723c */ /* 0x044ff00000001808 */
[----:B------:R-:W-:Y:S01]  /*4a40*/  HMMA.16816.F32 R4, R92, R86, R4 ;  /* 0x000000565c04723c */ /* 0x000fe20000001804 */
[----:B-1----:R-:W-:-:S05]  /*4a50*/  IMAD.SHL.U32 R85, R88, 0x2, RZ ;  /* 0x0000000258557824 */ /* 0x002fca00078e00ff */
[----:B------:R-:W-:-:S05]  /*4a60*/  LOP3.LUT R85, R85, 0x6, RZ, 0xc0, !PT ;  /* 0x0000000655557812 */ /* 0x000fca00078ec0ff */
[----:B------:R-:W-:-:S05]  /*4a70*/  IMAD R84, R120, 0x40, R85 ;  /* 0x0000004078547824 */ /* 0x000fca00078e0255 */
[C---:B------:R-:W-:Y:S02]  /*4a80*/  IADD3 R86, R84.reuse, 0x1, RZ ;  /* 0x0000000154567810 */ /* 0x040fe40007ffe0ff */
[C---:B------:R-:W-:Y:S02]  /*4a90*/  IADD3 R85, R84.reuse, 0x8, RZ ;  /* 0x0000000854557810 */ /* 0x040fe40007ffe0ff */
[----:B------:R-:W-:Y:S01]  /*4aa0*/  IADD3 R3, R84, 0x9, RZ ;  /* 0x0000000954037810 */ /* 0x000fe20007ffe0ff */
[----:B------:R-:W-:Y:S01]  /*4ab0*/  BAR.SYNC.DEFER_BLOCKING 0x0 ;  /* 0x0000000000007b1d */ /* 0x000fe20000010000 */
[CC--:B------:R-:W-:Y:S02]  /*4ac0*/  ISETP.GE.AND P2, PT, R86.reuse, R97.reuse, PT ;  /* 0x000000615600720c */ /* 0x0c0fe40003f46270 */
[----:B------:R-:W-:Y:S02]  /*4ad0*/  ISETP.GE.AND P3, PT, R86, R96, PT ;  /* 0x000000605600720c */ /* 0x000fe40003f66270 */
[----:B------:R-:W-:-:S02]  /*4ae0*/  ISETP.GE.AND P5, PT, R85, R97, PT ;  /* 0x000000615500720c */ /* 0x000fc40003fa6270 */
[C---:B------:R-:W-:Y:S02]  /*4af0*/  IADD3 R86, R84.reuse, 0x10, RZ ;  /* 0x0000001054567810 */ /* 0x040fe40007ffe0ff */
[-C--:B------:R-:W-:Y:S02]  /*4b00*/  ISETP.GE.AND P1, PT, R85, R96.reuse, PT ;  /* 0x000000605500720c */ /* 0x080fe40003f26270 */
[C---:B------:R-:W-:Y:S02]  /*4b10*/  ISETP.GE.AND P4, PT, R3.reuse, R97, PT ;  /* 0x000000610300720c */ /* 0x040fe40003f86270 */
[----:B------:R-:W-:Y:S02]  /*4b20*/  ISETP.GE.AND P0, PT, R3, R96, PT ;  /* 0x000000600300720c */ /* 0x000fe40003f06270 */
[----:B------:R-:W-:Y:S02]  /*4b30*/  IADD3 R87, R84, 0x11, RZ ;  /* 0x0000001154577810 */ /* 0x000fe40007ffe0ff */
[----:B------:R-:W-:-:S02]  /*4b40*/  FSEL R85, R33, -INF , !P2 ;  /* 0xff80000021557808 */ /* 0x000fc40005000000 */
[----:B------:R-:W-:Y:S02]  /*4b50*/  FSEL R3, R28, -INF , !P5 ;  /* 0xff8000001c037808 */ /* 0x000fe40006800000 */
[CC--:B------:R-:W-:Y:S02]  /*4b60*/  ISETP.GE.AND P2, PT, R86.reuse, R97.reuse, PT ;  /* 0x000000615600720c */ /* 0x0c0fe40003f46270 */
[----:B------:R-:W-:Y:S02]  /*4b70*/  ISETP.GE.AND P5, PT, R86, R96, PT ;  /* 0x000000605600720c */ /* 0x000fe40003fa6270 */
[----:B------:R-:W-:Y:S02]  /*4b80*/  IADD3 R86, R84, 0x18, RZ ;  /* 0x0000001854567810 */ /* 0x000fe40007ffe0ff */
[----:B------:R-:W-:Y:S02]  /*4b90*/  FSEL R33, R30, -INF , !P1 ;  /* 0xff8000001e217808 */ /* 0x000fe40004800000 */
[----:B------:R-:W-:-:S02]  /*4ba0*/  ISETP.GE.AND P1, PT, R87, R97, PT ;  /* 0x000000615700720c */ /* 0x000fc40003f26270 */
[----:B------:R-:W-:Y:S02]  /*4bb0*/  FSEL R31, R31, -INF , !P0 ;  /* 0xff8000001f1f7808 */ /* 0x000fe40004000000 */
[----:B------:R-:W-:Y:S02]  /*4bc0*/  ISETP.GE.AND P0, PT, R86, R97, PT ;  /* 0x000000615600720c */ /* 0x000fe40003f06270 */
[----:B------:R-:W-:Y:S02]  /*4bd0*/  FSEL R111, R24, -INF , !P2 ;  /* 0xff800000186f7808 */ /* 0x000fe40005000000 */
[----:B------:R-:W-:Y:S02]  /*4be0*/  ISETP.GE.AND P2, PT, R86, R96, PT ;  /* 0x000000605600720c */ /* 0x000fe40003f46270 */
[----:B------:R-:W-:Y:S02]  /*4bf0*/  IADD3 R24, R84, 0x20, RZ ;  /* 0x0000002054187810 */ /* 0x000fe40007ffe0ff */
[----:B------:R-:W-:-:S02]  /*4c00*/  FSEL R159, R25, -INF , !P1 ;  /* 0xff800000199f7808 */ /* 0x000fc40004800000 */
[----:B------:R-:W-:Y:S02]  /*4c10*/  IADD3 R25, R84, 0x21, RZ ;  /* 0x0000002154197810 */ /* 0x000fe40007ffe0ff */
[----:B------:R-:W-:Y:S02]  /*4c20*/  FSEL R161, R20, -INF , !P0 ;  /* 0xff80000014a17808 */ /* 0x000fe40004000000 */
[----:B------:R-:W-:Y:S02]  /*4c30*/  ISETP.GE.AND P0, PT, R24, R96, PT ;  /* 0x000000601800720c */ /* 0x000fe40003f06270 */
[----:B------:R-:W-:Y:S02]  /*4c40*/  FSEL R107, R22, -INF , !P2 ;  /* 0xff800000166b7808 */ /* 0x000fe40005000000 */
[----:B------:R-:W-:Y:S02]  /*4c50*/  ISETP.GE.AND P2, PT, R25, R97, PT ;  /* 0x000000611900720c */ /* 0x000fe40003f46270 */
[----:B------:R-:W-:-:S02]  /*4c60*/  IADD3 R20, R84, 0x29, RZ ;  /* 0x0000002954147810 */ /* 0x000fc40007ffe0ff */
[----:B------:R-:W-:Y:S02]  /*4c70*/  FSEL R147, R18, -INF , !P0 ;  /* 0xff80000012937808 */ /* 0x000fe40004000000 */
[----:B------:R-:W-:Y:S02]  /*4c80*/  ISETP.GE.AND P0, PT, R20, R97, PT ;  /* 0x000000611400720c */ /* 0x000fe40003f06270 */
[----:B------:R-:W-:Y:S02]  /*4c90*/  FSEL R149, R17, -INF , !P2 ;  /* 0xff80000011957808 */ /* 0x000fe40005000000 */
[----:B------:R-:W-:Y:S02]  /*4ca0*/  FSEL R29, R29, -INF , !P4 ;  /* 0xff8000001d1d7808 */ /* 0x000fe40006000000 */
[----:B------:R-:W-:Y:S02]  /*4cb0*/  IADD3 R17, R84, 0x31, RZ ;  /* 0x0000003154117810 */ /* 0x000fe40007ffe0ff */
[----:B------:R-:W-:-:S02]  /*4cc0*/  ISETP.GE.AND P4, PT, R87, R96, PT ;  /* 0x000000605700720c */ /* 0x000fc40003f86270 */
[----:B------:R-:W-:Y:S02]  /*4cd0*/  IADD3 R28, R84, 0x19, RZ ;  /* 0x00000019541c7810 */ /* 0x000fe40007ffe0ff */
[----:B------:R-:W-:Y:S02]  /*4ce0*/  FSEL R153, R13, -INF , !P0 ;  /* 0xff8000000d997808 */ /* 0x000fe40004000000 */
[----:B------:R-:W-:Y:S02]  /*4cf0*/  ISETP.GE.AND P0, PT, R17, R96, PT ;  /* 0x000000601100720c */ /* 0x000fe40003f06270 */
[----:B------:R-:W-:Y:S02]  /*4d00*/  FSEL R35, R35, -INF , !P3 ;  /* 0xff80000023237808 */ /* 0x000fe40005800000 */
[----:B------:R-:W-:Y:S02]  /*4d10*/  FSEL R133, R26, -INF , !P5 ;  /* 0xff8000001a857808 */ /* 0x000fe40006800000 */
[----:B------:R-:W-:-:S02]  /*4d20*/  FSEL R157, R27, -INF , !P4 ;  /* 0xff8000001b9d7808 */ /* 0x000fc40006000000 */
[-C--:B------:R-:W-:Y:S02]  /*4d30*/  ISETP.GE.AND P3, PT, R84, R97.reuse, PT ;  /* 0x000000615400720c */ /* 0x080fe40003f66270 */
[CC--:B------:R-:W-:Y:S02]  /*4d40*/  ISETP.GE.AND P5, PT, R28.reuse, R97.reuse, PT ;  /* 0x000000611c00720c */ /* 0x0c0fe40003fa6270 */
[----:B------:R-:W-:Y:S02]  /*4d50*/  ISETP.GE.AND P1, PT, R28, R96, PT ;  /* 0x000000601c00720c */ /* 0x000fe40003f26270 */
[----:B------:R-:W-:Y:S02]  /*4d60*/  ISETP.GE.AND P4, PT, R24, R97, PT ;  /* 0x000000611800720c */ /* 0x000fe40003f86270 */
[----:B------:R-:W-:Y:S02]  /*4d70*/  IADD3 R24, R84, 0x28, RZ ;  /* 0x0000002854187810 */ /* 0x000fe40007ffe0ff */
[----:B------:R-:W-:-:S02]  /*4d80*/  FSEL R94, R11, -INF , !P0 ;  /* 0xff8000000b5e7808 */ /* 0x000fc40004000000 */
[----:B------:R-:W-:Y:S02]  /*4d90*/  FSEL R11, R32, -INF , !P3 ;  /* 0xff800000200b7808 */ /* 0x000fe40005800000 */
[----:B------:R-:W-:Y:S02]  /*4da0*/  FSEL R163, R21, -INF , !P5 ;  /* 0xff80000015a37808 */ /* 0x000fe40006800000 */
[----:B------:R-:W-:Y:S02]  /*4db0*/  FSEL R155, R23, -INF , !P1 ;  /* 0xff800000179b7808 */ /* 0x000fe40004800000 */
[----:B------:R-:W-:Y:S02]  /*4dc0*/  FSEL R145, R16, -INF , !P4 ;  /* 0xff80000010917808 */ /* 0x000fe40006000000 */
[----:B------:R-:W-:Y:S02]  /*4dd0*/  ISETP.GT.AND P3, PT, R120, R119, PT ;  /* 0x000000777800720c */ /* 0x000fe40003f64270 */
[----:B------:R-:W-:-:S02]  /*4de0*/  ISETP.GE.AND P5, PT, R25, R96, PT ;  /* 0x000000601900720c */ /* 0x000fc40003fa6270 */
[C---:B------:R-:W-:Y:S02]  /*4df0*/  ISETP.GE.AND P1, PT, R24.reuse, R97, PT ;  /* 0x000000611800720c */ /* 0x040fe40003f26270 */
[-C--:B------:R-:W-:Y:S02]  /*4e00*/  ISETP.GE.AND P4, PT, R24, R96.reuse, PT ;  /* 0x000000601800720c */ /* 0x080fe40003f86270 */
        /* <DEDUP_REMOVED lines=8> */
[----:B------:R-:W-:Y:S02]  /*4e90*/  ISETP.GE.AND P4, PT, R17, R97, PT ;  /* 0x000000611100720c */ /* 0x000fe40003f86270 */
[----:B------:R-:W-:-:S02]  /*4ea0*/  ISETP.GE.AND P2, PT, R84, R96, PT ;  /* 0x000000605400720c */ /* 0x000fc40003f46270 */
[C---:B------:R-:W-:Y:S02]  /*4eb0*/  IADD3 R12, R84.reuse, 0x38, RZ ;  /* 0x00000038540c7810 */ /* 0x040fe40007ffe0ff */
[----:B------:R-:W-:Y:S02]  /*4ec0*/  IADD3 R84, R84, 0x39, RZ ;  /* 0x0000003954547810 */ /* 0x000fe40007ffe0ff */
        /* <DEDUP_REMOVED lines=74> */
.L_x_5465:
[----:B------:R-:W-:-:S04]  /*5370*/  LEA R6, -R5, RZ, 0x6 ;  /* 0x000000ff05067211 */ /* 0x000fc800078e31ff */
[----:B------:R-:W-:Y:S02]  /*5380*/  SHF.R.S32.HI R7, RZ, 0x1f, R6 ;  /* 0x0000001fff077819 */ /* 0x000fe40000011406 */
.L_x_5466:
        /* <DEDUP_REMOVED lines=21> */
.L_x_5464:
[----:B------:R-:W-:Y:S01]  /*54e0*/  FMNMX.FTZ R6, R2, R11, !PT ;  /* 0x0000000b02067209 */ /* 0x000fe20007810000 */
[----:B------:R-:W-:Y:S01]  /*54f0*/  LDSM.16.MT88.4 R24, [R114+0x7000] ;  /* 0x007000007218783b */ /* 0x000fe20000004200 */
[----:B-1----:R-:W-:-:S02]  /*5500*/  FMNMX.FTZ R4, R0, R9, !PT ;  /* 0x0000000900047209 */ /* 0x002fc40007810000 */
        /* <DEDUP_REMOVED lines=54> */
[----:B------:R-:W-:Y:S02]  /*5870*/  FFMA.FTZ R97, R9, c[0x0][0x23c], -R102 ;  /* 0x00008f0009617a23 */ /* 0x000fe40000010866 */
[----:B------:R-:W-:Y:S01]  /*5880*/  FMUL.FTZ R99, R99, c[0x0][0x23c] ;  /* 0x00008f0063637a20 */ /* 0x000fe20000410000 */
[----:B------:R-:W1:Y:S01]  /*5890*/  LDSM.16.MT88.4 R8, [R114+0x6000] ;  /* 0x006000007208783b */ /* 0x000e620000004200 */
[----:B------:R-:W-:-:S02]  /*58a0*/  FMUL.FTZ R98, R98, c[0x0][0x23c] ;  /* 0x00008f0062627a20 */ /* 0x000fc40000410000 */
[--C-:B------:R-:W-:Y:S01]  /*58b0*/  FFMA.FTZ R91, R33, c[0x0][0x23c], -R102.reuse ;  /* 0x00008f00215b7a23 */ /* 0x100fe20000010866 */
[----:B------:R-:W-:Y:S01]  /*58c0*/  MUFU.EX2 R96, R96 ;  /* 0x0000006000607308 */ /* 0x000fe20000000800 */
[--C-:B------:R-:W-:Y:S02]  /*58d0*/  FFMA.FTZ R0, R31, c[0x0][0x23c], -R102.reuse ;  /* 0x00008f001f007a23 */ /* 0x100fe40000010866 */
[----:B------:R-:W-:Y:S02]  /*58e0*/  FFMA.FTZ R35, R35, c[0x0][0x23c], -R102 ;  /* 0x00008f0023237a23 */ /* 0x000fe40000010866 */
[----:B------:R-:W-:Y:S02]  /*58f0*/  FFMA.FTZ R137, R111, c[0x0][0x23c], -R106 ;  /* 0x00008f006f897a23 */ /* 0x000fe4000001086a */
[----:B------:R-:W-:Y:S01]  /*5900*/  FFMA.FTZ R110, R107, c[0x0][0x23c], -R102 ;  /* 0x00008f006b6e7a23 */ /* 0x000fe20000010866 */
[----:B------:R-:W2:Y:S01]  /*5910*/  MUFU.EX2 R92, R92 ;  /* 0x0000005c005c7308 */ /* 0x000ea20000000800 */
[----:B------:R-:W-:-:S02]  /*5920*/  FFMA.FTZ R136, R159, c[0x0][0x23c], -R106 ;  /* 0x00008f009f887a23 */ /* 0x000fc4000001086a */
[--C-:B------:R-:W-:Y:S02]  /*5930*/  FFMA.FTZ R112, R161, c[0x0][0x23c], -R106.reuse ;  /* 0x00008f00a1707a23 */ /* 0x100fe4000001086a */
[----:B------:R-:W-:Y:S02]  /*5940*/  FFMA.FTZ R111, R163, c[0x0][0x23c], -R106 ;  /* 0x00008f00a36f7a23 */ /* 0x000fe4000001086a */
[--C-:B------:R-:W-:Y:S01]  /*5950*/  FFMA.FTZ R133, R133, c[0x0][0x23c], -R102.reuse ;  /* 0x00008f0085857a23 */ /* 0x100fe20000010866 */
[----:B------:R-:W3:Y:S01]  /*5960*/  MUFU.EX2 R3, R3 ;  /* 0x0000000300037308 */ /* 0x000ee20000000800 */
[--C-:B------:R-:W-:Y:S02]  /*5970*/  FFMA.FTZ R132, R157, c[0x0][0x23c], -R102.reuse ;  /* 0x00008f009d847a23 */ /* 0x100fe40000010866 */
[----:B------:R-:W-:Y:S02]  /*5980*/  FFMA.FTZ R107, R155, c[0x0][0x23c], -R102 ;  /* 0x00008f009b6b7a23 */ /* 0x000fe40000010866 */
[----:B------:R-:W-:-:S02]  /*5990*/  FFMA.FTZ R140, R145, c[0x0][0x23c], -R106 ;  /* 0x00008f00918c7a23 */ /* 0x000fc4000001086a */
[--C-:B------:R-:W-:Y:S01]  /*59a0*/  FFMA.FTZ R149, R149, c[0x0][0x23c], -R106.reuse ;  /* 0x00008f0095957a23 */ /* 0x100fe2000001086a */
[----:B------:R-:W-:Y:S01]  /*59b0*/  MUFU.EX2 R97, R97 ;  /* 0x0000006100617308 */ /* 0x000fe20000000800 */
[----:B--2---:R-:W-:Y:S01]  /*59c0*/  F2FP.PACK_AB R84, R92, R96 ;  /* 0x000000605c54723e */ /* 0x004fe200000000ff */
[--C-:B------:R-:W-:Y:S02]  /*59d0*/  FFMA.FTZ R138, R151, c[0x0][0x23c], -R106.reuse ;  /* 0x00008f00978a7a23 */ /* 0x100fe4000001086a */
[----:B------:R-:W-:Y:S02]  /*59e0*/  FFMA.FTZ R145, R153, c[0x0][0x23c], -R106 ;  /* 0x00008f0099917a23 */ /* 0x000fe4000001086a */
[--C-:B------:R-:W-:Y:S02]  /*59f0*/  FFMA.FTZ R144, R147, c[0x0][0x23c], -R102.reuse ;  /* 0x00008f0093907a23 */ /* 0x100fe40000010866 */
[----:B------:R-:W2:Y:S01]  /*5a00*/  MUFU.EX2 R2, R35 ;  /* 0x0000002300027308 */ /* 0x000ea20000000800 */
[----:B---3--:R-:W-:Y:S01]  /*5a10*/  F2FP.PACK_AB R86, R3, R88 ;  /* 0x000000580356723e */ /* 0x008fe200000000ff */
[----:B------:R-:W-:-:S02]  /*5a20*/  FFMA.FTZ R143, R143, c[0x0][0x23c], -R102 ;  /* 0x00008f008f8f7a23 */ /* 0x000fc40000010866 */
[--C-:B------:R-:W-:Y:S02]  /*5a30*/  FFMA.FTZ R139, R139, c[0x0][0x23c], -R102.reuse ;  /* 0x00008f008b8b7a23 */ /* 0x100fe40000010866 */
[----:B------:R-:W-:Y:S02]  /*5a40*/  FFMA.FTZ R142, R141, c[0x0][0x23c], -R102 ;  /* 0x00008f008d8e7a23 */ /* 0x000fe40000010866 */
[----:B------:R-:W3:Y:S01]  /*5a50*/  MUFU.EX2 R99, R99 ;  /* 0x0000006300637308 */ /* 0x000ee20000000800 */
[--C-:B------:R-:W-:Y:S02]  /*5a60*/  FFMA.FTZ R146, R103, c[0x0][0x23c], -R106.reuse ;  /* 0x00008f0067927a23 */ /* 0x100fe4000001086a */
[--C-:B------:R-:W-:Y:S02]  /*5a70*/  FFMA.FTZ R103, R104, c[0x0][0x23c], -R106.reuse ;  /* 0x00008f0068677a23 */ /* 0x100fe4000001086a */
[--C-:B------:R-:W-:Y:S02]  /*5a80*/  FFMA.FTZ R101, R101, c[0x0][0x23c], -R106.reuse ;  /* 0x00008f0065657a23 */ /* 0x100fe4000001086a */
[----:B------:R-:W-:Y:S01]  /*5a90*/  FFMA.FTZ R104, R105, c[0x0][0x23c], -R106 ;  /* 0x00008f0069687a23 */ /* 0x000fe2000001086a */
[----:B------:R-:W4:Y:S01]  /*5aa0*/  MUFU.EX2 R98, R98 ;  /* 0x0000006200627308 */ /* 0x000f220000000800 */
[----:B--2---:R-:W-:Y:S01]  /*5ab0*/  F2FP.PACK_AB R85, R2, R97 ;  /* 0x000000610255723e */ /* 0x004fe200000000ff */
[----:B------:R-:W2:Y:S01]  /*5ac0*/  LDSM.16.MT88.4 R32, [R113+0x7000] ;  /* 0x007000007120783b */ /* 0x000ea20000004200 */
[----:B------:R-:W-:-:S02]  /*5ad0*/  FFMA.FTZ R93, R93, c[0x0][0x23c], -R102 ;  /* 0x00008f005d5d7a23 */ /* 0x000fc40000010866 */
[--C-:B------:R-:W-:Y:S02]  /*5ae0*/  FFMA.FTZ R94, R94, c[0x0][0x23c], -R102.reuse ;  /* 0x00008f005e5e7a23 */ /* 0x100fe40000010866 */
[----:B------:R-:W-:Y:S01]  /*5af0*/  FFMA.FTZ R95, R95, c[0x0][0x23c], -R102 ;  /* 0x00008f005f5f7a23 */ /* 0x000fe20000010866 */
[----:B------:R-:W-:Y:S01]  /*5b00*/  MUFU.EX2 R91, R91 ;  /* 0x0000005b005b7308 */ /* 0x000fe20000000800 */
[-C--:B---3--:R-:W-:Y:S02]  /*5b10*/  FMUL.FTZ R20, R52, R99.reuse ;  /* 0x0000006334147220 */ /* 0x088fe40000410000 */
[-C--:B------:R-:W-:Y:S02]  /*5b20*/  FMUL.FTZ R21, R53, R99.reuse ;  /* 0x0000006335157220 */ /* 0x080fe40000410000 */
[-C--:B------:R-:W-:Y:S02]  /*5b30*/  FMUL.FTZ R56, R56, R99.reuse ;  /* 0x0000006338387220 */ /* 0x080fe40000410000 */
[----:B------:R-:W-:Y:S01]  /*5b40*/  FMUL.FTZ R57, R57, R99 ;  /* 0x0000006339397220 */ /* 0x000fe20000410000 */
[----:B------:R-:W3:Y:S01]  /*5b50*/  MUFU.EX2 R0, R0 ;  /* 0x0000000000007308 */ /* 0x000ee20000000800 */
        /* <DEDUP_REMOVED lines=9> */
[----:B---3--:R-:W-:Y:S01]  /*5bf0*/  F2FP.PACK_AB R87, R0, R91 ;  /* 0x0000005b0057723e */ /* 0x008fe200000000ff */
[-C--:B------:R-:W-:Y:S01]  /*5c00*/  FMUL.FTZ R40, R40, R99.reuse ;  /* 0x0000006328287220 */ /* 0x080fe20000410000 */
[----:B------:R-:W3:Y:S01]  /*5c10*/  MUFU.EX2 R136, R136 ;  /* 0x0000008800887308 */ /* 0x000ee20000000800 */
[-C--:B------:R-:W-:Y:S02]  /*5c20*/  FMUL.FTZ R41, R41, R99.reuse ;  /* 0x0000006329297220 */ /* 0x080fe40000410000 */
[-C--:B------:R-:W-:Y:S02]  /*5c30*/  FMUL.FTZ R42, R42, R98.reuse ;  /* 0x000000622a2a7220 */ /* 0x080fe40000410000 */
[----:B------:R-:W-:Y:S01]  /*5c40*/  HMMA.16816.F32 R20, R84, R24, R20 ;  /* 0x000000185414723c */ /* 0x000fe20000001814 */
[----:B------:R-:W-:Y:S02]  /*5c50*/  FMUL.FTZ R43, R43, R98 ;  /* 0x000000622b2b7220 */ /* 0x000fe40000410000 */
[----:B------:R-:W-:Y:S01]  /*5c60*/  MUFU.EX2 R112, R112 ;  /* 0x0000007000707308 */ /* 0x000fe20000000800 */
[----:B------:R-:W-:-:S02]  /*5c70*/  FMUL.FTZ R28, R60, R99 ;  /* 0x000000633c1c7220 */ /* 0x000fc40000410000 */
[----:B------:R-:W-:Y:S02]  /*5c80*/  FMUL.FTZ R29, R61, R99 ;  /* 0x000000633d1d7220 */ /* 0x000fe40000410000 */
[C---:B------:R-:W-:Y:S01]  /*5c90*/  HMMA.16816.F32 R24, R84.reuse, R26, R56 ;  /* 0x0000001a5418723c */ /* 0x040fe20000001838 */
[----:B------:R-:W4:Y:S01]  /*5ca0*/  LDSM.16.MT88.4 R56, [R114+0x6400] ;  /* 0x006400007238783b */ /* 0x000f220000004200 */
[-C--:B------:R-:W-:Y:S01]  /*5cb0*/  FMUL.FTZ R30, R62, R98.reuse ;  /* 0x000000623e1e7220 */ /* 0x080fe20000410000 */
[----:B------:R-:W5:Y:S01]  /*5cc0*/  MUFU.EX2 R111, R111 ;  /* 0x0000006f006f7308 */ /* 0x000f620000000800 */
[----:B------:R-:W-:Y:S01]  /*5cd0*/  FMUL.FTZ R31, R63, R98 ;  /* 0x000000623f1f7220 */ /* 0x000fe20000410000 */
[----:B---3--:R-:W-:Y:S01]  /*5ce0*/  F2FP.PACK_AB R52, R136, R137 ;  /* 0x000000898834723e */ /* 0x008fe200000000ff */
[----:B------:R-:W3:Y:S01]  /*5cf0*/  LDSM.16.MT88.4 R60, [R113+0x6400] ;  /* 0x00640000713c783b */ /* 0x000ee20000004200 */
[-C--:B------:R-:W-:Y:S01]  /*5d00*/  FMUL.FTZ R12, R44, R99.reuse ;  /* 0x000000632c0c7220 */ /* 0x080fe20000410000 */
[----:B-1----:R-:W-:Y:S01]  /*5d10*/  HMMA.16816.F32 R4, R84, R8, R4 ;  /* 0x000000085404723c */ /* 0x002fe20000001804 */
[----:B------:R-:W-:-:S02]  /*5d20*/  FMUL.FTZ R13, R45, R99 ;  /* 0x000000632d0d7220 */ /* 0x000fc40000410000 */
[----:B------:R-:W-:Y:S01]  /*5d30*/  MUFU.EX2 R133, R133 ;  /* 0x0000008500857308 */ /* 0x000fe20000000800 */
[-C--:B------:R-:W-:Y:S02]  /*5d40*/  FMUL.FTZ R14, R46, R98.reuse ;  /* 0x000000622e0e7220 */ /* 0x080fe40000410000 */
[----:B------:R-:W-:Y:S02]  /*5d50*/  FMUL.FTZ R15, R47, R98 ;  /* 0x000000622f0f7220 */ /* 0x000fe40000410000 */
[----:B------:R-:W-:Y:S01]  /*5d60*/  HMMA.16816.F32 R8, R84, R10, R40 ;  /* 0x0000000a5408723c */ /* 0x000fe20000001828 */
[-C--:B------:R-:W-:Y:S01]  /*5d70*/  FMUL.FTZ R48, R48, R99.reuse ;  /* 0x0000006330307220 */ /* 0x080fe20000410000 */
[----:B------:R-:W1:Y:S01]  /*5d80*/  LDSM.16.MT88.4 R40, [R114+0x8000] ;  /* 0x008000007228783b */ /* 0x000e620000004200 */
[----:B------:R-:W2:Y:S01]  /*5d90*/  MUFU.EX2 R132, R132 ;  /* 0x0000008400847308 */ /* 0x000ea20000000800 */
[----:B-----5:R-:W-:Y:S01]  /*5da0*/  F2FP.PACK_AB R54, R111, R112 ;  /* 0x000000706f36723e */ /* 0x020fe200000000ff */
[----:B------:R-:W-:-:S02]  /*5db0*/  FMUL.FTZ R49, R49, R99 ;  /* 0x0000006331317220 */ /* 0x000fc40000410000 */
[-C--:B------:R-:W-:Y:S01]  /*5dc0*/  FMUL.FTZ R50, R50, R98.reuse ;  /* 0x0000006232327220 */ /* 0x080fe20000410000 */
[C---:B------:R-:W-:Y:S01]  /*5dd0*/  HMMA.16816.F32 R12, R84.reuse, R16, R12 ;  /* 0x00000010540c723c */ /* 0x040fe2000000180c */
[-C--:B------:R-:W-:Y:S02]  /*5de0*/  FMUL.FTZ R51, R51, R98.reuse ;  /* 0x0000006233337220 */ /* 0x080fe40000410000 */
[----:B------:R-:W-:Y:S01]  /*5df0*/  MUFU.EX2 R110, R110 ;  /* 0x0000006e006e7308 */ /* 0x000fe20000000800 */
[-C--:B------:R-:W-:Y:S02]  /*5e00*/  FMUL.FTZ R64, R64, R99.reuse ;  /* 0x0000006340407220 */ /* 0x080fe40000410000 */
[----:B------:R-:W-:Y:S02]  /*5e10*/  FMUL.FTZ R65, R65, R99 ;  /* 0x0000006341417220 */ /* 0x000fe40000410000 */
[----:B------:R-:W-:Y:S01]  /*5e20*/  HMMA.16816.F32 R16, R84, R18, R48 ;  /* 0x000000125410723c */ /* 0x000fe20000001830 */
[-C--:B------:R-:W-:Y:S01]  /*5e30*/  FMUL.FTZ R66, R66, R98.reuse ;  /* 0x0000006242427220 */ /* 0x080fe20000410000 */
[----:B------:R-:W5:Y:S01]  /*5e40*/  LDSM.16.MT88.4 R48, [R113+0x8000] ;  /* 0x008000007130783b */ /* 0x000f620000004200 */
[----:B------:R-:W3:Y:S01]  /*5e50*/  MUFU.EX2 R107, R107 ;  /* 0x0000006b006b7308 */ /* 0x000ee20000000800 */
[----:B--2---:R-:W-:Y:S01]  /*5e60*/  F2FP.PACK_AB R53, R132, R133 ;  /* 0x000000858435723e */ /* 0x004fe200000000ff */
        /* <DEDUP_REMOVED lines=9> */
[----:B------:R-:W-:Y:S01]  /*5f00*/  FMUL.FTZ R73, R73, R99 ;  /* 0x0000006349497220 */ /* 0x000fe20000410000 */
[----:B------:R-:W-:Y:S01]  /*5f10*/  LDSM.16.MT88.4 R64, [R113+0x7c00] ;  /* 0x007c00007140783b */ /* 0x000fe20000004200 */
[----:B---3--:R-:W-:Y:S01]  /*5f20*/  F2FP.PACK_AB R55, R107, R110 ;  /* 0x0000006e6b37723e */ /* 0x008fe200000000ff */
[-C--:B------:R-:W-:Y:S01]  /*5f30*/  FMUL.FTZ R74, R74, R98.reuse ;  /* 0x000000624a4a7220 */ /* 0x080fe20000410000 */
[----:B------:R-:W-:Y:S01]  /*5f40*/  MUFU.EX2 R149, R149 ;  /* 0x0000009500957308 */ /* 0x000fe20000000800 */
[----:B------:R-:W-:-:S02]  /*5f50*/  FMUL.FTZ R75, R75, R98 ;  /* 0x000000624b4b7220 */ /* 0x000fc40000410000 */
[-C--:B------:R-:W-:Y:S02]  /*5f60*/  FMUL.FTZ R44, R76, R99.reuse ;  /* 0x000000634c2c7220 */ /* 0x080fe40000410000 */
[C---:B----4-:R-:W-:Y:S01]  /*5f70*/  HMMA.16816.F32 R4, R52.reuse, R56, R4 ;  /* 0x000000383404723c */ /* 0x050fe20000001804 */
        /* <DEDUP_REMOVED lines=9> */
[----:B------:R-:W-:Y:S01]  /*6010*/  MUFU.EX2 R145, R145 ;  /* 0x0000009100917308 */ /* 0x000fe20000000800 */
[----:B------:R-:W-:Y:S02]  /*6020*/  FMUL.FTZ R83, R83, R98 ;  /* 0x0000006253537220 */ /* 0x000fe40000410000 */
[C---:B------:R-:W-:Y:S01]  /*6030*/  HMMA.16816.F32 R12, R52.reuse, R60, R12 ;  /* 0x0000003c340c723c */ /* 0x040fe2000000180c */
[----:B------:R-:W-:Y:S02]  /*6040*/  FFMA.FTZ R100, R100, c[0x0][0x23c], -R102 ;  /* 0x00008f0064647a23 */ /* 0x000fe40000010866 */
[----:B------:R-:W-:Y:S02]  /*6050*/  FFMA.FTZ R99, R109, R99, R96 ;  /* 0x000000636d637223 */ /* 0x000fe40000010060 */
[----:B------:R-:W-:Y:S03]  /*6060*/  MUFU.EX2 R144, R144 ;  /* 0x0000009000907308 */ /* 0x000fe60000000800 */
[----:B------:R-:W-:Y:S01]  /*6070*/  HMMA.16816.F32 R16, R52, R62, R16 ;  /* 0x0000003e3410723c */ /* 0x000fe20000001810 */
[----:B------:R-:W3:Y:S04]  /*6080*/  LDSM.16.MT88.4 R60, [R113+0x7400] ;  /* 0x00740000713c783b */ /* 0x000ee80000004200 */
[----:B------:R-:W-:Y:S03]  /*6090*/  MUFU.EX2 R143, R143 ;  /* 0x0000008f008f7308 */ /* 0x000fe60000000800 */
[C---:B-1----:R-:W-:Y:S05]  /*60a0*/  HMMA.16816.F32 R36, R84.reuse, R40, R36 ;  /* 0x000000285424723c */ /* 0x042fea0000001824 */
[----:B------:R-:W-:Y:S03]  /*60b0*/  MUFU.EX2 R139, R139 ;  /* 0x0000008b008b7308 */ /* 0x000fe60000000800 */
[C---:B------:R-:W-:Y:S01]  /*60c0*/  HMMA.16816.F32 R40, R84.reuse, R42, R72 ;  /* 0x0000002a5428723c */ /* 0x040fe20000001848 */
[----:B------:R-:W-:Y:S04]  /*60d0*/  LDSM.16.MT88.4 R72, [R114+0x8800] ;  /* 0x008800007248783b */ /* 0x000fe80000004200 */
[----:B------:R-:W-:Y:S03]  /*60e0*/  MUFU.EX2 R142, R142 ;  /* 0x0000008e008e7308 */ /* 0x000fe60000000800 */
[----:B-----5:R-:W-:Y:S05]  /*60f0*/  HMMA.16816.F32 R44, R84, R48, R44 ;  /* 0x00000030542c723c */ /* 0x020fea000000182c */
[----:B------:R-:W-:Y:S03]  /*6100*/  MUFU.EX2 R101, R101 ;  /* 0x0000006500657308 */ /* 0x000fe60000000800 */
[C---:B--2---:R-:W-:Y:S05]  /*6110*/  HMMA.16816.F32 R20, R52.reuse, R56, R20 ;  /* 0x000000383414723c */ /* 0x044fea0000001814 */
[----:B------:R-:W1:Y:S03]  /*6120*/  MUFU.EX2 R146, R146 ;  /* 0x0000009200927308 */ /* 0x000e660000000800 */
[C---:B------:R-:W-:Y:S01]  /*6130*/  HMMA.16816.F32 R24, R52.reuse, R58, R24 ;  /* 0x0000003a3418723c */ /* 0x040fe20000001818 */
[----:B------:R-:W2:Y:S04]  /*6140*/  LDSM.16.MT88.4 R56, [R114+0x8400] ;  /* 0x008400007238783b */ /* 0x000ea80000004200 */
[----:B------:R-:W-:Y:S03]  /*6150*/  MUFU.EX2 R103, R103 ;  /* 0x0000006700677308 */ /* 0x000fe60000000800 */
[C---:B---3--:R-:W-:Y:S05]  /*6160*/  HMMA.16816.F32 R28, R52.reuse, R60, R28 ;  /* 0x0000003c341c723c */ /* 0x048fea000000181c */
[----:B------:R-:W3:Y:S03]  /*6170*/  MUFU.EX2 R104, R104 ;  /* 0x0000006800687308 */ /* 0x000ee60000000800 */
[----:B------:R-:W-:Y:S01]  /*6180*/  HMMA.16816.F32 R32, R52, R62, R32 ;  /* 0x0000003e3420723c */ /* 0x000fe20000001820 */
[----:B------:R-:W4:Y:S04]  /*6190*/  LDSM.16.MT88.4 R60, [R113+0x8400] ;  /* 0x00840000713c783b */ /* 0x000f280000004200 */
[----:B------:R-:W-:Y:S03]  /*61a0*/  MUFU.EX2 R93, R93 ;  /* 0x0000005d005d7308 */ /* 0x000fe60000000800 */
[----:B------:R-:W-:Y:S01]  /*61b0*/  HMMA.16816.F32 R48, R84, R50, R80 ;  /* 0x000000325430723c */ /* 0x000fe20000001850 */
[----:B------:R-:W-:Y:S04]  /*61c0*/  LDSM.16.MT88.4 R80, [R113+0x8800] ;  /* 0x008800007150783b */ /* 0x000fe80000004200 */
[----:B------:R-:W5:Y:S02]  /*61d0*/  MUFU.EX2 R94, R94 ;  /* 0x0000005e005e7308 */ /* 0x000f640000000800 */
[----:B-1----:R-:W-:-:S02]  /*61e0*/  F2FP.PACK_AB R84, R146, R101 ;  /* 0x000000659254723e */ /* 0x002fc400000000ff */
[----:B---3--:R-:W-:-:S04]  /*61f0*/  F2FP.PACK_AB R86, R104, R103 ;  /* 0x000000676856723e */ /* 0x008fc800000000ff */
[----:B------:R-:W-:Y:S01]  /*6200*/  MUFU.EX2 R95, R95 ;  /* 0x0000005f005f7308 */ /* 0x000fe20000000800 */
[C---:B--2---:R-:W-:Y:S07]  /*6210*/  HMMA.16816.F32 R36, R52.reuse, R56, R36 ;  /* 0x000000383424723c */ /* 0x044fee0000001824 */
[----:B------:R-:W1:Y:S01]  /*6220*/  MUFU.EX2 R100, R100 ;  /* 0x0000006400647308 */ /* 0x000e620000000800 */
[----:B-----5:R-:W-:Y:S01]  /*6230*/  F2FP.PACK_AB R85, R94, R93 ;  /* 0x0000005d5e55723e */ /* 0x020fe200000000ff */
[C---:B------:R-:W-:Y:S01]  /*6240*/  HMMA.16816.F32 R40, R52.reuse, R58, R40 ;  /* 0x0000003a3428723c */ /* 0x040fe20000001828 */
[----:B------:R-:W2:Y:S07]  /*6250*/  LDSM.16.MT88.4 R56, [R114+0x6800] ;  /* 0x006800007238783b */ /* 0x000eae0000004200 */
[----:B----4-:R-:W-:Y:S01]  /*6260*/  HMMA.16816.F32 R44, R52, R60, R44 ;  /* 0x0000003c342c723c */ /* 0x010fe2000000182c */
[----:B-1----:R-:W-:-:S07]  /*6270*/  F2FP.PACK_AB R87, R100, R95 ;  /* 0x0000005f6457723e */ /* 0x002fce00000000ff */
[----:B------:R-:W-:Y:S01]  /*6280*/  HMMA.16816.F32 R48, R52, R62, R48 ;  /* 0x0000003e3430723c */ /* 0x000fe20000001830 */
[----:B------:R-:W1:Y:S06]  /*6290*/  LDSM.16.MT88.4 R60, [R113+0x6800] ;  /* 0x00680000713c783b */ /* 0x000e6c0000004200 */
[----:B------:R-:W-:Y:S02]  /*62a0*/  F2FP.PACK_AB R52, R149, R140 ;  /* 0x0000008c9534723e */ /* 0x000fe400000000ff */
[----:B------:R-:W-:Y:S02]  /*62b0*/  F2FP.PACK_AB R53, R143, R144 ;  /* 0x000000908f35723e */ /* 0x000fe400000000ff */
[----:B------:R-:W-:-:S02]  /*62c0*/  F2FP.PACK_AB R54, R145, R138 ;  /* 0x0000008a9136723e */ /* 0x000fc400000000ff */
[----:B------:R-:W-:-:S07]  /*62d0*/  F2FP.PACK_AB R55, R142, R139 ;  /* 0x0000008b8e37723e */ /* 0x000fce00000000ff */
[C---:B------:R-:W-:Y:S07]  /*62e0*/  HMMA.16816.F32 R68, R52.reuse, R72, R36 ;  /* 0x000000483444723c */ /* 0x040fee0000001824 */
[----:B------:R-:W-:Y:S01]  /*62f0*/  FFMA.FTZ R37, R108, R98, R97 ;  /* 0x000000626c257223 */ /* 0x000fe20000010061 */
[----:B--2---:R-:W-:Y:S01]  /*6300*/  HMMA.16816.F32 R4, R52, R56, R4 ;  /* 0x000000383404723c */ /* 0x004fe20000001804 */
[----:B------:R-:W-:Y:S02]  /*6310*/  FADD.FTZ R97, R92, R99 ;  /* 0x000000635c617221 */ /* 0x000fe40000010000 */
[----:B------:R-:W-:-:S02]  /*6320*/  FADD.FTZ R2, R2, R37 ;  /* 0x0000002502027221 */ /* 0x000fc40000010000 */
[----:B------:R-:W-:Y:S02]  /*6330*/  FADD.FTZ R88, R88, R97 ;  /* 0x0000006158587221 */ /* 0x000fe40000010000 */
[----:B------:R-:W-:Y:S01]  /*6340*/  FADD.FTZ R91, R91, R2 ;  /* 0x000000025b5b7221 */ /* 0x000fe20000010000 */
[C---:B------:R-:W-:Y:S01]  /*6350*/  HMMA.16816.F32 R8, R52.reuse, R58, R8 ;  /* 0x0000003a3408723c */ /* 0x040fe20000001808 */
[----:B------:R-:W2:Y:S01]  /*6360*/  LDSM.16.MT88.4 R56, [R114+0x7800] ;  /* 0x007800007238783b */ /* 0x000ea20000004200 */
[----:B------:R-:W-:Y:S02]  /*6370*/  FADD.FTZ R2, R3, R88 ;  /* 0x0000005803027221 */ /* 0x000fe40000010000 */
[----:B------:R-:W-:Y:S02]  /*6380*/  FADD.FTZ R0, R0, R91 ;  /* 0x0000005b00007221 */ /* 0x000fe40000010000 */
[----:B------:R-:W-:Y:S01]  /*6390*/  FADD.FTZ R3, R137, R2 ;  /* 0x0000000289037221 */ /* 0x000fe20000010000 */
[----:B------:R-:W-:Y:S01]  /*63a0*/  MOV R2, R90 ;  /* 0x0000005a00027202 */ /* 0x000fe20000000f00 */
[----:B------:R-:W-:Y:S01]  /*63b0*/  HMMA.16816.F32 R72, R52, R74, R40 ;  /* 0x0000004a3448723c */ /* 0x000fe20000001828 */
[----:B------:R-:W3:Y:S01]  /*63c0*/  LDSM.16.MT88.4 R40, [R114+0x6c00] ;  /* 0x006c00007228783b */ /* 0x000ee20000004200 */
[----:B------:R-:W-:-:S04]  /*63d0*/  FADD.FTZ R3, R136, R3 ;  /* 0x0000000388037221 */ /* 0x000fc80000010000 */
[----:B------:R-:W-:Y:S02]  /*63e0*/  FADD.FTZ R112, R112, R3 ;  /* 0x0000000370707221 */ /* 0x000fe40000010000 */
[----:B------:R-:W-:Y:S02]  /*63f0*/  HMMA.16816.F32 R76, R52, R80, R44 ;  /* 0x00000050344c723c */ /* 0x000fe4000000182c */
[----:B------:R-:W-:-:S04]  /*6400*/  FADD.FTZ R111, R111, R112 ;  /* 0x000000706f6f7221 */ /* 0x000fc80000010000 */
[----:B------:R-:W-:Y:S02]  /*6410*/  FADD.FTZ R140, R140, R111 ;  /* 0x0000006f8c8c7221 */ /* 0x000fe40000010000 */
[----:B------:R-:W-:Y:S01]  /*6420*/  HMMA.16816.F32 R80, R52, R82, R48 ;  /* 0x000000523450723c */ /* 0x000fe20000001830 */
[----:B------:R-:W4:Y:S01]  /*6430*/  LDSM.16.MT88.4 R48, [R113+0x6c00] ;  /* 0x006c00007130783b */ /* 0x000f220000004200 */
[----:B------:R-:W-:-:S04]  /*6440*/  FADD.FTZ R149, R149, R140 ;  /* 0x0000008c95957221 */ /* 0x000fc80000010000 */
[----:B------:R-:W-:Y:S02]  /*6450*/  FADD.FTZ R138, R138, R149 ;  /* 0x000000958a8a7221 */ /* 0x000fe40000010000 */
[C---:B-1----:R-:W-:Y:S08]  /*6460*/  HMMA.16816.F32 R12, R52.reuse, R60, R12 ;  /* 0x0000003c340c723c */ /* 0x042ff0000000180c */
[C---:B------:R-:W-:Y:S08]  /*6470*/  HMMA.16816.F32 R16, R52.reuse, R62, R16 ;  /* 0x0000003e3410723c */ /* 0x040ff00000001810 */
[C---:B--2---:R-:W-:Y:S08]  /*6480*/  HMMA.16816.F32 R20, R52.reuse, R56, R20 ;  /* 0x000000383414723c */ /* 0x044ff00000001814 */
[----:B------:R-:W-:Y:S01]  /*6490*/  HMMA.16816.F32 R24, R52, R58, R24 ;  /* 0x0000003a3418723c */ /* 0x000fe20000001818 */
[----:B------:R-:W1:Y:S07]  /*64a0*/  LDSM.16.MT88.4 R56, [R113+0x7800] ;  /* 0x007800007138783b */ /* 0x000e6e0000004200 */
[C---:B---3--:R-:W-:Y:S01]  /*64b0*/  HMMA.16816.F32 R36, R84.reuse, R40, R4 ;  /* 0x000000285424723c */ /* 0x048fe20000001804 */
[----:B------:R-:W-:Y:S07]  /*64c0*/  LDSM.16.MT88.4 R4, [R113+0x8c00] ;  /* 0x008c00007104783b */ /* 0x000fee0000004200 */
[C---:B------:R-:W-:Y:S01]  /*64d0*/  HMMA.16816.F32 R40, R84.reuse, R42, R8 ;  /* 0x0000002a5428723c */ /* 0x040fe20000001808 */
[----:B------:R-:W2:Y:S07]  /*64e0*/  LDSM.16.MT88.4 R8, [R114+0x8c00] ;  /* 0x008c00007208783b */ /* 0x000eae0000004200 */
[C---:B----4-:R-:W-:Y:S07]  /*64f0*/  HMMA.16816.F32 R44, R84.reuse, R48, R12 ;  /* 0x00000030542c723c */ /* 0x050fee000000180c */
[----:B------:R-:W-:Y:S01]  /*6500*/  FADD.FTZ R13, R133, R0 ;  /* 0x00000000850d7221 */ /* 0x000fe20000010000 */
[----:B------:R-:W-:Y:S03]  /*6510*/  HMMA.16816.F32 R48, R84, R50, R16 ;  /* 0x000000325430723c */ /* 0x000fe60000001810 */
        /* <DEDUP_REMOVED lines=9> */
[C---:B--2---:R-:W-:Y:S01]  /*65b0*/  HMMA.16816.F32 R68, R84.reuse, R8, R68 ;  /* 0x000000085444723c */ /* 0x044fe20000001844 */
[----:B------:R-:W-:Y:S02]  /*65c0*/  FADD.FTZ R0, R145, R138 ;  /* 0x0000008a91007221 */ /* 0x000fe40000010000 */
[----:B------:R-:W-:Y:S02]  /*65d0*/  FADD.FTZ R142, R142, R139 ;  /* 0x0000008b8e8e7221 */ /* 0x000fe40000010000 */
[----:B------:R-:W-:Y:S01]  /*65e0*/  FADD.FTZ R101, R101, R0 ;  /* 0x0000000065657221 */ /* 0x000fe20000010000 */
[----:B------:R-:W-:Y:S01]  /*65f0*/  MOV R0, R89 ;  /* 0x0000005900007202 */ /* 0x000fe20000000f00 */
        /* <DEDUP_REMOVED lines=8> */
[----:B------:R-:W-:-:S05]  /*6680*/  FADD.FTZ R108, R100, R95 ;  /* 0x0000005f646c7221 */ /* 0x000fca0000010000 */
[C---:B------:R-:W-:Y:S08]  /*6690*/  HMMA.16816.F32 R72, R84.reuse, R10, R72 ;  /* 0x0000000a5448723c */ /* 0x040ff00000001848 */
[C---:B------:R-:W-:Y:S08]  /*66a0*/  HMMA.16816.F32 R76, R84.reuse, R4, R76 ;  /* 0x00000004544c723c */ /* 0x040ff0000000184c */
[C---:B-1----:R-:W-:Y:S08]  /*66b0*/  HMMA.16816.F32 R52, R84.reuse, R56, R20 ;  /* 0x000000385434723c */ /* 0x042ff00000001814 */
[C---:B------:R-:W-:Y:S08]  /*66c0*/  HMMA.16816.F32 R56, R84.reuse, R58, R24 ;  /* 0x0000003a5438723c */ /* 0x040ff00000001818 */
[----:B------:R-:W-:Y:S11]  /*66d0*/  HMMA.16816.F32 R80, R84, R6, R80 ;  /* 0x000000065450723c */ /* 0x000ff60000001850 */
[----:B------:R-:W-:Y:S08]  /*66e0*/  @!UPT UIADD3 URZ, URZ, URZ, URZ ;  /* 0x0000003f3f3ff290 */ /* 0x000ff0000fffe03f */
.L_x_5461:
[----:B------:R-:W-:Y:S05]  /*66f0*/  @!P3 BRA `(.L_x_5467) ;  /* 0x000022400000b947 */ /* 0x000fea0003800000 */
[----:B------:R-:W-:Y:S01]  /*6700*/  ULDC.64 UR4, c[0x0][0x1a0] ;  /* 0x0000680000047ab9 */ /* 0x000fe20000000a00 */
[----:B------:R-:W-:Y:S01]  /*6710*/  IMAD.MOV.U32 R5, RZ, RZ, 0x20 ;  /* 0x00000020ff057424 */ /* 0x000fe200078e00ff */
[----:B------:R-:W-:Y:S01]  /*6720*/  ULEA UR6, -UR4, URZ, 0x6 ;  /* 0x0000003f04067291 */ /* 0x000fe2000f8e313f */
[----:B------:R-:W-:Y:S01]  /*6730*/  LOP3.LUT P0, RZ, R124, 0x2, RZ, 0xc0, !PT ;  /* 0x000000027cff7812 */ /* 0x000fe2000780c0ff */
[----:B------:R-:W-:Y:S01]  /*6740*/  UMOV UR7, 0x5 ;  /* 0x0000000500077882 */ /* 0x000fe20000000000 */
[----:B------:R-:W-:Y:S01]  /*6750*/  IMAD.MOV.U32 R3, RZ, RZ, R0 ;  /* 0x000000ffff037224 */ /* 0x000fe200078e0000 */
[----:B------:R-:W-:Y:S01]  /*6760*/  USHF.R.S32.HI UR10, URZ, 0x1f, UR6 ;  /* 0x0000001f3f0a7899 */ /* 0x000fe20008011406 */
[----:B------:R-:W-:Y:S01]  /*6770*/  SEL R5, R5, 0xffffffe0, !P0 ;  /* 0xffffffe005057807 */ /* 0x000fe20004000000 */
[----:B------:R-:W-:Y:S01]  /*6780*/  USHF.L.U64.HI UR5, UR4, UR7, UR5 ;  /* 0x0000000704057299 */ /* 0x000fe20008010205 */
[----:B------:R-:W-:Y:S01]  /*6790*/  MOV R85, R2 ;  /* 0x0000000200557202 */ /* 0x000fe20000000f00 */
[----:B------:R-:W-:Y:S01]  /*67a0*/  USHF.L.U32 UR11, UR4, 0x5, URZ ;  /* 0x00000005040b7899 */ /* 0x000fe2000800063f */
[----:B------:R-:W-:Y:S01]  /*67b0*/  IADD3 R112, R5, 0x3000, R116 ;  /* 0x0000300005707810 */ /* 0x000fe20007ffe074 */
[----:B------:R-:W-:Y:S01]  /*67c0*/  ULDC UR7, c[0x0][0x198] ;  /* 0x0000660000077ab9 */ /* 0x000fe20000000800 */
[----:B------:R-:W-:Y:S01]  /*67d0*/  IMAD.U32 R133, RZ, RZ, UR6 ;  /* 0x00000006ff857e24 */ /* 0x000fe2000f8e00ff */
[----:B------:R-:W-:Y:S01]  /*67e0*/  ULEA UR7, -UR7, URZ, 0x6 ;  /* 0x0000003f07077291 */ /* 0x000fe2000f8e313f */
[----:B------:R-:W-:Y:S01]  /*67f0*/  MOV R132, UR10 ;  /* 0x0000000a00847c02 */ /* 0x000fe20008000f00 */
[----:B------:R-:W-:-:S02]  /*6800*/  USHF.L.U64.HI UR5, UR11, 0x1, UR5 ;  /* 0x000000010b057899 */ /* 0x000fc40008010205 */
[----:B------:R-:W-:Y:S02]  /*6810*/  USHF.R.S32.HI UR4, URZ, 0x1f, UR7 ;  /* 0x0000001f3f047899 */ /* 0x000fe40008011407 */
[----:B------:R-:W-:Y:S02]  /*6820*/  USHF.L.U32 UR11, UR11, 0x1, URZ ;  /* 0x000000010b0b7899 */ /* 0x000fe4000800063f */
.L_x_5471:
        /* <DEDUP_REMOVED lines=65> */
.L_x_5468:
        /* <DEDUP_REMOVED lines=159> */
[----:B------:R-:W-:Y:S03]  /*7630*/  IMAD.IADD R89, R91, 0x1, R87 ;  /* 0x000000015b597824 */ /* 0x000fe600078e0257 */
.L_x_5470:
        /* <DEDUP_REMOVED lines=16> */
.L_x_5469:
        /* <DEDUP_REMOVED lines=56> */
[----:B------:R-:W-:Y:S01]  /*7ac0*/  FFMA.FTZ R111, R8, c[0x0][0x23c], -R106 ;  /* 0x00008f00086f7a23 */ /* 0x000fe2000001086a */
[----:B------:R-:W-:Y:S01]  /*7ad0*/  ISETP.GT.AND P0, PT, R120, R119, PT ;  /* 0x000000777800720c */ /* 0x000fe20003f04270 */
[--C-:B------:R-:W-:Y:S02]  /*7ae0*/  FFMA.FTZ R107, R6, c[0x0][0x23c], -R104.reuse ;  /* 0x00008f00066b7a23 */ /* 0x100fe40000010868 */
[----:B------:R-:W-:Y:S02]  /*7af0*/  FFMA.FTZ R110, R7, c[0x0][0x23c], -R104 ;  /* 0x00008f00076e7a23 */ /* 0x000fe40000010868 */
[----:B------:R-:W-:Y:S02]  /*7b00*/  FFMA.FTZ R136, R9, c[0x0][0x23c], -R106 ;  /* 0x00008f0009887a23 */ /* 0x000fe4000001086a */
[--C-:B------:R-:W-:Y:S01]  /*7b10*/  FFMA.FTZ R137, R10, c[0x0][0x23c], -R104.reuse ;  /* 0x00008f000a897a23 */ /* 0x100fe20000010868 */
[----:B------:R-:W-:Y:S01]  /*7b20*/  MUFU.EX2 R105, R105 ;  /* 0x0000006900697308 */ /* 0x000fe20000000800 */
[----:B------:R-:W-:Y:S02]  /*7b30*/  FFMA.FTZ R90, R11, c[0x0][0x23c], -R104 ;  /* 0x00008f000b5a7a23 */ /* 0x000fe40000010868 */
[--C-:B------:R-:W-:Y:S02]  /*7b40*/  FFMA.FTZ R138, R12, c[0x0][0x23c], -R106.reuse ;  /* 0x00008f000c8a7a23 */ /* 0x100fe4000001086a */
[----:B------:R-:W-:Y:S02]  /*7b50*/  FFMA.FTZ R139, R13, c[0x0][0x23c], -R106 ;  /* 0x00008f000d8b7a23 */ /* 0x000fe4000001086a */
[--C-:B------:R-:W-:Y:S02]  /*7b60*/  FFMA.FTZ R140, R14, c[0x0][0x23c], -R104.reuse ;  /* 0x00008f000e8c7a23 */ /* 0x100fe40000010868 */
[----:B------:R-:W-:Y:S01]  /*7b70*/  FFMA.FTZ R141, R15, c[0x0][0x23c], -R104 ;  /* 0x00008f000f8d7a23 */ /* 0x000fe20000010868 */
[----:B------:R-:W-:Y:S01]  /*7b80*/  MUFU.EX2 R107, R107 ;  /* 0x0000006b006b7308 */ /* 0x000fe20000000800 */
[--C-:B------:R-:W-:Y:S02]  /*7b90*/  FFMA.FTZ R142, R16, c[0x0][0x23c], -R106.reuse ;  /* 0x00008f00108e7a23 */ /* 0x100fe4000001086a */
[----:B------:R-:W-:Y:S02]  /*7ba0*/  FFMA.FTZ R143, R17, c[0x0][0x23c], -R106 ;  /* 0x00008f00118f7a23 */ /* 0x000fe4000001086a */
        /* <DEDUP_REMOVED lines=23> */
[----:B------:R-:W-:Y:S01]  /*7d20*/  FMUL.FTZ R46, R3, R46 ;  /* 0x0000002e032e7220 */ /* 0x000fe20000410000 */
        /* <DEDUP_REMOVED lines=33> */
[----:B--2---:R-:W-:Y:S01]  /*7f40*/  F2FP.PACK_AB R95, R90, R137 ;  /* 0x000000895a5f723e */ /* 0x004fe200000000ff */
[----:B------:R-:W-:Y:S02]  /*7f50*/  FMUL.FTZ R81, R84, R81 ;  /* 0x0000005154517220 */ /* 0x000fe40000410000 */
[C---:B------:R-:W-:Y:S02]  /*7f60*/  FMUL.FTZ R82, R3.reuse, R82 ;  /* 0x0000005203527220 */ /* 0x040fe40000410000 */
[----:B------:R-:W-:Y:S01]  /*7f70*/  FMUL.FTZ R83, R3, R83 ;  /* 0x0000005303537220 */ /* 0x000fe20000410000 */
[----:B------:R-:W1:Y:S01]  /*7f80*/  MUFU.EX2 R140, R140 ;  /* 0x0000008c008c7308 */ /* 0x000e620000000800 */
[C---:B------:R-:W-:Y:S05]  /*7f90*/  HMMA.16816.F32 R36, R92.reuse, R96, R36 ;  /* 0x000000605c24723c */ /* 0x040fea0000001824 */
[--C-:B------:R-:W-:Y:S02]  /*7fa0*/  FFMA.FTZ R145, R18, c[0x0][0x23c], -R104.reuse ;  /* 0x00008f0012917a23 */ /* 0x100fe40000010868 */
[----:B------:R-:W-:Y:S01]  /*7fb0*/  FFMA.FTZ R146, R19, c[0x0][0x23c], -R104 ;  /* 0x00008f0013927a23 */ /* 0x000fe20000010868 */
[C---:B------:R-:W-:Y:S01]  /*7fc0*/  HMMA.16816.F32 R40, R92.reuse, R98, R40 ;  /* 0x000000625c28723c */ /* 0x040fe20000001828 */
[----:B------:R-:W2:Y:S01]  /*7fd0*/  LDSM.16.MT88.4 R96, [R113+0x6000] ;  /* 0x006000007160783b */ /* 0x000ea20000004200 */
[----:B------:R-:W3:Y:S02]  /*7fe0*/  MUFU.EX2 R141, R141 ;  /* 0x0000008d008d7308 */ /* 0x000ee40000000800 */
[--C-:B------:R-:W-:Y:S02]  /*7ff0*/  FFMA.FTZ R148, R20, c[0x0][0x23c], -R106.reuse ;  /* 0x00008f0014947a23 */ /* 0x100fe4000001086a */
[----:B------:R-:W-:Y:S02]  /*8000*/  FFMA.FTZ R149, R21, c[0x0][0x23c], -R106 ;  /* 0x00008f0015957a23 */ /* 0x000fe4000001086a */
[--C-:B------:R-:W-:Y:S04]  /*8010*/  FFMA.FTZ R151, R22, c[0x0][0x23c], -R104.reuse ;  /* 0x00008f0016977a23 */ /* 0x100fe80000010868 */
[----:B------:R-:W-:Y:S01]  /*8020*/  FFMA.FTZ R152, R23, c[0x0][0x23c], -R104 ;  /* 0x00008f0017987a23 */ /* 0x000fe20000010868 */
[----:B------:R-:W-:Y:S01]  /*8030*/  MUFU.EX2 R142, R142 ;  /* 0x0000008e008e7308 */ /* 0x000fe20000000800 */
[--C-:B------:R-:W-:Y:S02]  /*8040*/  FFMA.FTZ R147, R24, c[0x0][0x23c], -R106.reuse ;  /* 0x00008f0018937a23 */ /* 0x100fe4000001086a */
[----:B------:R-:W-:Y:S02]  /*8050*/  FFMA.FTZ R150, R25, c[0x0][0x23c], -R106 ;  /* 0x00008f0019967a23 */ /* 0x000fe4000001086a */
[--C-:B------:R-:W-:Y:S02]  /*8060*/  FFMA.FTZ R153, R26, c[0x0][0x23c], -R104.reuse ;  /* 0x00008f001a997a23 */ /* 0x100fe40000010868 */
[----:B------:R-:W-:Y:S02]  /*8070*/  FFMA.FTZ R154, R27, c[0x0][0x23c], -R104 ;  /* 0x00008f001b9a7a23 */ /* 0x000fe40000010868 */
[--C-:B------:R-:W-:Y:S01]  /*8080*/  FFMA.FTZ R155, R28, c[0x0][0x23c], -R106.reuse ;  /* 0x00008f001c9b7a23 */ /* 0x100fe2000001086a */
[----:B------:R-:W4:Y:S01]  /*8090*/  MUFU.EX2 R143, R143 ;  /* 0x0000008f008f7308 */ /* 0x000f220000000800 */
[--C-:B------:R-:W-:Y:S02]  /*80a0*/  FFMA.FTZ R156, R29, c[0x0][0x23c], -R106.reuse ;  /* 0x00008f001d9c7a23 */ /* 0x100fe4000001086a */
[--C-:B------:R-:W-:Y:S02]  /*80b0*/  FFMA.FTZ R160, R32, c[0x0][0x23c], -R106.reuse ;  /* 0x00008f0020a07a23 */ /* 0x100fe4000001086a */
[----:B------:R-:W-:Y:S02]  /*80c0*/  FFMA.FTZ R106, R33, c[0x0][0x23c], -R106 ;  /* 0x00008f00216a7a23 */ /* 0x000fe4000001086a */
[--C-:B------:R-:W-:Y:S02]  /*80d0*/  FFMA.FTZ R157, R30, c[0x0][0x23c], -R104.reuse ;  /* 0x00008f001e9d7a23 */ /* 0x100fe40000010868 */
[--C-:B------:R-:W-:Y:S01]  /*80e0*/  FFMA.FTZ R158, R31, c[0x0][0x23c], -R104.reuse ;  /* 0x00008f001f9e7a23 */ /* 0x100fe20000010868 */
[----:B------:R-:W-:Y:S01]  /*80f0*/  MUFU.EX2 R159, R106 ;  /* 0x0000006a009f7308 */ /* 0x000fe20000000800 */
[--C-:B------:R-:W-:Y:S02]  /*8100*/  FFMA.FTZ R161, R34, c[0x0][0x23c], -R104.reuse ;  /* 0x00008f0022a17a23 */ /* 0x100fe40000010868 */
[----:B------:R-:W-:Y:S02]  /*8110*/  FFMA.FTZ R104, R35, c[0x0][0x23c], -R104 ;  /* 0x00008f0023687a23 */ /* 0x000fe40000010868 */
[----:B------:R-:W-:Y:S02]  /*8120*/  FFMA.FTZ R144, R84, R109, R144 ;  /* 0x0000006d54907223 */ /* 0x000fe40000010090 */
[----:B------:R-:W-:Y:S01]  /*8130*/  FFMA.FTZ R109, R3, R108, R107 ;  /* 0x0000006c036d7223 */ /* 0x000fe2000001006b */
[C---:B--2---:R-:W-:Y:S02]  /*8140*/  HMMA.16816.F32 R44, R92.reuse, R96, R44 ;  /* 0x000000605c2c723c */ /* 0x044fe4000000182c */
[----:B------:R2:W-:Y:S01]  /*8150*/  MUFU.EX2 R162, R104 ;  /* 0x0000006800a27308 */ /* 0x0005e20000000800 */
[----:B------:R-:W-:Y:S01]  /*8160*/  FADD.FTZ R144, R105, R144 ;  /* 0x0000009069907221 */ /* 0x000fe20000010000 */
[----:B------:R-:W-:Y:S01]  /*8170*/  MOV R3, R0 ;  /* 0x0000000000037202 */ /* 0x000fe20000000f00 */
[----:B------:R-:W-:Y:S02]  /*8180*/  FADD.FTZ R110, R110, R109 ;  /* 0x0000006d6e6e7221 */ /* 0x000fe40000010000 */
[----:B------:R-:W-:Y:S01]  /*8190*/  FADD.FTZ R111, R111, R144 ;  /* 0x000000906f6f7221 */ /* 0x000fe20000010000 */
[C---:B------:R-:W-:Y:S01]  /*81a0*/  HMMA.16816.F32 R48, R92.reuse, R98, R48 ;  /* 0x000000625c30723c */ /* 0x040fe20000001830 */
[----:B------:R-:W5:Y:S03]  /*81b0*/  LDSM.16.MT88.4 R96, [R114+0x7000] ;  /* 0x007000007260783b */ /* 0x000f660000004200 */
[----:B------:R-:W-:Y:S01]  /*81c0*/  FADD.FTZ R163, R137, R110 ;  /* 0x0000006e89a37221 */ /* 0x000fe20000010000 */
[----:B------:R-:W-:Y:S01]  /*81d0*/  MUFU.EX2 R145, R145 ;  /* 0x0000009100917308 */ /* 0x000fe20000000800 */
[----:B------:R-:W-:Y:S02]  /*81e0*/  FADD.FTZ R137, R136, R111 ;  /* 0x0000006f88897221 */ /* 0x000fe40000010000 */
[----:B------:R-:W-:Y:S01]  /*81f0*/  FADD.FTZ R163, R90, R163 ;  /* 0x000000a35aa37221 */ /* 0x000fe20000010000 */
[----:B------:R-:W-:Y:S03]  /*8200*/  LDSM.16.MT88.4 R108, [R113+0x7c00] ;  /* 0x007c0000716c783b */ /* 0x000fe60000004200 */
[----:B-1----:R-:W-:Y:S03]  /*8210*/  FADD.FTZ R90, R140, R163 ;  /* 0x000000a38c5a7221 */ /* 0x002fe60000010000 */
[----:B------:R-:W1:Y:S01]  /*8220*/  MUFU.EX2 R146, R146 ;  /* 0x0000009200927308 */ /* 0x000e620000000800 */
[----:B---3--:R-:W-:Y:S01]  /*8230*/  FADD.FTZ R90, R141, R90 ;  /* 0x0000005a8d5a7221 */ /* 0x008fe20000010000 */
[----:B--2---:R-:W-:Y:S08]  /*8240*/  LDSM.16.MT88.4 R104, [R113+0x6c00] ;  /* 0x006c00007168783b */ /* 0x004ff00000004200 */
[----:B------:R-:W2:Y:S10]  /*8250*/  MUFU.EX2 R148, R148 ;  /* 0x0000009400947308 */ /* 0x000eb40000000800 */
[----:B------:R-:W3:Y:S01]  /*8260*/  MUFU.EX2 R149, R149 ;  /* 0x0000009500957308 */ /* 0x000ee20000000800 */
[C---:B-----5:R-:W-:Y:S09]  /*8270*/  HMMA.16816.F32 R52, R92.reuse, R96, R52 ;  /* 0x000000605c34723c */ /* 0x060ff20000001834 */
[----:B------:R-:W-:Y:S01]  /*8280*/  MUFU.EX2 R151, R151 ;  /* 0x0000009700977308 */ /* 0x000fe20000000800 */
[C---:B------:R-:W-:Y:S01]  /*8290*/  HMMA.16816.F32 R56, R92.reuse, R98, R56 ;  /* 0x000000625c38723c */ /* 0x040fe20000001838 */
[----:B------:R-:W5:Y:S08]  /*82a0*/  LDSM.16.MT88.4 R96, [R113+0x7000] ;  /* 0x007000007160783b */ /* 0x000f700000004200 */
[----:B------:R-:W1:Y:S10]  /*82b0*/  MUFU.EX2 R152, R152 ;  /* 0x0000009800987308 */ /* 0x000e740000000800 */
[----:B------:R-:W-:Y:S10]  /*82c0*/  MUFU.EX2 R147, R147 ;  /* 0x0000009300937308 */ /* 0x000ff40000000800 */
[----:B------:R-:W1:Y:S10]  /*82d0*/  MUFU.EX2 R150, R150 ;  /* 0x0000009600967308 */ /* 0x000e740000000800 */
[----:B------:R-:W-:Y:S01]  /*82e0*/  MUFU.EX2 R153, R153 ;  /* 0x0000009900997308 */ /* 0x000fe20000000800 */
[C---:B-----5:R-:W-:Y:S09]  /*82f0*/  HMMA.16816.F32 R60, R92.reuse, R96, R60 ;  /* 0x000000605c3c723c */ /* 0x060ff2000000183c */
[----:B------:R-:W5:Y:S01]  /*8300*/  MUFU.EX2 R154, R154 ;  /* 0x0000009a009a7308 */ /* 0x000f620000000800 */
[C---:B------:R-:W-:Y:S01]  /*8310*/  HMMA.16816.F32 R64, R92.reuse, R98, R64 ;  /* 0x000000625c40723c */ /* 0x040fe20000001840 */
[----:B------:R-:W1:Y:S08]  /*8320*/  LDSM.16.MT88.4 R96, [R114+0x8000] ;  /* 0x008000007260783b */ /* 0x000e700000004200 */
[----:B------:R-:W-:Y:S10]  /*8330*/  MUFU.EX2 R155, R155 ;  /* 0x0000009b009b7308 */ /* 0x000ff40000000800 */
[----:B------:R-:W1:Y:S10]  /*8340*/  MUFU.EX2 R156, R156 ;  /* 0x0000009c009c7308 */ /* 0x000e740000000800 */
[----:B------:R-:W-:Y:S10]  /*8350*/  MUFU.EX2 R157, R157 ;  /* 0x0000009d009d7308 */ /* 0x000ff40000000800 */
[----:B------:R-:W2:Y:S01]  /*8360*/  MUFU.EX2 R158, R158 ;  /* 0x0000009e009e7308 */ /* 0x000ea20000000800 */
[C---:B-1----:R-:W-:Y:S09]  /*8370*/  HMMA.16816.F32 R68, R92.reuse, R96, R68 ;  /* 0x000000605c44723c */ /* 0x042ff20000001844 */
[----:B------:R-:W1:Y:S01]  /*8380*/  MUFU.EX2 R160, R160 ;  /* 0x000000a000a07308 */ /* 0x000e620000000800 */
        /* <DEDUP_REMOVED lines=15> */
[----:B------:R-:W-:Y:S04]  /*8480*/  FADD.FTZ R143, R143, R142 ;  /* 0x0000008e8f8f7221 */ /* 0x000fe80000010000 */
[----:B--2---:R-:W-:Y:S04]  /*8490*/  FADD.FTZ R90, R148, R143 ;  /* 0x0000008f945a7221 */ /* 0x004fe80000010000 */
[C---:B---3--:R-:W-:Y:S01]  /*84a0*/  FADD.FTZ R90, R149.reuse, R90 ;  /* 0x0000005a955a7221 */ /* 0x048fe20000010000 */
        /* <DEDUP_REMOVED lines=22> */
[----:B-----5:R-:W-:Y:S01]  /*8610*/  F2FP.PACK_AB R95, R154, R153 ;  /* 0x000000999a5f723e */ /* 0x020fe200000000ff */
[----:B------:R-:W-:Y:S02]  /*8620*/  FADD.FTZ R147, R147, R90 ;  /* 0x0000005a93937221 */ /* 0x000fe40000010000 */
[----:B------:R-:W-:Y:S02]  /*8630*/  FADD.FTZ R152, R152, R151 ;  /* 0x0000009798987221 */ /* 0x000fe40000010000 */
[----:B------:R-:W-:Y:S02]  /*8640*/  FADD.FTZ R150, R150, R147 ;  /* 0x0000009396967221 */ /* 0x000fe40000010000 */
        /* <DEDUP_REMOVED lines=35> */
[----:B------:R-:W3:Y:S07]  /*8880*/  LDSM.16.MT88.4 R104, [R113+0x8c00] ;  /* 0x008c00007168783b */ /* 0x000eee0000004200 */
[C---:B--2---:R-:W-:Y:S08]  /*8890*/  HMMA.16816.F32 R52, R92.reuse, R100, R52 ;  /* 0x000000645c34723c */ /* 0x044ff00000001834 */
[C---:B------:R-:W-:Y:S08]  /*88a0*/  HMMA.16816.F32 R56, R92.reuse, R102, R56 ;  /* 0x000000665c38723c */ /* 0x040ff00000001838 */
[C---:B------:R-:W-:Y:S07]  /*88b0*/  HMMA.16816.F32 R60, R92.reuse, R108, R60 ;  /* 0x0000006c5c3c723c */ /* 0x040fee000000183c */
[----:B------:R-:W-:Y:S01]  /*88c0*/  FADD.FTZ R109, R159, R160 ;  /* 0x000000a09f6d7221 */ /* 0x000fe20000010000 */
[C---:B------:R-:W-:Y:S04]  /*88d0*/  HMMA.16816.F32 R64, R92.reuse, R110, R64 ;  /* 0x0000006e5c40723c */ /* 0x040fe80000001840 */
[----:B------:R-:W-:Y:S04]  /*88e0*/  FADD.FTZ R108, R162, R161 ;  /* 0x000000a1a26c7221 */ /* 0x000fe80000010000 */
[C---:B-1----:R-:W-:Y:S08]  /*88f0*/  HMMA.16816.F32 R68, R92.reuse, R96, R68 ;  /* 0x000000605c44723c */ /* 0x042ff00000001844 */
[C---:B------:R-:W-:Y:S08]  /*8900*/  HMMA.16816.F32 R72, R92.reuse, R98, R72 ;  /* 0x000000625c48723c */ /* 0x040ff00000001848 */
[C---:B---3--:R-:W-:Y:S08]  /*8910*/  HMMA.16816.F32 R76, R92.reuse, R104, R76 ;  /* 0x000000685c4c723c */ /* 0x048ff0000000184c */
[----:B------:R-:W-:Y:S01]  /*8920*/  HMMA.16816.F32 R80, R92, R106, R80 ;  /* 0x0000006a5c50723c */ /* 0x000fe20000001850 */
[----:B------:R-:W-:-:S07]  /*8930*/  @P0 BRA `(.L_x_5471) ;  /* 0xffffdef000000947 */ /* 0x000fce000383ffff */
.L_x_5467:
        /* <DEDUP_REMOVED lines=133> */
[----:B------:R-:W-:Y:S04]  /*9190*/  STS.64 [R12+0x4000], R72 ;  /* 0x004000480c007388 */ /* 0x000fe80000000a00 */
[----:B---3--:R-:W3:Y:S01]  /*91a0*/  S2R R60, SR_CTAID.Y ;  /* 0x00000000003c7919 */ /* 0x008ee20000002600 */
[----:B----4-:R-:W-:-:S03]  /*91b0*/  IADD3 R62, -R125, RZ, RZ ;  /* 0x000000ff7d3e7210 */ /* 0x010fc60007ffe1ff */
[----:B------:R-:W-:Y:S01]  /*91c0*/  STS.64 [R12+0x4400], R74 ;  /* 0x0044004a0c007388 */ /* 0x000fe20000000a00 */
[----:B-----5:R-:W-:-:S03]  /*91d0*/  LOP3.LUT R64, R3, 0xffffffe0, RZ, 0xc0, !PT ;  /* 0xffffffe003407812 */ /* 0x020fc600078ec0ff */
[----:B------:R-:W-:Y:S01]  /*91e0*/  STS.64 [R11+0x4000], R76 ;  /* 0x0040004c0b007388 */ /* 0x000fe20000000a00 */
[----:B--2---:R-:W-:Y:S01]  /*91f0*/  IMAD R9, R62, c[0x0][0x1c0], R9 ;  /* 0x000070003e097a24 */ /* 0x004fe200078e0209 */
[----:B------:R-:W-:Y:S01]  /*9200*/  MOV R3, 0xff800000 ;  /* 0xff80000000037802 */ /* 0x000fe20000000f00 */
[----:B------:R-:W-:Y:S01]  /*9210*/  @P3 FFMA.FTZ R3, R2, c[0x0][0x238], R7 ;  /* 0x00008e0002033a23 */ /* 0x000fe20000010007 */
[----:B------:R2:W-:Y:S01]  /*9220*/  STS.64 [R11+0x4400], R78 ;  /* 0x0044004e0b007388 */ /* 0x0005e20000000a00 */
[----:B------:R-:W-:-:S03]  /*9230*/  IADD3 R64, R5, -R64, RZ ;  /* 0x8000004005407210 */ /* 0x000fc60007ffe0ff */
[----:B------:R-:W-:Y:S01]  /*9240*/  STS.64 [R13+0x4000], R80 ;  /* 0x004000500d007388 */ /* 0x000fe20000000a00 */
[----:B------:R-:W-:-:S03]  /*9250*/  LOP3.LUT P0, RZ, R64, 0x3, RZ, 0xc0, !PT ;  /* 0x0000000340ff7812 */ /* 0x000fc6000780c0ff */
[----:B-1----:R-:W1:Y:S04]  /*9260*/  S2R R10, SR_CTAID.X ;  /* 0x00000000000a7919 */ /* 0x002e680000002500 */
[----:B------:R-:W-:Y:S01]  /*9270*/  STS.64 [R13+0x4400], R82 ;  /* 0x004400520d007388 */ /* 0x000fe20000000a00 */
[----:B---3--:R-:W-:-:S03]  /*9280*/  IMAD R60, R60, c[0x0][0x210], R125 ;  /* 0x000084003c3c7a24 */ /* 0x008fc600078e027d */
[----:B------:R-:W-:Y:S01]  /*9290*/  BAR.SYNC.DEFER_BLOCKING 0x0 ;  /* 0x0000000000007b1d */ /* 0x000fe20000010000 */
[----:B------:R-:W-:Y:S02]  /*92a0*/  IMAD R9, R60, c[0x0][0x1c0], R9 ;  /* 0x000070003c097a24 */ /* 0x000fe400078e0209 */
[----:B--2---:R-:W-:Y:S01]  /*92b0*/  @P2 FMUL.FTZ R11, R6, 0.69314718246459960938 ;  /* 0x3f317218060b2820 */ /* 0x004fe20000410000 */
[----:B-1----:R-:W-:-:S05]  /*92c0*/  SHF.L.U32 R10, R10, 0x6, RZ ;  /* 0x000000060a0a7819 */ /* 0x002fca00000006ff */
[----:B------:R-:W-:Y:S01]  /*92d0*/  IMAD R10, R9, c[0x0][0x214], R10 ;  /* 0x00008500090a7a24 */ /* 0x000fe200078e020a */
        /* <DEDUP_REMOVED lines=25> */
.L_x_5473:
[----:B--234-:R-:W-:Y:S05]  /*9470*/  BSYNC B0 ;  /* 0x0000000000007941 */ /* 0x01cfea0003800000 */
.L_x_5472:
[----:B------:R-:W2:Y:S01]  /*9480*/  S2R R0, SR_TID.X ;  /* 0x0000000000007919 */ /* 0x000ea20000002100 */
[----:B------:R-:W-:Y:S01]  /*9490*/  LEA.HI R2, R4, R5, RZ, 0x3 ;  /* 0x0000000504027211 */ /* 0x000fe200078f18ff */
[----:B------:R-:W-:-:S03]  /*94a0*/  IMAD R10, R10, c[0x0][0x22c], RZ ;  /* 0x00008b000a0a7a24 */ /* 0x000fc600078e02ff */
[----:B------:R-:W-:-:S05]  /*94b0*/  LOP3.LUT R2, R2, 0xfffffff8, RZ, 0xc0, !PT ;  /* 0xfffffff802027812 */ /* 0x000fca00078ec0ff */
[----:B------:R-:W-:-:S04]  /*94c0*/  IMAD.IADD R5, R5, 0x1, -R2 ;  /* 0x0000000105057824 */ /* 0x000fc800078e0a02 */
[----:B------:R-:W-:-:S05]  /*94d0*/  IMAD.SHL.U32 R4, R5, 0x4, RZ ;  /* 0x0000000405047824 */ /* 0x000fca00078e00ff */
[----:B------:R-:W-:Y:S02]  /*94e0*/  SHF.R.S32.HI R5, RZ, 0x1f, R4 ;  /* 0x0000001fff057819 */ /* 0x000fe40000011404 */
[----:B--2---:R-:W-:-:S04]  /*94f0*/  SHF.R.S32.HI R3, RZ, 0x1f, R0 ;  /* 0x0000001fff037819 */ /* 0x004fc80000011400 */
[----:B------:R-:W-:-:S04]  /*9500*/  LEA.HI R3, R3, R0, RZ, 0x3 ;  /* 0x0000000003037211 */ /* 0x000fc800078f18ff */
[----:B------:R-:W-:-:S04]  /*9510*/  SHF.R.S32.HI R3, RZ, 0x3, R3 ;  /* 0x00000003ff037819 */ /* 0x000fc80000011403 */
[C---:B------:R-:W-:Y:S01]  /*9520*/  ISETP.GE.AND P3, PT, R3.reuse, R118, PT ;  /* 0x000000760300720c */ /* 0x040fe20003f66270 */
[C---:B------:R-:W-:Y:S01]  /*9530*/  IMAD.WIDE R6, R3.reuse, 0x60, R4 ;  /* 0x0000006003067825 */ /* 0x040fe200078e0204 */
[----:B------:R-:W-:-:S04]  /*9540*/  IADD3 R5, R3, 0x10, RZ ;  /* 0x0000001003057810 */ /* 0x000fc80007ffe0ff */
[C---:B------:R-:W-:Y:S02]  /*9550*/  IADD3 R0, P0, R10.reuse, R6, RZ ;  /* 0x000000060a007210 */ /* 0x040fe40007f1e0ff */
[----:B------:R-:W-:Y:S02]  /*9560*/  ISETP.GE.AND P2, PT, R5, R118, PT ;  /* 0x000000760500720c */ /* 0x000fe40003f46270 */
[C---:B------:R-:W-:Y:S02]  /*9570*/  IADD3 R5, R3.reuse, 0x20, RZ ;  /* 0x0000002003057810 */ /* 0x040fe40007ffe0ff */
[----:B------:R-:W-:Y:S02]  /*9580*/  LEA.HI.X.SX32 R7, R10, R7, 0x1, P0 ;  /* 0x000000070a077211 */ /* 0x000fe400000f0eff */
[----:B------:R-:W-:Y:S02]  /*9590*/  LEA R4, P0, R0, c[0x0][0x1d8], 0x2 ;  /* 0x0000760000047a11 */ /* 0x000fe400078010ff */
[----:B------:R-:W-:-:S02]  /*95a0*/  IADD3 R3, R3, 0x30, RZ ;  /* 0x0000003003037810 */ /* 0x000fc40007ffe0ff */
[-C--:B------:R-:W-:Y:S02]  /*95b0*/  ISETP.GE.AND P1, PT, R5, R118.reuse, PT ;  /* 0x000000760500720c */ /* 0x080fe40003f26270 */
        /* <DEDUP_REMOVED lines=17> */
.L_x_5474:
        /* <DEDUP_REMOVED lines=11> */
.L_x_6168:


//--------------------- .text._ZN5flash24flash_fwd_splitkv_kernelI23Flash_fwd_kernel_traitsILi96ELi64ELi64ELi4ELb0ELb0EN7cutlass6half_tE19Flash_kernel_traitsILi96ELi64ELi64ELi4ES3_EELb1ELb0ELb0ELb0ELb1ELb1ELb1ELb0EEEvNS_16Flash_fwd_paramsE --------------------------
	.section	.text._ZN5flash24flash_fwd_splitkv_kernelI23Flash_fwd_kernel_traitsILi96ELi64ELi64ELi4ELb0ELb0EN7cutlass6half_tE19Flash_kernel_traitsILi96ELi64ELi64ELi4ES3_EELb1ELb0ELb0ELb0ELb1ELb1ELb1ELb0EEEvNS_16Flash_fwd_paramsE,"ax",@progbits
	.sectioninfo	@"SHI_REGISTERS=167"
	.align	128
        .global         _ZN5flash24flash_fwd_splitkv_kernelI23Flash_fwd_kernel_traitsILi96ELi64ELi64ELi4ELb0ELb0EN7cutlass6half_tE19Flash_kernel_traitsILi96ELi64ELi64ELi4ES3_EELb1ELb0ELb0ELb0ELb1ELb1ELb1ELb0EEEvNS_16Flash_fwd_paramsE
        .type           _ZN5flash24flash_fwd_splitkv_kernelI23Flash_fwd_kernel_traitsILi96ELi64ELi64ELi4ELb0ELb0EN7cutlass6half_tE19Flash_kernel_traitsILi96ELi64ELi64ELi4ES3_EELb1ELb0ELb0ELb0ELb1ELb1ELb1ELb0EEEvNS_16Flash_fwd_paramsE,@function
        .size           _ZN5flash24flash_fwd_splitkv_kernelI23Flash_fwd_kernel_traitsILi96ELi64ELi64ELi4ELb0ELb0EN7cutlass6half_tE19Flash_kernel_traitsILi96ELi64ELi64ELi4ES3_EELb1ELb0ELb0ELb0ELb1ELb1ELb1ELb0EEEvNS_16Flash_fwd_paramsE,(.L_x_6169 - _ZN5flash24flash_fwd_splitkv_kernelI23Flash_fwd_kernel_traitsILi96ELi64ELi64ELi4ELb0ELb0EN7cutlass6half_tE19Flash_kernel_traitsILi96ELi64ELi64ELi4ES3_EELb1ELb0ELb0ELb0ELb1ELb1ELb1ELb0EEEvNS_16Flash_fwd_paramsE)
        .other          _ZN5flash24flash_fwd_splitkv_kernelI23Flash_fwd_kernel_traitsILi96ELi64ELi64ELi4ELb0ELb0EN7cutlass6half_tE19Flash_kernel_traitsILi96ELi64ELi64ELi4ES3_EELb1ELb0ELb0ELb0ELb1ELb1ELb1ELb0EEEvNS_16Flash_fwd_paramsE,@"STO_CUDA_ENTRY STV_DEFAULT"
_ZN5flash24flash_fwd_splitkv_kernelI23Flash_fwd_kernel_traitsILi96ELi64ELi64ELi4ELb0ELb0EN7cutlass6half_tE19Flash_kernel_traitsILi96ELi64ELi64ELi4ES3_EELb1ELb0ELb0ELb0ELb1ELb1ELb1ELb0EEEvNS_16Flash_fwd_paramsE:
.text._ZN5flash24flash_fwd_splitkv_kernelI23Flash_fwd_kernel_traitsILi96ELi64ELi64ELi4ELb0ELb0EN7cutlass6half_tE19Flash_kernel_traitsILi96ELi64ELi64ELi4ES3_EELb1ELb0ELb0ELb0ELb1ELb1ELb1ELb0EEEvNS_16Flash_fwd_paramsE:
        /* <DEDUP_REMOVED lines=54> */
.L_x_5475:
[----:B-1-34-:R-:W-:Y:S02]  /*0360*/  MOV R5, c[0x0][0x218] ;  /* 0x0000860000057a02 */ /* 0x01afe40000000f00 */
.L_x_5476:
        /* <DEDUP_REMOVED lines=114> */
.L_x_5477:
        /* <DEDUP_REMOVED lines=93> */
.L_x_5478:
        /* <DEDUP_REMOVED lines=15> */
.L_x_5480:
[----:B------:R-:W-:Y:S01]  /*1150*/  IABS R7, c[0x0][0x1c8] ;  /* 0x0000720000077a13 */ /* 0x000fe20000000000 */
[----:B------:R-:W-:Y:S01]  /*1160*/  IMAD.MOV.U32 R8, RZ, RZ, RZ ;  /* 0x000000ffff087224 */ /* 0x000fe200078e00ff */
[----:B------:R-:W-:Y:S01]  /*1170*/  LEA R11, R90, 0xffffffc0, 0x6 ;  /* 0xffffffc05a0b7811 */ /* 0x000fe200078e30ff */
        /* <DEDUP_REMOVED lines=12> */
[----:B------:R-:W-:-:S03]  /*1240*/  SHF.R.S32.HI R9, RZ, 0x1f, R11 ;  /* 0x0000001fff097819 */ /* 0x000fc6000001140b */
        /* <DEDUP_REMOVED lines=12> */
[----:B------:R-:W-:Y:S02]  /*1310*/  IMAD R5, R11, c[0x0][0x19c], R2 ;  /* 0x000067000b057a24 */ /* 0x000fe400078e0202 */
        /* <DEDUP_REMOVED lines=21> */
.L_x_5479:
        /* <DEDUP_REMOVED lines=13> */
[----:B------:R-:W-:Y:S01]  /*1540*/  @P0 IMAD.WIDE.U32 R24, R17, c[0x0][0x190], RZ ;  /* 0x0000640011180a25 */ /* 0x000fe200078e00ff */
[----:B-----5:R-:W-:Y:S01]  /*1550*/  @!P0 SHF.R.S32.HI R0, RZ, 0x1f, R121 ;  /* 0x0000001fff008819 */ /* 0x020fe20000011479 */
[----:B------:R-:W-:Y:S01]  /*1560*/  USHF.L.U64.HI UR5, UR4, UR6, UR5 ;  /* 0x0000000604057299 */ /* 0x000fe20008010205 */
[----:B------:R-:W-:Y:S01]  /*1570*/  LEA.HI R12, R104, R99, RZ, 0x4 ;  /* 0x00000063680c7211 */ /* 0x000fe200078f20ff */
[----:B------:R-:W-:Y:S01]  /*1580*/  @!P0 IMAD.WIDE.U32 R4, R121, c[0x0][0x178], RZ ;  /* 0x00005e0079048a25 */ /* 0x000fe200078e00ff */
[----:B------:R-:W-:-:S02]  /*1590*/  SHF.R.S32.HI R6, RZ, 0x2, R13 ;  /* 0x00000002ff067819 */ /* 0x000fc4000001140d */
[----:B------:R-:W-:Y:S01]  /*15a0*/  LEA.HI R26, R8, R119, RZ, 0x1 ;  /* 0x00000077081a7211 */ /* 0x000fe200078f08ff */
[----:B------:R-:W-:Y:S01]  /*15b0*/  @!P0 IMAD R0, R0, c[0x0][0x178], RZ ;  /* 0x00005e0000008a24 */ /* 0x000fe200078e02ff */
[----:B------:R-:W-:Y:S01]  /*15c0*/  IADD3 R19, R6, 0x20, RZ ;  /* 0x0000002006137810 */ /* 0x000fe20007ffe0ff */
[----:B------:R-:W-:Y:S01]  /*15d0*/  @P0 IMAD R17, R17, c[0x0][0x194], R25 ;  /* 0x0000650011110a24 */ /* 0x000fe200078e0219 */
        /* <DEDUP_REMOVED lines=12> */
[----:B------:R-:W-:Y:S01]  /*16a0*/  SHF.R.S32.HI R7, RZ, 0x1f, R6 ;  /* 0x0000001fff077819 */ /* 0x000fe20000011406 */
[----:B------:R-:W-:Y:S01]  /*16b0*/  IMAD.IADD R4, R95, 0x1, -R0 ;  /* 0x000000015f047824 */ /* 0x000fe200078e0a00 */
[----:B------:R-:W-:Y:S01]  /*16c0*/  LOP3.LUT R21, R21, 0xc0, RZ, 0xc0, !PT ;  /* 0x000000c015157812 */ /* 0x000fe200078ec0ff */
[----:B------:R-:W-:Y:S01]  /*16d0*/  IMAD.SHL.U32 R18, R18, 0x8, RZ ;  /* 0x0000000812127824 */ /* 0x000fe200078e00ff */
[----:B------:R-:W-:Y:S01]  /*16e0*/  LOP3.LUT R10, R10, 0xfffffffe, RZ, 0xc0, !PT ;  /* 0xfffffffe0a0a7812 */ /* 0x000fe200078ec0ff */
[----:B------:R-:W-:Y:S01]  /*16f0*/  IMAD.IADD R12, R99, 0x1, -R12 ;  /* 0x00000001630c7824 */ /* 0x000fe200078e0a0c */
[-C--:B------:R-:W-:Y:S01]  /*1700*/  ISETP.GE.AND P3, PT, R19, R4.reuse, PT ;  /* 0x000000041300720c */ /* 0x080fe20003f66270 */
[----:B------:R-:W-:Y:S01]  /*1710*/  IMAD.WIDE R22, R23, 0x40, R6 ;  /* 0x0000004017167825 */ /* 0x000fe200078e0206 */
[----:B------:R-:W-:-:S02]  /*1720*/  ISETP.GE.AND P2, PT, R19, R4, PT ;  /* 0x000000041300720c */ /* 0x000fc40003f46270 */
[C---:B------:R-:W-:Y:S01]  /*1730*/  IADD3 R20, P1, R18.reuse, R20, RZ ;  /* 0x0000001412147210 */ /* 0x040fe20007f3e0ff */
[----:B------:R-:W-:Y:S01]  /*1740*/  IMAD.IADD R5, R5, 0x1, -R10 ;  /* 0x0000000105057824 */ /* 0x000fe200078e0a0a */
[C---:B------:R-:W-:Y:S01]  /*1750*/  IADD3 R100, P4, R18.reuse, R100, RZ ;  /* 0x0000006412647210 */ /* 0x040fe20007f9e0ff */
[----:B------:R-:W-:Y:S01]  /*1760*/  IMAD.MOV.U32 R89, RZ, RZ, 0x20 ;  /* 0x00000020ff597424 */ /* 0x000fe200078e00ff */
[--C-:B------:R-:W-:Y:S02]  /*1770*/  LOP3.LUT R19, R21, 0x18, R18.reuse, 0xf8, !PT ;  /* 0x0000001815137812 */ /* 0x100fe400078ef812 */
[----:B------:R-:W-:Y:S02]  /*1780*/  IADD3 R24, P0, R18, R24, RZ ;  /* 0x0000001812187210 */ /* 0x000fe40007f1e0ff */
[----:B------:R-:W-:Y:S02]  /*1790*/  SHF.R.S32.HI R18, RZ, 0x1f, R18 ;  /* 0x0000001fff127819 */ /* 0x000fe40000011412 */
[----:B------:R-:W-:-:S02]  /*17a0*/  SHF.R.U32.HI R10, RZ, 0x3, R21 ;  /* 0x00000003ff0a7819 */ /* 0x000fc40000011615 */
[----:B------:R-:W-:Y:S01]  /*17b0*/  SHF.R.S32.HI R103, RZ, 0x5, R104 ;  /* 0x00000005ff677819 */ /* 0x000fe20000011468 */
[C---:B------:R-:W-:Y:S01]  /*17c0*/  IMAD.X R25, R18.reuse, 0x1, R17, P0 ;  /* 0x0000000112197824 */ /* 0x040fe200000e0611 */
[----:B------:R-:W-:Y:S01]  /*17d0*/  LEA.HI R17, R13, R6, RZ, 0x1 ;  /* 0x000000060d117211 */ /* 0x000fe200078f08ff */
[----:B------:R-:W-:Y:S01]  /*17e0*/  IMAD.IADD R13, R99, 0x1, -R8 ;  /* 0x00000001630d7824 */ /* 0x000fe200078e0a08 */
[----:B------:R-:W-:Y:S01]  /*17f0*/  LOP3.LUT R10, R19, R10, RZ, 0x3c, !PT ;  /* 0x0000000a130a7212 */ /* 0x000fe200078e3cff */
[C---:B------:R-:W-:Y:S01]  /*1800*/  IMAD.X R21, R18.reuse, 0x1, R15, P1 ;  /* 0x0000000112157824 */ /* 0x040fe200008e060f */
[----:B------:R-:W-:Y:S01]  /*1810*/  LOP3.LUT R17, R17, 0x7fffffe, RZ, 0xc0, !PT ;  /* 0x07fffffe11117812 */ /* 0x000fe200078ec0ff */
[----:B------:R-:W-:Y:S01]  /*1820*/  IMAD.X R101, R18, 0x1, R14, P4 ;  /* 0x0000000112657824 */ /* 0x000fe200020e060e */
[----:B------:R-:W-:Y:S01]  /*1830*/  SHF.R.S32.HI R19, RZ, 0x1f, R16 ;  /* 0x0000001fff137819 */ /* 0x000fe20000011410 */
[----:B------:R-:W-:Y:S01]  /*1840*/  IMAD.WIDE.U32 R20, R3, c[0x0][0x1b8], R20 ;  /* 0x00006e0003147a25 */ /* 0x000fe200078e0014 */
[----:B------:R-:W-:-:S02]  /*1850*/  ISETP.GE.AND P1, PT, R6, R114, PT ;  /* 0x000000720600720c */ /* 0x000fc40003f26270 */
[----:B------:R-:W-:Y:S01]  /*1860*/  LEA.HI R120, R13, R13, RZ, 0x1 ;  /* 0x0000000d0d787211 */ /* 0x000fe200078f08ff */
[----:B------:R-:W-:Y:S01]  /*1870*/  IMAD.IADD R8, R6, 0x1, -R17 ;  /* 0x0000000106087824 */ /* 0x000fe200078e0a11 */
[-C--:B------:R-:W-:Y:S01]  /*1880*/  LEA.HI R15, R12, R12.reuse, RZ, 0x1 ;  /* 0x0000000c0c0f7211 */ /* 0x080fe200078f08ff */
[----:B------:R-:W-:Y:S01]  /*1890*/  IMAD R19, R19, c[0x0][0x1a8], RZ ;  /* 0x00006a0013137a24 */ /* 0x000fe200078e02ff */
[----:B------:R-:W-:Y:S01]  /*18a0*/  SHF.R.S32.HI R17, RZ, 0x1f, R12 ;  /* 0x0000001fff117819 */ /* 0x000fe2000001140c */
[----:B------:R-:W-:Y:S01]  /*18b0*/  IMAD R117, R103, 0x8, R8 ;  /* 0x0000000867757824 */ /* 0x000fe200078e0208 */
[----:B------:R-:W-:Y:S01]  /*18c0*/  LOP3.LUT R118, R120, 0xfffffffe, RZ, 0xc0, !PT ;  /* 0xfffffffe78767812 */ /* 0x000fe200078ec0ff */
[C---:B------:R-:W-:Y:S01]  /*18d0*/  IMAD R19, R16.reuse, c[0x0][0x1ac], R19 ;  /* 0x00006b0010137a24 */ /* 0x040fe200078e0213 */
[----:B------:R-:W-:Y:S01]  /*18e0*/  LOP3.LUT R97, R15, 0x7fffffe, RZ, 0xc0, !PT ;  /* 0x07fffffe0f617812 */ /* 0x000fe200078ec0ff */
[----:B------:R-:W-:Y:S01]  /*18f0*/  IMAD.U32 R117, R117, 0x20, R10 ;  /* 0x0000002075757824 */ /* 0x000fe200078e000a */
[--C-:B------:R-:W-:Y:S01]  /*1900*/  SHF.R.S32.HI R14, RZ, 0x1, R15.reuse ;  /* 0x00000001ff0e7819 */ /* 0x100fe2000001140f */
[----:B------:R-:W-:Y:S01]  /*1910*/  IMAD.IADD R118, R13, 0x1, -R118 ;  /* 0x000000010d767824 */ /* 0x000fe200078e0a76 */
[----:B------:R-:W-:Y:S01]  /*1920*/  SHF.R.S32.HI R15, RZ, 0x1f, R15 ;  /* 0x0000001fff0f7819 */ /* 0x000fe2000001140f */
[----:B------:R-:W-:Y:S01]  /*1930*/  @!P1 IMAD R10, R23, c[0x0][0x190], RZ ;  /* 0x00006400170a9a24 */ /* 0x000fe200078e02ff */
[----:B------:R-:W-:Y:S01]  /*1940*/  LEA.HI R8, R17, R12, RZ, 0x3 ;  /* 0x0000000c11087211 */ /* 0x000fe200078f18ff */
[----:B------:R-:W-:Y:S01]  /*1950*/  IMAD.WIDE.U32 R16, R16, c[0x0][0x1a8], R24 ;  /* 0x00006a0010107a25 */ /* 0x000fe200078e0018 */
[----:B------:R-:W-:-:S02]  /*1960*/  @!P5 IADD3 R13, P0, R22, 0x20, RZ ;  /* 0x00000020160dd810 */ /* 0x000fc40007f1e0ff */
[----:B------:R-:W-:Y:S01]  /*1970*/  LEA.HI R15, R15, R14, RZ, 0x2 ;  /* 0x0000000e0f0f7211 */ /* 0x000fe200078f10ff */
[----:B------:R-:W-:Y:S01]  /*1980*/  IMAD.IADD R17, R17, 0x1, R19 ;  /* 0x0000000111117824 */ /* 0x000fe200078e0213 */
[----:B------:R-:W-:Y:S01]  /*1990*/  ISETP.GE.AND P4, PT, R6, R4, PT ;  /* 0x000000040600720c */ /* 0x000fe20003f86270 */
[----:B------:R-:W-:Y:S01]  /*19a0*/  IMAD.IADD R97, R12, 0x1, -R97 ;  /* 0x000000010c617824 */ /* 0x000fe200078e0a61 */
[----:B------:R-:W-:Y:S01]  /*19b0*/  LOP3.LUT R15, R15, 0xfffffffc, RZ, 0xc0, !PT ;  /* 0xfffffffc0f0f7812 */ /* 0x000fe200078ec0ff */
[----:B------:R-:W-:Y:S01]  /*19c0*/  @!P1 IMAD R10, R22, c[0x0][0x194], R10 ;  /* 0x00006500160a9a24 */ /* 0x000fe200078e020a */
[----:B------:R-:W-:Y:S01]  /*19d0*/  LOP3.LUT R26, R26, 0xfffffffe, RZ, 0xc0, !PT ;  /* 0xfffffffe1a1a7812 */ /* 0x000fe200078ec0ff */
[----:B------:R-:W-:Y:S01]  /*19e0*/  @!P5 IMAD.X R12, RZ, RZ, R23, P0 ;  /* 0x000000ffff0cd224 */ /* 0x000fe200000e0617 */
[----:B------:R-:W-:Y:S01]  /*19f0*/  SHF.R.S32.HI R120, RZ, 0x1, R120 ;  /* 0x00000001ff787819 */ /* 0x000fe20000011478 */
[----:B------:R-:W-:Y:S01]  /*1a00*/  @!P1 IMAD.WIDE.U32 R22, R22, c[0x0][0x190], R16 ;  /* 0x0000640016169a25 */ /* 0x000fe200078e0010 */
[----:B------:R-:W-:-:S03]  /*1a10*/  LOP3.LUT R104, R104, 0xffffffe0, RZ, 0xc0, !PT ;  /* 0xffffffe068687812 */ /* 0x000fc600078ec0ff */
        /* <DEDUP_REMOVED lines=24> */
[----:B------:R-:W-:Y:S01]  /*1ba0*/  IMAD R12, R9, c[0x0][0x1a0], RZ ;  /* 0x00006800090c7a24 */ /* 0x000fe200078e02ff */
[----:B------:R-:W-:Y:S01]  /*1bb0*/  @!P5 LEA.HI.X R19, R16, c[0x0][0x164], R13, 0x1, P1 ;  /* 0x000059001013da11 */ /* 0x000fe200008f0c0d */
[----:B------:R-:W-:Y:S01]  /*1bc0*/  IMAD.IADD R119, R119, 0x1, -R26 ;  /* 0x0000000177777824 */ /* 0x000fe200078e0a1a */
[----:B------:R-:W-:Y:S01]  /*1bd0*/  @!P4 LEA R16, P1, R100, c[0x0][0x168], 0x1 ;  /* 0x00005a006410ca11 */ /* 0x000fe200078208ff */
[----:B------:R-:W-:Y:S01]  /*1be0*/  IMAD.SHL.U32 R112, R120, 0x40, RZ ;  /* 0x0000004078707824 */ /* 0x000fe200078e00ff */
[----:B------:R-:W-:Y:S01]  /*1bf0*/  @!P3 IADD3.X R10, R2, UR5, RZ, P0, !PT ;  /* 0x00000005020abc10 */ /* 0x000fe200087fe4ff */
[----:B------:R2:W-:Y:S01]  /*1c00*/  @!P5 LDGSTS.E.BYPASS.LTC128B.128 [R117+0x800], [R18.64] ;  /* 0x008000001275dfae */ /* 0x0005e2000b901d48 */
[----:B------:R-:W-:Y:S01]  /*1c10*/  @!P4 LEA.HI.X R17, R100, c[0x0][0x16c], R2, 0x1, P1 ;  /* 0x00005b006411ca11 */ /* 0x000fe200008f0c02 */
[C---:B------:R-:W-:Y:S01]  /*1c20*/  IMAD R13, R11.reuse, c[0x0][0x1a4], R12 ;  /* 0x000069000b0d7a24 */ /* 0x040fe200078e020c */
[----:B------:R-:W-:Y:S01]  /*1c30*/  LOP3.LUT R112, R112, 0xc0, RZ, 0xc0, !PT ;  /* 0x000000c070707812 */ /* 0x000fe200078ec0ff */
[----:B------:R2:W-:Y:S01]  /*1c40*/  @!P5 LDGSTS.E.BYPASS.LTC128B.128 [R117+0x1800], [R18.64+0x40] ;  /* 0x018000401275dfae */ /* 0x0005e2000b901d48 */
[----:B------:R-:W-:Y:S01]  /*1c50*/  IMAD.WIDE.U32 R92, R11, c[0x0][0x1a0], R20 ;  /* 0x000068000b5c7a25 */ /* 0x000fe200078e0014 */
[----:B------:R-:W-:-:S02]  /*1c60*/  ISETP.GE.AND P1, PT, R6, R4, PT ;  /* 0x000000040600720c */ /* 0x000fc40003f26270 */
[----:B------:R2:W-:Y:S01]  /*1c70*/  @!P5 LDGSTS.E.BYPASS.LTC128B.128 [R117+0x2800], [R18.64+0x80] ;  /* 0x028000801275dfae */ /* 0x0005e2000b901d48 */
[----:B------:R-:W-:Y:S02]  /*1c80*/  IMAD.SHL.U32 R94, R3, 0x40, RZ ;  /* 0x00000040035e7824 */ /* 0x000fe400078e00ff */
[----:B------:R-:W-:Y:S01]  /*1c90*/  IMAD.SHL.U32 R11, R119, 0x8, RZ ;  /* 0x00000008770b7824 */ /* 0x000fe200078e00ff */
[----:B-1----:R-:W-:Y:S01]  /*1ca0*/  @!P3 LEA R14, P0, R7, c[0x0][0x168], 0x1 ;  /* 0x00005a00070eba11 */ /* 0x002fe200078008ff */
[----:B------:R2:W-:Y:S01]  /*1cb0*/  @!P4 LDGSTS.E.BYPASS.LTC128B.128 [R117+0x3000], [R16.64] ;  /* 0x030000001075cfae */ /* 0x0005e2000b901d48 */
[----:B------:R-:W-:Y:S01]  /*1cc0*/  IMAD.SHL.U32 R8, R8, 0x20, RZ ;  /* 0x0000002008087824 */ /* 0x000fe200078e00ff */
[----:B------:R-:W-:Y:S01]  /*1cd0*/  LOP3.LUT R94, R94, 0xc0, RZ, 0xc0, !PT ;  /* 0x000000c05e5e7812 */ /* 0x000fe200078ec0ff */
[----:B------:R-:W-:Y:S01]  /*1ce0*/  IMAD.SHL.U32 R9, R5, 0x8, RZ ;  /* 0x0000000805097824 */ /* 0x000fe200078e00ff */
[----:B------:R-:W-:Y:S01]  /*1cf0*/  @!P3 LEA.HI.X R15, R7, c[0x0][0x16c], R10, 0x1, P0 ;  /* 0x00005b00070fba11 */ /* 0x000fe200000f0c0a */
[----:B------:R2:W-:Y:S01]  /*1d00*/  @!P4 LDGSTS.E.BYPASS.LTC128B.128 [R117+0x4000], [R16.64+0x40] ;  /* 0x040000401075cfae */ /* 0x0005e2000b901d48 */
[----:B------:R-:W-:Y:S01]  /*1d10*/  LOP3.LUT R11, R112, 0x8, R11, 0xf8, !PT ;  /* 0x00000008700b7812 */ /* 0x000fe200078ef80b */
[----:B------:R-:W-:Y:S01]  /*1d20*/  IMAD.MOV.U32 R7, RZ, RZ, 0x40 ;  /* 0x00000040ff077424 */ /* 0x000fe200078e00ff */
[----:B------:R-:W-:Y:S01]  /*1d30*/  SHF.R.U32.HI R112, RZ, 0x3, R112 ;  /* 0x00000003ff707819 */ /* 0x000fe20000011670 */
[----:B------:R2:W-:Y:S01]  /*1d40*/  @!P4 LDGSTS.E.BYPASS.LTC128B.128 [R117+0x5000], [R16.64+0x80] ;  /* 0x050000801075cfae */ /* 0x0005e2000b901d48 */
[----:B------:R-:W-:Y:S01]  /*1d50*/  LOP3.LUT R96, R8, 0xffffff00, RZ, 0xc0, !PT ;  /* 0xffffff0008607812 */ /* 0x000fe200078ec0ff */
[----:B------:R-:W-:Y:S01]  /*1d60*/  IMAD.IADD R88, R93, 0x1, R13 ;  /* 0x000000015d587824 */ /* 0x000fe200078e020d */
[----:B------:R-:W-:Y:S01]  /*1d70*/  LOP3.LUT R9, R94, 0x8, R9, 0xf8, !PT ;  /* 0x000000085e097812 */ /* 0x000fe200078ef809 */
[----:B------:R1:W-:Y:S01]  /*1d80*/  @!P3 LDGSTS.E.BYPASS.LTC128B.128 [R117+0x3800], [R14.64] ;  /* 0x038000000e75bfae */ /* 0x0003e2000b901d48 */
[----:B------:R-:W-:Y:S01]  /*1d90*/  SHF.R.U32.HI R94, RZ, 0x3, R94 ;  /* 0x00000003ff5e7819 */ /* 0x000fe2000001165e */
[----:B------:R-:W-:Y:S01]  /*1da0*/  IMAD R8, R103, 0x200, R96 ;  /* 0x0000020067087824 */ /* 0x000fe200078e0260 */
[----:B------:R-:W-:Y:S01]  /*1db0*/  LOP3.LUT R112, R11, R112, RZ, 0x3c, !PT ;  /* 0x000000700b707212 */ /* 0x000fe200078e3cff */
[----:B------:R1:W-:Y:S01]  /*1dc0*/  @!P3 LDGSTS.E.BYPASS.LTC128B.128 [R117+0x4800], [R14.64+0x40] ;  /* 0x048000400e75bfae */ /* 0x0003e2000b901d48 */
[C---:B------:R-:W-:Y:S01]  /*1dd0*/  LEA R126, P0, R92.reuse, c[0x0][0x170], 0x1 ;  /* 0x00005c005c7e7a11 */ /* 0x040fe200078008ff */
[----:B------:R-:W-:Y:S01]  /*1de0*/  IMAD.WIDE.U32 R10, R7, c[0x0][0x1a0], RZ ;  /* 0x00006800070a7a25 */ /* 0x000fe200078e00ff */
[----:B------:R-:W-:Y:S01]  /*1df0*/  LOP3.LUT R94, R9, R94, RZ, 0x3c, !PT ;  /* 0x0000005e095e7212 */ /* 0x000fe200078e3cff */
[----:B------:R1:W-:Y:S01]  /*1e00*/  @!P3 LDGSTS.E.BYPASS.LTC128B.128 [R117+0x5800], [R14.64+0x80] ;  /* 0x058000800e75bfae */ /* 0x0003e2000b901d48 */
[----:B------:R-:W-:Y:S01]  /*1e10*/  LEA.HI.X R127, R92, c[0x0][0x174], R88, 0x1, P0 ;  /* 0x00005d005c7f7a11 */ /* 0x000fe200000f0c58 */
[----:B------:R-:W-:Y:S01]  /*1e20*/  IMAD R7, R7, c[0x0][0x1a4], RZ ;  /* 0x0000690007077a24 */ /* 0x000fe200078e02ff */
[----:B------:R-:W-:Y:S01]  /*1e30*/  @!P2 IADD3 R10, P0, R126, R10, RZ ;  /* 0x0000000a7e0aa210 */ /* 0x000fe20007f1e0ff */
[----:B------:R-:W0:Y:S01]  /*1e40*/  LDGDEPBAR ;  /* 0x00000000000079af */ /* 0x000e220000000000 */
[----:B------:R-:W-:-:S02]  /*1e50*/  IMAD R5, R5, 0x8, R118 ;  /* 0x0000000805057824 */ /* 0x000fc400078e0276 */
[----:B------:R-:W-:Y:S01]  /*1e60*/  IMAD R113, R97, 0x20, R8 ;  /* 0x0000002061717824 */ /* 0x000fe200078e0208 */
[----:B------:R-:W-:Y:S01]  /*1e70*/  @!P2 IADD3.X R11, R127, R11, R7, P0, !PT ;  /* 0x0000000b7f0ba210 */ /* 0x000fe200007fe407 */
[----:B------:R-:W-:Y:S01]  /*1e80*/  IMAD.U32 R112, R5, 0x20, R112 ;  /* 0x0000002005707824 */ /* 0x000fe200078e0070 */
[----:B------:R-:W-:Y:S01]  /*1e90*/  LOP3.LUT P0, RZ, R120, 0x2, RZ, 0xc0, !PT ;  /* 0x0000000278ff7812 */ /* 0x000fe2000780c0ff */
[----:B------:R-:W-:Y:S02]  /*1ea0*/  IMAD.IADD R113, R94, 0x1, R113 ;  /* 0x000000015e717824 */ /* 0x000fe400078e0271 */
[----:B------:R-:W-:Y:S01]  /*1eb0*/  IMAD.SHL.U32 R112, R112, 0x2, RZ ;  /* 0x0000000270707824 */ /* 0x000fe200078e00ff */
[----:B------:R-:W-:Y:S01]  /*1ec0*/  SEL R89, R89, 0xffffffe0, !P0 ;  /* 0xffffffe059597807 */ /* 0x000fe20004000000 */
[----:B------:R-:W-:Y:S02]  /*1ed0*/  IMAD.SHL.U32 R113, R113, 0x2, RZ ;  /* 0x0000000271717824 */ /* 0x000fe400078e00ff */
[----:B------:R-:W-:-:S02]  /*1ee0*/  IMAD.IADD R104, R99, 0x1, -R104 ;  /* 0x0000000163687824 */ /* 0x000fc400078e0a68 */
[----:B------:R-:W-:Y:S02]  /*1ef0*/  IMAD.IADD R102, R112, 0x1, R89 ;  /* 0x0000000170667824 */ /* 0x000fe400078e0259 */
[----:B------:R-:W-:-:S05]  /*1f00*/  IMAD.SHL.U32 R99, R99, 0x2, RZ ;  /* 0x0000000263637824 */ /* 0x000fca00078e00ff */
[----:B------:R-:W-:Y:S01]  /*1f10*/  LOP3.LUT R99, R99, 0x6, RZ, 0xc0, !PT ;  /* 0x0000000663637812 */ /* 0x000fe200078ec0ff */
        /* <DEDUP_REMOVED lines=28> */
[----:B------:R-:W-:Y:S04]  /*20e0*/  LDSM.16.M88.4 R72, [R111] ;  /* 0x000000006f48783b */ /* 0x000fe80000000200 */
[----:B------:R-:W-:Y:S04]  /*20f0*/  LDSM.16.M88.4 R4, [R102+0x3000] ;  /* 0x003000006604783b */ /* 0x000fe80000000200 */
[----:B------:R-:W-:Y:S04]  /*2100*/  LDSM.16.M88.4 R56, [R113+0x1000] ;  /* 0x001000007138783b */ /* 0x000fe80000000200 */
[----:B------:R-:W-:Y:S04]  /*2110*/  LDSM.16.M88.4 R64, [R112+0x4000] ;  /* 0x004000007040783b */ /* 0x000fe80000000200 */
[----:B------:R-:W3:Y:S04]  /*2120*/  LDSM.16.M88.4 R36, [R112+0x3400] ;  /* 0x003400007024783b */ /* 0x000ee80000000200 */
[----:B-1----:R-:W-:Y:S04]  /*2130*/  LDSM.16.M88.4 R12, [R111+0x1000] ;  /* 0x001000006f0c783b */ /* 0x002fe80000000200 */
[----:B------:R-:W-:Y:S04]  /*2140*/  LDSM.16.M88.4 R40, [R102+0x4000] ;  /* 0x004000006628783b */ /* 0x000fe80000000200 */
[----:B------:R-:W1:Y:S04]  /*2150*/  LDSM.16.M88.4 R44, [R112+0x3800] ;  /* 0x00380000702c783b */ /* 0x000e680000000200 */
[----:B------:R-:W-:Y:S01]  /*2160*/  LDSM.16.M88.4 R52, [R102+0x3400] ;  /* 0x003400006634783b */ /* 0x000fe20000000200 */
[C---:B--2---:R-:W-:Y:S03]  /*2170*/  HMMA.16816.F32 R16, R60.reuse, R20, RZ ;  /* 0x000000143c10723c */ /* 0x044fe600000018ff */
[----:B----4-:R-:W-:Y:S04]  /*2180*/  LDSM.16.M88.4 R8, [R113+0x2000] ;  /* 0x002000007108783b */ /* 0x010fe80000000200 */
[----:B------:R-:W-:Y:S01]  /*2190*/  LDSM.16.M88.4 R24, [R112+0x5000] ;  /* 0x005000007018783b */ /* 0x000fe20000000200 */
[C---:B------:R-:W-:Y:S03]  /*21a0*/  HMMA.16816.F32 R20, R60.reuse, R22, RZ ;  /* 0x000000163c14723c */ /* 0x040fe600000018ff */
[----:B------:R-:W-:Y:S04]  /*21b0*/  LDSM.16.M88.4 R84, [R102+0x3800] ;  /* 0x003800006654783b */ /* 0x000fe80000000200 */
[----:B------:R-:W-:Y:S04]  /*21c0*/  LDSM.16.M88.4 R32, [R112+0x4400] ;  /* 0x004400007020783b */ /* 0x000fe80000000200 */
[----:B------:R-:W-:Y:S01]  /*21d0*/  LDSM.16.M88.4 R76, [R102+0x5000] ;  /* 0x00500000664c783b */ /* 0x000fe20000000200 */
[----:B---3--:R-:W-:Y:S03]  /*21e0*/  HMMA.16816.F32 R28, R60, R36, RZ ;  /* 0x000000243c1c723c */ /* 0x008fe600000018ff */
[----:B------:R-:W-:Y:S04]  /*21f0*/  LDSM.16.M88.4 R68, [R102+0x3c00] ;  /* 0x003c00006644783b */ /* 0x000fe80000000200 */
[----:B------:R-:W-:Y:S01]  /*2200*/  LDSM.16.M88.4 R80, [R102+0x4400] ;  /* 0x004400006650783b */ /* 0x000fe20000000200 */
[C---:B------:R-:W-:Y:S03]  /*2210*/  HMMA.16816.F32 R16, R72.reuse, R4, R16 ;  /* 0x000000044810723c */ /* 0x040fe60000001810 */
[----:B------:R-:W0:Y:S05]  /*2220*/  LDGDEPBAR ;  /* 0x00000000000079af */ /* 0x000e2a0000000000 */
[----:B------:R-:W-:Y:S01]  /*2230*/  HMMA.16816.F32 R20, R72, R6, R20 ;  /* 0x000000064814723c */ /* 0x000fe20000001814 */
[----:B------:R-:W2:Y:S07]  /*2240*/  LDSM.16.M88.4 R4, [R112+0x3c00] ;  /* 0x003c00007004783b */ /* 0x000eae0000000200 */
[----:B------:R-:W-:Y:S08]  /*2250*/  HMMA.16816.F32 R36, R60, R38, RZ ;  /* 0x000000263c24723c */ /* 0x000ff000000018ff */
[C---:B------:R-:W-:Y:S08]  /*2260*/  HMMA.16816.F32 R16, R56.reuse, R64, R16 ;  /* 0x000000403810723c */ /* 0x040ff00000001810 */
[----:B------:R-:W-:Y:S08]  /*2270*/  HMMA.16816.F32 R20, R56, R66, R20 ;  /* 0x000000423814723c */ /* 0x000ff00000001814 */
[----:B-1----:R-:W-:Y:S08]  /*2280*/  HMMA.16816.F32 R48, R60, R44, RZ ;  /* 0x0000002c3c30723c */ /* 0x002ff000000018ff */
[----:B------:R-:W-:Y:S08]  /*2290*/  HMMA.16816.F32 R16, R12, R40, R16 ;  /* 0x000000280c10723c */ /* 0x000ff00000001810 */
[C---:B------:R-:W-:Y:S08]  /*22a0*/  HMMA.16816.F32 R44, R60.reuse, R46, RZ ;  /* 0x0000002e3c2c723c */ /* 0x040ff000000018ff */
[C---:B--2---:R-:W-:Y:S08]  /*22b0*/  HMMA.16816.F32 R64, R60.reuse, R4, RZ ;  /* 0x000000043c40723c */ /* 0x044ff000000018ff */
[----:B------:R-:W-:Y:S01]  /*22c0*/  HMMA.16816.F32 R60, R60, R6, RZ ;  /* 0x000000063c3c723c */ /* 0x000fe200000018ff */
[----:B------:R-:W1:Y:S07]  /*22d0*/  LDSM.16.M88.4 R4, [R111+0x2000] ;  /* 0x002000006f04783b */ /* 0x000e6e0000000200 */
[----:B------:R-:W-:Y:S01]  /*22e0*/  HMMA.16816.F32 R20, R12, R42, R20 ;  /* 0x0000002a0c14723c */ /* 0x000fe20000001814 */
[----:B------:R-:W-:Y:S07]  /*22f0*/  LDSM.16.M88.4 R40, [R102+0x4800] ;  /* 0x004800006628783b */ /* 0x000fee0000000200 */
[C---:B------:R-:W-:Y:S08]  /*2300*/  HMMA.16816.F32 R28, R72.reuse, R52, R28 ;  /* 0x00000034481c723c */ /* 0x040ff0000000181c */
[----:B------:R-:W-:Y:S01]  /*2310*/  HMMA.16816.F32 R36, R72, R54, R36 ;  /* 0x000000364824723c */ /* 0x000fe20000001824 */
[----:B------:R-:W2:Y:S07]  /*2320*/  LDSM.16.M88.4 R52, [R112+0x4800] ;  /* 0x004800007034783b */ /* 0x000eae0000000200 */
[----:B------:R-:W-:Y:S08]  /*2330*/  HMMA.16816.F32 R16, R8, R24, R16 ;  /* 0x000000180810723c */ /* 0x000ff00000001810 */
[----:B------:R-:W-:Y:S08]  /*2340*/  HMMA.16816.F32 R48, R72, R84, R48 ;  /* 0x000000544830723c */ /* 0x000ff00000001830 */
[----:B------:R-:W-:Y:S01]  /*2350*/  HMMA.16816.F32 R20, R8, R26, R20 ;  /* 0x0000001a0814723c */ /* 0x000fe20000001814 */
[----:B------:R-:W-:Y:S07]  /*2360*/  LDSM.16.M88.4 R24, [R102+0x5400] ;  /* 0x005400006618783b */ /* 0x000fee0000000200 */
[----:B------:R-:W-:Y:S08]  /*2370*/  HMMA.16816.F32 R28, R56, R32, R28 ;  /* 0x00000020381c723c */ /* 0x000ff0000000181c */
[----:B-1----:R-:W-:Y:S08]  /*2380*/  HMMA.16816.F32 R16, R4, R76, R16 ;  /* 0x0000004c0410723c */ /* 0x002ff00000001810 */
[C---:B--2---:R-:W-:Y:S08]  /*2390*/  HMMA.16816.F32 R48, R56.reuse, R52, R48 ;  /* 0x000000343830723c */ /* 0x044ff00000001830 */
[----:B------:R-:W-:Y:S01]  /*23a0*/  HMMA.16816.F32 R36, R56, R34, R36 ;  /* 0x000000223824723c */ /* 0x000fe20000001824 */
[----:B------:R-:W1:Y:S07]  /*23b0*/  LDSM.16.M88.4 R32, [R112+0x5400] ;  /* 0x005400007020783b */ /* 0x000e6e0000000200 */
[----:B------:R-:W-:Y:S01]  /*23c0*/  HMMA.16816.F32 R20, R4, R78, R20 ;  /* 0x0000004e0414723c */ /* 0x000fe20000001814 */
[----:B------:R-:W-:-:S02]  /*23d0*/  FMUL.FTZ R16, R16, c[0x0][0x2ec] ;  /* 0x0000bb0010107a20 */ /* 0x000fc40000410000 */
[----:B------:R-:W-:Y:S02]  /*23e0*/  FMUL.FTZ R53, R17, c[0x0][0x2ec] ;  /* 0x0000bb0011357a20 */ /* 0x000fe40000410000 */
[----:B------:R2:W-:Y:S03]  /*23f0*/  MUFU.TANH R52, R16 ;  /* 0x0000001000347308 */ /* 0x0005e60000002400 */
[----:B------:R-:W-:Y:S01]  /*2400*/  HMMA.16816.F32 R76, R72, R68, R64 ;  /* 0x00000044484c723c */ /* 0x000fe20000001840 */
[----:B------:R-:W3:Y:S04]  /*2410*/  LDSM.16.M88.4 R64, [R112+0x5800] ;  /* 0x005800007040783b */ /* 0x000ee80000000200 */
[----:B------:R-:W4:Y:S03]  /*2420*/  MUFU.TANH R53, R53 ;  /* 0x0000003500357308 */ /* 0x000f260000002400 */
[----:B------:R-:W-:Y:S08]  /*2430*/  HMMA.16816.F32 R28, R12, R80, R28 ;  /* 0x000000500c1c723c */ /* 0x000ff0000000181c */
[----:B------:R-:W-:Y:S01]  /*2440*/  HMMA.16816.F32 R44, R72, R86, R44 ;  /* 0x00000056482c723c */ /* 0x000fe2000000182c */
[----:B------:R-:W-:-:S04]  /*2450*/  FMUL.FTZ R20, R20, c[0x0][0x2ec] ;  /* 0x0000bb0014147a20 */ /* 0x000fc80000410000 */
[----:B------:R1:W-:Y:S03]  /*2460*/  MUFU.TANH R68, R20 ;  /* 0x0000001400447308 */ /* 0x0003e60000002400 */
[C---:B------:R-:W-:Y:S07]  /*2470*/  HMMA.16816.F32 R48, R12.reuse, R40, R48 ;  /* 0x000000280c30723c */ /* 0x040fee0000001830 */
[----:B------:R-:W-:Y:S01]  /*2480*/  FMUL.FTZ R40, R18, c[0x0][0x2ec] ;  /* 0x0000bb0012287a20 */ /* 0x000fe20000410000 */
[----:B------:R-:W-:Y:S01]  /*2490*/  HMMA.16816.F32 R36, R12, R82, R36 ;  /* 0x000000520c24723c */ /* 0x000fe20000001824 */
[----:B------:R-:W-:-:S02]  /*24a0*/  FMUL.FTZ R41, R19, c[0x0][0x2ec] ;  /* 0x0000bb0013297a20 */ /* 0x000fc40000410000 */
[----:B--2---:R-:W2:Y:S02]  /*24b0*/  LDSM.16.M88.4 R16, [R112+0x4c00] ;  /* 0x004c00007010783b */ /* 0x004ea40000000200 */
[----:B------:R-:W-:Y:S03]  /*24c0*/  MUFU.TANH R40, R40 ;  /* 0x0000002800287308 */ /* 0x000fe60000002400 */
[----:B-1----:R-:W-:Y:S05]  /*24d0*/  HMMA.16816.F32 R28, R8, R32, R28 ;  /* 0x00000020081c723c */ /* 0x002fea000000181c */
[----:B------:R-:W1:Y:S03]  /*24e0*/  MUFU.TANH R41, R41 ;  /* 0x0000002900297308 */ /* 0x000e660000002400 */
[----:B------:R-:W-:Y:S07]  /*24f0*/  HMMA.16816.F32 R44, R56, R54, R44 ;  /* 0x00000036382c723c */ /* 0x000fee000000182c */
[----:B------:R-:W-:Y:S01]  /*2500*/  FMUL.FTZ R54, R21, c[0x0][0x2ec] ;  /* 0x0000bb0015367a20 */ /* 0x000fe20000410000 */
[----:B---3--:R-:W-:Y:S01]  /*2510*/  HMMA.16816.F32 R48, R8, R64, R48 ;  /* 0x000000400830723c */ /* 0x008fe20000001830 */
[----:B------:R-:W-:-:S04]  /*2520*/  FMUL.FTZ R55, R22, c[0x0][0x2ec] ;  /* 0x0000bb0016377a20 */ /* 0x000fc80000410000 */
[----:B------:R-:W-:Y:S02]  /*2530*/  MUFU.TANH R54, R54 ;  /* 0x0000003600367308 */ /* 0x000fe40000002400 */
[----:B------:R-:W-:Y:S01]  /*2540*/  FMUL.FTZ R64, R23, c[0x0][0x2ec] ;  /* 0x0000bb0017407a20 */ /* 0x000fe20000410000 */
[----:B------:R-:W-:Y:S01]  /*2550*/  HMMA.16816.F32 R36, R8, R34, R36 ;  /* 0x000000220824723c */ /* 0x000fe20000001824 */
[----:B------:R-:W3:Y:S04]  /*2560*/  LDSM.16.M88.4 R20, [R102+0x4c00] ;  /* 0x004c00006614783b */ /* 0x000ee80000000200 */
[----:B------:R-:W1:Y:S01]  /*2570*/  LDSM.16.M88.4 R32, [R102+0x5800] ;  /* 0x005800006620783b */ /* 0x000e620000000200 */
[----:B------:R-:W1:Y:S02]  /*2580*/  MUFU.TANH R55, R55 ;  /* 0x0000003700377308 */ /* 0x000e640000002400 */
[----:B------:R-:W-:Y:S06]  /*2590*/  HMMA.16816.F32 R60, R72, R70, R60 ;  /* 0x00000046483c723c */ /* 0x000fec000000183c */
[----:B------:R-:W1:Y:S02]  /*25a0*/  MUFU.TANH R64, R64 ;  /* 0x0000004000407308 */ /* 0x000e640000002400 */
[----:B--2---:R-:W-:Y:S08]  /*25b0*/  HMMA.16816.F32 R76, R56, R16, R76 ;  /* 0x00000010384c723c */ /* 0x004ff0000000184c */
[C---:B------:R-:W-:Y:S08]  /*25c0*/  HMMA.16816.F32 R28, R4.reuse, R24, R28 ;  /* 0x00000018041c723c */ /* 0x040ff0000000181c */
[----:B------:R-:W-:Y:S01]  /*25d0*/  HMMA.16816.F32 R36, R4, R26, R36 ;  /* 0x0000001a0424723c */ /* 0x000fe20000001824 */
[----:B------:R-:W2:Y:S07]  /*25e0*/  LDSM.16.M88.4 R24, [R112+0x5c00] ;  /* 0x005c00007018783b */ /* 0x000eae0000000200 */
[----:B------:R-:W-:Y:S08]  /*25f0*/  HMMA.16816.F32 R60, R56, R18, R60 ;  /* 0x00000012383c723c */ /* 0x000ff0000000183c */
[----:B---3--:R-:W-:Y:S01]  /*2600*/  HMMA.16816.F32 R76, R12, R20, R76 ;  /* 0x000000140c4c723c */ /* 0x008fe2000000184c */
[----:B------:R-:W-:-:S02]  /*2610*/  FMUL.FTZ R16, R31, c[0x0][0x2ec] ;  /* 0x0000bb001f107a20 */ /* 0x000fc40000410000 */
[----:B------:R-:W-:Y:S02]  /*2620*/  FMUL.FTZ R28, R28, c[0x0][0x2ec] ;  /* 0x0000bb001c1c7a20 */ /* 0x000fe40000410000 */
[----:B------:R-:W-:Y:S02]  /*2630*/  FMUL.FTZ R30, R30, c[0x0][0x2ec] ;  /* 0x0000bb001e1e7a20 */ /* 0x000fe40000410000 */
[----:B------:R-:W-:Y:S01]  /*2640*/  FMUL.FTZ R29, R29, c[0x0][0x2ec] ;  /* 0x0000bb001d1d7a20 */ /* 0x000fe20000410000 */
[----:B------:R-:W-:Y:S01]  /*2650*/  HMMA.16816.F32 R44, R12, R42, R44 ;  /* 0x0000002a0c2c723c */ /* 0x000fe2000000182c */
[----:B------:R-:W-:Y:S01]  /*2660*/  FMUL.FTZ R31, R36, c[0x0][0x2ec] ;  /* 0x0000bb00241f7a20 */ /* 0x000fe20000410000 */
[----:B------:R-:W3:Y:S01]  /*2670*/  MUFU.TANH R28, R28 ;  /* 0x0000001c001c7308 */ /* 0x000ee20000002400 */
[----:B------:R-:W-:Y:S02]  /*2680*/  IMAD R36, R103, 0x10, R105 ;  /* 0x0000001067247824 */ /* 0x000fe400078e0269 */
[----:B------:R-:W-:-:S02]  /*2690*/  FMUL.FTZ R20, R38, c[0x0][0x2ec] ;  /* 0x0000bb0026147a20 */ /* 0x000fc40000410000 */
[----:B------:R-:W-:Y:S01]  /*26a0*/  FMUL.FTZ R21, R39, c[0x0][0x2ec] ;  /* 0x0000bb0027157a20 */ /* 0x000fe20000410000 */
[----:B-1----:R-:W-:Y:S02]  /*26b0*/  HMMA.16816.F32 R48, R4, R32, R48 ;  /* 0x000000200430723c */ /* 0x002fe40000001830 */
[----:B------:R1:W-:Y:S05]  /*26c0*/  MUFU.TANH R32, R16 ;  /* 0x0000001000207308 */ /* 0x0003ea0000002400 */
[----:B------:R-:W-:Y:S01]  /*26d0*/  FMUL.FTZ R33, R37, c[0x0][0x2ec] ;  /* 0x0000bb0025217a20 */ /* 0x000fe20000410000 */
[----:B------:R-:W-:Y:S01]  /*26e0*/  HMMA.16816.F32 R60, R12, R22, R60 ;  /* 0x000000160c3c723c */ /* 0x000fe2000000183c */
[----:B------:R-:W-:Y:S01]  /*26f0*/  SHF.R.S32.HI R37, RZ, 0x1f, R104 ;  /* 0x0000001fff257819 */ /* 0x000fe20000011468 */
[----:B------:R-:W3:Y:S03]  /*2700*/  MUFU.TANH R30, R30 ;  /* 0x0000001e001e7308 */ /* 0x000ee60000002400 */
[----:B------:R-:W-:-:S03]  /*2710*/  LEA.HI R37, R37, R104, RZ, 0x2 ;  /* 0x0000006825257211 */ /* 0x000fc600078f10ff */
[----:B--2---:R-:W-:Y:S01]  /*2720*/  HMMA.16816.F32 R76, R8, R24, R76 ;  /* 0x00000018084c723c */ /* 0x004fe2000000184c */
[----:B------:R-:W-:Y:S01]  /*2730*/  SHF.R.S32.HI R125, RZ, 0x2, R37 ;  /* 0x00000002ff7d7819 */ /* 0x000fe20000011425 */
[----:B-1----:R-:W1:Y:S01]  /*2740*/  LDSM.16.M88.4 R16, [R102+0x5c00] ;  /* 0x005c00006610783b */ /* 0x002e620000000200 */
[----:B------:R-:W2:Y:S01]  /*2750*/  MUFU.TANH R31, R31 ;  /* 0x0000001f001f7308 */ /* 0x000ea20000002400 */
[----:B------:R-:W-:-:S04]  /*2760*/  DEPBAR.LE SB0, 0x0 ;  /* 0x000080000000791a */ /* 0x000fc80000000000 */
[C---:B------:R-:W-:Y:S01]  /*2770*/  HMMA.16816.F32 R44, R8.reuse, R66, R44 ;  /* 0x00000042082c723c */ /* 0x040fe2000000182c */
[----:B------:R-:W-:Y:S01]  /*2780*/  IADD3 R36, R36, 0x1, R125 ;  /* 0x0000000124247810 */ /* 0x000fe20007ffe07d */
[----:B------:R-:W-:Y:S01]  /*2790*/  IMAD R25, R97, 0x20, R96 ;  /* 0x0000002061197824 */ /* 0x000fe200078e0260 */
[----:B------:R-:W-:Y:S01]  /*27a0*/  MUFU.TANH R33, R33 ;  /* 0x0000002100217308 */ /* 0x000fe20000002400 */
[----:B------:R-:W-:Y:S01]  /*27b0*/  IMAD.IADD R24, R0, 0x1, R99 ;  /* 0x0000000100187824 */ /* 0x000fe200078e0263 */
[----:B------:R-:W-:Y:S01]  /*27c0*/  IADD3 R36, R95, R36, -R98 ;  /* 0x000000245f247210 */ /* 0x000fe20007ffe862 */
[----:B------:R-:W-:Y:S02]  /*27d0*/  FMUL.FTZ R49, R49, c[0x0][0x2ec] ;  /* 0x0000bb0031317a20 */ /* 0x000fe40000410000 */
[----:B------:R-:W-:Y:S01]  /*27e0*/  HMMA.16816.F32 R60, R8, R26, R60 ;  /* 0x0000001a083c723c */ /* 0x000fe2000000183c */
[----:B------:R-:W-:Y:S01]  /*27f0*/  IADD3 R36, R36, c[0x0][0x2e8], RZ ;  /* 0x0000ba0024247a10 */ /* 0x000fe20007ffe0ff */
[----:B------:R-:W-:Y:S01]  /*2800*/  FMUL.FTZ R48, R48, c[0x0][0x2ec] ;  /* 0x0000bb0030307a20 */ /* 0x000fe20000410000 */
[----:B------:R-:W-:Y:S01]  /*2810*/  IADD3 R12, R24, 0x1, RZ ;  /* 0x00000001180c7810 */ /* 0x000fe20007ffe0ff */
[----:B------:R-:W1:Y:S01]  /*2820*/  MUFU.TANH R20, R20 ;  /* 0x0000001400147308 */ /* 0x000e620000002400 */
[C---:B------:R-:W-:Y:S01]  /*2830*/  IADD3 R96, R36.reuse, 0x8, RZ ;  /* 0x0000000824607810 */ /* 0x040fe20007ffe0ff */
[----:B------:R-:W-:Y:S01]  /*2840*/  FMUL.FTZ R51, R51, c[0x0][0x2ec] ;  /* 0x0000bb0033337a20 */ /* 0x000fe20000410000 */
[-C--:B------:R-:W-:Y:S01]  /*2850*/  IMNMX R97, R36, R95.reuse, PT ;  /* 0x0000005f24617217 */ /* 0x080fe20003800200 */
[----:B------:R-:W-:Y:S01]  /*2860*/  IMAD.IADD R110, R94, 0x1, R25 ;  /* 0x000000015e6e7824 */ /* 0x000fe200078e0219 */
[----:B------:R-:W-:-:S02]  /*2870*/  IMNMX R96, R96, R95, PT ;  /* 0x0000005f60607217 */ /* 0x000fc40003800200 */
[----:B------:R-:W-:Y:S01]  /*2880*/  IADD3 R13, R24, 0x8, RZ ;  /* 0x00000008180d7810 */ /* 0x000fe20007ffe0ff */
[----:B------:R-:W2:Y:S01]  /*2890*/  MUFU.TANH R21, R21 ;  /* 0x0000001500157308 */ /* 0x000ea20000002400 */
[CC--:B------:R-:W-:Y:S02]  /*28a0*/  ISETP.GE.AND P3, PT, R12.reuse, R97.reuse, PT ;  /* 0x000000610c00720c */ /* 0x0c0fe40003f66270 */
[-C--:B------:R-:W-:Y:S01]  /*28b0*/  ISETP.GE.AND P0, PT, R12, R96.reuse, PT ;  /* 0x000000600c00720c */ /* 0x080fe20003f06270 */
[----:B------:R-:W-:Y:S01]  /*28c0*/  HMMA.16816.F32 R44, R4, R34, R44 ;  /* 0x00000022042c723c */ /* 0x000fe2000000182c */
[C---:B------:R-:W-:Y:S02]  /*28d0*/  ISETP.GE.AND P4, PT, R13.reuse, R97, PT ;  /* 0x000000610d00720c */ /* 0x040fe40003f86270 */
[----:B------:R-:W-:Y:S01]  /*28e0*/  ISETP.GE.AND P2, PT, R13, R96, PT ;  /* 0x000000600d00720c */ /* 0x000fe20003f46270 */
[----:B------:R-:W2:Y:S01]  /*28f0*/  MUFU.TANH R29, R29 ;  /* 0x0000001d001d7308 */ /* 0x000ea20000002400 */
[----:B------:R-:W-:-:S02]  /*2900*/  IADD3 R12, R24, 0x9, RZ ;  /* 0x00000009180c7810 */ /* 0x000fc40007ffe0ff */
[----:B------:R-:W-:Y:S02]  /*2910*/  SHF.R.S32.HI R34, RZ, 0x1f, R103 ;  /* 0x0000001fff227819 */ /* 0x000fe40000011467 */
[----:B------:R-:W-:Y:S01]  /*2920*/  IADD3 R13, R24, 0x10, RZ ;  /* 0x00000010180d7810 */ /* 0x000fe20007ffe0ff */
[C---:B-1----:R-:W-:Y:S01]  /*2930*/  HMMA.16816.F32 R76, R4.reuse, R16, R76 ;  /* 0x00000010044c723c */ /* 0x042fe2000000184c */
[----:B------:R-:W-:Y:S01]  /*2940*/  LEA.HI R34, R34, R103, RZ, 0x2 ;  /* 0x0000006722227211 */ /* 0x000fe200078f10ff */
[----:B------:R-:W1:Y:S01]  /*2950*/  MUFU.TANH R87, R49 ;  /* 0x0000003100577308 */ /* 0x000e620000002400 */
[----:B----4-:R-:W-:Y:S02]  /*2960*/  FSEL R53, R53, -INF , !P3 ;  /* 0xff80000035357808 */ /* 0x010fe40005800000 */
[----:B------:R-:W-:Y:S02]  /*2970*/  LOP3.LUT R34, R34, 0xfffffffc, RZ, 0xc0, !PT ;  /* 0xfffffffc22227812 */ /* 0x000fe400078ec0ff */
[----:B------:R-:W-:Y:S01]  /*2980*/  FSEL R41, R41, -INF , !P0 ;  /* 0xff80000029297808 */ /* 0x000fe20004000000 */
[----:B------:R-:W-:Y:S01]  /*2990*/  HMMA.16816.F32 R60, R4, R18, R60 ;  /* 0x00000012043c723c */ /* 0x000fe2000000183c */
[----:B------:R-:W-:Y:S01]  /*29a0*/  IADD3 R9, R24, 0x11, RZ ;  /* 0x0000001118097810 */ /* 0x000fe20007ffe0ff */
[----:B------:R-:W-:Y:S01]  /*29b0*/  IMAD.IADD R124, R103, 0x1, -R34 ;  /* 0x00000001677c7824 */ /* 0x000fe200078e0a22 */
[-C--:B------:R-:W-:Y:S01]  /*29c0*/  ISETP.GE.AND P1, PT, R12, R97.reuse, PT ;  /* 0x000000610c00720c */ /* 0x080fe20003f26270 */
[----:B------:R-:W-:Y:S01]  /*29d0*/  FMUL.FTZ R34, R50, c[0x0][0x2ec] ;  /* 0x0000bb0032227a20 */ /* 0x000fe20000410000 */
[-C--:B------:R-:W-:Y:S01]  /*29e0*/  ISETP.GE.AND P5, PT, R12, R96.reuse, PT ;  /* 0x000000600c00720c */ /* 0x080fe20003fa6270 */
[----:B------:R-:W4:Y:S01]  /*29f0*/  MUFU.TANH R141, R48 ;  /* 0x00000030008d7308 */ /* 0x000f220000002400 */
[CC--:B------:R-:W-:Y:S01]  /*2a00*/  ISETP.GE.AND P3, PT, R13.reuse, R97.reuse, PT ;  /* 0x000000610d00720c */ /* 0x0c0fe20003f66270 */
[----:B------:R-:W-:Y:S01]  /*2a10*/  FMUL.FTZ R44, R44, c[0x0][0x2ec] ;  /* 0x0000bb002c2c7a20 */ /* 0x000fe20000410000 */
[-C--:B------:R-:W-:Y:S01]  /*2a20*/  ISETP.GE.AND P0, PT, R13, R96.reuse, PT ;  /* 0x000000600d00720c */ /* 0x080fe20003f06270 */
[----:B------:R-:W-:Y:S01]  /*2a30*/  FMUL.FTZ R45, R45, c[0x0][0x2ec] ;  /* 0x0000bb002d2d7a20 */ /* 0x000fe20000410000 */
[----:B------:R-:W-:Y:S01]  /*2a40*/  IADD3 R8, R24, 0x18, RZ ;  /* 0x0000001818087810 */ /* 0x000fe20007ffe0ff */
[----:B------:R-:W-:Y:S01]  /*2a50*/  FMUL.FTZ R46, R46, c[0x0][0x2ec] ;  /* 0x0000bb002e2e7a20 */ /* 0x000fe20000410000 */
[----:B------:R-:W-:Y:S01]  /*2a60*/  IADD3 R10, R24, 0x19, RZ ;  /* 0x00000019180a7810 */ /* 0x000fe20007ffe0ff */
[----:B------:R-:W1:Y:S01]  /*2a70*/  MUFU.TANH R34, R34 ;  /* 0x0000002200227308 */ /* 0x000e620000002400 */
[----:B------:R-:W-:Y:S01]  /*2a80*/  FSEL R15, R68, -INF , !P4 ;  /* 0xff800000440f7808 */ /* 0x000fe20006000000 */
[----:B------:R-:W-:Y:S01]  /*2a90*/  FMUL.FTZ R76, R76, c[0x0][0x2ec] ;  /* 0x0000bb004c4c7a20 */ /* 0x000fe20000410000 */
[----:B------:R-:W-:Y:S01]  /*2aa0*/  FSEL R55, R55, -INF , !P2 ;  /* 0xff80000037377808 */ /* 0x000fe20005000000 */
[----:B------:R-:W-:Y:S01]  /*2ab0*/  FMUL.FTZ R47, R47, c[0x0][0x2ec] ;  /* 0x0000bb002f2f7a20 */ /* 0x000fe20000410000 */
[-C--:B------:R-:W-:Y:S01]  /*2ac0*/  ISETP.GE.AND P4, PT, R9, R97.reuse, PT ;  /* 0x000000610900720c */ /* 0x080fe20003f86270 */
[----:B------:R-:W-:Y:S01]  /*2ad0*/  FMUL.FTZ R77, R77, c[0x0][0x2ec] ;  /* 0x0000bb004d4d7a20 */ /* 0x000fe20000410000 */
[-C--:B------:R-:W-:Y:S01]  /*2ae0*/  ISETP.GE.AND P2, PT, R9, R96.reuse, PT ;  /* 0x000000600900720c */ /* 0x080fe20003f46270 */
[----:B------:R-:W1:Y:S01]  /*2af0*/  MUFU.TANH R105, R76 ;  /* 0x0000004c00697308 */ /* 0x000e620000002400 */
[----:B------:R-:W-:Y:S01]  /*2b00*/  FSEL R17, R54, -INF , !P1 ;  /* 0xff80000036117808 */ /* 0x000fe20004800000 */
[----:B------:R-:W-:Y:S01]  /*2b10*/  FMUL.FTZ R78, R78, c[0x0][0x2ec] ;  /* 0x0000bb004e4e7a20 */ /* 0x000fe20000410000 */
[----:B------:R-:W-:Y:S01]  /*2b20*/  FSEL R13, R64, -INF , !P5 ;  /* 0xff800000400d7808 */ /* 0x000fe20006800000 */
[----:B------:R-:W-:Y:S01]  /*2b30*/  FMUL.FTZ R60, R60, c[0x0][0x2ec] ;  /* 0x0000bb003c3c7a20 */ /* 0x000fe20000410000 */
[----:B---3--:R-:W-:Y:S01]  /*2b40*/  FSEL R27, R28, -INF , !P3 ;  /* 0xff8000001c1b7808 */ /* 0x008fe20005800000 */
[----:B------:R-:W-:Y:S01]  /*2b50*/  FMUL.FTZ R35, R63, c[0x0][0x2ec] ;  /* 0x0000bb003f237a20 */ /* 0x000fe20000410000 */
[----:B------:R-:W-:Y:S01]  /*2b60*/  FSEL R9, R30, -INF , !P0 ;  /* 0xff8000001e097808 */ /* 0x000fe20004000000 */
[----:B------:R-:W3:Y:S01]  /*2b70*/  MUFU.TANH R135, R51 ;  /* 0x0000003300877308 */ /* 0x000ee20000002400 */
[C---:B------:R-:W-:Y:S01]  /*2b80*/  ISETP.GE.AND P1, PT, R8.reuse, R97, PT ;  /* 0x000000610800720c */ /* 0x040fe20003f26270 */
[----:B------:R-:W-:Y:S01]  /*2b90*/  FMUL.FTZ R61, R61, c[0x0][0x2ec] ;  /* 0x0000bb003d3d7a20 */ /* 0x000fe20000410000 */
[----:B------:R-:W-:-:S02]  /*2ba0*/  ISETP.GE.AND P5, PT, R8, R96, PT ;  /* 0x000000600800720c */ /* 0x000fc40003fa6270 */
[C---:B------:R-:W-:Y:S02]  /*2bb0*/  ISETP.GE.AND P3, PT, R10.reuse, R97, PT ;  /* 0x000000610a00720c */ /* 0x040fe40003f66270 */
[----:B------:R-:W-:Y:S01]  /*2bc0*/  ISETP.GE.AND P0, PT, R10, R96, PT ;  /* 0x000000600a00720c */ /* 0x000fe20003f06270 */
[----:B------:R-:W1:Y:S01]  /*2bd0*/  MUFU.TANH R139, R44 ;  /* 0x0000002c008b7308 */ /* 0x000e620000002400 */
[C---:B------:R-:W-:Y:S02]  /*2be0*/  IADD3 R4, R24.reuse, 0x21, RZ ;  /* 0x0000002118047810 */ /* 0x040fe40007ffe0ff */
[C---:B------:R-:W-:Y:S02]  /*2bf0*/  IADD3 R6, R24.reuse, 0x28, RZ ;  /* 0x0000002818067810 */ /* 0x040fe40007ffe0ff */
[----:B------:R-:W-:Y:S02]  /*2c00*/  IADD3 R8, R24, 0x20, RZ ;  /* 0x0000002018087810 */ /* 0x000fe40007ffe0ff */
[----:B------:R-:W-:Y:S01]  /*2c10*/  FSEL R11, R32, -INF , !P2 ;  /* 0xff800000200b7808 */ /* 0x000fe20005000000 */
[----:B------:R-:W-:Y:S01]  /*2c20*/  FMUL.FTZ R32, R62, c[0x0][0x2ec] ;  /* 0x0000bb003e207a20 */ /* 0x000fe20000410000 */
[----:B--2---:R-:W-:Y:S01]  /*2c30*/  FSEL R31, R31, -INF , !P1 ;  /* 0xff8000001f1f7808 */ /* 0x004fe20004800000 */
[----:B------:R-:W-:Y:S01]  /*2c40*/  MUFU.TANH R137, R45 ;  /* 0x0000002d00897308 */ /* 0x000fe20000002400 */
[----:B------:R-:W-:-:S02]  /*2c50*/  FSEL R7, R20, -INF , !P5 ;  /* 0xff80000014077808 */ /* 0x000fc40006800000 */
[----:B------:R-:W-:Y:S01]  /*2c60*/  FSEL R19, R33, -INF , !P3 ;  /* 0xff80000021137808 */ /* 0x000fe20005800000 */
[----:B------:R-:W-:Y:S01]  /*2c70*/  FMUL.FTZ R33, R79, c[0x0][0x2ec] ;  /* 0x0000bb004f217a20 */ /* 0x000fe20000410000 */
[----:B------:R-:W-:Y:S02]  /*2c80*/  FSEL R5, R21, -INF , !P0 ;  /* 0xff80000015057808 */ /* 0x000fe40004000000 */
[CC--:B------:R-:W-:Y:S01]  /*2c90*/  ISETP.GE.AND P1, PT, R4.reuse, R97.reuse, PT ;  /* 0x000000610400720c */ /* 0x0c0fe20003f26270 */
[----:B------:R-:W2:Y:S01]  /*2ca0*/  MUFU.TANH R129, R46 ;  /* 0x0000002e00817308 */ /* 0x000ea20000002400 */
[-C--:B------:R-:W-:Y:S02]  /*2cb0*/  ISETP.GE.AND P5, PT, R4, R96.reuse, PT ;  /* 0x000000600400720c */ /* 0x080fe40003fa6270 */
[C---:B------:R-:W-:Y:S02]  /*2cc0*/  ISETP.GE.AND P3, PT, R6.reuse, R97, PT ;  /* 0x000000610600720c */ /* 0x040fe40003f66270 */
[----:B------:R-:W-:-:S02]  /*2cd0*/  ISETP.GE.AND P0, PT, R6, R96, PT ;  /* 0x000000600600720c */ /* 0x000fc40003f06270 */
[----:B------:R-:W-:Y:S01]  /*2ce0*/  IADD3 R6, R24, 0x30, RZ ;  /* 0x0000003018067810 */ /* 0x000fe20007ffe0ff */
[----:B------:R-:W2:Y:S01]  /*2cf0*/  MUFU.TANH R107, R47 ;  /* 0x0000002f006b7308 */ /* 0x000ea20000002400 */
[----:B------:R-:W-:Y:S02]  /*2d00*/  FSEL R23, R29, -INF , !P4 ;  /* 0xff8000001d177808 */ /* 0x000fe40006000000 */
[C---:B------:R-:W-:Y:S02]  /*2d10*/  ISETP.GE.AND P4, PT, R8.reuse, R97, PT ;  /* 0x000000610800720c */ /* 0x040fe40003f86270 */
[----:B------:R-:W-:Y:S02]  /*2d20*/  ISETP.GE.AND P2, PT, R8, R96, PT ;  /* 0x000000600800720c */ /* 0x000fe40003f46270 */
[----:B------:R-:W-:Y:S01]  /*2d30*/  IADD3 R8, R24, 0x29, RZ ;  /* 0x0000002918087810 */ /* 0x000fe20007ffe0ff */
[----:B------:R-:W-:Y:S01]  /*2d40*/  MUFU.TANH R104, R77 ;  /* 0x0000004d00687308 */ /* 0x000fe20000002400 */
[----:B-1----:R-:W-:-:S02]  /*2d50*/  FSEL R87, R87, -INF , !P1 ;  /* 0xff80000057577808 */ /* 0x002fc40004800000 */
[-C--:B------:R-:W-:Y:S02]  /*2d60*/  ISETP.GE.AND P1, PT, R6, R97.reuse, PT ;  /* 0x000000610600720c */ /* 0x080fe40003f26270 */
[----:B----4-:R-:W-:Y:S02]  /*2d70*/  FSEL R141, R141, -INF , !P4 ;  /* 0xff8000008d8d7808 */ /* 0x010fe40006000000 */
[----:B------:R-:W-:Y:S01]  /*2d80*/  FSEL R95, R34, -INF , !P2 ;  /* 0xff800000225f7808 */ /* 0x000fe20005000000 */
[----:B------:R-:W1:Y:S01]  /*2d90*/  MUFU.TANH R4, R78 ;  /* 0x0000004e00047308 */ /* 0x000e620000002400 */
[C---:B------:R-:W-:Y:S02]  /*2da0*/  ISETP.GE.AND P4, PT, R8.reuse, R97, PT ;  /* 0x000000610800720c */ /* 0x040fe40003f86270 */
[----:B------:R-:W-:Y:S02]  /*2db0*/  ISETP.GE.AND P2, PT, R8, R96, PT ;  /* 0x000000600800720c */ /* 0x000fe40003f46270 */
[----:B------:R-:W-:-:S02]  /*2dc0*/  IADD3 R8, R24, 0x31, RZ ;  /* 0x0000003118087810 */ /* 0x000fc40007ffe0ff */
[----:B------:R-:W-:Y:S01]  /*2dd0*/  FSEL R105, R105, -INF , !P1 ;  /* 0xff80000069697808 */ /* 0x000fe20004800000 */
[----:B------:R-:W4:Y:S01]  /*2de0*/  MUFU.TANH R33, R33 ;  /* 0x0000002100217308 */ /* 0x000f220000002400 */
[----:B------:R-:W-:Y:S02]  /*2df0*/  ISETP.GT.AND P1, PT, R116, R115, PT ;  /* 0x000000737400720c */ /* 0x000fe40003f24270 */
[----:B---3--:R-:W-:Y:S02]  /*2e00*/  FSEL R135, R135, -INF , !P5 ;  /* 0xff80000087877808 */ /* 0x008fe40006800000 */
[----:B------:R-:W-:Y:S02]  /*2e10*/  FSEL R139, R139, -INF , !P3 ;  /* 0xff8000008b8b7808 */ /* 0x000fe40005800000 */
[----:B------:R-:W-:Y:S01]  /*2e20*/  ISETP.GE.AND P5, PT, R6, R96, PT ;  /* 0x000000600600720c */ /* 0x000fe20003fa6270 */
[----:B------:R-:W3:Y:S01]  /*2e30*/  MUFU.TANH R103, R60 ;  /* 0x0000003c00677308 */ /* 0x000ee20000002400 */
[----:B------:R-:W-:-:S02]  /*2e40*/  ISETP.GE.AND P3, PT, R8, R97, PT ;  /* 0x000000610800720c */ /* 0x000fc40003f66270 */
[----:B------:R-:W-:Y:S02]  /*2e50*/  IADD3 R6, R24, 0x38, RZ ;  /* 0x0000003818067810 */ /* 0x000fe40007ffe0ff */
[----:B--2---:R-:W-:Y:S01]  /*2e60*/  FSEL R129, R129, -INF , !P0 ;  /* 0xff80000081817808 */ /* 0x004fe20004000000 */
[----:B------:R-:W-:Y:S01]  /*2e70*/  @!P1 IMAD.MOV.U32 R99, RZ, RZ, R100 ;  /* 0x000000ffff639224 */ /* 0x000fe200078e0064 */
[----:B------:R-:W-:Y:S01]  /*2e80*/  FSEL R137, R137, -INF , !P4 ;  /* 0xff80000089897808 */ /* 0x000fe20006000000 */
[----:B------:R-:W2:Y:S01]  /*2e90*/  MUFU.TANH R32, R32 ;  /* 0x0000002000207308 */ /* 0x000ea20000002400 */
[----:B------:R-:W-:Y:S01]  /*2ea0*/  FSEL R107, R107, -INF , !P2 ;  /* 0xff8000006b6b7808 */ /* 0x000fe20005000000 */
[----:B------:R-:W-:Y:S01]  /*2eb0*/  @!P1 IMAD.MOV.U32 R98, RZ, RZ, R2 ;  /* 0x000000ffff629224 */ /* 0x000fe200078e0002 */
[----:B-1----:R-:W-:Y:S02]  /*2ec0*/  FSEL R34, R4, -INF , !P5 ;  /* 0xff80000004227808 */ /* 0x002fe40006800000 */
[----:B------:R-:W-:Y:S01]  /*2ed0*/  FSEL R104, R104, -INF , !P3 ;  /* 0xff80000068687808 */ /* 0x000fe20005800000 */
[----:B------:R-:W-:Y:S01]  /*2ee0*/  BAR.SYNC.DEFER_BLOCKING 0x0 ;  /* 0x0000000000007b1d */ /* 0x000fe20000010000 */
[----:B------:R-:W-:-:S02]  /*2ef0*/  ISETP.GE.AND P0, PT, R8, R96, PT ;  /* 0x000000600800720c */ /* 0x000fc40003f06270 */
[CC--:B------:R-:W-:Y:S02]  /*2f00*/  ISETP.GE.AND P4, PT, R6.reuse, R97.reuse, PT ;  /* 0x000000610600720c */ /* 0x0c0fe40003f86270 */
[-C--:B------:R-:W-:Y:S01]  /*2f10*/  ISETP.GE.AND P2, PT, R6, R96.reuse, PT ;  /* 0x000000600600720c */ /* 0x080fe20003f46270 */
[----:B------:R-:W1:Y:S01]  /*2f20*/  MUFU.TANH R106, R61 ;  /* 0x0000003d006a7308 */ /* 0x000e620000002400 */
[C---:B------:R-:W-:Y:S02]  /*2f30*/  ISETP.GE.AND P5, PT, R24.reuse, R97, PT ;  /* 0x000000611800720c */ /* 0x040fe40003fa6270 */
[C---:B------:R-:W-:Y:S02]  /*2f40*/  ISETP.GE.AND P3, PT, R24.reuse, R96, PT ;  /* 0x000000601800720c */ /* 0x040fe40003f66270 */
[----:B------:R-:W-:Y:S02]  /*2f50*/  IADD3 R24, R24, 0x39, RZ ;  /* 0x0000003918187810 */ /* 0x000fe40007ffe0ff */
[----:B----4-:R-:W-:Y:S01]  /*2f60*/  FSEL R33, R33, -INF , !P0 ;  /* 0xff80000021217808 */ /* 0x010fe20004000000 */
[----:B------:R-:W4:Y:S01]  /*2f70*/  MUFU.TANH R35, R35 ;  /* 0x0000002300237308 */ /* 0x000f220000002400 */
[----:B---3--:R-:W-:-:S02]  /*2f80*/  FSEL R103, R103, -INF , !P4 ;  /* 0xff80000067677808 */ /* 0x008fc40006000000 */
[----:B--2---:R-:W-:Y:S02]  /*2f90*/  FSEL R32, R32, -INF , !P2 ;  /* 0xff80000020207808 */ /* 0x004fe40005000000 */
[----:B------:R-:W-:Y:S02]  /*2fa0*/  @!P1 LEA R130, P0, R100, c[0x0][0x168], 0x1 ;  /* 0x00005a0064829a11 */ /* 0x000fe400078008ff */
[C---:B------:R-:W-:Y:S02]  /*2fb0*/  ISETP.GE.AND P4, PT, R24.reuse, R97, PT ;  /* 0x000000611800720c */ /* 0x040fe40003f86270 */
[----:B------:R-:W-:Y:S02]  /*2fc0*/  ISETP.GE.AND P2, PT, R24, R96, PT ;  /* 0x000000601800720c */ /* 0x000fe40003f46270 */
[----:B------:R-:W-:Y:S02]  /*2fd0*/  @!P1 LEA.HI.X R131, R100, c[0x0][0x16c], R2, 0x1, P0 ;  /* 0x00005b0064839a11 */ /* 0x000fe400000f0c02 */
[----:B------:R-:W-:-:S02]  /*2fe0*/  FSEL R52, R52, -INF , !P5 ;  /* 0xff80000034347808 */ /* 0x000fc40006800000 */
[----:B------:R-:W-:Y:S02]  /*2ff0*/  FSEL R40, R40, -INF , !P3 ;  /* 0xff80000028287808 */ /* 0x000fe40005800000 */
[----:B-1----:R-:W-:Y:S02]  /*3000*/  FSEL R106, R106, -INF , !P4 ;  /* 0xff8000006a6a7808 */ /* 0x002fe40006000000 */
[----:B----4-:R-:W-:Y:S01]  /*3010*/  FSEL R35, R35, -INF , !P2 ;  /* 0xff80000023237808 */ /* 0x010fe20005000000 */
        /* <DEDUP_REMOVED lines=59> */
.L_x_5482:
[----:B------:R-:W-:-:S04]  /*33d0*/  ULEA UR4, -UR4, URZ, 0x6 ;  /* 0x0000003f04047291 */ /* 0x000fc8000f8e313f */
[----:B------:R-:W-:Y:S02]  /*33e0*/  USHF.R.S32.HI UR6, URZ, 0x1f, UR4 ;  /* 0x0000001f3f067899 */ /* 0x000fe40008011404 */
[----:B------:R-:W-:-:S04]  /*33f0*/  MOV R25, UR4 ;  /* 0x0000000400197c02 */ /* 0x000fc80008000f00 */
[----:B------:R-:W-:Y:S02]  /*3400*/  MOV R21, UR6 ;  /* 0x0000000600157c02 */ /* 0x000fe40008000f00 */
.L_x_5483:
        /* <DEDUP_REMOVED lines=18> */
.L_x_5481:
        /* <DEDUP_REMOVED lines=22> */
[----:B-1----:R-:W-:Y:S02]  /*3690*/  FMNMX.FTZ R21, R105, R2, !PT ;  /* 0x0000000269157209 */ /* 0x002fe40007810000 */
[----:B------:R-:W-:Y:S01]  /*36a0*/  LEA R109, R3, R110, 0x1 ;  /* 0x0000006e036d7211 */ /* 0x000fe200078e08ff */
[----:B------:R-:W-:Y:S01]  /*36b0*/  LDSM.16.MT88.4 R76, [R110+0x6000] ;  /* 0x006000006e4c783b */ /* 0x000fe20000004200 */
[----:B------:R-:W-:Y:S02]  /*36c0*/  FMNMX.FTZ R2, R104, R21, !PT ;  /* 0x0000001568027209 */ /* 0x000fe40007810000 */
[----:B------:R-:W-:Y:S01]  /*36d0*/  ISETP.GT.AND P3, PT, R116, R115, PT ;  /* 0x000000737400720c */ /* 0x000fe20003f64270 */
[----:B------:R-:W-:Y:S01]  /*36e0*/  LDSM.16.MT88.4 R68, [R109+0x6000] ;  /* 0x006000006d44783b */ /* 0x000fe20000004200 */
[----:B------:R-:W-:-:S03]  /*36f0*/  FMNMX.FTZ R21, R103, R2, !PT ;  /* 0x0000000267157209 */ /* 0x000fc60007810000 */
[----:B------:R-:W-:Y:S01]  /*3700*/  LDSM.16.MT88.4 R60, [R110+0x7000] ;  /* 0x007000006e3c783b */ /* 0x000fe20000004200 */
[----:B------:R-:W-:Y:S02]  /*3710*/  FMNMX.FTZ R4, R106, R21, !PT ;  /* 0x000000156a047209 */ /* 0x000fe40007810000 */
[----:B------:R-:W-:-:S03]  /*3720*/  FMNMX.FTZ R21, R107, R0, !PT ;  /* 0x000000006b157209 */ /* 0x000fc60007810000 */
[----:B------:R-:W1:Y:S01]  /*3730*/  SHFL.BFLY PT, R29, R4, 0x2, 0x1f ;  /* 0x0c401f00041d7f89 */ /* 0x000e6200000e0000 */
[----:B------:R-:W-:-:S04]  /*3740*/  FMNMX.FTZ R0, R34, R21, !PT ;  /* 0x0000001522007209 */ /* 0x000fc80007810000 */
        /* <DEDUP_REMOVED lines=24> */
[--C-:B------:R-:W-:Y:S01]  /*38d0*/  FFMA.FTZ R20, R19, c[0x0][0x23c], -R128.reuse ;  /* 0x00008f0013147a23 */ /* 0x100fe20000010880 */
[----:B------:R-:W-:Y:S01]  /*38e0*/  LDSM.16.MT88.4 R24, [R110+0x6400] ;  /* 0x006400006e18783b */ /* 0x000fe20000004200 */
[--C-:B------:R-:W-:Y:S01]  /*38f0*/  FFMA.FTZ R102, R141, c[0x0][0x23c], -R128.reuse ;  /* 0x00008f008d667a23 */ /* 0x100fe20000010880 */
[----:B------:R-:W-:Y:S01]  /*3900*/  FSEL R84, R84, RZ, P0 ;  /* 0x000000ff54547208 */ /* 0x000fe20000000000 */
[--C-:B------:R-:W-:Y:S01]  /*3910*/  FFMA.FTZ R87, R87, c[0x0][0x23c], -R128.reuse ;  /* 0x00008f0057577a23 */ /* 0x100fe20000010880 */
[----:B------:R-:W-:Y:S01]  /*3920*/  LDSM.16.MT88.4 R16, [R109+0x6400] ;  /* 0x006400006d10783b */ /* 0x000fe20000004200 */
[----:B------:R-:W-:Y:S01]  /*3930*/  FFMA.FTZ R100, R139, c[0x0][0x23c], -R128 ;  /* 0x00008f008b647a23 */ /* 0x000fe20000010880 */
[----:B------:R-:W-:Y:S01]  /*3940*/  MUFU.EX2 R86, R86 ;  /* 0x0000005600567308 */ /* 0x000fe20000000800 */
[----:B------:R-:W-:-:S02]  /*3950*/  FFMA.FTZ R94, R55, c[0x0][0x23c], -R84 ;  /* 0x00008f00375e7a23 */ /* 0x000fc40000010854 */
[----:B------:R-:W2:Y:S01]  /*3960*/  LDSM.16.MT88.4 R52, [R109+0x7000] ;  /* 0x007000006d34783b */ /* 0x000ea20000004200 */
[--C-:B------:R-:W-:Y:S02]  /*3970*/  FFMA.FTZ R101, R40, c[0x0][0x23c], -R84.reuse ;  /* 0x00008f0028657a23 */ /* 0x100fe40000010854 */
[--C-:B------:R-:W-:Y:S02]  /*3980*/  FFMA.FTZ R132, R41, c[0x0][0x23c], -R84.reuse ;  /* 0x00008f0029847a23 */ /* 0x100fe40000010854 */
[--C-:B------:R-:W-:Y:S01]  /*3990*/  FFMA.FTZ R31, R13, c[0x0][0x23c], -R84.reuse ;  /* 0x00008f000d1f7a23 */ /* 0x100fe20000010854 */
[----:B------:R-:W3:Y:S01]  /*39a0*/  MUFU.EX2 R85, R85 ;  /* 0x0000005500557308 */ /* 0x000ee20000000800 */
[--C-:B------:R-:W-:Y:S01]  /*39b0*/  FFMA.FTZ R30, R9, c[0x0][0x23c], -R84.reuse ;  /* 0x00008f00091e7a23 */ /* 0x100fe20000010854 */
[----:B-1----:R-:W-:Y:S01]  /*39c0*/  F2FP.PACK_AB R48, R108, R133 ;  /* 0x000000856c30723e */ /* 0x002fe200000000ff */
[--C-:B------:R-:W-:Y:S01]  /*39d0*/  FFMA.FTZ R23, R11, c[0x0][0x23c], -R84.reuse ;  /* 0x00008f000b177a23 */ /* 0x100fe20000010854 */
[----:B------:R-:W1:Y:S01]  /*39e0*/  LDSM.16.MT88.4 R40, [R110+0x8000] ;  /* 0x008000006e28783b */ /* 0x000e620000004200 */
[----:B------:R-:W-:-:S02]  /*39f0*/  FFMA.FTZ R22, R7, c[0x0][0x23c], -R84 ;  /* 0x00008f0007167a23 */ /* 0x000fc40000010854 */
[--C-:B------:R-:W-:Y:S01]  /*3a00*/  FFMA.FTZ R3, R5, c[0x0][0x23c], -R84.reuse ;  /* 0x00008f0005037a23 */ /* 0x100fe20000010854 */
[----:B------:R-:W-:Y:S01]  /*3a10*/  MUFU.EX2 R101, R101 ;  /* 0x0000006500657308 */ /* 0x000fe20000000800 */
[----:B------:R-:W4:Y:S01]  /*3a20*/  LDSM.16.MT88.4 R8, [R109+0x7400] ;  /* 0x007400006d08783b */ /* 0x000f220000004200 */
[----:B------:R-:W-:Y:S02]  /*3a30*/  FFMA.FTZ R95, R95, c[0x0][0x23c], -R84 ;  /* 0x00008f005f5f7a23 */ /* 0x000fe40000010854 */
[--C-:B------:R-:W-:Y:S01]  /*3a40*/  FFMA.FTZ R105, R105, c[0x0][0x23c], -R128.reuse ;  /* 0x00008f0069697a23 */ /* 0x100fe20000010880 */
[----:B------:R-:W-:Y:S01]  /*3a50*/  LDSM.16.MT88.4 R12, [R110+0x7400] ;  /* 0x007400006e0c783b */ /* 0x000fe20000004200 */
[--C-:B------:R-:W-:Y:S02]  /*3a60*/  FFMA.FTZ R104, R104, c[0x0][0x23c], -R128.reuse ;  /* 0x00008f0068687a23 */ /* 0x100fe40000010880 */
[----:B------:R-:W5:Y:S01]  /*3a70*/  MUFU.EX2 R132, R132 ;  /* 0x0000008400847308 */ /* 0x000f620000000800 */
[----:B---3--:R-:W-:Y:S01]  /*3a80*/  F2FP.PACK_AB R50, R85, R86 ;  /* 0x000000565532723e */ /* 0x008fe200000000ff */
[----:B------:R-:W-:-:S02]  /*3a90*/  FFMA.FTZ R103, R103, c[0x0][0x23c], -R128 ;  /* 0x00008f0067677a23 */ /* 0x000fc40000010880 */
[----:B------:R-:W-:Y:S02]  /*3aa0*/  FFMA.FTZ R106, R106, c[0x0][0x23c], -R128 ;  /* 0x00008f006a6a7a23 */ /* 0x000fe40000010880 */
[--C-:B------:R-:W-:Y:S02]  /*3ab0*/  FFMA.FTZ R34, R34, c[0x0][0x23c], -R84.reuse ;  /* 0x00008f0022227a23 */ /* 0x100fe40000010854 */
[----:B------:R-:W-:Y:S01]  /*3ac0*/  MUFU.EX2 R94, R94 ;  /* 0x0000005e005e7308 */ /* 0x000fe20000000800 */
[--C-:B------:R-:W-:Y:S02]  /*3ad0*/  FFMA.FTZ R33, R33, c[0x0][0x23c], -R84.reuse ;  /* 0x00008f0021217a23 */ /* 0x100fe40000010854 */
[----:B------:R-:W-:Y:S02]  /*3ae0*/  FFMA.FTZ R32, R32, c[0x0][0x23c], -R84 ;  /* 0x00008f0020207a23 */ /* 0x000fe40000010854 */
[----:B------:R-:W-:-:S03]  /*3af0*/  FADD.FTZ R133, R133, R108 ;  /* 0x0000006c85857221 */ /* 0x000fc60000010000 */
[----:B------:R-:W3:Y:S01]  /*3b00*/  MUFU.EX2 R31, R31 ;  /* 0x0000001f001f7308 */ /* 0x000ee20000000800 */
[----:B-----5:R-:W-:Y:S01]  /*3b10*/  F2FP.PACK_AB R49, R132, R101 ;  /* 0x000000658431723e */ /* 0x020fe200000000ff */
[----:B------:R-:W-:Y:S02]  /*3b20*/  FADD.FTZ R101, R101, R132 ;  /* 0x0000008465657221 */ /* 0x000fe40000010000 */
[----:B------:R-:W-:-:S04]  /*3b30*/  FFMA.FTZ R132, R35, c[0x0][0x23c], -R84 ;  /* 0x00008f0023847a23 */ /* 0x000fc80000010854 */
[----:B------:R-:W-:Y:S01]  /*3b40*/  MUFU.EX2 R29, R29 ;  /* 0x0000001d001d7308 */ /* 0x000fe20000000800 */
[----:B---3--:R-:W-:-:S07]  /*3b50*/  F2FP.PACK_AB R51, R31, R94 ;  /* 0x0000005e1f33723e */ /* 0x008fce00000000ff */
[----:B------:R-:W3:Y:S01]  /*3b60*/  MUFU.EX2 R28, R28 ;  /* 0x0000001c001c7308 */ /* 0x000ee20000000800 */
[----:B------:R-:W-:-:S04]  /*3b70*/  FADD.FTZ R94, R94, R101 ;  /* 0x000000655e5e7221 */ /* 0x000fc80000010000 */
[----:B------:R-:W-:Y:S01]  /*3b80*/  FADD.FTZ R31, R31, R94 ;  /* 0x0000005e1f1f7221 */ /* 0x000fe20000010000 */
[C---:B--2---:R-:W-:Y:S02]  /*3b90*/  HMMA.16816.F32 R56, R48.reuse, R52, RZ ;  /* 0x000000343038723c */ /* 0x044fe400000018ff */
[----:B------:R-:W-:Y:S06]  /*3ba0*/  MUFU.EX2 R21, R21 ;  /* 0x0000001500157308 */ /* 0x000fec0000000800 */
[----:B------:R-:W-:Y:S02]  /*3bb0*/  HMMA.16816.F32 R52, R48, R54, RZ ;  /* 0x000000363034723c */ /* 0x000fe400000018ff */
[----:B------:R-:W2:Y:S01]  /*3bc0*/  MUFU.EX2 R20, R20 ;  /* 0x0000001400147308 */ /* 0x000ea20000000800 */
[----:B---3--:R-:W-:-:S05]  /*3bd0*/  F2FP.PACK_AB R4, R28, R29 ;  /* 0x0000001d1c04723e */ /* 0x008fca00000000ff */
[C---:B-1----:R-:W-:Y:S02]  /*3be0*/  HMMA.16816.F32 R36, R48.reuse, R40, RZ ;  /* 0x000000283024723c */ /* 0x042fe400000018ff */
[----:B------:R-:W-:Y:S06]  /*3bf0*/  MUFU.EX2 R30, R30 ;  /* 0x0000001e001e7308 */ /* 0x000fec0000000800 */
[----:B------:R-:W-:Y:S02]  /*3c00*/  HMMA.16816.F32 R40, R48, R42, RZ ;  /* 0x0000002a3028723c */ /* 0x000fe400000018ff */
[----:B------:R-:W1:Y:S01]  /*3c10*/  MUFU.EX2 R23, R23 ;  /* 0x0000001700177308 */ /* 0x000e620000000800 */
[----:B--2---:R-:W-:-:S05]  /*3c20*/  F2FP.PACK_AB R6, R20, R21 ;  /* 0x000000151406723e */ /* 0x004fca00000000ff */
[C---:B------:R-:W-:Y:S02]  /*3c30*/  HMMA.16816.F32 R80, R48.reuse, R76, RZ ;  /* 0x0000004c3050723c */ /* 0x040fe400000018ff */
        /* <DEDUP_REMOVED lines=15> */
[C---:B----4-:R-:W-:Y:S02]  /*3d30*/  HMMA.16816.F32 R56, R4.reuse, R8, R56 ;  /* 0x000000080438723c */ /* 0x050fe40000001838 */
        /* <DEDUP_REMOVED lines=13> */
[C---:B------:R-:W-:Y:S01]  /*3e10*/  HMMA.16816.F32 R72, R4.reuse, R16, R72 ;  /* 0x000000100448723c */ /* 0x040fe20000001848 */
[----:B------:R-:W-:Y:S01]  /*3e20*/  FFMA.FTZ R27, R129, c[0x0][0x23c], -R84 ;  /* 0x00008f00811b7a23 */ /* 0x000fe20000010854 */
[----:B------:R-:W-:Y:S06]  /*3e30*/  MUFU.EX2 R25, R25 ;  /* 0x0000001900197308 */ /* 0x000fec0000000800 */
[C---:B------:R-:W-:Y:S01]  /*3e40*/  HMMA.16816.F32 R68, R4.reuse, R18, R68 ;  /* 0x000000120444723c */ /* 0x040fe20000001844 */
[----:B------:R-:W-:Y:S01]  /*3e50*/  LDSM.16.MT88.4 R16, [R110+0x6c00] ;  /* 0x006c00006e10783b */ /* 0x000fe20000004200 */
[----:B------:R-:W3:Y:S06]  /*3e60*/  MUFU.EX2 R26, R26 ;  /* 0x0000001a001a7308 */ /* 0x000eec0000000800 */
        /* <DEDUP_REMOVED lines=20> */
[----:B---3--:R-:W-:Y:S01]  /*3fb0*/  F2FP.PACK_AB R5, R26, R95 ;  /* 0x0000005f1a05723e */ /* 0x008fe200000000ff */
        /* <DEDUP_REMOVED lines=124> */
.L_x_5485:
[----:B------:R-:W-:-:S05]  /*4780*/  IMAD.MOV.U32 R6, RZ, RZ, c[0x0][0x1a0] ;  /* 0x00006800ff067624 */ /* 0x000fca00078e00ff */
[----:B------:R-:W-:-:S04]  /*4790*/  LEA R6, -R6, RZ, 0x6 ;  /* 0x000000ff06067211 */ /* 0x000fc800078e31ff */
[----:B------:R-:W-:Y:S02]  /*47a0*/  SHF.R.S32.HI R5, RZ, 0x1f, R6 ;  /* 0x0000001fff057819 */ /* 0x000fe40000011406 */
.L_x_5486:
        /* <DEDUP_REMOVED lines=101> */
[----:B------:R2:W3:Y:S01]  /*4e00*/  LDSM.16.M88.4 R84, [R3+0x5c00] ;  /* 0x005c00000354783b */ /* 0x0004e20000000200 */
[----:B------:R-:W-:Y:S01]  /*4e10*/  FMUL.FTZ R35, R35, c[0x0][0x2ec] ;  /* 0x0000bb0023237a20 */ /* 0x000fe20000410000 */
[----:B------:R-:W-:-:S04]  /*4e20*/  DEPBAR.LE SB0, 0x0 ;  /* 0x000080000000791a */ /* 0x000fc80000000000 */
[----:B------:R-:W-:Y:S01]  /*4e30*/  FMUL.FTZ R32, R32, c[0x0][0x2ec] ;  /* 0x0000bb0020207a20 */ /* 0x000fe20000410000 */
[----:B------:R-:W4:Y:S08]  /*4e40*/  MUFU.TANH R35, R35 ;  /* 0x0000002300237308 */ /* 0x000f300000002400 */
[----:B------:R-:W-:Y:S01]  /*4e50*/  FMUL.FTZ R157, R20, c[0x0][0x2ec] ;  /* 0x0000bb00149d7a20 */ /* 0x000fe20000410000 */
[----:B------:R-:W-:Y:S01]  /*4e60*/  MUFU.TANH R32, R32 ;  /* 0x0000002000207308 */ /* 0x000fe20000002400 */
[----:B------:R-:W5:Y:S01]  /*4e70*/  S2R R20, SR_TID.X ;  /* 0x0000000000147919 */ /* 0x000f620000002100 */
[----:B------:R-:W-:-:S02]  /*4e80*/  FMUL.FTZ R22, R22, c[0x0][0x2ec] ;  /* 0x0000bb0016167a20 */ /* 0x000fc40000410000 */
[----:B------:R-:W-:Y:S02]  /*4e90*/  FMUL.FTZ R21, R21, c[0x0][0x2ec] ;  /* 0x0000bb0015157a20 */ /* 0x000fe40000410000 */
[----:B------:R-:W-:Y:S01]  /*4ea0*/  FMUL.FTZ R23, R23, c[0x0][0x2ec] ;  /* 0x0000bb0017177a20 */ /* 0x000fe20000410000 */
[C---:B-1----:R-:W-:Y:S01]  /*4eb0*/  HMMA.16816.F32 R16, R92.reuse, R88, R16 ;  /* 0x000000585c10723c */ /* 0x042fe20000001810 */
[----:B--2---:R-:W-:Y:S01]  /*4ec0*/  FMUL.FTZ R3, R29, c[0x0][0x2ec] ;  /* 0x0000bb001d037a20 */ /* 0x004fe20000410000 */
[----:B------:R-:W-:Y:S01]  /*4ed0*/  MUFU.TANH R157, R157 ;  /* 0x0000009d009d7308 */ /* 0x000fe20000002400 */
[----:B------:R-:W-:Y:S02]  /*4ee0*/  FMUL.FTZ R29, R30, c[0x0][0x2ec] ;  /* 0x0000bb001e1d7a20 */ /* 0x000fe40000410000 */
[----:B------:R-:W-:Y:S02]  /*4ef0*/  FMUL.FTZ R24, R24, c[0x0][0x2ec] ;  /* 0x0000bb0018187a20 */ /* 0x000fe40000410000 */
[----:B------:R-:W-:Y:S01]  /*4f00*/  FMUL.FTZ R26, R26, c[0x0][0x2ec] ;  /* 0x0000bb001a1a7a20 */ /* 0x000fe20000410000 */
[----:B------:R-:W-:Y:S01]  /*4f10*/  HMMA.16816.F32 R12, R92, R90, R12 ;  /* 0x0000005a5c0c723c */ /* 0x000fe2000000180c */
[----:B------:R-:W-:Y:S01]  /*4f20*/  FMUL.FTZ R25, R25, c[0x0][0x2ec] ;  /* 0x0000bb0019197a20 */ /* 0x000fe20000410000 */
[----:B------:R-:W1:Y:S01]  /*4f30*/  MUFU.TANH R29, R29 ;  /* 0x0000001d001d7308 */ /* 0x000e620000002400 */
[----:B------:R-:W-:-:S05]  /*4f40*/  FMUL.FTZ R27, R27, c[0x0][0x2ec] ;  /* 0x0000bb001b1b7a20 */ /* 0x000fca0000410000 */
[C---:B---3--:R-:W-:Y:S02]  /*4f50*/  HMMA.16816.F32 R8, R92.reuse, R84, R8 ;  /* 0x000000545c08723c */ /* 0x048fe40000001808 */
[----:B------:R-:W2:Y:S05]  /*4f60*/  MUFU.TANH R3, R3 ;  /* 0x0000000300037308 */ /* 0x000eaa0000002400 */
[----:B------:R-:W-:Y:S01]  /*4f70*/  FMUL.FTZ R84, R33, c[0x0][0x2ec] ;  /* 0x0000bb0021547a20 */ /* 0x000fe20000410000 */
[----:B------:R-:W-:Y:S01]  /*4f80*/  HMMA.16816.F32 R4, R92, R86, R4 ;  /* 0x000000565c04723c */ /* 0x000fe20000001804 */
[----:B------:R-:W-:Y:S01]  /*4f90*/  FMUL.FTZ R145, R17, c[0x0][0x2ec] ;  /* 0x0000bb0011917a20 */ /* 0x000fe20000410000 */
[----:B------:R-:W-:Y:S01]  /*4fa0*/  MUFU.TANH R129, R24 ;  /* 0x0000001800817308 */ /* 0x000fe20000002400 */
[----:B-----5:R-:W-:-:S02]  /*4fb0*/  IMAD.SHL.U32 R17, R20, 0x2, RZ ;  /* 0x0000000214117824 */ /* 0x020fc400078e00ff */
[----:B------:R-:W-:Y:S02]  /*4fc0*/  FMUL.FTZ R33, R34, c[0x0][0x2ec] ;  /* 0x0000bb0022217a20 */ /* 0x000fe40000410000 */
[----:B------:R-:W-:Y:S01]  /*4fd0*/  FMUL.FTZ R34, R28, c[0x0][0x2ec] ;  /* 0x0000bb001c227a20 */ /* 0x000fe20000410000 */
[----:B------:R-:W-:Y:S01]  /*4fe0*/  LOP3.LUT R17, R17, 0x6, RZ, 0xc0, !PT ;  /* 0x0000000611117812 */ /* 0x000fe200078ec0ff */
[----:B------:R-:W-:Y:S01]  /*4ff0*/  FMUL.FTZ R143, R16, c[0x0][0x2ec] ;  /* 0x0000bb00108f7a20 */ /* 0x000fe20000410000 */
[----:B------:R-:W-:Y:S01]  /*5000*/  MUFU.TANH R84, R84 ;  /* 0x0000005400547308 */ /* 0x000fe20000002400 */
[----:B------:R-:W-:Y:S02]  /*5010*/  FMUL.FTZ R28, R31, c[0x0][0x2ec] ;  /* 0x0000bb001f1c7a20 */ /* 0x000fe40000410000 */
[----:B------:R-:W-:Y:S02]  /*5020*/  IMAD R16, R116, 0x40, R17 ;  /* 0x0000004074107824 */ /* 0x000fe400078e0211 */
[----:B------:R-:W-:-:S02]  /*5030*/  FMUL.FTZ R147, R12, c[0x0][0x2ec] ;  /* 0x0000bb000c937a20 */ /* 0x000fc40000410000 */
[----:B------:R-:W-:Y:S01]  /*5040*/  FMUL.FTZ R19, R19, c[0x0][0x2ec] ;  /* 0x0000bb0013137a20 */ /* 0x000fe20000410000 */
[----:B------:R-:W-:Y:S01]  /*5050*/  MUFU.TANH R34, R34 ;  /* 0x0000002200227308 */ /* 0x000fe20000002400 */
[----:B------:R-:W-:Y:S01]  /*5060*/  IADD3 R17, R16, 0x1, RZ ;  /* 0x0000000110117810 */ /* 0x000fe20007ffe0ff */
[----:B------:R-:W-:Y:S01]  /*5070*/  FMUL.FTZ R18, R18, c[0x0][0x2ec] ;  /* 0x0000bb0012127a20 */ /* 0x000fe20000410000 */
[----:B------:R-:W-:Y:S01]  /*5080*/  IADD3 R12, R16, 0x8, RZ ;  /* 0x00000008100c7810 */ /* 0x000fe20007ffe0ff */
[----:B------:R-:W-:Y:S01]  /*5090*/  FMUL.FTZ R135, R14, c[0x0][0x2ec] ;  /* 0x0000bb000e877a20 */ /* 0x000fe20000410000 */
[-C--:B------:R-:W-:Y:S01]  /*50a0*/  ISETP.GE.AND P4, PT, R17, R97.reuse, PT ;  /* 0x000000611100720c */ /* 0x080fe20003f86270 */
[----:B------:R-:W-:Y:S01]  /*50b0*/  FMUL.FTZ R137, R15, c[0x0][0x2ec] ;  /* 0x0000bb000f897a20 */ /* 0x000fe20000410000 */
[-C--:B------:R-:W-:Y:S01]  /*50c0*/  ISETP.GE.AND P0, PT, R17, R96.reuse, PT ;  /* 0x000000601100720c */ /* 0x080fe20003f06270 */
[----:B------:R-:W-:Y:S01]  /*50d0*/  MUFU.TANH R28, R28 ;  /* 0x0000001c001c7308 */ /* 0x000fe20000002400 */
[----:B------:R-:W-:Y:S01]  /*50e0*/  IADD3 R17, R16, 0x9, RZ ;  /* 0x0000000910117810 */ /* 0x000fe20007ffe0ff */
[----:B------:R-:W-:Y:S01]  /*50f0*/  FMUL.FTZ R13, R13, c[0x0][0x2ec] ;  /* 0x0000bb000d0d7a20 */ /* 0x000fe20000410000 */
[-C--:B------:R-:W-:Y:S01]  /*5100*/  ISETP.GE.AND P5, PT, R12, R97.reuse, PT ;  /* 0x000000610c00720c */ /* 0x080fe20003fa6270 */
[----:B------:R-:W-:Y:S01]  /*5110*/  FMUL.FTZ R101, R8, c[0x0][0x2ec] ;  /* 0x0000bb0008657a20 */ /* 0x000fe20000410000 */
[-C--:B------:R-:W-:Y:S01]  /*5120*/  ISETP.GE.AND P2, PT, R12, R96.reuse, PT ;  /* 0x000000600c00720c */ /* 0x080fe20003f46270 */
[----:B------:R-:W-:Y:S01]  /*5130*/  FMUL.FTZ R9, R9, c[0x0][0x2ec] ;  /* 0x0000bb0009097a20 */ /* 0x000fe20000410000 */
[----:B------:R-:W-:Y:S01]  /*5140*/  IADD3 R12, R16, 0x10, RZ ;  /* 0x00000010100c7810 */ /* 0x000fe20007ffe0ff */
[----:B------:R-:W3:Y:S01]  /*5150*/  MUFU.TANH R155, R26 ;  /* 0x0000001a009b7308 */ /* 0x000ee20000002400 */
[CC--:B------:R-:W-:Y:S01]  /*5160*/  ISETP.GE.AND P3, PT, R17.reuse, R97.reuse, PT ;  /* 0x000000611100720c */ /* 0x0c0fe20003f66270 */
[----:B------:R-:W-:Y:S01]  /*5170*/  FMUL.FTZ R103, R4, c[0x0][0x2ec] ;  /* 0x0000bb0004677a20 */ /* 0x000fe20000410000 */
[-C--:B------:R-:W-:Y:S01]  /*5180*/  ISETP.GE.AND P1, PT, R17, R96.reuse, PT ;  /* 0x000000601100720c */ /* 0x080fe20003f26270 */
[----:B------:R-:W-:Y:S01]  /*5190*/  FMUL.FTZ R10, R10, c[0x0][0x2ec] ;  /* 0x0000bb000a0a7a20 */ /* 0x000fe20000410000 */
[----:B----4-:R-:W-:Y:S01]  /*51a0*/  FSEL R17, R35, -INF , !P0 ;  /* 0xff80000023117808 */ /* 0x010fe20004000000 */
[----:B------:R-:W-:Y:S01]  /*51b0*/  FMUL.FTZ R11, R11, c[0x0][0x2ec] ;  /* 0x0000bb000b0b7a20 */ /* 0x000fe20000410000 */
[----:B------:R-:W-:Y:S01]  /*51c0*/  ISETP.GE.AND P0, PT, R12, R96, PT ;  /* 0x000000600c00720c */ /* 0x000fe20003f06270 */
[----:B------:R-:W4:Y:S01]  /*51d0*/  MUFU.TANH R159, R25 ;  /* 0x00000019009f7308 */ /* 0x000f220000002400 */
[----:B-1----:R-:W-:Y:S01]  /*51e0*/  FSEL R15, R29, -INF , !P2 ;  /* 0xff8000001d0f7808 */ /* 0x002fe20005000000 */
[----:B------:R-:W-:Y:S01]  /*51f0*/  FMUL.FTZ R5, R5, c[0x0][0x2ec] ;  /* 0x0000bb0005057a20 */ /* 0x000fe20000410000 */
[----:B------:R-:W-:Y:S01]  /*5200*/  IADD3 R14, R16, 0x18, RZ ;  /* 0x00000018100e7810 */ /* 0x000fe20007ffe0ff */
[----:B------:R-:W-:Y:S01]  /*5210*/  FMUL.FTZ R6, R6, c[0x0][0x2ec] ;  /* 0x0000bb0006067a20 */ /* 0x000fe20000410000 */
[----:B--2---:R-:W-:Y:S01]  /*5220*/  FSEL R3, R3, -INF , !P3 ;  /* 0xff80000003037808 */ /* 0x004fe20005800000 */
[----:B------:R-:W-:Y:S01]  /*5230*/  FMUL.FTZ R7, R7, c[0x0][0x2ec] ;  /* 0x0000bb0007077a20 */ /* 0x000fe20000410000 */
[----:B------:R-:W-:Y:S01]  /*5240*/  ISETP.GE.AND P3, PT, R14, R97, PT ;  /* 0x000000610e00720c */ /* 0x000fe20003f66270 */
[----:B------:R-:W1:Y:S01]  /*5250*/  MUFU.TANH R107, R27 ;  /* 0x0000001b006b7308 */ /* 0x000e620000002400 */
[----:B---3--:R-:W-:-:S02]  /*5260*/  FSEL R155, R155, -INF , !P0 ;  /* 0xff8000009b9b7808 */ /* 0x008fc40004000000 */
[----:B------:R-:W-:Y:S02]  /*5270*/  IADD3 R8, R16, 0x21, RZ ;  /* 0x0000002110087810 */ /* 0x000fe40007ffe0ff */
[----:B------:R-:W-:Y:S02]  /*5280*/  FSEL R157, R157, -INF , !P3 ;  /* 0xff8000009d9d7808 */ /* 0x000fe40005800000 */
[----:B------:R-:W-:Y:S01]  /*5290*/  ISETP.GE.AND P3, PT, R8, R97, PT ;  /* 0x000000610800720c */ /* 0x000fe20003f66270 */
[----:B------:R-:W-:Y:S01]  /*52a0*/  MUFU.TANH R153, R22 ;  /* 0x0000001600997308 */ /* 0x000fe20000002400 */
[----:B------:R-:W-:-:S07]  /*52b0*/  IADD3 R4, R16, 0x31, RZ ;  /* 0x0000003110047810 */ /* 0x000fce0007ffe0ff */
[----:B------:R2:W-:Y:S08]  /*52c0*/  MUFU.TANH R139, R19 ;  /* 0x00000013008b7308 */ /* 0x0005f00000002400 */
[----:B------:R3:W5:Y:S01]  /*52d0*/  MUFU.TANH R105, R21 ;  /* 0x0000001500697308 */ /* 0x0007620000002400 */
[----:B--2---:R-:W-:-:S07]  /*52e0*/  FSEL R19, R84, -INF , !P4 ;  /* 0xff80000054137808 */ /* 0x004fce0006000000 */
[----:B------:R-:W2:Y:S01]  /*52f0*/  MUFU.TANH R151, R23 ;  /* 0x0000001700977308 */ /* 0x000ea20000002400 */
[-C--:B------:R-:W-:Y:S02]  /*5300*/  ISETP.GE.AND P4, PT, R12, R97.reuse, PT ;  /* 0x000000610c00720c */ /* 0x080fe40003f86270 */
[----:B------:R-:W-:Y:S02]  /*5310*/  IADD3 R12, R16, 0x11, RZ ;  /* 0x00000011100c7810 */ /* 0x000fe40007ffe0ff */
[----:B------:R-:W-:Y:S02]  /*5320*/  FSEL R129, R129, -INF , !P4 ;  /* 0xff80000081817808 */ /* 0x000fe40006000000 */
[----:B---3--:R-:W-:Y:S01]  /*5330*/  FSEL R21, R34, -INF , !P5 ;  /* 0xff80000022157808 */ /* 0x008fe20006800000 */
[----:B------:R-:W3:Y:S01]  /*5340*/  MUFU.TANH R143, R143 ;  /* 0x0000008f008f7308 */ /* 0x000ee20000002400 */
[C---:B------:R-:W-:Y:S02]  /*5350*/  ISETP.GE.AND P5, PT, R12.reuse, R97, PT ;  /* 0x000000610c00720c */ /* 0x040fe40003fa6270 */
[----:B------:R-:W-:-:S02]  /*5360*/  ISETP.GE.AND P2, PT, R12, R96, PT ;  /* 0x000000600c00720c */ /* 0x000fc40003f46270 */
[----:B------:R-:W-:Y:S02]  /*5370*/  IADD3 R12, R16, 0x19, RZ ;  /* 0x00000019100c7810 */ /* 0x000fe40007ffe0ff */
[----:B----4-:R-:W-:Y:S01]  /*5380*/  FSEL R159, R159, -INF , !P5 ;  /* 0xff8000009f9f7808 */ /* 0x010fe20006800000 */
[----:B------:R-:W4:Y:S01]  /*5390*/  MUFU.TANH R141, R18 ;  /* 0x00000012008d7308 */ /* 0x000f220000002400 */
[CC--:B------:R-:W-:Y:S02]  /*53a0*/  ISETP.GE.AND P4, PT, R12.reuse, R97.reuse, PT ;  /* 0x000000610c00720c */ /* 0x0c0fe40003f86270 */
[----:B------:R-:W-:Y:S02]  /*53b0*/  ISETP.GE.AND P0, PT, R12, R96, PT ;  /* 0x000000600c00720c */ /* 0x000fe40003f06270 */
[----:B------:R-:W-:Y:S02]  /*53c0*/  IADD3 R12, R16, 0x20, RZ ;  /* 0x00000020100c7810 */ /* 0x000fe40007ffe0ff */
[----:B-1----:R-:W-:Y:S01]  /*53d0*/  FSEL R107, R107, -INF , !P2 ;  /* 0xff8000006b6b7808 */ /* 0x002fe20005000000 */
[----:B------:R-:W1:Y:S01]  /*53e0*/  MUFU.TANH R145, R145 ;  /* 0x0000009100917308 */ /* 0x000e620000002400 */
[----:B------:R-:W-:-:S02]  /*53f0*/  ISETP.GE.AND P5, PT, R12, R97, PT ;  /* 0x000000610c00720c */ /* 0x000fc40003fa6270 */
[----:B------:R-:W-:Y:S02]  /*5400*/  ISETP.GE.AND P2, PT, R12, R96, PT ;  /* 0x000000600c00720c */ /* 0x000fe40003f46270 */
[----:B-----5:R-:W-:Y:S02]  /*5410*/  FSEL R105, R105, -INF , !P4 ;  /* 0xff80000069697808 */ /* 0x020fe40006000000 */
[----:B--2---:R-:W-:Y:S01]  /*5420*/  FSEL R151, R151, -INF , !P0 ;  /* 0xff80000097977808 */ /* 0x004fe20004000000 */
[----:B------:R-:W2:Y:S01]  /*5430*/  MUFU.TANH R147, R147 ;  /* 0x0000009300937308 */ /* 0x000ea20000002400 */
[----:B---3--:R-:W-:Y:S02]  /*5440*/  FSEL R143, R143, -INF , !P5 ;  /* 0xff8000008f8f7808 */ /* 0x008fe40006800000 */
[----:B----4-:R-:W-:-:S05]  /*5450*/  FSEL R141, R141, -INF , !P2 ;  /* 0xff8000008d8d7808 */ /* 0x010fca0005000000 */
[----:B------:R3:W-:Y:S01]  /*5460*/  MUFU.TANH R149, R13 ;  /* 0x0000000d00957308 */ /* 0x0007e20000002400 */
[----:B-1----:R-:W-:-:S07]  /*5470*/  FSEL R145, R145, -INF , !P3 ;  /* 0xff80000091917808 */ /* 0x002fce0005800000 */
[----:B------:R-:W1:Y:S01]  /*5480*/  MUFU.TANH R135, R135 ;  /* 0x0000008700877308 */ /* 0x000e620000002400 */
[----:B---3--:R-:W-:-:S07]  /*5490*/  FSEL R13, R28, -INF , !P1 ;  /* 0xff8000001c0d7808 */ /* 0x008fce0004800000 */
[----:B------:R-:W3:Y:S01]  /*54a0*/  MUFU.TANH R101, R101 ;  /* 0x0000006500657308 */ /* 0x000ee20000002400 */
[----:B------:R-:W-:-:S04]  /*54b0*/  ISETP.GE.AND P1, PT, R14, R96, PT ;  /* 0x000000600e00720c */ /* 0x000fc80003f26270 */
[----:B------:R-:W-:Y:S02]  /*54c0*/  FSEL R153, R153, -INF , !P1 ;  /* 0xff80000099997808 */ /* 0x000fe40004800000 */
[-C--:B------:R-:W-:Y:S01]  /*54d0*/  ISETP.GE.AND P1, PT, R8, R96.reuse, PT ;  /* 0x000000600800720c */ /* 0x080fe20003f26270 */
[----:B------:R4:W-:Y:S01]  /*54e0*/  MUFU.TANH R100, R9 ;  /* 0x0000000900647308 */ /* 0x0009e20000002400 */
[----:B------:R-:W-:Y:S02]  /*54f0*/  IADD3 R8, R16, 0x28, RZ ;  /* 0x0000002810087810 */ /* 0x000fe40007ffe0ff */
[----:B------:R-:W-:Y:S02]  /*5500*/  FSEL R139, R139, -INF , !P1 ;  /* 0xff8000008b8b7808 */ /* 0x000fe40004800000 */
[C---:B------:R-:W-:Y:S02]  /*5510*/  ISETP.GE.AND P4, PT, R8.reuse, R97, PT ;  /* 0x000000610800720c */ /* 0x040fe40003f86270 */
[----:B------:R-:W-:Y:S01]  /*5520*/  ISETP.GE.AND P0, PT, R8, R96, PT ;  /* 0x000000600800720c */ /* 0x000fe20003f06270 */
[----:B------:R-:W-:Y:S01]  /*5530*/  MUFU.TANH R103, R103 ;  /* 0x0000006700677308 */ /* 0x000fe20000002400 */
[----:B--2---:R-:W-:-:S02]  /*5540*/  FSEL R147, R147, -INF , !P4 ;  /* 0xff80000093937808 */ /* 0x004fc40006000000 */
[----:B-1----:R-:W-:Y:S02]  /*5550*/  FSEL R135, R135, -INF , !P0 ;  /* 0xff80000087877808 */ /* 0x002fe40004000000 */
[CC--:B------:R-:W-:Y:S02]  /*5560*/  ISETP.GE.AND P4, PT, R4.reuse, R97.reuse, PT ;  /* 0x000000610400720c */ /* 0x0c0fe40003f86270 */
[----:B------:R-:W-:Y:S01]  /*5570*/  ISETP.GE.AND P0, PT, R4, R96, PT ;  /* 0x000000600400720c */ /* 0x000fe20003f06270 */
[----:B------:R-:W1:Y:S01]  /*5580*/  MUFU.TANH R137, R137 ;  /* 0x0000008900897308 */ /* 0x000e620000002400 */
[C---:B----4-:R-:W-:Y:S02]  /*5590*/  IADD3 R9, R16.reuse, 0x29, RZ ;  /* 0x0000002910097810 */ /* 0x050fe40007ffe0ff */
[----:B------:R-:W-:Y:S02]  /*55a0*/  IADD3 R4, R16, 0x38, RZ ;  /* 0x0000003810047810 */ /* 0x000fe40007ffe0ff */
[----:B------:R-:W-:-:S02]  /*55b0*/  ISETP.GE.AND P5, PT, R9, R97, PT ;  /* 0x000000610900720c */ /* 0x000fc40003fa6270 */
[----:B------:R-:W-:Y:S01]  /*55c0*/  ISETP.GE.AND P2, PT, R9, R96, PT ;  /* 0x000000600900720c */ /* 0x000fe20003f46270 */
[----:B------:R-:W2:Y:S01]  /*55d0*/  MUFU.TANH R95, R10 ;  /* 0x0000000a005f7308 */ /* 0x000ea20000002400 */
[C---:B------:R-:W-:Y:S02]  /*55e0*/  IADD3 R9, R16.reuse, 0x30, RZ ;  /* 0x0000003010097810 */ /* 0x040fe40007ffe0ff */
[----:B------:R-:W-:Y:S02]  /*55f0*/  FSEL R149, R149, -INF , !P5 ;  /* 0xff80000095957808 */ /* 0x000fe40006800000 */
[-C--:B------:R-:W-:Y:S02]  /*5600*/  ISETP.GE.AND P3, PT, R9, R97.reuse, PT ;  /* 0x000000610900720c */ /* 0x080fe40003f66270 */
[----:B------:R-:W-:Y:S01]  /*5610*/  ISETP.GE.AND P5, PT, R16, R97, PT ;  /* 0x000000611000720c */ /* 0x000fe20003fa6270 */
[----:B------:R-:W4:Y:S01]  /*5620*/  MUFU.TANH R8, R11 ;  /* 0x0000000b00087308 */ /* 0x000f220000002400 */
[----:B---3--:R-:W-:-:S02]  /*5630*/  FSEL R101, R101, -INF , !P3 ;  /* 0xff80000065657808 */ /* 0x008fc40005800000 */
[----:B------:R-:W-:Y:S02]  /*5640*/  ISETP.GE.AND P3, PT, R4, R97, PT ;  /* 0x000000610400720c */ /* 0x000fe40003f66270 */
[----:B-1----:R-:W-:Y:S02]  /*5650*/  FSEL R137, R137, -INF , !P2 ;  /* 0xff80000089897808 */ /* 0x002fe40005000000 */
[----:B------:R-:W-:Y:S01]  /*5660*/  FSEL R103, R103, -INF , !P3 ;  /* 0xff80000067677808 */ /* 0x000fe20005800000 */
[----:B------:R-:W1:Y:S01]  /*5670*/  MUFU.TANH R33, R33 ;  /* 0x0000002100217308 */ /* 0x000e620000002400 */
[----:B------:R-:W-:Y:S01]  /*5680*/  BAR.SYNC.DEFER_BLOCKING 0x0 ;  /* 0x0000000000007b1d */ /* 0x000fe20000010000 */
[----:B------:R-:W-:Y:S02]  /*5690*/  ISETP.GT.AND P3, PT, R116, R115, PT ;  /* 0x000000737400720c */ /* 0x000fe40003f64270 */
[C---:B------:R-:W-:Y:S02]  /*56a0*/  ISETP.GE.AND P2, PT, R16.reuse, R96, PT ;  /* 0x000000601000720c */ /* 0x040fe40003f46270 */
[----:B------:R-:W-:-:S02]  /*56b0*/  IADD3 R16, R16, 0x39, RZ ;  /* 0x0000003910107810 */ /* 0x000fc40007ffe0ff */
[----:B------:R3:W5:Y:S01]  /*56c0*/  MUFU.TANH R102, R5 ;  /* 0x0000000500667308 */ /* 0x0007620000002400 */
[-C--:B------:R-:W-:Y:S02]  /*56d0*/  ISETP.GE.AND P1, PT, R9, R96.reuse, PT ;  /* 0x000000600900720c */ /* 0x080fe40003f26270 */
[----:B------:R-:W-:Y:S02]  /*56e0*/  FSEL R100, R100, -INF , !P4 ;  /* 0xff80000064647808 */ /* 0x000fe40006000000 */
[----:B------:R-:W-:Y:S02]  /*56f0*/  ISETP.GE.AND P4, PT, R16, R97, PT ;  /* 0x000000611000720c */ /* 0x000fe40003f86270 */
[----:B--2---:R-:W-:Y:S01]  /*5700*/  FSEL R95, R95, -INF , !P1 ;  /* 0xff8000005f5f7808 */ /* 0x004fe20004800000 */
[----:B------:R-:W2:Y:S01]  /*5710*/  MUFU.TANH R92, R6 ;  /* 0x00000006005c7308 */ /* 0x000ea20000002400 */
[----:B----4-:R-:W-:Y:S02]  /*5720*/  FSEL R97, R8, -INF , !P0 ;  /* 0xff80000008617808 */ /* 0x010fe40004000000 */
[----:B------:R-:W-:-:S02]  /*5730*/  ISETP.GE.AND P1, PT, R4, R96, PT ;  /* 0x000000600400720c */ /* 0x000fc40003f26270 */
[----:B------:R-:W-:Y:S02]  /*5740*/  ISETP.GE.AND P0, PT, R16, R96, PT ;  /* 0x000000601000720c */ /* 0x000fe40003f06270 */
[----:B-1----:R-:W-:Y:S01]  /*5750*/  FSEL R33, R33, -INF , !P2 ;  /* 0xff80000021217808 */ /* 0x002fe20005000000 */
[----:B------:R-:W1:Y:S01]  /*5760*/  MUFU.TANH R87, R7 ;  /* 0x0000000700577308 */ /* 0x000e620000002400 */
[----:B---3--:R-:W-:Y:S02]  /*5770*/  FSEL R5, R32, -INF , !P5 ;  /* 0xff80000020057808 */ /* 0x008fe40006800000 */
[----:B-----5:R-:W-:Y:S02]  /*5780*/  FSEL R102, R102, -INF , !P4 ;  /* 0xff80000066667808 */ /* 0x020fe40006000000 */
[----:B--2---:R-:W-:Y:S02]  /*5790*/  FSEL R92, R92, -INF , !P1 ;  /* 0xff8000005c5c7808 */ /* 0x004fe40004800000 */
[----:B-1----:R-:W-:Y:S01]  /*57a0*/  FSEL R87, R87, -INF , !P0 ;  /* 0xff80000057577808 */ /* 0x002fe20004000000 */
[----:B------:R-:W-:Y:S05]  /*57b0*/  @!P3 BRA `(.L_x_5487) ;  /* 0x000005400000b947 */ /* 0x000fea0003800000 */
[----:B------:R-:W-:Y:S01]  /*57c0*/  MOV R6, c[0x0][0x198] ;  /* 0x0000660000067a02 */ /* 0x000fe20000000f00 */
[----:B------:R-:W-:Y:S05]  /*57d0*/  @!P6 BRA `(.L_x_5488) ;  /* 0x000003b00000e947 */ /* 0x000fea0003800000 */
[----:B------:R-:W-:Y:S01]  /*57e0*/  IABS R4, c[0x0][0x2d0] ;  /* 0x0000b40000047a13 */ /* 0x000fe20000000000 */
[----:B------:R-:W-:-:S02]  /*57f0*/  IMAD.SHL.U32 R7, R116, 0x40, RZ ;  /* 0x0000004074077824 */ /* 0x000fc400078e00ff */
        /* <DEDUP_REMOVED lines=57> */
.L_x_5488:
[----:B------:R-:W-:-:S04]  /*5b90*/  LEA R4, -R6, RZ, 0x6 ;  /* 0x000000ff06047211 */ /* 0x000fc800078e31ff */
[----:B------:R-:W-:Y:S02]  /*5ba0*/  SHF.R.S32.HI R9, RZ, 0x1f, R4 ;  /* 0x0000001fff097819 */ /* 0x000fe40000011404 */
.L_x_5489:
        /* <DEDUP_REMOVED lines=21> */
.L_x_5487:
        /* <DEDUP_REMOVED lines=56> */
[----:B------:R-:W-:-:S02]  /*6080*/  FMUL.FTZ R94, R94, c[0x0][0x23c] ;  /* 0x00008f005e5e7a20 */ /* 0x000fc40000410000 */
[----:B------:R-:W-:Y:S02]  /*6090*/  FMUL.FTZ R93, R93, c[0x0][0x23c] ;  /* 0x00008f005d5d7a20 */ /* 0x000fe40000410000 */
[----:B------:R-:W-:Y:S01]  /*60a0*/  FFMA.FTZ R85, R33, c[0x0][0x23c], -R96 ;  /* 0x00008f0021557a23 */ /* 0x000fe20000010860 */
[----:B------:R-:W-:Y:S01]  /*60b0*/  MUFU.EX2 R84, R84 ;  /* 0x0000005400547308 */ /* 0x000fe20000000800 */
[----:B------:R-:W1:Y:S01]  /*60c0*/  LDSM.16.MT88.4 R32, [R109+0x7000] ;  /* 0x007000006d20783b */ /* 0x000e620000004200 */
[----:B------:R-:W-:Y:S02]  /*60d0*/  FFMA.FTZ R3, R3, c[0x0][0x23c], -R98 ;  /* 0x00008f0003037a23 */ /* 0x000fe40000010862 */
[--C-:B------:R-:W-:Y:S02]  /*60e0*/  FFMA.FTZ R91, R15, c[0x0][0x23c], -R96.reuse ;  /* 0x00008f000f5b7a23 */ /* 0x100fe40000010860 */
[--C-:B------:R-:W-:Y:S02]  /*60f0*/  FFMA.FTZ R0, R13, c[0x0][0x23c], -R96.reuse ;  /* 0x00008f000d007a23 */ /* 0x100fe40000010860 */
[----:B------:R-:W2:Y:S01]  /*6100*/  MUFU.EX2 R94, R94 ;  /* 0x0000005e005e7308 */ /* 0x000ea20000000800 */
[----:B------:R-:W-:-:S02]  /*6110*/  FFMA.FTZ R17, R17, c[0x0][0x23c], -R96 ;  /* 0x00008f0011117a23 */ /* 0x000fc40000010860 */
[--C-:B------:R-:W-:Y:S02]  /*6120*/  FFMA.FTZ R129, R129, c[0x0][0x23c], -R98.reuse ;  /* 0x00008f0081817a23 */ /* 0x100fe40000010862 */
[--C-:B------:R-:W-:Y:S02]  /*6130*/  FFMA.FTZ R128, R159, c[0x0][0x23c], -R98.reuse ;  /* 0x00008f009f807a23 */ /* 0x100fe40000010862 */
[--C-:B------:R-:W-:Y:S01]  /*6140*/  FFMA.FTZ R106, R157, c[0x0][0x23c], -R98.reuse ;  /* 0x00008f009d6a7a23 */ /* 0x100fe20000010862 */
[----:B------:R-:W3:Y:S01]  /*6150*/  MUFU.EX2 R93, R93 ;  /* 0x0000005d005d7308 */ /* 0x000ee20000000800 */
[----:B------:R-:W-:Y:S02]  /*6160*/  FFMA.FTZ R105, R105, c[0x0][0x23c], -R98 ;  /* 0x00008f0069697a23 */ /* 0x000fe40000010862 */
[--C-:B------:R-:W-:Y:S02]  /*6170*/  FFMA.FTZ R108, R155, c[0x0][0x23c], -R96.reuse ;  /* 0x00008f009b6c7a23 */ /* 0x100fe40000010860 */
[----:B------:R-:W-:-:S02]  /*6180*/  FFMA.FTZ R107, R107, c[0x0][0x23c], -R96 ;  /* 0x00008f006b6b7a23 */ /* 0x000fc40000010860 */
[----:B------:R-:W-:Y:S01]  /*6190*/  FFMA.FTZ R104, R153, c[0x0][0x23c], -R96 ;  /* 0x00008f0099687a23 */ /* 0x000fe20000010860 */
[----:B------:R-:W-:Y:S01]  /*61a0*/  MUFU.EX2 R88, R88 ;  /* 0x0000005800587308 */ /* 0x000fe20000000800 */
[-C--:B--2---:R-:W-:Y:S02]  /*61b0*/  FMUL.FTZ R28, R56, R94.reuse ;  /* 0x0000005e381c7220 */ /* 0x084fe40000410000 */
[-C--:B------:R-:W-:Y:S02]  /*61c0*/  FMUL.FTZ R29, R57, R94.reuse ;  /* 0x0000005e391d7220 */ /* 0x080fe40000410000 */
[----:B------:R-:W-:Y:S01]  /*61d0*/  FMUL.FTZ R4, R80, R94 ;  /* 0x0000005e50047220 */ /* 0x000fe20000410000 */
[----:B------:R-:W-:Y:S01]  /*61e0*/  F2FP.PACK_AB R80, R84, R86 ;  /* 0x000000565450723e */ /* 0x000fe200000000ff */
[----:B------:R-:W-:Y:S01]  /*61f0*/  FMUL.FTZ R5, R81, R94 ;  /* 0x0000005e51057220 */ /* 0x000fe20000410000 */
[----:B------:R-:W2:Y:S01]  /*6200*/  MUFU.EX2 R3, R3 ;  /* 0x0000000300037308 */ /* 0x000ea20000000800 */
[----:B---3--:R-:W-:-:S02]  /*6210*/  FMUL.FTZ R30, R58, R93 ;  /* 0x0000005d3a1e7220 */ /* 0x008fc40000410000 */
[-C--:B------:R-:W-:Y:S02]  /*6220*/  FMUL.FTZ R31, R59, R93.reuse ;  /* 0x0000005d3b1f7220 */ /* 0x080fe40000410000 */
[----:B------:R-:W3:Y:S01]  /*6230*/  LDSM.16.MT88.4 R56, [R110+0x8000] ;  /* 0x008000006e38783b */ /* 0x000ee20000004200 */
[-C--:B------:R-:W-:Y:S02]  /*6240*/  FMUL.FTZ R6, R82, R93.reuse ;  /* 0x0000005d52067220 */ /* 0x080fe40000410000 */
[----:B------:R-:W-:Y:S01]  /*6250*/  MUFU.EX2 R85, R85 ;  /* 0x0000005500557308 */ /* 0x000fe20000000800 */
[----:B------:R-:W-:Y:S02]  /*6260*/  FMUL.FTZ R7, R83, R93 ;  /* 0x0000005d53077220 */ /* 0x000fe40000410000 */
[-C--:B------:R-:W-:Y:S02]  /*6270*/  FMUL.FTZ R52, R52, R94.reuse ;  /* 0x0000005e34347220 */ /* 0x080fe40000410000 */
[----:B------:R-:W-:-:S02]  /*6280*/  FMUL.FTZ R53, R53, R94 ;  /* 0x0000005e35357220 */ /* 0x000fc40000410000 */
[-C--:B------:R-:W-:Y:S01]  /*6290*/  FMUL.FTZ R54, R54, R93.reuse ;  /* 0x0000005d36367220 */ /* 0x080fe20000410000 */
[----:B------:R-:W4:Y:S01]  /*62a0*/  MUFU.EX2 R2, R17 ;  /* 0x0000001100027308 */ /* 0x000f220000000800 */
[----:B--2---:R-:W-:Y:S01]  /*62b0*/  F2FP.PACK_AB R82, R3, R88 ;  /* 0x000000580352723e */ /* 0x004fe200000000ff */
[-C--:B------:R-:W-:Y:S02]  /*62c0*/  FMUL.FTZ R55, R55, R93.reuse ;  /* 0x0000005d37377220 */ /* 0x080fe40000410000 */
[-C--:B------:R-:W-:Y:S02]  /*62d0*/  FMUL.FTZ R36, R36, R94.reuse ;  /* 0x0000005e24247220 */ /* 0x080fe40000410000 */
[----:B------:R-:W-:Y:S02]  /*62e0*/  FMUL.FTZ R37, R37, R94 ;  /* 0x0000005e25257220 */ /* 0x000fe40000410000 */
[----:B------:R-:W-:Y:S01]  /*62f0*/  MUFU.EX2 R91, R91 ;  /* 0x0000005b005b7308 */ /* 0x000fe20000000800 */
[----:B------:R-:W-:-:S02]  /*6300*/  FMUL.FTZ R38, R38, R93 ;  /* 0x0000005d26267220 */ /* 0x000fc40000410000 */
[----:B------:R-:W-:Y:S02]  /*6310*/  FMUL.FTZ R39, R39, R93 ;  /* 0x0000005d27277220 */ /* 0x000fe40000410000 */
[-C--:B------:R-:W-:Y:S02]  /*6320*/  FMUL.FTZ R40, R40, R94.reuse ;  /* 0x0000005e28287220 */ /* 0x080fe40000410000 */
[-C--:B------:R-:W-:Y:S01]  /*6330*/  FMUL.FTZ R41, R41, R94.reuse ;  /* 0x0000005e29297220 */ /* 0x080fe20000410000 */
[----:B------:R-:W2:Y:S01]  /*6340*/  MUFU.EX2 R0, R0 ;  /* 0x0000000000007308 */ /* 0x000ea20000000800 */
[----:B----4-:R-:W-:Y:S01]  /*6350*/  F2FP.PACK_AB R81, R2, R85 ;  /* 0x000000550251723e */ /* 0x010fe200000000ff */
[-C--:B------:R-:W-:Y:S01]  /*6360*/  FMUL.FTZ R42, R42, R93.reuse ;  /* 0x0000005d2a2a7220 */ /* 0x080fe20000410000 */
[----:B------:R-:W-:Y:S01]  /*6370*/  LDSM.16.MT88.4 R16, [R109+0x6000] ;  /* 0x006000006d10783b */ /* 0x000fe20000004200 */
[----:B------:R-:W-:Y:S02]  /*6380*/  FMUL.FTZ R43, R43, R93 ;  /* 0x0000005d2b2b7220 */ /* 0x000fe40000410000 */
[----:B------:R-:W-:-:S02]  /*6390*/  FMUL.FTZ R76, R76, R94 ;  /* 0x0000005e4c4c7220 */ /* 0x000fc40000410000 */
[-C--:B------:R-:W-:Y:S01]  /*63a0*/  FMUL.FTZ R77, R77, R94.reuse ;  /* 0x0000005e4d4d7220 */ /* 0x080fe20000410000 */
[----:B------:R-:W-:Y:S01]  /*63b0*/  MUFU.EX2 R129, R129 ;  /* 0x0000008100817308 */ /* 0x000fe20000000800 */
[-C--:B------:R-:W-:Y:S02]  /*63c0*/  FMUL.FTZ R78, R78, R93.reuse ;  /* 0x0000005d4e4e7220 */ /* 0x080fe40000410000 */
[----:B------:R-:W-:Y:S02]  /*63d0*/  FMUL.FTZ R79, R79, R93 ;  /* 0x0000005d4f4f7220 */ /* 0x000fe40000410000 */
[----:B------:R-:W-:Y:S01]  /*63e0*/  FFMA.FTZ R99, R151, c[0x0][0x23c], -R96 ;  /* 0x00008f0097637a23 */ /* 0x000fe20000010860 */
[----:B--2---:R-:W-:Y:S02]  /*63f0*/  F2FP.PACK_AB R83, R0, R91 ;  /* 0x0000005b0053723e */ /* 0x004fe400000000ff */
[----:B------:R-:W2:Y:S01]  /*6400*/  MUFU.EX2 R128, R128 ;  /* 0x0000008000807308 */ /* 0x000ea20000000800 */
[----:B------:R-:W-:-:S02]  /*6410*/  FMUL.FTZ R20, R64, R94 ;  /* 0x0000005e40147220 */ /* 0x000fc40000410000 */
[-C--:B------:R-:W-:Y:S02]  /*6420*/  FMUL.FTZ R21, R65, R94.reuse ;  /* 0x0000005e41157220 */ /* 0x080fe40000410000 */
[-C--:B------:R-:W-:Y:S01]  /*6430*/  FMUL.FTZ R22, R66, R93.reuse ;  /* 0x0000005d42167220 */ /* 0x080fe20000410000 */
[C---:B-1----:R-:W-:Y:S01]  /*6440*/  HMMA.16816.F32 R28, R80.reuse, R32, R28 ;  /* 0x00000020501c723c */ /* 0x042fe2000000181c */
[-C--:B------:R-:W-:Y:S01]  /*6450*/  FMUL.FTZ R23, R67, R93.reuse ;  /* 0x0000005d43177220 */ /* 0x080fe20000410000 */
[----:B------:R-:W-:Y:S01]  /*6460*/  MUFU.EX2 R106, R106 ;  /* 0x0000006a006a7308 */ /* 0x000fe20000000800 */
[-C--:B------:R-:W-:Y:S02]  /*6470*/  FMUL.FTZ R60, R60, R94.reuse ;  /* 0x0000005e3c3c7220 */ /* 0x080fe40000410000 */
[----:B------:R-:W-:Y:S02]  /*6480*/  FMUL.FTZ R61, R61, R94 ;  /* 0x0000005e3d3d7220 */ /* 0x000fe40000410000 */
[-C--:B------:R-:W-:Y:S01]  /*6490*/  FMUL.FTZ R62, R62, R93.reuse ;  /* 0x0000005d3e3e7220 */ /* 0x080fe20000410000 */
[----:B------:R-:W-:Y:S01]  /*64a0*/  HMMA.16816.F32 R32, R80, R34, R52 ;  /* 0x000000225020723c */ /* 0x000fe20000001834 */
[----:B------:R-:W1:Y:S01]  /*64b0*/  LDSM.16.MT88.4 R52, [R109+0x8000] ;  /* 0x008000006d34783b */ /* 0x000e620000004200 */
[----:B------:R-:W-:Y:S01]  /*64c0*/  MUFU.EX2 R105, R105 ;  /* 0x0000006900697308 */ /* 0x000fe20000000800 */
        /* <DEDUP_REMOVED lines=10> */
[----:B------:R-:W3:Y:S01]  /*6570*/  LDSM.16.MT88.4 R56, [R110+0x6400] ;  /* 0x006400006e38783b */ /* 0x000ee20000004200 */
[----:B------:R-:W4:Y:S01]  /*6580*/  MUFU.EX2 R107, R107 ;  /* 0x0000006b006b7308 */ /* 0x000f220000000800 */
        /* <DEDUP_REMOVED lines=11> */
[----:B------:R-:W5:Y:S01]  /*6640*/  MUFU.EX2 R99, R99 ;  /* 0x0000006300637308 */ /* 0x000f620000000800 */
[-C--:B------:R-:W-:Y:S01]  /*6650*/  FMUL.FTZ R70, R70, R93.reuse ;  /* 0x0000005d46467220 */ /* 0x080fe20000410000 */
[----:B------:R-:W-:Y:S01]  /*6660*/  LDSM.16.MT88.4 R76, [R110+0x6c00] ;  /* 0x006c00006e4c783b */ /* 0x000fe20000004200 */
[----:B------:R-:W-:-:S02]  /*6670*/  FMUL.FTZ R71, R71, R93 ;  /* 0x0000005d47477220 */ /* 0x000fc40000410000 */
[--C-:B------:R-:W-:Y:S01]  /*6680*/  FFMA.FTZ R136, R143, c[0x0][0x23c], -R98.reuse ;  /* 0x00008f008f887a23 */ /* 0x100fe20000010862 */
[C---:B------:R-:W-:Y:S01]  /*6690*/  HMMA.16816.F32 R20, R80.reuse, R24, R20 ;  /* 0x000000185014723c */ /* 0x040fe20000001814 */
[--C-:B------:R-:W-:Y:S02]  /*66a0*/  FFMA.FTZ R145, R145, c[0x0][0x23c], -R98.reuse ;  /* 0x00008f0091917a23 */ /* 0x100fe40000010862 */
[--C-:B------:R-:W-:Y:S02]  /*66b0*/  FFMA.FTZ R134, R147, c[0x0][0x23c], -R98.reuse ;  /* 0x00008f0093867a23 */ /* 0x100fe40000010862 */
[----:B------:R-:W-:Y:S01]  /*66c0*/  FFMA.FTZ R143, R149, c[0x0][0x23c], -R98 ;  /* 0x00008f00958f7a23 */ /* 0x000fe20000010862 */
[----:B------:R-:W-:Y:S01]  /*66d0*/  MUFU.EX2 R136, R136 ;  /* 0x0000008800887308 */ /* 0x000fe20000000800 */
[--C-:B------:R-:W-:Y:S01]  /*66e0*/  FFMA.FTZ R140, R141, c[0x0][0x23c], -R96.reuse ;  /* 0x00008f008d8c7a23 */ /* 0x100fe20000010860 */
[----:B------:R-:W-:Y:S01]  /*66f0*/  HMMA.16816.F32 R24, R80, R26, R60 ;  /* 0x0000001a5018723c */ /* 0x000fe2000000183c */
[----:B------:R-:W3:Y:S01]  /*6700*/  LDSM.16.MT88.4 R60, [R109+0x6400] ;  /* 0x006400006d3c783b */ /* 0x000ee20000004200 */
[----:B------:R-:W-:-:S02]  /*6710*/  FFMA.FTZ R139, R139, c[0x0][0x23c], -R96 ;  /* 0x00008f008b8b7a23 */ /* 0x000fc40000010860 */
[--C-:B------:R-:W-:Y:S02]  /*6720*/  FFMA.FTZ R135, R135, c[0x0][0x23c], -R96.reuse ;  /* 0x00008f0087877a23 */ /* 0x100fe40000010860 */
[----:B------:R-:W-:Y:S01]  /*6730*/  FFMA.FTZ R138, R137, c[0x0][0x23c], -R96 ;  /* 0x00008f00898a7a23 */ /* 0x000fe20000010860 */
[----:B------:R-:W-:Y:S01]  /*6740*/  MUFU.EX2 R145, R145 ;  /* 0x0000009100917308 */ /* 0x000fe20000000800 */
[C---:B-1----:R-:W-:Y:S01]  /*6750*/  HMMA.16816.F32 R44, R80.reuse, R52, R44 ;  /* 0x00000034502c723c */ /* 0x042fe2000000182c */
[--C-:B------:R-:W-:Y:S02]  /*6760*/  FFMA.FTZ R101, R101, c[0x0][0x23c], -R98.reuse ;  /* 0x00008f0065657a23 */ /* 0x100fe40000010862 */
[----:B------:R-:W-:Y:S02]  /*6770*/  FFMA.FTZ R100, R100, c[0x0][0x23c], -R98 ;  /* 0x00008f0064647a23 */ /* 0x000fe40000010862 */
[--C-:B------:R-:W-:Y:S02]  /*6780*/  FFMA.FTZ R95, R95, c[0x0][0x23c], -R96.reuse ;  /* 0x00008f005f5f7a23 */ /* 0x100fe40000010860 */
[----:B--2---:R-:W-:Y:S01]  /*6790*/  F2FP.PACK_AB R52, R128, R129 ;  /* 0x000000818034723e */ /* 0x004fe200000000ff */
[----:B------:R-:W-:Y:S01]  /*67a0*/  HMMA.16816.F32 R48, R80, R54, R48 ;  /* 0x000000365030723c */ /* 0x000fe20000001830 */
[----:B----4-:R-:W-:Y:S01]  /*67b0*/  F2FP.PACK_AB R53, R107, R108 ;  /* 0x0000006c6b35723e */ /* 0x010fe200000000ff */
[----:B------:R-:W-:Y:S01]  /*67c0*/  MUFU.EX2 R134, R134 ;  /* 0x0000008600867308 */ /* 0x000fe20000000800 */
[----:B------:R-:W-:-:S02]  /*67d0*/  FFMA.FTZ R92, R92, c[0x0][0x23c], -R96 ;  /* 0x00008f005c5c7a23 */ /* 0x000fc40000010860 */
[----:B------:R-:W-:Y:S02]  /*67e0*/  FFMA.FTZ R133, R133, R94, R86 ;  /* 0x0000005e85857223 */ /* 0x000fe40000010056 */
[----:B------:R-:W-:Y:S01]  /*67f0*/  F2FP.PACK_AB R54, R105, R106 ;  /* 0x0000006a6936723e */ /* 0x000fe200000000ff */
[----:B------:R-:W-:Y:S01]  /*6800*/  HMMA.16816.F32 R12, R80, R16, R12 ;  /* 0x00000010500c723c */ /* 0x000fe2000000180c */
[----:B-----5:R-:W-:Y:S01]  /*6810*/  F2FP.PACK_AB R55, R99, R104 ;  /* 0x000000686337723e */ /* 0x020fe200000000ff */
[----:B------:R-:W-:Y:S01]  /*6820*/  MUFU.EX2 R143, R143 ;  /* 0x0000008f008f7308 */ /* 0x000fe20000000800 */
[----:B------:R-:W-:Y:S02]  /*6830*/  FFMA.FTZ R85, R132, R93, R85 ;  /* 0x0000005d84557223 */ /* 0x000fe40000010055 */
[----:B------:R-:W-:Y:S02]  /*6840*/  FADD.FTZ R93, R84, R133 ;  /* 0x00000085545d7221 */ /* 0x000fe40000010000 */
[----:B------:R-:W-:Y:S01]  /*6850*/  FADD.FTZ R2, R2, R85 ;  /* 0x0000005502027221 */ /* 0x000fe20000010000 */
[----:B---3--:R-:W-:Y:S01]  /*6860*/  HMMA.16816.F32 R4, R52, R56, R4 ;  /* 0x000000383404723c */ /* 0x008fe20000001804 */
[----:B------:R-:W-:Y:S01]  /*6870*/  FADD.FTZ R88, R88, R93 ;  /* 0x0000005d58587221 */ /* 0x000fe20000010000 */
[----:B------:R-:W1:Y:S01]  /*6880*/  MUFU.EX2 R140, R140 ;  /* 0x0000008c008c7308 */ /* 0x000e620000000800 */
[----:B------:R-:W-:-:S02]  /*6890*/  FADD.FTZ R91, R91, R2 ;  /* 0x000000025b5b7221 */ /* 0x000fc40000010000 */
[----:B------:R-:W-:Y:S02]  /*68a0*/  FADD.FTZ R2, R3, R88 ;  /* 0x0000005803027221 */ /* 0x000fe40000010000 */
[----:B------:R-:W-:Y:S01]  /*68b0*/  FADD.FTZ R3, R0, R91 ;  /* 0x0000005b00037221 */ /* 0x000fe20000010000 */
[----:B------:R-:W-:Y:S01]  /*68c0*/  HMMA.16816.F32 R8, R52, R58, R8 ;  /* 0x0000003a3408723c */ /* 0x000fe20000001808 */
[----:B------:R-:W2:Y:S01]  /*68d0*/  LDSM.16.MT88.4 R56, [R110+0x7400] ;  /* 0x007400006e38783b */ /* 0x000ea20000004200 */
[----:B------:R-:W3:Y:S01]  /*68e0*/  MUFU.EX2 R139, R139 ;  /* 0x0000008b008b7308 */ /* 0x000ee20000000800 */
[----:B------:R-:W-:Y:S01]  /*68f0*/  FADD.FTZ R129, R129, R2 ;  /* 0x0000000281817221 */ /* 0x000fe20000010000 */
[----:B------:R-:W-:Y:S01]  /*6900*/  MOV R2, R90 ;  /* 0x0000005a00027202 */ /* 0x000fe20000000f00 */
[----:B------:R-:W-:Y:S02]  /*6910*/  FADD.FTZ R108, R108, R3 ;  /* 0x000000036c6c7221 */ /* 0x000fe40000010000 */
[----:B------:R-:W-:Y:S01]  /*6920*/  FADD.FTZ R3, R128, R129 ;  /* 0x0000008180037221 */ /* 0x000fe20000010000 */
[----:B------:R-:W-:Y:S01]  /*6930*/  HMMA.16816.F32 R16, R80, R18, R68 ;  /* 0x000000125010723c */ /* 0x000fe20000001844 */
[----:B------:R-:W-:Y:S01]  /*6940*/  LDSM.16.MT88.4 R68, [R109+0x6c00] ;  /* 0x006c00006d44783b */ /* 0x000fe20000004200 */
[----:B------:R-:W-:Y:S01]  /*6950*/  MUFU.EX2 R135, R135 ;  /* 0x0000008700877308 */ /* 0x000fe20000000800 */
[----:B------:R-:W-:-:S02]  /*6960*/  FADD.FTZ R107, R107, R108 ;  /* 0x0000006c6b6b7221 */ /* 0x000fc40000010000 */
[----:B------:R-:W-:Y:S02]  /*6970*/  FADD.FTZ R106, R106, R3 ;  /* 0x000000036a6a7221 */ /* 0x000fe40000010000 */
[----:B------:R-:W-:Y:S01]  /*6980*/  FADD.FTZ R104, R104, R107 ;  /* 0x0000006b68687221 */ /* 0x000fe20000010000 */
[----:B------:R-:W-:Y:S01]  /*6990*/  HMMA.16816.F32 R12, R52, R60, R12 ;  /* 0x0000003c340c723c */ /* 0x000fe2000000180c */
[----:B------:R-:W-:Y:S01]  /*69a0*/  FADD.FTZ R105, R105, R106 ;  /* 0x0000006a69697221 */ /* 0x000fe20000010000 */
[----:B------:R-:W-:Y:S01]  /*69b0*/  MUFU.EX2 R138, R138 ;  /* 0x0000008a008a7308 */ /* 0x000fe20000000800 */
[----:B------:R-:W-:-:S04]  /*69c0*/  FADD.FTZ R99, R99, R104 ;  /* 0x0000006863637221 */ /* 0x000fc80000010000 */
[----:B-1----:R-:W-:-:S03]  /*69d0*/  FADD.FTZ R0, R140, R99 ;  /* 0x000000638c007221 */ /* 0x002fc60000010000 */
[----:B------:R-:W-:Y:S01]  /*69e0*/  MUFU.EX2 R101, R101 ;  /* 0x0000006500657308 */ /* 0x000fe20000000800 */
[----:B---3--:R-:W-:-:S05]  /*69f0*/  FADD.FTZ R0, R139, R0 ;  /* 0x000000008b007221 */ /* 0x008fca0000010000 */
[C---:B------:R-:W-:Y:S01]  /*6a00*/  HMMA.16816.F32 R16, R52.reuse, R62, R16 ;  /* 0x0000003e3410723c */ /* 0x040fe20000001810 */
[----:B------:R-:W1:Y:S01]  /*6a10*/  LDSM.16.MT88.4 R60, [R109+0x7400] ;  /* 0x007400006d3c783b */ /* 0x000e620000004200 */
[----:B------:R-:W3:Y:S06]  /*6a20*/  MUFU.EX2 R100, R100 ;  /* 0x0000006400647308 */ /* 0x000eec0000000800 */
[C---:B--2---:R-:W-:Y:S02]  /*6a30*/  HMMA.16816.F32 R20, R52.reuse, R56, R20 ;  /* 0x000000383414723c */ /* 0x044fe40000001814 */
[----:B------:R-:W-:Y:S06]  /*6a40*/  MUFU.EX2 R95, R95 ;  /* 0x0000005f005f7308 */ /* 0x000fec0000000800 */
[----:B------:R-:W-:Y:S01]  /*6a50*/  HMMA.16816.F32 R24, R52, R58, R24 ;  /* 0x0000003a3418723c */ /* 0x000fe20000001818 */
[----:B------:R-:W2:Y:S01]  /*6a60*/  LDSM.16.MT88.4 R56, [R110+0x8400] ;  /* 0x008400006e38783b */ /* 0x000ea20000004200 */
[----:B------:R-:W-:Y:S01]  /*6a70*/  MUFU.EX2 R92, R92 ;  /* 0x0000005c005c7308 */ /* 0x000fe20000000800 */
[----:B---3--:R-:W-:-:S05]  /*6a80*/  F2FP.PACK_AB R84, R100, R101 ;  /* 0x000000656454723e */ /* 0x008fca00000000ff */
        /* <DEDUP_REMOVED lines=14> */
[----:B------:R-:W-:Y:S01]  /*6b70*/  F2FP.PACK_AB R55, R138, R135 ;  /* 0x000000878a37723e */ /* 0x000fe200000000ff */
[----:B------:R-:W-:Y:S02]  /*6b80*/  FADD.FTZ R135, R135, R0 ;  /* 0x0000000087877221 */ /* 0x000fe40000010000 */
[----:B------:R-:W-:Y:S02]  /*6b90*/  FADD.FTZ R134, R134, R145 ;  /* 0x0000009186867221 */ /* 0x000fe40000010000 */
[----:B------:R-:W-:Y:S02]  /*6ba0*/  FADD.FTZ R138, R138, R135 ;  /* 0x000000878a8a7221 */ /* 0x000fe40000010000 */
[----:B--2---:R-:W-:Y:S01]  /*6bb0*/  HMMA.16816.F32 R4, R52, R56, R4 ;  /* 0x000000383404723c */ /* 0x004fe20000001804 */
[----:B------:R-:W-:-:S04]  /*6bc0*/  FADD.FTZ R0, R143, R134 ;  /* 0x000000868f007221 */ /* 0x000fc80000010000 */
[----:B------:R-:W-:Y:S01]  /*6bd0*/  FADD.FTZ R101, R101, R0 ;  /* 0x0000000065657221 */ /* 0x000fe20000010000 */
[----:B------:R-:W-:Y:S02]  /*6be0*/  MOV R0, R89 ;  /* 0x0000005900007202 */ /* 0x000fe40000000f00 */
[----:B------:R-:W-:Y:S01]  /*6bf0*/  HMMA.16816.F32 R8, R52, R58, R8 ;  /* 0x0000003a3408723c */ /* 0x000fe20000001808 */
[----:B------:R-:W2:Y:S01]  /*6c00*/  LDSM.16.MT88.4 R56, [R110+0x7800] ;  /* 0x007800006e38783b */ /* 0x000ea20000004200 */
[----:B------:R-:W-:-:S06]  /*6c10*/  FADD.FTZ R101, R100, R101 ;  /* 0x0000006564657221 */ /* 0x000fcc0000010000 */
[C---:B-1----:R-:W-:Y:S08]  /*6c20*/  HMMA.16816.F32 R12, R52.reuse, R60, R12 ;  /* 0x0000003c340c723c */ /* 0x042ff0000000180c */
[C---:B------:R-:W-:Y:S01]  /*6c30*/  HMMA.16816.F32 R16, R52.reuse, R62, R16 ;  /* 0x0000003e3410723c */ /* 0x040fe20000001810 */
[----:B------:R-:W1:Y:S07]  /*6c40*/  LDSM.16.MT88.4 R60, [R110+0x8800] ;  /* 0x008800006e3c783b */ /* 0x000e6e0000004200 */
[C---:B--2---:R-:W-:Y:S08]  /*6c50*/  HMMA.16816.F32 R20, R52.reuse, R56, R20 ;  /* 0x000000383414723c */ /* 0x044ff00000001814 */
[C---:B------:R-:W-:Y:S01]  /*6c60*/  HMMA.16816.F32 R24, R52.reuse, R58, R24 ;  /* 0x0000003a3418723c */ /* 0x040fe20000001818 */
[----:B------:R-:W2:Y:S07]  /*6c70*/  LDSM.16.MT88.4 R56, [R109+0x7800] ;  /* 0x007800006d38783b */ /* 0x000eae0000004200 */
[C---:B-1----:R-:W-:Y:S07]  /*6c80*/  HMMA.16816.F32 R36, R52.reuse, R60, R36 ;  /* 0x0000003c3424723c */ /* 0x042fee0000001824 */
[--C-:B------:R-:W-:Y:S01]  /*6c90*/  FFMA.FTZ R60, R103, c[0x0][0x23c], -R98.reuse ;  /* 0x00008f00673c7a23 */ /* 0x100fe20000010862 */
[----:B------:R-:W-:Y:S01]  /*6ca0*/  HMMA.16816.F32 R40, R52, R62, R40 ;  /* 0x0000003e3428723c */ /* 0x000fe20000001828 */
[----:B------:R-:W-:-:S02]  /*6cb0*/  FFMA.FTZ R103, R102, c[0x0][0x23c], -R98 ;  /* 0x00008f0066677a23 */ /* 0x000fc40000010862 */
[--C-:B------:R-:W-:Y:S01]  /*6cc0*/  FFMA.FTZ R102, R97, c[0x0][0x23c], -R96.reuse ;  /* 0x00008f0061667a23 */ /* 0x100fe20000010860 */
[----:B------:R1:W-:Y:S01]  /*6cd0*/  MUFU.EX2 R98, R60 ;  /* 0x0000003c00627308 */ /* 0x0003e20000000800 */
[----:B------:R-:W-:-:S07]  /*6ce0*/  FFMA.FTZ R97, R87, c[0x0][0x23c], -R96 ;  /* 0x00008f0057617a23 */ /* 0x000fce0000010860 */
[----:B------:R-:W3:Y:S01]  /*6cf0*/  MUFU.EX2 R103, R103 ;  /* 0x0000006700677308 */ /* 0x000ee20000000800 */
[C---:B--2---:R-:W-:Y:S07]  /*6d00*/  HMMA.16816.F32 R28, R52.reuse, R56, R28 ;  /* 0x00000038341c723c */ /* 0x044fee000000181c */
[----:B------:R-:W2:Y:S01]  /*6d10*/  MUFU.EX2 R102, R102 ;  /* 0x0000006600667308 */ /* 0x000ea20000000800 */
[----:B-1----:R-:W-:Y:S01]  /*6d20*/  LDSM.16.MT88.4 R60, [R110+0x7c00] ;  /* 0x007c00006e3c783b */ /* 0x002fe20000004200 */
[----:B------:R-:W-:Y:S03]  /*6d30*/  HMMA.16816.F32 R32, R52, R58, R32 ;  /* 0x0000003a3420723c */ /* 0x000fe60000001820 */
[----:B------:R-:W1:Y:S03]  /*6d40*/  LDSM.16.MT88.4 R56, [R109+0x8800] ;  /* 0x008800006d38783b */ /* 0x000e660000004200 */
[----:B------:R-:W4:Y:S01]  /*6d50*/  MUFU.EX2 R97, R97 ;  /* 0x0000006100617308 */ /* 0x000f220000000800 */
[----:B---3--:R-:W-:Y:S01]  /*6d60*/  F2FP.PACK_AB R86, R103, R98 ;  /* 0x000000626756723e */ /* 0x008fe200000000ff */
[----:B------:R-:W-:-:S04]  /*6d70*/  FADD.FTZ R98, R98, R101 ;  /* 0x0000006562627221 */ /* 0x000fc80000010000 */
[----:B------:R-:W-:Y:S01]  /*6d80*/  FADD.FTZ R133, R103, R98 ;  /* 0x0000006267857221 */ /* 0x000fe20000010000 */
[----:B--2---:R-:W-:Y:S01]  /*6d90*/  F2FP.PACK_AB R85, R102, R95 ;  /* 0x0000005f6655723e */ /* 0x004fe200000000ff */
[----:B------:R-:W-:-:S04]  /*6da0*/  FADD.FTZ R95, R95, R138 ;  /* 0x0000008a5f5f7221 */ /* 0x000fc80000010000 */
[----:B------:R-:W-:Y:S01]  /*6db0*/  FADD.FTZ R95, R102, R95 ;  /* 0x0000005f665f7221 */ /* 0x000fe20000010000 */
[----:B----4-:R-:W-:-:S03]  /*6dc0*/  F2FP.PACK_AB R87, R97, R92 ;  /* 0x0000005c6157723e */ /* 0x010fc600000000ff */
[----:B------:R-:W-:-:S04]  /*6dd0*/  FADD.FTZ R92, R92, R95 ;  /* 0x0000005f5c5c7221 */ /* 0x000fc80000010000 */
[----:B------:R-:W-:Y:S01]  /*6de0*/  FADD.FTZ R132, R97, R92 ;  /* 0x0000005c61847221 */ /* 0x000fe20000010000 */
[C---:B------:R-:W-:Y:S01]  /*6df0*/  HMMA.16816.F32 R80, R84.reuse, R76, R4 ;  /* 0x0000004c5450723c */ /* 0x040fe20000001804 */
[----:B------:R-:W-:Y:S07]  /*6e00*/  LDSM.16.MT88.4 R4, [R109+0x8c00] ;  /* 0x008c00006d04783b */ /* 0x000fee0000004200 */
[----:B------:R-:W-:Y:S01]  /*6e10*/  HMMA.16816.F32 R76, R84, R78, R8 ;  /* 0x0000004e544c723c */ /* 0x000fe20000001808 */
[----:B------:R-:W2:Y:S07]  /*6e20*/  LDSM.16.MT88.4 R8, [R110+0x8c00] ;  /* 0x008c00006e08783b */ /* 0x000eae0000004200 */
[C---:B-1----:R-:W-:Y:S08]  /*6e30*/  HMMA.16816.F32 R44, R52.reuse, R56, R44 ;  /* 0x00000038342c723c */ /* 0x042ff0000000182c */
[----:B------:R-:W-:Y:S01]  /*6e40*/  HMMA.16816.F32 R48, R52, R58, R48 ;  /* 0x0000003a3430723c */ /* 0x000fe20000001830 */
[----:B------:R-:W1:Y:S07]  /*6e50*/  LDSM.16.MT88.4 R52, [R109+0x7c00] ;  /* 0x007c00006d34783b */ /* 0x000e6e0000004200 */
[C---:B------:R-:W-:Y:S08]  /*6e60*/  HMMA.16816.F32 R72, R84.reuse, R68, R12 ;  /* 0x000000445448723c */ /* 0x040ff0000000180c */
[C---:B------:R-:W-:Y:S08]  /*6e70*/  HMMA.16816.F32 R64, R84.reuse, R60, R20 ;  /* 0x0000003c5440723c */ /* 0x040ff00000001814 */
[C---:B------:R-:W-:Y:S08]  /*6e80*/  HMMA.16816.F32 R68, R84.reuse, R70, R16 ;  /* 0x000000465444723c */ /* 0x040ff00000001810 */
[C---:B------:R-:W-:Y:S08]  /*6e90*/  HMMA.16816.F32 R60, R84.reuse, R62, R24 ;  /* 0x0000003e543c723c */ /* 0x040ff00000001818 */
[C---:B--2---:R-:W-:Y:S08]  /*6ea0*/  HMMA.16816.F32 R36, R84.reuse, R8, R36 ;  /* 0x000000085424723c */ /* 0x044ff00000001824 */
[C---:B-1----:R-:W-:Y:S08]  /*6eb0*/  HMMA.16816.F32 R56, R84.reuse, R52, R28 ;  /* 0x000000345438723c */ /* 0x042ff0000000181c */
[C---:B------:R-:W-:Y:S08]  /*6ec0*/  HMMA.16816.F32 R52, R84.reuse, R54, R32 ;  /* 0x000000365434723c */ /* 0x040ff00000001820 */
[C---:B------:R-:W-:Y:S08]  /*6ed0*/  HMMA.16816.F32 R40, R84.reuse, R10, R40 ;  /* 0x0000000a5428723c */ /* 0x040ff00000001828 */
[C---:B------:R-:W-:Y:S08]  /*6ee0*/  HMMA.16816.F32 R44, R84.reuse, R4, R44 ;  /* 0x00000004542c723c */ /* 0x040ff0000000182c */
[----:B------:R-:W-:Y:S11]  /*6ef0*/  HMMA.16816.F32 R48, R84, R6, R48 ;  /* 0x000000065430723c */ /* 0x000ff60000001830 */
[----:B------:R-:W-:Y:S08]  /*6f00*/  @!UPT UIADD3 URZ, URZ, URZ, URZ ;  /* 0x0000003f3f3ff290 */ /* 0x000ff0000fffe03f */
.L_x_5484:
        /* <DEDUP_REMOVED lines=20> */
.L_x_5494:
        /* <DEDUP_REMOVED lines=65> */
.L_x_5491:
        /* <DEDUP_REMOVED lines=8> */
[----:B------:R-:W-:Y:S05]  /*74e0*/  ISETP.GT.AND P0, PT, R116, R115, PT ;  /* 0x000000737400720c */ /* 0x000fea0003f04270 */
        /* <DEDUP_REMOVED lines=124> */
[----:B--2---:R-:W-:Y:S01]  /*7cb0*/  FMUL.FTZ R85, R34, c[0x0][0x2ec] ;  /* 0x0000bb0022557a20 */ /* 0x004fe20000410000 */
[----:B------:R-:W2:Y:S01]  /*7cc0*/  MUFU.TANH R152, R152 ;  /* 0x0000009800987308 */ /* 0x000ea20000002400 */
        /* <DEDUP_REMOVED lines=88> */
.L_x_5493:
        /* <DEDUP_REMOVED lines=16> */
.L_x_5492:
        /* <DEDUP_REMOVED lines=49> */
[C---:B------:R-:W-:Y:S01]  /*8660*/  FMUL.FTZ R94, R0.reuse, c[0x0][0x23c] ;  /* 0x00008f00005e7a20 */ /* 0x040fe20000410000 */
[----:B------:R-:W-:Y:S01]  /*8670*/  MOV R87, R2 ;  /* 0x0000000200577202 */ /* 0x000fe20000000f00 */
        /* <DEDUP_REMOVED lines=50> */
[----:B------:R-:W3:Y:S01]  /*89a0*/  LDSM.16.MT88.4 R52, [R110+0x8000] ;  /* 0x008000006e34783b */ /* 0x000ee20000004200 */
[----:B------:R-:W4:Y:S01]  /*89b0*/  MUFU.EX2 R90, R90 ;  /* 0x0000005a005a7308 */ /* 0x000f220000000800 */
        /* <DEDUP_REMOVED lines=48> */
[C---:B------:R-:W-:Y:S02]  /*8cc0*/  FFMA.FTZ R104, R86.reuse, R133, R104 ;  /* 0x0000008556687223 */ /* 0x040fe40000010068 */
        /* <DEDUP_REMOVED lines=13> */
[----:B------:R-:W-:Y:S02]  /*8da0*/  FFMA.FTZ R105, R147, c[0x0][0x23c], -R105 ;  /* 0x00008f0093697a23 */ /* 0x000fe40000010869 */
[----:B------:R-:W-:Y:S01]  /*8db0*/  FADD.FTZ R104, R95, R104 ;  /* 0x000000685f687221 */ /* 0x000fe20000010000 */
[----:B------:R-:W-:Y:S01]  /*8dc0*/  MUFU.EX2 R143, R143 ;  /* 0x0000008f008f7308 */ /* 0x000fe20000000800 */
[C---:B------:R-:W-:Y:S01]  /*8dd0*/  FMUL.FTZ R28, R86.reuse, R56 ;  /* 0x00000038561c7220 */ /* 0x040fe20000410000 */
[C---:B------:R-:W-:Y:S04]  /*8de0*/  HMMA.16816.F32 R24, R80.reuse, R30, R24 ;  /* 0x0000001e5018723c */ /* 0x040fe80000001818 */
[----:B------:R-:W-:Y:S02]  /*8df0*/  FMUL.FTZ R29, R86, R57 ;  /* 0x00000039561d7220 */ /* 0x000fe40000410000 */
[----:B------:R-:W-:Y:S02]  /*8e00*/  FADD.FTZ R92, R92, R93 ;  /* 0x0000005d5c5c7221 */ /* 0x000fe40000010000 */
[C---:B------:R-:W-:Y:S01]  /*8e10*/  FMUL.FTZ R30, R3.reuse, R58 ;  /* 0x0000003a031e7220 */ /* 0x040fe20000410000 */
[----:B------:R-:W5:Y:S03]  /*8e20*/  MUFU.EX2 R101, R101 ;  /* 0x0000006500657308 */ /* 0x000f660000000800 */
        /* <DEDUP_REMOVED lines=35> */
[----:B------:R-:W-:Y:S04]  /*9060*/  FADD.FTZ R3, R103, R96 ;  /* 0x0000006067037221 */ /* 0x000fe80000010000 */
        /* <DEDUP_REMOVED lines=31> */
[----:B------:R-:W-:Y:S04]  /*9260*/  FADD.FTZ R134, R135, R134 ;  /* 0x0000008687867221 */ /* 0x000fe80000010000 */
        /* <DEDUP_REMOVED lines=42> */
[----:B------:R-:W-:Y:S04]  /*9510*/  FADD.FTZ R133, R133, R86 ;  /* 0x0000005685857221 */ /* 0x000fe80000010000 */
[----:B------:R-:W-:Y:S04]  /*9520*/  FADD.FTZ R140, R140, R133 ;  /* 0x000000858c8c7221 */ /* 0x000fe80000010000 */
[----:B------:R-:W-:Y:S01]  /*9530*/  FADD.FTZ R133, R105, R140 ;  /* 0x0000008c69857221 */ /* 0x000fe20000010000 */
[----:B------:R-:W-:-:S05]  /*9540*/  @P0 BRA `(.L_x_5494) ;  /* 0xffffdb0000000947 */ /* 0x000fca000383ffff */
.L_x_5490:
        /* <DEDUP_REMOVED lines=123> */
[----:B------:R3:W-:Y:S04]  /*9d00*/  STS.64 [R10.X4+0x2000], R64 ;  /* 0x002000400a007388 */ /* 0x0007e80000004a00 */
[----:B------:R-:W-:Y:S04]  /*9d10*/  STS.64 [R10.X4+0x2400], R66 ;  /* 0x002400420a007388 */ /* 0x000fe80000004a00 */
[----:B------:R-:W-:Y:S04]  /*9d20*/  STS.64 [R12+0x2000], R60 ;  /* 0x0020003c0c007388 */ /* 0x000fe80000000a00 */
[----:B------:R-:W-:Y:S04]  /*9d30*/  STS.64 [R12+0x2400], R62 ;  /* 0x0024003e0c007388 */ /* 0x000fe80000000a00 */
[----:B------:R-:W-:Y:S04]  /*9d40*/  STS.64 [R11+0x2000], R56 ;  /* 0x002000380b007388 */ /* 0x000fe80000000a00 */
[----:B------:R-:W-:Y:S04]  /*9d50*/  STS.64 [R11+0x2400], R58 ;  /* 0x0024003a0b007388 */ /* 0x000fe80000000a00 */
[----:B------:R-:W-:Y:S04]  /*9d60*/  STS.64 [R13+0x2000], R52 ;  /* 0x002000340d007388 */ /* 0x000fe80000000a00 */
[----:B---3--:R-:W3:Y:S04]  /*9d70*/  S2R R64, SR_CTAID.Y ;  /* 0x0000000000407919 */ /* 0x008ee80000002600 */
[----:B------:R-:W-:Y:S04]  /*9d80*/  STS.64 [R13+0x2400], R54 ;  /* 0x002400360d007388 */ /* 0x000fe80000000a00 */
[----:B------:R-:W-:Y:S04]  /*9d90*/  STS.64 [R10.X4+0x4000], R36 ;  /* 0x004000240a007388 */ /* 0x000fe80000004a00 */
[----:B------:R4:W-:Y:S04]  /*9da0*/  STS.64 [R10.X4+0x4400], R38 ;  /* 0x004400260a007388 */ /* 0x0009e80000004a00 */
[----:B------:R-:W-:Y:S04]  /*9db0*/  STS.64 [R12+0x4000], R40 ;  /* 0x004000280c007388 */ /* 0x000fe80000000a00 */
[----:B------:R-:W-:Y:S04]  /*9dc0*/  STS.64 [R12+0x4400], R42 ;  /* 0x0044002a0c007388 */ /* 0x000fe80000000a00 */
[----:B------:R-:W-:Y:S01]  /*9dd0*/  STS.64 [R11+0x4000], R44 ;  /* 0x0040002c0b007388 */ /* 0x000fe20000000a00 */
[----:B---3--:R-:W-:-:S03]  /*9de0*/  IMAD R64, R64, c[0x0][0x210], R121 ;  /* 0x0000840040407a24 */ /* 0x008fc600078e0279 */
[----:B------:R1:W-:Y:S04]  /*9df0*/  STS.64 [R11+0x4400], R46 ;  /* 0x0044002e0b007388 */ /* 0x0003e80000000a00 */
[----:B------:R3:W-:Y:S04]  /*9e00*/  STS.64 [R13+0x4000], R48 ;  /* 0x004000300d007388 */ /* 0x0007e80000000a00 */
[----:B------:R5:W-:Y:S04]  /*9e10*/  STS.64 [R13+0x4400], R50 ;  /* 0x004400320d007388 */ /* 0x000be80000000a00 */
[----:B----4-:R-:W4:Y:S04]  /*9e20*/  S2R R10, SR_CTAID.X ;  /* 0x00000000000a7919 */ /* 0x010f280000002500 */
[----:B------:R-:W-:Y:S01]  /*9e30*/  BAR.SYNC.DEFER_BLOCKING 0x0 ;  /* 0x0000000000007b1d */ /* 0x000fe20000010000 */
[----:B-1----:R-:W-:Y:S01]  /*9e40*/  @P2 FMUL.FTZ R11, R6, 0.69314718246459960938 ;  /* 0x3f317218060b2820 */ /* 0x002fe20000410000 */
[----:B---3--:R-:W-:-:S02]  /*9e50*/  IADD3 R48, -R121, RZ, RZ ;  /* 0x000000ff79307210 */ /* 0x008fc40007ffe1ff */
[----:B-----5:R-:W-:-:S03]  /*9e60*/  LOP3.LUT R50, R3, 0xffffffe0, RZ, 0xc0, !PT ;  /* 0xffffffe003327812 */ /* 0x020fc600078ec0ff */
[----:B--2---:R-:W-:Y:S01]  /*9e70*/  IMAD R9, R48, c[0x0][0x1c0], R9 ;  /* 0x0000700030097a24 */ /* 0x004fe200078e0209 */
[----:B----4-:R-:W-:Y:S02]  /*9e80*/  SHF.L.U32 R10, R10, 0x6, RZ ;  /* 0x000000060a0a7819 */ /* 0x010fe400000006ff */
[----:B------:R-:W-:Y:S01]  /*9e90*/  IADD3 R50, R5, -R50, RZ ;  /* 0x8000003205327210 */ /* 0x000fe20007ffe0ff */
[----:B------:R-:W-:Y:S01]  /*9ea0*/  IMAD R9, R64, c[0x0][0x1c0], R9 ;  /* 0x0000700040097a24 */ /* 0x000fe200078e0209 */
[----:B------:R-:W1:Y:S01]  /*9eb0*/  LDS.128 R60, [R8.X4] ;  /* 0x00000000083c7984 */ /* 0x000e620000004c00 */
[----:B------:R-:W-:Y:S01]  /*9ec0*/  MOV R3, 0xff800000 ;  /* 0xff80000000037802 */ /* 0x000fe20000000f00 */
[----:B------:R-:W-:Y:S01]  /*9ed0*/  @P3 FFMA.FTZ R3, R2, c[0x0][0x238], R7 ;  /* 0x00008e0002033a23 */ /* 0x000fe20000010007 */
[----:B------:R-:W-:Y:S01]  /*9ee0*/  LOP3.LUT P0, RZ, R50, 0x3, RZ, 0xc0, !PT ;  /* 0x0000000332ff7812 */ /* 0x000fe2000780c0ff */
        /* <DEDUP_REMOVED lines=25> */
.L_x_5496:
[----:B--234-:R-:W-:Y:S05]  /*a080*/  BSYNC B0 ;  /* 0x0000000000007941 */ /* 0x01cfea0003800000 */
.L_x_5495:
        /* <DEDUP_REMOVED lines=37> */
.L_x_5497:
        /* <DEDUP_REMOVED lines=10> */
.L_x_6169:


//--------------------- .text._ZN5flash24flash_fwd_splitkv_kernelI23Flash_fwd_kernel_traitsILi96ELi64ELi64ELi4ELb0ELb0EN7cutlass6half_tE19Flash_kernel_traitsILi96ELi64ELi64ELi4ES3_EELb1ELb0ELb1ELb0ELb0ELb0ELb1ELb0EEEvNS_16Flash_fwd_paramsE --------------------------
	.section	.text._ZN5flash24flash_fwd_splitkv_kernelI23Flash_fwd_kernel_traitsILi96ELi64ELi64ELi4ELb0ELb0EN7cutlass6half_tE19Flash_kernel_traitsILi96ELi64ELi64ELi4ES3_EELb1ELb0ELb1ELb0ELb0ELb0ELb1ELb0EEEvNS_16Flash_fwd_paramsE,"ax",@progbits
	.sectioninfo	@"SHI_REGISTERS=155"
	.align	128
        .global         _ZN5flash24flash_fwd_splitkv_kernelI23Flash_fwd_kernel_traitsILi96ELi64ELi64ELi4ELb0ELb0EN7cutlass6half_tE19Flash_kernel_traitsILi96ELi64ELi64ELi4ES3_EELb1ELb0ELb1ELb0ELb0ELb0ELb1ELb0EEEvNS_16Flash_fwd_paramsE
        .type           _ZN5flash24flash_fwd_splitkv_kernelI23Flash_fwd_kernel_traitsILi96ELi64ELi64ELi4ELb0ELb0EN7cutlass6half_tE19Flash_kernel_traitsILi96ELi64ELi64ELi4ES3_EELb1ELb0ELb1ELb0ELb0ELb0ELb1ELb0EEEvNS_16Flash_fwd_paramsE,@function
        .size           _ZN5flash24flash_fwd_splitkv_kernelI23Flash_fwd_kernel_traitsILi96ELi64ELi64ELi4ELb0ELb0EN7cutlass6half_tE19Flash_kernel_traitsILi96ELi64ELi64ELi4ES3_EELb1ELb0ELb1ELb0ELb0ELb0ELb1ELb0EEEvNS_16Flash_fwd_paramsE,(.L_x_6170 - _ZN5flash24flash_fwd_splitkv_kernelI23Flash_fwd_kernel_traitsILi96ELi64ELi64ELi4ELb0ELb0EN7cutlass6half_tE19Flash_kernel_traitsILi96ELi64ELi64ELi4ES3_EELb1ELb0ELb1ELb0ELb0ELb0ELb1ELb0EEEvNS_16Flash_fwd_paramsE)
        .other          _ZN5flash24flash_fwd_splitkv_kernelI23Flash_fwd_kernel_traitsILi96ELi64ELi64ELi4ELb0ELb0EN7cutlass6half_tE19Flash_kernel_traitsILi96ELi64ELi64ELi4ES3_EELb1ELb0ELb1ELb0ELb0ELb0ELb1ELb0EEEvNS_16Flash_fwd_paramsE,@"STO_CUDA_ENTRY STV_DEFAULT"
_ZN5flash24flash_fwd_splitkv_kernelI23Flash_fwd_kernel_traitsILi96ELi64ELi64ELi4ELb0ELb0EN7cutlass6half_tE19Flash_kernel_traitsILi96ELi64ELi64ELi4ES3_EELb1ELb0ELb1ELb0ELb0ELb0ELb1ELb0EEEvNS_16Flash_fwd_paramsE:
.text._ZN5flash24flash_fwd_splitkv_kernelI23Flash_fwd_kernel_traitsILi96ELi64ELi64ELi4ELb0ELb0EN7cutlass6half_tE19Flash_kernel_traitsILi96ELi64ELi64ELi4ES3_EELb1ELb0ELb1ELb0ELb0ELb0ELb1ELb0EEEvNS_16Flash_fwd_paramsE:
        /* <DEDUP_REMOVED lines=54> */
.L_x_5498:
[----:B-1-34-:R-:W-:Y:S02]  /*0360*/  MOV R5, c[0x0][0x218] ;  /* 0x0000860000057a02 */ /* 0x01afe40000000f00 */
.L_x_5499:
        /* <DEDUP_REMOVED lines=62> */
[----:B------:R-:W-:Y:S01]  /*0750*/  LOP3.LUT R4, R2, 0xfffffff8, RZ, 0xc0, !PT ;  /* 0xfffffff802047812 */ /* 0x000fe200078ec0ff */
[----:B------:R-:W-:Y:S01]  /*0760*/  IMAD R0, R123, c[0x0][0x214], R100 ;  /* 0x000085007b007a24 */ /* 0x000fe200078e0264 */
[----:B------:R-:W-:Y:S01]  /*0770*/  SHF.R.S32.HI R3, RZ, 0x3, R2 ;  /* 0x00000003ff037819 */ /* 0x000fe20000011402 */
[----:B------:R-:W-:Y:S02]  /*0780*/  IMAD.IADD R100, R93, 0x1, -R100 ;  /* 0x000000015d647824 */ /* 0x000fe400078e0a64 */
[----:B------:R-:W-:Y:S02]  /*0790*/  IMAD.IADD R95, R95, 0x1, -R4 ;  /* 0x000000015f5f7824 */ /* 0x000fe400078e0a04 */
[----:B------:R-:W-:Y:S01]  /*07a0*/  IMAD R7, R0, c[0x0][0x22c], RZ ;  /* 0x00008b0000077a24 */ /* 0x000fe200078e02ff */
[----:B------:R-:W-:Y:S01]  /*07b0*/  ISETP.GE.AND P1, PT, R3, R100, PT ;  /* 0x000000640300720c */ /* 0x000fe20003f26270 */
[----:B------:R-:W-:-:S05]  /*07c0*/  IMAD.SHL.U32 R4, R95, 0x4, RZ ;  /* 0x000000045f047824 */ /* 0x000fca00078e00ff */
        /* <DEDUP_REMOVED lines=15> */
.L_x_5502:
[----:B------:R-:W-:Y:S05]  /*08c0*/  BSYNC B0 ;  /* 0x0000000000007941 */ /* 0x000fea0003800000 */
.L_x_5501:
        /* <DEDUP_REMOVED lines=10> */
.L_x_5504:
[----:B------:R-:W-:Y:S05]  /*0970*/  BSYNC B0 ;  /* 0x0000000000007941 */ /* 0x000fea0003800000 */
.L_x_5503:
        /* <DEDUP_REMOVED lines=10> */
.L_x_5506:
[----:B------:R-:W-:Y:S05]  /*0a20*/  BSYNC B0 ;  /* 0x0000000000007941 */ /* 0x000fea0003800000 */
.L_x_5505:
        /* <DEDUP_REMOVED lines=10> */
.L_x_5508:
[----:B------:R-:W-:Y:S05]  /*0ad0*/  BSYNC B0 ;  /* 0x0000000000007941 */ /* 0x000fea0003800000 */
.L_x_5507:
        /* <DEDUP_REMOVED lines=20> */
.L_x_5500:
[----:B------:R-:W-:Y:S01]  /*0c20*/  ISETP.NE.U32.AND P0, PT, RZ, c[0x0][0x2b8], PT ;  /* 0x0000ae00ff007a0c */ /* 0x000fe20003f05070 */
[----:B------:R-:W-:Y:S01]  /*0c30*/  IMAD.MOV.U32 R0, RZ, RZ, R123 ;  /* 0x000000ffff007224 */ /* 0x000fe200078e007b */
[----:B------:R-:W-:Y:S02]  /*0c40*/  ISETP.NE.U32.AND P1, PT, RZ, c[0x0][0x2c0], PT ;  /* 0x0000b000ff007a0c */ /* 0x000fe40003f25070 */
[----:B------:R-:W-:Y:S02]  /*0c50*/  ISETP.NE.AND.EX P0, PT, RZ, c[0x0][0x2bc], PT, P0 ;  /* 0x0000af00ff007a0c */ /* 0x000fe40003f05300 */
[----:B------:R-:W-:-:S11]  /*0c60*/  ISETP.NE.AND.EX P1, PT, RZ, c[0x0][0x2c4], PT, P1 ;  /* 0x0000b100ff007a0c */ /* 0x000fd60003f25310 */
[C---:B------:R-:W-:Y:S02]  /*0c70*/  @P0 IMAD.WIDE R6, R123.reuse, R2, c[0x0][0x2b8] ;  /* 0x0000ae007b060625 */ /* 0x040fe400078e0202 */
[----:B------:R-:W-:Y:S02]  /*0c80*/  @P1 SHF.R.S32.HI R2, RZ, 0x1f, R123 ;  /* 0x0000001fff021819 */ /* 0x000fe4000001147b */
[----:B------:R-:W-:Y:S01]  /*0c90*/  @P1 IMAD.WIDE.U32 R4, R123, c[0x0][0x2c8], RZ ;  /* 0x0000b2007b041a25 */ /* 0x000fe200078e00ff */
[----:B------:R-:W-:Y:S01]  /*0ca0*/  CS2R R124, SRZ ;  /* 0x00000000007c7805 */ /* 0x000fe2000001ff00 */
[----:B------:R1:W5:Y:S01]  /*0cb0*/  @P0 LDG.E R0, [R6.64] ;  /* 0x0000000406000981 */ /* 0x000362000c1e1900 */
[----:B------:R-:W-:Y:S01]  /*0cc0*/  PLOP3.LUT P6, PT, PT, PT, PT, 0x8, 0x0 ;  /* 0x000000000000781c */ /* 0x000fe20003fce170 */
[----:B------:R-:W-:Y:S01]  /*0cd0*/  @P1 IMAD R2, R2, c[0x0][0x2c8], RZ ;  /* 0x0000b20002021a24 */ /* 0x000fe200078e02ff */
[----:B------:R-:W-:-:S03]  /*0ce0*/  @P1 LEA R124, P0, R4, c[0x0][0x2c0], 0x2 ;  /* 0x0000b000047c1a11 */ /* 0x000fc600078010ff */
[----:B------:R-:W-:-:S04]  /*0cf0*/  @P1 IMAD R2, R123, c[0x0][0x2cc], R2 ;  /* 0x0000b3007b021a24 */ /* 0x000fc800078e0202 */
[----:B------:R-:W-:-:S05]  /*0d00*/  @P1 IMAD.IADD R2, R5, 0x1, R2 ;  /* 0x0000000105021824 */ /* 0x000fca00078e0202 */
[----:B------:R-:W-:-:S04]  /*0d10*/  @P1 SHF.L.U64.HI R2, R4, 0x2, R2 ;  /* 0x0000000204021819 */ /* 0x000fc80000010202 */
[----:B------:R-:W-:Y:S02]  /*0d20*/  @P1 IADD3.X R125, R2, c[0x0][0x2c4], RZ, P0, !PT ;  /* 0x0000b100027d1a10 */ /* 0x000fe400007fe4ff */
[----:B------:R-:W-:-:S04]  /*0d30*/  @P1 ISETP.NE.U32.AND P0, PT, R124, RZ, PT ;  /* 0x000000ff7c00120c */ /* 0x000fc80003f05070 */
[----:B------:R-:W-:Y:S02]  /*0d40*/  @P1 ISETP.NE.AND.EX P6, PT, R125, RZ, PT, P0 ;  /* 0x000000ff7d00120c */ /* 0x000fe40003fc5300 */
[----:B-1----:R-:W-:-:S11]  /*0d50*/  IABS R6, c[0x0][0x2d0] ;  /* 0x0000b40000067a13 */ /* 0x002fd60000000000 */
[----:B------:R-:W-:Y:S05]  /*0d60*/  @!P6 BRA `(.L_x_5509) ;  /* 0x000004700000e947 */ /* 0x000fea0003800000 */
        /* <DEDUP_REMOVED lines=62> */
[----:B------:R-:W-:Y:S01]  /*1150*/  SHF.R.S32.HI R2, RZ, 0x1f, R24 ;  /* 0x0000001fff027819 */ /* 0x000fe20000011418 */
        /* <DEDUP_REMOVED lines=8> */
.L_x_5509:
[----:B------:R-:W-:-:S13]  /*11e0*/  ISETP.NE.AND P3, PT, R10, -0x1, PT ;  /* 0xffffffff0a00780c */ /* 0x000fda0003f65270 */
        /* <DEDUP_REMOVED lines=16> */
.L_x_5511:
        /* <DEDUP_REMOVED lines=25> */
[----:B------:R-:W-:-:S04]  /*1480*/  LEA R7, R86, 0xffffffc0, 0x6 ;  /* 0xffffffc056077811 */ /* 0x000fc800078e30ff */
[----:B------:R-:W-:Y:S01]  /*1490*/  SHF.R.S32.HI R9, RZ, 0x1f, R7 ;  /* 0x0000001fff097819 */ /* 0x000fe20000011407 */
[----:B------:R-:W-:-:S04]  /*14a0*/  IMAD.WIDE.U32 R12, R7, c[0x0][0x198], R12 ;  /* 0x00006600070c7a25 */ /* 0x000fc800078e000c */
[----:B------:R-:W-:Y:S02]  /*14b0*/  IMAD R4, R9, c[0x0][0x198], RZ ;  /* 0x0000660009047a24 */ /* 0x000fe400078e02ff */
[----:B------:R-:W-:Y:S02]  /*14c0*/  @P2 IADD3 R24, R24, 0x1, RZ ;  /* 0x0000000118182810 */ /* 0x000fe40007ffe0ff */
[----:B------:R-:W-:Y:S02]  /*14d0*/  IMAD R4, R7, c[0x0][0x19c], R4 ;  /* 0x0000670007047a24 */ /* 0x000fe400078e0204 */
[----:B------:R-:W-:Y:S02]  /*14e0*/  @!P1 IADD3 R24, -R24, RZ, RZ ;  /* 0x000000ff18189210 */ /* 0x000fe40007ffe1ff */
[----:B------:R-:W-:Y:S02]  /*14f0*/  @!P0 LOP3.LUT R24, RZ, c[0x0][0x1c8], RZ, 0x33, !PT ;  /* 0x00007200ff188a12 */ /* 0x000fe400078e33ff */
[----:B------:R-:W-:-:S02]  /*1500*/  IADD3 R13, R13, R4, RZ ;  /* 0x000000040d0d7210 */ /* 0x000fc40007ffe0ff */
        /* <DEDUP_REMOVED lines=16> */
.L_x_5510:
[----:B------:R-:W-:Y:S01]  /*1610*/  ISETP.NE.AND P0, PT, R11, -0x1, PT ;  /* 0xffffffff0b00780c */ /* 0x000fe20003f05270 */
[----:B------:R-:W-:Y:S01]  /*1620*/  BSSY B0, `(.L_x_5512) ;  /* 0x0000072000007945 */ /* 0x000fe20003800000 */
[----:B-----5:R-:W-:Y:S02]  /*1630*/  SHF.R.S32.HI R0, RZ, 0x1f, R95 ;  /* 0x0000001fff007819 */ /* 0x020fe4000001145f */
[----:B------:R-:W-:Y:S02]  /*1640*/  IADD3 R114, -R100, R93, RZ ;  /* 0x0000005d64727210 */ /* 0x000fe40007ffe1ff */
[CC--:B------:R-:W-:Y:S02]  /*1650*/  LEA.HI R12, R0.reuse, R95.reuse, RZ, 0x3 ;  /* 0x0000005f000c7211 */ /* 0x0c0fe400078f18ff */
[----:B------:R-:W-:Y:S02]  /*1660*/  LEA.HI R5, R0, R95, RZ, 0x2 ;  /* 0x0000005f00057211 */ /* 0x000fe400078f10ff */
[----:B------:R-:W-:-:S02]  /*1670*/  SHF.R.S32.HI R21, RZ, 0x3, R12 ;  /* 0x00000003ff157819 */ /* 0x000fc4000001140c */
[----:B------:R-:W-:Y:S01]  /*1680*/  LOP3.LUT R122, R5, 0xfffffffc, RZ, 0xc0, !PT ;  /* 0xfffffffc057a7812 */ /* 0x000fe200078ec0ff */
[----:B------:R-:W-:Y:S01]  /*1690*/  @!P0 IMAD.WIDE.U32 R30, R123, c[0x0][0x178], RZ ;  /* 0x00005e007b1e8a25 */ /* 0x000fe200078e00ff */
[----:B------:R-:W-:Y:S02]  /*16a0*/  @!P0 SHF.R.S32.HI R8, RZ, 0x1f, R123 ;  /* 0x0000001fff088819 */ /* 0x000fe4000001147b */
[-C--:B------:R-:W-:Y:S01]  /*16b0*/  LEA.HI R112, R0, R95.reuse, RZ, 0x4 ;  /* 0x0000005f00707211 */ /* 0x080fe200078f20ff */
[----:B------:R-:W-:Y:S01]  /*16c0*/  IMAD.IADD R122, R95, 0x1, -R122 ;  /* 0x000000015f7a7824 */ /* 0x000fe200078e0a7a */
[----:B------:R-:W-:Y:S01]  /*16d0*/  SHF.R.S32.HI R18, RZ, 0x2, R5 ;  /* 0x00000002ff127819 */ /* 0x000fe20000011405 */
[----:B------:R-:W-:Y:S01]  /*16e0*/  @!P0 IMAD R8, R8, c[0x0][0x178], RZ ;  /* 0x00005e0008088a24 */ /* 0x000fe200078e02ff */
[----:B------:R-:W-:Y:S01]  /*16f0*/  LEA.HI R0, R0, R95, RZ, 0x5 ;  /* 0x0000005f00007211 */ /* 0x000fe200078f28ff */
[----:B------:R-:W-:Y:S01]  /*1700*/  @P0 IMAD.WIDE.U32 R14, R11, c[0x0][0x190], RZ ;  /* 0x000064000b0e0a25 */ /* 0x000fe200078e00ff */
[----:B------:R-:W-:-:S02]  /*1710*/  LEA.HI R121, R5, R18, RZ, 0x1 ;  /* 0x0000001205797211 */ /* 0x000fc400078f08ff */
[----:B------:R-:W-:Y:S01]  /*1720*/  SHF.R.S32.HI R19, RZ, 0x1f, R18 ;  /* 0x0000001fff137819 */ /* 0x000fe20000011412 */
[----:B------:R-:W-:Y:S01]  /*1730*/  @!P0 IMAD R3, R123, c[0x0][0x17c], R8 ;  /* 0x00005f007b038a24 */ /* 0x000fe200078e0208 */
[----:B------:R-:W-:Y:S01]  /*1740*/  LEA.HI R8, R12, R21, RZ, 0x1 ;  /* 0x000000150c087211 */ /* 0x000fe200078f08ff */
[----:B------:R-:W-:Y:S01]  /*1750*/  IMAD.SHL.U32 R122, R122, 0x8, RZ ;  /* 0x000000087a7a7824 */ /* 0x000fe200078e00ff */
[----:B------:R-:W-:Y:S01]  /*1760*/  LOP3.LUT R12, R12, 0xfffffff8, RZ, 0xc0, !PT ;  /* 0xfffffff80c0c7812 */ /* 0x000fe200078ec0ff */
[----:B------:R-:W-:Y:S01]  /*1770*/  @!P0 IMAD.MOV.U32 R14, RZ, RZ, R30 ;  /* 0x000000ffff0e8224 */ /* 0x000fe200078e001e */
[----:B------:R-:W-:Y:S01]  /*1780*/  LOP3.LUT R8, R8, 0xfffffffe, RZ, 0xc0, !PT ;  /* 0xfffffffe08087812 */ /* 0x000fe200078ec0ff */
[----:B------:R-:W-:Y:S01]  /*1790*/  @P0 IMAD R11, R11, c[0x0][0x194], R15 ;  /* 0x000065000b0b0a24 */ /* 0x000fe200078e020f */
[----:B------:R-:W-:Y:S01]  /*17a0*/  IADD3 R28, P1, R122, R28, RZ ;  /* 0x0000001c7a1c7210 */ /* 0x000fe20007f3e0ff */
[----:B------:R-:W-:Y:S01]  /*17b0*/  IMAD.IADD R13, R95, 0x1, -R12 ;  /* 0x000000015f0d7824 */ /* 0x000fe200078e0a0c */
[----:B------:R-:W-:Y:S01]  /*17c0*/  LOP3.LUT R12, R112, 0xfffffff0, RZ, 0xc0, !PT ;  /* 0xfffffff0700c7812 */ /* 0x000fe200078ec0ff */
[----:B------:R-:W-:Y:S01]  /*17d0*/  @!P0 IMAD.IADD R11, R31, 0x1, R3 ;  /* 0x000000011f0b8824 */ /* 0x000fe200078e0203 */
[----:B------:R-:W-:Y:S01]  /*17e0*/  SHF.R.S32.HI R15, RZ, 0x1f, R122 ;  /* 0x0000001fff0f7819 */ /* 0x000fe2000001147a */
[----:B------:R-:W-:Y:S01]  /*17f0*/  IMAD.IADD R8, R21, 0x1, -R8 ;  /* 0x0000000115087824 */ /* 0x000fe200078e0a08 */
[C---:B------:R-:W-:Y:S01]  /*1800*/  IADD3 R26, P2, R122.reuse, R26, RZ ;  /* 0x0000001a7a1a7210 */ /* 0x040fe20007f5e0ff */
[----:B------:R-:W-:Y:S01]  /*1810*/  IMAD.IADD R12, R95, 0x1, -R12 ;  /* 0x000000015f0c7824 */ /* 0x000fe200078e0a0c */
[----:B------:R-:W-:Y:S01]  /*1820*/  IADD3 R14, P0, R122, R14, RZ ;  /* 0x0000000e7a0e7210 */ /* 0x000fe20007f1e0ff */
[----:B------:R-:W-:Y:S01]  /*1830*/  IMAD.SHL.U32 R21, R21, 0x40, RZ ;  /* 0x0000004015157824 */ /* 0x000fe200078e00ff */
[C---:B------:R-:W-:Y:S01]  /*1840*/  IADD3.X R27, R15.reuse, R4, RZ, P2, !PT ;  /* 0x000000040f1b7210 */ /* 0x040fe200017fe4ff */
[C---:B------:R-:W-:Y:S01]  /*1850*/  IMAD.X R29, R15.reuse, 0x1, R10, P1 ;  /* 0x000000010f1d7824 */ /* 0x040fe200008e060a */
[----:B------:R-:W-:Y:S01]  /*1860*/  LEA.HI R5, R12, R12, RZ, 0x1 ;  /* 0x0000000c0c057211 */ /* 0x000fe200078f08ff */
[----:B------:R-:W-:Y:S01]  /*1870*/  IMAD.X R15, R15, 0x1, R11, P0 ;  /* 0x000000010f0f7824 */ /* 0x000fe200000e060b */
[----:B------:R-:W-:Y:S01]  /*1880*/  IADD3 R88, P0, R18, R7, RZ ;  /* 0x0000000712587210 */ /* 0x000fe20007f1e0ff */
[----:B------:R-:W-:Y:S01]  /*1890*/  IMAD R11, R2, c[0x0][0x1b8], RZ ;  /* 0x00006e00020b7a24 */ /* 0x000fe200078e02ff */
[----:B------:R-:W-:Y:S01]  /*18a0*/  LEA.HI R3, R13, R13, RZ, 0x1 ;  /* 0x0000000d0d037211 */ /* 0x000fe200078f08ff */
[C---:B------:R-:W-:Y:S01]  /*18b0*/  IMAD R97, R19.reuse, c[0x0][0x198], RZ ;  /* 0x0000660013617a24 */ /* 0x040fe200078e02ff */
[----:B------:R-:W-:Y:S01]  /*18c0*/  SHF.R.S32.HI R7, RZ, 0x1, R5 ;  /* 0x00000001ff077819 */ /* 0x000fe20000011405 */
[----:B------:R-:W-:Y:S01]  /*18d0*/  IMAD.X R2, R19, 0x1, R9, P0 ;  /* 0x0000000113027824 */ /* 0x000fe200000e0609 */
[----:B------:R-:W-:Y:S01]  /*18e0*/  SHF.R.S32.HI R10, RZ, 0x1f, R5 ;  /* 0x0000001fff0a7819 */ /* 0x000fe20000011405 */
[C---:B------:R-:W-:Y:S01]  /*18f0*/  IMAD R97, R18.reuse, c[0x0][0x19c], R97 ;  /* 0x0000670012617a24 */ /* 0x040fe200078e0261 */
[----:B------:R-:W-:Y:S01]  /*1900*/  LOP3.LUT R21, R21, 0xc0, RZ, 0xc0, !PT ;  /* 0x000000c015157812 */ /* 0x000fe200078ec0ff */
[----:B------:R-:W-:Y:S01]  /*1910*/  IMAD.WIDE.U32 R26, R18, c[0x0][0x198], R26 ;  /* 0x00006600121a7a25 */ /* 0x000fe200078e001a */
[----:B------:R-:W-:-:S02]  /*1920*/  LOP3.LUT R4, R3, 0xfffffffe, RZ, 0xc0, !PT ;  /* 0xfffffffe03047812 */ /* 0x000fc400078ec0ff */
[----:B------:R-:W-:Y:S01]  /*1930*/  LOP3.LUT R121, R121, 0x7fffffe, RZ, 0xc0, !PT ;  /* 0x07fffffe79797812 */ /* 0x000fe200078ec0ff */
[----:B------:R-:W-:Y:S01]  /*1940*/  IMAD.WIDE.U32 R14, R16, c[0x0][0x1a8], R14 ;  /* 0x00006a00100e7a25 */ /* 0x000fe200078e000e */
[----:B------:R-:W-:Y:S02]  /*1950*/  LEA.HI R10, R10, R7, RZ, 0x2 ;  /* 0x000000070a0a7211 */ /* 0x000fe400078f10ff */
[----:B------:R-:W-:Y:S01]  /*1960*/  LOP3.LUT R17, R21, 0x18, R122, 0xf8, !PT ;  /* 0x0000001815117812 */ /* 0x000fe200078ef87a */
[----:B------:R-:W-:Y:S01]  /*1970*/  IMAD.IADD R13, R13, 0x1, -R4 ;  /* 0x000000010d0d7824 */ /* 0x000fe200078e0a04 */
[----:B------:R-:W-:Y:S01]  /*1980*/  SHF.R.U32.HI R20, RZ, 0x3, R21 ;  /* 0x00000003ff147819 */ /* 0x000fe20000011615 */
[----:B------:R-:W-:Y:S01]  /*1990*/  IMAD.IADD R121, R18, 0x1, -R121 ;  /* 0x0000000112797824 */ /* 0x000fe200078e0a79 */
[----:B------:R-:W-:Y:S01]  /*19a0*/  LOP3.LUT R10, R10, 0xfffffffc, RZ, 0xc0, !PT ;  /* 0xfffffffc0a0a7812 */ /* 0x000fe200078ec0ff */
[----:B------:R-:W-:Y:S01]  /*19b0*/  IMAD R4, R24, c[0x0][0x1bc], R11 ;  /* 0x00006f0018047a24 */ /* 0x000fe200078e020b */
[----:B------:R-:W-:Y:S01]  /*19c0*/  ISETP.GE.AND P0, PT, R18, R114, PT ;  /* 0x000000721200720c */ /* 0x000fe20003f06270 */
[----:B------:R-:W-:Y:S01]  /*19d0*/  IMAD.WIDE.U32 R24, R24, c[0x0][0x1b8], R28 ;  /* 0x00006e0018187a25 */ /* 0x000fe200078e001c */
[----:B------:R-:W-:-:S02]  /*19e0*/  LOP3.LUT R20, R17, R20, RZ, 0x3c, !PT ;  /* 0x0000001411147212 */ /* 0x000fc400078e3cff */
[----:B------:R-:W-:Y:S01]  /*19f0*/  SHF.R.S32.HI R98, RZ, 0x5, R0 ;  /* 0x00000005ff627819 */ /* 0x000fe20000011400 */
[----:B------:R-:W-:Y:S01]  /*1a00*/  IMAD.IADD R10, R7, 0x1, -R10 ;  /* 0x00000001070a7824 */ /* 0x000fe200078e0a0a */
[----:B------:R-:W-:Y:S01]  /*1a10*/  SHF.R.S32.HI R17, RZ, 0x1f, R16 ;  /* 0x0000001fff117819 */ /* 0x000fe20000011410 */
[----:B------:R-:W-:Y:S01]  /*1a20*/  IMAD R7, R2, c[0x0][0x1a0], RZ ;  /* 0x0000680002077a24 */ /* 0x000fe200078e02ff */
[----:B------:R-:W-:Y:S01]  /*1a30*/  LEA R121, R98, R121, 0x3 ;  /* 0x0000007962797211 */ /* 0x000fe200078e18ff */
[----:B------:R-:W-:Y:S01]  /*1a40*/  IMAD.IADD R25, R25, 0x1, R4 ;  /* 0x0000000119197824 */ /* 0x000fe200078e0204 */
[----:B------:R-:W-:Y:S01]  /*1a50*/  SHF.R.S32.HI R3, RZ, 0x1, R3 ;  /* 0x00000001ff037819 */ /* 0x000fe20000011403 */
[----:B------:R-:W-:Y:S01]  /*1a60*/  IMAD R21, R17, c[0x0][0x1a8], RZ ;  /* 0x00006a0011157a24 */ /* 0x000fe200078e02ff */
[----:B------:R-:W-:Y:S01]  /*1a70*/  IADD3 R87, R122, 0x20, RZ ;  /* 0x000000207a577810 */ /* 0x000fe20007ffe0ff */
[----:B------:R-:W-:Y:S01]  /*1a80*/  IMAD R7, R88, c[0x0][0x1a4], R7 ;  /* 0x0000690058077a24 */ /* 0x000fe200078e0207 */
[----:B------:R-:W-:Y:S01]  /*1a90*/  IADD3 R85, R122, 0x40, RZ ;  /* 0x000000407a557810 */ /* 0x000fe20007ffe0ff */
[----:B------:R-:W-:-:S02]  /*1aa0*/  IMAD.U32 R121, R121, 0x20, R20 ;  /* 0x0000002079797824 */ /* 0x000fc400078e0014 */
[----:B------:R-:W-:-:S04]  /*1ab0*/  IMAD.WIDE.U32 R88, R88, c[0x0][0x1a0], R24 ;  /* 0x0000680058587a25 */ /* 0x000fc800078e0018 */
[----:B------:R-:W-:Y:S02]  /*1ac0*/  IMAD R21, R16, c[0x0][0x1ac], R21 ;  /* 0x00006b0010157a24 */ /* 0x000fe400078e0215 */
[----:B------:R-:W-:-:S04]  /*1ad0*/  IMAD.WIDE R22, R23, 0x40, R18 ;  /* 0x0000004017167825 */ /* 0x000fc800078e0212 */
[----:B------:R-:W-:Y:S02]  /*1ae0*/  IMAD.IADD R97, R27, 0x1, R97 ;  /* 0x000000011b617824 */ /* 0x000fe400078e0261 */
[----:B------:R-:W-:Y:S02]  /*1af0*/  IMAD.MOV.U32 R96, RZ, RZ, R26 ;  /* 0x000000ffff607224 */ /* 0x000fe400078e001a */
        /* <DEDUP_REMOVED lines=36> */
.L_x_5513:
[----:B------:R-:W-:Y:S05]  /*1d40*/  BSYNC B0 ;  /* 0x0000000000007941 */ /* 0x000fea0003800000 */
.L_x_5512:
        /* <DEDUP_REMOVED lines=36> */
.L_x_5515:
[----:B------:R-:W-:Y:S05]  /*1f90*/  BSYNC B0 ;  /* 0x0000000000007941 */ /* 0x000fea0003800000 */
.L_x_5514:
        /* <DEDUP_REMOVED lines=33> */
.L_x_5517:
[----:B------:R-:W-:Y:S05]  /*21b0*/  BSYNC B0 ;  /* 0x0000000000007941 */ /* 0x000fea0003800000 */
.L_x_5516:
[----:B------:R-:W-:Y:S01]  /*21c0*/  ISETP.GE.AND P0, PT, R9, R4, PT ;  /* 0x000000040900720c */ /* 0x000fe20003f06270 */
[----:B------:R-:W-:Y:S01]  /*21d0*/  IMAD.MOV.U32 R2, RZ, RZ, c[0x0][0x198] ;  /* 0x00006600ff027624 */ /* 0x000fe200078e00ff */
[----:B------:R-:W-:Y:S01]  /*21e0*/  LOP3.LUT R0, R0, 0xffffffe0, RZ, 0xc0, !PT ;  /* 0xffffffe000007812 */ /* 0x000fe200078ec0ff */
[----:B------:R-:W-:Y:S01]  /*21f0*/  IMAD.MOV.U32 R118, RZ, RZ, 0x5 ;  /* 0x00000005ff767424 */ /* 0x000fe200078e00ff */
[----:B------:R-:W-:Y:S01]  /*2200*/  BSSY B0, `(.L_x_5518) ;  /* 0x000001f000007945 */ /* 0x000fe20003800000 */
[C---:B------:R-:W-:Y:S01]  /*2210*/  IMAD.SHL.U32 R117, R2.reuse, 0x20, RZ ;  /* 0x0000002002757824 */ /* 0x040fe200078e00ff */
[----:B------:R-:W-:Y:S02]  /*2220*/  IADD3 R0, R95, -R0, RZ ;  /* 0x800000005f007210 */ /* 0x000fe40007ffe0ff */
[----:B------:R-:W-:-:S05]  /*2230*/  SHF.L.U64.HI R116, R2, R118, c[0x0][0x19c] ;  /* 0x0000670002747619 */ /* 0x000fca0000010276 */
[----:B------:R-:W-:Y:S05]  /*2240*/  @P0 BRA `(.L_x_5519) ;  /* 0x000001a000000947 */ /* 0x000fea0003800000 */
[----:B------:R-:W-:Y:S02]  /*2250*/  ISETP.GE.AND P4, PT, R122, c[0x0][0x220], PT ;  /* 0x000088007a007a0c */ /* 0x000fe40003f86270 */
[----:B------:R-:W-:Y:S02]  /*2260*/  ISETP.GE.AND P3, PT, R87, c[0x0][0x220], PT ;  /* 0x0000880057007a0c */ /* 0x000fe40003f66270 */
[----:B------:R-:W-:Y:S02]  /*2270*/  ISETP.GE.AND P1, PT, R85, c[0x0][0x220], PT ;  /* 0x0000880055007a0c */ /* 0x000fe40003f26270 */
[----:B--2---:R-:W-:-:S05]  /*2280*/  IADD3 R14, P0, R117, R96, RZ ;  /* 0x00000060750e7210 */ /* 0x004fca0007f1e0ff */
[----:B------:R-:W-:Y:S02]  /*2290*/  IMAD.X R11, R116, 0x1, R97, P0 ;  /* 0x00000001740b7824 */ /* 0x000fe400000e0661 */
[C---:B------:R-:W-:Y:S01]  /*22a0*/  @!P4 LEA R24, P5, R14.reuse, c[0x0][0x168], 0x1 ;  /* 0x00005a000e18ca11 */ /* 0x040fe200078a08ff */
[----:B------:R2:W-:Y:S01]  /*22b0*/  @P4 STS.128 [R121+0x3800], RZ ;  /* 0x003800ff79004388 */ /* 0x0005e20000000c00 */
[C---:B------:R-:W-:Y:S02]  /*22c0*/  @!P3 LEA R22, P2, R14.reuse, c[0x0][0x168], 0x1 ;  /* 0x00005a000e16ba11 */ /* 0x040fe400078408ff */
[C---:B------:R-:W-:Y:S02]  /*22d0*/  @!P1 LEA R20, P0, R14.reuse, c[0x0][0x168], 0x1 ;  /* 0x00005a000e149a11 */ /* 0x040fe400078008ff */
[C-C-:B------:R-:W-:Y:S02]  /*22e0*/  @!P4 LEA.HI.X R25, R14.reuse, c[0x0][0x16c], R11.reuse, 0x1, P5 ;  /* 0x00005b000e19ca11 */ /* 0x140fe400028f0c0b */
[----:B------:R-:W-:-:S02]  /*22f0*/  @!P3 LEA.HI.X R23, R14, c[0x0][0x16c], R11, 0x1, P2 ;  /* 0x00005b000e17ba11 */ /* 0x000fc400010f0c0b */
        /* <DEDUP_REMOVED lines=15> */
.L_x_5519:
[----:B------:R-:W-:Y:S05]  /*23f0*/  BSYNC B0 ;  /* 0x0000000000007941 */ /* 0x000fea0003800000 */
.L_x_5518:
[----:B------:R-:W-:Y:S01]  /*2400*/  SHF.R.S32.HI R11, RZ, 0x1f, R123 ;  /* 0x0000001fff0b7819 */ /* 0x000fe2000001147b */
[----:B------:R-:W-:Y:S01]  /*2410*/  IMAD.WIDE.U32 R16, R123, c[0x0][0x320], R16 ;  /* 0x0000c8007b107a25 */ /* 0x000fe200078e0010 */
[----:B------:R-:W0:Y:S03]  /*2420*/  LDGDEPBAR ;  /* 0x00000000000079af */ /* 0x000e260000000000 */
[----:B--2---:R-:W-:Y:S01]  /*2430*/  IMAD R14, R11, c[0x0][0x320], RZ ;  /* 0x0000c8000b0e7a24 */ /* 0x004fe200078e02ff */
[----:B------:R-:W-:-:S03]  /*2440*/  LEA R20, P0, R16, c[0x0][0x318], 0x2 ;  /* 0x0000c60010147a11 */ /* 0x000fc600078010ff */
        /* <DEDUP_REMOVED lines=8> */
[----:B------:R-:W-:Y:S02]  /*24d0*/  SHF.R.S32.HI R15, RZ, 0x1f, R0 ;  /* 0x0000001fff0f7819 */ /* 0x000fe40000011400 */
[C---:B------:R-:W-:Y:S02]  /*24e0*/  LEA R136, P0, R88.reuse, c[0x0][0x170], 0x1 ;  /* 0x00005c0058887a11 */ /* 0x040fe400078008ff */
[----:B------:R-:W-:Y:S01]  /*24f0*/  LEA.HI R94, R15, R0, RZ, 0x2 ;  /* 0x000000000f5e7211 */ /* 0x000fe200078f10ff */
        /* <DEDUP_REMOVED lines=10> */
[----:B---3--:R-:W-:Y:S02]  /*25a0*/  ISETP.GE.AND P2, PT, R122, c[0x0][0x220], PT ;  /* 0x000088007a007a0c */ /* 0x008fe40003f46270 */
        /* <DEDUP_REMOVED lines=22> */
.L_x_5521:
[----:B---3--:R-:W-:Y:S05]  /*2710*/  BSYNC B0 ;  /* 0x0000000000007941 */ /* 0x008fea0003800000 */
.L_x_5520:
        /* <DEDUP_REMOVED lines=18> */
[C---:B--2---:R-:W-:Y:S02]  /*2840*/  @!P2 LEA R14, P1, R119.reuse, R136, 0x1 ;  /* 0x00000088770ea211 */ /* 0x044fe400078208ff */
        /* <DEDUP_REMOVED lines=13> */
[----:B----4-:R-:W-:-:S04]  /*2920*/  LEA R14, P0, R119, R136, 0x1 ;  /* 0x00000088770e7211 */ /* 0x010fc800078008ff */
[----:B------:R-:W-:-:S05]  /*2930*/  LEA.HI.X R15, R119, R137, R118, 0x1, P0 ;  /* 0x00000089770f7211 */ /* 0x000fca00000f0c76 */
[----:B------:R-:W-:Y:S01]  /*2940*/  @!PT LDS RZ, [RZ] ;  /* 0x00000000fffff984 */ /* 0x000fe20000000800 */
[----:B------:R-:W-:Y:S01]  /*2950*/  @!PT LDS RZ, [RZ] ;  /* 0x00000000fffff984 */ /* 0x000fe20000000800 */
[----:B------:R-:W-:Y:S01]  /*2960*/  @!PT LDS RZ, [RZ] ;  /* 0x00000000fffff984 */ /* 0x000fe20000000800 */
[----:B------:R2:W-:Y:S04]  /*2970*/  LDGSTS.E.BYPASS.LTC128B.128 [R121+0x8800], [R14.64+0x80] ;  /* 0x088000800e797fae */ /* 0x0005e8000b901d44 */
.L_x_5523:
[----:B------:R-:W-:Y:S05]  /*2980*/  BSYNC B0 ;  /* 0x0000000000007941 */ /* 0x000fea0003800000 */
.L_x_5522:
        /* <DEDUP_REMOVED lines=13> */
[----:B------:R-:W-:Y:S01]  /*2a60*/  IMAD.IADD R112, R112, 0x1, -R9 ;  /* 0x0000000170707824 */ /* 0x000fe200078e0a09 */
[----:B------:R-:W-:Y:S01]  /*2a70*/  LOP3.LUT R126, R126, 0x6, RZ, 0xc0, !PT ;  /* 0x000000067e7e7812 */ /* 0x000fe200078ec0ff */
[----:B------:R-:W-:Y:S01]  /*2a80*/  IMAD.SHL.U32 R91, R91, 0x20, RZ ;  /* 0x000000205b5b7824 */ /* 0x000fe200078e00ff */
[----:B------:R-:W-:Y:S01]  /*2a90*/  LOP3.LUT R5, R5, 0xc0, RZ, 0xc0, !PT ;  /* 0x000000c005057812 */ /* 0x000fe200078ec0ff */
[----:B------:R-:W-:-:S02]  /*2aa0*/  IMAD.SHL.U32 R11, R112, 0x8, RZ ;  /* 0x00000008700b7824 */ /* 0x000fc400078e00ff */
[----:B------:R-:W-:Y:S01]  /*2ab0*/  IMAD R112, R112, 0x8, R13 ;  /* 0x0000000870707824 */ /* 0x000fe200078e020d */
[----:B------:R-:W-:Y:S01]  /*2ac0*/  LOP3.LUT R91, R91, 0xffffff00, RZ, 0xc0, !PT ;  /* 0xffffff005b5b7812 */ /* 0x000fe200078ec0ff */
[----:B------:R-:W-:Y:S01]  /*2ad0*/  IMAD.MOV.U32 R3, RZ, RZ, 0x20 ;  /* 0x00000020ff037424 */ /* 0x000fe200078e00ff */
[----:B------:R-:W-:Y:S02]  /*2ae0*/  LOP3.LUT R8, R5, 0x8, R8, 0xf8, !PT ;  /* 0x0000000805087812 */ /* 0x000fe400078ef808 */
[----:B------:R-:W-:Y:S01]  /*2af0*/  SHF.R.U32.HI R5, RZ, 0x3, R5 ;  /* 0x00000003ff057819 */ /* 0x000fe20000011605 */
[----:B------:R-:W-:Y:S01]  /*2b00*/  IMAD R9, R98, 0x200, R91 ;  /* 0x0000020062097824 */ /* 0x000fe200078e025b */
[----:B------:R-:W-:Y:S02]  /*2b10*/  LOP3.LUT R11, R10, 0x8, R11, 0xf8, !PT ;  /* 0x000000080a0b7812 */ /* 0x000fe400078ef80b */
[----:B------:R-:W-:Y:S02]  /*2b20*/  SHF.R.U32.HI R10, RZ, 0x3, R10 ;  /* 0x00000003ff0a7819 */ /* 0x000fe4000001160a */
        /* <DEDUP_REMOVED lines=10> */
[----:B-1----:R-:W-:Y:S01]  /*2bd0*/  LDSM.16.M88.4 R24, [R112+0x3000] ;  /* 0x003000007018783b */ /* 0x002fe20000000200 */
[----:B------:R-:W-:Y:S02]  /*2be0*/  IMAD R111, R4, 0x2, R113 ;  /* 0x00000002046f7824 */ /* 0x000fe400078e0271 */
[----:B------:R-:W-:Y:S01]  /*2bf0*/  IMAD R3, R98, 0x10, R100 ;  /* 0x0000001062037824 */ /* 0x000fe200078e0264 */
[----:B------:R-:W1:Y:S01]  /*2c00*/  LDSM.16.M88.4 R52, [R113] ;  /* 0x000000007134783b */ /* 0x000e620000000200 */
[----:B------:R-:W-:-:S03]  /*2c10*/  IMAD.IADD R5, R5, 0x1, R92 ;  /* 0x0000000105057824 */ /* 0x000fc600078e025c */
[----:B----4-:R-:W4:Y:S01]  /*2c20*/  LDSM.16.M88.4 R16, [R112+0x3400] ;  /* 0x003400007010783b */ /* 0x010f220000000200 */
[----:B------:R-:W-:Y:S01]  /*2c30*/  IADD3 R94, R3, 0x1, R94 ;  /* 0x00000001035e7810 */ /* 0x000fe20007ffe05e */
[----:B------:R-:W-:Y:S02]  /*2c40*/  IMAD.IADD R3, R7, 0x1, R126 ;  /* 0x0000000107037824 */ /* 0x000fe400078e027e */
[----:B------:R-:W5:Y:S01]  /*2c50*/  LDSM.16.M88.4 R60, [R112+0x3800] ;  /* 0x00380000703c783b */ /* 0x000f620000000200 */
[----:B------:R-:W-:-:S03]  /*2c60*/  IADD3 R94, R90, R94, -R93 ;  /* 0x0000005e5a5e7210 */ /* 0x000fc60007ffe85d */
[----:B------:R-:W2:Y:S01]  /*2c70*/  LDSM.16.M88.4 R48, [R112+0x3c00] ;  /* 0x003c00007030783b */ /* 0x000ea20000000200 */
[----:B------:R-:W-:-:S03]  /*2c80*/  IADD3 R99, R94, c[0x0][0x2e8], RZ ;  /* 0x0000ba005e637a10 */ /* 0x000fc60007ffe0ff */
[----:B------:R-:W-:Y:S04]  /*2c90*/  LDSM.16.M88.4 R44, [R109+0x3000] ;  /* 0x003000006d2c783b */ /* 0x000fe80000000200 */
[----:B--2---:R-:W2:Y:S04]  /*2ca0*/  LDSM.16.M88.4 R12, [R111] ;  /* 0x000000006f0c783b */ /* 0x004ea80000000200 */
[----:B------:R-:W3:Y:S04]  /*2cb0*/  LDSM.16.M88.4 R36, [R109+0x3800] ;  /* 0x003800006d24783b */ /* 0x000ee80000000200 */
[----:B------:R-:W2:Y:S04]  /*2cc0*/  LDSM.16.M88.4 R32, [R109+0x3c00] ;  /* 0x003c00006d20783b */ /* 0x000ea80000000200 */
[----:B------:R-:W-:Y:S04]  /*2cd0*/  LDSM.16.M88.4 R8, [R112+0x4000] ;  /* 0x004000007008783b */ /* 0x000fe80000000200 */
[----:B------:R-:W2:Y:S01]  /*2ce0*/  LDSM.16.M88.4 R76, [R113+0x1000] ;  /* 0x00100000714c783b */ /* 0x000ea20000000200 */
[C---:B-1----:R-:W-:Y:S03]  /*2cf0*/  HMMA.16816.F32 R28, R52.reuse, R24, RZ ;  /* 0x00000018341c723c */ /* 0x042fe600000018ff */
[----:B------:R-:W1:Y:S04]  /*2d00*/  LDSM.16.M88.4 R40, [R109+0x3400] ;  /* 0x003400006d28783b */ /* 0x000e680000000200 */
[----:B------:R-:W1:Y:S01]  /*2d10*/  LDSM.16.M88.4 R72, [R112+0x4800] ;  /* 0x004800007048783b */ /* 0x000e620000000200 */
[C---:B------:R-:W-:Y:S03]  /*2d20*/  HMMA.16816.F32 R24, R52.reuse, R26, RZ ;  /* 0x0000001a3418723c */ /* 0x040fe600000018ff */
[----:B------:R-:W1:Y:S04]  /*2d30*/  LDSM.16.M88.4 R68, [R112+0x4c00] ;  /* 0x004c00007044783b */ /* 0x000e680000000200 */
[----:B------:R-:W-:Y:S01]  /*2d40*/  LDSM.16.M88.4 R80, [R112+0x4400] ;  /* 0x004400007050783b */ /* 0x000fe20000000200 */
[C---:B----4-:R-:W-:Y:S08]  /*2d50*/  HMMA.16816.F32 R20, R52.reuse, R16, RZ ;  /* 0x000000103414723c */ /* 0x050ff000000018ff */
[C---:B-----5:R-:W-:Y:S08]  /*2d60*/  HMMA.16816.F32 R64, R52.reuse, R60, RZ ;  /* 0x0000003c3440723c */ /* 0x060ff000000018ff */
        /* <DEDUP_REMOVED lines=13> */
[----:B------:R-:W-:Y:S07]  /*2e40*/  LDSM.16.M88.4 R32, [R109+0x4c00] ;  /* 0x004c00006d20783b */ /* 0x000fee0000000200 */
[C---:B------:R-:W-:Y:S08]  /*2e50*/  HMMA.16816.F32 R28, R76.reuse, R8, R28 ;  /* 0x000000084c1c723c */ /* 0x040ff0000000181c */
[----:B------:R-:W-:Y:S01]  /*2e60*/  HMMA.16816.F32 R24, R76, R10, R24 ;  /* 0x0000000a4c18723c */ /* 0x000fe20000001818 */
[----:B------:R-:W-:Y:S07]  /*2e70*/  LDSM.16.M88.4 R8, [R113+0x2000] ;  /* 0x002000007108783b */ /* 0x000fee0000000200 */
[C---:B-1----:R-:W-:Y:S08]  /*2e80*/  HMMA.16816.F32 R20, R12.reuse, R40, R20 ;  /* 0x000000280c14723c */ /* 0x042ff00000001814 */
[----:B------:R-:W-:Y:S01]  /*2e90*/  HMMA.16816.F32 R16, R12, R42, R16 ;  /* 0x0000002a0c10723c */ /* 0x000fe20000001810 */
[----:B------:R-:W1:Y:S04]  /*2ea0*/  LDSM.16.M88.4 R12, [R112+0x5000] ;  /* 0x00500000700c783b */ /* 0x000e680000000200 */
[----:B------:R-:W3:Y:S03]  /*2eb0*/  LDSM.16.M88.4 R40, [R109+0x4400] ;  /* 0x004400006d28783b */ /* 0x000ee60000000200 */
[C---:B------:R-:W-:Y:S08]  /*2ec0*/  HMMA.16816.F32 R64, R76.reuse, R72, R64 ;  /* 0x000000484c40723c */ /* 0x040ff00000001840 */
[C---:B------:R-:W-:Y:S08]  /*2ed0*/  HMMA.16816.F32 R60, R76.reuse, R74, R60 ;  /* 0x0000004a4c3c723c */ /* 0x040ff0000000183c */
[C---:B------:R-:W-:Y:S08]  /*2ee0*/  HMMA.16816.F32 R56, R76.reuse, R68, R56 ;  /* 0x000000444c38723c */ /* 0x040ff00000001838 */
[----:B------:R-:W-:Y:S08]  /*2ef0*/  HMMA.16816.F32 R52, R76, R70, R52 ;  /* 0x000000464c34723c */ /* 0x000ff00000001834 */
[C---:B--2---:R-:W-:Y:S01]  /*2f00*/  HMMA.16816.F32 R68, R48.reuse, R44, R28 ;  /* 0x0000002c3044723c */ /* 0x044fe2000000181c */
[----:B------:R-:W2:Y:S07]  /*2f10*/  LDSM.16.M88.4 R28, [R112+0x5400] ;  /* 0x00540000701c783b */ /* 0x000eae0000000200 */
[----:B------:R-:W-:Y:S01]  /*2f20*/  HMMA.16816.F32 R72, R48, R46, R24 ;  /* 0x0000002e3048723c */ /* 0x000fe20000001818 */
[----:B------:R-:W-:Y:S04]  /*2f30*/  LDSM.16.M88.4 R44, [R109+0x5000] ;  /* 0x005000006d2c783b */ /* 0x000fe80000000200 */
[----:B------:R-:W4:Y:S03]  /*2f40*/  LDSM.16.M88.4 R24, [R111+0x2000] ;  /* 0x002000006f18783b */ /* 0x000f260000000200 */
[C---:B------:R-:W-:Y:S08]  /*2f50*/  HMMA.16816.F32 R20, R76.reuse, R80, R20 ;  /* 0x000000504c14723c */ /* 0x040ff00000001814 */
[----:B------:R-:W-:Y:S08]  /*2f60*/  HMMA.16816.F32 R16, R76, R82, R16 ;  /* 0x000000524c10723c */ /* 0x000ff00000001810 */
[C---:B-1----:R-:W-:Y:S08]  /*2f70*/  HMMA.16816.F32 R68, R8.reuse, R12, R68 ;  /* 0x0000000c0844723c */ /* 0x042ff00000001844 */
[----:B------:R-:W-:Y:S01]  /*2f80*/  HMMA.16816.F32 R72, R8, R14, R72 ;  /* 0x0000000e0848723c */ /* 0x000fe20000001848 */
[----:B------:R-:W1:Y:S07]  /*2f90*/  LDSM.16.M88.4 R12, [R112+0x5800] ;  /* 0x00580000700c783b */ /* 0x000e6e0000000200 */
[C---:B---3--:R-:W-:Y:S08]  /*2fa0*/  HMMA.16816.F32 R20, R48.reuse, R40, R20 ;  /* 0x000000283014723c */ /* 0x048ff00000001814 */
[C---:B------:R-:W-:Y:S07]  /*2fb0*/  HMMA.16816.F32 R16, R48.reuse, R42, R16 ;  /* 0x0000002a3010723c */ /* 0x040fee0000001810 */
[C---:B------:R-:W-:Y:S01]  /*2fc0*/  IADD3 R42, R3.reuse, 0x9, RZ ;  /* 0x00000009032a7810 */ /* 0x040fe20007ffe0ff */
[C---:B------:R-:W-:Y:S08]  /*2fd0*/  HMMA.16816.F32 R56, R48.reuse, R32, R56 ;  /* 0x000000203038723c */ /* 0x040ff00000001838 */
[C---:B------:R-:W-:Y:S01]  /*2fe0*/  HMMA.16816.F32 R52, R48.reuse, R34, R52 ;  /* 0x000000223034723c */ /* 0x040fe20000001834 */
[----:B------:R-:W3:Y:S07]  /*2ff0*/  LDSM.16.M88.4 R32, [R109+0x5400] ;  /* 0x005400006d20783b */ /* 0x000eee0000000200 */
[----:B------:R-:W-:Y:S07]  /*3000*/  HMMA.16816.F32 R64, R48, R36, R64 ;  /* 0x000000243040723c */ /* 0x000fee0000001840 */
[C---:B------:R-:W-:Y:S01]  /*3010*/  IADD3 R36, R3.reuse, 0x1, RZ ;  /* 0x0000000103247810 */ /* 0x040fe20007ffe0ff */
[----:B--2---:R-:W-:Y:S01]  /*3020*/  HMMA.16816.F32 R20, R8, R28, R20 ;  /* 0x0000001c0814723c */ /* 0x004fe20000001814 */
[----:B------:R-:W-:-:S02]  /*3030*/  IADD3 R37, R3, 0x8, RZ ;  /* 0x0000000803257810 */ /* 0x000fc40007ffe0ff */
[----:B------:R-:W2:Y:S04]  /*3040*/  I2F R40, R36 ;  /* 0x0000002400287306 */ /* 0x000ea80000201400 */
[C---:B------:R-:W-:Y:S01]  /*3050*/  IADD3 R29, R99.reuse, 0x8, RZ ;  /* 0x00000008631d7810 */ /* 0x040fe20007ffe0ff */
[----:B----4-:R-:W-:Y:S01]  /*3060*/  HMMA.16816.F32 R68, R24, R44, R68 ;  /* 0x0000002c1844723c */ /* 0x010fe20000001844 */
[-C--:B------:R-:W-:Y:S02]  /*3070*/  IMNMX R99, R99, R90.reuse, PT ;  /* 0x0000005a63637217 */ /* 0x080fe40003800200 */
[----:B------:R-:W-:Y:S01]  /*3080*/  IMNMX R98, R29, R90, PT ;  /* 0x0000005a1d627217 */ /* 0x000fe20003800200 */
[----:B------:R4:W5:Y:S01]  /*3090*/  I2F R43, R37 ;  /* 0x00000025002b7306 */ /* 0x0009620000201400 */
[----:B------:R-:W-:-:S02]  /*30a0*/  ISETP.GE.AND P4, PT, R36, R99, PT ;  /* 0x000000632400720c */ /* 0x000fc40003f86270 */
[-C--:B------:R-:W-:Y:S01]  /*30b0*/  ISETP.GE.AND P1, PT, R36, R98.reuse, PT ;  /* 0x000000622400720c */ /* 0x080fe20003f26270 */
[----:B------:R-:W-:Y:S01]  /*30c0*/  HMMA.16816.F32 R60, R48, R38, R60 ;  /* 0x00000026303c723c */ /* 0x000fe2000000183c */
[CC--:B------:R-:W-:Y:S02]  /*30d0*/  ISETP.GE.AND P0, PT, R37.reuse, R99.reuse, PT ;  /* 0x000000632500720c */ /* 0x0c0fe40003f06270 */
[-C--:B------:R-:W-:Y:S02]  /*30e0*/  ISETP.GE.AND P2, PT, R37, R98.reuse, PT ;  /* 0x000000622500720c */ /* 0x080fe40003f46270 */
[C---:B------:R-:W-:Y:S02]  /*30f0*/  ISETP.GE.AND P5, PT, R42.reuse, R99, PT ;  /* 0x000000632a00720c */ /* 0x040fe40003fa6270 */
[----:B------:R-:W-:Y:S01]  /*3100*/  ISETP.GE.AND P3, PT, R42, R98, PT ;  /* 0x000000622a00720c */ /* 0x000fe20003f66270 */
[----:B------:R-:W-:Y:S01]  /*3110*/  HMMA.16816.F32 R72, R24, R46, R72 ;  /* 0x0000002e1848723c */ /* 0x000fe20000001848 */
[----:B----4-:R-:W-:Y:S06]  /*3120*/  LDSM.16.M88.4 R36, [R109+0x5800] ;  /* 0x005800006d24783b */ /* 0x010fec0000000200 */
[C---:B------:R-:W-:Y:S01]  /*3130*/  IADD3 R46, R3.reuse, 0x11, RZ ;  /* 0x00000011032e7810 */ /* 0x040fe20007ffe0ff */
[----:B------:R-:W-:Y:S01]  /*3140*/  HMMA.16816.F32 R16, R8, R30, R16 ;  /* 0x0000001e0810723c */ /* 0x000fe20000001810 */
[----:B------:R-:W4:Y:S01]  /*3150*/  LDSM.16.M88.4 R28, [R112+0x5c00] ;  /* 0x005c0000701c783b */ /* 0x000f220000000200 */
[CC--:B--2---:R-:W-:Y:S01]  /*3160*/  FFMA.FTZ R41, R0.reuse, R40.reuse, R69 ;  /* 0x0000002800297223 */ /* 0x0c4fe20000010045 */
[----:B------:R-:W-:Y:S01]  /*3170*/  IADD3 R47, R3, 0x20, RZ ;  /* 0x00000020032f7810 */ /* 0x000fe20007ffe0ff */
[----:B------:R-:W-:-:S02]  /*3180*/  FFMA.FTZ R71, R0, R40, R71 ;  /* 0x0000002800477223 */ /* 0x000fc40000010047 */
[----:B------:R-:W-:Y:S01]  /*3190*/  I2F R40, R46 ;  /* 0x0000002e00287306 */ /* 0x000fe20000201400 */
[----:B------:R-:W-:Y:S01]  /*31a0*/  FSEL R41, R41, -INF , !P4 ;  /* 0xff80000029297808 */ /* 0x000fe20006000000 */
[----:B-1----:R-:W-:Y:S06]  /*31b0*/  HMMA.16816.F32 R64, R8, R12, R64 ;  /* 0x0000000c0840723c */ /* 0x002fec0000001840 */
[----:B------:R-:W1:Y:S01]  /*31c0*/  I2F R12, R42 ;  /* 0x0000002a000c7306 */ /* 0x000e620000201400 */
[----:B------:R-:W-:Y:S01]  /*31d0*/  IADD3 R13, R3, 0x10, RZ ;  /* 0x00000010030d7810 */ /* 0x000fe20007ffe0ff */
[----:B---3--:R-:W-:Y:S01]  /*31e0*/  HMMA.16816.F32 R20, R24, R32, R20 ;  /* 0x000000201814723c */ /* 0x008fe20000001814 */
[----:B-----5:R-:W-:-:S02]  /*31f0*/  FFMA.FTZ R72, R0, R43, R72 ;  /* 0x0000002b00487223 */ /* 0x020fc40000010048 */
[----:B------:R-:W-:Y:S01]  /*3200*/  ISETP.GE.AND P4, PT, R13, R99, PT ;  /* 0x000000630d00720c */ /* 0x000fe20003f86270 */
[----:B------:R-:W-:Y:S02]  /*3210*/  FFMA.FTZ R44, R0, R43, R74 ;  /* 0x0000002b002c7223 */ /* 0x000fe4000001004a */
[----:B------:R2:W3:Y:S01]  /*3220*/  I2F R33, R13 ;  /* 0x0000000d00217306 */ /* 0x0004e20000201400 */
[----:B------:R-:W-:Y:S01]  /*3230*/  FSEL R32, R71, -INF , !P1 ;  /* 0xff80000047207808 */ /* 0x000fe20004800000 */
[----:B------:R-:W-:Y:S01]  /*3240*/  HMMA.16816.F32 R60, R8, R14, R60 ;  /* 0x0000000e083c723c */ /* 0x000fe2000000183c */
[----:B------:R-:W-:Y:S02]  /*3250*/  ISETP.GE.AND P1, PT, R13, R98, PT ;  /* 0x000000620d00720c */ /* 0x000fe40003f26270 */
[----:B------:R-:W-:Y:S02]  /*3260*/  FSEL R43, R72, -INF , !P0 ;  /* 0xff800000482b7808 */ /* 0x000fe40004000000 */
[----:B------:R-:W-:Y:S01]  /*3270*/  FSEL R44, R44, -INF , !P2 ;  /* 0xff8000002c2c7808 */ /* 0x000fe20005000000 */
[CC--:B-1----:R-:W-:Y:S01]  /*3280*/  FFMA.FTZ R45, R0.reuse, R12.reuse, R73 ;  /* 0x0000000c002d7223 */ /* 0x0c2fe20000010049 */
[----:B------:R-:W-:Y:S01]  /*3290*/  IADD3 R42, R3, 0x18, RZ ;  /* 0x00000018032a7810 */ /* 0x000fe20007ffe0ff */
[----:B------:R-:W-:Y:S01]  /*32a0*/  FFMA.FTZ R75, R0, R12, R75 ;  /* 0x0000000c004b7223 */ /* 0x000fe2000001004b */
[----:B------:R-:W-:Y:S01]  /*32b0*/  HMMA.16816.F32 R16, R24, R34, R16 ;  /* 0x000000221810723c */ /* 0x000fe20000001810 */
[C---:B------:R-:W-:Y:S01]  /*32c0*/  ISETP.GE.AND P0, PT, R46.reuse, R99, PT ;  /* 0x000000632e00720c */ /* 0x040fe20003f06270 */
[----:B------:R-:W1:Y:S01]  /*32d0*/  I2F R35, R42 ;  /* 0x0000002a00237306 */ /* 0x000e620000201400 */
[----:B------:R-:W-:Y:S01]  /*32e0*/  ISETP.GE.AND P2, PT, R46, R98, PT ;  /* 0x000000622e00720c */ /* 0x000fe20003f46270 */
[----:B--2---:R-:W2:Y:S01]  /*32f0*/  LDSM.16.M88.4 R12, [R109+0x5c00] ;  /* 0x005c00006d0c783b */ /* 0x004ea20000000200 */
[----:B------:R-:W-:-:S02]  /*3300*/  FSEL R45, R45, -INF , !P5 ;  /* 0xff8000002d2d7808 */ /* 0x000fc40006800000 */
[CC--:B---3--:R-:W-:Y:S01]  /*3310*/  FFMA.FTZ R20, R0.reuse, R33.reuse, R20 ;  /* 0x0000002100147223 */ /* 0x0c8fe20000010014 */
[C---:B----4-:R-:W-:Y:S01]  /*3320*/  HMMA.16816.F32 R56, R8.reuse, R28, R56 ;  /* 0x0000001c0838723c */ /* 0x050fe20000001838 */
[----:B------:R-:W-:Y:S01]  /*3330*/  IADD3 R34, R3, 0x19, RZ ;  /* 0x0000001903227810 */ /* 0x000fe20007ffe0ff */
[----:B------:R-:W-:Y:S01]  /*3340*/  FFMA.FTZ R33, R0, R33, R22 ;  /* 0x0000002100217223 */ /* 0x000fe20000010016 */
[----:B------:R-:W-:Y:S01]  /*3350*/  ISETP.GE.AND P5, PT, R42, R99, PT ;  /* 0x000000632a00720c */ /* 0x000fe20003fa6270 */
[CC--:B------:R-:W-:Y:S01]  /*3360*/  FFMA.FTZ R23, R0.reuse, R40.reuse, R23 ;  /* 0x0000002800177223 */ /* 0x0c0fe20000010017 */
[----:B------:R-:W3:Y:S01]  /*3370*/  I2F R22, R34 ;  /* 0x0000002200167306 */ /* 0x000ee20000201400 */
[----:B------:R-:W-:Y:S01]  /*3380*/  FSEL R46, R75, -INF , !P3 ;  /* 0xff8000004b2e7808 */ /* 0x000fe20005800000 */
[----:B------:R-:W-:Y:S01]  /*3390*/  FFMA.FTZ R21, R0, R40, R21 ;  /* 0x0000002800157223 */ /* 0x000fe20000010015 */
[----:B------:R-:W-:Y:S01]  /*33a0*/  HMMA.16816.F32 R52, R8, R30, R52 ;  /* 0x0000001e0834723c */ /* 0x000fe20000001834 */
[----:B------:R-:W-:Y:S01]  /*33b0*/  FSEL R29, R20, -INF , !P4 ;  /* 0xff800000141d7808 */ /* 0x000fe20006000000 */
[----:B------:R-:W-:-:S04]  /*33c0*/  DEPBAR.LE SB0, 0x0 ;  /* 0x000080000000791a */ /* 0x000fc80000000000 */
[----:B------:R-:W-:Y:S02]  /*33d0*/  ISETP.GE.AND P4, PT, R34, R99, PT ;  /* 0x000000632200720c */ /* 0x000fe40003f86270 */
[C---:B------:R-:W-:Y:S01]  /*33e0*/  HMMA.16816.F32 R60, R24.reuse, R38, R60 ;  /* 0x00000026183c723c */ /* 0x040fe2000000183c */
[----:B------:R-:W-:Y:S01]  /*33f0*/  IADD3 R10, R3, 0x29, RZ ;  /* 0x00000029030a7810 */ /* 0x000fe20007ffe0ff */
[C---:B-1----:R-:W-:Y:S01]  /*3400*/  FFMA.FTZ R16, R0.reuse, R35, R16 ;  /* 0x0000002300107223 */ /* 0x042fe20000010010 */
[----:B------:R-:W-:Y:S01]  /*3410*/  FSEL R20, R33, -INF , !P1 ;  /* 0xff80000021147808 */ /* 0x000fe20004800000 */
[----:B---3--:R-:W-:Y:S01]  /*3420*/  FFMA.FTZ R17, R0, R22, R17 ;  /* 0x0000001600117223 */ /* 0x008fe20000010011 */
[----:B------:R-:W-:Y:S01]  /*3430*/  ISETP.GE.AND P1, PT, R34, R98, PT ;  /* 0x000000622200720c */ /* 0x000fe20003f26270 */
[----:B------:R-:W1:Y:S02]  /*3440*/  I2F R33, R47 ;  /* 0x0000002f00217306 */ /* 0x000e640000201400 */
[----:B------:R-:W-:Y:S01]  /*3450*/  HMMA.16816.F32 R64, R24, R36, R64 ;  /* 0x000000241840723c */ /* 0x000fe20000001840 */
[----:B------:R-:W-:Y:S01]  /*3460*/  IADD3 R34, R3, 0x21, RZ ;  /* 0x0000002103227810 */ /* 0x000fe20007ffe0ff */
[----:B------:R-:W-:Y:S01]  /*3470*/  FFMA.FTZ R19, R0, R22, R19 ;  /* 0x0000001600137223 */ /* 0x000fe20000010013 */
[----:B------:R-:W-:-:S02]  /*3480*/  FSEL R9, R17, -INF , !P4 ;  /* 0xff80000011097808 */ /* 0x000fc40006000000 */
[C---:B------:R-:W-:Y:S02]  /*3490*/  IADD3 R17, R3.reuse, 0x30, RZ ;  /* 0x0000003003117810 */ /* 0x040fe40007ffe0ff */
[----:B------:R-:W-:Y:S01]  /*34a0*/  FFMA.FTZ R36, R0, R35, R18 ;  /* 0x0000002300247223 */ /* 0x000fe20000010012 */
[----:B------:R-:W-:Y:S01]  /*34b0*/  IADD3 R35, R3, 0x28, RZ ;  /* 0x0000002803237810 */ /* 0x000fe20007ffe0ff */
[----:B------:R-:W3:Y:S01]  /*34c0*/  I2F R18, R34 ;  /* 0x0000002200127306 */ /* 0x000ee20000201400 */
[----:B------:R-:W-:Y:S02]  /*34d0*/  ISETP.GE.AND P3, PT, R42, R98, PT ;  /* 0x000000622a00720c */ /* 0x000fe40003f66270 */
[----:B------:R-:W-:Y:S01]  /*34e0*/  FSEL R28, R23, -INF , !P2 ;  /* 0xff800000171c7808 */ /* 0x000fe20005000000 */
[----:B--2---:R-:W-:Y:S01]  /*34f0*/  HMMA.16816.F32 R56, R24, R12, R56 ;  /* 0x0000000c1838723c */ /* 0x004fe20000001838 */
[----:B------:R-:W-:Y:S02]  /*3500*/  FSEL R23, R16, -INF , !P5 ;  /* 0xff80000010177808 */ /* 0x000fe40006800000 */
[----:B------:R-:W-:Y:S01]  /*3510*/  FSEL R16, R36, -INF , !P3 ;  /* 0xff80000024107808 */ /* 0x000fe20005800000 */
[----:B------:R-:W2:Y:S01]  /*3520*/  I2F R12, R10 ;  /* 0x0000000a000c7306 */ /* 0x000ea20000201400 */
[----:B------:R-:W-:-:S02]  /*3530*/  ISETP.GE.AND P5, PT, R34, R99, PT ;  /* 0x000000632200720c */ /* 0x000fc40003fa6270 */
[----:B------:R-:W-:Y:S01]  /*3540*/  ISETP.GE.AND P3, PT, R34, R98, PT ;  /* 0x000000622200720c */ /* 0x000fe20003f66270 */
[----:B------:R-:W-:Y:S01]  /*3550*/  HMMA.16816.F32 R52, R24, R14, R52 ;  /* 0x0000000e1834723c */ /* 0x000fe20000001834 */
[----:B------:R-:W-:Y:S02]  /*3560*/  FSEL R21, R21, -INF , !P0 ;  /* 0xff80000015157808 */ /* 0x000fe40004000000 */
[CC--:B-1----:R-:W-:Y:S01]  /*3570*/  FFMA.FTZ R64, R0.reuse, R33.reuse, R64 ;  /* 0x0000002100407223 */ /* 0x0c2fe20000010040 */
[----:B------:R-:W1:Y:S01]  /*3580*/  I2F R13, R17 ;  /* 0x00000011000d7306 */ /* 0x000e620000201400 */
[C---:B------:R-:W-:Y:S01]  /*3590*/  FFMA.FTZ R66, R0.reuse, R33, R66 ;  /* 0x0000002100427223 */ /* 0x040fe20000010042 */
[C---:B------:R-:W-:Y:S01]  /*35a0*/  ISETP.GE.AND P0, PT, R47.reuse, R99, PT ;  /* 0x000000632f00720c */ /* 0x040fe20003f06270 */
[C---:B---3--:R-:W-:Y:S01]  /*35b0*/  FFMA.FTZ R65, R0.reuse, R18, R65 ;  /* 0x0000001200417223 */ /* 0x048fe20000010041 */
[----:B------:R-:W-:Y:S01]  /*35c0*/  ISETP.GE.AND P2, PT, R47, R98, PT ;  /* 0x000000622f00720c */ /* 0x000fe20003f46270 */
[----:B------:R-:W-:Y:S01]  /*35d0*/  FFMA.FTZ R67, R0, R18, R67 ;  /* 0x0000001200437223 */ /* 0x000fe20000010043 */
[----:B------:R-:W-:-:S02]  /*35e0*/  FSEL R8, R19, -INF , !P1 ;  /* 0xff80000013087808 */ /* 0x000fc40004800000 */
[----:B------:R-:W3:Y:S01]  /*35f0*/  I2F R11, R35 ;  /* 0x00000023000b7306 */ /* 0x000ee20000201400 */
[CC--:B--2---:R-:W-:Y:S01]  /*3600*/  FFMA.FTZ R61, R0.reuse, R12.reuse, R61 ;  /* 0x0000000c003d7223 */ /* 0x0c4fe2000001003d */
[----:B------:R-:W-:Y:S01]  /*3610*/  ISETP.GE.AND P4, PT, R35, R99, PT ;  /* 0x000000632300720c */ /* 0x000fe20003f86270 */
[C---:B------:R-:W-:Y:S01]  /*3620*/  FFMA.FTZ R63, R0.reuse, R12, R63 ;  /* 0x0000000c003f7223 */ /* 0x040fe2000001003f */
[----:B------:R-:W-:Y:S02]  /*3630*/  IADD3 R12, R3, 0x38, RZ ;  /* 0x00000038030c7810 */ /* 0x000fe40007ffe0ff */
[----:B------:R-:W-:Y:S01]  /*3640*/  ISETP.GE.AND P1, PT, R35, R98, PT ;  /* 0x000000622300720c */ /* 0x000fe20003f26270 */
[-C--:B-1----:R-:W-:Y:S01]  /*3650*/  FFMA.FTZ R56, R0, R13.reuse, R56 ;  /* 0x0000000d00387223 */ /* 0x082fe20000010038 */
[----:B------:R-:W-:Y:S01]  /*3660*/  FSEL R94, R64, -INF , !P0 ;  /* 0xff800000405e7808 */ /* 0x000fe20004000000 */
[----:B------:R-:W-:Y:S01]  /*3670*/  FFMA.FTZ R34, R0, R13, R58 ;  /* 0x0000000d00227223 */ /* 0x000fe2000001003a */
[----:B------:R-:W-:Y:S01]  /*3680*/  FSEL R104, R66, -INF , !P2 ;  /* 0xff80000042687808 */ /* 0x000fe20005000000 */
[----:B------:R-:W1:Y:S01]  /*3690*/  I2F R13, R12 ;  /* 0x0000000c000d7306 */ /* 0x000e620000201400 */
[----:B------:R-:W-:-:S02]  /*36a0*/  FSEL R100, R65, -INF , !P5 ;  /* 0xff80000041647808 */ /* 0x000fc40006800000 */
[----:B------:R-:W-:Y:S01]  /*36b0*/  FSEL R106, R67, -INF , !P3 ;  /* 0xff800000436a7808 */ /* 0x000fe20005800000 */
[----:B---3--:R-:W-:Y:S01]  /*36c0*/  FFMA.FTZ R60, R0, R11, R60 ;  /* 0x0000000b003c7223 */ /* 0x008fe2000001003c */
[----:B------:R-:W-:Y:S01]  /*36d0*/  ISETP.GE.AND P0, PT, R10, R99, PT ;  /* 0x000000630a00720c */ /* 0x000fe20003f06270 */
[----:B------:R-:W-:Y:S01]  /*36e0*/  FFMA.FTZ R62, R0, R11, R62 ;  /* 0x0000000b003e7223 */ /* 0x000fe2000001003e */
[----:B------:R-:W-:Y:S01]  /*36f0*/  IADD3 R11, R3, 0x31, RZ ;  /* 0x00000031030b7810 */ /* 0x000fe20007ffe0ff */
[----:B------:R-:W2:Y:S01]  /*3700*/  I2F R15, R3 ;  /* 0x00000003000f7306 */ /* 0x000ea20000201400 */
[-C--:B------:R-:W-:Y:S02]  /*3710*/  ISETP.GE.AND P2, PT, R10, R98.reuse, PT ;  /* 0x000000620a00720c */ /* 0x080fe40003f46270 */
[C---:B------:R-:W-:Y:S02]  /*3720*/  ISETP.GE.AND P5, PT, R17.reuse, R99, PT ;  /* 0x000000631100720c */ /* 0x040fe40003fa6270 */
[----:B------:R-:W-:-:S02]  /*3730*/  ISETP.GE.AND P3, PT, R17, R98, PT ;  /* 0x000000621100720c */ /* 0x000fc40003f66270 */
[----:B------:R-:W-:Y:S01]  /*3740*/  FSEL R101, R60, -INF , !P4 ;  /* 0xff8000003c657808 */ /* 0x000fe20006000000 */
[----:B------:R-:W3:Y:S01]  /*3750*/  I2F R10, R11 ;  /* 0x0000000b000a7306 */ /* 0x000ee20000201400 */
[----:B------:R-:W-:Y:S01]  /*3760*/  FSEL R102, R62, -INF , !P1 ;  /* 0xff8000003e667808 */ /* 0x000fe20004800000 */
[C---:B-1----:R-:W-:Y:S01]  /*3770*/  FFMA.FTZ R52, R0.reuse, R13, R52 ;  /* 0x0000000d00347223 */ /* 0x042fe20000010034 */
[C---:B------:R-:W-:Y:S01]  /*3780*/  ISETP.GE.AND P4, PT, R11.reuse, R99, PT ;  /* 0x000000630b00720c */ /* 0x040fe20003f86270 */
[----:B------:R-:W-:Y:S01]  /*3790*/  FFMA.FTZ R54, R0, R13, R54 ;  /* 0x0000000d00367223 */ /* 0x000fe20000010036 */
[----:B------:R-:W-:Y:S02]  /*37a0*/  ISETP.GE.AND P1, PT, R11, R98, PT ;  /* 0x000000620b00720c */ /* 0x000fe40003f26270 */
[----:B------:R-:W-:Y:S01]  /*37b0*/  FSEL R105, R56, -INF , !P5 ;  /* 0xff80000038697808 */ /* 0x000fe20006800000 */
[----:B--2---:R-:W-:Y:S01]  /*37c0*/  FFMA.FTZ R68, R0, R15, R68 ;  /* 0x0000000f00447223 */ /* 0x004fe20000010044 */
[----:B------:R-:W-:Y:S01]  /*37d0*/  FSEL R34, R34, -INF , !P3 ;  /* 0xff80000022227808 */ /* 0x000fe20005800000 */
[----:B------:R-:W-:Y:S01]  /*37e0*/  BAR.SYNC.DEFER_BLOCKING 0x0 ;  /* 0x0000000000007b1d */ /* 0x000fe20000010000 */
[----:B------:R-:W-:-:S02]  /*37f0*/  ISETP.GE.AND P5, PT, R3, R99, PT ;  /* 0x000000630300720c */ /* 0x000fc40003fa6270 */
[----:B------:R-:W-:Y:S02]  /*3800*/  ISETP.GE.AND P3, PT, R3, R98, PT ;  /* 0x000000620300720c */ /* 0x000fe40003f66270 */
[----:B------:R-:W-:Y:S01]  /*3810*/  FSEL R130, R61, -INF , !P0 ;  /* 0xff8000003d827808 */ /* 0x000fe20004000000 */
[CC--:B---3--:R-:W-:Y:S01]  /*3820*/  FFMA.FTZ R57, R0.reuse, R10.reuse, R57 ;  /* 0x0000000a00397223 */ /* 0x0c8fe20000010039 */
[----:B------:R-:W-:Y:S01]  /*3830*/  IADD3 R11, R3, 0x39, RZ ;  /* 0x00000039030b7810 */ /* 0x000fe20007ffe0ff */
[----:B------:R-:W-:Y:S01]  /*3840*/  FFMA.FTZ R33, R0, R10, R59 ;  /* 0x0000000a00217223 */ /* 0x000fe2000001003b */
[----:B------:R-:W-:Y:S01]  /*3850*/  ISETP.GE.AND P0, PT, R12, R99, PT ;  /* 0x000000630c00720c */ /* 0x000fe20003f06270 */
[----:B------:R-:W-:Y:S01]  /*3860*/  FFMA.FTZ R10, R0, R15, R70 ;  /* 0x0000000f000a7223 */ /* 0x000fe20000010046 */
[----:B------:R-:W1:Y:S01]  /*3870*/  I2F R3, R11 ;  /* 0x0000000b00037306 */ /* 0x000e620000201400 */
[----:B------:R-:W-:Y:S02]  /*3880*/  FSEL R128, R63, -INF , !P2 ;  /* 0xff8000003f807808 */ /* 0x000fe40005000000 */
[----:B------:R-:W-:-:S02]  /*3890*/  FSEL R127, R52, -INF , !P0 ;  /* 0xff800000347f7808 */ /* 0x000fc40004000000 */
[----:B------:R-:W-:Y:S02]  /*38a0*/  ISETP.GT.AND P0, PT, R120, R115, PT ;  /* 0x000000737800720c */ /* 0x000fe40003f04270 */
[----:B------:R-:W-:Y:S02]  /*38b0*/  FSEL R107, R57, -INF , !P4 ;  /* 0xff800000396b7808 */ /* 0x000fe40006000000 */
[----:B------:R-:W-:Y:S02]  /*38c0*/  FSEL R33, R33, -INF , !P1 ;  /* 0xff80000021217808 */ /* 0x000fe40004800000 */
[-C--:B------:R-:W-:Y:S02]  /*38d0*/  ISETP.GE.AND P2, PT, R12, R98.reuse, PT ;  /* 0x000000620c00720c */ /* 0x080fe40003f46270 */
[C---:B------:R-:W-:Y:S02]  /*38e0*/  ISETP.GE.AND P4, PT, R11.reuse, R99, PT ;  /* 0x000000630b00720c */ /* 0x040fe40003f86270 */
[----:B------:R-:W-:Y:S01]  /*38f0*/  ISETP.GE.AND P1, PT, R11, R98, PT ;  /* 0x000000620b00720c */ /* 0x000fe20003f26270 */
[-C--:B-1----:R-:W-:Y:S01]  /*3900*/  FFMA.FTZ R53, R0, R3.reuse, R53 ;  /* 0x0000000300357223 */ /* 0x082fe20000010035 */
[----:B------:R-:W-:Y:S01]  /*3910*/  FSEL R90, R54, -INF , !P2 ;  /* 0xff800000365a7808 */ /* 0x000fe20005000000 */
[----:B------:R-:W-:Y:S01]  /*3920*/  FFMA.FTZ R35, R0, R3, R55 ;  /* 0x0000000300237223 */ /* 0x000fe20000010037 */
[----:B------:R-:W-:-:S02]  /*3930*/  FSEL R11, R68, -INF , !P5 ;  /* 0xff800000440b7808 */ /* 0x000fc40006800000 */
[----:B------:R-:W-:Y:S02]  /*3940*/  FSEL R10, R10, -INF , !P3 ;  /* 0xff8000000a0a7808 */ /* 0x000fe40005800000 */
[----:B------:R-:W-:Y:S02]  /*3950*/  FSEL R129, R53, -INF , !P4 ;  /* 0xff80000035817808 */ /* 0x000fe40006000000 */
[----:B------:R-:W-:Y:S01]  /*3960*/  FSEL R35, R35, -INF , !P1 ;  /* 0xff80000023237808 */ /* 0x000fe20004800000 */
        /* <DEDUP_REMOVED lines=59> */
.L_x_5525:
[----:B------:R-:W-:-:S04]  /*3d20*/  LEA R2, -R2, RZ, 0x6 ;  /* 0x000000ff02027211 */ /* 0x000fc800078e31ff */
[----:B------:R-:W-:Y:S02]  /*3d30*/  SHF.R.S32.HI R6, RZ, 0x1f, R2 ;  /* 0x0000001fff067819 */ /* 0x000fe40000011402 */
.L_x_5526:
        /* <DEDUP_REMOVED lines=59> */
.L_x_5528:
[----:B------:R-:W-:Y:S05]  /*40f0*/  BSYNC B0 ;  /* 0x0000000000007941 */ /* 0x000fea0003800000 */
.L_x_5527:
[----:B------:R-:W0:Y:S01]  /*4100*/  LDGDEPBAR ;  /* 0x00000000000079af */ /* 0x000e220000000000 */
[----:B------:R-:W-:Y:S02]  /*4110*/  MOV R96, R12 ;  /* 0x0000000c00607202 */ /* 0x000fe40000000f00 */
[----:B------:R-:W-:Y:S02]  /*4120*/  MOV R97, R7 ;  /* 0x0000000700617202 */ /* 0x000fe40000000f00 */
.L_x_5524:
        /* <DEDUP_REMOVED lines=44> */
[----:B--2---:R-:W-:Y:S02]  /*43f0*/  FMNMX.FTZ R6, R13, R6, !PT ;  /* 0x000000060d067209 */ /* 0x004fe40007810000 */
[----:B------:R-:W-:Y:S02]  /*4400*/  LDSM.16.MT88.4 R12, [R110+0x7400] ;  /* 0x007400006e0c783b */ /* 0x000fe40000004200 */
[----:B------:R-:W-:Y:S02]  /*4410*/  FSEL R134, R134, RZ, P1 ;  /* 0x000000ff86867208 */ /* 0x000fe40000800000 */
[----:B------:R-:W1:Y:S03]  /*4420*/  SHFL.BFLY PT, R7, R6, 0x1, 0x1f ;  /* 0x0c201f0006077f89 */ /* 0x000e6600000e0000 */
[----:B------:R-:W-:-:S02]  /*4430*/  FFMA.FTZ R133, R11, c[0x0][0x23c], -R134 ;  /* 0x00008f000b857a23 */ /* 0x000fc40000010886 */
[--C-:B------:R-:W-:Y:S02]  /*4440*/  FFMA.FTZ R132, R41, c[0x0][0x23c], -R134.reuse ;  /* 0x00008f0029847a23 */ /* 0x100fe40000010886 */
[--C-:B------:R-:W-:Y:S02]  /*4450*/  FFMA.FTZ R93, R43, c[0x0][0x23c], -R134.reuse ;  /* 0x00008f002b5d7a23 */ /* 0x100fe40000010886 */
[--C-:B------:R-:W-:Y:S01]  /*4460*/  FFMA.FTZ R92, R45, c[0x0][0x23c], -R134.reuse ;  /* 0x00008f002d5c7a23 */ /* 0x100fe20000010886 */
[----:B------:R-:W-:Y:S01]  /*4470*/  MUFU.EX2 R133, R133 ;  /* 0x0000008500857308 */ /* 0x000fe20000000800 */
[--C-:B------:R-:W-:Y:S01]  /*4480*/  FFMA.FTZ R30, R29, c[0x0][0x23c], -R134.reuse ;  /* 0x00008f001d1e7a23 */ /* 0x100fe20000010886 */
[----:B------:R-:W2:Y:S01]  /*4490*/  LDSM.16.MT88.4 R40, [R110+0x6000] ;  /* 0x006000006e28783b */ /* 0x000ea20000004200 */
[--C-:B------:R-:W-:Y:S02]  /*44a0*/  FFMA.FTZ R29, R21, c[0x0][0x23c], -R134.reuse ;  /* 0x00008f00151d7a23 */ /* 0x100fe40000010886 */
[----:B------:R-:W-:-:S02]  /*44b0*/  FFMA.FTZ R21, R9, c[0x0][0x23c], -R134 ;  /* 0x00008f0009157a23 */ /* 0x000fc40000010886 */
[--C-:B------:R-:W-:Y:S01]  /*44c0*/  FFMA.FTZ R22, R23, c[0x0][0x23c], -R134.reuse ;  /* 0x00008f0017167a23 */ /* 0x100fe20000010886 */
[----:B------:R-:W3:Y:S01]  /*44d0*/  MUFU.EX2 R132, R132 ;  /* 0x0000008400847308 */ /* 0x000ee20000000800 */
[--C-:B------:R-:W-:Y:S02]  /*44e0*/  FFMA.FTZ R103, R94, c[0x0][0x23c], -R134.reuse ;  /* 0x00008f005e677a23 */ /* 0x100fe40000010886 */
[--C-:B------:R-:W-:Y:S02]  /*44f0*/  FFMA.FTZ R94, R101, c[0x0][0x23c], -R134.reuse ;  /* 0x00008f00655e7a23 */ /* 0x100fe40000010886 */
[--C-:B------:R-:W-:Y:S01]  /*4500*/  FFMA.FTZ R100, R100, c[0x0][0x23c], -R134.reuse ;  /* 0x00008f0064647a23 */ /* 0x100fe20000010886 */
[----:B-1----:R-:W-:Y:S01]  /*4510*/  FMNMX.FTZ R2, R6, R7, !PT ;  /* 0x0000000706027209 */ /* 0x002fe20007810000 */
[--C-:B------:R-:W-:Y:S01]  /*4520*/  FFMA.FTZ R105, R105, c[0x0][0x23c], -R134.reuse ;  /* 0x00008f0069697a23 */ /* 0x100fe20000010886 */
[----:B------:R-:W-:Y:S01]  /*4530*/  MUFU.EX2 R93, R93 ;  /* 0x0000005d005d7308 */ /* 0x000fe20000000800 */
[----:B------:R-:W-:Y:S01]  /*4540*/  FFMA.FTZ R107, R107, c[0x0][0x23c], -R134 ;  /* 0x00008f006b6b7a23 */ /* 0x000fe20000010886 */
[C---:B------:R-:W-:Y:S01]  /*4550*/  FSETP.NEU.FTZ.AND P1, PT, R2.reuse, -INF , PT ;  /* 0xff8000000200780b */ /* 0x040fe20003f3d000 */
[----:B------:R-:W-:-:S02]  /*4560*/  FMUL.FTZ R91, R2, c[0x0][0x23c] ;  /* 0x00008f00025b7a20 */ /* 0x000fc40000410000 */
[--C-:B------:R-:W-:Y:S02]  /*4570*/  FFMA.FTZ R127, R127, c[0x0][0x23c], -R134.reuse ;  /* 0x00008f007f7f7a23 */ /* 0x100fe40000010886 */
[----:B------:R-:W-:Y:S01]  /*4580*/  FFMA.FTZ R129, R129, c[0x0][0x23c], -R134 ;  /* 0x00008f0081817a23 */ /* 0x000fe20000010886 */
[----:B------:R-:W-:Y:S01]  /*4590*/  FSEL R91, R91, RZ, P1 ;  /* 0x000000ff5b5b7208 */ /* 0x000fe20000800000 */
[----:B------:R-:W1:Y:S01]  /*45a0*/  MUFU.EX2 R92, R92 ;  /* 0x0000005c005c7308 */ /* 0x000e620000000800 */
[----:B---3--:R-:W-:Y:S01]  /*45b0*/  F2FP.PACK_AB R80, R132, R133 ;  /* 0x000000858450723e */ /* 0x008fe200000000ff */
[----:B------:R-:W-:Y:S02]  /*45c0*/  FADD.FTZ R132, R133, R132 ;  /* 0x0000008485847221 */ /* 0x000fe40000010000 */
[--C-:B------:R-:W-:Y:S02]  /*45d0*/  FFMA.FTZ R138, R32, c[0x0][0x23c], -R91.reuse ;  /* 0x00008f00208a7a23 */ /* 0x100fe4000001085b */
[----:B------:R-:W-:-:S02]  /*45e0*/  FFMA.FTZ R131, R10, c[0x0][0x23c], -R91 ;  /* 0x00008f000a837a23 */ /* 0x000fc4000001085b */
[--C-:B------:R-:W-:Y:S01]  /*45f0*/  FFMA.FTZ R95, R44, c[0x0][0x23c], -R91.reuse ;  /* 0x00008f002c5f7a23 */ /* 0x100fe2000001085b */
[----:B------:R-:W-:Y:S01]  /*4600*/  MUFU.EX2 R30, R30 ;  /* 0x0000001e001e7308 */ /* 0x000fe20000000800 */
[--C-:B------:R-:W-:Y:S02]  /*4610*/  FFMA.FTZ R32, R46, c[0x0][0x23c], -R91.reuse ;  /* 0x00008f002e207a23 */ /* 0x100fe4000001085b */
[--C-:B------:R-:W-:Y:S02]  /*4620*/  FFMA.FTZ R31, R20, c[0x0][0x23c], -R91.reuse ;  /* 0x00008f00141f7a23 */ /* 0x100fe4000001085b */
[--C-:B------:R-:W-:Y:S02]  /*4630*/  FFMA.FTZ R20, R8, c[0x0][0x23c], -R91.reuse ;  /* 0x00008f0008147a23 */ /* 0x100fe4000001085b */
[----:B------:R-:W3:Y:S01]  /*4640*/  LDSM.16.MT88.4 R8, [R108+0x7400] ;  /* 0x007400006c08783b */ /* 0x000ee20000004200 */
[----:B------:R-:W-:Y:S01]  /*4650*/  MUFU.EX2 R131, R131 ;  /* 0x0000008300837308 */ /* 0x000fe20000000800 */
[----:B-1----:R-:W-:Y:S01]  /*4660*/  F2FP.PACK_AB R82, R92, R93 ;  /* 0x0000005d5c52723e */ /* 0x002fe200000000ff */
[----:B------:R-:W-:-:S02]  /*4670*/  FFMA.FTZ R28, R28, c[0x0][0x23c], -R91 ;  /* 0x00008f001c1c7a23 */ /* 0x000fc4000001085b */
[--C-:B------:R-:W-:Y:S02]  /*4680*/  FFMA.FTZ R23, R16, c[0x0][0x23c], -R91.reuse ;  /* 0x00008f0010177a23 */ /* 0x100fe4000001085b */
[----:B------:R-:W1:Y:S01]  /*4690*/  LDSM.16.MT88.4 R16, [R108+0x6400] ;  /* 0x006400006c10783b */ /* 0x000e620000004200 */
[--C-:B------:R-:W-:Y:S01]  /*46a0*/  FFMA.FTZ R101, R104, c[0x0][0x23c], -R91.reuse ;  /* 0x00008f0068657a23 */ /* 0x100fe2000001085b */
[----:B------:R-:W4:Y:S01]  /*46b0*/  MUFU.EX2 R138, R138 ;  /* 0x0000008a008a7308 */ /* 0x000f220000000800 */
[--C-:B------:R-:W-:Y:S02]  /*46c0*/  FFMA.FTZ R34, R34, c[0x0][0x23c], -R91.reuse ;  /* 0x00008f0022227a23 */ /* 0x100fe4000001085b */
[--C-:B------:R-:W-:Y:S02]  /*46d0*/  FFMA.FTZ R33, R33, c[0x0][0x23c], -R91.reuse ;  /* 0x00008f0021217a23 */ /* 0x100fe4000001085b */
[----:B------:R-:W-:-:S03]  /*46e0*/  FFMA.FTZ R90, R90, c[0x0][0x23c], -R91 ;  /* 0x00008f005a5a7a23 */ /* 0x000fc6000001085b */
[----:B------:R-:W-:Y:S08]  /*46f0*/  MUFU.EX2 R95, R95 ;  /* 0x0000005f005f7308 */ /* 0x000ff00000000800 */
[----:B------:R-:W5:Y:S01]  /*4700*/  MUFU.EX2 R32, R32 ;  /* 0x0000002000207308 */ /* 0x000f620000000800 */
[----:B----4-:R-:W-:Y:S01]  /*4710*/  F2FP.PACK_AB R81, R138, R131 ;  /* 0x000000838a51723e */ /* 0x010fe200000000ff */
[----:B------:R-:W-:-:S06]  /*4720*/  FADD.FTZ R138, R131, R138 ;  /* 0x0000008a838a7221 */ /* 0x000fcc0000010000 */
[----:B------:R-:W4:Y:S01]  /*4730*/  MUFU.EX2 R29, R29 ;  /* 0x0000001d001d7308 */ /* 0x000f220000000800 */
[----:B-----5:R-:W-:-:S07]  /*4740*/  F2FP.PACK_AB R83, R32, R95 ;  /* 0x0000005f2053723e */ /* 0x020fce00000000ff */
[----:B------:R-:W-:Y:S01]  /*4750*/  MUFU.EX2 R22, R22 ;  /* 0x0000001600167308 */ /* 0x000fe20000000800 */
[----:B------:R-:W-:-:S04]  /*4760*/  FADD.FTZ R95, R95, R138 ;  /* 0x0000008a5f5f7221 */ /* 0x000fc80000010000 */
[----:B------:R-:W-:Y:S01]  /*4770*/  FADD.FTZ R32, R32, R95 ;  /* 0x0000005f20207221 */ /* 0x000fe20000010000 */
[C---:B------:R-:W-:Y:S01]  /*4780*/  HMMA.16816.F32 R60, R80.reuse, R64, RZ ;  /* 0x00000040503c723c */ /* 0x040fe200000018ff */
[----:B----4-:R-:W-:Y:S01]  /*4790*/  F2FP.PACK_AB R4, R29, R30 ;  /* 0x0000001e1d04723e */ /* 0x010fe200000000ff */
[----:B------:R-:W4:Y:S06]  /*47a0*/  MUFU.EX2 R21, R21 ;  /* 0x0000001500157308 */ /* 0x000f2c0000000800 */
[C---:B------:R-:W-:Y:S02]  /*47b0*/  HMMA.16816.F32 R64, R80.reuse, R66, RZ ;  /* 0x000000425040723c */ /* 0x040fe400000018ff */
[----:B------:R-:W-:Y:S06]  /*47c0*/  MUFU.EX2 R31, R31 ;  /* 0x0000001f001f7308 */ /* 0x000fec0000000800 */
[----:B------:R-:W-:Y:S02]  /*47d0*/  HMMA.16816.F32 R68, R80, R72, RZ ;  /* 0x000000485044723c */ /* 0x000fe400000018ff */
[----:B------:R-:W5:Y:S01]  /*47e0*/  MUFU.EX2 R28, R28 ;  /* 0x0000001c001c7308 */ /* 0x000f620000000800 */
[----:B----4-:R-:W-:-:S05]  /*47f0*/  F2FP.PACK_AB R6, R21, R22 ;  /* 0x000000161506723e */ /* 0x010fca00000000ff */
[C---:B------:R-:W-:Y:S02]  /*4800*/  HMMA.16816.F32 R72, R80.reuse, R74, RZ ;  /* 0x0000004a5048723c */ /* 0x040fe400000018ff */
[----:B------:R-:W-:Y:S06]  /*4810*/  MUFU.EX2 R23, R23 ;  /* 0x0000001700177308 */ /* 0x000fec0000000800 */
[----:B--2---:R-:W-:Y:S02]  /*4820*/  HMMA.16816.F32 R36, R80, R40, RZ ;  /* 0x000000285024723c */ /* 0x004fe400000018ff */
        /* <DEDUP_REMOVED lines=28> */
[----:B------:R-:W-:Y:S01]  /*49f0*/  FFMA.FTZ R27, R130, c[0x0][0x23c], -R134 ;  /* 0x00008f00821b7a23 */ /* 0x000fe20000010886 */
[----:B-1----:R-:W-:Y:S01]  /*4a00*/  HMMA.16816.F32 R44, R4, R16, R44 ;  /* 0x00000010042c723c */ /* 0x002fe2000000182c */
[--C-:B------:R-:W-:Y:S01]  /*4a10*/  FFMA.FTZ R26, R106, c[0x0][0x23c], -R91.reuse ;  /* 0x00008f006a1a7a23 */ /* 0x100fe2000001085b */
[----:B------:R-:W-:Y:S01]  /*4a20*/  LEA R130, P1, R96, c[0x0][0x168], 0x1 ;  /* 0x00005a0060827a11 */ /* 0x000fe200078208ff */
[----:B------:R-:W-:Y:S01]  /*4a30*/  MUFU.EX2 R25, R25 ;  /* 0x0000001900197308 */ /* 0x000fe20000000800 */
[----:B------:R-:W-:-:S02]  /*4a40*/  FFMA.FTZ R134, R35, c[0x0][0x23c], -R91 ;  /* 0x00008f0023867a23 */ /* 0x000fc4000001085b */
[----:B------:R-:W-:Y:S02]  /*4a50*/  LEA.HI.X R131, R96, c[0x0][0x16c], R97, 0x1, P1 ;  /* 0x00005b0060837a11 */ /* 0x000fe400008f0c61 */
[C---:B---3--:R-:W-:Y:S03]  /*4a60*/  HMMA.16816.F32 R68, R4.reuse, R8, R68 ;  /* 0x000000080444723c */ /* 0x048fe60000001844 */
[----:B------:R-:W-:Y:S05]  /*4a70*/  MUFU.EX2 R27, R27 ;  /* 0x0000001b001b7308 */ /* 0x000fea0000000800 */
[C---:B------:R-:W-:Y:S01]  /*4a80*/  HMMA.16816.F32 R72, R4.reuse, R10, R72 ;  /* 0x0000000a0448723c */ /* 0x040fe20000001848 */
[----:B------:R-:W1:Y:S02]  /*4a90*/  LDSM.16.MT88.4 R8, [R108+0x8000] ;  /* 0x008000006c08783b */ /* 0x000e640000004200 */
[----:B------:R-:W3:Y:S05]  /*4aa0*/  MUFU.EX2 R26, R26 ;  /* 0x0000001a001a7308 */ /* 0x000eea0000000800 */
[C---:B------:R-:W-:Y:S01]  /*4ab0*/  HMMA.16816.F32 R48, R4.reuse, R18, R48 ;  /* 0x000000120430723c */ /* 0x040fe20000001830 */
[----:B------:R-:W-:Y:S02]  /*4ac0*/  LDSM.16.MT88.4 R16, [R110+0x6c00] ;  /* 0x006c00006e10783b */ /* 0x000fe40000004200 */
[----:B------:R-:W4:Y:S05]  /*4ad0*/  MUFU.EX2 R24, R24 ;  /* 0x0000001800187308 */ /* 0x000f2a0000000800 */
[C---:B------:R-:W-:Y:S03]  /*4ae0*/  HMMA.16816.F32 R52, R4.reuse, R12, R52 ;  /* 0x0000000c0434723c */ /* 0x040fe60000001834 */
[----:B------:R-:W-:Y:S05]  /*4af0*/  MUFU.EX2 R33, R33 ;  /* 0x0000002100217308 */ /* 0x000fea0000000800 */
[----:B------:R-:W-:Y:S01]  /*4b00*/  HMMA.16816.F32 R56, R4, R14, R56 ;  /* 0x0000000e0438723c */ /* 0x000fe20000001838 */
[----:B------:R-:W-:Y:S02]  /*4b10*/  LDSM.16.MT88.4 R12, [R108+0x6c00] ;  /* 0x006c00006c0c783b */ /* 0x000fe40000004200 */
[----:B------:R-:W-:Y:S08]  /*4b20*/  MUFU.EX2 R35, R90 ;  /* 0x0000005a00237308 */ /* 0x000ff00000000800 */
[----:B------:R-:W5:Y:S01]  /*4b30*/  MUFU.EX2 R134, R134 ;  /* 0x0000008600867308 */ /* 0x000f620000000800 */
        /* <DEDUP_REMOVED lines=34> */
[----:B------:R-:W-:-:S02]  /*4d60*/  F2FP.PACK_AB R4, R102, R105 ;  /* 0x000000696604723e */ /* 0x000fc400000000ff */
[----:B------:R-:W-:Y:S01]  /*4d70*/  F2FP.PACK_AB R6, R129, R104 ;  /* 0x000000688106723e */ /* 0x000fe200000000ff */
[----:B------:R-:W-:Y:S01]  /*4d80*/  FADD.FTZ R5, R92, R5 ;  /* 0x000000055c057221 */ /* 0x000fe20000010000 */
[----:B-----5:R-:W-:-:S03]  /*4d90*/  F2FP.PACK_AB R7, R134, R35 ;  /* 0x000000238607723e */ /* 0x020fc600000000ff */
[----:B------:R-:W-:Y:S01]  /*4da0*/  FADD.FTZ R30, R30, R5 ;  /* 0x000000051e1e7221 */ /* 0x000fe20000010000 */
[----:B------:R-:W-:Y:S01]  /*4db0*/  F2FP.PACK_AB R5, R33, R34 ;  /* 0x000000222105723e */ /* 0x000fe200000000ff */
[----:B------:R-:W-:Y:S02]  /*4dc0*/  FADD.FTZ R34, R34, R25 ;  /* 0x0000001922227221 */ /* 0x000fe40000010000 */
[----:B------:R-:W-:Y:S02]  /*4dd0*/  FADD.FTZ R29, R29, R30 ;  /* 0x0000001e1d1d7221 */ /* 0x000fe40000010000 */
[----:B------:R-:W-:Y:S02]  /*4de0*/  FADD.FTZ R34, R33, R34 ;  /* 0x0000002221227221 */ /* 0x000fe40000010000 */
[----:B------:R-:W-:Y:S02]  /*4df0*/  HMMA.16816.F32 R44, R4, R12, R44 ;  /* 0x0000000c042c723c */ /* 0x000fe4000000182c */
[----:B------:R-:W-:-:S04]  /*4e00*/  FADD.FTZ R35, R35, R34 ;  /* 0x0000002223237221 */ /* 0x000fc80000010000 */
[----:B------:R-:W-:Y:S02]  /*4e10*/  FADD.FTZ R134, R134, R35 ;  /* 0x0000002386867221 */ /* 0x000fe40000010000 */
        /* <DEDUP_REMOVED lines=90> */
.L_x_5530:
[----:B------:R-:W-:-:S04]  /*53c0*/  LEA R6, -R4, RZ, 0x6 ;  /* 0x000000ff04067211 */ /* 0x000fc800078e31ff */
[----:B------:R-:W-:Y:S02]  /*53d0*/  SHF.R.S32.HI R5, RZ, 0x1f, R6 ;  /* 0x0000001fff057819 */ /* 0x000fe40000011406 */
.L_x_5531:
[----:B------:R-:W-:Y:S02]  /*53e0*/  ISETP.GE.AND P2, PT, R87, c[0x0][0x220], PT ;  /* 0x0000880057007a0c */ /* 0x000fe40003f46270 */
[C---:B------:R-:W-:Y:S02]  /*53f0*/  LEA R7, P0, R88.reuse, c[0x0][0x170], 0x1 ;  /* 0x00005c0058077a11 */ /* 0x040fe400078008ff */
[----:B------:R-:W-:Y:S02]  /*5400*/  ISETP.GE.AND P1, PT, R85, c[0x0][0x220], PT ;  /* 0x0000880055007a0c */ /* 0x000fe40003f26270 */
[----:B------:R-:W-:Y:S02]  /*5410*/  LEA.HI.X R137, R88, c[0x0][0x174], R84, 0x1, P0 ;  /* 0x00005d0058897a11 */ /* 0x000fe400000f0c54 */
[----:B------:R-:W-:Y:S02]  /*5420*/  LEA R136, P4, R6, R7, 0x1 ;  /* 0x0000000706887211 */ /* 0x000fe400078808ff */
[----:B------:R-:W-:-:S02]  /*5430*/  ISETP.GE.AND P3, PT, R122, c[0x0][0x220], PT ;  /* 0x000088007a007a0c */ /* 0x000fc40003f66270 */
[C---:B------:R-:W-:Y:S02]  /*5440*/  LEA.HI.X R137, R6.reuse, R137, R5, 0x1, P4 ;  /* 0x0000008906897211 */ /* 0x040fe400020f0c05 */
[----:B------:R-:W-:Y:S02]  /*5450*/  @!P2 IADD3 R8, P0, R6, R88, RZ ;  /* 0x000000580608a210 */ /* 0x000fe40007f1e0ff */
        /* <DEDUP_REMOVED lines=9> */
[----:B------:R-:W-:Y:S01]  /*54f0*/  @!P1 LEA R14, P4, R6, c[0x0][0x170], 0x1 ;  /* 0x00005c00060e9a11 */ /* 0x000fe200078808ff */
[----:B------:R-:W-:Y:S01]  /*5500*/  @P3 STS [R121+0x6000], RZ ;  /* 0x006000ff79003388 */ /* 0x000fe20000000800 */
[----:B------:R-:W-:Y:S01]  /*5510*/  @!P1 IADD3 R9, P0, R9, R88, RZ ;  /* 0x0000005809099210 */ /* 0x000fe20007f1e0ff */
[C-C-:B------:R-:W-:Y:S01]  /*5520*/  @!P2 IMAD.X R13, R7.reuse, 0x1, R84.reuse, P5 ;  /* 0x00000001070da824 */ /* 0x140fe200028e0654 */
[----:B------:R-:W-:Y:S01]  /*5530*/  @!P3 LEA R24, P5, R4, R136, 0x6 ;  /* 0x000000880418b211 */ /* 0x000fe200078a30ff */
[----:B------:R-:W-:Y:S01]  /*5540*/  @P3 STS [R121+0x6004], RZ ;  /* 0x006004ff79003388 */ /* 0x000fe20000000800 */
[----:B------:R-:W-:Y:S01]  /*5550*/  @!P1 LEA.HI.X R15, R6, c[0x0][0x174], R5, 0x1, P4 ;  /* 0x00005d00060f9a11 */ /* 0x000fe200020f0c05 */
[----:B------:R-:W-:Y:S01]  /*5560*/  @!P1 IMAD.X R84, R7, 0x1, R84, P0 ;  /* 0x0000000107549824 */ /* 0x000fe200000e0654 */
[----:B------:R-:W-:Y:S01]  /*5570*/  @!P2 LEA R88, P4, R8, c[0x0][0x170], 0x1 ;  /* 0x00005c000858aa11 */ /* 0x000fe200078808ff */
[----:B------:R-:W-:Y:S01]  /*5580*/  @P3 STS.64 [R121+0x6008], RZ ;  /* 0x006008ff79003388 */ /* 0x000fe20000000a00 */
[----:B------:R-:W-:-:S02]  /*5590*/  @!P3 LEA.HI.X R25, R4, R137, R12, 0x6, P5 ;  /* 0x000000890419b211 */ /* 0x000fc400028f340c */
        /* <DEDUP_REMOVED lines=40> */
[----:B------:R-:W2:Y:S04]  /*5820*/  LDSM.16.M88.4 R92, [R109+0x3800] ;  /* 0x003800006d5c783b */ /* 0x000ea80000000200 */
[----:B------:R-:W0:Y:S01]  /*5830*/  LDGDEPBAR ;  /* 0x00000000000079af */ /* 0x000e220000000000 */
[C---:B-1----:R-:W-:Y:S08]  /*5840*/  HMMA.16816.F32 R32, R4.reuse, R28, RZ ;  /* 0x0000001c0420723c */ /* 0x042ff000000018ff */
[C---:B------:R-:W-:Y:S08]  /*5850*/  HMMA.16816.F32 R28, R4.reuse, R30, RZ ;  /* 0x0000001e041c723c */ /* 0x040ff000000018ff */
[C---:B----4-:R-:W-:Y:S08]  /*5860*/  HMMA.16816.F32 R24, R4.reuse, R20, RZ ;  /* 0x000000140418723c */ /* 0x050ff000000018ff */
[----:B------:R-:W-:Y:S08]  /*5870*/  HMMA.16816.F32 R20, R4, R22, RZ ;  /* 0x000000160414723c */ /* 0x000ff000000018ff */
[C---:B------:R-:W-:Y:S08]  /*5880*/  HMMA.16816.F32 R32, R84.reuse, R16, R32 ;  /* 0x000000105420723c */ /* 0x040ff00000001820 */
[----:B------:R-:W-:Y:S08]  /*5890*/  HMMA.16816.F32 R28, R84, R18, R28 ;  /* 0x00000012541c723c */ /* 0x000ff0000000181c */
[----:B---3--:R-:W-:Y:S08]  /*58a0*/  HMMA.16816.F32 R16, R4, R12, RZ ;  /* 0x0000000c0410723c */ /* 0x008ff000000018ff */
[C---:B--2---:R-:W-:Y:S08]  /*58b0*/  HMMA.16816.F32 R24, R84.reuse, R8, R24 ;  /* 0x000000085418723c */ /* 0x044ff00000001818 */
[----:B------:R-:W-:Y:S08]  /*58c0*/  HMMA.16816.F32 R20, R84, R10, R20 ;  /* 0x0000000a5414723c */ /* 0x000ff00000001814 */
[C---:B------:R-:W-:Y:S08]  /*58d0*/  HMMA.16816.F32 R12, R4.reuse, R14, RZ ;  /* 0x0000000e040c723c */ /* 0x040ff000000018ff */
[C---:B-----5:R-:W-:Y:S08]  /*58e0*/  HMMA.16816.F32 R8, R4.reuse, R88, RZ ;  /* 0x000000580408723c */ /* 0x060ff000000018ff */
        /* <DEDUP_REMOVED lines=58> */
[----:B------:R-:W-:Y:S01]  /*5c90*/  IADD3 R86, R84, 0x1, RZ ;  /* 0x0000000154567810 */ /* 0x000fe20007ffe0ff */
[----:B--2---:R-:W-:Y:S03]  /*5ca0*/  HMMA.16816.F32 R16, R92, R88, R16 ;  /* 0x000000585c10723c */ /* 0x004fe60000001810 */
[----:B------:R-:W1:Y:S01]  /*5cb0*/  I2F R85, R86 ;  /* 0x0000005600557306 */ /* 0x000e620000201400 */
[----:B------:R-:W-:Y:S01]  /*5cc0*/  BAR.SYNC.DEFER_BLOCKING 0x0 ;  /* 0x0000000000007b1d */ /* 0x000fe20000010000 */
[----:B------:R-:W-:-:S02]  /*5cd0*/  ISETP.GE.AND P0, PT, R86, R99, PT ;  /* 0x000000635600720c */ /* 0x000fc40003f06270 */
[C---:B------:R-:W-:Y:S01]  /*5ce0*/  IADD3 R89, R84.reuse, 0x8, RZ ;  /* 0x0000000854597810 */ /* 0x040fe20007ffe0ff */
[----:B------:R-:W-:Y:S01]  /*5cf0*/  HMMA.16816.F32 R12, R92, R90, R12 ;  /* 0x0000005a5c0c723c */ /* 0x000fe2000000180c */
[----:B------:R-:W-:Y:S02]  /*5d00*/  IADD3 R88, R84, 0x9, RZ ;  /* 0x0000000954587810 */ /* 0x000fe40007ffe0ff */
[----:B------:R-:W2:Y:S01]  /*5d10*/  I2F R87, R89 ;  /* 0x0000005900577306 */ /* 0x000ea20000201400 */
[----:B------:R-:W-:Y:S02]  /*5d20*/  ISETP.GE.AND P5, PT, R86, R98, PT ;  /* 0x000000625600720c */ /* 0x000fe40003fa6270 */
[----:B------:R-:W-:Y:S01]  /*5d30*/  ISETP.GE.AND P4, PT, R89, R99, PT ;  /* 0x000000635900720c */ /* 0x000fe20003f86270 */
[CC--:B-1----:R-:W-:Y:S02]  /*5d40*/  FFMA.FTZ R35, R0.reuse, R85.reuse, R35 ;  /* 0x0000005500237223 */ /* 0x0c2fe40000010023 */
[----:B------:R-:W-:-:S02]  /*5d50*/  FFMA.FTZ R33, R0, R85, R33 ;  /* 0x0000005500217223 */ /* 0x000fc40000010021 */
[----:B------:R1:W3:Y:S03]  /*5d60*/  I2F R85, R88 ;  /* 0x0000005800557306 */ /* 0x0002e60000201400 */
[----:B------:R-:W-:Y:S01]  /*5d70*/  FSEL R33, R33, -INF , !P0 ;  /* 0xff80000021217808 */ /* 0x000fe20004000000 */
[CC--:B--2---:R-:W-:Y:S01]  /*5d80*/  FFMA.FTZ R86, R0.reuse, R87.reuse, R28 ;  /* 0x0000005700567223 */ /* 0x0c4fe2000001001c */
[----:B------:R-:W-:Y:S01]  /*5d90*/  FSEL R28, R35, -INF , !P5 ;  /* 0xff800000231c7808 */ /* 0x000fe20006800000 */
[----:B------:R-:W-:Y:S01]  /*5da0*/  FFMA.FTZ R30, R0, R87, R30 ;  /* 0x00000057001e7223 */ /* 0x000fe2000001001e */
[----:B------:R-:W-:Y:S02]  /*5db0*/  ISETP.GE.AND P5, PT, R88, R99, PT ;  /* 0x000000635800720c */ /* 0x000fe40003fa6270 */
[----:B------:R-:W-:Y:S02]  /*5dc0*/  FSEL R35, R86, -INF , !P4 ;  /* 0xff80000056237808 */ /* 0x000fe40006000000 */
[----:B------:R-:W-:-:S02]  /*5dd0*/  IADD3 R86, R84, 0x10, RZ ;  /* 0x0000001054567810 */ /* 0x000fc40007ffe0ff */
[-C--:B------:R-:W-:Y:S02]  /*5de0*/  ISETP.GE.AND P4, PT, R88, R98.reuse, PT ;  /* 0x000000625800720c */ /* 0x080fe40003f86270 */
[----:B------:R2:W4:Y:S01]  /*5df0*/  I2F R87, R86 ;  /* 0x0000005600577306 */ /* 0x0005220000201400 */
[----:B-1----:R-:W-:Y:S01]  /*5e00*/  IADD3 R88, R84, 0x11, RZ ;  /* 0x0000001154587810 */ /* 0x002fe20007ffe0ff */
[CC--:B---3--:R-:W-:Y:S01]  /*5e10*/  FFMA.FTZ R29, R0.reuse, R85.reuse, R29 ;  /* 0x00000055001d7223 */ /* 0x0c8fe2000001001d */
[----:B------:R-:W-:Y:S01]  /*5e20*/  ISETP.GE.AND P0, PT, R89, R98, PT ;  /* 0x000000625900720c */ /* 0x000fe20003f06270 */
[----:B------:R-:W-:-:S03]  /*5e30*/  FFMA.FTZ R31, R0, R85, R31 ;  /* 0x00000055001f7223 */ /* 0x000fc6000001001f */
[----:B------:R-:W-:Y:S01]  /*5e40*/  FSEL R30, R30, -INF , !P0 ;  /* 0xff8000001e1e7808 */ /* 0x000fe20004000000 */
[----:B------:R-:W1:Y:S01]  /*5e50*/  I2F R85, R88 ;  /* 0x0000005800557306 */ /* 0x000e620000201400 */
[----:B------:R-:W-:Y:S02]  /*5e60*/  FSEL R29, R29, -INF , !P5 ;  /* 0xff8000001d1d7808 */ /* 0x000fe40006800000 */
[C---:B------:R-:W-:Y:S02]  /*5e70*/  ISETP.GE.AND P0, PT, R86.reuse, R99, PT ;  /* 0x000000635600720c */ /* 0x040fe40003f06270 */
[----:B------:R-:W-:Y:S02]  /*5e80*/  ISETP.GE.AND P5, PT, R86, R98, PT ;  /* 0x000000625600720c */ /* 0x000fe40003fa6270 */
[----:B--2---:R-:W-:Y:S01]  /*5e90*/  IADD3 R86, R84, 0x18, RZ ;  /* 0x0000001854567810 */ /* 0x004fe20007ffe0ff */
[CC--:B----4-:R-:W-:Y:S01]  /*5ea0*/  FFMA.FTZ R133, R0.reuse, R87.reuse, R24 ;  /* 0x0000005700857223 */ /* 0x0d0fe20000010018 */
[----:B------:R-:W-:Y:S01]  /*5eb0*/  FSEL R24, R31, -INF , !P4 ;  /* 0xff8000001f187808 */ /* 0x000fe20006000000 */
[----:B------:R-:W-:Y:S01]  /*5ec0*/  FFMA.FTZ R26, R0, R87, R26 ;  /* 0x00000057001a7223 */ /* 0x000fe2000001001a */
[----:B------:R-:W2:Y:S01]  /*5ed0*/  I2F R31, R86 ;  /* 0x00000056001f7306 */ /* 0x000ea20000201400 */
[----:B------:R-:W-:-:S02]  /*5ee0*/  ISETP.GE.AND P4, PT, R88, R99, PT ;  /* 0x000000635800720c */ /* 0x000fc40003f86270 */
[----:B------:R-:W-:Y:S01]  /*5ef0*/  FSEL R133, R133, -INF , !P0 ;  /* 0xff80000085857808 */ /* 0x000fe20004000000 */
[-C--:B-1----:R-:W-:Y:S01]  /*5f00*/  FFMA.FTZ R25, R0, R85.reuse, R25 ;  /* 0x0000005500197223 */ /* 0x082fe20000010019 */
[----:B------:R-:W-:Y:S01]  /*5f10*/  FSEL R142, R26, -INF , !P5 ;  /* 0xff8000001a8e7808 */ /* 0x000fe20006800000 */
[----:B------:R-:W-:Y:S01]  /*5f20*/  FFMA.FTZ R27, R0, R85, R27 ;  /* 0x00000055001b7223 */ /* 0x000fe2000001001b */
[----:B------:R-:W-:Y:S02]  /*5f30*/  IADD3 R26, R84, 0x20, RZ ;  /* 0x00000020541a7810 */ /* 0x000fe40007ffe0ff */
[----:B------:R-:W-:Y:S02]  /*5f40*/  FSEL R139, R25, -INF , !P4 ;  /* 0xff800000198b7808 */ /* 0x000fe40006000000 */
[----:B------:R-:W1:Y:S01]  /*5f50*/  I2F R25, R26 ;  /* 0x0000001a00197306 */ /* 0x000e620000201400 */
[----:B------:R-:W-:Y:S02]  /*5f60*/  ISETP.GE.AND P5, PT, R86, R99, PT ;  /* 0x000000635600720c */ /* 0x000fe40003fa6270 */
[-C--:B------:R-:W-:Y:S01]  /*5f70*/  ISETP.GE.AND P0, PT, R88, R98.reuse, PT ;  /* 0x000000625800720c */ /* 0x080fe20003f06270 */
[-C--:B--2---:R-:W-:Y:S01]  /*5f80*/  FFMA.FTZ R20, R0, R31.reuse, R20 ;  /* 0x0000001f00147223 */ /* 0x084fe20000010014 */
[----:B------:R-:W-:Y:S01]  /*5f90*/  ISETP.GE.AND P4, PT, R86, R98, PT ;  /* 0x000000625600720c */ /* 0x000fe20003f86270 */
[----:B------:R-:W-:Y:S01]  /*5fa0*/  FFMA.FTZ R138, R0, R31, R22 ;  /* 0x0000001f008a7223 */ /* 0x000fe20000010016 */
[----:B------:R-:W-:-:S02]  /*5fb0*/  FSEL R150, R27, -INF , !P0 ;  /* 0xff8000001b967808 */ /* 0x000fc40004000000 */
[----:B------:R-:W-:Y:S02]  /*5fc0*/  FSEL R143, R20, -INF , !P5 ;  /* 0xff800000148f7808 */ /* 0x000fe40006800000 */
[----:B------:R-:W-:Y:S02]  /*5fd0*/  IADD3 R20, R84, 0x21, RZ ;  /* 0x0000002154147810 */ /* 0x000fe40007ffe0ff */
[----:B------:R-:W-:Y:S02]  /*5fe0*/  ISETP.GE.AND P0, PT, R26, R99, PT ;  /* 0x000000631a00720c */ /* 0x000fe40003f06270 */
[----:B------:R2:W3:Y:S01]  /*5ff0*/  I2F R22, R20 ;  /* 0x0000001400167306 */ /* 0x0004e20000201400 */
[-C--:B-1----:R-:W-:Y:S01]  /*6000*/  FFMA.FTZ R16, R0, R25.reuse, R16 ;  /* 0x0000001900107223 */ /* 0x082fe20000010010 */
[----:B------:R-:W-:Y:S01]  /*6010*/  FSEL R138, R138, -INF , !P4 ;  /* 0xff8000008a8a7808 */ /* 0x000fe20006000000 */
[----:B------:R-:W-:Y:S01]  /*6020*/  FFMA.FTZ R18, R0, R25, R18 ;  /* 0x0000001900127223 */ /* 0x000fe20000010012 */
[----:B------:R-:W-:-:S02]  /*6030*/  ISETP.GE.AND P4, PT, R20, R99, PT ;  /* 0x000000631400720c */ /* 0x000fc40003f86270 */
[----:B------:R-:W-:Y:S02]  /*6040*/  FSEL R103, R16, -INF , !P0 ;  /* 0xff80000010677808 */ /* 0x000fe40004000000 */
[-C--:B------:R-:W-:Y:S02]  /*6050*/  ISETP.GE.AND P0, PT, R20, R98.reuse, PT ;  /* 0x000000621400720c */ /* 0x080fe40003f06270 */
[----:B------:R-:W-:Y:S02]  /*6060*/  ISETP.GE.AND P5, PT, R26, R98, PT ;  /* 0x000000621a00720c */ /* 0x000fe40003fa6270 */
[----:B------:R-:W-:Y:S02]  /*6070*/  IADD3 R26, R84, 0x28, RZ ;  /* 0x00000028541a7810 */ /* 0x000fe40007ffe0ff */
[----:B------:R-:W-:Y:S02]  /*6080*/  FSEL R104, R18, -INF , !P5 ;  /* 0xff80000012687808 */ /* 0x000fe40006800000 */
[----:B--2---:R-:W-:Y:S01]  /*6090*/  IADD3 R20, R84, 0x29, RZ ;  /* 0x0000002954147810 */ /* 0x004fe20007ffe0ff */
[-C--:B---3--:R-:W-:Y:S01]  /*60a0*/  FFMA.FTZ R17, R0, R22.reuse, R17 ;  /* 0x0000001600117223 */ /* 0x088fe20000010011 */
[----:B------:R-:W1:Y:S01]  /*60b0*/  I2F R25, R26 ;  /* 0x0000001a00197306 */ /* 0x000e620000201400 */
[----:B------:R-:W-:Y:S01]  /*60c0*/  IADD3 R18, R84, 0x30, RZ ;  /* 0x0000003054127810 */ /* 0x000fe20007ffe0ff */
[----:B------:R-:W-:Y:S01]  /*60d0*/  FFMA.FTZ R19, R0, R22, R19 ;  /* 0x0000001600137223 */ /* 0x000fe20000010013 */
[----:B------:R-:W-:-:S02]  /*60e0*/  ISETP.GE.AND P5, PT, R26, R99, PT ;  /* 0x000000631a00720c */ /* 0x000fc40003fa6270 */
[----:B------:R-:W-:Y:S02]  /*60f0*/  FSEL R106, R17, -INF , !P4 ;  /* 0xff800000116a7808 */ /* 0x000fe40006000000 */
[----:B------:R-:W-:Y:S01]  /*6100*/  FSEL R128, R19, -INF , !P0 ;  /* 0xff80000013807808 */ /* 0x000fe20004000000 */
[----:B------:R-:W2:Y:S01]  /*6110*/  I2F R16, R20 ;  /* 0x0000001400107306 */ /* 0x000ea20000201400 */
[----:B------:R-:W-:Y:S02]  /*6120*/  ISETP.GE.AND P0, PT, R20, R99, PT ;  /* 0x000000631400720c */ /* 0x000fe40003f06270 */
[----:B------:R-:W-:-:S05]  /*6130*/  ISETP.GE.AND P4, PT, R26, R98, PT ;  /* 0x000000621a00720c */ /* 0x000fca0003f86270 */
[----:B------:R-:W3:Y:S01]  /*6140*/  I2F R17, R18 ;  /* 0x0000001200117306 */ /* 0x000ee20000201400 */
[CC--:B-1----:R-:W-:Y:S02]  /*6150*/  FFMA.FTZ R12, R0.reuse, R25.reuse, R12 ;  /* 0x00000019000c7223 */ /* 0x0c2fe4000001000c */
[----:B------:R-:W-:-:S03]  /*6160*/  FFMA.FTZ R14, R0, R25, R14 ;  /* 0x00000019000e7223 */ /* 0x000fc6000001000e */
[----:B------:R-:W-:Y:S01]  /*6170*/  FSEL R107, R12, -INF , !P5 ;  /* 0xff8000000c6b7808 */ /* 0x000fe20006800000 */
[-C--:B--2---:R-:W-:Y:S01]  /*6180*/  FFMA.FTZ R13, R0, R16.reuse, R13 ;  /* 0x00000010000d7223 */ /* 0x084fe2000001000d */
[----:B------:R-:W-:Y:S01]  /*6190*/  FSEL R132, R14, -INF , !P4 ;  /* 0xff8000000e847808 */ /* 0x000fe20006000000 */
[----:B------:R-:W-:Y:S01]  /*61a0*/  FFMA.FTZ R15, R0, R16, R15 ;  /* 0x00000010000f7223 */ /* 0x000fe2000001000f */
[----:B------:R-:W-:Y:S02]  /*61b0*/  ISETP.GE.AND P4, PT, R18, R99, PT ;  /* 0x000000631200720c */ /* 0x000fe40003f86270 */
[----:B------:R-:W-:Y:S02]  /*61c0*/  FSEL R129, R13, -INF , !P0 ;  /* 0xff8000000d817808 */ /* 0x000fe40004000000 */
[----:B------:R-:W-:Y:S01]  /*61d0*/  IADD3 R13, R84, 0x31, RZ ;  /* 0x00000031540d7810 */ /* 0x000fe20007ffe0ff */
[-C--:B---3--:R-:W-:Y:S01]  /*61e0*/  FFMA.FTZ R8, R0, R17.reuse, R8 ;  /* 0x0000001100087223 */ /* 0x088fe20000010008 */
[-C--:B------:R-:W-:Y:S01]  /*61f0*/  ISETP.GE.AND P5, PT, R20, R98.reuse, PT ;  /* 0x000000621400720c */ /* 0x080fe20003fa6270 */
[----:B------:R-:W-:Y:S01]  /*6200*/  FFMA.FTZ R10, R0, R17, R10 ;  /* 0x00000011000a7223 */ /* 0x000fe2000001000a */
[----:B------:R-:W1:Y:S01]  /*6210*/  I2F R12, R13 ;  /* 0x0000000d000c7306 */ /* 0x000e620000201400 */
[----:B------:R-:W-:-:S02]  /*6220*/  ISETP.GE.AND P0, PT, R18, R98, PT ;  /* 0x000000621200720c */ /* 0x000fc40003f06270 */
[----:B------:R-:W-:Y:S02]  /*6230*/  FSEL R101, R8, -INF , !P4 ;  /* 0xff80000008657808 */ /* 0x000fe40006000000 */
[----:B------:R-:W-:Y:S02]  /*6240*/  IADD3 R8, R84, 0x38, RZ ;  /* 0x0000003854087810 */ /* 0x000fe40007ffe0ff */
[----:B------:R-:W-:Y:S02]  /*6250*/  FSEL R102, R15, -INF , !P5 ;  /* 0xff8000000f667808 */ /* 0x000fe40006800000 */
[----:B------:R-:W2:Y:S01]  /*6260*/  I2F R15, R8 ;  /* 0x00000008000f7306 */ /* 0x000ea20000201400 */
[C---:B------:R-:W-:Y:S02]  /*6270*/  ISETP.GE.AND P5, PT, R13.reuse, R99, PT ;  /* 0x000000630d00720c */ /* 0x040fe40003fa6270 */
[----:B------:R-:W-:Y:S02]  /*6280*/  ISETP.GE.AND P4, PT, R13, R98, PT ;  /* 0x000000620d00720c */ /* 0x000fe40003f86270 */
[----:B------:R-:W-:Y:S01]  /*6290*/  FSEL R92, R10, -INF , !P0 ;  /* 0xff8000000a5c7808 */ /* 0x000fe20004000000 */
[----:B-1----:R-:W-:-:S02]  /*62a0*/  FFMA.FTZ R9, R0, R12, R9 ;  /* 0x0000000c00097223 */ /* 0x002fc40000010009 */
[----:B------:R-:W1:Y:S01]  /*62b0*/  I2F R13, R84 ;  /* 0x00000054000d7306 */ /* 0x000e620000201400 */
[----:B------:R-:W-:Y:S01]  /*62c0*/  ISETP.GE.AND P0, PT, R8, R99, PT ;  /* 0x000000630800720c */ /* 0x000fe20003f06270 */
[----:B------:R-:W-:Y:S01]  /*62d0*/  FFMA.FTZ R11, R0, R12, R11 ;  /* 0x0000000c000b7223 */ /* 0x000fe2000001000b */
[----:B------:R-:W-:Y:S02]  /*62e0*/  FSEL R105, R9, -INF , !P5 ;  /* 0xff80000009697808 */ /* 0x000fe40006800000 */
[----:B------:R-:W-:Y:S01]  /*62f0*/  IADD3 R9, R84, 0x19, RZ ;  /* 0x0000001954097810 */ /* 0x000fe20007ffe0ff */
[-C--:B--2---:R-:W-:Y:S01]  /*6300*/  FFMA.FTZ R127, R0, R15.reuse, R4 ;  /* 0x0000000f007f7223 */ /* 0x084fe20000010004 */
[----:B------:R-:W-:Y:S02]  /*6310*/  ISETP.GE.AND P5, PT, R8, R98, PT ;  /* 0x000000620800720c */ /* 0x000fe40003fa6270 */
[----:B------:R-:W2:Y:S01]  /*6320*/  I2F R4, R9 ;  /* 0x0000000900047306 */ /* 0x000ea20000201400 */
[----:B------:R-:W-:Y:S01]  /*6330*/  FFMA.FTZ R6, R0, R15, R6 ;  /* 0x0000000f00067223 */ /* 0x000fe20000010006 */
[----:B------:R-:W-:-:S02]  /*6340*/  IADD3 R8, R84, 0x39, RZ ;  /* 0x0000003954087810 */ /* 0x000fc40007ffe0ff */
[----:B------:R-:W-:Y:S02]  /*6350*/  FSEL R127, R127, -INF , !P0 ;  /* 0xff8000007f7f7808 */ /* 0x000fe40004000000 */
[----:B------:R-:W-:Y:S01]  /*6360*/  FSEL R91, R6, -INF , !P5 ;  /* 0xff800000065b7808 */ /* 0x000fe20006800000 */
[C---:B-1----:R-:W-:Y:S01]  /*6370*/  FFMA.FTZ R34, R0.reuse, R13, R34 ;  /* 0x0000000d00227223 */ /* 0x042fe20000010022 */
[----:B------:R-:W1:Y:S01]  /*6380*/  I2F R10, R8 ;  /* 0x00000008000a7306 */ /* 0x000e620000201400 */
[----:B------:R-:W-:Y:S01]  /*6390*/  ISETP.GE.AND P5, PT, R9, R99, PT ;  /* 0x000000630900720c */ /* 0x000fe20003fa6270 */
[----:B------:R-:W-:Y:S01]  /*63a0*/  FFMA.FTZ R32, R0, R13, R32 ;  /* 0x0000000d00207223 */ /* 0x000fe20000010020 */
[C---:B------:R-:W-:Y:S02]  /*63b0*/  ISETP.GE.AND P0, PT, R84.reuse, R98, PT ;  /* 0x000000625400720c */ /* 0x040fe40003f06270 */
[----:B------:R-:W-:Y:S02]  /*63c0*/  FSEL R90, R11, -INF , !P4 ;  /* 0xff8000000b5a7808 */ /* 0x000fe40006000000 */
[----:B------:R-:W-:Y:S01]  /*63d0*/  ISETP.GE.AND P4, PT, R84, R99, PT ;  /* 0x000000635400720c */ /* 0x000fe20003f86270 */
[----:B--2---:R-:W-:Y:S01]  /*63e0*/  FFMA.FTZ R4, R0, R4, R21 ;  /* 0x0000000400047223 */ /* 0x004fe20000010015 */
[----:B------:R-:W2:Y:S02]  /*63f0*/  I2F R11, R9 ;  /* 0x00000009000b7306 */ /* 0x000ea40000201400 */
[----:B------:R-:W-:-:S02]  /*6400*/  FSEL R6, R32, -INF , !P4 ;  /* 0xff80000020067808 */ /* 0x000fc40006000000 */
[----:B------:R-:W-:Y:S02]  /*6410*/  FSEL R149, R4, -INF , !P5 ;  /* 0xff80000004957808 */ /* 0x000fe40006800000 */
[----:B------:R-:W-:Y:S01]  /*6420*/  FSEL R4, R34, -INF , !P0 ;  /* 0xff80000022047808 */ /* 0x000fe20004000000 */
[-C--:B-1----:R-:W-:Y:S01]  /*6430*/  FFMA.FTZ R5, R0, R10.reuse, R5 ;  /* 0x0000000a00057223 */ /* 0x082fe20000010005 */
[----:B------:R-:W-:Y:S01]  /*6440*/  LEA R130, P0, R96, c[0x0][0x168], 0x1 ;  /* 0x00005a0060827a11 */ /* 0x000fe200078008ff */
[----:B------:R-:W-:Y:S01]  /*6450*/  FFMA.FTZ R7, R0, R10, R7 ;  /* 0x0000000a00077223 */ /* 0x000fe20000010007 */
[----:B------:R-:W-:Y:S02]  /*6460*/  ISETP.GE.AND P4, PT, R8, R99, PT ;  /* 0x000000630800720c */ /* 0x000fe40003f86270 */
[----:B------:R-:W-:Y:S02]  /*6470*/  LEA.HI.X R131, R96, c[0x0][0x16c], R97, 0x1, P0 ;  /* 0x00005b0060837a11 */ /* 0x000fe400000f0c61 */
[----:B------:R-:W-:-:S02]  /*6480*/  ISETP.GT.AND P0, PT, R120, R115, PT ;  /* 0x000000737800720c */ /* 0x000fc40003f04270 */
[----:B------:R-:W-:Y:S01]  /*6490*/  FSEL R141, R5, -INF , !P4 ;  /* 0xff800000058d7808 */ /* 0x000fe20006000000 */
[----:B--2---:R-:W-:Y:S01]  /*64a0*/  FFMA.FTZ R11, R0, R11, R23 ;  /* 0x0000000b000b7223 */ /* 0x004fe20000010017 */
[-C--:B------:R-:W-:Y:S02]  /*64b0*/  ISETP.GE.AND P5, PT, R9, R98.reuse, PT ;  /* 0x000000620900720c */ /* 0x080fe40003fa6270 */
[----:B------:R-:W-:Y:S02]  /*64c0*/  ISETP.GE.AND P4, PT, R8, R98, PT ;  /* 0x000000620800720c */ /* 0x000fe40003f86270 */
[----:B------:R-:W-:Y:S02]  /*64d0*/  FSEL R152, R11, -INF , !P5 ;  /* 0xff8000000b987808 */ /* 0x000fe40006800000 */
[----:B------:R-:W-:-:S03]  /*64e0*/  FSEL R98, R7, -INF , !P4 ;  /* 0xff80000007627808 */ /* 0x000fc60006000000 */
        /* <DEDUP_REMOVED lines=64> */
.L_x_5533:
[----:B------:R-:W-:-:S04]  /*68f0*/  LEA R7, -R5, RZ, 0x6 ;  /* 0x000000ff05077211 */ /* 0x000fc800078e31ff */
[----:B------:R-:W-:Y:S02]  /*6900*/  SHF.R.S32.HI R8, RZ, 0x1f, R7 ;  /* 0x0000001fff087819 */ /* 0x000fe40000011407 */
.L_x_5534:
        /* <DEDUP_REMOVED lines=57> */
.L_x_5536:
[----:B------:R-:W-:Y:S05]  /*6ca0*/  BSYNC B0 ;  /* 0x0000000000007941 */ /* 0x000fea0003800000 */
.L_x_5535:
[----:B------:R-:W0:Y:S02]  /*6cb0*/  LDGDEPBAR ;  /* 0x00000000000079af */ /* 0x000e240000000000 */
.L_x_5532:
        /* <DEDUP_REMOVED lines=43> */
[----:B------:R-:W-:Y:S01]  /*6f70*/  FSEL R5, R88, RZ, P1 ;  /* 0x000000ff58057208 */ /* 0x000fe20000800000 */
[----:B------:R-:W-:Y:S01]  /*6f80*/  LDSM.16.MT88.4 R8, [R110+0x6000] ;  /* 0x006000006e08783b */ /* 0x000fe20000004200 */
[----:B------:R-:W-:Y:S01]  /*6f90*/  FSEL R99, R99, RZ, P1 ;  /* 0x000000ff63637208 */ /* 0x000fe20000800000 */
[C---:B------:R-:W-:Y:S01]  /*6fa0*/  FMUL.FTZ R148, R89.reuse, c[0x0][0x23c] ;  /* 0x00008f0059947a20 */ /* 0x040fe20000410000 */
[C---:B------:R-:W-:Y:S01]  /*6fb0*/  FSETP.NEU.FTZ.AND P2, PT, R89.reuse, -INF , PT ;  /* 0xff8000005900780b */ /* 0x040fe20003f5d000 */
[----:B------:R-:W-:Y:S02]  /*6fc0*/  FADD.FTZ R100, R2, -R5 ;  /* 0x8000000502647221 */ /* 0x000fe40000010000 */
[--C-:B------:R-:W-:Y:S01]  /*6fd0*/  FFMA.FTZ R2, R24, c[0x0][0x23c], -R99.reuse ;  /* 0x00008f0018027a23 */ /* 0x100fe20000010863 */
[----:B------:R-:W-:Y:S01]  /*6fe0*/  FSEL R148, R148, RZ, P2 ;  /* 0x000000ff94947208 */ /* 0x000fe20001000000 */
[----:B------:R-:W1:Y:S01]  /*6ff0*/  LDSM.16.MT88.4 R24, [R110+0x7000] ;  /* 0x007000006e18783b */ /* 0x000e620000004200 */
[--C-:B------:R-:W-:Y:S01]  /*7000*/  FFMA.FTZ R97, R4, c[0x0][0x23c], -R99.reuse ;  /* 0x00008f0004617a23 */ /* 0x100fe20000010863 */
[----:B------:R-:W-:Y:S01]  /*7010*/  FSEL R4, R89, RZ, P2 ;  /* 0x000000ff59047208 */ /* 0x000fe20001000000 */
[----:B------:R-:W-:Y:S01]  /*7020*/  FFMA.FTZ R93, R28, c[0x0][0x23c], -R99 ;  /* 0x00008f001c5d7a23 */ /* 0x000fe20000010863 */
[----:B------:R-:W-:Y:S01]  /*7030*/  MUFU.EX2 R2, R2 ;  /* 0x0000000200027308 */ /* 0x000fe20000000800 */
[----:B------:R-:W-:-:S02]  /*7040*/  FFMA.FTZ R146, R6, c[0x0][0x23c], -R148 ;  /* 0x00008f0006927a23 */ /* 0x000fc40000010894 */
[----:B------:R-:W-:Y:S02]  /*7050*/  FADD.FTZ R147, R3, -R4 ;  /* 0x8000000403937221 */ /* 0x000fe40000010000 */
[--C-:B------:R-:W-:Y:S02]  /*7060*/  FFMA.FTZ R96, R33, c[0x0][0x23c], -R148.reuse ;  /* 0x00008f0021607a23 */ /* 0x100fe40000010894 */
[--C-:B------:R-:W-:Y:S01]  /*7070*/  FFMA.FTZ R95, R35, c[0x0][0x23c], -R148.reuse ;  /* 0x00008f00235f7a23 */ /* 0x100fe20000010894 */
[----:B------:R-:W-:Y:S01]  /*7080*/  MUFU.EX2 R146, R146 ;  /* 0x0000009200927308 */ /* 0x000fe20000000800 */
[----:B------:R-:W-:Y:S01]  /*7090*/  FFMA.FTZ R94, R29, c[0x0][0x23c], -R148 ;  /* 0x00008f001d5e7a23 */ /* 0x000fe20000010894 */
[----:B------:R-:W2:Y:S01]  /*70a0*/  LDSM.16.MT88.4 R32, [R108+0x7000] ;  /* 0x007000006c20783b */ /* 0x000ea20000004200 */
[----:B------:R-:W-:Y:S02]  /*70b0*/  FMUL.FTZ R147, R147, c[0x0][0x23c] ;  /* 0x00008f0093937a20 */ /* 0x000fe40000410000 */
[----:B------:R-:W-:-:S02]  /*70c0*/  FMUL.FTZ R100, R100, c[0x0][0x23c] ;  /* 0x00008f0064647a20 */ /* 0x000fc40000410000 */
        /* <DEDUP_REMOVED lines=21> */
[----:B------:R-:W3:Y:S01]  /*7220*/  MUFU.EX2 R93, R93 ;  /* 0x0000005d005d7308 */ /* 0x000ee20000000800 */
[----:B----4-:R-:W-:Y:S01]  /*7230*/  F2FP.PACK_AB R86, R94, R95 ;  /* 0x0000005f5e56723e */ /* 0x010fe200000000ff */
[----:B------:R-:W-:-:S02]  /*7240*/  FFMA.FTZ R107, R102, c[0x0][0x23c], -R99 ;  /* 0x00008f00666b7a23 */ /* 0x000fc40000010863 */
[--C-:B------:R-:W-:Y:S02]  /*7250*/  FFMA.FTZ R102, R105, c[0x0][0x23c], -R148.reuse ;  /* 0x00008f0069667a23 */ /* 0x100fe40000010894 */
[----:B------:R-:W-:Y:S02]  /*7260*/  FFMA.FTZ R132, R141, c[0x0][0x23c], -R148 ;  /* 0x00008f008d847a23 */ /* 0x000fe40000010894 */
[----:B------:R-:W4:Y:S01]  /*7270*/  MUFU.EX2 R3, R30 ;  /* 0x0000001e00037308 */ /* 0x000f220000000800 */
[----:B------:R-:W-:-:S07]  /*7280*/  FFMA.FTZ R92, R92, c[0x0][0x23c], -R99 ;  /* 0x00008f005c5c7a23 */ /* 0x000fce0000010863 */
[----:B------:R-:W5:Y:S01]  /*7290*/  MUFU.EX2 R147, R147 ;  /* 0x0000009300937308 */ /* 0x000f620000000800 */
[----:B---3--:R-:W-:-:S07]  /*72a0*/  F2FP.PACK_AB R85, R93, R97 ;  /* 0x000000615d55723e */ /* 0x008fce00000000ff */
[----:B------:R-:W3:Y:S01]  /*72b0*/  MUFU.EX2 R100, R100 ;  /* 0x0000006400647308 */ /* 0x000ee20000000800 */
[----:B----4-:R-:W-:Y:S01]  /*72c0*/  F2FP.PACK_AB R87, R2, R3 ;  /* 0x000000030257723e */ /* 0x010fe200000000ff */
[----:B-----5:R-:W-:-:S06]  /*72d0*/  FMUL.FTZ R20, R52, R147 ;  /* 0x0000009334147220 */ /* 0x020fcc0000410000 */
[----:B------:R-:W-:Y:S01]  /*72e0*/  MUFU.EX2 R145, R145 ;  /* 0x0000009100917308 */ /* 0x000fe20000000800 */
[-C--:B------:R-:W-:Y:S02]  /*72f0*/  FMUL.FTZ R21, R53, R147.reuse ;  /* 0x0000009335157220 */ /* 0x080fe40000410000 */
[-C--:B------:R-:W-:Y:S02]  /*7300*/  FMUL.FTZ R56, R56, R147.reuse ;  /* 0x0000009338387220 */ /* 0x080fe40000410000 */
[----:B------:R-:W-:Y:S02]  /*7310*/  FMUL.FTZ R57, R57, R147 ;  /* 0x0000009339397220 */ /* 0x000fe40000410000 */
[-C--:B---3--:R-:W-:Y:S01]  /*7320*/  FMUL.FTZ R22, R54, R100.reuse ;  /* 0x0000006436167220 */ /* 0x088fe20000410000 */
[----:B------:R-:W3:Y:S01]  /*7330*/  MUFU.EX2 R144, R144 ;  /* 0x0000009000907308 */ /* 0x000ee20000000800 */
[-C--:B------:R-:W-:Y:S02]  /*7340*/  FMUL.FTZ R23, R55, R100.reuse ;  /* 0x0000006437177220 */ /* 0x080fe40000410000 */
        /* <DEDUP_REMOVED lines=8> */
[-C--:B------:R-:W-:Y:S01]  /*73d0*/  FMUL.FTZ R40, R40, R147.reuse ;  /* 0x0000009328287220 */ /* 0x080fe20000410000 */
[----:B------:R-:W-:Y:S01]  /*73e0*/  HMMA.16816.F32 R24, R84, R26, R56 ;  /* 0x0000001a5418723c */ /* 0x000fe20000001838 */
[----:B------:R-:W1:Y:S01]  /*73f0*/  LDSM.16.MT88.4 R56, [R110+0x6400] ;  /* 0x006400006e38783b */ /* 0x000e620000004200 */
[----:B------:R-:W-:Y:S01]  /*7400*/  FMUL.FTZ R41, R41, R147 ;  /* 0x0000009329297220 */ /* 0x000fe20000410000 */
[----:B------:R-:W4:Y:S01]  /*7410*/  MUFU.EX2 R139, R139 ;  /* 0x0000008b008b7308 */ /* 0x000f220000000800 */
[-C--:B------:R-:W-:Y:S01]  /*7420*/  FMUL.FTZ R42, R42, R100.reuse ;  /* 0x000000642a2a7220 */ /* 0x080fe20000410000 */
[----:B---3--:R-:W-:Y:S01]  /*7430*/  F2FP.PACK_AB R52, R144, R145 ;  /* 0x000000919034723e */ /* 0x008fe200000000ff */
[----:B------:R-:W-:-:S02]  /*7440*/  FMUL.FTZ R43, R43, R100 ;  /* 0x000000642b2b7220 */ /* 0x000fc40000410000 */
[C---:B------:R-:W-:Y:S01]  /*7450*/  HMMA.16816.F32 R4, R84.reuse, R8, R4 ;  /* 0x000000085404723c */ /* 0x040fe20000001804 */
[-C--:B------:R-:W-:Y:S02]  /*7460*/  FMUL.FTZ R12, R44, R147.reuse ;  /* 0x000000932c0c7220 */ /* 0x080fe40000410000 */
[----:B------:R-:W-:Y:S01]  /*7470*/  MUFU.EX2 R143, R143 ;  /* 0x0000008f008f7308 */ /* 0x000fe20000000800 */
[-C--:B------:R-:W-:Y:S02]  /*7480*/  FMUL.FTZ R13, R45, R147.reuse ;  /* 0x000000932d0d7220 */ /* 0x080fe40000410000 */
[-C--:B------:R-:W-:Y:S02]  /*7490*/  FMUL.FTZ R14, R46, R100.reuse ;  /* 0x000000642e0e7220 */ /* 0x080fe40000410000 */
[----:B------:R-:W-:Y:S01]  /*74a0*/  HMMA.16816.F32 R8, R84, R10, R40 ;  /* 0x0000000a5408723c */ /* 0x000fe20000001828 */
[----:B------:R-:W-:Y:S01]  /*74b0*/  FMUL.FTZ R15, R47, R100 ;  /* 0x000000642f0f7220 */ /* 0x000fe20000410000 */
[----:B------:R-:W3:Y:S01]  /*74c0*/  LDSM.16.MT88.4 R40, [R110+0x8000] ;  /* 0x008000006e28783b */ /* 0x000ee20000004200 */
[----:B------:R-:W5:Y:S01]  /*74d0*/  MUFU.EX2 R142, R142 ;  /* 0x0000008e008e7308 */ /* 0x000f620000000800 */
[----:B----4-:R-:W-:Y:S01]  /*74e0*/  F2FP.PACK_AB R54, R139, R140 ;  /* 0x0000008c8b36723e */ /* 0x010fe200000000ff */
[----:B------:R-:W-:-:S02]  /*74f0*/  FMUL.FTZ R48, R48, R147 ;  /* 0x0000009330307220 */ /* 0x000fc40000410000 */
[-C--:B------:R-:W-:Y:S01]  /*7500*/  FMUL.FTZ R49, R49, R147.reuse ;  /* 0x0000009331317220 */ /* 0x080fe20000410000 */
[C---:B------:R-:W-:Y:S01]  /*7510*/  HMMA.16816.F32 R12, R84.reuse, R16, R12 ;  /* 0x00000010540c723c */ /* 0x040fe2000000180c */
[-C--:B------:R-:W-:Y:S02]  /*7520*/  FMUL.FTZ R50, R50, R100.reuse ;  /* 0x0000006432327220 */ /* 0x080fe40000410000 */
[----:B------:R-:W-:Y:S01]  /*7530*/  MUFU.EX2 R138, R138 ;  /* 0x0000008a008a7308 */ /* 0x000fe20000000800 */
[-C--:B------:R-:W-:Y:S02]  /*7540*/  FMUL.FTZ R51, R51, R100.reuse ;  /* 0x0000006433337220 */ /* 0x080fe40000410000 */
[-C--:B------:R-:W-:Y:S02]  /*7550*/  FMUL.FTZ R28, R60, R147.reuse ;  /* 0x000000933c1c7220 */ /* 0x080fe40000410000 */
[----:B------:R-:W-:Y:S02]  /*7560*/  FMUL.FTZ R29, R61, R147 ;  /* 0x000000933d1d7220 */ /* 0x000fe40000410000 */
[-C--:B------:R-:W-:Y:S01]  /*7570*/  FMUL.FTZ R30, R62, R100.reuse ;  /* 0x000000643e1e7220 */ /* 0x080fe20000410000 */
[----:B------:R-:W4:Y:S01]  /*7580*/  MUFU.EX2 R133, R133 ;  /* 0x0000008500857308 */ /* 0x000f220000000800 */
[----:B-----5:R-:W-:Y:S01]  /*7590*/  F2FP.PACK_AB R53, R142, R143 ;  /* 0x0000008f8e35723e */ /* 0x020fe200000000ff */
[----:B------:R-:W-:Y:S01]  /*75a0*/  HMMA.16816.F32 R16, R84, R18, R48 ;  /* 0x000000125410723c */ /* 0x000fe20000001830 */
[----:B------:R-:W-:Y:S01]  /*75b0*/  FMUL.FTZ R31, R63, R100 ;  /* 0x000000643f1f7220 */ /* 0x000fe20000410000 */
[----:B------:R-:W5:Y:S01]  /*75c0*/  LDSM.16.MT88.4 R48, [R108+0x8000] ;  /* 0x008000006c30783b */ /* 0x000f620000004200 */
[----:B------:R-:W-:-:S02]  /*75d0*/  FMUL.FTZ R64, R64, R147 ;  /* 0x0000009340407220 */ /* 0x000fc40000410000 */
[-C--:B------:R-:W-:Y:S01]  /*75e0*/  FMUL.FTZ R65, R65, R147.reuse ;  /* 0x0000009341417220 */ /* 0x080fe20000410000 */
[----:B------:R-:W-:Y:S01]  /*75f0*/  MUFU.EX2 R149, R149 ;  /* 0x0000009500957308 */ /* 0x000fe20000000800 */
[-C--:B------:R-:W-:Y:S01]  /*7600*/  FMUL.FTZ R66, R66, R100.reuse ;  /* 0x0000006442427220 */ /* 0x080fe20000410000 */
[C---:B--2---:R-:W-:Y:S01]  /*7610*/  HMMA.16816.F32 R28, R84.reuse, R32, R28 ;  /* 0x00000020541c723c */ /* 0x044fe2000000181c */
[----:B------:R-:W-:Y:S01]  /*7620*/  FMUL.FTZ R67, R67, R100 ;  /* 0x0000006443437220 */ /* 0x000fe20000410000 */
[----:B------:R-:W-:Y:S01]  /*7630*/  LDSM.16.MT88.4 R60, [R110+0x6800] ;  /* 0x006800006e3c783b */ /* 0x000fe20000004200 */
[-C--:B------:R-:W-:Y:S02]  /*7640*/  FMUL.FTZ R36, R68, R147.reuse ;  /* 0x0000009344247220 */ /* 0x080fe40000410000 */
[-C--:B------:R-:W-:Y:S01]  /*7650*/  FMUL.FTZ R37, R69, R147.reuse ;  /* 0x0000009345257220 */ /* 0x080fe20000410000 */
[----:B----4-:R-:W-:Y:S01]  /*7660*/  F2FP.PACK_AB R55, R133, R138 ;  /* 0x0000008a8537723e */ /* 0x010fe200000000ff */
[-C--:B------:R-:W-:Y:S01]  /*7670*/  FMUL.FTZ R38, R70, R100.reuse ;  /* 0x0000006446267220 */ /* 0x080fe20000410000 */
[----:B------:R-:W-:Y:S01]  /*7680*/  HMMA.16816.F32 R32, R84, R34, R64 ;  /* 0x000000225420723c */ /* 0x000fe20000001840 */
[----:B------:R-:W-:Y:S01]  /*7690*/  FMUL.FTZ R39, R71, R100 ;  /* 0x0000006447277220 */ /* 0x000fe20000410000 */
        /* <DEDUP_REMOVED lines=13> */
[----:B------:R-:W-:Y:S01]  /*7770*/  MUFU.EX2 R106, R106 ;  /* 0x0000006a006a7308 */ /* 0x000fe20000000800 */
[----:B------:R-:W-:-:S02]  /*7780*/  FMUL.FTZ R80, R80, R147 ;  /* 0x0000009350507220 */ /* 0x000fc40000410000 */
[----:B------:R-:W-:Y:S02]  /*7790*/  FMUL.FTZ R81, R81, R147 ;  /* 0x0000009351517220 */ /* 0x000fe40000410000 */
[C---:B---3--:R-:W-:Y:S01]  /*77a0*/  HMMA.16816.F32 R36, R84.reuse, R40, R36 ;  /* 0x000000285424723c */ /* 0x048fe20000001824 */
[-C--:B------:R-:W-:Y:S02]  /*77b0*/  FMUL.FTZ R82, R82, R100.reuse ;  /* 0x0000006452527220 */ /* 0x080fe40000410000 */
[----:B------:R-:W-:Y:S01]  /*77c0*/  FMUL.FTZ R83, R83, R100 ;  /* 0x0000006453537220 */ /* 0x000fe20000410000 */
[----:B------:R-:W-:Y:S01]  /*77d0*/  MUFU.EX2 R129, R129 ;  /* 0x0000008100817308 */ /* 0x000fe20000000800 */
[--C-:B------:R-:W-:Y:S02]  /*77e0*/  FFMA.FTZ R64, R101, c[0x0][0x23c], -R148.reuse ;  /* 0x00008f0065407a23 */ /* 0x100fe40000010894 */
[----:B------:R-:W-:Y:S01]  /*77f0*/  FFMA.FTZ R101, R127, c[0x0][0x23c], -R148 ;  /* 0x00008f007f657a23 */ /* 0x000fe20000010894 */
[----:B------:R-:W-:Y:S01]  /*7800*/  HMMA.16816.F32 R40, R84, R42, R72 ;  /* 0x0000002a5428723c */ /* 0x000fe20000001848 */
[----:B------:R-:W-:Y:S01]  /*7810*/  LDSM.16.MT88.4 R72, [R110+0x8800] ;  /* 0x008800006e48783b */ /* 0x000fe20000004200 */
[----:B------:R-:W-:-:S02]  /*7820*/  FFMA.FTZ R127, R90, c[0x0][0x23c], -R99 ;  /* 0x00008f005a7f7a23 */ /* 0x000fc40000010863 */
[----:B------:R-:W-:Y:S01]  /*7830*/  MUFU.EX2 R128, R128 ;  /* 0x0000008000807308 */ /* 0x000fe20000000800 */
[--C-:B------:R-:W-:Y:S02]  /*7840*/  FFMA.FTZ R90, R91, c[0x0][0x23c], -R99.reuse ;  /* 0x00008f005b5a7a23 */ /* 0x100fe40000010863 */
[----:B------:R-:W-:Y:S01]  /*7850*/  FFMA.FTZ R91, R98, c[0x0][0x23c], -R99 ;  /* 0x00008f00625b7a23 */ /* 0x000fe20000010863 */
[C---:B-----5:R-:W-:Y:S01]  /*7860*/  HMMA.16816.F32 R44, R84.reuse, R48, R44 ;  /* 0x00000030542c723c */ /* 0x060fe2000000182c */
[----:B------:R-:W-:Y:S02]  /*7870*/  FFMA.FTZ R135, R135, R147, R146 ;  /* 0x0000009387877223 */ /* 0x000fe40000010092 */
[----:B------:R-:W-:Y:S01]  /*7880*/  FFMA.FTZ R100, R134, R100, R97 ;  /* 0x0000006486647223 */ /* 0x000fe20000010061 */
[----:B------:R-:W-:Y:S01]  /*7890*/  MUFU.EX2 R104, R104 ;  /* 0x0000006800687308 */ /* 0x000fe20000000800 */
        /* <DEDUP_REMOVED lines=8> */
[----:B-1----:R-:W-:Y:S01]  /*7920*/  HMMA.16816.F32 R12, R52, R56, R12 ;  /* 0x00000038340c723c */ /* 0x002fe2000000180c */
[----:B------:R-:W-:-:S03]  /*7930*/  FADD.FTZ R2, R2, R3 ;  /* 0x0000000302027221 */ /* 0x000fc60000010000 */
[----:B------:R1:W-:Y:S01]  /*7940*/  MUFU.EX2 R105, R64 ;  /* 0x0000004000697308 */ /* 0x0003e20000000800 */
[----:B------:R-:W-:-:S03]  /*7950*/  FADD.FTZ R3, R145, R94 ;  /* 0x0000005e91037221 */ /* 0x000fc60000010000 */
[----:B------:R-:W-:Y:S01]  /*7960*/  HMMA.16816.F32 R16, R52, R58, R16 ;  /* 0x0000003a3410723c */ /* 0x000fe20000001810 */
[----:B------:R-:W2:Y:S01]  /*7970*/  LDSM.16.MT88.4 R56, [R110+0x7400] ;  /* 0x007400006e38783b */ /* 0x000ea20000004200 */
[----:B------:R-:W-:Y:S02]  /*7980*/  FADD.FTZ R3, R144, R3 ;  /* 0x0000000390037221 */ /* 0x000fe40000010000 */
[----:B------:R-:W3:Y:S08]  /*7990*/  MUFU.EX2 R102, R102 ;  /* 0x0000006600667308 */ /* 0x000ef00000000800 */
[----:B------:R-:W-:Y:S01]  /*79a0*/  MUFU.EX2 R101, R101 ;  /* 0x0000006500657308 */ /* 0x000fe20000000800 */
[----:B-1----:R-:W-:Y:S07]  /*79b0*/  LDSM.16.MT88.4 R64, [R108+0x7c00] ;  /* 0x007c00006c40783b */ /* 0x002fee0000004200 */
[----:B------:R-:W1:Y:S01]  /*79c0*/  MUFU.EX2 R132, R132 ;  /* 0x0000008400847308 */ /* 0x000e620000000800 */
[----:B---3--:R-:W-:-:S07]  /*79d0*/  F2FP.PACK_AB R84, R102, R105 ;  /* 0x000000696654723e */ /* 0x008fce00000000ff */
[----:B------:R-:W-:Y:S08]  /*79e0*/  MUFU.EX2 R92, R92 ;  /* 0x0000005c005c7308 */ /* 0x000ff00000000800 */
[----:B------:R-:W3:Y:S01]  /*79f0*/  MUFU.EX2 R127, R127 ;  /* 0x0000007f007f7308 */ /* 0x000ee20000000800 */
[----:B-1----:R-:W-:Y:S01]  /*7a00*/  F2FP.PACK_AB R86, R132, R101 ;  /* 0x000000658456723e */ /* 0x002fe200000000ff */
[C---:B--2---:R-:W-:Y:S06]  /*7a10*/  HMMA.16816.F32 R20, R52.reuse, R56, R20 ;  /* 0x000000383414723c */ /* 0x044fec0000001814 */
[----:B------:R-:W-:Y:S02]  /*7a20*/  MUFU.EX2 R90, R90 ;  /* 0x0000005a005a7308 */ /* 0x000fe40000000800 */
[----:B------:R-:W-:Y:S01]  /*7a30*/  HMMA.16816.F32 R24, R52, R58, R24 ;  /* 0x0000003a3418723c */ /* 0x000fe20000001818 */
[----:B------:R-:W1:Y:S05]  /*7a40*/  LDSM.16.MT88.4 R56, [R108+0x7400] ;  /* 0x007400006c38783b */ /* 0x000e6a0000004200 */
[----:B------:R-:W2:Y:S01]  /*7a50*/  MUFU.EX2 R91, R91 ;  /* 0x0000005b005b7308 */ /* 0x000ea20000000800 */
[----:B---3--:R-:W-:-:S02]  /*7a60*/  F2FP.PACK_AB R85, R127, R92 ;  /* 0x0000005c7f55723e */ /* 0x008fc400000000ff */
[----:B--2---:R-:W-:Y:S01]  /*7a70*/  F2FP.PACK_AB R87, R91, R90 ;  /* 0x0000005a5b57723e */ /* 0x004fe200000000ff */
        /* <DEDUP_REMOVED lines=23> */
[----:B------:R-:W-:Y:S01]  /*7bf0*/  HMMA.16816.F32 R80, R52, R82, R48 ;  /* 0x000000523450723c */ /* 0x000fe20000001830 */
[----:B------:R-:W4:Y:S07]  /*7c00*/  LDSM.16.MT88.4 R48, [R108+0x6c00] ;  /* 0x006c00006c30783b */ /* 0x000f2e0000004200 */
[C---:B--2---:R-:W-:Y:S01]  /*7c10*/  HMMA.16816.F32 R36, R84.reuse, R40, R4 ;  /* 0x000000285424723c */ /* 0x044fe20000001804 */
[----:B------:R-:W-:Y:S07]  /*7c20*/  LDSM.16.MT88.4 R4, [R108+0x8c00] ;  /* 0x008c00006c04783b */ /* 0x000fee0000004200 */
[----:B------:R-:W-:Y:S01]  /*7c30*/  HMMA.16816.F32 R40, R84, R42, R8 ;  /* 0x0000002a5428723c */ /* 0x000fe20000001808 */
[----:B------:R-:W2:Y:S07]  /*7c40*/  LDSM.16.MT88.4 R8, [R110+0x8c00] ;  /* 0x008c00006e08783b */ /* 0x000eae0000004200 */
[C---:B---3--:R-:W-:Y:S08]  /*7c50*/  HMMA.16816.F32 R20, R52.reuse, R60, R20 ;  /* 0x0000003c3414723c */ /* 0x048ff00000001814 */
[C---:B-1----:R-:W-:Y:S08]  /*7c60*/  HMMA.16816.F32 R28, R52.reuse, R56, R28 ;  /* 0x00000038341c723c */ /* 0x042ff0000000181c */
[----:B------:R-:W-:Y:S01]  /*7c70*/  HMMA.16816.F32 R32, R52, R58, R32 ;  /* 0x0000003a3420723c */ /* 0x000fe20000001820 */
[----:B------:R-:W1:Y:S07]  /*7c80*/  LDSM.16.MT88.4 R56, [R110+0x7c00] ;  /* 0x007c00006e38783b */ /* 0x000e6e0000004200 */
[----:B----4-:R-:W-:Y:S07]  /*7c90*/  HMMA.16816.F32 R44, R84, R48, R12 ;  /* 0x00000030542c723c */ /* 0x010fee000000180c */
[----:B------:R-:W-:Y:S01]  /*7ca0*/  FADD.FTZ R13, R143, R2 ;  /* 0x000000028f0d7221 */ /* 0x000fe20000010000 */
[----:B------:R-:W-:Y:S01]  /*7cb0*/  HMMA.16816.F32 R24, R52, R62, R24 ;  /* 0x0000003e3418723c */ /* 0x000fe20000001818 */
[----:B------:R-:W-:-:S02]  /*7cc0*/  FADD.FTZ R2, R140, R3 ;  /* 0x000000038c027221 */ /* 0x000fc40000010000 */
[----:B------:R-:W-:Y:S02]  /*7cd0*/  FADD.FTZ R13, R142, R13 ;  /* 0x0000000d8e0d7221 */ /* 0x000fe40000010000 */
[----:B------:R-:W-:-:S03]  /*7ce0*/  FADD.FTZ R2, R139, R2 ;  /* 0x000000028b027221 */ /* 0x000fc60000010000 */
[----:B--2---:R-:W-:Y:S01]  /*7cf0*/  HMMA.16816.F32 R68, R84, R8, R68 ;  /* 0x000000085444723c */ /* 0x004fe20000001844 */
[----:B------:R-:W-:Y:S01]  /*7d00*/  FADD.FTZ R149, R149, R2 ;  /* 0x0000000295957221 */ /* 0x000fe20000010000 */
[----:B------:R-:W-:-:S03]  /*7d10*/  MOV R2, R88 ;  /* 0x0000005800027202 */ /* 0x000fc60000000f00 */
        /* <DEDUP_REMOVED lines=18> */
[----:B------:R-:W-:Y:S03]  /*7e40*/  HMMA.16816.F32 R56, R84, R58, R24 ;  /* 0x0000003a5438723c */ /* 0x000fe60000001818 */
[----:B------:R-:W-:-:S04]  /*7e50*/  FADD.FTZ R127, R127, R92 ;  /* 0x0000005c7f7f7221 */ /* 0x000fc80000010000 */
[----:B------:R-:W-:Y:S01]  /*7e60*/  FADD.FTZ R90, R90, R127 ;  /* 0x0000007f5a5a7221 */ /* 0x000fe20000010000 */
[----:B------:R-:W-:Y:S03]  /*7e70*/  HMMA.16816.F32 R64, R84, R66, R32 ;  /* 0x000000425440723c */ /* 0x000fe60000001820 */
[----:B------:R-:W-:-:S05]  /*7e80*/  FADD.FTZ R134, R91, R90 ;  /* 0x0000005a5b867221 */ /* 0x000fca0000010000 */
[C---:B------:R-:W-:Y:S08]  /*7e90*/  HMMA.16816.F32 R72, R84.reuse, R10, R72 ;  /* 0x0000000a5448723c */ /* 0x040ff00000001848 */
[C---:B------:R-:W-:Y:S08]  /*7ea0*/  HMMA.16816.F32 R76, R84.reuse, R4, R76 ;  /* 0x00000004544c723c */ /* 0x040ff0000000184c */
[----:B------:R-:W-:Y:S11]  /*7eb0*/  HMMA.16816.F32 R80, R84, R6, R80 ;  /* 0x000000065450723c */ /* 0x000ff60000001850 */
[----:B------:R-:W-:Y:S08]  /*7ec0*/  @!UPT UIADD3 URZ, URZ, URZ, URZ ;  /* 0x0000003f3f3ff290 */ /* 0x000ff0000fffe03f */
.L_x_5529:
[----:B------:R-:W-:Y:S05]  /*7ed0*/  @!P0 BRA `(.L_x_5537) ;  /* 0x0000298000008947 */ /* 0x000fea0003800000 */
[----:B------:R-:W-:Y:S01]  /*7ee0*/  IMAD.MOV.U32 R129, RZ, RZ, c[0x0][0x1a0] ;  /* 0x00006800ff817624 */ /* 0x000fe200078e00ff */
[----:B------:R-:W-:-:S02]  /*7ef0*/  MOV R85, R2 ;  /* 0x0000000200557202 */ /* 0x000fc40000000f00 */
[----:B------:R-:W-:Y:S01]  /*7f00*/  MOV R84, R3 ;  /* 0x0000000300547202 */ /* 0x000fe20000000f00 */
[----:B------:R-:W-:-:S05]  /*7f10*/  IMAD.U32 R128, R129, -0x40, RZ ;  /* 0xffffffc081807824 */ /* 0x000fca00078e00ff */
[----:B------:R-:W-:Y:S02]  /*7f20*/  SHF.R.S32.HI R127, RZ, 0x1f, R128 ;  /* 0x0000001fff7f7819 */ /* 0x000fe40000011480 */
.L_x_5541:
        /* <DEDUP_REMOVED lines=65> */
.L_x_5538:
[C---:B------:R-:W-:Y:S02]  /*8340*/  ISETP.GE.AND P3, PT, R122.reuse, c[0x0][0x220], PT ;  /* 0x000088007a007a0c */ /* 0x040fe40003f66270 */
[----:B------:R-:W-:Y:S02]  /*8350*/  IADD3 R3, R122, 0x20, RZ ;  /* 0x000000207a037810 */ /* 0x000fe40007ffe0ff */
[----:B------:R-:W-:Y:S02]  /*8360*/  LEA R132, P5, R138, R136, 0x1 ;  /* 0x000000888a847211 */ /* 0x000fe400078a08ff */
[----:B------:R-:W-:Y:S02]  /*8370*/  ISETP.GE.AND P2, PT, R3, c[0x0][0x220], PT ;  /* 0x0000880003007a0c */ /* 0x000fe40003f46270 */
[----:B------:R-:W-:Y:S02]  /*8380*/  IADD3 R2, R122, 0x40, RZ ;  /* 0x000000407a027810 */ /* 0x000fe40007ffe0ff */
[-CC-:B------:R-:W-:Y:S02]  /*8390*/  LEA.HI.X R133, R138, R137.reuse, R86.reuse, 0x1, P5 ;  /* 0x000000898a857211 */ /* 0x180fe400028f0c56 */
[----:B------:R-:W-:Y:S01]  /*83a0*/  ISETP.GE.AND P1, PT, R2, c[0x0][0x220], PT ;  /* 0x0000880002007a0c */ /* 0x000fe20003f26270 */
[----:B------:R-:W-:Y:S01]  /*83b0*/  @P3 STS [R121+0x6000], RZ ;  /* 0x006000ff79003388 */ /* 0x000fe20000000800 */
[----:B------:R-:W-:Y:S03]  /*83c0*/  IADD3 R3, P0, R119, R138, RZ ;  /* 0x0000008a77037210 */ /* 0x000fe60007f1e0ff */
[----:B------:R-:W-:Y:S02]  /*83d0*/  @P3 STS [R121+0x6004], RZ ;  /* 0x006004ff79003388 */ /* 0x000fe40000000800 */
[----:B------:R-:W-:Y:S01]  /*83e0*/  IMAD.X R2, R118, 0x1, R86, P0 ;  /* 0x0000000176027824 */ /* 0x000fe200000e0656 */
[CC--:B------:R-:W-:Y:S01]  /*83f0*/  @!P2 LEA R140, P4, R3.reuse, R136.reuse, 0x1 ;  /* 0x00000088038ca211 */ /* 0x0c0fe200078808ff */
[----:B------:R-:W-:Y:S03]  /*8400*/  @P3 STS.64 [R121+0x6008], RZ ;  /* 0x006008ff79003388 */ /* 0x000fe60000000a00 */
[CCC-:B------:R-:W-:Y:S01]  /*8410*/  @!P2 LEA.HI.X R141, R3.reuse, R137.reuse, R2.reuse, 0x1, P4 ;  /* 0x00000089038da211 */ /* 0x1c0fe200020f0c02 */
[----:B------:R-:W-:Y:S01]  /*8420*/  @!PT LDS RZ, [RZ] ;  /* 0x00000000fffff984 */ /* 0x000fe20000000800 */
[----:B------:R-:W-:Y:S01]  /*8430*/  @!PT LDS RZ, [RZ] ;  /* 0x00000000fffff984 */ /* 0x000fe20000000800 */
[----:B------:R-:W-:Y:S01]  /*8440*/  @!PT LDS RZ, [RZ] ;  /* 0x00000000fffff984 */ /* 0x000fe20000000800 */
[----:B------:R1:W-:Y:S01]  /*8450*/  @!P3 LDGSTS.E.BYPASS.LTC128B.128 [R121+0x6000], [R132.64] ;  /* 0x060000008479bfae */ /* 0x0003e2000b901d44 */
[C---:B------:R-:W-:Y:S03]  /*8460*/  @!P1 LEA R136, P0, R3.reuse, R136, 0x1 ;  /* 0x0000008803889211 */ /* 0x040fe600078008ff */
[----:B------:R-:W-:Y:S01]  /*8470*/  @P2 STS.128 [R121+0x7000], RZ ;  /* 0x007000ff79002388 */ /* 0x000fe20000000c00 */
[----:B------:R-:W-:Y:S01]  /*8480*/  @!P1 LEA.HI.X R137, R3, R137, R2, 0x1, P0 ;  /* 0x0000008903899211 */ /* 0x000fe200000f0c02 */
[----:B------:R-:W-:Y:S01]  /*8490*/  @!P3 IMAD.MOV.U32 R2, RZ, RZ, c[0x0][0x1a4] ;  /* 0x00006900ff02b624 */ /* 0x000fe200078e00ff */
[C---:B------:R-:W-:Y:S01]  /*84a0*/  @!P3 LEA R86, P0, R129.reuse, R132, 0x6 ;  /* 0x000000848156b211 */ /* 0x040fe200078030ff */
[----:B------:R-:W-:Y:S01]  /*84b0*/  @!PT LDS RZ, [RZ] ;  /* 0x00000000fffff984 */ /* 0x000fe20000000800 */
[----:B------:R-:W-:Y:S01]  /*84c0*/  @!PT LDS RZ, [RZ] ;  /* 0x00000000fffff984 */ /* 0x000fe20000000800 */
[----:B------:R-:W-:Y:S01]  /*84d0*/  @!PT LDS RZ, [RZ] ;  /* 0x00000000fffff984 */ /* 0x000fe20000000800 */
[----:B------:R1:W-:Y:S03]  /*84e0*/  @!P2 LDGSTS.E.BYPASS.LTC128B.128 [R121+0x7000], [R132.64+0x40] ;  /* 0x070000408479afae */ /* 0x0003e6000b901d44 */
        /* <DEDUP_REMOVED lines=103> */
[----:B------:R-:W-:-:S07]  /*8b60*/  @!P0 BRA `(.L_x_5539) ;  /* 0x000006d000008947 */ /* 0x000fce0003800000 */
[----:B-1----:R-:W-:Y:S05]  /*8b70*/  IMAD.MOV.U32 R87, RZ, RZ, c[0x0][0x198] ;  /* 0x00006600ff577624 */ /* 0x002fea00078e00ff */
[----:B------:R-:W-:Y:S04]  /*8b80*/  LEA R90, -R87, RZ, 0x6 ;  /* 0x000000ff575a7211 */ /* 0x000fe800078e31ff */
[----:B------:R-:W-:Y:S01]  /*8b90*/  SHF.R.S32.HI R89, RZ, 0x1f, R90 ;  /* 0x0000001fff597819 */ /* 0x000fe2000001145a */
[----:B------:R-:W-:-:S06]  /*8ba0*/  @!P6 BRA `(.L_x_5540) ;  /* 0x000003b00000e947 */ /* 0x000fcc0003800000 */
[----:B------:R-:W-:Y:S01]  /*8bb0*/  IMAD.SHL.U32 R86, R120, 0x40, RZ ;  /* 0x0000004078567824 */ /* 0x000fe200078e00ff */
[----:B------:R-:W-:Y:S01]  /*8bc0*/  IABS R3, c[0x0][0x2d0] ;  /* 0x0000b40000037a13 */ /* 0x000fe20000000000 */
[----:B------:R-:W-:Y:S03]  /*8bd0*/  IMAD.MOV.U32 R90, RZ, RZ, RZ ;  /* 0x000000ffff5a7224 */ /* 0x000fe600078e00ff */
[----:B------:R-:W1:Y:S01]  /*8be0*/  I2F.RP R88, R3 ;  /* 0x0000000300587306 */ /* 0x000e620000209400 */
[----:B------:R-:W-:Y:S04]  /*8bf0*/  IADD3 R92, R86, -0x40, RZ ;  /* 0xffffffc0565c7810 */ /* 0x000fe80007ffe0ff */
[----:B------:R-:W-:Y:S02]  /*8c00*/  IABS R89, R92 ;  /* 0x0000005c00597213 */ /* 0x000fe40000000000 */
[----:B------:R-:W-:Y:S03]  /*8c10*/  LOP3.LUT R92, R92, c[0x0][0x2d0], RZ, 0x3c, !PT ;  /* 0x0000b4005c5c7a12 */ /* 0x000fe600078e3cff */
[----:B-1----:R-:W1:Y:S02]  /*8c20*/  MUFU.RCP R2, R88 ;  /* 0x0000005800027308 */ /* 0x002e640000001000 */
[----:B-1----:R-:W-:Y:S08]  /*8c30*/  IADD3 R91, R2, 0xffffffe, RZ ;  /* 0x0ffffffe025b7810 */ /* 0x002ff00007ffe0ff */
[----:B------:R-:W1:Y:S02]  /*8c40*/  F2I.FTZ.U32.TRUNC.NTZ R91, R91 ;  /* 0x0000005b005b7305 */ /* 0x000e64000021f000 */
[--C-:B-1----:R-:W-:Y:S04]  /*8c50*/  IMAD.MOV R2, RZ, RZ, -R91.reuse ;  /* 0x000000ffff027224 */ /* 0x102fe800078e0a5b */
        /* <DEDUP_REMOVED lines=48> */
.L_x_5540:
[----:B------:R1:W-:Y:S01]  /*8f60*/  @P3 STS [R121+0x3000], RZ ;  /* 0x003000ff79003388 */ /* 0x0003e20000000800 */
[C---:B------:R-:W-:Y:S01]  /*8f70*/  LEA R92, P4, R90.reuse, R130, 0x1 ;  /* 0x000000825a5c7211 */ /* 0x040fe200078808ff */
[----:B------:R-:W-:Y:S01]  /*8f80*/  @!P3 IMAD.MOV.U32 R2, RZ, RZ, c[0x0][0x19c] ;  /* 0x00006700ff02b624 */ /* 0x000fe200078e00ff */
[----:B------:R-:W-:Y:S01]  /*8f90*/  IADD3 R3, P0, R117, R90, RZ ;  /* 0x0000005a75037210 */ /* 0x000fe20007f1e0ff */
[----:B------:R1:W-:Y:S01]  /*8fa0*/  @P3 STS [R121+0x3004], RZ ;  /* 0x003004ff79003388 */ /* 0x0003e20000000800 */
[--C-:B------:R-:W-:Y:S02]  /*8fb0*/  LEA.HI.X R93, R90, R131, R89.reuse, 0x1, P4 ;  /* 0x000000835a5d7211 */ /* 0x100fe400020f0c59 */
[----:B------:R-:W-:Y:S01]  /*8fc0*/  @!P3 LEA R94, P5, R87, R92, 0x6 ;  /* 0x0000005c575eb211 */ /* 0x000fe200078a30ff */
        /* <DEDUP_REMOVED lines=39> */
.L_x_5539:
        /* <DEDUP_REMOVED lines=31> */
[CC--:B------:R-:W-:Y:S02]  /*9430*/  FFMA.FTZ R14, R0.reuse, R95.reuse, R14 ;  /* 0x0000005f000e7223 */ /* 0x0c0fe4000001000e */
        /* <DEDUP_REMOVED lines=8> */
[C---:B------:R-:W-:Y:S01]  /*94c0*/  FFMA.FTZ R18, R0.reuse, R93, R18 ;  /* 0x0000005d00127223 */ /* 0x040fe20000010012 */
        /* <DEDUP_REMOVED lines=9> */
[----:B------:R-:W-:Y:S01]  /*9560*/  FFMA.FTZ R13, R0, R88, R13 ;  /* 0x00000058000d7223 */ /* 0x000fe2000001000d */
[----:B------:R-:W-:Y:S01]  /*9570*/  FMNMX.FTZ R97, R9, R92, !PT ;  /* 0x0000005c09617209 */ /* 0x000fe20007810000 */
[----:B------:R-:W3:Y:S01]  /*9580*/  I2F R87, R87 ;  /* 0x0000005700577306 */ /* 0x000ee20000201400 */
[----:B------:R-:W-:Y:S01]  /*9590*/  IADD3 R88, R90, 0x31, RZ ;  /* 0x000000315a587810 */ /* 0x000fe20007ffe0ff */
[CC--:B------:R-:W-:Y:S01]  /*95a0*/  FFMA.FTZ R22, R0.reuse, R91.reuse, R22 ;  /* 0x0000005b00167223 */ /* 0x0c0fe20000010016 */
[----:B------:R-:W-:Y:S01]  /*95b0*/  FMNMX.FTZ R95, R15, R96, !PT ;  /* 0x000000600f5f7209 */ /* 0x000fe20007810000 */
[----:B------:R-:W-:Y:S01]  /*95c0*/  FFMA.FTZ R20, R0, R91, R20 ;  /* 0x0000005b00147223 */ /* 0x000fe20000010014 */
[----:B------:R-:W-:Y:S01]  /*95d0*/  FMNMX.FTZ R96, R12, R97, !PT ;  /* 0x000000610c607209 */ /* 0x000fe20007810000 */
[----:B-1----:R-:W-:Y:S01]  /*95e0*/  FFMA.FTZ R26, R0, R89, R26 ;  /* 0x00000059001a7223 */ /* 0x002fe2000001001a */
[----:B------:R-:W-:Y:S01]  /*95f0*/  FMNMX.FTZ R92, R18, R95, !PT ;  /* 0x0000005f125c7209 */ /* 0x000fe20007810000 */
[----:B------:R-:W-:Y:S01]  /*9600*/  FFMA.FTZ R21, R0, R86, R21 ;  /* 0x0000005600157223 */ /* 0x000fe20000010015 */
[----:B------:R-:W-:Y:S01]  /*9610*/  FMNMX.FTZ R97, R13, R96, !PT ;  /* 0x000000600d617209 */ /* 0x000fe20007810000 */
[----:B------:R-:W1:Y:S01]  /*9620*/  I2F R88, R88 ;  /* 0x0000005800587306 */ /* 0x000e620000201400 */
[----:B------:R-:W-:Y:S01]  /*9630*/  IADD3 R94, R90, 0x39, RZ ;  /* 0x000000395a5e7810 */ /* 0x000fe20007ffe0ff */
[C---:B--2---:R-:W-:Y:S01]  /*9640*/  FFMA.FTZ R27, R0.reuse, R2, R27 ;  /* 0x00000002001b7223 */ /* 0x044fe2000001001b */
[----:B------:R-:W-:Y:S01]  /*9650*/  FMNMX.FTZ R95, R19, R92, !PT ;  /* 0x0000005c135f7209 */ /* 0x000fe20007810000 */
[----:B------:R-:W-:Y:S01]  /*9660*/  FFMA.FTZ R24, R0, R89, R24 ;  /* 0x0000005900187223 */ /* 0x000fe20000010018 */
[----:B------:R-:W-:Y:S01]  /*9670*/  FMNMX.FTZ R92, R16, R97, !PT ;  /* 0x00000061105c7209 */ /* 0x000fe20007810000 */
[----:B------:R-:W-:Y:S01]  /*9680*/  FFMA.FTZ R25, R0, R2, R25 ;  /* 0x0000000200197223 */ /* 0x000fe20000010019 */
[----:B------:R-:W-:Y:S02]  /*9690*/  FMNMX.FTZ R90, R22, R95, !PT ;  /* 0x0000005f165a7209 */ /* 0x000fe40007810000 */
[----:B------:R-:W-:Y:S01]  /*96a0*/  FMNMX.FTZ R91, R17, R92, !PT ;  /* 0x0000005c115b7209 */ /* 0x000fe20007810000 */
        /* <DEDUP_REMOVED lines=14> */
[----:B------:R-:W-:Y:S02]  /*9790*/  FMNMX.FTZ R87, R31, R86, !PT ;  /* 0x000000561f577209 */ /* 0x000fe40007810000 */
[----:B------:R-:W-:Y:S01]  /*97a0*/  FMNMX.FTZ R86, R28, R89, !PT ;  /* 0x000000591c567209 */ /* 0x000fe20007810000 */
[CC--:B--2---:R-:W-:Y:S03]  /*97b0*/  FFMA.FTZ R34, R0.reuse, R93.reuse, R34 ;  /* 0x0000005d00227223 */ /* 0x0c4fe60000010022 */
[----:B------:R-:W-:Y:S01]  /*97c0*/  FMNMX.FTZ R89, R29, R86, !PT ;  /* 0x000000561d597209 */ /* 0x000fe20007810000 */
[----:B------:R-:W-:Y:S01]  /*97d0*/  FFMA.FTZ R32, R0, R93, R32 ;  /* 0x0000005d00207223 */ /* 0x000fe20000010020 */
[----:B------:R-:W-:Y:S01]  /*97e0*/  FMNMX.FTZ R2, R34, R87, !PT ;  /* 0x0000005722027209 */ /* 0x000fe20007810000 */
[CC--:B---3--:R-:W-:Y:S01]  /*97f0*/  FFMA.FTZ R35, R0.reuse, R3.reuse, R35 ;  /* 0x0000000300237223 */ /* 0x0c8fe20000010023 */
[----:B------:R-:W-:Y:S01]  /*9800*/  LDSM.16.MT88.4 R92, [R110+0x6000] ;  /* 0x006000006e5c783b */ /* 0x000fe20000004200 */
        /* <DEDUP_REMOVED lines=24> */
[--C-:B------:R-:W-:Y:S01]  /*9990*/  FFMA.FTZ R97, R10, c[0x0][0x23c], -R102.reuse ;  /* 0x00008f000a617a23 */ /* 0x100fe20000010866 */
[----:B------:R-:W-:Y:S01]  /*99a0*/  ISETP.GT.AND P0, PT, R120, R115, PT ;  /* 0x000000737800720c */ /* 0x000fe20003f04270 */
[--C-:B------:R-:W-:Y:S02]  /*99b0*/  FFMA.FTZ R100, R4, c[0x0][0x23c], -R103.reuse ;  /* 0x00008f0004647a23 */ /* 0x100fe40000010867 */
[--C-:B------:R-:W-:Y:S02]  /*99c0*/  FFMA.FTZ R99, R5, c[0x0][0x23c], -R103.reuse ;  /* 0x00008f0005637a23 */ /* 0x100fe40000010867 */
[--C-:B------:R-:W-:Y:S02]  /*99d0*/  FFMA.FTZ R98, R8, c[0x0][0x23c], -R103.reuse ;  /* 0x00008f0008627a23 */ /* 0x100fe40000010867 */
[--C-:B------:R-:W-:Y:S01]  /*99e0*/  FFMA.FTZ R87, R9, c[0x0][0x23c], -R103.reuse ;  /* 0x00008f0009577a23 */ /* 0x100fe20000010867 */
[----:B------:R-:W-:Y:S01]  /*99f0*/  MUFU.EX2 R101, R101 ;  /* 0x0000006500657308 */ /* 0x000fe20000000800 */
[----:B------:R-:W-:Y:S02]  /*9a00*/  FMUL.FTZ R84, R86, c[0x0][0x23c] ;  /* 0x00008f0056547a20 */ /* 0x000fe40000410000 */
[--C-:B------:R-:W-:Y:S02]  /*9a10*/  FFMA.FTZ R86, R11, c[0x0][0x23c], -R102.reuse ;  /* 0x00008f000b567a23 */ /* 0x100fe40000010866 */
[--C-:B------:R-:W-:Y:S02]  /*9a20*/  FFMA.FTZ R139, R14, c[0x0][0x23c], -R102.reuse ;  /* 0x00008f000e8b7a23 */ /* 0x100fe40000010866 */
[--C-:B------:R-:W-:Y:S02]  /*9a30*/  FFMA.FTZ R106, R15, c[0x0][0x23c], -R102.reuse ;  /* 0x00008f000f6a7a23 */ /* 0x100fe40000010866 */
[--C-:B------:R-:W-:Y:S01]  /*9a40*/  FFMA.FTZ R105, R18, c[0x0][0x23c], -R102.reuse ;  /* 0x00008f0012697a23 */ /* 0x100fe20000010866 */
[----:B------:R-:W2:Y:S01]  /*9a50*/  MUFU.EX2 R84, R84 ;  /* 0x0000005400547308 */ /* 0x000ea20000000800 */
        /* <DEDUP_REMOVED lines=60> */
[----:B------:R-:W-:Y:S02]  /*9e20*/  FFMA.FTZ R101, R85, R134, R101 ;  /* 0x0000008655657223 */ /* 0x000fe40000010065 */
[----:B------:R-:W-:Y:S02]  /*9e30*/  FFMA.FTZ R100, R84, R135, R100 ;  /* 0x0000008754647223 */ /* 0x000fe40000010064 */
[----:B------:R-:W-:Y:S01]  /*9e40*/  FADD.FTZ R96, R96, R101 ;  /* 0x0000006560607221 */ /* 0x000fe20000010000 */
[----:B------:R-:W-:Y:S01]  /*9e50*/  MUFU.EX2 R105, R105 ;  /* 0x0000006900697308 */ /* 0x000fe20000000800 */
[C---:B------:R-:W-:Y:S05]  /*9e60*/  HMMA.16816.F32 R36, R88.reuse, R92, R36 ;  /* 0x0000005c5824723c */ /* 0x040fea0000001824 */
[----:B------:R-:W-:Y:S02]  /*9e70*/  FADD.FTZ R99, R99, R100 ;  /* 0x0000006463637221 */ /* 0x000fe40000010000 */
[----:B------:R-:W-:Y:S01]  /*9e80*/  FADD.FTZ R97, R97, R96 ;  /* 0x0000006061617221 */ /* 0x000fe20000010000 */
[C---:B------:R-:W-:Y:S01]  /*9e90*/  HMMA.16816.F32 R40, R88.reuse, R94, R40 ;  /* 0x0000005e5828723c */ /* 0x040fe20000001828 */
[----:B------:R-:W1:Y:S01]  /*9ea0*/  LDSM.16.MT88.4 R92, [R108+0x6000] ;  /* 0x006000006c5c783b */ /* 0x000e620000004200 */
[----:B------:R-:W-:Y:S02]  /*9eb0*/  MUFU.EX2 R104, R104 ;  /* 0x0000006800687308 */ /* 0x000fe40000000800 */
[----:B------:R-:W-:Y:S02]  /*9ec0*/  FADD.FTZ R98, R98, R99 ;  /* 0x0000006362627221 */ /* 0x000fe40000010000 */
[----:B------:R-:W-:Y:S02]  /*9ed0*/  FADD.FTZ R86, R86, R97 ;  /* 0x0000006156567221 */ /* 0x000fe40000010000 */
[----:B------:R-:W-:Y:S02]  /*9ee0*/  FADD.FTZ R87, R87, R98 ;  /* 0x0000006257577221 */ /* 0x000fe40000010000 */
[----:B------:R-:W-:Y:S02]  /*9ef0*/  LDSM.16.MT88.4 R96, [R108+0x6c00] ;  /* 0x006c00006c60783b */ /* 0x000fe40000004200 */
[----:B------:R-:W-:Y:S01]  /*9f00*/  FMUL.FTZ R83, R85, R83 ;  /* 0x0000005355537220 */ /* 0x000fe20000410000 */
[----:B------:R-:W-:Y:S01]  /*9f10*/  MUFU.EX2 R138, R138 ;  /* 0x0000008a008a7308 */ /* 0x000fe20000000800 */
[C---:B------:R-:W-:Y:S01]  /*9f20*/  FMUL.FTZ R80, R84.reuse, R80 ;  /* 0x0000005054507220 */ /* 0x040fe20000410000 */
[----:B------:R-:W-:Y:S01]  /*9f30*/  MOV R85, R2 ;  /* 0x0000000200557202 */ /* 0x000fe20000000f00 */
[----:B------:R-:W-:Y:S01]  /*9f40*/  FMUL.FTZ R81, R84, R81 ;  /* 0x0000005154517220 */ /* 0x000fe20000410000 */
[----:B------:R-:W-:Y:S01]  /*9f50*/  MOV R84, R3 ;  /* 0x0000000300547202 */ /* 0x000fe20000000f00 */
        /* <DEDUP_REMOVED lines=12> */
[--C-:B------:R-:W-:Y:S01]  /*a020*/  FFMA.FTZ R25, R25, c[0x0][0x23c], -R103.reuse ;  /* 0x00008f0019197a23 */ /* 0x100fe20000010867 */
[C---:B-1----:R-:W-:Y:S04]  /*a030*/  HMMA.16816.F32 R44, R88.reuse, R92, R44 ;  /* 0x0000005c582c723c */ /* 0x042fe8000000182c */
[----:B------:R-:W-:Y:S01]  /*a040*/  MUFU.EX2 R136, R136 ;  /* 0x0000008800887308 */ /* 0x000fe20000000800 */
[--C-:B------:R-:W-:Y:S02]  /*a050*/  FFMA.FTZ R148, R30, c[0x0][0x23c], -R102.reuse ;  /* 0x00008f001e947a23 */ /* 0x100fe40000010866 */
[--C-:B------:R-:W-:Y:S01]  /*a060*/  FFMA.FTZ R31, R31, c[0x0][0x23c], -R102.reuse ;  /* 0x00008f001f1f7a23 */ /* 0x100fe20000010866 */
[C---:B------:R-:W-:Y:S01]  /*a070*/  HMMA.16816.F32 R48, R88.reuse, R94, R48 ;  /* 0x0000005e5830723c */ /* 0x040fe20000001830 */
[----:B------:R-:W1:Y:S03]  /*a080*/  LDSM.16.MT88.4 R92, [R110+0x7000] ;  /* 0x007000006e5c783b */ /* 0x000e660000004200 */
[--C-:B------:R-:W-:Y:S02]  /*a090*/  FFMA.FTZ R149, R34, c[0x0][0x23c], -R102.reuse ;  /* 0x00008f0022957a23 */ /* 0x100fe40000010866 */
[----:B------:R-:W-:Y:S01]  /*a0a0*/  MUFU.EX2 R142, R142 ;  /* 0x0000008e008e7308 */ /* 0x000fe20000000800 */
[----:B------:R-:W-:Y:S02]  /*a0b0*/  FFMA.FTZ R102, R35, c[0x0][0x23c], -R102 ;  /* 0x00008f0023667a23 */ /* 0x000fe40000010866 */
[--C-:B------:R-:W-:Y:S03]  /*a0c0*/  FFMA.FTZ R150, R28, c[0x0][0x23c], -R103.reuse ;  /* 0x00008f001c967a23 */ /* 0x100fe60000010867 */
[--C-:B------:R-:W-:Y:S02]  /*a0d0*/  FFMA.FTZ R151, R29, c[0x0][0x23c], -R103.reuse ;  /* 0x00008f001d977a23 */ /* 0x100fe40000010867 */
[--C-:B------:R-:W-:Y:S02]  /*a0e0*/  FFMA.FTZ R152, R32, c[0x0][0x23c], -R103.reuse ;  /* 0x00008f0020987a23 */ /* 0x100fe40000010867 */
[----:B------:R-:W-:Y:S01]  /*a0f0*/  MUFU.EX2 R134, R102 ;  /* 0x0000006600867308 */ /* 0x000fe20000000800 */
[----:B------:R-:W-:Y:S09]  /*a100*/  FFMA.FTZ R103, R33, c[0x0][0x23c], -R103 ;  /* 0x00008f0021677a23 */ /* 0x000ff20000010867 */
[----:B------:R2:W-:Y:S10]  /*a110*/  MUFU.EX2 R147, R103 ;  /* 0x0000006700937308 */ /* 0x0005f40000000800 */
[----:B------:R-:W3:Y:S01]  /*a120*/  MUFU.EX2 R141, R141 ;  /* 0x0000008d008d7308 */ /* 0x000ee20000000800 */
[C---:B-1----:R-:W-:Y:S09]  /*a130*/  HMMA.16816.F32 R52, R88.reuse, R92, R52 ;  /* 0x0000005c5834723c */ /* 0x042ff20000001834 */
[----:B------:R-:W-:Y:S01]  /*a140*/  MUFU.EX2 R143, R143 ;  /* 0x0000008f008f7308 */ /* 0x000fe20000000800 */
[C---:B------:R-:W-:Y:S01]  /*a150*/  HMMA.16816.F32 R56, R88.reuse, R94, R56 ;  /* 0x0000005e5838723c */ /* 0x040fe20000001838 */
[----:B------:R-:W1:Y:S08]  /*a160*/  LDSM.16.MT88.4 R92, [R108+0x7000] ;  /* 0x007000006c5c783b */ /* 0x000e700000004200 */
[----:B------:R-:W4:Y:S01]  /*a170*/  MUFU.EX2 R140, R140 ;  /* 0x0000008c008c7308 */ /* 0x000f220000000800 */
[----:B--2---:R-:W-:Y:S02]  /*a180*/  LDSM.16.MT88.4 R100, [R108+0x7c00] ;  /* 0x007c00006c64783b */ /* 0x004fe40000004200 */
[----:B---3--:R-:W-:Y:S07]  /*a190*/  F2FP.PACK_AB R33, R141, R142 ;  /* 0x0000008e8d21723e */ /* 0x008fee00000000ff */
[----:B------:R-:W-:Y:S10]  /*a1a0*/  MUFU.EX2 R145, R145 ;  /* 0x0000009100917308 */ /* 0x000ff40000000800 */
[----:B------:R-:W2:Y:S01]  /*a1b0*/  MUFU.EX2 R144, R144 ;  /* 0x0000009000907308 */ /* 0x000ea20000000800 */
[----:B----4-:R-:W-:Y:S09]  /*a1c0*/  F2FP.PACK_AB R35, R140, R143 ;  /* 0x0000008f8c23723e */ /* 0x010ff200000000ff */
[----:B------:R-:W-:Y:S01]  /*a1d0*/  MUFU.EX2 R146, R146 ;  /* 0x0000009200927308 */ /* 0x000fe20000000800 */
[C---:B-1----:R-:W-:Y:S09]  /*a1e0*/  HMMA.16816.F32 R60, R88.reuse, R92, R60 ;  /* 0x0000005c583c723c */ /* 0x042ff2000000183c */
[----:B------:R-:W1:Y:S01]  /*a1f0*/  MUFU.EX2 R25, R25 ;  /* 0x0000001900197308 */ /* 0x000e620000000800 */
[C---:B------:R-:W-:Y:S01]  /*a200*/  HMMA.16816.F32 R64, R88.reuse, R94, R64 ;  /* 0x0000005e5840723c */ /* 0x040fe20000001840 */
[----:B------:R-:W3:Y:S02]  /*a210*/  LDSM.16.MT88.4 R92, [R110+0x8000] ;  /* 0x008000006e5c783b */ /* 0x000ee40000004200 */
[----:B--2---:R-:W-:Y:S06]  /*a220*/  F2FP.PACK_AB R32, R144, R145 ;  /* 0x000000919020723e */ /* 0x004fec00000000ff */
[----:B------:R-:W-:Y:S10]  /*a230*/  MUFU.EX2 R148, R148 ;  /* 0x0000009400947308 */ /* 0x000ff40000000800 */
[----:B------:R-:W2:Y:S01]  /*a240*/  MUFU.EX2 R31, R31 ;  /* 0x0000001f001f7308 */ /* 0x000ea20000000800 */
[----:B-1----:R-:W-:Y:S09]  /*a250*/  F2FP.PACK_AB R34, R25, R146 ;  /* 0x000000921922723e */ /* 0x002ff200000000ff */
[----:B------:R-:W1:Y:S10]  /*a260*/  MUFU.EX2 R29, R149 ;  /* 0x00000095001d7308 */ /* 0x000e740000000800 */
[----:B------:R-:W-:Y:S01]  /*a270*/  MUFU.EX2 R150, R150 ;  /* 0x0000009600967308 */ /* 0x000fe20000000800 */
[C---:B---3--:R-:W-:Y:S09]  /*a280*/  HMMA.16816.F32 R68, R88.reuse, R92, R68 ;  /* 0x0000005c5844723c */ /* 0x048ff20000001844 */
[----:B------:R-:W3:Y:S01]  /*a290*/  MUFU.EX2 R135, R151 ;  /* 0x0000009700877308 */ /* 0x000ee20000000800 */
        /* <DEDUP_REMOVED lines=9> */
[C---:B------:R-:W-:Y:S01]  /*a330*/  F2FP.PACK_AB R88, R107.reuse, R138 ;  /* 0x0000008a6b58723e */ /* 0x040fe200000000ff */
        /* <DEDUP_REMOVED lines=57> */
[----:B------:R-:W-:Y:S03]  /*a6d0*/  F2FP.PACK_AB R35, R134, R29 ;  /* 0x0000001d8623723e */ /* 0x000fe600000000ff */
[----:B---3--:R-:W-:Y:S01]  /*a6e0*/  F2FP.PACK_AB R32, R135, R150 ;  /* 0x000000968720723e */ /* 0x008fe200000000ff */
        /* <DEDUP_REMOVED lines=23> */
.L_x_5537:
[----:B------:R-:W1:Y:S01]  /*a860*/  SHFL.BFLY PT, R5, R134, 0x2, 0x1f ;  /* 0x0c401f0086057f89 */ /* 0x000e6200000e0000 */
[----:B------:R-:W-:Y:S01]  /*a870*/  IADD3 R4, -R123, RZ, RZ ;  /* 0x000000ff7b047210 */ /* 0x000fe20007ffe1ff */
[----:B------:R-:W-:Y:S01]  /*a880*/  IMAD.MOV.U32 R8, RZ, RZ, 0x3f800000 ;  /* 0x3f800000ff087424 */ /* 0x000fe200078e00ff */
[----:B------:R-:W-:Y:S01]  /*a890*/  MOV R10, 0x3f800000 ;  /* 0x3f800000000a7802 */ /* 0x000fe20000000f00 */
[----:B------:R-:W2:Y:S01]  /*a8a0*/  SHFL.BFLY PT, R0, R135, 0x2, 0x1f ;  /* 0x0c401f0087007f89 */ /* 0x000ea200000e0000 */
[----:B------:R-:W-:Y:S03]  /*a8b0*/  BSSY B0, `(.L_x_5542) ;  /* 0x00000ca000007945 */ /* 0x000fe60003800000 */
[----:B------:R-:W3:Y:S04]  /*a8c0*/  S2R R9, SR_CTAID.Z ;  /* 0x0000000000097919 */ /* 0x000ee80000002700 */
[----:B------:R-:W4:Y:S04]  /*a8d0*/  S2R R12, SR_CTAID.Y ;  /* 0x00000000000c7919 */ /* 0x000f280000002600 */
[----:B------:R-:W-:Y:S01]  /*a8e0*/  BAR.SYNC.DEFER_BLOCKING 0x0 ;  /* 0x0000000000007b1d */ /* 0x000fe20000010000 */
[----:B-1----:R-:W-:-:S02]  /*a8f0*/  FADD.FTZ R5, R5, R134 ;  /* 0x0000008605057221 */ /* 0x002fc40000010000 */
[----:B--2---:R-:W-:-:S03]  /*a900*/  FADD.FTZ R0, R0, R135 ;  /* 0x0000008700007221 */ /* 0x004fc60000010000 */
[----:B------:R-:W1:Y:S01]  /*a910*/  SHFL.BFLY PT, R6, R5, 0x1, 0x1f ;  /* 0x0c201f0005067f89 */ /* 0x000e6200000e0000 */
[----:B---3--:R-:W-:-:S03]  /*a920*/  IMAD R4, R4, c[0x0][0x1c0], R9 ;  /* 0x0000700004047a24 */ /* 0x008fc600078e0209 */
[----:B------:R-:W2:Y:S01]  /*a930*/  SHFL.BFLY PT, R7, R0, 0x1, 0x1f ;  /* 0x0c201f0000077f89 */ /* 0x000ea200000e0000 */
[----:B----4-:R-:W-:-:S04]  /*a940*/  IMAD R9, R12, c[0x0][0x210], R123 ;  /* 0x000084000c097a24 */ /* 0x010fc800078e027b */
[----:B------:R-:W-:Y:S02]  /*a950*/  IMAD R9, R9, c[0x0][0x1c0], R4 ;  /* 0x0000700009097a24 */ /* 0x000fe400078e0204 */
[----:B-1----:R-:W-:Y:S02]  /*a960*/  FADD.FTZ R6, R5, R6 ;  /* 0x0000000605067221 */ /* 0x002fe40000010000 */
[----:B------:R-:W1:Y:S01]  /*a970*/  S2R R5, SR_TID.X ;  /* 0x0000000000057919 */ /* 0x000e620000002100 */
[----:B--2---:R-:W-:Y:S02]  /*a980*/  FADD.FTZ R7, R0, R7 ;  /* 0x0000000700077221 */ /* 0x004fe40000010000 */
[----:B------:R-:W-:Y:S01]  /*a990*/  FSETP.NE.FTZ.AND P2, PT, R6, RZ, PT ;  /* 0x000000ff0600720b */ /* 0x000fe20003f55000 */
[----:B------:R-:W2:Y:S02]  /*a9a0*/  S2R R0, SR_TID.X ;  /* 0x0000000000007919 */ /* 0x000ea40000002100 */
[----:B------:R-:W-:-:S10]  /*a9b0*/  FSETP.NE.FTZ.AND P3, PT, R7, RZ, PT ;  /* 0x000000ff0700720b */ /* 0x000fd40003f75000 */
[----:B------:R-:W3:Y:S01]  /*a9c0*/  @P2 MUFU.RCP R8, R6 ;  /* 0x0000000600082308 */ /* 0x000ee20000001000 */
[----:B-1----:R-:W-:-:S07]  /*a9d0*/  SHF.R.S32.HI R12, RZ, 0x1f, R5 ;  /* 0x0000001fff0c7819 */ /* 0x002fce0000011405 */
[----:B------:R-:W1:Y:S01]  /*a9e0*/  @P3 MUFU.RCP R10, R7 ;  /* 0x00000007000a3308 */ /* 0x000e620000001000 */
[----:B------:R-:W-:Y:S02]  /*a9f0*/  LEA.HI R13, R12, R5, RZ, 0x2 ;  /* 0x000000050c0d7211 */ /* 0x000fe400078f10ff */
[----:B--2---:R-:W-:Y:S02]  /*aa00*/  SHF.R.S32.HI R11, RZ, 0x1f, R0 ;  /* 0x0000001fff0b7819 */ /* 0x004fe40000011400 */
[----:B------:R-:W-:Y:S01]  /*aa10*/  SHF.R.S32.HI R15, RZ, 0x2, R13 ;  /* 0x00000002ff0f7819 */ /* 0x000fe2000001140d */
[C---:B---3--:R-:W-:Y:S01]  /*aa20*/  FMUL.FTZ R39, R8.reuse, R39 ;  /* 0x0000002708277220 */ /* 0x048fe20000410000 */
[----:B------:R-:W-:Y:S01]  /*aa30*/  LEA.HI R14, R11, R0, RZ, 0x3 ;  /* 0x000000000b0e7211 */ /* 0x000fe200078f18ff */
[C---:B------:R-:W-:Y:S01]  /*aa40*/  FMUL.FTZ R38, R8.reuse, R38 ;  /* 0x0000002608267220 */ /* 0x040fe20000410000 */
[----:B------:R-:W-:Y:S01]  /*aa50*/  SHF.R.S32.HI R16, RZ, 0x1f, R15 ;  /* 0x0000001fff107819 */ /* 0x000fe2000001140f */
[----:B------:R-:W-:Y:S01]  /*aa60*/  FMUL.FTZ R43, R8, R43 ;  /* 0x0000002b082b7220 */ /* 0x000fe20000410000 */
[----:B------:R-:W-:Y:S01]  /*aa70*/  LOP3.LUT R19, R14, 0xfffffff8, RZ, 0xc0, !PT ;  /* 0xfffffff80e137812 */ /* 0x000fe200078ec0ff */
[----:B------:R-:W-:Y:S01]  /*aa80*/  FMUL.FTZ R42, R8, R42 ;  /* 0x0000002a082a7220 */ /* 0x000fe20000410000 */
[----:B------:R-:W-:Y:S01]  /*aa90*/  LEA.HI R17, R16, R15, RZ, 0x3 ;  /* 0x0000000f10117211 */ /* 0x000fe200078f18ff */
[----:B-1----:R-:W-:Y:S01]  /*aaa0*/  FMUL.FTZ R36, R10, R36 ;  /* 0x000000240a247220 */ /* 0x002fe20000410000 */
[----:B------:R-:W-:Y:S01]  /*aab0*/  LOP3.LUT R24, R13, 0xfffffffc, RZ, 0xc0, !PT ;  /* 0xfffffffc0d187812 */ /* 0x000fe200078ec0ff */
[----:B------:R-:W-:Y:S01]  /*aac0*/  IMAD.IADD R16, R0, 0x1, -R19 ;  /* 0x0000000100107824 */ /* 0x000fe200078e0a13 */
[----:B------:R-:W-:Y:S01]  /*aad0*/  LOP3.LUT R18, R17, 0xfffffff8, RZ, 0xc0, !PT ;  /* 0xfffffff811127812 */ /* 0x000fe200078ec0ff */
[----:B------:R-:W-:Y:S01]  /*aae0*/  FMUL.FTZ R37, R10, R37 ;  /* 0x000000250a257220 */ /* 0x000fe20000410000 */
[----:B------:R-:W-:Y:S01]  /*aaf0*/  LEA.HI R23, R12, R5, RZ, 0x4 ;  /* 0x000000050c177211 */ /* 0x000fe200078f20ff */
[C---:B------:R-:W-:Y:S01]  /*ab00*/  FMUL.FTZ R40, R10.reuse, R40 ;  /* 0x000000280a287220 */ /* 0x040fe20000410000 */
[----:B------:R-:W-:Y:S01]  /*ab10*/  IADD3 R15, R15, -R18, RZ ;  /* 0x800000120f0f7210 */ /* 0x000fe20007ffe0ff */
[C---:B------:R-:W-:Y:S01]  /*ab20*/  FMUL.FTZ R41, R10.reuse, R41 ;  /* 0x000000290a297220 */ /* 0x040fe20000410000 */
[----:B------:R-:W-:Y:S01]  /*ab30*/  SHF.R.S32.HI R13, RZ, 0x3, R14 ;  /* 0x00000003ff0d7819 */ /* 0x000fe2000001140e */
[C---:B------:R-:W-:Y:S01]  /*ab40*/  FMUL.FTZ R44, R10.reuse, R44 ;  /* 0x0000002c0a2c7220 */ /* 0x040fe20000410000 */
[----:B------:R-:W-:Y:S01]  /*ab50*/  LEA.HI R18, R15, R15, RZ, 0x1 ;  /* 0x0000000f0f127211 */ /* 0x000fe200078f08ff */
[----:B------:R-:W-:Y:S01]  /*ab60*/  FMUL.FTZ R45, R10, R45 ;  /* 0x0000002d0a2d7220 */ /* 0x000fe20000410000 */
[----:B------:R-:W-:Y:S01]  /*ab70*/  LEA.HI R17, R16, R16, RZ, 0x1 ;  /* 0x0000001010117211 */ /* 0x000fe200078f08ff */
[C---:B------:R-:W-:Y:S01]  /*ab80*/  FMUL.FTZ R48, R10.reuse, R48 ;  /* 0x000000300a307220 */ /* 0x040fe20000410000 */
[----:B------:R-:W-:Y:S01]  /*ab90*/  SHF.R.S32.HI R23, RZ, 0x4, R23 ;  /* 0x00000004ff177819 */ /* 0x000fe20000011417 */
[----:B------:R-:W-:Y:S01]  /*aba0*/  FMUL.FTZ R49, R10, R49 ;  /* 0x000000310a317220 */ /* 0x000fe20000410000 */
[----:B------:R-:W-:Y:S01]  /*abb0*/  LEA.HI R14, R14, R13, RZ, 0x1 ;  /* 0x0000000d0e0e7211 */ /* 0x000fe200078f08ff */
[----:B------:R-:W-:Y:S01]  /*abc0*/  FMUL.FTZ R52, R10, R52 ;  /* 0x000000340a347220 */ /* 0x000fe20000410000 */
[----:B------:R-:W-:Y:S01]  /*abd0*/  LOP3.LUT R20, R18, 0x1fffffe, RZ, 0xc0, !PT ;  /* 0x01fffffe12147812 */ /* 0x000fe200078ec0ff */
[----:B------:R-:W-:Y:S01]  /*abe0*/  IMAD.SHL.U32 R23, R23, 0x40, RZ ;  /* 0x0000004017177824 */ /* 0x000fe200078e00ff */
[----:B------:R-:W-:Y:S01]  /*abf0*/  LOP3.LUT R19, R17, 0xfffffffe, RZ, 0xc0, !PT ;  /* 0xfffffffe11137812 */ /* 0x000fe200078ec0ff */
[----:B------:R-:W-:Y:S01]  /*ac00*/  FMUL.FTZ R53, R10, R53 ;  /* 0x000000350a357220 */ /* 0x000fe20000410000 */
[----:B------:R-:W-:Y:S01]  /*ac10*/  LOP3.LUT R14, R14, 0xfffffffe, RZ, 0xc0, !PT ;  /* 0xfffffffe0e0e7812 */ /* 0x000fe200078ec0ff */
[----:B------:R-:W-:Y:S01]  /*ac20*/  FMUL.FTZ R56, R10, R56 ;  /* 0x000000380a387220 */ /* 0x000fe20000410000 */
[----:B------:R-:W-:Y:S01]  /*ac30*/  IADD3 R20, R15, -R20, RZ ;  /* 0x800000140f147210 */ /* 0x000fe20007ffe0ff */
[----:B------:R-:W-:Y:S01]  /*ac40*/  IMAD.IADD R19, R16, 0x1, -R19 ;  /* 0x0000000110137824 */ /* 0x000fe200078e0a13 */
[----:B------:R-:W-:Y:S01]  /*ac50*/  LEA.HI R15, R12, R5, RZ, 0x5 ;  /* 0x000000050c0f7211 */ /* 0x000fe200078f28ff */
[----:B------:R-:W-:Y:S01]  /*ac60*/  IMAD.IADD R25, R13, 0x1, -R14 ;  /* 0x000000010d197824 */ /* 0x000fe200078e0a0e */
[----:B------:R-:W-:Y:S01]  /*ac70*/  SHF.R.S32.HI R18, RZ, 0x1, R18 ;  /* 0x00000001ff127819 */ /* 0x000fe20000011412 */
[C---:B------:R-:W-:Y:S01]  /*ac80*/  FMUL.FTZ R57, R10.reuse, R57 ;  /* 0x000000390a397220 */ /* 0x040fe20000410000 */
[----:B------:R-:W-:Y:S01]  /*ac90*/  SHF.R.S32.HI R17, RZ, 0x1, R17 ;  /* 0x00000001ff117819 */ /* 0x000fe20000011411 */
[----:B------:R-:W-:Y:S01]  /*aca0*/  FMUL.FTZ R60, R10, R60 ;  /* 0x0000003c0a3c7220 */ /* 0x000fe20000410000 */
[----:B------:R-:W-:Y:S01]  /*acb0*/  IADD3 R21, -R24, R5, RZ ;  /* 0x0000000518157210 */ /* 0x000fe20007ffe1ff */
[C---:B------:R-:W-:Y:S01]  /*acc0*/  FMUL.FTZ R61, R10.reuse, R61 ;  /* 0x0000003d0a3d7220 */ /* 0x040fe20000410000 */
[----:B------:R-:W-:Y:S01]  /*acd0*/  SHF.R.S32.HI R16, RZ, 0x5, R15 ;  /* 0x00000005ff107819 */ /* 0x000fe2000001140f */
[C---:B------:R-:W-:Y:S01]  /*ace0*/  FMUL.FTZ R64, R10.reuse, R64 ;  /* 0x000000400a407220 */ /* 0x040fe20000410000 */
[----:B------:R-:W-:Y:S01]  /*acf0*/  LOP3.LUT R23, R23, 0xc0, RZ, 0xc0, !PT ;  /* 0x000000c017177812 */ /* 0x000fe200078ec0ff */
[----:B------:R-:W-:Y:S01]  /*ad00*/  FMUL.FTZ R65, R10, R65 ;  /* 0x000000410a417220 */ /* 0x000fe20000410000 */
[----:B------:R-:W-:Y:S01]  /*ad10*/  SHF.L.U32 R14, R18, 0x6, RZ ;  /* 0x00000006120e7819 */ /* 0x000fe200000006ff */
[C---:B------:R-:W-:Y:S01]  /*ad20*/  FMUL.FTZ R68, R10.reuse, R68 ;  /* 0x000000440a447220 */ /* 0x040fe20000410000 */
[----:B------:R-:W-:Y:S01]  /*ad30*/  SHF.L.U32 R24, R17, 0x3, RZ ;  /* 0x0000000311187819 */ /* 0x000fe200000006ff */
[----:B------:R-:W-:Y:S01]  /*ad40*/  FMUL.FTZ R69, R10, R69 ;  /* 0x000000450a457220 */ /* 0x000fe20000410000 */
[----:B------:R-:W-:Y:S01]  /*ad50*/  LEA.HI R22, R12, R5, RZ, 0x6 ;  /* 0x000000050c167211 */ /* 0x000fe200078f30ff */
[----:B------:R-:W-:Y:S01]  /*ad60*/  FMUL.FTZ R72, R10, R72 ;  /* 0x000000480a487220 */ /* 0x000fe20000410000 */
[----:B------:R-:W-:Y:S01]  /*ad70*/  LEA R21, R16, R21, 0x8 ;  /* 0x0000001510157211 */ /* 0x000fe200078e40ff */
[----:B------:R-:W-:Y:S01]  /*ad80*/  FMUL.FTZ R73, R10, R73 ;  /* 0x000000490a497220 */ /* 0x000fe20000410000 */
[----:B------:R-:W-:Y:S01]  /*ad90*/  LOP3.LUT R14, R14, 0xc0, RZ, 0xc0, !PT ;  /* 0x000000c00e0e7812 */ /* 0x000fe200078ec0ff */
[----:B------:R-:W-:Y:S01]  /*ada0*/  IMAD.SHL.U32 R22, R22, 0x4, RZ ;  /* 0x0000000416167824 */ /* 0x000fe200078e00ff */
[----:B------:R-:W-:Y:S01]  /*adb0*/  LOP3.LUT R17, R23, 0x18, R24, 0xf8, !PT ;  /* 0x0000001817117812 */ /* 0x000fe200078ef818 */
[C---:B------:R-:W-:Y:S01]  /*adc0*/  FMUL.FTZ R76, R10.reuse, R76 ;  /* 0x0000004c0a4c7220 */ /* 0x040fe20000410000 */
[----:B------:R-:W-:Y:S01]  /*add0*/  SHF.R.U32.HI R24, RZ, 0x3, R23 ;  /* 0x00000003ff187819 */ /* 0x000fe20000011617 */
[----:B------:R-:W-:Y:S01]  /*ade0*/  FMUL.FTZ R77, R10, R77 ;  /* 0x0000004d0a4d7220 */ /* 0x000fe20000410000 */
[----:B------:R-:W-:Y:S01]  /*adf0*/  LOP3.LUT R23, R18, 0x1, RZ, 0xc0, !PT ;  /* 0x0000000112177812 */ /* 0x000fe200078ec0ff */
        /* <DEDUP_REMOVED lines=8> */
[----:B------:R-:W-:Y:S01]  /*ae80*/  IMAD.U32 R14, R21, 0x2, R14 ;  /* 0x00000002150e7824 */ /* 0x000fe200078e000e */
[----:B------:R-:W-:Y:S01]  /*ae90*/  LOP3.LUT P0, RZ, R18, 0x2, RZ, 0xc0, !PT ;  /* 0x0000000212ff7812 */ /* 0x000fe2000780c0ff */
[----:B------:R-:W-:Y:S01]  /*aea0*/  FMUL.FTZ R51, R8, R51 ;  /* 0x0000003308337220 */ /* 0x000fe20000410000 */
[----:B------:R-:W-:Y:S01]  /*aeb0*/  MOV R10, 0x40 ;  /* 0x00000040000a7802 */ /* 0x000fe20000000f00 */
[----:B------:R-:W-:Y:S01]  /*aec0*/  IMAD R22, R25, 0x20, R22 ;  /* 0x0000002019167824 */ /* 0x000fe200078e0216 */
[----:B------:R-:W-:Y:S01]  /*aed0*/  SHF.L.U32 R18, R14, 0x2, RZ ;  /* 0x000000020e127819 */ /* 0x000fe200000006ff */
[C---:B------:R-:W-:Y:S01]  /*aee0*/  FMUL.FTZ R50, R8.reuse, R50 ;  /* 0x0000003208327220 */ /* 0x040fe20000410000 */
[----:B------:R-:W-:Y:S01]  /*aef0*/  LOP3.LUT R17, R17, R24, RZ, 0x3c, !PT ;  /* 0x0000001811117212 */ /* 0x000fe200078e3cff */
[C---:B------:R-:W-:Y:S01]  /*af00*/  FMUL.FTZ R55, R8.reuse, R55 ;  /* 0x0000003708377220 */ /* 0x040fe20000410000 */
[----:B------:R-:W-:Y:S01]  /*af10*/  LEA R20, R19, R22, 0x2 ;  /* 0x0000001613147211 */ /* 0x000fe200078e10ff */
        /* <DEDUP_REMOVED lines=10> */
[C---:B------:R-:W-:Y:S01]  /*afc0*/  FMUL.FTZ R67, R8.reuse, R67 ;  /* 0x0000004308437220 */ /* 0x040fe20000410000 */
        /* <DEDUP_REMOVED lines=11> */
[C---:B------:R-:W-:Y:S01]  /*b080*/  FMUL.FTZ R79, R8.reuse, R79 ;  /* 0x0000004f084f7220 */ /* 0x040fe20000410000 */
[----:B------:R-:W-:Y:S01]  /*b090*/  LOP3.LUT R11, R11, 0xffffffe0, RZ, 0xc0, !PT ;  /* 0xffffffe00b0b7812 */ /* 0x000fe200078ec0ff */
[C---:B------:R-:W-:Y:S01]  /*b0a0*/  FMUL.FTZ R78, R8.reuse, R78 ;  /* 0x0000004e084e7220 */ /* 0x040fe20000410000 */
[----:B------:R-:W-:Y:S01]  /*b0b0*/  STS.64 [R18], R44 ;  /* 0x0000002c12007388 */ /* 0x000fe20000000a00 */
[C---:B------:R-:W-:Y:S01]  /*b0c0*/  FMUL.FTZ R83, R8.reuse, R83 ;  /* 0x0000005308537220 */ /* 0x040fe20000410000 */
[----:B------:R-:W2:Y:S01]  /*b0d0*/  @P2 MUFU.LG2 R6, R6 ;  /* 0x0000000600062308 */ /* 0x000ea20000000c00 */
[----:B------:R-:W-:Y:S01]  /*b0e0*/  FMUL.FTZ R82, R8, R82 ;  /* 0x0000005208527220 */ /* 0x000fe20000410000 */
[----:B------:R-:W-:Y:S01]  /*b0f0*/  STS.64 [R18+0x400], R46 ;  /* 0x0004002e12007388 */ /* 0x000fe20000000a00 */
[----:B------:R-:W-:Y:S01]  /*b100*/  IMAD.IADD R8, R20, 0x1, R17 ;  /* 0x0000000114087824 */ /* 0x000fe200078e0211 */
[----:B------:R-:W-:-:S02]  /*b110*/  IADD3 R17, R10, R19, RZ ;  /* 0x000000130a117210 */ /* 0x000fc40007ffe0ff */
[----:B------:R-:W3:Y:S01]  /*b120*/  S2R R10, SR_CTAID.X ;  /* 0x00000000000a7919 */ /* 0x000ee20000002500 */
[C---:B------:R-:W-:Y:S02]  /*b130*/  IADD3 R4, R5.reuse, -R4, RZ ;  /* 0x8000000405047210 */ /* 0x040fe40007ffe0ff */
[----:B------:R-:W-:Y:S01]  /*b140*/  LEA.HI R12, R12, R5, RZ, 0x3 ;  /* 0x000000050c0c7211 */ /* 0x000fe200078f18ff */
[----:B------:R-:W-:Y:S01]  /*b150*/  STS.64 [R17], R48 ;  /* 0x0000003011007388 */ /* 0x000fe20000000a00 */
[----:B------:R-:W-:Y:S02]  /*b160*/  IADD3 R11, R0, -R11, RZ ;  /* 0x8000000b000b7210 */ /* 0x000fe40007ffe0ff */
[----:B------:R-:W-:Y:S01]  /*b170*/  LOP3.LUT P0, RZ, R4, 0x3, RZ, 0xc0, !PT ;  /* 0x0000000304ff7812 */ /* 0x000fe2000780c0ff */
[----:B------:R-:W-:Y:S01]  /*b180*/  STS.64 [R17+0x400], R50 ;  /* 0x0004003211007388 */ /* 0x000fe20000000a00 */
[----:B------:R-:W-:Y:S02]  /*b190*/  LOP3.LUT R12, R12, 0xfffffff8, RZ, 0xc0, !PT ;  /* 0xfffffff80c0c7812 */ /* 0x000fe400078ec0ff */
[----:B------:R-:W-:Y:S01]  /*b1a0*/  SHF.R.S32.HI R0, RZ, 0x1f, R11 ;  /* 0x0000001fff007819 */ /* 0x000fe2000001140b */
[----:B------:R-:W-:Y:S01]  /*b1b0*/  STS.64 [R14.X4+0x2000], R52 ;  /* 0x002000340e007388 */ /* 0x000fe20000004a00 */
[----:B------:R-:W-:Y:S01]  /*b1c0*/  MOV R4, 0xff800000 ;  /* 0xff80000000047802 */ /* 0x000fe20000000f00 */
[----:B------:R-:W-:Y:S01]  /*b1d0*/  IMAD.IADD R12, R5, 0x1, -R12 ;  /* 0x00000001050c7824 */ /* 0x000fe200078e0a0c */
[----:B------:R-:W-:Y:S01]  /*b1e0*/  LEA.HI R0, R0, R11, RZ, 0x2 ;  /* 0x0000000b00007211 */ /* 0x000fe200078f10ff */
[----:B------:R-:W-:Y:S01]  /*b1f0*/  STS.64 [R14.X4+0x2400], R54 ;  /* 0x002400360e007388 */ /* 0x000fe20000004a00 */
[----:B------:R-:W-:-:S02]  /*b200*/  IMAD.MOV.U32 R5, RZ, RZ, -0x800000 ;  /* 0xff800000ff057424 */ /* 0x000fc400078e00ff */
[----:B------:R-:W-:Y:S01]  /*b210*/  SHF.R.S32.HI R0, RZ, 0x2, R0 ;  /* 0x00000002ff007819 */ /* 0x000fe20000011400 */
[----:B------:R-:W-:Y:S04]  /*b220*/  STS.64 [R19+0x2000], R56 ;  /* 0x0020003813007388 */ /* 0x000fe80000000a00 */
[----:B------:R-:W-:Y:S01]  /*b230*/  STS.64 [R19+0x2400], R58 ;  /* 0x0024003a13007388 */ /* 0x000fe20000000a00 */
[----:B---3--:R-:W-:-:S03]  /*b240*/  IMAD.SHL.U32 R10, R10, 0x40, RZ ;  /* 0x000000400a0a7824 */ /* 0x008fc600078e00ff */
[----:B------:R-:W-:Y:S01]  /*b250*/  STS.64 [R18+0x2000], R60 ;  /* 0x0020003c12007388 */ /* 0x000fe20000000a00 */
[----:B------:R-:W-:Y:S01]  /*b260*/  IMAD R9, R9, c[0x0][0x214], R10 ;  /* 0x0000850009097a24 */ /* 0x000fe200078e020a */
[----:B------:R-:W-:Y:S02]  /*b270*/  SHF.L.U32 R10, R12, 0x2, RZ ;  /* 0x000000020c0a7819 */ /* 0x000fe400000006ff */
[----:B------:R-:W-:Y:S02]  /*b280*/  STS.64 [R18+0x2400], R62 ;  /* 0x0024003e12007388 */ /* 0x000fe40000000a00 */
[----:B------:R-:W-:Y:S02]  /*b290*/  SHF.R.S32.HI R11, RZ, 0x1f, R10 ;  /* 0x0000001fff0b7819 */ /* 0x000fe4000001140a */
        /* <DEDUP_REMOVED lines=9> */
[----:B------:R3:W-:Y:S04]  /*b330*/  STS.64 [R17+0x4400], R82 ;  /* 0x0044005211007388 */ /* 0x0007e80000000a00 */
[----:B------:R-:W-:Y:S01]  /*b340*/  BAR.SYNC.DEFER_BLOCKING 0x0 ;  /* 0x0000000000007b1d */ /* 0x000fe20000010000 */
[----:B---3--:R-:W-:-:S05]  /*b350*/  SHF.R.S32.HI R17, RZ, 0x1f, R16 ;  /* 0x0000001fff117819 */ /* 0x008fca0000011410 */
[----:B------:R-:W3:Y:S01]  /*b360*/  LDS.128 R60, [R8.X4] ;  /* 0x00000000083c7984 */ /* 0x000ee20000004c00 */
[----:B------:R-:W-:-:S03]  /*b370*/  LEA.HI R17, R17, R16, RZ, 0x2 ;  /* 0x0000001011117211 */ /* 0x000fc600078f10ff */
[----:B------:R-:W4:Y:S01]  /*b380*/  LDS.128 R56, [R8.X4+0x800] ;  /* 0x0008000008387984 */ /* 0x000f220000004c00 */
[----:B------:R-:W-:-:S03]  /*b390*/  LOP3.LUT R17, R17, 0xffffffc, RZ, 0xc0, !PT ;  /* 0x0ffffffc11117812 */ /* 0x000fc600078ec0ff */
[----:B------:R-:W1:Y:S01]  /*b3a0*/  LDS.128 R52, [R8.X4+0x1000] ;  /* 0x0010000008347984 */ /* 0x000e620000004c00 */
[----:B------:R-:W-:-:S03]  /*b3b0*/  IADD3 R17, R16, -R17, RZ ;  /* 0x8000001110117210 */ /* 0x000fc60007ffe0ff */
[----:B------:R-:W1:Y:S01]  /*b3c0*/  LDS.128 R48, [R8.X4+0x1800] ;  /* 0x0018000008307984 */ /* 0x000e620000004c00 */
[----:B------:R-:W-:-:S03]  /*b3d0*/  LEA R17, R17, R0, 0x4 ;  /* 0x0000000011117211 */ /* 0x000fc600078e20ff */
[----:B------:R-:W1:Y:S04]  /*b3e0*/  LDS.128 R44, [R8.X4+0x2000] ;  /* 0x00200000082c7984 */ /* 0x000e680000004c00 */
[----:B------:R-:W1:Y:S04]  /*b3f0*/  LDS.128 R40, [R8.X4+0x2800] ;  /* 0x0028000008287984 */ /* 0x000e680000004c00 */
[----:B------:R-:W1:Y:S04]  /*b400*/  LDS.128 R36, [R8.X4+0x3000] ;  /* 0x0030000008247984 */ /* 0x000e680000004c00 */
[----:B------:R-:W2:Y:S04]  /*b410*/  LDS.128 R32, [R8.X4+0x3800] ;  /* 0x0038000008207984 */ /* 0x000ea80000004c00 */
[----:B------:R-:W3:Y:S04]  /*b420*/  LDS.128 R28, [R8.X4+0x4000] ;  /* 0x00400000081c7984 */ /* 0x000ee80000004c00 */
[----:B------:R-:W3:Y:S04]  /*b430*/  LDS.128 R24, [R8.X4+0x4800] ;  /* 0x0048000008187984 */ /* 0x000ee80000004c00 */
[----:B------:R-:W3:Y:S04]  /*b440*/  LDS.128 R20, [R8.X4+0x5000] ;  /* 0x0050000008147984 */ /* 0x000ee80000004c00 */
[----:B------:R1:W3:Y:S02]  /*b450*/  LDS.128 R64, [R8.X4+0x5800] ;  /* 0x0058000008407984 */ /* 0x0002e40000004c00 */
[----:B-1----:R-:W-:-:S02]  /*b460*/  @P3 FMUL.FTZ R8, R7, 0.69314718246459960938 ;  /* 0x3f31721807083820 */ /* 0x002fc40000410000 */
[----:B--2---:R-:W-:Y:S02]  /*b470*/  @P2 FMUL.FTZ R7, R6, 0.69314718246459960938 ;  /* 0x3f31721806072820 */ /* 0x004fe40000410000 */
[----:B------:R-:W-:Y:S02]  /*b480*/  @P3 FFMA.FTZ R4, R3, c[0x0][0x238], R8 ;  /* 0x00008e0003043a23 */ /* 0x000fe40000010008 */
[----:B------:R-:W-:Y:S01]  /*b490*/  @P2 FFMA.FTZ R5, R2, c[0x0][0x238], R7 ;  /* 0x00008e0002052a23 */ /* 0x000fe20000010007 */
[----:B------:R-:W-:Y:S05]  /*b4a0*/  @P0 BRA `(.L_x_5543) ;  /* 0x000000a000000947 */ /* 0x000fea0003800000 */
[----:B----4-:R-:W-:Y:S02]  /*b4b0*/  IADD3 R3, R17, 0x8, RZ ;  /* 0x0000000811037810 */ /* 0x010fe40007ffe0ff */
[----:B------:R-:W-:Y:S02]  /*b4c0*/  SHF.R.S32.HI R2, RZ, 0x1f, R17 ;  /* 0x0000001fff027819 */ /* 0x000fe40000011411 */
[----:B------:R-:W-:Y:S02]  /*b4d0*/  IADD3 R0, P0, R9, R17, RZ ;  /* 0x0000001109007210 */ /* 0x000fe40007f1e0ff */
[----:B------:R-:W-:-:S02]  /*b4e0*/  ISETP.GE.AND P2, PT, R17, R114, PT ;  /* 0x000000721100720c */ /* 0x000fc40003f46270 */
[----:B------:R-:W-:Y:S02]  /*b4f0*/  ISETP.GE.AND P1, PT, R3, R114, PT ;  /* 0x000000720300720c */ /* 0x000fe40003f26270 */
[----:B------:R-:W-:Y:S02]  /*b500*/  LEA.HI.X.SX32 R3, R9, R2, 0x1, P0 ;  /* 0x0000000209037211 */ /* 0x000fe400000f0eff */
[----:B------:R-:W-:-:S04]  /*b510*/  LEA R2, P0, R0, c[0x0][0x208], 0x2 ;  /* 0x0000820000027a11 */ /* 0x000fc800078010ff */
[----:B------:R-:W-:-:S05]  /*b520*/  LEA.HI.X R3, R0, c[0x0][0x20c], R3, 0x2, P0 ;  /* 0x0000830000037a11 */ /* 0x000fca00000f1403 */
[----:B------:R1:W-:Y:S04]  /*b530*/  @!P2 STG.E [R2.64], R4 ;  /* 0x000000040200a986 */ /* 0x0003e8000c101904 */
[----:B------:R1:W-:Y:S02]  /*b540*/  @!P1 STG.E [R2.64+0x20], R5 ;  /* 0x0000200502009986 */ /* 0x0003e4000c101904 */
.L_x_5543:
[----:B----4-:R-:W-:Y:S05]  /*b550*/  BSYNC B0 ;  /* 0x0000000000007941 */ /* 0x010fea0003800000 */
.L_x_5542:
[C---:B-1----:R-:W-:Y:S01]  /*b560*/  IMAD.WIDE R4, R13.reuse, 0x60, R10 ;  /* 0x000000600d047825 */ /* 0x042fe200078e020a */
        /* <DEDUP_REMOVED lines=13> */
[----:B------:R1:W-:Y:S04]  /*b640*/  @!P1 STG.E.128 [R4.64+0x80], R44 ;  /* 0x0000802c04009986 */ /* 0x0003e8000c101d04 */
[----:B---3--:R1:W-:Y:S04]  /*b650*/  @!P0 STG.E.128 [R4.64+0x100], R28 ;  /* 0x0001001c04008986 */ /* 0x0083e8000c101d04 */
[----:B------:R1:W-:Y:S04]  /*b660*/  @!P2 STG.E.64 [R4.64], R60 ;  /* 0x0000003c0400a986 */ /* 0x0003e8000c101b04 */
[----:B------:R1:W-:Y:S02]  /*b670*/  @!P2 STG.E.64 [R4.64+0x8], R62 ;  /* 0x0000083e0400a986 */ /* 0x0003e4000c101b04 */
.L_x_5545:
[----:B------:R-:W-:Y:S05]  /*b680*/  BSYNC B0 ;  /* 0x0000000000007941 */ /* 0x000fea0003800000 */
.L_x_5544:
        /* <DEDUP_REMOVED lines=8> */
[----:B------:R2:W-:Y:S04]  /*b710*/  @!P1 STG.E.128 [R4.64+0x1880], R40 ;  /* 0x0018802804009986 */ /* 0x0005e8000c101d04 */
[----:B---3--:R2:W-:Y:S02]  /*b720*/  @!P0 STG.E.128 [R4.64+0x1900], R24 ;  /* 0x0019001804008986 */ /* 0x0085e4000c101d04 */
.L_x_5547:
[----:B------:R-:W-:Y:S05]  /*b730*/  BSYNC B0 ;  /* 0x0000000000007941 */ /* 0x000fea0003800000 */
.L_x_5546:
        /* <DEDUP_REMOVED lines=10> */
.L_x_5549:
[----:B------:R-:W-:Y:S05]  /*b7e0*/  BSYNC B0 ;  /* 0x0000000000007941 */ /* 0x000fea0003800000 */
.L_x_5548:
[----:B------:R-:W-:-:S04]  /*b7f0*/  IADD3 R13, R13, 0x30, RZ ;  /* 0x000000300d0d7810 */ /* 0x000fc80007ffe0ff */
[----:B------:R-:W-:-:S13]  /*b800*/  ISETP.GE.AND P0, PT, R13, R114, PT ;  /* 0x000000720d00720c */ /* 0x000fda0003f06270 */
[----:B------:R-:W-:Y:S05]  /*b810*/  @P0 EXIT ;  /* 0x000000000000094d */ /* 0x000fea0003800000 */
[----:B------:R-:W-:Y:S02]  /*b820*/  ISETP.GE.AND P0, PT, R2, c[0x0][0x220], PT ;  /* 0x0000880002007a0c */ /* 0x000fe40003f06270 */
[----:B------:R-:W-:-:S11]  /*b830*/  ISETP.GE.AND P1, PT, R10, c[0x0][0x220], PT ;  /* 0x000088000a007a0c */ /* 0x000fd60003f26270 */
[----:B------:R1:W-:Y:S01]  /*b840*/  @!P0 STG.E.128 [R4.64+0x4880], R32 ;  /* 0x0048802004008986 */ /* 0x0003e2000c101d04 */
[----:B------:R-:W-:-:S03]  /*b850*/  ISETP.GE.AND P0, PT, R0, c[0x0][0x220], PT ;  /* 0x0000880000007a0c */ /* 0x000fc60003f06270 */
[----:B------:R1:W-:Y:S10]  /*b860*/  @!P1 STG.E.128 [R4.64+0x4800], R48 ;  /* 0x0048003004009986 */ /* 0x0003f4000c101d04 */
[----:B------:R-:W-:Y:S05]  /*b870*/  @P0 EXIT ;  /* 0x000000000000094d */ /* 0x000fea0003800000 */
[----:B---3--:R-:W-:Y:S01]  /*b880*/  STG.E.128 [R4.64+0x4900], R64 ;  /* 0x0049004004007986 */ /* 0x008fe2000c101d04 */
[----:B------:R-:W-:Y:S05]  /*b890*/  EXIT ;  /* 0x000000000000794d */ /* 0x000fea0003800000 */
.L_x_5550:
        /* <DEDUP_REMOVED lines=14> */
.L_x_6170:


//--------------------- .text._ZN5flash24flash_fwd_splitkv_kernelI23Flash_fwd_kernel_traitsILi96ELi64ELi64ELi4ELb0ELb0EN7cutlass6half_tE19Flash_kernel_traitsILi96ELi64ELi64ELi4ES3_EELb1ELb0ELb1ELb0ELb0ELb1ELb1ELb0EEEvNS_16Flash_fwd_paramsE --------------------------
	.section	.text._ZN5flash24flash_fwd_splitkv_kernelI23Flash_fwd_kernel_traitsILi96ELi64ELi64ELi4ELb0ELb0EN7cutlass6half_tE19Flash_kernel_traitsILi96ELi64ELi64ELi4ES3_EELb1ELb0ELb1ELb0ELb0ELb1ELb1ELb0EEEvNS_16Flash_fwd_paramsE,"ax",@progbits
	.sectioninfo	@"SHI_REGISTERS=168"
	.align	128
        .global         _ZN5flash24flash_fwd_splitkv_kernelI23Flash_fwd_kernel_traitsILi96ELi64ELi64ELi4ELb0ELb0EN7cutlass6half_tE19Flash_kernel_traitsILi96ELi64ELi64ELi4ES3_EELb1ELb0ELb1ELb0ELb0ELb1ELb1ELb0EEEvNS_16Flash_fwd_paramsE
        .type           _ZN5flash24flash_fwd_splitkv_kernelI23Flash_fwd_kernel_traitsILi96ELi64ELi64ELi4ELb0ELb0EN7cutlass6half_tE19Flash_kernel_traitsILi96ELi64ELi64ELi4ES3_EELb1ELb0ELb1ELb0ELb0ELb1ELb1ELb0EEEvNS_16Flash_fwd_paramsE,@function
        .size           _ZN5flash24flash_fwd_splitkv_kernelI23Flash_fwd_kernel_traitsILi96ELi64ELi64ELi4ELb0ELb0EN7cutlass6half_tE19Flash_kernel_traitsILi96ELi64ELi64ELi4ES3_EELb1ELb0ELb1ELb0ELb0ELb1ELb1ELb0EEEvNS_16Flash_fwd_paramsE,(.L_x_6171 - _ZN5flash24flash_fwd_splitkv_kernelI23Flash_fwd_kernel_traitsILi96ELi64ELi64ELi4ELb0ELb0EN7cutlass6half_tE19Flash_kernel_traitsILi96ELi64ELi64ELi4ES3_EELb1ELb0ELb1ELb0ELb0ELb1ELb1ELb0EEEvNS_16Flash_fwd_paramsE)
        .other          _ZN5flash24flash_fwd_splitkv_kernelI23Flash_fwd_kernel_traitsILi96ELi64ELi64ELi4ELb0ELb0EN7cutlass6half_tE19Flash_kernel_traitsILi96ELi64ELi64ELi4ES3_EELb1ELb0ELb1ELb0ELb0ELb1ELb1ELb0EEEvNS_16Flash_fwd_paramsE,@"STO_CUDA_ENTRY STV_DEFAULT"
_ZN5flash24flash_fwd_splitkv_kernelI23Flash_fwd_kernel_traitsILi96ELi64ELi64ELi4ELb0ELb0EN7cutlass6half_tE19Flash_kernel_traitsILi96ELi64ELi64ELi4ES3_EELb1ELb0ELb1ELb0ELb0ELb1ELb1ELb0EEEvNS_16Flash_fwd_paramsE:
.text._ZN5flash24flash_fwd_splitkv_kernelI23Flash_fwd_kernel_traitsILi96ELi64ELi64ELi4ELb0ELb0EN7cutlass6half_tE19Flash_kernel_traitsILi96ELi64ELi64ELi4ES3_EELb1ELb0ELb1ELb0ELb0ELb1ELb1ELb0EEEvNS_16Flash_fwd_paramsE:
        /* <DEDUP_REMOVED lines=54> */
.L_x_5551:
[----:B-1-34-:R-:W-:Y:S02]  /*0360*/  MOV R5, c[0x0][0x218] ;  /* 0x0000860000057a02 */ /* 0x01afe40000000f00 */
.L_x_5552:
        /* <DEDUP_REMOVED lines=85> */
.L_x_5555:
[----:B------:R-:W-:Y:S05]  /*08c0*/  BSYNC B0 ;  /* 0x0000000000007941 */ /* 0x000fea0003800000 */
.L_x_5554:
        /* <DEDUP_REMOVED lines=10> */
.L_x_5557:
[----:B------:R-:W-:Y:S05]  /*0970*/  BSYNC B0 ;  /* 0x0000000000007941 */ /* 0x000fea0003800000 */
.L_x_5556:
        /* <DEDUP_REMOVED lines=10> */
.L_x_5559:
[----:B------:R-:W-:Y:S05]  /*0a20*/  BSYNC B0 ;  /* 0x0000000000007941 */ /* 0x000fea0003800000 */
.L_x_5558:
        /* <DEDUP_REMOVED lines=10> */
.L_x_5561:
[----:B------:R-:W-:Y:S05]  /*0ad0*/  BSYNC B0 ;  /* 0x0000000000007941 */ /* 0x000fea0003800000 */
.L_x_5560:
        /* <DEDUP_REMOVED lines=20> */
.L_x_5553:
        /* <DEDUP_REMOVED lines=92> */
.L_x_5562:
        /* <DEDUP_REMOVED lines=17> */
.L_x_5564:
        /* <DEDUP_REMOVED lines=50> */
.L_x_5563:
        /* <DEDUP_REMOVED lines=115> */
.L_x_5566:
[----:B------:R-:W-:Y:S05]  /*1d40*/  BSYNC B0 ;  /* 0x0000000000007941 */ /* 0x000fea0003800000 */
.L_x_5565:
        /* <DEDUP_REMOVED lines=36> */
.L_x_5568:
[----:B------:R-:W-:Y:S05]  /*1f90*/  BSYNC B0 ;  /* 0x0000000000007941 */ /* 0x000fea0003800000 */
.L_x_5567:
        /* <DEDUP_REMOVED lines=33> */
.L_x_5570:
[----:B------:R-:W-:Y:S05]  /*21b0*/  BSYNC B0 ;  /* 0x0000000000007941 */ /* 0x000fea0003800000 */
.L_x_5569:
        /* <DEDUP_REMOVED lines=35> */
.L_x_5572:
[----:B------:R-:W-:Y:S05]  /*23f0*/  BSYNC B0 ;  /* 0x0000000000007941 */ /* 0x000fea0003800000 */
.L_x_5571:
        /* <DEDUP_REMOVED lines=49> */
.L_x_5574:
[----:B---3--:R-:W-:Y:S05]  /*2710*/  BSYNC B0 ;  /* 0x0000000000007941 */ /* 0x008fea0003800000 */
.L_x_5573:
        /* <DEDUP_REMOVED lines=38> */
.L_x_5576:
[----:B------:R-:W-:Y:S05]  /*2980*/  BSYNC B0 ;  /* 0x0000000000007941 */ /* 0x000fea0003800000 */
.L_x_5575:
        /* <DEDUP_REMOVED lines=24> */
[----:B------:R-:W-:Y:S01]  /*2b10*/  LOP3.LUT R11, R10, 0x8, R11, 0xf8, !PT ;  /* 0x000000080a0b7812 */ /* 0x000fe200078ef80b */
[----:B------:R-:W-:Y:S01]  /*2b20*/  IMAD R100, R100, 0x10, R101 ;  /* 0x0000001064647824 */ /* 0x000fe200078e0265 */
[----:B------:R-:W-:Y:S02]  /*2b30*/  SHF.R.U32.HI R10, RZ, 0x3, R10 ;  /* 0x00000003ff0a7819 */ /* 0x000fe4000001160a */
[----:B------:R-:W-:Y:S01]  /*2b40*/  LOP3.LUT R13, R8, R5, RZ, 0x3c, !PT ;  /* 0x00000005080d7212 */ /* 0x000fe200078e3cff */
[----:B------:R-:W-:Y:S01]  /*2b50*/  IMAD R8, R98, 0x20, R9 ;  /* 0x0000002062087824 */ /* 0x000fe200078e0209 */
[----:B------:R-:W-:-:S02]  /*2b60*/  LOP3.LUT R5, R11, R10, RZ, 0x3c, !PT ;  /* 0x0000000a0b057212 */ /* 0x000fc400078e3cff */
[----:B------:R-:W-:Y:S01]  /*2b70*/  SEL R3, R3, 0xffffffe0, !P0 ;  /* 0xffffffe003037807 */ /* 0x000fe20004000000 */
[----:B------:R-:W-:Y:S01]  /*2b80*/  IMAD.U32 R112, R112, 0x20, R13 ;  /* 0x0000002070707824 */ /* 0x000fe200078e000d */
[----:B------:R-:W-:Y:S01]  /*2b90*/  IADD3 R99, R100, 0x1, R99 ;  /* 0x0000000164637810 */ /* 0x000fe20007ffe063 */
[----:B------:R-:W-:Y:S02]  /*2ba0*/  IMAD.IADD R113, R5, 0x1, R8 ;  /* 0x0000000105717824 */ /* 0x000fe400078e0208 */
[----:B------:R-:W-:Y:S01]  /*2bb0*/  IMAD.SHL.U32 R112, R112, 0x2, RZ ;  /* 0x0000000270707824 */ /* 0x000fe200078e00ff */
[----:B------:R-:W-:Y:S01]  /*2bc0*/  IADD3 R102, R94, R99, -R102 ;  /* 0x000000635e667210 */ /* 0x000fe20007ffe866 */
[----:B------:R-:W-:Y:S02]  /*2bd0*/  IMAD.SHL.U32 R113, R113, 0x2, RZ ;  /* 0x0000000271717824 */ /* 0x000fe400078e00ff */
[----:B------:R-:W-:Y:S01]  /*2be0*/  IMAD.IADD R109, R112, 0x1, R3 ;  /* 0x00000001706d7824 */ /* 0x000fe200078e0203 */
[----:B------:R-:W-:Y:S01]  /*2bf0*/  LDSM.16.M88.4 R44, [R112+0x3000] ;  /* 0x00300000702c783b */ /* 0x000fe20000000200 */
[----:B------:R-:W-:Y:S01]  /*2c00*/  IMAD R111, R4, 0x2, R113 ;  /* 0x00000002046f7824 */ /* 0x000fe200078e0271 */
[----:B------:R-:W-:-:S02]  /*2c10*/  IADD3 R99, R102, c[0x0][0x2e8], RZ ;  /* 0x0000ba0066637a10 */ /* 0x000fc40007ffe0ff */
[----:B------:R-:W5:Y:S04]  /*2c20*/  LDSM.16.M88.4 R52, [R113] ;  /* 0x000000007134783b */ /* 0x000f680000000200 */
[----:B--2-4-:R-:W-:Y:S04]  /*2c30*/  LDSM.16.M88.4 R12, [R109+0x3000] ;  /* 0x003000006d0c783b */ /* 0x014fe80000000200 */
[----:B------:R-:W-:Y:S04]  /*2c40*/  LDSM.16.M88.4 R76, [R111] ;  /* 0x000000006f4c783b */ /* 0x000fe80000000200 */
[----:B------:R-:W-:Y:S04]  /*2c50*/  LDSM.16.M88.4 R16, [R112+0x4000] ;  /* 0x004000007010783b */ /* 0x000fe80000000200 */
[----:B-1----:R-:W-:Y:S04]  /*2c60*/  LDSM.16.M88.4 R28, [R113+0x1000] ;  /* 0x00100000711c783b */ /* 0x002fe80000000200 */
[----:B------:R-:W1:Y:S04]  /*2c70*/  LDSM.16.M88.4 R24, [R112+0x3400] ;  /* 0x003400007018783b */ /* 0x000e680000000200 */
[----:B------:R-:W2:Y:S04]  /*2c80*/  LDSM.16.M88.4 R60, [R112+0x3800] ;  /* 0x00380000703c783b */ /* 0x000ea80000000200 */
[----:B------:R-:W-:Y:S04]  /*2c90*/  LDSM.16.M88.4 R84, [R109+0x4000] ;  /* 0x004000006d54783b */ /* 0x000fe80000000200 */
[----:B------:R-:W4:Y:S04]  /*2ca0*/  LDSM.16.M88.4 R20, [R111+0x1000] ;  /* 0x001000006f14783b */ /* 0x000f280000000200 */
[----:B------:R-:W3:Y:S01]  /*2cb0*/  LDSM.16.M88.4 R8, [R112+0x3c00] ;  /* 0x003c00007008783b */ /* 0x000ee20000000200 */
[C---:B-----5:R-:W-:Y:S03]  /*2cc0*/  HMMA.16816.F32 R40, R52.reuse, R44, RZ ;  /* 0x0000002c3428723c */ /* 0x060fe600000018ff */
[----:B------:R-:W5:Y:S04]  /*2cd0*/  LDSM.16.M88.4 R80, [R109+0x3400] ;  /* 0x003400006d50783b */ /* 0x000f680000000200 */
[----:B------:R-:W2:Y:S01]  /*2ce0*/  LDSM.16.M88.4 R72, [R109+0x3800] ;  /* 0x003800006d48783b */ /* 0x000ea20000000200 */
[C---:B------:R-:W-:Y:S03]  /*2cf0*/  HMMA.16816.F32 R44, R52.reuse, R46, RZ ;  /* 0x0000002e342c723c */ /* 0x040fe600000018ff */
[----:B------:R-:W-:Y:S04]  /*2d00*/  LDSM.16.M88.4 R32, [R112+0x5000] ;  /* 0x005000007020783b */ /* 0x000fe80000000200 */
[----:B------:R-:W-:Y:S04]  /*2d10*/  LDSM.16.M88.4 R68, [R109+0x3c00] ;  /* 0x003c00006d44783b */ /* 0x000fe80000000200 */
[----:B------:R-:W-:Y:S01]  /*2d20*/  LDSM.16.M88.4 R36, [R112+0x4400] ;  /* 0x004400007024783b */ /* 0x000fe20000000200 */
[----:B-1----:R-:W-:Y:S08]  /*2d30*/  HMMA.16816.F32 R48, R52, R24, RZ ;  /* 0x000000183430723c */ /* 0x002ff000000018ff */
[C---:B------:R-:W-:Y:S08]  /*2d40*/  HMMA.16816.F32 R40, R76.reuse, R12, R40 ;  /* 0x0000000c4c28723c */ /* 0x040ff00000001828 */
[----:B------:R-:W-:Y:S01]  /*2d50*/  HMMA.16816.F32 R44, R76, R14, R44 ;  /* 0x0000000e4c2c723c */ /* 0x000fe2000000182c */
[----:B------:R-:W1:Y:S07]  /*2d60*/  LDSM.16.M88.4 R12, [R113+0x2000] ;  /* 0x00200000710c783b */ /* 0x000e6e0000000200 */
[----:B------:R-:W-:Y:S08]  /*2d70*/  HMMA.16816.F32 R24, R52, R26, RZ ;  /* 0x0000001a3418723c */ /* 0x000ff000000018ff */
[C---:B------:R-:W-:Y:S08]  /*2d80*/  HMMA.16816.F32 R40, R28.reuse, R16, R40 ;  /* 0x000000101c28723c */ /* 0x040ff00000001828 */
[----:B------:R-:W-:Y:S01]  /*2d90*/  HMMA.16816.F32 R44, R28, R18, R44 ;  /* 0x000000121c2c723c */ /* 0x000fe2000000182c */
[----:B------:R-:W-:Y:S07]  /*2da0*/  LDSM.16.M88.4 R16, [R109+0x5000] ;  /* 0x005000006d10783b */ /* 0x000fee0000000200 */
[C---:B--2---:R-:W-:Y:S08]  /*2db0*/  HMMA.16816.F32 R64, R52.reuse, R60, RZ ;  /* 0x0000003c3440723c */ /* 0x044ff000000018ff */
[----:B------:R-:W-:Y:S08]  /*2dc0*/  HMMA.16816.F32 R60, R52, R62, RZ ;  /* 0x0000003e343c723c */ /* 0x000ff000000018ff */
[C---:B----4-:R-:W-:Y:S08]  /*2dd0*/  HMMA.16816.F32 R40, R20.reuse, R84, R40 ;  /* 0x000000541428723c */ /* 0x050ff00000001828 */
[----:B------:R-:W-:Y:S08]  /*2de0*/  HMMA.16816.F32 R44, R20, R86, R44 ;  /* 0x00000056142c723c */ /* 0x000ff0000000182c */
[C---:B---3--:R-:W-:Y:S08]  /*2df0*/  HMMA.16816.F32 R56, R52.reuse, R8, RZ ;  /* 0x000000083438723c */ /* 0x048ff000000018ff */
[----:B------:R-:W-:Y:S01]  /*2e00*/  HMMA.16816.F32 R52, R52, R10, RZ ;  /* 0x0000000a3434723c */ /* 0x000fe200000018ff */
[----:B------:R-:W2:Y:S07]  /*2e10*/  LDSM.16.M88.4 R8, [R111+0x2000] ;  /* 0x002000006f08783b */ /* 0x000eae0000000200 */
[C---:B-----5:R-:W-:Y:S08]  /*2e20*/  HMMA.16816.F32 R48, R76.reuse, R80, R48 ;  /* 0x000000504c30723c */ /* 0x060ff00000001830 */
[C---:B------:R-:W-:Y:S08]  /*2e30*/  HMMA.16816.F32 R24, R76.reuse, R82, R24 ;  /* 0x000000524c18723c */ /* 0x040ff00000001818 */
[C---:B------:R-:W-:Y:S08]  /*2e40*/  HMMA.16816.F32 R64, R76.reuse, R72, R64 ;  /* 0x000000484c40723c */ /* 0x040ff00000001840 */
[----:B------:R-:W-:Y:S01]  /*2e50*/  HMMA.16816.F32 R60, R76, R74, R60 ;  /* 0x0000004a4c3c723c */ /* 0x000fe2000000183c */
[----:B------:R-:W3:Y:S07]  /*2e60*/  LDSM.16.M88.4 R72, [R112+0x4800] ;  /* 0x004800007048783b */ /* 0x000eee0000000200 */
[C---:B-1----:R-:W-:Y:S08]  /*2e70*/  HMMA.16816.F32 R40, R12.reuse, R32, R40 ;  /* 0x000000200c28723c */ /* 0x042ff00000001828 */
[----:B------:R-:W-:Y:S01]  /*2e80*/  HMMA.16816.F32 R44, R12, R34, R44 ;  /* 0x000000220c2c723c */ /* 0x000fe2000000182c */
[----:B------:R-:W1:Y:S07]  /*2e90*/  LDSM.16.M88.4 R32, [R109+0x4400] ;  /* 0x004400006d20783b */ /* 0x000e6e0000000200 */
[C---:B------:R-:W-:Y:S08]  /*2ea0*/  HMMA.16816.F32 R56, R76.reuse, R68, R56 ;  /* 0x000000444c38723c */ /* 0x040ff00000001838 */
[----:B------:R-:W-:Y:S01]  /*2eb0*/  HMMA.16816.F32 R52, R76, R70, R52 ;  /* 0x000000464c34723c */ /* 0x000fe20000001834 */
[----:B------:R-:W4:Y:S06]  /*2ec0*/  LDSM.16.M88.4 R68, [R112+0x4c00] ;  /* 0x004c00007044783b */ /* 0x000f2c0000000200 */
[----:B------:R-:W-:Y:S01]  /*2ed0*/  IMAD.IADD R76, R7, 0x1, R126 ;  /* 0x00000001074c7824 */ /* 0x000fe200078e027e */
[----:B------:R-:W-:Y:S03]  /*2ee0*/  HMMA.16816.F32 R48, R28, R36, R48 ;  /* 0x000000241c30723c */ /* 0x000fe60000001830 */
[----:B------:R-:W-:Y:S01]  /*2ef0*/  I2F R3, R76 ;  /* 0x0000004c00037306 */ /* 0x000fe20000201400 */
[----:B------:R-:W-:-:S02]  /*2f00*/  IADD3 R78, R76, 0x1, RZ ;  /* 0x000000014c4e7810 */ /* 0x000fc40007ffe0ff */
[C---:B------:R-:W-:Y:S02]  /*2f10*/  IADD3 R80, R76.reuse, 0x8, RZ ;  /* 0x000000084c507810 */ /* 0x040fe40007ffe0ff */
[----:B------:R-:W-:Y:S01]  /*2f20*/  HMMA.16816.F32 R24, R28, R38, R24 ;  /* 0x000000261c18723c */ /* 0x000fe20000001818 */
[----:B------:R-:W-:Y:S01]  /*2f30*/  LDSM.16.M88.4 R36, [R112+0x5400] ;  /* 0x005400007024783b */ /* 0x000fe20000000200 */
[C---:B------:R-:W-:Y:S01]  /*2f40*/  IADD3 R82, R76.reuse, 0x11, RZ ;  /* 0x000000114c527810 */ /* 0x040fe20007ffe0ff */
[----:B------:R-:W-:Y:S05]  /*2f50*/  I2F R77, R78 ;  /* 0x0000004e004d7306 */ /* 0x000fea0000201400 */
[C---:B--2---:R-:W-:Y:S03]  /*2f60*/  HMMA.16816.F32 R40, R8.reuse, R16, R40 ;  /* 0x000000100828723c */ /* 0x044fe60000001828 */
[----:B------:R-:W-:Y:S05]  /*2f70*/  I2F R79, R80 ;  /* 0x00000050004f7306 */ /* 0x000fea0000201400 */
[----:B------:R-:W-:Y:S01]  /*2f80*/  HMMA.16816.F32 R44, R8, R18, R44 ;  /* 0x00000012082c723c */ /* 0x000fe2000000182c */
[----:B------:R-:W2:Y:S07]  /*2f90*/  LDSM.16.M88.4 R16, [R109+0x4800] ;  /* 0x004800006d10783b */ /* 0x000eae0000000200 */
[C---:B---3--:R-:W-:Y:S07]  /*2fa0*/  HMMA.16816.F32 R64, R28.reuse, R72, R64 ;  /* 0x000000481c40723c */ /* 0x048fee0000001840 */
[----:B------:R-:W-:Y:S01]  /*2fb0*/  IADD3 R72, R76, 0x9, RZ ;  /* 0x000000094c487810 */ /* 0x000fe20007ffe0ff */
[----:B------:R-:W-:Y:S01]  /*2fc0*/  HMMA.16816.F32 R60, R28, R74, R60 ;  /* 0x0000004a1c3c723c */ /* 0x000fe2000000183c */
[----:B------:R-:W-:Y:S01]  /*2fd0*/  FMUL.FTZ R81, R41, c[0x0][0x2ec] ;  /* 0x0000bb0029517a20 */ /* 0x000fe20000410000 */
[----:B------:R-:W-:Y:S01]  /*2fe0*/  I2F R75, R82 ;  /* 0x00000052004b7306 */ /* 0x000fe20000201400 */
[----:B------:R-:W-:-:S02]  /*2ff0*/  FMUL.FTZ R40, R40, c[0x0][0x2ec] ;  /* 0x0000bb0028287a20 */ /* 0x000fc40000410000 */
[----:B------:R-:W-:Y:S02]  /*3000*/  FMUL.FTZ R42, R42, c[0x0][0x2ec] ;  /* 0x0000bb002a2a7a20 */ /* 0x000fe40000410000 */
[----:B------:R-:W-:Y:S01]  /*3010*/  IADD3 R74, R76, 0x10, RZ ;  /* 0x000000104c4a7810 */ /* 0x000fe20007ffe0ff */
[----:B-1----:R-:W-:Y:S01]  /*3020*/  HMMA.16816.F32 R48, R20, R32, R48 ;  /* 0x000000201430723c */ /* 0x002fe20000001830 */
[----:B------:R-:W-:Y:S01]  /*3030*/  FMUL.FTZ R45, R45, c[0x0][0x2ec] ;  /* 0x0000bb002d2d7a20 */ /* 0x000fe20000410000 */
[----:B------:R-:W-:Y:S01]  /*3040*/  I2F R73, R72 ;  /* 0x0000004800497306 */ /* 0x000fe20000201400 */
[----:B------:R-:W-:Y:S02]  /*3050*/  FMUL.FTZ R47, R47, c[0x0][0x2ec] ;  /* 0x0000bb002f2f7a20 */ /* 0x000fe40000410000 */
[----:B------:R-:W-:-:S03]  /*3060*/  FMUL.FTZ R44, R44, c[0x0][0x2ec] ;  /* 0x0000bb002c2c7a20 */ /* 0x000fc60000410000 */
[----:B------:R-:W-:Y:S01]  /*3070*/  HMMA.16816.F32 R24, R20, R34, R24 ;  /* 0x000000221418723c */ /* 0x000fe20000001818 */
[----:B------:R-:W1:Y:S01]  /*3080*/  LDSM.16.M88.4 R32, [R109+0x4c00] ;  /* 0x004c00006d20783b */ /* 0x000e620000000200 */
[----:B------:R-:W3:Y:S06]  /*3090*/  MUFU.TANH R45, R45 ;  /* 0x0000002d002d7308 */ /* 0x000eec0000002400 */
[C---:B----4-:R-:W-:Y:S02]  /*30a0*/  HMMA.16816.F32 R56, R28.reuse, R68, R56 ;  /* 0x000000441c38723c */ /* 0x050fe40000001838 */
[----:B------:R-:W4:Y:S05]  /*30b0*/  MUFU.TANH R47, R47 ;  /* 0x0000002f002f7308 */ /* 0x000f2a0000002400 */
[----:B------:R-:W-:Y:S01]  /*30c0*/  FMUL.FTZ R69, R43, c[0x0][0x2ec] ;  /* 0x0000bb002b457a20 */ /* 0x000fe20000410000 */
[----:B------:R-:W-:Y:S01]  /*30d0*/  HMMA.16816.F32 R52, R28, R70, R52 ;  /* 0x000000461c34723c */ /* 0x000fe20000001834 */
[----:B------:R-:W5:Y:S01]  /*30e0*/  LDSM.16.M88.4 R28, [R109+0x5400] ;  /* 0x005400006d1c783b */ /* 0x000f620000000200 */
[----:B------:R-:W-:Y:S01]  /*30f0*/  IADD3 R68, R76, 0x18, RZ ;  /* 0x000000184c447810 */ /* 0x000fe20007ffe0ff */
[----:B------:R-:W-:Y:S01]  /*3100*/  I2F R41, R74 ;  /* 0x0000004a00297306 */ /* 0x000fe20000201400 */
[----:B---3--:R-:W-:-:S03]  /*3110*/  FFMA.FTZ R45, R0, R73, R45 ;  /* 0x00000049002d7223 */ /* 0x008fc6000001002d */
[----:B------:R-:W-:Y:S01]  /*3120*/  FMUL.FTZ R70, R46, c[0x0][0x2ec] ;  /* 0x0000bb002e467a20 */ /* 0x000fe20000410000 */
[C---:B--2---:R-:W-:Y:S01]  /*3130*/  HMMA.16816.F32 R64, R20.reuse, R16, R64 ;  /* 0x000000101440723c */ /* 0x044fe20000001840 */
[C---:B------:R-:W-:Y:S02]  /*3140*/  IADD3 R46, R76.reuse, 0x21, RZ ;  /* 0x000000214c2e7810 */ /* 0x040fe40007ffe0ff */
[----:B------:R-:W2:Y:S05]  /*3150*/  MUFU.TANH R69, R69 ;  /* 0x0000004500457308 */ /* 0x000eaa0000002400 */
[----:B------:R-:W-:Y:S01]  /*3160*/  HMMA.16816.F32 R60, R20, R18, R60 ;  /* 0x00000012143c723c */ /* 0x000fe2000000183c */
[----:B------:R-:W3:Y:S02]  /*3170*/  LDSM.16.M88.4 R16, [R112+0x5800] ;  /* 0x005800007010783b */ /* 0x000ee40000000200 */
[----:B------:R-:W-:Y:S05]  /*3180*/  I2F R43, R68 ;  /* 0x00000044002b7306 */ /* 0x000fea0000201400 */
[C---:B------:R-:W-:Y:S03]  /*3190*/  HMMA.16816.F32 R48, R12.reuse, R36, R48 ;  /* 0x000000240c30723c */ /* 0x040fe60000001830 */
[----:B------:R-:W-:Y:S04]  /*31a0*/  MUFU.TANH R44, R44 ;  /* 0x0000002c002c7308 */ /* 0x000fe80000002400 */
[C---:B------:R-:W-:Y:S01]  /*31b0*/  IADD3 R36, R76.reuse, 0x19, RZ ;  /* 0x000000194c247810 */ /* 0x040fe20007ffe0ff */
[----:B------:R-:W-:Y:S03]  /*31c0*/  HMMA.16816.F32 R24, R12, R38, R24 ;  /* 0x000000260c18723c */ /* 0x000fe60000001818 */
[----:B------:R-:W-:Y:S04]  /*31d0*/  I2F R71, R46 ;  /* 0x0000002e00477306 */ /* 0x000fe80000201400 */
[C---:B------:R-:W-:Y:S01]  /*31e0*/  IADD3 R38, R76.reuse, 0x20, RZ ;  /* 0x000000204c267810 */ /* 0x040fe20007ffe0ff */
[C---:B-1----:R-:W-:Y:S03]  /*31f0*/  HMMA.16816.F32 R56, R20.reuse, R32, R56 ;  /* 0x000000201438723c */ /* 0x042fe60000001838 */
[----:B------:R-:W-:Y:S04]  /*3200*/  MUFU.TANH R81, R81 ;  /* 0x0000005100517308 */ /* 0x000fe80000002400 */
[C---:B------:R-:W-:Y:S01]  /*3210*/  IADD3 R32, R76.reuse, 0x28, RZ ;  /* 0x000000284c207810 */ /* 0x040fe20007ffe0ff */
[----:B------:R-:W-:Y:S01]  /*3220*/  HMMA.16816.F32 R52, R20, R34, R52 ;  /* 0x000000221434723c */ /* 0x000fe20000001834 */
[----:B------:R-:W1:Y:S02]  /*3230*/  LDSM.16.M88.4 R20, [R109+0x5800] ;  /* 0x005800006d14783b */ /* 0x000e640000000200 */
[----:B------:R-:W-:Y:S04]  /*3240*/  I2F R37, R36 ;  /* 0x0000002400257306 */ /* 0x000fe80000201400 */
[----:B------:R-:W-:Y:S01]  /*3250*/  IADD3 R34, R76, 0x29, RZ ;  /* 0x000000294c227810 */ /* 0x000fe20007ffe0ff */
[C---:B-----5:R-:W-:Y:S03]  /*3260*/  HMMA.16816.F32 R48, R8.reuse, R28, R48 ;  /* 0x0000001c0830723c */ /* 0x060fe60000001830 */
[----:B------:R-:W-:Y:S05]  /*3270*/  I2F R39, R38 ;  /* 0x0000002600277306 */ /* 0x000fea0000201400 */
[----:B------:R-:W-:Y:S01]  /*3280*/  HMMA.16816.F32 R24, R8, R30, R24 ;  /* 0x0000001e0818723c */ /* 0x000fe20000001818 */
[----:B------:R-:W5:Y:S02]  /*3290*/  LDSM.16.M88.4 R28, [R112+0x5c00] ;  /* 0x005c0000701c783b */ /* 0x000f640000000200 */
[----:B------:R-:W-:Y:S05]  /*32a0*/  I2F R33, R32 ;  /* 0x0000002000217306 */ /* 0x000fea0000201400 */
[C---:B---3--:R-:W-:Y:S03]  /*32b0*/  HMMA.16816.F32 R64, R12.reuse, R16, R64 ;  /* 0x000000100c40723c */ /* 0x048fe60000001840 */
[----:B------:R-:W-:Y:S05]  /*32c0*/  I2F R35, R34 ;  /* 0x0000002200237306 */ /* 0x000fea0000201400 */
[----:B------:R-:W-:Y:S01]  /*32d0*/  HMMA.16816.F32 R60, R12, R18, R60 ;  /* 0x000000120c3c723c */ /* 0x000fe2000000183c */
[----:B------:R-:W3:Y:S01]  /*32e0*/  LDSM.16.M88.4 R16, [R109+0x5c00] ;  /* 0x005c00006d10783b */ /* 0x000ee20000000200 */
[----:B------:R-:W-:Y:S01]  /*32f0*/  FMUL.FTZ R48, R48, c[0x0][0x2ec] ;  /* 0x0000bb0030307a20 */ /* 0x000fe20000410000 */
[----:B------:R-:W-:Y:S01]  /*3300*/  MUFU.TANH R70, R70 ;  /* 0x0000004600467308 */ /* 0x000fe20000002400 */
[----:B------:R-:W-:Y:S01]  /*3310*/  FMUL.FTZ R50, R50, c[0x0][0x2ec] ;  /* 0x0000bb0032327a20 */ /* 0x000fe20000410000 */
[----:B------:R-:W-:-:S04]  /*3320*/  DEPBAR.LE SB0, 0x0 ;  /* 0x000080000000791a */ /* 0x000fc80000000000 */
[----:B------:R-:W-:Y:S02]  /*3330*/  FMUL.FTZ R24, R24, c[0x0][0x2ec] ;  /* 0x0000bb0018187a20 */ /* 0x000fe40000410000 */
[----:B------:R-:W-:Y:S01]  /*3340*/  FMUL.FTZ R84, R26, c[0x0][0x2ec] ;  /* 0x0000bb001a547a20 */ /* 0x000fe20000410000 */
[----:B------:R-:W-:Y:S01]  /*3350*/  MUFU.TANH R48, R48 ;  /* 0x0000003000307308 */ /* 0x000fe20000002400 */
[----:B------:R-:W-:Y:S01]  /*3360*/  FMUL.FTZ R49, R49, c[0x0][0x2ec] ;  /* 0x0000bb0031317a20 */ /* 0x000fe20000410000 */
[C---:B------:R-:W-:Y:S01]  /*3370*/  IADD3 R26, R76.reuse, 0x31, RZ ;  /* 0x000000314c1a7810 */ /* 0x040fe20007ffe0ff */
[----:B------:R-:W-:Y:S01]  /*3380*/  FMUL.FTZ R83, R25, c[0x0][0x2ec] ;  /* 0x0000bb0019537a20 */ /* 0x000fe20000410000 */
[C---:B-1----:R-:W-:Y:S01]  /*3390*/  HMMA.16816.F32 R64, R8.reuse, R20, R64 ;  /* 0x000000140840723c */ /* 0x042fe20000001840 */
[----:B------:R-:W-:Y:S02]  /*33a0*/  FMUL.FTZ R27, R27, c[0x0][0x2ec] ;  /* 0x0000bb001b1b7a20 */ /* 0x000fe40000410000 */
[----:B------:R-:W-:Y:S01]  /*33b0*/  FMUL.FTZ R51, R51, c[0x0][0x2ec] ;  /* 0x0000bb0033337a20 */ /* 0x000fe20000410000 */
[----:B------:R-:W1:Y:S03]  /*33c0*/  MUFU.TANH R24, R24 ;  /* 0x0000001800187308 */ /* 0x000e660000002400 */
[C---:B------:R-:W-:Y:S01]  /*33d0*/  IADD3 R20, R76.reuse, 0x30, RZ ;  /* 0x000000304c147810 */ /* 0x040fe20007ffe0ff */
[----:B------:R-:W-:Y:S04]  /*33e0*/  HMMA.16816.F32 R60, R8, R22, R60 ;  /* 0x00000016083c723c */ /* 0x000fe8000000183c */
[----:B------:R-:W1:Y:S03]  /*33f0*/  MUFU.TANH R84, R84 ;  /* 0x0000005400547308 */ /* 0x000e660000002400 */
[C---:B------:R-:W-:Y:S01]  /*3400*/  IADD3 R22, R76.reuse, 0x38, RZ ;  /* 0x000000384c167810 */ /* 0x040fe20007ffe0ff */
[C---:B-----5:R-:W-:Y:S04]  /*3410*/  HMMA.16816.F32 R52, R12.reuse, R30, R52 ;  /* 0x0000001e0c34723c */ /* 0x060fe80000001834 */
[----:B------:R-:W5:Y:S04]  /*3420*/  MUFU.TANH R50, R50 ;  /* 0x0000003200327308 */ /* 0x000f680000002400 */
[----:B------:R-:W-:Y:S01]  /*3430*/  HMMA.16816.F32 R56, R12, R28, R56 ;  /* 0x0000001c0c38723c */ /* 0x000fe20000001838 */
[----:B------:R-:W-:Y:S01]  /*3440*/  FMUL.FTZ R85, R65, c[0x0][0x2ec] ;  /* 0x0000bb0041557a20 */ /* 0x000fe20000410000 */
[----:B------:R-:W-:Y:S01]  /*3450*/  IADD3 R65, R76, 0x39, RZ ;  /* 0x000000394c417810 */ /* 0x000fe20007ffe0ff */
[----:B------:R-:W-:Y:S01]  /*3460*/  FMUL.FTZ R64, R64, c[0x0][0x2ec] ;  /* 0x0000bb0040407a20 */ /* 0x000fe20000410000 */
[----:B------:R-:W-:Y:S01]  /*3470*/  MUFU.TANH R49, R49 ;  /* 0x0000003100317308 */ /* 0x000fe20000002400 */
[----:B------:R-:W-:-:S02]  /*3480*/  FMUL.FTZ R66, R66, c[0x0][0x2ec] ;  /* 0x0000bb0042427a20 */ /* 0x000fc40000410000 */
[C---:B------:R-:W-:Y:S01]  /*3490*/  IADD3 R29, R99.reuse, 0x8, RZ ;  /* 0x00000008631d7810 */ /* 0x040fe20007ffe0ff */
[----:B------:R-:W-:Y:S01]  /*34a0*/  IMAD R28, R98, 0x20, R95 ;  /* 0x00000020621c7824 */ /* 0x000fe200078e025f */
[-C--:B------:R-:W-:Y:S01]  /*34b0*/  IMNMX R99, R99, R94.reuse, PT ;  /* 0x0000005e63637217 */ /* 0x080fe20003800200 */
[----:B----4-:R-:W-:Y:S01]  /*34c0*/  FFMA.FTZ R14, R0, R73, R47 ;  /* 0x00000049000e7223 */ /* 0x010fe2000001002f */
[----:B------:R-:W-:Y:S01]  /*34d0*/  IMNMX R98, R29, R94, PT ;  /* 0x0000005e1d627217 */ /* 0x000fe20003800200 */
[----:B------:R-:W-:Y:S01]  /*34e0*/  IMAD.IADD R5, R5, 0x1, R28 ;  /* 0x0000000105057824 */ /* 0x000fe200078e021c */
[----:B------:R-:W-:Y:S01]  /*34f0*/  ISETP.GE.AND P4, PT, R78, R99, PT ;  /* 0x000000634e00720c */ /* 0x000fe20003f86270 */
[----:B--2---:R-:W-:Y:S01]  /*3500*/  FFMA.FTZ R28, R0, R77, R69 ;  /* 0x0000004d001c7223 */ /* 0x004fe20000010045 */
[-C--:B------:R-:W-:Y:S01]  /*3510*/  ISETP.GE.AND P1, PT, R78, R98.reuse, PT ;  /* 0x000000624e00720c */ /* 0x080fe20003f26270 */
[C---:B---3--:R-:W-:Y:S01]  /*3520*/  HMMA.16816.F32 R52, R8.reuse, R18, R52 ;  /* 0x000000120834723c */ /* 0x048fe20000001834 */
[----:B------:R-:W-:Y:S01]  /*3530*/  FMUL.FTZ R78, R67, c[0x0][0x2ec] ;  /* 0x0000bb00434e7a20 */ /* 0x000fe20000410000 */
[----:B------:R-:W2:Y:S01]  /*3540*/  MUFU.TANH R85, R85 ;  /* 0x0000005500557308 */ /* 0x000ea20000002400 */
[----:B------:R-:W-:Y:S01]  /*3550*/  ISETP.GE.AND P5, PT, R72, R99, PT ;  /* 0x000000634800720c */ /* 0x000fe20003fa6270 */
[----:B------:R-:W-:Y:S01]  /*3560*/  FMUL.FTZ R62, R62, c[0x0][0x2ec] ;  /* 0x0000bb003e3e7a20 */ /* 0x000fe20000410000 */
[-C--:B------:R-:W-:Y:S01]  /*3570*/  ISETP.GE.AND P3, PT, R72, R98.reuse, PT ;  /* 0x000000624800720c */ /* 0x080fe20003f66270 */
[----:B------:R-:W-:Y:S01]  /*3580*/  FMUL.FTZ R72, R60, c[0x0][0x2ec] ;  /* 0x0000bb003c487a20 */ /* 0x000fe20000410000 */
[----:B------:R-:W-:Y:S01]  /*3590*/  FSEL R13, R45, -INF , !P5 ;  /* 0xff8000002d0d7808 */ /* 0x000fe20006800000 */
[----:B------:R-:W-:Y:S01]  /*35a0*/  HMMA.16816.F32 R56, R8, R16, R56 ;  /* 0x000000100838723c */ /* 0x000fe20000001838 */
[----:B------:R-:W-:Y:S01]  /*35b0*/  FSEL R14, R14, -INF , !P3 ;  /* 0xff8000000e0e7808 */ /* 0x000fe20005800000 */
[----:B------:R-:W3:Y:S01]  /*35c0*/  MUFU.TANH R69, R78 ;  /* 0x0000004e00457308 */ /* 0x000ee20000002400 */
[----:B-1----:R-:W-:Y:S01]  /*35d0*/  FFMA.FTZ R45, R0, R43, R24 ;  /* 0x0000002b002d7223 */ /* 0x002fe20000010018 */
[C---:B------:R-:W-:Y:S01]  /*35e0*/  ISETP.GE.AND P5, PT, R68.reuse, R99, PT ;  /* 0x000000634400720c */ /* 0x040fe20003fa6270 */
[----:B------:R-:W-:Y:S01]  /*35f0*/  FMUL.FTZ R61, R61, c[0x0][0x2ec] ;  /* 0x0000bb003d3d7a20 */ /* 0x000fe20000410000 */
[-C--:B------:R-:W-:Y:S01]  /*3600*/  ISETP.GE.AND P3, PT, R68, R98.reuse, PT ;  /* 0x000000624400720c */ /* 0x080fe20003f66270 */
[C---:B------:R-:W-:Y:S01]  /*3610*/  FFMA.FTZ R10, R0.reuse, R43, R84 ;  /* 0x0000002b000a7223 */ /* 0x040fe20000010054 */
[----:B------:R-:W-:Y:S01]  /*3620*/  FSEL R9, R45, -INF , !P5 ;  /* 0xff8000002d097808 */ /* 0x000fe20006800000 */
[C---:B------:R-:W-:Y:S01]  /*3630*/  FFMA.FTZ R60, R0.reuse, R79, R44 ;  /* 0x0000004f003c7223 */ /* 0x040fe2000001002c */
[----:B------:R-:W1:Y:S01]  /*3640*/  MUFU.TANH R83, R83 ;  /* 0x0000005300537308 */ /* 0x000e620000002400 */
[-C--:B------:R-:W-:Y:S01]  /*3650*/  FFMA.FTZ R15, R0, R41.reuse, R48 ;  /* 0x00000029000f7223 */ /* 0x080fe20000010030 */
[----:B------:R-:W-:Y:S01]  /*3660*/  FSEL R10, R10, -INF , !P3 ;  /* 0xff8000000a0a7808 */ /* 0x000fe20005800000 */
[----:B-----5:R-:W-:Y:S01]  /*3670*/  FFMA.FTZ R12, R0, R41, R50 ;  /* 0x00000029000c7223 */ /* 0x020fe20000010032 */
[----:B------:R-:W-:Y:S01]  /*3680*/  ISETP.GE.AND P5, PT, R46, R99, PT ;  /* 0x000000632e00720c */ /* 0x000fe20003fa6270 */
[----:B--2---:R-:W-:Y:S01]  /*3690*/  FFMA.FTZ R85, R0, R71, R85 ;  /* 0x0000004700557223 */ /* 0x004fe20000010055 */
[-C--:B------:R-:W-:Y:S01]  /*36a0*/  ISETP.GE.AND P3, PT, R46, R98.reuse, PT ;  /* 0x000000622e00720c */ /* 0x080fe20003f66270 */
[C---:B------:R-:W-:Y:S01]  /*36b0*/  FFMA.FTZ R67, R0.reuse, R77, R81 ;  /* 0x0000004d00437223 */ /* 0x040fe20000010051 */
[----:B------:R-:W2:Y:S01]  /*36c0*/  MUFU.TANH R27, R27 ;  /* 0x0000001b001b7308 */ /* 0x000ea20000002400 */
[----:B---3--:R-:W-:Y:S01]  /*36d0*/  FFMA.FTZ R69, R0, R71, R69 ;  /* 0x0000004700457223 */ /* 0x008fe20000010045 */
[----:B------:R-:W-:Y:S01]  /*36e0*/  ISETP.GE.AND P0, PT, R80, R99, PT ;  /* 0x000000635000720c */ /* 0x000fe20003f06270 */
[----:B------:R-:W-:Y:S01]  /*36f0*/  FMUL.FTZ R52, R52, c[0x0][0x2ec] ;  /* 0x0000bb0034347a20 */ /* 0x000fe20000410000 */
[----:B------:R-:W-:Y:S01]  /*3700*/  FSEL R135, R85, -INF , !P5 ;  /* 0xff80000055877808 */ /* 0x000fe20006800000 */
[C---:B------:R-:W-:Y:S01]  /*3710*/  FFMA.FTZ R31, R0.reuse, R75, R49 ;  /* 0x0000004b001f7223 */ /* 0x040fe20000010031 */
[----:B------:R-:W-:Y:S01]  /*3720*/  FSEL R134, R69, -INF , !P3 ;  /* 0xff80000045867808 */ /* 0x000fe20005800000 */
[----:B------:R-:W-:Y:S01]  /*3730*/  FMUL.FTZ R18, R57, c[0x0][0x2ec] ;  /* 0x0000bb0039127a20 */ /* 0x000fe20000410000 */
[----:B------:R-:W3:Y:S01]  /*3740*/  MUFU.TANH R64, R64 ;  /* 0x0000004000407308 */ /* 0x000ee20000002400 */
[----:B------:R-:W-:Y:S01]  /*3750*/  FSEL R67, R67, -INF , !P4 ;  /* 0xff80000043437808 */ /* 0x000fe20006000000 */
[----:B-1----:R-:W-:Y:S01]  /*3760*/  FFMA.FTZ R11, R0, R37, R83 ;  /* 0x00000025000b7223 */ /* 0x002fe20000010053 */
[----:B------:R-:W-:Y:S01]  /*3770*/  FSEL R28, R28, -INF , !P1 ;  /* 0xff8000001c1c7808 */ /* 0x000fe20004800000 */
[----:B------:R-:W-:Y:S01]  /*3780*/  FMUL.FTZ R19, R58, c[0x0][0x2ec] ;  /* 0x0000bb003a137a20 */ /* 0x000fe20000410000 */
[-C--:B------:R-:W-:Y:S01]  /*3790*/  ISETP.GE.AND P5, PT, R20, R99.reuse, PT ;  /* 0x000000631400720c */ /* 0x080fe20003fa6270 */
[----:B------:R-:W-:Y:S01]  /*37a0*/  FMUL.FTZ R56, R56, c[0x0][0x2ec] ;  /* 0x0000bb0038387a20 */ /* 0x000fe20000410000 */
[-C--:B------:R-:W-:Y:S01]  /*37b0*/  ISETP.GE.AND P3, PT, R20, R98.reuse, PT ;  /* 0x000000621400720c */ /* 0x080fe20003f66270 */
[----:B------:R-:W1:Y:S01]  /*37c0*/  MUFU.TANH R44, R72 ;  /* 0x00000048002c7308 */ /* 0x000e620000002400 */
[----:B------:R-:W-:Y:S01]  /*37d0*/  ISETP.GE.AND P4, PT, R74, R99, PT ;  /* 0x000000634a00720c */ /* 0x000fe20003f86270 */
[----:B--2---:R-:W-:Y:S01]  /*37e0*/  FFMA.FTZ R8, R0, R37, R27 ;  /* 0x0000002500087223 */ /* 0x004fe2000001001b */
[-C--:B------:R-:W-:Y:S01]  /*37f0*/  ISETP.GE.AND P1, PT, R74, R98.reuse, PT ;  /* 0x000000624a00720c */ /* 0x080fe20003f26270 */
[----:B------:R-:W-:Y:S01]  /*3800*/  FMUL.FTZ R27, R59, c[0x0][0x2ec] ;  /* 0x0000bb003b1b7a20 */ /* 0x000fe20000410000 */
[----:B------:R-:W-:Y:S01]  /*3810*/  FSEL R17, R60, -INF , !P0 ;  /* 0xff8000003c117808 */ /* 0x000fe20004000000 */
[----:B------:R-:W-:Y:S01]  /*3820*/  FMUL.FTZ R63, R63, c[0x0][0x2ec] ;  /* 0x0000bb003f3f7a20 */ /* 0x000fe20000410000 */
[----:B------:R-:W-:Y:S01]  /*3830*/  ISETP.GE.AND P0, PT, R82, R99, PT ;  /* 0x000000635200720c */ /* 0x000fe20003f06270 */
[----:B------:R-:W2:Y:S01]  /*3840*/  MUFU.TANH R41, R62 ;  /* 0x0000003e00297308 */ /* 0x000ea20000002400 */
[----:B------:R-:W-:Y:S01]  /*3850*/  FSEL R15, R15, -INF , !P4 ;  /* 0xff8000000f0f7808 */ /* 0x000fe20006000000 */
[----:B---3--:R-:W-:Y:S01]  /*3860*/  FFMA.FTZ R64, R0, R39, R64 ;  /* 0x0000002700407223 */ /* 0x008fe20000010040 */
[----:B------:R-:W-:Y:S01]  /*3870*/  FSEL R12, R12, -INF , !P1 ;  /* 0xff8000000c0c7808 */ /* 0x000fe20004800000 */
[----:B------:R-:W-:Y:S01]  /*3880*/  FMUL.FTZ R54, R54, c[0x0][0x2ec] ;  /* 0x0000bb0036367a20 */ /* 0x000fe20000410000 */
[C---:B------:R-:W-:Y:S01]  /*3890*/  ISETP.GE.AND P4, PT, R36.reuse, R99, PT ;  /* 0x000000632400720c */ /* 0x040fe20003f86270 */
[----:B------:R-:W-:Y:S01]  /*38a0*/  FMUL.FTZ R55, R55, c[0x0][0x2ec] ;  /* 0x0000bb0037377a20 */ /* 0x000fe20000410000 */
[----:B------:R-:W-:Y:S01]  /*38b0*/  ISETP.GE.AND P1, PT, R36, R98, PT ;  /* 0x000000622400720c */ /* 0x000fe20003f26270 */
[----:B------:R-:W3:Y:S01]  /*38c0*/  MUFU.TANH R30, R61 ;  /* 0x0000003d001e7308 */ /* 0x000ee20000002400 */
[----:B------:R-:W-:Y:S01]  /*38d0*/  FSEL R31, R31, -INF , !P0 ;  /* 0xff8000001f1f7808 */ /* 0x000fe20004000000 */
[----:B-1----:R-:W-:Y:S01]  /*38e0*/  FFMA.FTZ R44, R0, R33, R44 ;  /* 0x00000021002c7223 */ /* 0x002fe2000001002c */
[----:B------:R-:W-:Y:S01]  /*38f0*/  ISETP.GE.AND P0, PT, R38, R99, PT ;  /* 0x000000632600720c */ /* 0x000fe20003f06270 */
[----:B------:R-:W-:Y:S01]  /*3900*/  FFMA.FTZ R16, R0, R79, R70 ;  /* 0x0000004f00107223 */ /* 0x000fe20000010046 */
[----:B------:R-:W-:Y:S01]  /*3910*/  FSEL R11, R11, -INF , !P4 ;  /* 0xff8000000b0b7808 */ /* 0x000fe20006000000 */
[----:B------:R-:W-:Y:S01]  /*3920*/  FMUL.FTZ R53, R53, c[0x0][0x2ec] ;  /* 0x0000bb0035357a20 */ /* 0x000fe20000410000 */
[----:B------:R-:W-:Y:S01]  /*3930*/  FSEL R8, R8, -INF , !P1 ;  /* 0xff80000008087808 */ /* 0x000fe20004800000 */
[----:B------:R-:W-:Y:S01]  /*3940*/  I2F R21, R20 ;  /* 0x0000001400157306 */ /* 0x000fe20000201400 */
[----:B--2---:R-:W-:Y:S01]  /*3950*/  FFMA.FTZ R41, R0, R33, R41 ;  /* 0x0000002100297223 */ /* 0x004fe20000010029 */
[----:B------:R-:W-:-:S02]  /*3960*/  ISETP.GE.AND P4, PT, R32, R99, PT ;  /* 0x000000632000720c */ /* 0x000fc40003f86270 */
[-C--:B------:R-:W-:Y:S02]  /*3970*/  ISETP.GE.AND P1, PT, R32, R98.reuse, PT ;  /* 0x000000622000720c */ /* 0x080fe40003f26270 */
[----:B------:R-:W-:Y:S02]  /*3980*/  FSEL R103, R64, -INF , !P0 ;  /* 0xff80000040677808 */ /* 0x000fe40004000000 */
[----:B------:R-:W-:Y:S01]  /*3990*/  I2F R23, R22 ;  /* 0x0000001600177306 */ /* 0x000fe20000201400 */
[----:B---3--:R-:W-:Y:S01]  /*39a0*/  FFMA.FTZ R30, R0, R35, R30 ;  /* 0x00000023001e7223 */ /* 0x008fe2000001001e */
[----:B------:R-:W-:Y:S02]  /*39b0*/  ISETP.GE.AND P0, PT, R34, R99, PT ;  /* 0x000000632200720c */ /* 0x000fe40003f06270 */
[----:B------:R-:W-:Y:S02]  /*39c0*/  ISETP.GE.AND P2, PT, R80, R98, PT ;  /* 0x000000625000720c */ /* 0x000fe40003f46270 */
[----:B------:R-:W-:-:S02]  /*39d0*/  FSEL R133, R44, -INF , !P4 ;  /* 0xff8000002c857808 */ /* 0x000fc40006000000 */
[----:B------:R-:W1:Y:S01]  /*39e0*/  MUFU.TANH R20, R52 ;  /* 0x0000003400147308 */ /* 0x000e620000002400 */
[----:B------:R-:W-:Y:S02]  /*39f0*/  FSEL R106, R41, -INF , !P1 ;  /* 0xff800000296a7808 */ /* 0x000fe40004800000 */
[CC--:B------:R-:W-:Y:S02]  /*3a00*/  ISETP.GE.AND P4, PT, R26.reuse, R99.reuse, PT ;  /* 0x000000631a00720c */ /* 0x0c0fe40003f86270 */
[----:B------:R-:W-:Y:S02]  /*3a10*/  ISETP.GE.AND P1, PT, R26, R98, PT ;  /* 0x000000621a00720c */ /* 0x000fe40003f26270 */
[----:B------:R-:W-:Y:S01]  /*3a20*/  FSEL R101, R30, -INF , !P0 ;  /* 0xff8000001e657808 */ /* 0x000fe20004000000 */
[----:B------:R-:W2:Y:S01]  /*3a30*/  MUFU.TANH R51, R51 ;  /* 0x0000003300337308 */ /* 0x000ea20000002400 */
[----:B------:R-:W-:Y:S02]  /*3a40*/  FSEL R16, R16, -INF , !P2 ;  /* 0xff80000010107808 */ /* 0x000fe40005000000 */
[----:B------:R-:W-:-:S02]  /*3a50*/  ISETP.GE.AND P0, PT, R22, R99, PT ;  /* 0x000000631600720c */ /* 0x000fc40003f06270 */
[----:B------:R-:W-:-:S03]  /*3a60*/  ISETP.GE.AND P2, PT, R82, R98, PT ;  /* 0x000000625200720c */ /* 0x000fc60003f46270 */
[----:B------:R-:W3:Y:S01]  /*3a70*/  MUFU.TANH R66, R66 ;  /* 0x0000004200427308 */ /* 0x000ee20000002400 */
[----:B-1----:R-:W-:-:S05]  /*3a80*/  FFMA.FTZ R20, R0, R23, R20 ;  /* 0x0000001700147223 */ /* 0x002fca0000010014 */
[----:B------:R-:W-:Y:S02]  /*3a90*/  FSEL R127, R20, -INF , !P0 ;  /* 0xff800000147f7808 */ /* 0x000fe40004000000 */
[----:B------:R-:W-:Y:S01]  /*3aa0*/  I2F R25, R26 ;  /* 0x0000001a00197306 */ /* 0x000fe20000201400 */
[----:B--2---:R-:W-:Y:S01]  /*3ab0*/  FFMA.FTZ R51, R0, R75, R51 ;  /* 0x0000004b00337223 */ /* 0x004fe20000010033 */
[----:B------:R-:W-:-:S04]  /*3ac0*/  ISETP.GT.AND P0, PT, R120, R115, PT ;  /* 0x000000737800720c */ /* 0x000fc80003f04270 */
        /* <DEDUP_REMOVED lines=28> */
[----:B------:R-:W-:Y:S01]  /*3c90*/  BAR.SYNC.DEFER_BLOCKING 0x0 ;  /* 0x0000000000007b1d */ /* 0x000fe20000010000 */
[----:B------:R-:W-:-:S03]  /*3ca0*/  ISETP.GE.AND P1, PT, R65, R98, PT ;  /* 0x000000624100720c */ /* 0x000fc60003f26270 */
[----:B------:R-:W-:Y:S02]  /*3cb0*/  FSEL R19, R19, -INF , !P5 ;  /* 0xff80000013137808 */ /* 0x000fe40006800000 */
[----:B------:R-:W2:Y:S01]  /*3cc0*/  MUFU.TANH R26, R53 ;  /* 0x00000035001a7308 */ /* 0x000ea20000002400 */
[----:B-1----:R-:W-:-:S05]  /*3cd0*/  FFMA.FTZ R18, R0, R3, R42 ;  /* 0x0000000300127223 */ /* 0x002fca000001002a */
[----:B------:R-:W-:Y:S02]  /*3ce0*/  FSEL R18, R18, -INF , !P3 ;  /* 0xff80000012127808 */ /* 0x000fe40005800000 */
[----:B------:R-:W1:Y:S08]  /*3cf0*/  MUFU.TANH R54, R54 ;  /* 0x0000003600367308 */ /* 0x000e700000002400 */
[----:B------:R-:W3:Y:S01]  /*3d00*/  MUFU.TANH R55, R55 ;  /* 0x0000003700377308 */ /* 0x000ee20000002400 */
[----:B--2---:R-:W-:-:S05]  /*3d10*/  FFMA.FTZ R26, R0, R29, R26 ;  /* 0x0000001d001a7223 */ /* 0x004fca000001001a */
[----:B------:R-:W-:Y:S01]  /*3d20*/  FSEL R107, R26, -INF , !P4 ;  /* 0xff8000001a6b7808 */ /* 0x000fe20006000000 */
[----:B-1----:R-:W-:-:S05]  /*3d30*/  FFMA.FTZ R34, R0, R23, R54 ;  /* 0x0000001700227223 */ /* 0x002fca0000010036 */
        /* <DEDUP_REMOVED lines=62> */
.L_x_5578:
[----:B------:R-:W-:-:S04]  /*4120*/  LEA R2, -R2, RZ, 0x6 ;  /* 0x000000ff02027211 */ /* 0x000fc800078e31ff */
[----:B------:R-:W-:Y:S02]  /*4130*/  SHF.R.S32.HI R6, RZ, 0x1f, R2 ;  /* 0x0000001fff067819 */ /* 0x000fe40000011402 */
.L_x_5579:
        /* <DEDUP_REMOVED lines=59> */
.L_x_5581:
[----:B------:R-:W-:Y:S05]  /*44f0*/  BSYNC B0 ;  /* 0x0000000000007941 */ /* 0x000fea0003800000 */
.L_x_5580:
[----:B------:R-:W0:Y:S01]  /*4500*/  LDGDEPBAR ;  /* 0x00000000000079af */ /* 0x000e220000000000 */
[----:B------:R-:W-:Y:S02]  /*4510*/  MOV R96, R20 ;  /* 0x0000001400607202 */ /* 0x000fe40000000f00 */
[----:B------:R-:W-:Y:S02]  /*4520*/  MOV R97, R7 ;  /* 0x0000000700617202 */ /* 0x000fe40000000f00 */
.L_x_5577:
[----:B--2---:R-:W-:Y:S02]  /*4530*/  FMNMX.FTZ R2, R19, R67, !PT ;  /* 0x0000004313027209 */ /* 0x004fe40007810000 */
        /* <DEDUP_REMOVED lines=28> */
[----:B------:R-:W-:-:S03]  /*4700*/  SHF.L.U32 R110, R5, 0x1, RZ ;  /* 0x00000001056e7819 */ /* 0x000fc600000006ff */
[----:B------:R-:W2:Y:S01]  /*4710*/  SHFL.BFLY PT, R2, R21, 0x2, 0x1f ;  /* 0x0c401f0015027f89 */ /* 0x000ea200000e0000 */
[----:B------:R-:W-:-:S03]  /*4720*/  LEA R108, R4, R110, 0x1 ;  /* 0x0000006e046c7211 */ /* 0x000fc600078e08ff */
[----:B-1----:R-:W-:Y:S04]  /*4730*/  LDSM.16.MT88.4 R40, [R110+0x8000] ;  /* 0x008000006e28783b */ /* 0x002fe80000004200 */
[----:B------:R-:W-:Y:S04]  /*4740*/  LDSM.16.MT88.4 R52, [R108+0x7000] ;  /* 0x007000006c34783b */ /* 0x000fe80000004200 */
[----:B------:R-:W-:Y:S04]  /*4750*/  LDSM.16.MT88.4 R76, [R110+0x6000] ;  /* 0x006000006e4c783b */ /* 0x000fe80000004200 */
[----:B------:R-:W-:Y:S04]  /*4760*/  LDSM.16.MT88.4 R68, [R108+0x6000] ;  /* 0x006000006c44783b */ /* 0x000fe80000004200 */
[----:B------:R-:W-:Y:S01]  /*4770*/  LDSM.16.MT88.4 R60, [R110+0x7000] ;  /* 0x007000006e3c783b */ /* 0x000fe20000004200 */
[----:B--2---:R-:W-:-:S02]  /*4780*/  FMNMX.FTZ R2, R21, R2, !PT ;  /* 0x0000000215027209 */ /* 0x004fc40007810000 */
        /* <DEDUP_REMOVED lines=34> */
[----:B------:R-:W-:-:S02]  /*49b0*/  FFMA.FTZ R95, R16, c[0x0][0x23c], -R85 ;  /* 0x00008f00105f7a23 */ /* 0x000fc40000010855 */
[--C-:B------:R-:W-:Y:S01]  /*49c0*/  FFMA.FTZ R32, R14, c[0x0][0x23c], -R85.reuse ;  /* 0x00008f000e207a23 */ /* 0x100fe20000010855 */
[----:B------:R-:W-:Y:S01]  /*49d0*/  MUFU.EX2 R128, R128 ;  /* 0x0000008000807308 */ /* 0x000fe20000000800 */
[--C-:B------:R-:W-:Y:S01]  /*49e0*/  FFMA.FTZ R23, R10, c[0x0][0x23c], -R85.reuse ;  /* 0x00008f000a177a23 */ /* 0x100fe20000010855 */
[----:B------:R-:W-:Y:S01]  /*49f0*/  LDSM.16.MT88.4 R16, [R108+0x6400] ;  /* 0x006400006c10783b */ /* 0x000fe20000004200 */
[--C-:B------:R-:W-:Y:S02]  /*4a00*/  FFMA.FTZ R20, R8, c[0x0][0x23c], -R85.reuse ;  /* 0x00008f0008147a23 */ /* 0x100fe40000010855 */
[--C-:B------:R-:W-:Y:S01]  /*4a10*/  FFMA.FTZ R31, R12, c[0x0][0x23c], -R85.reuse ;  /* 0x00008f000c1f7a23 */ /* 0x100fe20000010855 */
[----:B------:R-:W2:Y:S01]  /*4a20*/  LDSM.16.MT88.4 R8, [R108+0x7400] ;  /* 0x007400006c08783b */ /* 0x000ea20000004200 */
[--C-:B------:R-:W-:Y:S01]  /*4a30*/  FFMA.FTZ R28, R24, c[0x0][0x23c], -R85.reuse ;  /* 0x00008f00181c7a23 */ /* 0x100fe20000010855 */
[----:B------:R-:W3:Y:S01]  /*4a40*/  MUFU.EX2 R131, R131 ;  /* 0x0000008300837308 */ /* 0x000ee20000000800 */
[----:B-1----:R-:W-:Y:S01]  /*4a50*/  F2FP.PACK_AB R50, R86, R87 ;  /* 0x000000575632723e */ /* 0x002fe200000000ff */
[----:B------:R-:W1:Y:S01]  /*4a60*/  LDSM.16.MT88.4 R24, [R110+0x6400] ;  /* 0x006400006e18783b */ /* 0x000e620000004200 */
[----:B------:R-:W-:-:S02]  /*4a70*/  FFMA.FTZ R84, R84, c[0x0][0x23c], -R85 ;  /* 0x00008f0054547a23 */ /* 0x000fc40000010855 */
[--C-:B------:R-:W-:Y:S01]  /*4a80*/  FFMA.FTZ R35, R35, c[0x0][0x23c], -R85.reuse ;  /* 0x00008f0023237a23 */ /* 0x100fe20000010855 */
[----:B------:R-:W-:Y:S01]  /*4a90*/  LDSM.16.MT88.4 R12, [R110+0x7400] ;  /* 0x007400006e0c783b */ /* 0x000fe20000004200 */
[----:B------:R-:W-:Y:S01]  /*4aa0*/  FFMA.FTZ R127, R127, c[0x0][0x23c], -R132 ;  /* 0x00008f007f7f7a23 */ /* 0x000fe20000010884 */
[----:B------:R-:W-:Y:S01]  /*4ab0*/  MUFU.EX2 R95, R95 ;  /* 0x0000005f005f7308 */ /* 0x000fe20000000800 */
[----:B------:R-:W-:Y:S02]  /*4ac0*/  FFMA.FTZ R34, R34, c[0x0][0x23c], -R85 ;  /* 0x00008f0022227a23 */ /* 0x000fe40000010855 */
[----:B------:R-:W-:-:S05]  /*4ad0*/  FADD.FTZ R130, R130, R129 ;  /* 0x0000008182827221 */ /* 0x000fca0000010000 */
[----:B------:R-:W4:Y:S01]  /*4ae0*/  MUFU.EX2 R32, R32 ;  /* 0x0000002000207308 */ /* 0x000f220000000800 */
[----:B---3--:R-:W-:Y:S01]  /*4af0*/  F2FP.PACK_AB R49, R131, R128 ;  /* 0x000000808331723e */ /* 0x008fe200000000ff */
[----:B------:R-:W-:-:S06]  /*4b00*/  FADD.FTZ R128, R128, R131 ;  /* 0x0000008380807221 */ /* 0x000fcc0000010000 */
        /* <DEDUP_REMOVED lines=38> */
[C---:B-1----:R-:W-:Y:S02]  /*4d70*/  HMMA.16816.F32 R76, R4.reuse, R26, R76 ;  /* 0x0000001a044c723c */ /* 0x042fe4000000184c */
[----:B------:R-:W-:Y:S05]  /*4d80*/  MUFU.EX2 R84, R84 ;  /* 0x0000005400547308 */ /* 0x000fea0000000800 */
[----:B------:R-:W-:Y:S01]  /*4d90*/  FFMA.FTZ R27, R101, c[0x0][0x23c], -R132 ;  /* 0x00008f00651b7a23 */ /* 0x000fe20000010884 */
[----:B------:R-:W-:Y:S01]  /*4da0*/  HMMA.16816.F32 R80, R4, R24, R80 ;  /* 0x000000180450723c */ /* 0x000fe20000001850 */
[----:B------:R-:W-:-:S02]  /*4db0*/  FFMA.FTZ R101, R138, c[0x0][0x23c], -R85 ;  /* 0x00008f008a657a23 */ /* 0x000fc40000010855 */
[--C-:B------:R-:W-:Y:S01]  /*4dc0*/  FFMA.FTZ R26, R134, c[0x0][0x23c], -R85.reuse ;  /* 0x00008f00861a7a23 */ /* 0x100fe20000010855 */
[----:B------:R-:W-:Y:S01]  /*4dd0*/  MUFU.EX2 R35, R35 ;  /* 0x0000002300237308 */ /* 0x000fe20000000800 */
[--C-:B------:R-:W-:Y:S02]  /*4de0*/  FFMA.FTZ R134, R33, c[0x0][0x23c], -R85.reuse ;  /* 0x00008f0021867a23 */ /* 0x100fe40000010855 */
[--C-:B------:R-:W-:Y:S01]  /*4df0*/  FFMA.FTZ R25, R106, c[0x0][0x23c], -R85.reuse ;  /* 0x00008f006a197a23 */ /* 0x100fe20000010855 */
[----:B------:R-:W-:Y:S01]  /*4e00*/  HMMA.16816.F32 R72, R4, R16, R72 ;  /* 0x000000100448723c */ /* 0x000fe20000001848 */
[----:B------:R-:W-:-:S03]  /*4e10*/  FFMA.FTZ R24, R104, c[0x0][0x23c], -R85 ;  /* 0x00008f0068187a23 */ /* 0x000fc60000010855 */
[----:B------:R-:W-:Y:S04]  /*4e20*/  MUFU.EX2 R27, R27 ;  /* 0x0000001b001b7308 */ /* 0x000fe80000000800 */
[C---:B------:R-:W-:Y:S01]  /*4e30*/  HMMA.16816.F32 R68, R4.reuse, R18, R68 ;  /* 0x000000120444723c */ /* 0x040fe20000001844 */
[----:B------:R-:W-:Y:S03]  /*4e40*/  LDSM.16.MT88.4 R16, [R110+0x6c00] ;  /* 0x006c00006e10783b */ /* 0x000fe60000004200 */
[----:B------:R-:W-:Y:S04]  /*4e50*/  MUFU.EX2 R101, R101 ;  /* 0x0000006500657308 */ /* 0x000fe80000000800 */
[C---:B--2---:R-:W-:Y:S04]  /*4e60*/  HMMA.16816.F32 R36, R4.reuse, R8, R36 ;  /* 0x000000080424723c */ /* 0x044fe80000001824 */
[----:B------:R-:W1:Y:S04]  /*4e70*/  MUFU.EX2 R26, R26 ;  /* 0x0000001a001a7308 */ /* 0x000e680000000800 */
[C---:B------:R-:W-:Y:S01]  /*4e80*/  HMMA.16816.F32 R40, R4.reuse, R10, R40 ;  /* 0x0000000a0428723c */ /* 0x040fe20000001828 */
[----:B------:R-:W2:Y:S03]  /*4e90*/  LDSM.16.MT88.4 R8, [R108+0x8000] ;  /* 0x008000006c08783b */ /* 0x000ea60000004200 */
[----:B------:R-:W-:Y:S04]  /*4ea0*/  MUFU.EX2 R25, R25 ;  /* 0x0000001900197308 */ /* 0x000fe80000000800 */
[C---:B------:R-:W-:Y:S04]  /*4eb0*/  HMMA.16816.F32 R64, R4.reuse, R12, R64 ;  /* 0x0000000c0440723c */ /* 0x040fe80000001840 */
[----:B------:R-:W4:Y:S04]  /*4ec0*/  MUFU.EX2 R24, R24 ;  /* 0x0000001800187308 */ /* 0x000f280000000800 */
[----:B------:R-:W-:Y:S01]  /*4ed0*/  HMMA.16816.F32 R60, R4, R14, R60 ;  /* 0x0000000e043c723c */ /* 0x000fe2000000183c */
[----:B------:R-:W-:Y:S03]  /*4ee0*/  LDSM.16.MT88.4 R12, [R108+0x6c00] ;  /* 0x006c00006c0c783b */ /* 0x000fe60000004200 */
        /* <DEDUP_REMOVED lines=38> */
[----:B-----5:R-:W-:Y:S01]  /*5150*/  F2FP.PACK_AB R6, R107, R104 ;  /* 0x000000686b06723e */ /* 0x020fe200000000ff */
[----:B------:R-:W-:Y:S01]  /*5160*/  FADD.FTZ R5, R86, R5 ;  /* 0x0000000556057221 */ /* 0x000fe20000010000 */
[----:B------:R-:W-:Y:S02]  /*5170*/  F2FP.PACK_AB R7, R134, R33 ;  /* 0x000000218607723e */ /* 0x000fe400000000ff */
[----:B------:R-:W-:Y:S01]  /*5180*/  LEA R130, P1, R96, c[0x0][0x168], 0x1 ;  /* 0x00005a0060827a11 */ /* 0x000fe200078208ff */
[----:B------:R-:W-:Y:S01]  /*5190*/  FADD.FTZ R30, R30, R5 ;  /* 0x000000051e1e7221 */ /* 0x000fe20000010000 */
[----:B------:R-:W-:Y:S01]  /*51a0*/  F2FP.PACK_AB R5, R35, R84 ;  /* 0x000000542305723e */ /* 0x000fe200000000ff */
[----:B------:R-:W-:Y:S01]  /*51b0*/  FADD.FTZ R84, R84, R25 ;  /* 0x0000001954547221 */ /* 0x000fe20000010000 */
[----:B------:R-:W-:Y:S01]  /*51c0*/  LEA.HI.X R131, R96, c[0x0][0x16c], R97, 0x1, P1 ;  /* 0x00005b0060837a11 */ /* 0x000fe200008f0c61 */
[----:B------:R-:W-:Y:S02]  /*51d0*/  FADD.FTZ R29, R29, R30 ;  /* 0x0000001e1d1d7221 */ /* 0x000fe40000010000 */
[----:B------:R-:W-:-:S02]  /*51e0*/  FADD.FTZ R84, R35, R84 ;  /* 0x0000005423547221 */ /* 0x000fc40000010000 */
[----:B------:R-:W-:Y:S02]  /*51f0*/  HMMA.16816.F32 R72, R4, R12, R72 ;  /* 0x0000000c0448723c */ /* 0x000fe40000001848 */
[----:B------:R-:W-:-:S04]  /*5200*/  FADD.FTZ R33, R33, R84 ;  /* 0x0000005421217221 */ /* 0x000fc80000010000 */
[----:B------:R-:W-:Y:S02]  /*5210*/  FADD.FTZ R134, R134, R33 ;  /* 0x0000002186867221 */ /* 0x000fe40000010000 */
        /* <DEDUP_REMOVED lines=90> */
.L_x_5583:
[----:B------:R-:W-:-:S04]  /*57c0*/  LEA R6, -R4, RZ, 0x6 ;  /* 0x000000ff04067211 */ /* 0x000fc800078e31ff */
[----:B------:R-:W-:Y:S02]  /*57d0*/  SHF.R.S32.HI R5, RZ, 0x1f, R6 ;  /* 0x0000001fff057819 */ /* 0x000fe40000011406 */
.L_x_5584:
        /* <DEDUP_REMOVED lines=139> */
[----:B------:R-:W-:-:S03]  /*6090*/  FMUL.FTZ R31, R31, c[0x0][0x2ec] ;  /* 0x0000bb001f1f7a20 */ /* 0x000fc60000410000 */
[----:B------:R-:W-:Y:S02]  /*60a0*/  FMUL.FTZ R24, R24, c[0x0][0x2ec] ;  /* 0x0000bb0018187a20 */ /* 0x000fe40000410000 */
[----:B------:R-:W-:Y:S02]  /*60b0*/  FMUL.FTZ R26, R26, c[0x0][0x2ec] ;  /* 0x0000bb001a1a7a20 */ /* 0x000fe40000410000 */
[----:B------:R-:W-:Y:S04]  /*60c0*/  MUFU.TANH R101, R30 ;  /* 0x0000001e00657308 */ /* 0x000fe80000002400 */
[----:B------:R-:W-:Y:S01]  /*60d0*/  FMUL.FTZ R20, R20, c[0x0][0x2ec] ;  /* 0x0000bb0014147a20 */ /* 0x000fe20000410000 */
[----:B-1----:R-:W-:Y:S01]  /*60e0*/  HMMA.16816.F32 R16, R92, R88, R16 ;  /* 0x000000585c10723c */ /* 0x002fe20000001810 */
[----:B------:R-:W-:-:S02]  /*60f0*/  FMUL.FTZ R22, R22, c[0x0][0x2ec] ;  /* 0x0000bb0016167a20 */ /* 0x000fc40000410000 */
[----:B------:R-:W-:Y:S01]  /*6100*/  MUFU.TANH R31, R31 ;  /* 0x0000001f001f7308 */ /* 0x000fe20000002400 */
[----:B------:R-:W-:-:S04]  /*6110*/  FMUL.FTZ R21, R21, c[0x0][0x2ec] ;  /* 0x0000bb0015157a20 */ /* 0x000fc80000410000 */
[C---:B------:R-:W-:Y:S03]  /*6120*/  HMMA.16816.F32 R12, R92.reuse, R90, R12 ;  /* 0x0000005a5c0c723c */ /* 0x040fe6000000180c */
[----:B------:R-:W-:Y:S05]  /*6130*/  MUFU.TANH R91, R20 ;  /* 0x00000014005b7308 */ /* 0x000fea0000002400 */
[C---:B--2---:R-:W-:Y:S03]  /*6140*/  HMMA.16816.F32 R8, R92.reuse, R84, R8 ;  /* 0x000000545c08723c */ /* 0x044fe60000001808 */
[----:B------:R-:W-:Y:S04]  /*6150*/  MUFU.TANH R89, R22 ;  /* 0x0000001600597308 */ /* 0x000fe80000002400 */
[----:B------:R-:W-:Y:S01]  /*6160*/  IMAD R84, R120, 0x40, R126 ;  /* 0x0000004078547824 */ /* 0x000fe200078e027e */
[----:B------:R-:W-:Y:S01]  /*6170*/  HMMA.16816.F32 R4, R92, R86, R4 ;  /* 0x000000565c04723c */ /* 0x000fe20000001804 */
[----:B------:R-:W-:-:S02]  /*6180*/  FMUL.FTZ R107, R16, c[0x0][0x2ec] ;  /* 0x0000bb00106b7a20 */ /* 0x000fc40000410000 */
[----:B------:R1:W-:Y:S01]  /*6190*/  MUFU.TANH R95, R24 ;  /* 0x00000018005f7308 */ /* 0x0003e20000002400 */
[----:B------:R-:W-:Y:S01]  /*61a0*/  IADD3 R16, R84, 0x8, RZ ;  /* 0x0000000854107810 */ /* 0x000fe20007ffe0ff */
[----:B------:R-:W-:Y:S02]  /*61b0*/  FMUL.FTZ R105, R18, c[0x0][0x2ec] ;  /* 0x0000bb0012697a20 */ /* 0x000fe40000410000 */
[----:B------:R-:W-:Y:S01]  /*61c0*/  FMUL.FTZ R87, R32, c[0x0][0x2ec] ;  /* 0x0000bb0020577a20 */ /* 0x000fe20000410000 */
[----:B------:R-:W-:Y:S01]  /*61d0*/  IADD3 R86, R84, 0x1, RZ ;  /* 0x0000000154567810 */ /* 0x000fe20007ffe0ff */
[----:B------:R-:W-:Y:S01]  /*61e0*/  FMUL.FTZ R32, R33, c[0x0][0x2ec] ;  /* 0x0000bb0021207a20 */ /* 0x000fe20000410000 */
[-C--:B------:R-:W-:Y:S01]  /*61f0*/  ISETP.GE.AND P4, PT, R16, R99.reuse, PT ;  /* 0x000000631000720c */ /* 0x080fe20003f86270 */
[----:B------:R-:W-:Y:S01]  /*6200*/  FMUL.FTZ R33, R34, c[0x0][0x2ec] ;  /* 0x0000bb0022217a20 */ /* 0x000fe20000410000 */
[----:B------:R-:W-:Y:S01]  /*6210*/  I2F R85, R86 ;  /* 0x0000005600557306 */ /* 0x000fe20000201400 */
[----:B------:R-:W-:Y:S01]  /*6220*/  FMUL.FTZ R34, R35, c[0x0][0x2ec] ;  /* 0x0000bb0023227a20 */ /* 0x000fe20000410000 */
[C---:B------:R-:W-:Y:S01]  /*6230*/  ISETP.GE.AND P0, PT, R86.reuse, R99, PT ;  /* 0x000000635600720c */ /* 0x040fe20003f06270 */
[----:B------:R-:W-:Y:S01]  /*6240*/  FMUL.FTZ R35, R29, c[0x0][0x2ec] ;  /* 0x0000bb001d237a20 */ /* 0x000fe20000410000 */
[----:B------:R-:W-:Y:S01]  /*6250*/  ISETP.GE.AND P5, PT, R86, R98, PT ;  /* 0x000000625600720c */ /* 0x000fe20003fa6270 */
[----:B------:R-:W-:Y:S01]  /*6260*/  FMUL.FTZ R29, R25, c[0x0][0x2ec] ;  /* 0x0000bb00191d7a20 */ /* 0x000fe20000410000 */
[----:B-1----:R-:W-:-:S02]  /*6270*/  IADD3 R24, R84, 0x9, RZ ;  /* 0x0000000954187810 */ /* 0x002fc40007ffe0ff */
[----:B------:R-:W1:Y:S01]  /*6280*/  MUFU.TANH R32, R32 ;  /* 0x0000002000207308 */ /* 0x000e620000002400 */
[----:B------:R-:W-:Y:S02]  /*6290*/  FMUL.FTZ R25, R27, c[0x0][0x2ec] ;  /* 0x0000bb001b197a20 */ /* 0x000fe40000410000 */
[----:B------:R-:W-:Y:S02]  /*62a0*/  FMUL.FTZ R27, R17, c[0x0][0x2ec] ;  /* 0x0000bb00111b7a20 */ /* 0x000fe40000410000 */
[----:B------:R-:W-:Y:S02]  /*62b0*/  FMUL.FTZ R131, R19, c[0x0][0x2ec] ;  /* 0x0000bb0013837a20 */ /* 0x000fe40000410000 */
[----:B------:R-:W-:Y:S01]  /*62c0*/  FMUL.FTZ R28, R13, c[0x0][0x2ec] ;  /* 0x0000bb000d1c7a20 */ /* 0x000fe20000410000 */
[----:B------:R-:W2:Y:S01]  /*62d0*/  MUFU.TANH R34, R34 ;  /* 0x0000002200227308 */ /* 0x000ea20000002400 */
[----:B------:R-:W-:Y:S02]  /*62e0*/  FMUL.FTZ R15, R15, c[0x0][0x2ec] ;  /* 0x0000bb000f0f7a20 */ /* 0x000fe40000410000 */
[----:B------:R-:W-:-:S02]  /*62f0*/  FMUL.FTZ R10, R10, c[0x0][0x2ec] ;  /* 0x0000bb000a0a7a20 */ /* 0x000fc40000410000 */
[----:B------:R-:W-:Y:S02]  /*6300*/  FMUL.FTZ R9, R9, c[0x0][0x2ec] ;  /* 0x0000bb0009097a20 */ /* 0x000fe40000410000 */
[----:B------:R-:W-:Y:S01]  /*6310*/  FMUL.FTZ R11, R11, c[0x0][0x2ec] ;  /* 0x0000bb000b0b7a20 */ /* 0x000fe20000410000 */
[----:B------:R-:W3:Y:S01]  /*6320*/  I2F R17, R16 ;  /* 0x0000001000117306 */ /* 0x000ee20000201400 */
[-C--:B-1----:R-:W-:Y:S02]  /*6330*/  FFMA.FTZ R18, R0, R85.reuse, R32 ;  /* 0x0000005500127223 */ /* 0x082fe40000010020 */
[----:B------:R-:W-:Y:S02]  /*6340*/  FMUL.FTZ R5, R5, c[0x0][0x2ec] ;  /* 0x0000bb0005057a20 */ /* 0x000fe40000410000 */
[----:B------:R-:W-:Y:S01]  /*6350*/  FMUL.FTZ R7, R7, c[0x0][0x2ec] ;  /* 0x0000bb0007077a20 */ /* 0x000fe20000410000 */
[----:B------:R-:W-:Y:S02]  /*6360*/  FSEL R18, R18, -INF , !P0 ;  /* 0xff80000012127808 */ /* 0x000fe40004000000 */
[----:B------:R-:W-:Y:S01]  /*6370*/  MUFU.TANH R35, R35 ;  /* 0x0000002300237308 */ /* 0x000fe20000002400 */
[----:B--2---:R-:W-:Y:S01]  /*6380*/  FFMA.FTZ R19, R0, R85, R34 ;  /* 0x0000005500137223 */ /* 0x004fe20000010022 */
[----:B------:R-:W-:Y:S01]  /*6390*/  ISETP.GE.AND P0, PT, R16, R98, PT ;  /* 0x000000621000720c */ /* 0x000fe20003f06270 */
[----:B------:R-:W-:-:S03]  /*63a0*/  FMUL.FTZ R85, R12, c[0x0][0x2ec] ;  /* 0x0000bb000c557a20 */ /* 0x000fc60000410000 */
[----:B------:R-:W-:Y:S02]  /*63b0*/  FSEL R19, R19, -INF , !P5 ;  /* 0xff80000013137808 */ /* 0x000fe40006800000 */
[----:B------:R-:W1:Y:S01]  /*63c0*/  I2F R20, R24 ;  /* 0x0000001800147306 */ /* 0x000e620000201400 */
[----:B---3--:R-:W-:Y:S01]  /*63d0*/  FFMA.FTZ R16, R0, R17, R103 ;  /* 0x0000001100107223 */ /* 0x008fe20000010067 */
[----:B------:R-:W-:Y:S01]  /*63e0*/  ISETP.GE.AND P5, PT, R24, R99, PT ;  /* 0x000000631800720c */ /* 0x000fe20003fa6270 */
[----:B------:R-:W-:-:S03]  /*63f0*/  FFMA.FTZ R17, R0, R17, R101 ;  /* 0x0000001100117223 */ /* 0x000fc60000010065 */
[----:B------:R-:W-:Y:S02]  /*6400*/  FSEL R16, R16, -INF , !P4 ;  /* 0xff80000010107808 */ /* 0x000fe40006000000 */
[----:B------:R2:W-:Y:S01]  /*6410*/  MUFU.TANH R93, R26 ;  /* 0x0000001a005d7308 */ /* 0x0005e20000002400 */
[----:B------:R-:W-:Y:S02]  /*6420*/  ISETP.GE.AND P4, PT, R24, R98, PT ;  /* 0x000000621800720c */ /* 0x000fe40003f86270 */
[----:B------:R-:W-:Y:S01]  /*6430*/  FSEL R17, R17, -INF , !P0 ;  /* 0xff80000011117808 */ /* 0x000fe20004000000 */
[-C--:B-1----:R-:W-:Y:S01]  /*6440*/  FFMA.FTZ R12, R0, R20.reuse, R35 ;  /* 0x00000014000c7223 */ /* 0x082fe20000010023 */
[----:B------:R-:W-:Y:S01]  /*6450*/  IADD3 R24, R84, 0x11, RZ ;  /* 0x0000001154187810 */ /* 0x000fe20007ffe0ff */
[----:B------:R-:W-:Y:S02]  /*6460*/  FFMA.FTZ R13, R0, R20, R31 ;  /* 0x00000014000d7223 */ /* 0x000fe4000001001f */
[----:B------:R-:W-:Y:S01]  /*6470*/  MUFU.TANH R29, R29 ;  /* 0x0000001d001d7308 */ /* 0x000fe20000002400 */
[----:B------:R-:W-:Y:S01]  /*6480*/  FMUL.FTZ R31, R14, c[0x0][0x2ec] ;  /* 0x0000bb000e1f7a20 */ /* 0x000fe20000410000 */
[----:B------:R-:W-:-:S02]  /*6490*/  FSEL R12, R12, -INF , !P5 ;  /* 0xff8000000c0c7808 */ /* 0x000fc40006800000 */
[----:B------:R-:W-:Y:S02]  /*64a0*/  FSEL R13, R13, -INF , !P4 ;  /* 0xff8000000d0d7808 */ /* 0x000fe40006000000 */
[----:B--2---:R-:W-:Y:S02]  /*64b0*/  IADD3 R26, R84, 0x10, RZ ;  /* 0x00000010541a7810 */ /* 0x004fe40007ffe0ff */
[----:B------:R-:W-:Y:S01]  /*64c0*/  MUFU.TANH R25, R25 ;  /* 0x0000001900197308 */ /* 0x000fe20000002400 */
[-C--:B------:R-:W-:Y:S02]  /*64d0*/  ISETP.GE.AND P4, PT, R24, R99.reuse, PT ;  /* 0x000000631800720c */ /* 0x080fe40003f86270 */
[C---:B------:R-:W-:Y:S02]  /*64e0*/  ISETP.GE.AND P0, PT, R26.reuse, R99, PT ;  /* 0x000000631a00720c */ /* 0x040fe40003f06270 */
[----:B------:R-:W-:-:S03]  /*64f0*/  ISETP.GE.AND P5, PT, R26, R98, PT ;  /* 0x000000621a00720c */ /* 0x000fc60003fa6270 */
[----:B------:R1:W2:Y:S08]  /*6500*/  I2F R22, R26 ;  /* 0x0000001a00167306 */ /* 0x0002b00000201400 */
[----:B------:R-:W3:Y:S01]  /*6510*/  I2F R20, R24 ;  /* 0x0000001800147306 */ /* 0x000ee20000201400 */
[----:B-1----:R-:W-:Y:S01]  /*6520*/  IADD3 R26, R84, 0x18, RZ ;  /* 0x00000018541a7810 */ /* 0x002fe20007ffe0ff */
[----:B--2---:R-:W-:-:S06]  /*6530*/  FFMA.FTZ R95, R0, R22, R95 ;  /* 0x00000016005f7223 */ /* 0x004fcc000001005f */
[----:B------:R-:W-:Y:S01]  /*6540*/  MUFU.TANH R107, R107 ;  /* 0x0000006b006b7308 */ /* 0x000fe20000002400 */
[----:B------:R-:W-:Y:S01]  /*6550*/  FFMA.FTZ R93, R0, R22, R93 ;  /* 0x00000016005d7223 */ /* 0x000fe2000001005d */
[----:B------:R-:W-:Y:S02]  /*6560*/  IADD3 R22, R84, 0x21, RZ ;  /* 0x0000002154167810 */ /* 0x000fe40007ffe0ff */
[----:B------:R-:W-:Y:S02]  /*6570*/  FSEL R132, R95, -INF , !P0 ;  /* 0xff8000005f847808 */ /* 0x000fe40004000000 */
[----:B------:R-:W-:Y:S01]  /*6580*/  ISETP.GE.AND P0, PT, R24, R98, PT ;  /* 0x000000621800720c */ /* 0x000fe20003f06270 */
[-C--:B---3--:R-:W-:Y:S01]  /*6590*/  FFMA.FTZ R29, R0, R20.reuse, R29 ;  /* 0x00000014001d7223 */ /* 0x088fe2000001001d */
[----:B------:R-:W1:Y:S01]  /*65a0*/  I2F R14, R26 ;  /* 0x0000001a000e7306 */ /* 0x000e620000201400 */
[----:B------:R-:W-:Y:S01]  /*65b0*/  IADD3 R24, R84, 0x20, RZ ;  /* 0x0000002054187810 */ /* 0x000fe20007ffe0ff */
[----:B------:R-:W-:Y:S01]  /*65c0*/  FFMA.FTZ R147, R0, R20, R25 ;  /* 0x0000001400937223 */ /* 0x000fe20000010019 */
[----:B------:R-:W-:Y:S01]  /*65d0*/  FSEL R129, R93, -INF , !P5 ;  /* 0xff8000005d817808 */ /* 0x000fe20006800000 */
[----:B------:R-:W-:Y:S01]  /*65e0*/  FMUL.FTZ R25, R8, c[0x0][0x2ec] ;  /* 0x0000bb0008197a20 */ /* 0x000fe20000410000 */
[----:B------:R-:W-:-:S02]  /*65f0*/  ISETP.GE.AND P5, PT, R26, R99, PT ;  /* 0x000000631a00720c */ /* 0x000fc40003fa6270 */
[----:B------:R-:W-:Y:S01]  /*6600*/  FSEL R147, R147, -INF , !P0 ;  /* 0xff80000093937808 */ /* 0x000fe20004000000 */
[----:B------:R-:W2:Y:S01]  /*6610*/  I2F R20, R24 ;  /* 0x0000001800147306 */ /* 0x000ea20000201400 */
[----:B------:R-:W-:Y:S02]  /*6620*/  ISETP.GE.AND P0, PT, R24, R99, PT ;  /* 0x000000631800720c */ /* 0x000fe40003f06270 */
[----:B------:R-:W-:Y:S01]  /*6630*/  FSEL R128, R29, -INF , !P4 ;  /* 0xff8000001d807808 */ /* 0x000fe20006000000 */
[----:B------:R-:W-:Y:S01]  /*6640*/  FMUL.FTZ R29, R4, c[0x0][0x2ec] ;  /* 0x0000bb00041d7a20 */ /* 0x000fe20000410000 */
[----:B------:R-:W-:Y:S01]  /*6650*/  ISETP.GE.AND P4, PT, R26, R98, PT ;  /* 0x000000621a00720c */ /* 0x000fe20003f86270 */
[CC--:B-1----:R-:W-:Y:S02]  /*6660*/  FFMA.FTZ R91, R0.reuse, R14.reuse, R91 ;  /* 0x0000000e005b7223 */ /* 0x0c2fe4000001005b */
[----:B------:R-:W1:Y:S01]  /*6670*/  MUFU.TANH R105, R105 ;  /* 0x0000006900697308 */ /* 0x000e620000002400 */
[----:B------:R-:W-:-:S02]  /*6680*/  FFMA.FTZ R89, R0, R14, R89 ;  /* 0x0000000e00597223 */ /* 0x000fc40000010059 */
[----:B------:R-:W-:Y:S02]  /*6690*/  FSEL R104, R91, -INF , !P5 ;  /* 0xff8000005b687808 */ /* 0x000fe40006800000 */
[----:B------:R-:W-:Y:S01]  /*66a0*/  ISETP.GE.AND P5, PT, R24, R98, PT ;  /* 0x000000621800720c */ /* 0x000fe20003fa6270 */
[----:B--2---:R-:W-:Y:S01]  /*66b0*/  FFMA.FTZ R106, R0, R20, R107 ;  /* 0x00000014006a7223 */ /* 0x004fe2000001006b */
[----:B------:R-:W-:Y:S01]  /*66c0*/  IADD3 R24, R84, 0x28, RZ ;  /* 0x0000002854187810 */ /* 0x000fe20007ffe0ff */
[----:B------:R-:W-:Y:S01]  /*66d0*/  MUFU.TANH R27, R27 ;  /* 0x0000001b001b7308 */ /* 0x000fe20000002400 */
[----:B------:R-:W-:Y:S02]  /*66e0*/  FSEL R145, R89, -INF , !P4 ;  /* 0xff80000059917808 */ /* 0x000fe40006000000 */
[----:B------:R-:W-:Y:S02]  /*66f0*/  FSEL R106, R106, -INF , !P0 ;  /* 0xff8000006a6a7808 */ /* 0x000fe40004000000 */
[----:B------:R-:W-:-:S02]  /*6700*/  ISETP.GE.AND P4, PT, R22, R99, PT ;  /* 0x000000631600720c */ /* 0x000fc40003f86270 */
[----:B------:R-:W-:Y:S01]  /*6710*/  ISETP.GE.AND P0, PT, R22, R98, PT ;  /* 0x000000621600720c */ /* 0x000fe20003f06270 */
[----:B------:R2:W3:Y:S01]  /*6720*/  I2F R8, R22 ;  /* 0x0000001600087306 */ /* 0x0004e20000201400 */
[----:B-1----:R-:W-:Y:S01]  /*6730*/  FFMA.FTZ R105, R0, R20, R105 ;  /* 0x0000001400697223 */ /* 0x002fe20000010069 */
[----:B------:R-:W-:-:S04]  /*6740*/  IADD3 R20, R84, 0x30, RZ ;  /* 0x0000003054147810 */ /* 0x000fc80007ffe0ff */
[----:B------:R-:W-:Y:S02]  /*6750*/  FSEL R107, R105, -INF , !P5 ;  /* 0xff800000696b7808 */ /* 0x000fe40006800000 */
[----:B------:R-:W1:Y:S01]  /*6760*/  MUFU.TANH R131, R131 ;  /* 0x0000008300837308 */ /* 0x000e620000002400 */
[----:B------:R-:W-:-:S07]  /*6770*/  ISETP.GE.AND P5, PT, R24, R99, PT ;  /* 0x000000631800720c */ /* 0x000fce0003fa6270 */
[----:B------:R-:W-:Y:S01]  /*6780*/  MUFU.TANH R85, R85 ;  /* 0x0000005500557308 */ /* 0x000fe20000002400 */
[----:B--2---:R-:W-:Y:S01]  /*6790*/  IADD3 R22, R84, 0x29, RZ ;  /* 0x0000002954167810 */ /* 0x004fe20007ffe0ff */
[----:B---3--:R-:W-:-:S05]  /*67a0*/  FFMA.FTZ R127, R0, R8, R27 ;  /* 0x00000008007f7223 */ /* 0x008fca000001001b */
[----:B------:R-:W-:Y:S01]  /*67b0*/  FSEL R127, R127, -INF , !P4 ;  /* 0xff8000007f7f7808 */ /* 0x000fe20006000000 */
        /* <DEDUP_REMOVED lines=8> */
[CC--:B-1----:R-:W-:Y:S02]  /*6840*/  FFMA.FTZ R85, R0.reuse, R14.reuse, R85 ;  /* 0x0000000e00557223 */ /* 0x0c2fe40000010055 */
[----:B------:R-:W-:Y:S01]  /*6850*/  FFMA.FTZ R31, R0, R14, R31 ;  /* 0x0000000e001f7223 */ /* 0x000fe2000001001f */
[----:B------:R-:W-:-:S02]  /*6860*/  IADD3 R14, R84, 0x31, RZ ;  /* 0x00000031540e7810 */ /* 0x000fc40007ffe0ff */
[----:B------:R-:W-:Y:S02]  /*6870*/  FSEL R138, R85, -INF , !P5 ;  /* 0xff800000558a7808 */ /* 0x000fe40006800000 */
[----:B------:R-:W-:Y:S01]  /*6880*/  MUFU.TANH R15, R15 ;  /* 0x0000000f000f7308 */ /* 0x000fe20000002400 */
[----:B------:R-:W-:Y:S02]  /*6890*/  FSEL R141, R31, -INF , !P4 ;  /* 0xff8000001f8d7808 */ /* 0x000fe40006000000 */
[----:B------:R-:W-:Y:S02]  /*68a0*/  ISETP.GE.AND P5, PT, R22, R98, PT ;  /* 0x000000621600720c */ /* 0x000fe40003fa6270 */
[----:B------:R-:W-:-:S03]  /*68b0*/  ISETP.GE.AND P4, PT, R20, R99, PT ;  /* 0x000000631400720c */ /* 0x000fc60003f86270 */
[----:B------:R-:W-:Y:S08]  /*68c0*/  MUFU.TANH R25, R25 ;  /* 0x0000001900197308 */ /* 0x000ff00000002400 */
[----:B------:R-:W1:Y:S08]  /*68d0*/  I2F R8, R22 ;  /* 0x0000001600087306 */ /* 0x000e700000201400 */
[----:B------:R-:W2:Y:S08]  /*68e0*/  I2F R10, R20 ;  /* 0x00000014000a7306 */ /* 0x000eb00000201400 */
[----:B------:R-:W-:Y:S01]  /*68f0*/  MUFU.TANH R9, R9 ;  /* 0x0000000900097308 */ /* 0x000fe20000002400 */
[----:B-1----:R-:W-:-:S02]  /*6900*/  FFMA.FTZ R35, R0, R8, R35 ;  /* 0x0000000800237223 */ /* 0x002fc40000010023 */
[----:B------:R-:W-:Y:S02]  /*6910*/  FFMA.FTZ R15, R0, R8, R15 ;  /* 0x00000008000f7223 */ /* 0x000fe4000001000f */
[----:B------:R-:W-:Y:S01]  /*6920*/  FMUL.FTZ R8, R6, c[0x0][0x2ec] ;  /* 0x0000bb0006087a20 */ /* 0x000fe20000410000 */
[----:B------:R-:W-:Y:S02]  /*6930*/  IADD3 R6, R84, 0x38, RZ ;  /* 0x0000003854067810 */ /* 0x000fe40007ffe0ff */
[----:B------:R-:W1:Y:S01]  /*6940*/  I2F R4, R14 ;  /* 0x0000000e00047306 */ /* 0x000e620000201400 */
[CC--:B--2---:R-:W-:Y:S01]  /*6950*/  FFMA.FTZ R25, R0.reuse, R10.reuse, R25 ;  /* 0x0000000a00197223 */ /* 0x0c4fe20000010019 */
[----:B------:R-:W-:Y:S01]  /*6960*/  FSEL R140, R35, -INF , !P0 ;  /* 0xff800000238c7808 */ /* 0x000fe20004000000 */
[----:B------:R-:W-:Y:S01]  /*6970*/  FFMA.FTZ R27, R0, R10, R27 ;  /* 0x0000000a001b7223 */ /* 0x000fe2000001001b */
[----:B------:R-:W-:Y:S01]  /*6980*/  FSEL R101, R15, -INF , !P5 ;  /* 0xff8000000f657808 */ /* 0x000fe20006800000 */
[----:B------:R-:W-:Y:S01]  /*6990*/  FMUL.FTZ R15, R23, c[0x0][0x2ec] ;  /* 0x0000bb00170f7a20 */ /* 0x000fe20000410000 */
[----:B------:R-:W-:-:S02]  /*69a0*/  FSEL R100, R25, -INF , !P4 ;  /* 0xff80000019647808 */ /* 0x000fc40006000000 */
[----:B------:R-:W2:Y:S01]  /*69b0*/  MUFU.TANH R11, R11 ;  /* 0x0000000b000b7308 */ /* 0x000ea20000002400 */
[-C--:B------:R-:W-:Y:S02]  /*69c0*/  ISETP.GE.AND P0, PT, R20, R98.reuse, PT ;  /* 0x000000621400720c */ /* 0x080fe40003f06270 */
[CC--:B------:R-:W-:Y:S02]  /*69d0*/  ISETP.GE.AND P5, PT, R14.reuse, R99.reuse, PT ;  /* 0x000000630e00720c */ /* 0x0c0fe40003fa6270 */
[----:B------:R-:W-:Y:S02]  /*69e0*/  FSEL R93, R27, -INF , !P0 ;  /* 0xff8000001b5d7808 */ /* 0x000fe40004000000 */
[----:B------:R-:W-:Y:S01]  /*69f0*/  ISETP.GE.AND P4, PT, R14, R98, PT ;  /* 0x000000620e00720c */ /* 0x000fe20003f86270 */
[----:B-1----:R-:W-:Y:S01]  /*6a00*/  FFMA.FTZ R9, R0, R4, R9 ;  /* 0x0000000400097223 */ /* 0x002fe20000010009 */
[----:B------:R-:W-:Y:S01]  /*6a10*/  MUFU.TANH R29, R29 ;  /* 0x0000001d001d7308 */ /* 0x000fe20000002400 */
[----:B------:R-:W-:-:S03]  /*6a20*/  ISETP.GE.AND P0, PT, R6, R99, PT ;  /* 0x000000630600720c */ /* 0x000fc60003f06270 */
[----:B------:R-:W-:Y:S02]  /*6a30*/  FSEL R102, R9, -INF , !P5 ;  /* 0xff80000009667808 */ /* 0x000fe40006800000 */
[----:B------:R-:W-:Y:S01]  /*6a40*/  ISETP.GE.AND P5, PT, R6, R98, PT ;  /* 0x000000620600720c */ /* 0x000fe20003fa6270 */
[----:B--2---:R-:W-:Y:S01]  /*6a50*/  FFMA.FTZ R11, R0, R4, R11 ;  /* 0x00000004000b7223 */ /* 0x004fe2000001000b */
[----:B------:R1:W2:Y:S04]  /*6a60*/  I2F R25, R6 ;  /* 0x0000000600197306 */ /* 0x0002a80000201400 */
[----:B------:R-:W-:Y:S02]  /*6a70*/  FSEL R85, R11, -INF , !P4 ;  /* 0xff8000000b557808 */ /* 0x000fe40006000000 */
[----:B------:R-:W-:-:S02]  /*6a80*/  ISETP.GE.AND P4, PT, R84, R99, PT ;  /* 0x000000635400720c */ /* 0x000fc40003f86270 */
[----:B------:R-:W3:Y:S08]  /*6a90*/  MUFU.TANH R8, R8 ;  /* 0x0000000800087308 */ /* 0x000ef00000002400 */
[----:B------:R-:W-:Y:S01]  /*6aa0*/  MUFU.TANH R33, R33 ;  /* 0x0000002100217308 */ /* 0x000fe20000002400 */
[----:B-1----:R-:W-:Y:S01]  /*6ab0*/  IADD3 R6, R84, 0x39, RZ ;  /* 0x0000003954067810 */ /* 0x002fe20007ffe0ff */
[----:B--2---:R-:W-:-:S05]  /*6ac0*/  FFMA.FTZ R29, R0, R25, R29 ;  /* 0x00000019001d7223 */ /* 0x004fca000001001d */
[----:B------:R-:W-:Y:S01]  /*6ad0*/  FSEL R103, R29, -INF , !P0 ;  /* 0xff8000001d677808 */ /* 0x000fe20004000000 */
[----:B------:R-:W1:Y:S01]  /*6ae0*/  I2F R9, R84 ;  /* 0x0000005400097306 */ /* 0x000e620000201400 */
[----:B---3--:R-:W-:Y:S01]  /*6af0*/  FFMA.FTZ R25, R0, R25, R8 ;  /* 0x0000001900197223 */ /* 0x008fe20000010008 */
[C---:B------:R-:W-:Y:S02]  /*6b00*/  IADD3 R8, R84.reuse, 0x19, RZ ;  /* 0x0000001954087810 */ /* 0x040fe40007ffe0ff */
[----:B------:R-:W-:-:S04]  /*6b10*/  ISETP.GE.AND P0, PT, R84, R98, PT ;  /* 0x000000625400720c */ /* 0x000fc80003f06270 */
[----:B------:R-:W2:Y:S08]  /*6b20*/  MUFU.TANH R87, R87 ;  /* 0x0000005700577308 */ /* 0x000eb00000002400 */
[----:B------:R-:W-:Y:S01]  /*6b30*/  MUFU.TANH R5, R5 ;  /* 0x0000000500057308 */ /* 0x000fe20000002400 */
[----:B-1----:R-:W-:Y:S01]  /*6b40*/  FFMA.FTZ R33, R0, R9, R33 ;  /* 0x0000000900217223 */ /* 0x002fe20000010021 */
[----:B------:R-:W-:Y:S01]  /*6b50*/  FSEL R84, R25, -INF , !P5 ;  /* 0xff80000019547808 */ /* 0x000fe20006800000 */
[----:B------:R-:W-:Y:S01]  /*6b60*/  BAR.SYNC.DEFER_BLOCKING 0x0 ;  /* 0x0000000000007b1d */ /* 0x000fe20000010000 */
[----:B------:R-:W-:Y:S01]  /*6b70*/  ISETP.GE.AND P5, PT, R8, R99, PT ;  /* 0x000000630800720c */ /* 0x000fe20003fa6270 */
[----:B--2---:R-:W-:-:S04]  /*6b80*/  FFMA.FTZ R4, R0, R9, R87 ;  /* 0x0000000900047223 */ /* 0x004fc80000010057 */
[----:B------:R-:W1:Y:S01]  /*6b90*/  I2F R11, R6 ;  /* 0x00000006000b7306 */ /* 0x000e620000201400 */
[----:B------:R-:W-:Y:S02]  /*6ba0*/  FSEL R4, R4, -INF , !P4 ;  /* 0xff80000004047808 */ /* 0x000fe40006000000 */
[----:B------:R-:W-:-:S05]  /*6bb0*/  ISETP.GE.AND P4, PT, R6, R99, PT ;  /* 0x000000630600720c */ /* 0x000fca0003f86270 */
[----:B------:R-:W-:Y:S08]  /*6bc0*/  MUFU.TANH R21, R21 ;  /* 0x0000001500157308 */ /* 0x000ff00000002400 */
[----:B------:R-:W2:Y:S01]  /*6bd0*/  I2F R10, R8 ;  /* 0x00000008000a7306 */ /* 0x000ea20000201400 */
[----:B-1----:R-:W-:Y:S01]  /*6be0*/  FFMA.FTZ R105, R0, R11, R5 ;  /* 0x0000000b00697223 */ /* 0x002fe20000010005 */
[----:B------:R-:W-:-:S02]  /*6bf0*/  FSEL R5, R33, -INF , !P0 ;  /* 0xff80000021057808 */ /* 0x000fc40004000000 */
[C---:B------:R-:W-:Y:S02]  /*6c00*/  LEA R130, P0, R96.reuse, c[0x0][0x168], 0x1 ;  /* 0x00005a0060827a11 */ /* 0x040fe400078008ff */
[----:B------:R-:W-:Y:S02]  /*6c10*/  FSEL R105, R105, -INF , !P4 ;  /* 0xff80000069697808 */ /* 0x000fe40006000000 */
[----:B------:R-:W-:Y:S01]  /*6c20*/  MUFU.TANH R15, R15 ;  /* 0x0000000f000f7308 */ /* 0x000fe20000002400 */
[----:B------:R-:W-:Y:S02]  /*6c30*/  LEA.HI.X R131, R96, c[0x0][0x16c], R97, 0x1, P0 ;  /* 0x00005b0060837a11 */ /* 0x000fe400000f0c61 */
[----:B------:R-:W-:Y:S02]  /*6c40*/  ISETP.GT.AND P0, PT, R120, R115, PT ;  /* 0x000000737800720c */ /* 0x000fe40003f04270 */
[----:B------:R-:W-:-:S03]  /*6c50*/  ISETP.GE.AND P4, PT, R6, R98, PT ;  /* 0x000000620600720c */ /* 0x000fc60003f86270 */
[----:B------:R-:W1:Y:S01]  /*6c60*/  I2F R9, R8 ;  /* 0x0000000800097306 */ /* 0x000e620000201400 */
[----:B--2---:R-:W-:-:S05]  /*6c70*/  FFMA.FTZ R10, R0, R10, R21 ;  /* 0x0000000a000a7223 */ /* 0x004fca0000010015 */
[----:B------:R-:W-:Y:S02]  /*6c80*/  FSEL R146, R10, -INF , !P5 ;  /* 0xff8000000a927808 */ /* 0x000fe40006800000 */
[----:B------:R-:W2:Y:S01]  /*6c90*/  MUFU.TANH R7, R7 ;  /* 0x0000000700077308 */ /* 0x000ea20000002400 */
[----:B------:R-:W-:Y:S01]  /*6ca0*/  ISETP.GE.AND P5, PT, R8, R98, PT ;  /* 0x000000620800720c */ /* 0x000fe20003fa6270 */
[----:B-1----:R-:W-:-:S05]  /*6cb0*/  FFMA.FTZ R9, R0, R9, R15 ;  /* 0x0000000900097223 */ /* 0x002fca000001000f */
[----:B------:R-:W-:Y:S01]  /*6cc0*/  FSEL R149, R9, -INF , !P5 ;  /* 0xff80000009957808 */ /* 0x000fe20006800000 */
[----:B--2---:R-:W-:-:S05]  /*6cd0*/  FFMA.FTZ R7, R0, R11, R7 ;  /* 0x0000000b00077223 */ /* 0x004fca0000010007 */
        /* <DEDUP_REMOVED lines=65> */
.L_x_5586:
[----:B------:R-:W-:-:S04]  /*70f0*/  LEA R7, -R6, RZ, 0x6 ;  /* 0x000000ff06077211 */ /* 0x000fc800078e31ff */
[----:B------:R-:W-:Y:S02]  /*7100*/  SHF.R.S32.HI R8, RZ, 0x1f, R7 ;  /* 0x0000001fff087819 */ /* 0x000fe40000011407 */
.L_x_5587:
        /* <DEDUP_REMOVED lines=57> */
.L_x_5589:
[----:B------:R-:W-:Y:S05]  /*74a0*/  BSYNC B0 ;  /* 0x0000000000007941 */ /* 0x000fea0003800000 */
.L_x_5588:
[----:B------:R-:W0:Y:S02]  /*74b0*/  LDGDEPBAR ;  /* 0x00000000000079af */ /* 0x000e240000000000 */
.L_x_5585:
[----:B--2---:R-:W-:Y:S01]  /*74c0*/  FMNMX.FTZ R7, R3, R4, !PT ;  /* 0x0000000403077209 */ /* 0x004fe20007810000 */
        /* <DEDUP_REMOVED lines=33> */
[----:B------:R-:W2:Y:S04]  /*76e0*/  SHFL.BFLY PT, R6, R9, 0x2, 0x1f ;  /* 0x0c401f0009067f89 */ /* 0x000ea800000e0000 */
[----:B------:R-:W3:Y:S01]  /*76f0*/  SHFL.BFLY PT, R7, R8, 0x2, 0x1f ;  /* 0x0c401f0008077f89 */ /* 0x000ee200000e0000 */
[----:B--2---:R-:W-:Y:S02]  /*7700*/  FMNMX.FTZ R6, R9, R6, !PT ;  /* 0x0000000609067209 */ /* 0x004fe40007810000 */
[----:B---3--:R-:W-:-:S03]  /*7710*/  FMNMX.FTZ R7, R8, R7, !PT ;  /* 0x0000000708077209 */ /* 0x008fc60007810000 */
[----:B------:R-:W2:Y:S04]  /*7720*/  SHFL.BFLY PT, R89, R6, 0x1, 0x1f ;  /* 0x0c201f0006597f89 */ /* 0x000ea800000e0000 */
[----:B------:R-:W3:Y:S04]  /*7730*/  SHFL.BFLY PT, R88, R7, 0x1, 0x1f ;  /* 0x0c201f0007587f89 */ /* 0x000ee800000e0000 */
[----:B-1----:R-:W1:Y:S01]  /*7740*/  LDSM.16.MT88.4 R8, [R110+0x6000] ;  /* 0x006000006e08783b */ /* 0x002e620000004200 */
[----:B--2---:R-:W-:Y:S02]  /*7750*/  FMNMX.FTZ R89, R6, R89, !PT ;  /* 0x0000005906597209 */ /* 0x004fe40007810000 */
[----:B---3--:R-:W-:-:S03]  /*7760*/  FMNMX.FTZ R88, R7, R88, !PT ;  /* 0x0000005807587209 */ /* 0x008fc60007810000 */
[C---:B------:R-:W-:Y:S01]  /*7770*/  FMUL.FTZ R143, R89.reuse, c[0x0][0x23c] ;  /* 0x00008f00598f7a20 */ /* 0x040fe20000410000 */
[C---:B------:R-:W-:Y:S02]  /*7780*/  FSETP.NEU.FTZ.AND P2, PT, R89.reuse, -INF , PT ;  /* 0xff8000005900780b */ /* 0x040fe40003f5d000 */
[C---:B------:R-:W-:Y:S01]  /*7790*/  FSETP.NEU.FTZ.AND P1, PT, R88.reuse, -INF , PT ;  /* 0xff8000005800780b */ /* 0x040fe20003f3d000 */
[----:B------:R-:W-:Y:S01]  /*77a0*/  FMUL.FTZ R94, R88, c[0x0][0x23c] ;  /* 0x00008f00585e7a20 */ /* 0x000fe20000410000 */
[----:B------:R-:W-:Y:S02]  /*77b0*/  FSEL R144, R89, RZ, P2 ;  /* 0x000000ff59907208 */ /* 0x000fe40001000000 */
[----:B------:R-:W-:Y:S02]  /*77c0*/  FSEL R143, R143, RZ, P2 ;  /* 0x000000ff8f8f7208 */ /* 0x000fe40001000000 */
[----:B------:R-:W-:Y:S01]  /*77d0*/  FSEL R94, R94, RZ, P1 ;  /* 0x000000ff5e5e7208 */ /* 0x000fe20000800000 */
[----:B------:R-:W-:-:S02]  /*77e0*/  FADD.FTZ R144, R3, -R144 ;  /* 0x8000009003907221 */ /* 0x000fc40000010000 */
[--C-:B------:R-:W-:Y:S02]  /*77f0*/  FFMA.FTZ R142, R4, c[0x0][0x23c], -R143.reuse ;  /* 0x00008f00048e7a23 */ /* 0x100fe4000001088f */
[----:B------:R-:W-:Y:S01]  /*7800*/  FFMA.FTZ R95, R5, c[0x0][0x23c], -R94 ;  /* 0x00008f00055f7a23 */ /* 0x000fe2000001085e */
[----:B------:R-:W-:Y:S01]  /*7810*/  FSEL R5, R88, RZ, P1 ;  /* 0x000000ff58057208 */ /* 0x000fe20000800000 */
[----:B------:R-:W-:Y:S02]  /*7820*/  FMUL.FTZ R144, R144, c[0x0][0x23c] ;  /* 0x00008f0090907a20 */ /* 0x000fe40000410000 */
[----:B------:R-:W-:Y:S01]  /*7830*/  FFMA.FTZ R91, R18, c[0x0][0x23c], -R143 ;  /* 0x00008f00125b7a23 */ /* 0x000fe2000001088f */
[----:B------:R-:W-:Y:S01]  /*7840*/  MUFU.EX2 R142, R142 ;  /* 0x0000008e008e7308 */ /* 0x000fe20000000800 */
[----:B------:R-:W-:Y:S02]  /*7850*/  FADD.FTZ R96, R2, -R5 ;  /* 0x8000000502607221 */ /* 0x000fe40000010000 */
[----:B------:R-:W-:-:S02]  /*7860*/  FFMA.FTZ R90, R16, c[0x0][0x23c], -R143 ;  /* 0x00008f00105a7a23 */ /* 0x000fc4000001088f */
[----:B------:R-:W-:Y:S02]  /*7870*/  FMUL.FTZ R96, R96, c[0x0][0x23c] ;  /* 0x00008f0060607a20 */ /* 0x000fe40000410000 */
[--C-:B------:R-:W-:Y:S01]  /*7880*/  FFMA.FTZ R87, R12, c[0x0][0x23c], -R143.reuse ;  /* 0x00008f000c577a23 */ /* 0x100fe2000001088f */
        /* <DEDUP_REMOVED lines=10> */
[----:B------:R-:W4:Y:S01]  /*7930*/  MUFU.EX2 R91, R91 ;  /* 0x0000005b005b7308 */ /* 0x000f220000000800 */
[-C--:B--2---:R-:W-:Y:S02]  /*7940*/  FMUL.FTZ R4, R80, R144.reuse ;  /* 0x0000009050047220 */ /* 0x084fe40000410000 */
[-C--:B------:R-:W-:Y:S02]  /*7950*/  FMUL.FTZ R5, R81, R144.reuse ;  /* 0x0000009051057220 */ /* 0x080fe40000410000 */
[----:B------:R-:W-:-:S02]  /*7960*/  FMUL.FTZ R28, R56, R144 ;  /* 0x00000090381c7220 */ /* 0x000fc40000410000 */
[----:B------:R-:W-:Y:S01]  /*7970*/  FMUL.FTZ R29, R57, R144 ;  /* 0x00000090391d7220 */ /* 0x000fe20000410000 */
[----:B------:R-:W-:Y:S01]  /*7980*/  MUFU.EX2 R90, R90 ;  /* 0x0000005a005a7308 */ /* 0x000fe20000000800 */
[-C--:B---3--:R-:W-:Y:S02]  /*7990*/  FMUL.FTZ R6, R82, R96.reuse ;  /* 0x0000006052067220 */ /* 0x088fe40000410000 */
[-C--:B------:R-:W-:Y:S02]  /*79a0*/  FMUL.FTZ R7, R83, R96.reuse ;  /* 0x0000006053077220 */ /* 0x080fe40000410000 */
[-C--:B------:R-:W-:Y:S02]  /*79b0*/  FMUL.FTZ R30, R58, R96.reuse ;  /* 0x000000603a1e7220 */ /* 0x080fe40000410000 */
[----:B------:R-:W-:Y:S01]  /*79c0*/  FMUL.FTZ R31, R59, R96 ;  /* 0x000000603b1f7220 */ /* 0x000fe20000410000 */
[----:B------:R-:W2:Y:S01]  /*79d0*/  MUFU.EX2 R87, R87 ;  /* 0x0000005700577308 */ /* 0x000ea20000000800 */
[----:B----4-:R-:W-:Y:S01]  /*79e0*/  F2FP.PACK_AB R80, R91, R142 ;  /* 0x0000008e5b50723e */ /* 0x010fe200000000ff */
[-C--:B------:R-:W-:Y:S01]  /*79f0*/  FMUL.FTZ R52, R52, R144.reuse ;  /* 0x0000009034347220 */ /* 0x080fe20000410000 */
[----:B------:R-:W-:Y:S01]  /*7a00*/  LDSM.16.MT88.4 R56, [R110+0x6400] ;  /* 0x006400006e38783b */ /* 0x000fe20000004200 */
[----:B------:R-:W-:-:S02]  /*7a10*/  FMUL.FTZ R53, R53, R144 ;  /* 0x0000009035357220 */ /* 0x000fc40000410000 */
[-C--:B------:R-:W-:Y:S02]  /*7a20*/  FMUL.FTZ R54, R54, R96.reuse ;  /* 0x0000006036367220 */ /* 0x080fe40000410000 */
[----:B------:R-:W-:Y:S01]  /*7a30*/  MUFU.EX2 R95, R95 ;  /* 0x0000005f005f7308 */ /* 0x000fe20000000800 */
[----:B------:R-:W-:Y:S02]  /*7a40*/  FMUL.FTZ R55, R55, R96 ;  /* 0x0000006037377220 */ /* 0x000fe40000410000 */
[-C--:B------:R-:W-:Y:S02]  /*7a50*/  FMUL.FTZ R36, R36, R144.reuse ;  /* 0x0000009024247220 */ /* 0x080fe40000410000 */
[----:B------:R-:W-:Y:S02]  /*7a60*/  FMUL.FTZ R37, R37, R144 ;  /* 0x0000009025257220 */ /* 0x000fe40000410000 */
[----:B------:R-:W-:Y:S01]  /*7a70*/  FMUL.FTZ R38, R38, R96 ;  /* 0x0000006026267220 */ /* 0x000fe20000410000 */
[----:B------:R-:W3:Y:S01]  /*7a80*/  MUFU.EX2 R86, R86 ;  /* 0x0000005600567308 */ /* 0x000ee20000000800 */
[----:B--2---:R-:W-:Y:S01]  /*7a90*/  F2FP.PACK_AB R82, R87, R90 ;  /* 0x0000005a5752723e */ /* 0x004fe200000000ff */
[----:B------:R-:W-:-:S02]  /*7aa0*/  FMUL.FTZ R39, R39, R96 ;  /* 0x0000006027277220 */ /* 0x000fc40000410000 */
[-C--:B------:R-:W-:Y:S02]  /*7ab0*/  FMUL.FTZ R40, R40, R144.reuse ;  /* 0x0000009028287220 */ /* 0x080fe40000410000 */
[----:B------:R-:W-:Y:S02]  /*7ac0*/  FMUL.FTZ R41, R41, R144 ;  /* 0x0000009029297220 */ /* 0x000fe40000410000 */
[----:B------:R2:W-:Y:S01]  /*7ad0*/  MUFU.EX2 R3, R17 ;  /* 0x0000001100037308 */ /* 0x0005e20000000800 */
[-C--:B------:R-:W-:Y:S02]  /*7ae0*/  FMUL.FTZ R42, R42, R96.reuse ;  /* 0x000000602a2a7220 */ /* 0x080fe40000410000 */
[----:B------:R-:W-:Y:S02]  /*7af0*/  FMUL.FTZ R43, R43, R96 ;  /* 0x000000602b2b7220 */ /* 0x000fe40000410000 */
[-C--:B------:R-:W-:Y:S02]  /*7b00*/  FMUL.FTZ R76, R76, R144.reuse ;  /* 0x000000904c4c7220 */ /* 0x080fe40000410000 */
[----:B------:R-:W-:Y:S01]  /*7b10*/  FMUL.FTZ R77, R77, R144 ;  /* 0x000000904d4d7220 */ /* 0x000fe20000410000 */
[----:B------:R-:W4:Y:S01]  /*7b20*/  MUFU.EX2 R2, R2 ;  /* 0x0000000200027308 */ /* 0x000f220000000800 */
[----:B---3--:R-:W-:Y:S01]  /*7b30*/  F2FP.PACK_AB R81, R86, R95 ;  /* 0x0000005f5651723e */ /* 0x008fe200000000ff */
[----:B------:R-:W-:-:S02]  /*7b40*/  FMUL.FTZ R78, R78, R96 ;  /* 0x000000604e4e7220 */ /* 0x000fc40000410000 */
[----:B------:R-:W-:Y:S02]  /*7b50*/  FMUL.FTZ R79, R79, R96 ;  /* 0x000000604f4f7220 */ /* 0x000fe40000410000 */
[--C-:B------:R-:W-:Y:S02]  /*7b60*/  FFMA.FTZ R128, R147, c[0x0][0x23c], -R94.reuse ;  /* 0x00008f0093807a23 */ /* 0x100fe4000001085e */
[--C-:B------:R-:W-:Y:S01]  /*7b70*/  FFMA.FTZ R98, R145, c[0x0][0x23c], -R94.reuse ;  /* 0x00008f0091627a23 */ /* 0x100fe2000001085e */
[----:B--2---:R-:W2:Y:S01]  /*7b80*/  LDSM.16.MT88.4 R16, [R108+0x6000] ;  /* 0x006000006c10783b */ /* 0x004ea20000004200 */
[----:B------:R-:W-:Y:S01]  /*7b90*/  FFMA.FTZ R97, R149, c[0x0][0x23c], -R94 ;  /* 0x00008f0095617a23 */ /* 0x000fe2000001085e */
[----:B------:R-:W3:Y:S01]  /*7ba0*/  MUFU.EX2 R133, R133 ;  /* 0x0000008500857308 */ /* 0x000ee20000000800 */
[-C--:B------:R-:W-:Y:S02]  /*7bb0*/  FMUL.FTZ R44, R44, R144.reuse ;  /* 0x000000902c2c7220 */ /* 0x080fe40000410000 */
[----:B------:R-:W-:Y:S01]  /*7bc0*/  FMUL.FTZ R45, R45, R144 ;  /* 0x000000902d2d7220 */ /* 0x000fe20000410000 */
[----:B----4-:R-:W-:Y:S01]  /*7bd0*/  F2FP.PACK_AB R83, R2, R3 ;  /* 0x000000030253723e */ /* 0x010fe200000000ff */
[----:B------:R-:W-:-:S03]  /*7be0*/  FMUL.FTZ R46, R46, R96 ;  /* 0x000000602e2e7220 */ /* 0x000fc60000410000 */
[----:B------:R-:W4:Y:S01]  /*7bf0*/  MUFU.EX2 R132, R132 ;  /* 0x0000008400847308 */ /* 0x000f220000000800 */
        /* <DEDUP_REMOVED lines=9> */
[----:B------:R-:W5:Y:S01]  /*7c90*/  LDSM.16.MT88.4 R52, [R110+0x8000] ;  /* 0x008000006e34783b */ /* 0x000f620000004200 */
        /* <DEDUP_REMOVED lines=14> */
[----:B------:R-:W1:Y:S01]  /*7d80*/  MUFU.EX2 R128, R128 ;  /* 0x0000008000807308 */ /* 0x000e620000000800 */
[----:B------:R-:W-:-:S02]  /*7d90*/  FMUL.FTZ R22, R66, R96 ;  /* 0x0000006042167220 */ /* 0x000fc40000410000 */
[----:B------:R-:W-:Y:S01]  /*7da0*/  FMUL.FTZ R23, R67, R96 ;  /* 0x0000006043177220 */ /* 0x000fe20000410000 */
[C---:B--2---:R-:W-:Y:S01]  /*7db0*/  HMMA.16816.F32 R12, R80.reuse, R16, R12 ;  /* 0x00000010500c723c */ /* 0x044fe2000000180c */
[-C--:B------:R-:W-:Y:S02]  /*7dc0*/  FMUL.FTZ R60, R60, R144.reuse ;  /* 0x000000903c3c7220 */ /* 0x080fe40000410000 */
[----:B------:R-:W-:Y:S01]  /*7dd0*/  FMUL.FTZ R61, R61, R144 ;  /* 0x000000903d3d7220 */ /* 0x000fe20000410000 */
[----:B------:R-:W-:Y:S01]  /*7de0*/  MUFU.EX2 R98, R98 ;  /* 0x0000006200627308 */ /* 0x000fe20000000800 */
[-C--:B------:R-:W-:Y:S02]  /*7df0*/  FMUL.FTZ R62, R62, R96.reuse ;  /* 0x000000603e3e7220 */ /* 0x080fe40000410000 */
[----:B------:R-:W-:Y:S01]  /*7e00*/  FMUL.FTZ R63, R63, R96 ;  /* 0x000000603f3f7220 */ /* 0x000fe20000410000 */
        /* <DEDUP_REMOVED lines=11> */
[--C-:B------:R-:W-:Y:S02]  /*7ec0*/  FFMA.FTZ R107, R141, c[0x0][0x23c], -R94.reuse ;  /* 0x00008f008d6b7a23 */ /* 0x100fe4000001085e */
[----:B------:R-:W-:Y:S01]  /*7ed0*/  FFMA.FTZ R138, R101, c[0x0][0x23c], -R94 ;  /* 0x00008f00658a7a23 */ /* 0x000fe2000001085e */
[----:B-----5:R-:W-:Y:S01]  /*7ee0*/  HMMA.16816.F32 R36, R80, R52, R36 ;  /* 0x000000345024723c */ /* 0x020fe20000001824 */
[----:B------:R-:W-:-:S02]  /*7ef0*/  FFMA.FTZ R64, R100, c[0x0][0x23c], -R143 ;  /* 0x00008f0064407a23 */ /* 0x000fc4000001088f */
[----:B------:R-:W-:Y:S01]  /*7f00*/  FFMA.FTZ R142, R135, R144, R142 ;  /* 0x00000090878e7223 */ /* 0x000fe2000001008e */
[----:B------:R-:W-:Y:S01]  /*7f10*/  MUFU.EX2 R146, R146 ;  /* 0x0000009200927308 */ /* 0x000fe20000000800 */
[--C-:B------:R-:W-:Y:S02]  /*7f20*/  FFMA.FTZ R100, R103, c[0x0][0x23c], -R143.reuse ;  /* 0x00008f0067647a23 */ /* 0x100fe4000001088f */
[--C-:B------:R-:W-:Y:S01]  /*7f30*/  FFMA.FTZ R101, R102, c[0x0][0x23c], -R143.reuse ;  /* 0x00008f0066657a23 */ /* 0x100fe2000001088f */
[----:B------:R-:W-:Y:S01]  /*7f40*/  HMMA.16816.F32 R40, R80, R54, R40 ;  /* 0x000000365028723c */ /* 0x000fe20000001828 */
[----:B------:R-:W5:Y:S01]  /*7f50*/  LDSM.16.MT88.4 R52, [R108+0x8000] ;  /* 0x008000006c34783b */ /* 0x000f620000004200 */
[----:B------:R-:W-:Y:S02]  /*7f60*/  FFMA.FTZ R135, R105, c[0x0][0x23c], -R143 ;  /* 0x00008f0069877a23 */ /* 0x000fe4000001088f */
[----:B------:R-:W-:Y:S01]  /*7f70*/  MUFU.EX2 R106, R106 ;  /* 0x0000006a006a7308 */ /* 0x000fe20000000800 */
[----:B------:R-:W-:-:S02]  /*7f80*/  FFMA.FTZ R93, R93, c[0x0][0x23c], -R94 ;  /* 0x00008f005d5d7a23 */ /* 0x000fc4000001085e */
[--C-:B------:R-:W-:Y:S01]  /*7f90*/  FFMA.FTZ R144, R85, c[0x0][0x23c], -R94.reuse ;  /* 0x00008f0055907a23 */ /* 0x100fe2000001085e */
[----:B------:R-:W-:Y:S01]  /*7fa0*/  HMMA.16816.F32 R24, R80, R26, R60 ;  /* 0x0000001a5018723c */ /* 0x000fe2000000183c */
[----:B------:R-:W-:Y:S01]  /*7fb0*/  LDSM.16.MT88.4 R60, [R110+0x6800] ;  /* 0x006800006e3c783b */ /* 0x000fe20000004200 */
[--C-:B------:R-:W-:Y:S02]  /*7fc0*/  FFMA.FTZ R103, R84, c[0x0][0x23c], -R94.reuse ;  /* 0x00008f0054677a23 */ /* 0x100fe4000001085e */
[----:B------:R-:W-:Y:S01]  /*7fd0*/  MUFU.EX2 R127, R127 ;  /* 0x0000007f007f7308 */ /* 0x000fe20000000800 */
[----:B------:R-:W-:Y:S02]  /*7fe0*/  FFMA.FTZ R92, R92, c[0x0][0x23c], -R94 ;  /* 0x00008f005c5c7a23 */ /* 0x000fe4000001085e */
[----:B------:R-:W-:Y:S02]  /*7ff0*/  FFMA.FTZ R95, R134, R96, R95 ;  /* 0x00000060865f7223 */ /* 0x000fe4000001005f */
[----:B------:R-:W-:-:S02]  /*8000*/  FADD.FTZ R91, R91, R142 ;  /* 0x0000008e5b5b7221 */ /* 0x000fc40000010000 */
[----:B------:R-:W-:Y:S01]  /*8010*/  FADD.FTZ R86, R86, R95 ;  /* 0x0000005f56567221 */ /* 0x000fe20000010000 */
[----:B------:R-:W-:Y:S01]  /*8020*/  MUFU.EX2 R140, R140 ;  /* 0x0000008c008c7308 */ /* 0x000fe20000000800 */
[----:B------:R-:W-:Y:S02]  /*8030*/  FADD.FTZ R90, R90, R91 ;  /* 0x0000005b5a5a7221 */ /* 0x000fe40000010000 */
[----:B------:R-:W-:Y:S02]  /*8040*/  FADD.FTZ R3, R3, R86 ;  /* 0x0000005603037221 */ /* 0x000fe40000010000 */
[----:B------:R-:W-:Y:S02]  /*8050*/  FADD.FTZ R90, R87, R90 ;  /* 0x0000005a575a7221 */ /* 0x000fe40000010000 */
[----:B------:R-:W-:Y:S01]  /*8060*/  FADD.FTZ R2, R2, R3 ;  /* 0x0000000302027221 */ /* 0x000fe20000010000 */
[----:B------:R-:W-:Y:S01]  /*8070*/  MUFU.EX2 R139, R139 ;  /* 0x0000008b008b7308 */ /* 0x000fe20000000800 */
[----:B---3--:R-:W-:-:S04]  /*8080*/  FADD.FTZ R3, R133, R90 ;  /* 0x0000005a85037221 */ /* 0x008fc80000010000 */
[----:B----4-:R-:W-:-:S03]  /*8090*/  FADD.FTZ R3, R132, R3 ;  /* 0x0000000384037221 */ /* 0x010fc60000010000 */
[----:B------:R-:W-:Y:S01]  /*80a0*/  MUFU.EX2 R107, R107 ;  /* 0x0000006b006b7308 */ /* 0x000fe20000000800 */
[C---:B-----5:R-:W-:Y:S07]  /*80b0*/  HMMA.16816.F32 R44, R80.reuse, R52, R44 ;  /* 0x00000034502c723c */ /* 0x060fee000000182c */
[----:B------:R-:W-:Y:S01]  /*80c0*/  MUFU.EX2 R138, R138 ;  /* 0x0000008a008a7308 */ /* 0x000fe20000000800 */
[----:B------:R-:W-:Y:S01]  /*80d0*/  F2FP.PACK_AB R52, R132, R133 ;  /* 0x000000858434723e */ /* 0x000fe200000000ff */
[----:B------:R-:W-:Y:S01]  /*80e0*/  HMMA.16816.F32 R48, R80, R54, R48 ;  /* 0x000000365030723c */ /* 0x000fe20000001830 */
[----:B-1----:R-:W-:-:S05]  /*80f0*/  F2FP.PACK_AB R53, R128, R129 ;  /* 0x000000818035723e */ /* 0x002fca00000000ff */
[----:B------:R-:W-:Y:S01]  /*8100*/  MUFU.EX2 R102, R64 ;  /* 0x0000004000667308 */ /* 0x000fe20000000800 */
[----:B------:R-:W-:Y:S02]  /*8110*/  F2FP.PACK_AB R54, R99, R104 ;  /* 0x000000686336723e */ /* 0x000fe400000000ff */
[----:B--2---:R-:W-:-:S05]  /*8120*/  F2FP.PACK_AB R55, R97, R98 ;  /* 0x000000626137723e */ /* 0x004fca00000000ff */
[----:B------:R-:W1:Y:S02]  /*8130*/  MUFU.EX2 R101, R101 ;  /* 0x0000006500657308 */ /* 0x000e640000000800 */
[C---:B------:R-:W-:Y:S06]  /*8140*/  HMMA.16816.F32 R4, R52.reuse, R56, R4 ;  /* 0x000000383404723c */ /* 0x040fec0000001804 */
[----:B------:R-:W-:Y:S02]  /*8150*/  MUFU.EX2 R100, R100 ;  /* 0x0000006400647308 */ /* 0x000fe40000000800 */
[----:B------:R-:W-:Y:S01]  /*8160*/  HMMA.16816.F32 R8, R52, R58, R8 ;  /* 0x0000003a3408723c */ /* 0x000fe20000001808 */
[----:B------:R-:W2:Y:S05]  /*8170*/  LDSM.16.MT88.4 R56, [R108+0x6400] ;  /* 0x006400006c38783b */ /* 0x000eaa0000004200 */
        /* <DEDUP_REMOVED lines=59> */
[----:B------:R-:W-:Y:S01]  /*8530*/  FADD.FTZ R107, R107, R2 ;  /* 0x000000026b6b7221 */ /* 0x000fe20000010000 */
[----:B--2---:R-:W-:Y:S01]  /*8540*/  HMMA.16816.F32 R36, R52, R60, R36 ;  /* 0x0000003c3424723c */ /* 0x004fe20000001824 */
[----:B------:R-:W-:Y:S01]  /*8550*/  FADD.FTZ R102, R102, R127 ;  /* 0x0000007f66667221 */ /* 0x000fe20000010000 */
[----:B------:R-:W-:Y:S01]  /*8560*/  MOV R2, R88 ;  /* 0x0000005800027202 */ /* 0x000fe20000000f00 */
[----:B------:R-:W-:-:S02]  /*8570*/  FADD.FTZ R138, R138, R107 ;  /* 0x0000006b8a8a7221 */ /* 0x000fc40000010000 */
[----:B------:R-:W-:Y:S02]  /*8580*/  FADD.FTZ R101, R101, R102 ;  /* 0x0000006665657221 */ /* 0x000fe40000010000 */
[----:B------:R-:W-:Y:S01]  /*8590*/  FADD.FTZ R93, R93, R138 ;  /* 0x0000008a5d5d7221 */ /* 0x000fe20000010000 */
[----:B------:R-:W-:Y:S01]  /*85a0*/  HMMA.16816.F32 R40, R52, R62, R40 ;  /* 0x0000003e3428723c */ /* 0x000fe20000001828 */
[----:B------:R-:W2:Y:S01]  /*85b0*/  LDSM.16.MT88.4 R60, [R110+0x7c00] ;  /* 0x007c00006e3c783b */ /* 0x000ea20000004200 */
[----:B------:R-:W-:Y:S02]  /*85c0*/  FADD.FTZ R100, R100, R101 ;  /* 0x0000006564647221 */ /* 0x000fe40000010000 */
[----:B------:R-:W-:Y:S02]  /*85d0*/  FADD.FTZ R144, R144, R93 ;  /* 0x0000005d90907221 */ /* 0x000fe40000010000 */
[----:B------:R-:W-:Y:S02]  /*85e0*/  FADD.FTZ R135, R135, R100 ;  /* 0x0000006487877221 */ /* 0x000fe40000010000 */
[----:B------:R-:W-:-:S04]  /*85f0*/  FADD.FTZ R103, R103, R144 ;  /* 0x0000009067677221 */ /* 0x000fc80000010000 */
[----:B------:R-:W-:Y:S01]  /*8600*/  FADD.FTZ R134, R134, R103 ;  /* 0x0000006786867221 */ /* 0x000fe20000010000 */
[C---:B-1----:R-:W-:Y:S08]  /*8610*/  HMMA.16816.F32 R44, R52.reuse, R56, R44 ;  /* 0x00000038342c723c */ /* 0x042ff0000000182c */
[----:B------:R-:W-:Y:S01]  /*8620*/  HMMA.16816.F32 R48, R52, R58, R48 ;  /* 0x0000003a3430723c */ /* 0x000fe20000001830 */
[----:B------:R-:W1:Y:S07]  /*8630*/  LDSM.16.MT88.4 R52, [R108+0x7c00] ;  /* 0x007c00006c34783b */ /* 0x000e6e0000004200 */
[C---:B------:R-:W-:Y:S08]  /*8640*/  HMMA.16816.F32 R36, R84.reuse, R8, R36 ;  /* 0x000000085424723c */ /* 0x040ff00000001824 */
[C---:B------:R-:W-:Y:S08]  /*8650*/  HMMA.16816.F32 R40, R84.reuse, R10, R40 ;  /* 0x0000000a5428723c */ /* 0x040ff00000001828 */
[C---:B--2---:R-:W-:Y:S08]  /*8660*/  HMMA.16816.F32 R64, R84.reuse, R60, R20 ;  /* 0x0000003c5440723c */ /* 0x044ff00000001814 */
[C---:B------:R-:W-:Y:S08]  /*8670*/  HMMA.16816.F32 R60, R84.reuse, R62, R24 ;  /* 0x0000003e543c723c */ /* 0x040ff00000001818 */
[C---:B------:R-:W-:Y:S08]  /*8680*/  HMMA.16816.F32 R44, R84.reuse, R4, R44 ;  /* 0x00000004542c723c */ /* 0x040ff0000000182c */
[C---:B-1----:R-:W-:Y:S08]  /*8690*/  HMMA.16816.F32 R56, R84.reuse, R52, R28 ;  /* 0x000000345438723c */ /* 0x042ff0000000181c */
[C---:B------:R-:W-:Y:S08]  /*86a0*/  HMMA.16816.F32 R52, R84.reuse, R54, R32 ;  /* 0x000000365434723c */ /* 0x040ff00000001820 */
[----:B------:R-:W-:Y:S11]  /*86b0*/  HMMA.16816.F32 R48, R84, R6, R48 ;  /* 0x000000065430723c */ /* 0x000ff60000001830 */
[----:B------:R-:W-:Y:S08]  /*86c0*/  @!UPT UIADD3 URZ, URZ, URZ, URZ ;  /* 0x0000003f3f3ff290 */ /* 0x000ff0000fffe03f */
.L_x_5582:
[----:B------:R-:W-:Y:S05]  /*86d0*/  @!P0 BRA `(.L_x_5590) ;  /* 0x00002d8000008947 */ /* 0x000fea0003800000 */
[----:B------:R-:W-:Y:S01]  /*86e0*/  IMAD.MOV.U32 R129, RZ, RZ, c[0x0][0x1a0] ;  /* 0x00006800ff817624 */ /* 0x000fe200078e00ff */
[----:B------:R-:W-:-:S02]  /*86f0*/  MOV R85, R2 ;  /* 0x0000000200557202 */ /* 0x000fc40000000f00 */
[----:B------:R-:W-:Y:S01]  /*8700*/  MOV R84, R3 ;  /* 0x0000000300547202 */ /* 0x000fe20000000f00 */
[----:B------:R-:W-:-:S05]  /*8710*/  IMAD.U32 R128, R129, -0x40, RZ ;  /* 0xffffffc081807824 */ /* 0x000fca00078e00ff */
[----:B------:R-:W-:Y:S02]  /*8720*/  SHF.R.S32.HI R127, RZ, 0x1f, R128 ;  /* 0x0000001fff7f7819 */ /* 0x000fe40000011480 */
.L_x_5594:
        /* <DEDUP_REMOVED lines=65> */
.L_x_5591:
[C---:B------:R-:W-:Y:S02]  /*8b40*/  ISETP.GE.AND P3, PT, R122.reuse, c[0x0][0x220], PT ;  /* 0x000088007a007a0c */ /* 0x040fe40003f66270 */
[----:B------:R-:W-:Y:S02]  /*8b50*/  IADD3 R3, R122, 0x20, RZ ;  /* 0x000000207a037810 */ /* 0x000fe40007ffe0ff */
[C---:B------:R-:W-:Y:S02]  /*8b60*/  LEA R132, P5, R138.reuse, R136, 0x1 ;  /* 0x000000888a847211 */ /* 0x040fe400078a08ff */
[----:B------:R-:W-:Y:S02]  /*8b70*/  ISETP.GE.AND P2, PT, R3, c[0x0][0x220], PT ;  /* 0x0000880003007a0c */ /* 0x000fe40003f46270 */
[-C--:B------:R-:W-:Y:S02]  /*8b80*/  LEA.HI.X R133, R138, R137.reuse, R86, 0x1, P5 ;  /* 0x000000898a857211 */ /* 0x080fe400028f0c56 */
[----:B------:R-:W-:Y:S02]  /*8b90*/  IADD3 R2, R122, 0x40, RZ ;  /* 0x000000407a027810 */ /* 0x000fe40007ffe0ff */
[----:B------:R-:W-:Y:S01]  /*8ba0*/  IADD3 R3, P0, R119, R138, RZ ;  /* 0x0000008a77037210 */ /* 0x000fe20007f1e0ff */
[----:B------:R-:W-:Y:S01]  /*8bb0*/  @P3 STS [R121+0x6000], RZ ;  /* 0x006000ff79003388 */ /* 0x000fe20000000800 */
[----:B------:R-:W-:Y:S02]  /*8bc0*/  ISETP.GE.AND P1, PT, R2, c[0x0][0x220], PT ;  /* 0x0000880002007a0c */ /* 0x000fe40003f26270 */
[----:B------:R-:W-:Y:S03]  /*8bd0*/  IADD3.X R2, R118, R86, RZ, P0, !PT ;  /* 0x0000005676027210 */ /* 0x000fe600007fe4ff */
[----:B------:R-:W-:Y:S01]  /*8be0*/  @P3 STS [R121+0x6004], RZ ;  /* 0x006004ff79003388 */ /* 0x000fe20000000800 */
[CC--:B------:R-:W-:Y:S04]  /*8bf0*/  @!P2 LEA R140, P4, R3.reuse, R136.reuse, 0x1 ;  /* 0x00000088038ca211 */ /* 0x0c0fe800078808ff */
[CCC-:B------:R-:W-:Y:S01]  /*8c00*/  @!P2 LEA.HI.X R141, R3.reuse, R137.reuse, R2.reuse, 0x1, P4 ;  /* 0x00000089038da211 */ /* 0x1c0fe200020f0c02 */
[----:B------:R-:W-:Y:S02]  /*8c10*/  @P3 STS.64 [R121+0x6008], RZ ;  /* 0x006008ff79003388 */ /* 0x000fe40000000a00 */
[C---:B------:R-:W-:Y:S04]  /*8c20*/  @!P1 LEA R136, P0, R3.reuse, R136, 0x1 ;  /* 0x0000008803889211 */ /* 0x040fe800078008ff */
[----:B------:R-:W-:Y:S01]  /*8c30*/  @!PT LDS RZ, [RZ] ;  /* 0x00000000fffff984 */ /* 0x000fe20000000800 */
[----:B------:R-:W-:Y:S01]  /*8c40*/  @!PT LDS RZ, [RZ] ;  /* 0x00000000fffff984 */ /* 0x000fe20000000800 */
[----:B------:R-:W-:Y:S01]  /*8c50*/  @!PT LDS RZ, [RZ] ;  /* 0x00000000fffff984 */ /* 0x000fe20000000800 */
[----:B------:R1:W-:Y:S01]  /*8c60*/  @!P3 LDGSTS.E.BYPASS.LTC128B.128 [R121+0x6000], [R132.64] ;  /* 0x060000008479bfae */ /* 0x0003e2000b901d44 */
[----:B------:R-:W-:Y:S02]  /*8c70*/  @!P1 LEA.HI.X R137, R3, R137, R2, 0x1, P0 ;  /* 0x0000008903899211 */ /* 0x000fe400000f0c02 */
[C---:B------:R-:W-:Y:S02]  /*8c80*/  @!P3 LEA R86, P0, R129.reuse, R132, 0x6 ;  /* 0x000000848156b211 */ /* 0x040fe400078030ff */
[----:B------:R-:W-:Y:S01]  /*8c90*/  @!P3 MOV R2, c[0x0][0x1a4] ;  /* 0x000069000002ba02 */ /* 0x000fe20000000f00 */
[----:B------:R-:W-:Y:S03]  /*8ca0*/  @P2 STS.128 [R121+0x7000], RZ ;  /* 0x007000ff79002388 */ /* 0x000fe60000000c00 */
[----:B------:R-:W-:Y:S02]  /*8cb0*/  @!P3 LEA.HI.X R87, R129, R133, R2, 0x6, P0 ;  /* 0x000000858157b211 */ /* 0x000fe400000f3402 */
[----:B------:R-:W-:Y:S01]  /*8cc0*/  ISETP.GT.AND P0, PT, R120, R115, PT ;  /* 0x000000737800720c */ /* 0x000fe20003f04270 */
        /* <DEDUP_REMOVED lines=102> */
[----:B------:R-:W4:Y:S01]  /*9330*/  MUFU.TANH R3, R3 ;  /* 0x0000000300037308 */ /* 0x000f220000002400 */
        /* <DEDUP_REMOVED lines=14> */
[----:B------:R2:W1:Y:S03]  /*9420*/  MUFU.TANH R103, R86 ;  /* 0x0000005600677308 */ /* 0x0004660000002400 */
[----:B------:R-:W-:Y:S02]  /*9430*/  FMUL.FTZ R149, R12, c[0x0][0x2ec] ;  /* 0x0000bb000c957a20 */ /* 0x000fe40000410000 */
[----:B------:R-:W-:Y:S02]  /*9440*/  FMUL.FTZ R161, R13, c[0x0][0x2ec] ;  /* 0x0000bb000da17a20 */ /* 0x000fe40000410000 */
[----:B------:R-:W-:Y:S03]  /*9450*/  HMMA.16816.F32 R32, R88, R98, R32 ;  /* 0x000000625820723c */ /* 0x000fe60000001820 */
[----:B------:R5:W1:Y:S01]  /*9460*/  MUFU.TANH R106, R2 ;  /* 0x00000002006a7308 */ /* 0x000a620000002400 */
[----:B------:R-:W-:Y:S02]  /*9470*/  FMUL.FTZ R146, R14, c[0x0][0x2ec] ;  /* 0x0000bb000e927a20 */ /* 0x000fe40000410000 */
[----:B------:R-:W-:Y:S02]  /*9480*/  FMUL.FTZ R163, R15, c[0x0][0x2ec] ;  /* 0x0000bb000fa37a20 */ /* 0x000fe40000410000 */
[----:B------:R-:W-:Y:S04]  /*9490*/  FMUL.FTZ R87, R24, c[0x0][0x2ec] ;  /* 0x0000bb0018577a20 */ /* 0x000fe80000410000 */
[----:B------:R-:W-:Y:S01]  /*94a0*/  FMUL.FTZ R147, R16, c[0x0][0x2ec] ;  /* 0x0000bb0010937a20 */ /* 0x000fe20000410000 */
[----:B------:R1:W1:Y:S01]  /*94b0*/  MUFU.TANH R107, R87 ;  /* 0x00000057006b7308 */ /* 0x0002620000002400 */
[----:B------:R-:W-:Y:S02]  /*94c0*/  FMUL.FTZ R165, R19, c[0x0][0x2ec] ;  /* 0x0000bb0013a57a20 */ /* 0x000fe40000410000 */
[----:B------:R-:W-:Y:S02]  /*94d0*/  FMUL.FTZ R143, R20, c[0x0][0x2ec] ;  /* 0x0000bb00148f7a20 */ /* 0x000fe40000410000 */
[----:B--2---:R-:W-:Y:S02]  /*94e0*/  FMUL.FTZ R86, R25, c[0x0][0x2ec] ;  /* 0x0000bb0019567a20 */ /* 0x004fe40000410000 */
[----:B---3--:R-:W-:Y:S02]  /*94f0*/  FMUL.FTZ R141, R21, c[0x0][0x2ec] ;  /* 0x0000bb00158d7a20 */ /* 0x008fe40000410000 */
[----:B------:R-:W-:Y:S01]  /*9500*/  FMUL.FTZ R142, R22, c[0x0][0x2ec] ;  /* 0x0000bb00168e7a20 */ /* 0x000fe20000410000 */
[----:B------:R2:W3:Y:S01]  /*9510*/  MUFU.TANH R102, R86 ;  /* 0x0000005600667308 */ /* 0x0004e20000002400 */
[----:B------:R-:W-:Y:S02]  /*9520*/  FMUL.FTZ R140, R23, c[0x0][0x2ec] ;  /* 0x0000bb00178c7a20 */ /* 0x000fe40000410000 */
[----:B------:R-:W-:Y:S02]  /*9530*/  FMUL.FTZ R139, R26, c[0x0][0x2ec] ;  /* 0x0000bb001a8b7a20 */ /* 0x000fe40000410000 */
[----:B-----5:R-:W-:Y:S02]  /*9540*/  FMUL.FTZ R2, R28, c[0x0][0x2ec] ;  /* 0x0000bb001c027a20 */ /* 0x020fe40000410000 */
[----:B------:R-:W-:Y:S02]  /*9550*/  FMUL.FTZ R138, R27, c[0x0][0x2ec] ;  /* 0x0000bb001b8a7a20 */ /* 0x000fe40000410000 */
[----:B------:R-:W-:Y:S01]  /*9560*/  FMUL.FTZ R150, R29, c[0x0][0x2ec] ;  /* 0x0000bb001d967a20 */ /* 0x000fe20000410000 */
[----:B------:R5:W3:Y:S01]  /*9570*/  MUFU.TANH R101, R2 ;  /* 0x0000000200657308 */ /* 0x000ae20000002400 */
[----:B------:R-:W-:Y:S02]  /*9580*/  FMUL.FTZ R148, R30, c[0x0][0x2ec] ;  /* 0x0000bb001e947a20 */ /* 0x000fe40000410000 */
[----:B------:R-:W-:Y:S02]  /*9590*/  FMUL.FTZ R144, R31, c[0x0][0x2ec] ;  /* 0x0000bb001f907a20 */ /* 0x000fe40000410000 */
[----:B-1----:R-:W-:Y:S02]  /*95a0*/  FMUL.FTZ R87, R34, c[0x0][0x2ec] ;  /* 0x0000bb0022577a20 */ /* 0x002fe40000410000 */
[----:B------:R-:W-:Y:S03]  /*95b0*/  FMUL.FTZ R136, R32, c[0x0][0x2ec] ;  /* 0x0000bb0020887a20 */ /* 0x000fe60000410000 */
[----:B------:R-:W1:Y:S01]  /*95c0*/  MUFU.TANH R151, R151 ;  /* 0x0000009700977308 */ /* 0x000e620000002400 */
[----:B--2---:R-:W-:Y:S09]  /*95d0*/  FMUL.FTZ R86, R35, c[0x0][0x2ec] ;  /* 0x0000bb0023567a20 */ /* 0x004ff20000410000 */
[----:B------:R-:W2:Y:S01]  /*95e0*/  MUFU.TANH R153, R153 ;  /* 0x0000009900997308 */ /* 0x000ea20000002400 */
[----:B-----5:R-:W-:Y:S09]  /*95f0*/  FMUL.FTZ R2, R33, c[0x0][0x2ec] ;  /* 0x0000bb0021027a20 */ /* 0x020ff20000410000 */
        /* <DEDUP_REMOVED lines=23> */
[----:B--234-:R-:W-:Y:S05]  /*9770*/  IMAD.MOV.U32 R6, RZ, RZ, c[0x0][0x198] ;  /* 0x00006600ff067624 */ /* 0x01cfea00078e00ff */
[----:B------:R-:W-:Y:S04]  /*9780*/  LEA R8, -R6, RZ, 0x6 ;  /* 0x000000ff06087211 */ /* 0x000fe800078e31ff */
[----:B------:R-:W-:Y:S01]  /*9790*/  SHF.R.S32.HI R7, RZ, 0x1f, R8 ;  /* 0x0000001fff077819 */ /* 0x000fe20000011408 */
[----:B------:R-:W-:-:S05]  /*97a0*/  @!P6 BRA `(.L_x_5593) ;  /* 0x000003b00000e947 */ /* 0x000fca0003800000 */
[----:B------:R-:W-:Y:S01]  /*97b0*/  IMAD.SHL.U32 R5, R120, 0x40, RZ ;  /* 0x0000004078057824 */ /* 0x000fe200078e00ff */
[----:B------:R-:W-:Y:S04]  /*97c0*/  IABS R4, c[0x0][0x2d0] ;  /* 0x0000b40000047a13 */ /* 0x000fe80000000000 */
[----:B------:R-:W2:Y:S01]  /*97d0*/  I2F.RP R8, R4 ;  /* 0x0000000400087306 */ /* 0x000ea20000209400 */
[C---:B------:R-:W-:Y:S02]  /*97e0*/  IADD3 R10, R5.reuse, -0x40, RZ ;  /* 0xffffffc0050a7810 */ /* 0x040fe40007ffe0ff */
        /* <DEDUP_REMOVED lines=28> */
[----:B------:R-:W-:Y:S01]  /*99b0*/  LOP3.LUT R5, RZ, c[0x0][0x2d0], RZ, 0x33, !PT ;  /* 0x0000b400ff057a12 */ /* 0x000fe200078e33ff */
        /* <DEDUP_REMOVED lines=26> */
.L_x_5593:
[----:B------:R2:W-:Y:S01]  /*9b60*/  @P3 STS [R121+0x3000], RZ ;  /* 0x003000ff79003388 */ /* 0x0005e20000000800 */
[C---:B------:R-:W-:Y:S01]  /*9b70*/  LEA R10, P4, R8.reuse, R130, 0x1 ;  /* 0x00000082080a7211 */ /* 0x040fe200078808ff */
[----:B------:R-:W-:Y:S01]  /*9b80*/  @!P3 IMAD.MOV.U32 R5, RZ, RZ, c[0x0][0x19c] ;  /* 0x00006700ff05b624 */ /* 0x000fe200078e00ff */
[----:B-1----:R-:W-:Y:S01]  /*9b90*/  IADD3 R2, P0, R117, R8, RZ ;  /* 0x0000000875027210 */ /* 0x002fe20007f1e0ff */
        /* <DEDUP_REMOVED lines=42> */
.L_x_5592:
[----:B--234-:R-:W-:Y:S01]  /*9e40*/  LEA R4, R120, R126, 0x6 ;  /* 0x0000007e78047211 */ /* 0x01cfe200078e30ff */
[----:B------:R-:W-:Y:S03]  /*9e50*/  LDSM.16.MT88.4 R28, [R110+0x7000] ;  /* 0x007000006e1c783b */ /* 0x000fe60000004200 */
        /* <DEDUP_REMOVED lines=11> */
[----:B-1----:R-:W-:Y:S01]  /*9f10*/  IADD3 R2, R4, 0x28, RZ ;  /* 0x0000002804027810 */ /* 0x002fe20007ffe0ff */
        /* <DEDUP_REMOVED lines=12> */
[----:B------:R-:W-:Y:S01]  /*9fe0*/  FFMA.FTZ R151, R0, R11, R151 ;  /* 0x0000000b00977223 */ /* 0x000fe20000010097 */
        /* <DEDUP_REMOVED lines=9> */
[----:B------:R-:W-:Y:S01]  /*a080*/  FFMA.FTZ R155, R0, R5, R155 ;  /* 0x00000005009b7223 */ /* 0x000fe2000001009b */
[----:B------:R-:W-:Y:S01]  /*a090*/  IADD3 R7, R4, 0x29, RZ ;  /* 0x0000002904077810 */ /* 0x000fe20007ffe0ff */
[CC--:B------:R-:W-:Y:S01]  /*a0a0*/  FFMA.FTZ R146, R0.reuse, R19.reuse, R146 ;  /* 0x0000001300927223 */ /* 0x0c0fe20000010092 */
[----:B------:R-:W-:Y:S01]  /*a0b0*/  FMNMX.FTZ R12, R153, R12, !PT ;  /* 0x0000000c990c7209 */ /* 0x000fe20007810000 */
[C---:B------:R-:W-:Y:S01]  /*a0c0*/  FFMA.FTZ R94, R0.reuse, R6, R165 ;  /* 0x00000006005e7223 */ /* 0x040fe200000100a5 */
[----:B------:R-:W-:Y:S01]  /*a0d0*/  FMNMX.FTZ R3, R159, R10, !PT ;  /* 0x0000000a9f037209 */ /* 0x000fe20007810000 */
[----:B------:R-:W-:Y:S01]  /*a0e0*/  FFMA.FTZ R103, R0, R6, R103 ;  /* 0x0000000600677223 */ /* 0x000fe20000010067 */
[----:B------:R-:W1:Y:S01]  /*a0f0*/  I2F R7, R7 ;  /* 0x0000000700077306 */ /* 0x000e620000201400 */
[----:B------:R-:W-:Y:S01]  /*a100*/  IADD3 R5, R4, 0x30, RZ ;  /* 0x0000003004057810 */ /* 0x000fe20007ffe0ff */
        /* <DEDUP_REMOVED lines=13> */
[----:B------:R-:W-:Y:S01]  /*a1e0*/  FMNMX.FTZ R21, R106, R21, !PT ;  /* 0x000000156a157209 */ /* 0x000fe20007810000 */
[----:B------:R-:W-:Y:S01]  /*a1f0*/  FFMA.FTZ R140, R0, R13, R140 ;  /* 0x0000000d008c7223 */ /* 0x000fe2000001008c */
[----:B------:R-:W-:Y:S01]  /*a200*/  IADD3 R3, R4, 0x39, RZ ;  /* 0x0000003904037810 */ /* 0x000fe20007ffe0ff */
        /* <DEDUP_REMOVED lines=8> */
[CC--:B-1----:R-:W-:Y:S01]  /*a290*/  FFMA.FTZ R138, R0.reuse, R7.reuse, R138 ;  /* 0x00000007008a7223 */ /* 0x0c2fe2000001008a */
[----:B------:R-:W-:Y:S01]  /*a2a0*/  FMNMX.FTZ R4, R103, R4, !PT ;  /* 0x0000000467047209 */ /* 0x000fe20007810000 */
[----:B------:R-:W-:Y:S01]  /*a2b0*/  FFMA.FTZ R102, R0, R7, R102 ;  /* 0x0000000700667223 */ /* 0x000fe20000010066 */
[----:B------:R-:W-:Y:S01]  /*a2c0*/  FMNMX.FTZ R6, R140, R21, !PT ;  /* 0x000000158c067209 */ /* 0x000fe20007810000 */
[----:B------:R-:W1:Y:S01]  /*a2d0*/  I2F R17, R17 ;  /* 0x0000001100117306 */ /* 0x000e620000201400 */
[----:B------:R-:W-:Y:S01]  /*a2e0*/  FMNMX.FTZ R4, R143, R4, !PT ;  /* 0x000000048f047209 */ /* 0x000fe20007810000 */
[----:B------:R-:W-:Y:S01]  /*a2f0*/  LDSM.16.MT88.4 R20, [R108+0x6000] ;  /* 0x006000006c14783b */ /* 0x000fe20000004200 */
[----:B------:R-:W-:Y:S01]  /*a300*/  FMNMX.FTZ R13, R139, R6, !PT ;  /* 0x000000068b0d7209 */ /* 0x000fe20007810000 */
[CC--:B--2---:R-:W-:Y:S01]  /*a310*/  FFMA.FTZ R100, R0.reuse, R5.reuse, R100 ;  /* 0x0000000500647223 */ /* 0x0c4fe20000010064 */
[----:B------:R-:W-:Y:S01]  /*a320*/  FMNMX.FTZ R4, R141, R4, !PT ;  /* 0x000000048d047209 */ /* 0x000fe20007810000 */
[----:B------:R-:W-:Y:S01]  /*a330*/  FFMA.FTZ R101, R0, R5, R101 ;  /* 0x0000000500657223 */ /* 0x000fe20000010065 */
[----:B------:R-:W-:Y:S02]  /*a340*/  FMNMX.FTZ R13, R138, R13, !PT ;  /* 0x0000000d8a0d7209 */ /* 0x000fe40007810000 */
[----:B------:R-:W-:Y:S01]  /*a350*/  FMNMX.FTZ R7, R107, R4, !PT ;  /* 0x000000046b077209 */ /* 0x000fe20007810000 */
[----:B------:R-:W2:Y:S01]  /*a360*/  I2F R3, R3 ;  /* 0x0000000300037306 */ /* 0x000ea20000201400 */
[----:B------:R-:W-:Y:S02]  /*a370*/  FMNMX.FTZ R13, R100, R13, !PT ;  /* 0x0000000d640d7209 */ /* 0x000fe40007810000 */
        /* <DEDUP_REMOVED lines=9> */
[----:B------:R-:W-:Y:S01]  /*a410*/  FMNMX.FTZ R2, R104, R15, !PT ;  /* 0x0000000f68027209 */ /* 0x000fe20007810000 */
[CC--:B--2---:R-:W-:Y:S02]  /*a420*/  FFMA.FTZ R86, R0.reuse, R3.reuse, R86 ;  /* 0x0000000300567223 */ /* 0x0c4fe40000010056 */
        /* <DEDUP_REMOVED lines=60> */
[----:B------:R-:W1:Y:S01]  /*a7f0*/  LDSM.16.MT88.4 R60, [R108+0x7000] ;  /* 0x007000006c3c783b */ /* 0x000e620000004200 */
[C---:B------:R-:W-:Y:S02]  /*a800*/  FMUL.FTZ R34, R85.reuse, R54 ;  /* 0x0000003655227220 */ /* 0x040fe40000410000 */
[----:B------:R-:W-:Y:S01]  /*a810*/  MUFU.EX2 R136, R136 ;  /* 0x0000008800887308 */ /* 0x000fe20000000800 */
[C---:B------:R-:W-:Y:S02]  /*a820*/  FMUL.FTZ R35, R85.reuse, R55 ;  /* 0x0000003755237220 */ /* 0x040fe40000410000 */
[C---:B------:R-:W-:Y:S02]  /*a830*/  FMUL.FTZ R32, R84.reuse, R52 ;  /* 0x0000003454207220 */ /* 0x040fe40000410000 */
[C---:B------:R-:W-:Y:S02]  /*a840*/  FMUL.FTZ R33, R84.reuse, R53 ;  /* 0x0000003554217220 */ /* 0x040fe40000410000 */
[----:B------:R-:W4:Y:S01]  /*a850*/  LDSM.16.MT88.4 R52, [R110+0x8000] ;  /* 0x008000006e34783b */ /* 0x000f220000004200 */
[C---:B------:R-:W-:Y:S02]  /*a860*/  FMUL.FTZ R38, R85.reuse, R38 ;  /* 0x0000002655267220 */ /* 0x040fe40000410000 */
[----:B------:R-:W5:Y:S01]  /*a870*/  MUFU.EX2 R93, R93 ;  /* 0x0000005d005d7308 */ /* 0x000f620000000800 */
[C---:B------:R-:W-:Y:S02]  /*a880*/  FMUL.FTZ R39, R85.reuse, R39 ;  /* 0x0000002755277220 */ /* 0x040fe40000410000 */
[----:B------:R-:W-:Y:S01]  /*a890*/  FMUL.FTZ R36, R84, R36 ;  /* 0x0000002454247220 */ /* 0x000fe20000410000 */
[----:B--2---:R-:W-:Y:S01]  /*a8a0*/  F2FP.PACK_AB R83, R88, R91 ;  /* 0x0000005b5853723e */ /* 0x004fe200000000ff */
[C---:B------:R-:W-:Y:S02]  /*a8b0*/  FMUL.FTZ R37, R84.reuse, R37 ;  /* 0x0000002554257220 */ /* 0x040fe40000410000 */
[C---:B------:R-:W-:Y:S02]  /*a8c0*/  FMUL.FTZ R42, R85.reuse, R42 ;  /* 0x0000002a552a7220 */ /* 0x040fe40000410000 */
[----:B------:R-:W-:Y:S01]  /*a8d0*/  FMUL.FTZ R43, R85, R43 ;  /* 0x0000002b552b7220 */ /* 0x000fe20000410000 */
[----:B------:R-:W-:Y:S01]  /*a8e0*/  MUFU.EX2 R92, R92 ;  /* 0x0000005c005c7308 */ /* 0x000fe20000000800 */
[C---:B------:R-:W-:Y:S02]  /*a8f0*/  FMUL.FTZ R40, R84.reuse, R40 ;  /* 0x0000002854287220 */ /* 0x040fe40000410000 */
[C---:B------:R-:W-:Y:S02]  /*a900*/  FMUL.FTZ R41, R84.reuse, R41 ;  /* 0x0000002954297220 */ /* 0x040fe40000410000 */
[--C-:B------:R-:W-:Y:S02]  /*a910*/  FFMA.FTZ R103, R103, c[0x0][0x23c], -R144.reuse ;  /* 0x00008f0067677a23 */ /* 0x100fe40000010890 */
[C---:B------:R-:W-:Y:S02]  /*a920*/  FMUL.FTZ R46, R85.reuse, R46 ;  /* 0x0000002e552e7220 */ /* 0x040fe40000410000 */
[----:B------:R-:W-:Y:S01]  /*a930*/  FMUL.FTZ R47, R85, R47 ;  /* 0x0000002f552f7220 */ /* 0x000fe20000410000 */
[----:B------:R-:W2:Y:S01]  /*a940*/  MUFU.EX2 R89, R89 ;  /* 0x0000005900597308 */ /* 0x000ea20000000800 */
[C---:B------:R-:W-:Y:S02]  /*a950*/  FMUL.FTZ R44, R84.reuse, R44 ;  /* 0x0000002c542c7220 */ /* 0x040fe40000410000 */
[C---:B------:R-:W-:Y:S01]  /*a960*/  FMUL.FTZ R45, R84.reuse, R45 ;  /* 0x0000002d542d7220 */ /* 0x040fe20000410000 */
[----:B-----5:R-:W-:Y:S01]  /*a970*/  F2FP.PACK_AB R80, R93, R136 ;  /* 0x000000885d50723e */ /* 0x020fe200000000ff */
        /* <DEDUP_REMOVED lines=15> */
[----:B------:R-:W-:Y:S01]  /*aa70*/  FFMA.FTZ R102, R102, c[0x0][0x23c], -R144 ;  /* 0x00008f0066667a23 */ /* 0x000fe20000010890 */
[----:B------:R-:W-:Y:S01]  /*aa80*/  MUFU.EX2 R147, R147 ;  /* 0x0000009300937308 */ /* 0x000fe20000000800 */
[C---:B---3--:R-:W-:Y:S05]  /*aa90*/  HMMA.16816.F32 R4, R80.reuse, R12, R4 ;  /* 0x0000000c5004723c */ /* 0x048fea0000001804 */
[C---:B------:R-:W-:Y:S02]  /*aaa0*/  FFMA.FTZ R137, R85.reuse, R134, R137 ;  /* 0x0000008655897223 */ /* 0x040fe40000010089 */
[C---:B------:R-:W-:Y:S01]  /*aab0*/  FMUL.FTZ R12, R84.reuse, R72 ;  /* 0x00000048540c7220 */ /* 0x040fe20000410000 */
[C---:B------:R-:W-:Y:S01]  /*aac0*/  HMMA.16816.F32 R8, R80.reuse, R14, R8 ;  /* 0x0000000e5008723c */ /* 0x040fe20000001808 */
[----:B------:R-:W-:Y:S03]  /*aad0*/  MUFU.EX2 R94, R94 ;  /* 0x0000005e005e7308 */ /* 0x000fe60000000800 */
[C---:B------:R-:W-:Y:S02]  /*aae0*/  FMUL.FTZ R13, R84.reuse, R73 ;  /* 0x00000049540d7220 */ /* 0x040fe40000410000 */
[----:B------:R-:W-:Y:S02]  /*aaf0*/  FFMA.FTZ R136, R84, R135, R136 ;  /* 0x0000008754887223 */ /* 0x000fe40000010088 */
[C---:B------:R-:W-:Y:S03]  /*ab00*/  FMUL.FTZ R14, R85.reuse, R74 ;  /* 0x0000004a550e7220 */ /* 0x040fe60000410000 */
[----:B------:R-:W-:Y:S01]  /*ab10*/  MUFU.EX2 R97, R97 ;  /* 0x0000006100617308 */ /* 0x000fe20000000800 */
[----:B------:R-:W-:Y:S02]  /*ab20*/  FMUL.FTZ R15, R85, R75 ;  /* 0x0000004b550f7220 */ /* 0x000fe40000410000 */
[--C-:B------:R-:W-:Y:S02]  /*ab30*/  FFMA.FTZ R101, R101, c[0x0][0x23c], -R144.reuse ;  /* 0x00008f0065657a23 */ /* 0x100fe40000010890 */
[----:B------:R-:W-:Y:S02]  /*ab40*/  FFMA.FTZ R100, R99, c[0x0][0x23c], -R144 ;  /* 0x00008f0063647a23 */ /* 0x000fe40000010890 */
[----:B------:R-:W-:Y:S01]  /*ab50*/  FADD.FTZ R90, R90, R137 ;  /* 0x000000895a5a7221 */ /* 0x000fe20000010000 */
[C---:B------:R-:W-:Y:S02]  /*ab60*/  HMMA.16816.F32 R12, R80.reuse, R20, R12 ;  /* 0x00000014500c723c */ /* 0x040fe4000000180c */
[----:B------:R-:W-:Y:S01]  /*ab70*/  MUFU.EX2 R140, R140 ;  /* 0x0000008c008c7308 */ /* 0x000fe20000000800 */
[----:B------:R-:W-:Y:S01]  /*ab80*/  MOV R137, R133 ;  /* 0x0000008500897202 */ /* 0x000fe20000000f00 */
[----:B------:R-:W-:Y:S01]  /*ab90*/  FADD.FTZ R93, R93, R136 ;  /* 0x000000885d5d7221 */ /* 0x000fe20000010000 */
[----:B------:R-:W-:Y:S01]  /*aba0*/  MOV R136, R132 ;  /* 0x0000008400887202 */ /* 0x000fe20000000f00 */
[----:B------:R-:W-:Y:S02]  /*abb0*/  FADD.FTZ R91, R91, R90 ;  /* 0x0000005a5b5b7221 */ /* 0x000fe40000010000 */
        /* <DEDUP_REMOVED lines=13> */
[----:B------:R2:W-:Y:S01]  /*ac90*/  MUFU.EX2 R104, R68 ;  /* 0x0000004400687308 */ /* 0x0005e20000000800 */
[C---:B------:R-:W-:Y:S01]  /*aca0*/  FMUL.FTZ R28, R84.reuse, R56 ;  /* 0x00000038541c7220 */ /* 0x040fe20000410000 */
[C---:B------:R-:W-:Y:S04]  /*acb0*/  HMMA.16816.F32 R24, R80.reuse, R30, R24 ;  /* 0x0000001e5018723c */ /* 0x040fe80000001818 */
[----:B------:R-:W-:Y:S02]  /*acc0*/  FMUL.FTZ R29, R84, R57 ;  /* 0x00000039541d7220 */ /* 0x000fe40000410000 */
[----:B------:R-:W-:Y:S02]  /*acd0*/  FFMA.FTZ R145, R86, c[0x0][0x23c], -R145 ;  /* 0x00008f0056917a23 */ /* 0x000fe40000010891 */
[C---:B------:R-:W-:Y:S01]  /*ace0*/  FMUL.FTZ R30, R85.reuse, R58 ;  /* 0x0000003a551e7220 */ /* 0x040fe20000410000 */
[----:B------:R-:W3:Y:S03]  /*acf0*/  MUFU.EX2 R65, R65 ;  /* 0x0000004100417308 */ /* 0x000ee60000000800 */
[----:B------:R-:W-:Y:S02]  /*ad00*/  FMUL.FTZ R31, R85, R59 ;  /* 0x0000003b551f7220 */ /* 0x000fe40000410000 */
[----:B------:R-:W-:Y:S01]  /*ad10*/  LDSM.16.MT88.4 R56, [R110+0x6400] ;  /* 0x006400006e38783b */ /* 0x000fe20000004200 */
[----:B------:R-:W-:Y:S02]  /*ad20*/  FFMA.FTZ R144, R105, c[0x0][0x23c], -R144 ;  /* 0x00008f0069907a23 */ /* 0x000fe40000010890 */
[----:B------:R-:W-:Y:S02]  /*ad30*/  FADD.FTZ R92, R92, R93 ;  /* 0x0000005d5c5c7221 */ /* 0x000fe40000010000 */
[C---:B-1----:R-:W-:Y:S01]  /*ad40*/  HMMA.16816.F32 R28, R80.reuse, R60, R28 ;  /* 0x0000003c501c723c */ /* 0x042fe2000000181c */
[----:B------:R-:W-:Y:S02]  /*ad50*/  MUFU.EX2 R138, R138 ;  /* 0x0000008a008a7308 */ /* 0x000fe40000000800 */
[----:B--2---:R-:W-:Y:S01]  /*ad60*/  LDSM.16.MT88.4 R68, [R108+0x6c00] ;  /* 0x006c00006c44783b */ /* 0x004fe20000004200 */
[----:B------:R-:W-:Y:S04]  /*ad70*/  FADD.FTZ R88, R88, R91 ;  /* 0x0000005b58587221 */ /* 0x000fe80000010000 */
[C---:B------:R-:W-:Y:S03]  /*ad80*/  HMMA.16816.F32 R32, R80.reuse, R62, R32 ;  /* 0x0000003e5020723c */ /* 0x040fe60000001820 */
[----:B------:R-:W-:Y:S01]  /*ad90*/  LDSM.16.MT88.4 R60, [R108+0x6800] ;  /* 0x006800006c3c783b */ /* 0x000fe20000004200 */
[----:B------:R-:W-:Y:S04]  /*ada0*/  MUFU.EX2 R142, R142 ;  /* 0x0000008e008e7308 */ /* 0x000fe80000000800 */
[C---:B----4-:R-:W-:Y:S06]  /*adb0*/  HMMA.16816.F32 R36, R80.reuse, R52, R36 ;  /* 0x000000345024723c */ /* 0x050fec0000001824 */
[----:B------:R-:W-:Y:S02]  /*adc0*/  MUFU.EX2 R141, R141 ;  /* 0x0000008d008d7308 */ /* 0x000fe40000000800 */
[C---:B------:R-:W-:Y:S01]  /*add0*/  HMMA.16816.F32 R40, R80.reuse, R54, R40 ;  /* 0x000000365028723c */ /* 0x040fe20000001828 */
[----:B------:R-:W1:Y:S07]  /*ade0*/  LDSM.16.MT88.4 R52, [R108+0x8000] ;  /* 0x008000006c34783b */ /* 0x000e6e0000004200 */
[----:B------:R-:W2:Y:S10]  /*adf0*/  MUFU.EX2 R64, R64 ;  /* 0x0000004000407308 */ /* 0x000eb40000000800 */
[----:B------:R-:W4:Y:S10]  /*ae00*/  MUFU.EX2 R103, R103 ;  /* 0x0000006700677308 */ /* 0x000f340000000800 */
[----:B------:R-:W-:Y:S10]  /*ae10*/  MUFU.EX2 R107, R107 ;  /* 0x0000006b006b7308 */ /* 0x000ff40000000800 */
[----:B------:R-:W-:Y:S01]  /*ae20*/  MUFU.EX2 R102, R102 ;  /* 0x0000006600667308 */ /* 0x000fe20000000800 */
[C---:B-1----:R-:W-:Y:S07]  /*ae30*/  HMMA.16816.F32 R44, R80.reuse, R52, R44 ;  /* 0x00000034502c723c */ /* 0x042fee000000182c */
[----:B---3--:R-:W-:Y:S01]  /*ae40*/  F2FP.PACK_AB R53, R96, R65 ;  /* 0x000000416035723e */ /* 0x008fe200000000ff */
[----:B------:R-:W-:Y:S01]  /*ae50*/  HMMA.16816.F32 R48, R80, R54, R48 ;  /* 0x000000365030723c */ /* 0x000fe20000001830 */
[----:B------:R-:W1:Y:S03]  /*ae60*/  MUFU.EX2 R99, R67 ;  /* 0x0000004300637308 */ /* 0x000e660000000800 */
[----:B--2---:R-:W-:Y:S03]  /*ae70*/  F2FP.PACK_AB R52, R97, R64 ;  /* 0x000000406134723e */ /* 0x004fe600000000ff */
[----:B------:R-:W-:Y:S02]  /*ae80*/  F2FP.PACK_AB R55, R94, R95 ;  /* 0x0000005f5e37723e */ /* 0x000fe400000000ff */
[----:B----4-:R-:W-:Y:S02]  /*ae90*/  F2FP.PACK_AB R54, R103, R106 ;  /* 0x0000006a6736723e */ /* 0x010fe400000000ff */
[----:B------:R-:W-:Y:S05]  /*aea0*/  MUFU.EX2 R98, R98 ;  /* 0x0000006200627308 */ /* 0x000fea0000000800 */
[C---:B------:R-:W-:Y:S05]  /*aeb0*/  HMMA.16816.F32 R4, R52.reuse, R56, R4 ;  /* 0x000000383404723c */ /* 0x040fea0000001804 */
[----:B------:R-:W2:Y:S03]  /*aec0*/  MUFU.EX2 R145, R145 ;  /* 0x0000009100917308 */ /* 0x000ea60000000800 */
[C---:B------:R-:W-:Y:S01]  /*aed0*/  HMMA.16816.F32 R8, R52.reuse, R58, R8 ;  /* 0x0000003a3408723c */ /* 0x040fe20000001808 */
[----:B------:R-:W3:Y:S03]  /*aee0*/  LDSM.16.MT88.4 R56, [R108+0x6400] ;  /* 0x006400006c38783b */ /* 0x000ee60000004200 */
[----:B-1----:R-:W-:Y:S03]  /*aef0*/  F2FP.PACK_AB R85, R99, R104 ;  /* 0x000000686355723e */ /* 0x002fe600000000ff */
[----:B------:R-:W-:Y:S10]  /*af00*/  MUFU.EX2 R101, R101 ;  /* 0x0000006500657308 */ /* 0x000ff40000000800 */
[----:B------:R-:W1:Y:S01]  /*af10*/  MUFU.EX2 R100, R100 ;  /* 0x0000006400647308 */ /* 0x000e620000000800 */
[----:B--2---:R-:W-:Y:S09]  /*af20*/  F2FP.PACK_AB R87, R145, R98 ;  /* 0x000000629157723e */ /* 0x004ff200000000ff */
[----:B------:R-:W-:Y:S10]  /*af30*/  MUFU.EX2 R105, R66 ;  /* 0x0000004200697308 */ /* 0x000ff40000000800 */
[----:B------:R-:W2:Y:S01]  /*af40*/  MUFU.EX2 R144, R144 ;  /* 0x0000009000907308 */ /* 0x000ea20000000800 */
[C---:B---3--:R-:W-:Y:S03]  /*af50*/  HMMA.16816.F32 R12, R52.reuse, R56, R12 ;  /* 0x00000038340c723c */ /* 0x048fe6000000180c */
[----:B-1----:R-:W-:Y:S05]  /*af60*/  F2FP.PACK_AB R84, R100, R101 ;  /* 0x000000656454723e */ /* 0x002fea00000000ff */
        /* <DEDUP_REMOVED lines=72> */
[C---:B---3--:R-:W-:Y:S08]  /*b3f0*/  HMMA.16816.F32 R36, R84.reuse, R4, R36 ;  /* 0x000000045424723c */ /* 0x048ff00000001824 */
[C---:B------:R-:W-:Y:S08]  /*b400*/  HMMA.16816.F32 R40, R84.reuse, R6, R40 ;  /* 0x000000065428723c */ /* 0x040ff00000001828 */
[C---:B----4-:R-:W-:Y:S08]  /*b410*/  HMMA.16816.F32 R44, R84.reuse, R8, R44 ;  /* 0x00000008542c723c */ /* 0x050ff0000000182c */
[----:B------:R-:W-:Y:S07]  /*b420*/  HMMA.16816.F32 R48, R84, R10, R48 ;  /* 0x0000000a5430723c */ /* 0x000fee0000001830 */
[----:B------:R-:W-:Y:S02]  /*b430*/  MOV R85, R2 ;  /* 0x0000000200557202 */ /* 0x000fe40000000f00 */
[----:B------:R-:W-:Y:S01]  /*b440*/  MOV R84, R3 ;  /* 0x0000000300547202 */ /* 0x000fe20000000f00 */
[----:B------:R-:W-:-:S05]  /*b450*/  @P0 BRA `(.L_x_5594) ;  /* 0xffffd2d000000947 */ /* 0x000fca000383ffff */
.L_x_5590:
        /* <DEDUP_REMOVED lines=207> */
.L_x_5596:
[----:B----4-:R-:W-:Y:S05]  /*c150*/  BSYNC B0 ;  /* 0x0000000000007941 */ /* 0x010fea0003800000 */
.L_x_5595:
        /* <DEDUP_REMOVED lines=18> */
.L_x_5598:
[----:B------:R-:W-:Y:S05]  /*c280*/  BSYNC B0 ;  /* 0x0000000000007941 */ /* 0x000fea0003800000 */
.L_x_5597:
        /* <DEDUP_REMOVED lines=10> */
.L_x_5600:
[----:B------:R-:W-:Y:S05]  /*c330*/  BSYNC B0 ;  /* 0x0000000000007941 */ /* 0x000fea0003800000 */
.L_x_5599:
        /* <DEDUP_REMOVED lines=10> */
.L_x_5602:
[----:B------:R-:W-:Y:S05]  /*c3e0*/  BSYNC B0 ;  /* 0x0000000000007941 */ /* 0x000fea0003800000 */
.L_x_5601:
        /* <DEDUP_REMOVED lines=11> */
.L_x_5603:
        /* <DEDUP_REMOVED lines=14> */
.L_x_6171:


//--------------------- .text._ZN5flash24flash_fwd_splitkv_kernelI23Flash_fwd_kernel_traitsILi96ELi64ELi64ELi4ELb0ELb0EN7cutlass6half_tE19Flash_kernel_traitsILi96ELi64ELi64ELi4ES3_EELb1ELb0ELb0ELb0ELb1ELb0ELb1ELb1EEEvNS_16Flash_fwd_paramsE --------------------------
	.section	.text._ZN5flash24flash_fwd_splitkv_kernelI23Flash_fwd_kernel_traitsILi96ELi64ELi64ELi4ELb0ELb0EN7cutlass6half_tE19Flash_kernel_traitsILi96ELi64ELi64ELi4ES3_EELb1ELb0ELb0ELb0ELb1ELb0ELb1ELb1EEEvNS_16Flash_fwd_paramsE,"ax",@progbits
	.sectioninfo	@"SHI_REGISTERS=144"
	.align	128
        .global         _ZN5flash24flash_fwd_splitkv_kernelI23Flash_fwd_kernel_traitsILi96ELi64ELi64ELi4ELb0ELb0EN7cutlass6half_tE19Flash_kernel_traitsILi96ELi64ELi64ELi4ES3_EELb1ELb0ELb0ELb0ELb1ELb0ELb1ELb1EEEvNS_16Flash_fwd_paramsE
        .type           _ZN5flash24flash_fwd_splitkv_kernelI23Flash_fwd_kernel_traitsILi96ELi64ELi64ELi4ELb0ELb0EN7cutlass6half_tE19Flash_kernel_traitsILi96ELi64ELi64ELi4ES3_EELb1ELb0ELb0ELb0ELb1ELb0ELb1ELb1EEEvNS_16Flash_fwd_paramsE,@function
        .size           _ZN5flash24flash_fwd_splitkv_kernelI23Flash_fwd_kernel_traitsILi96ELi64ELi64ELi4ELb0ELb0EN7cutlass6half_tE19Flash_kernel_traitsILi96ELi64ELi64ELi4ES3_EELb1ELb0ELb0ELb0ELb1ELb0ELb1ELb1EEEvNS_16Flash_fwd_paramsE,(.L_x_6172 - _ZN5flash24flash_fwd_splitkv_kernelI23Flash_fwd_kernel_traitsILi96ELi64ELi64ELi4ELb0ELb0EN7cutlass6half_tE19Flash_kernel_traitsILi96ELi64ELi64ELi4ES3_EELb1ELb0ELb0ELb0ELb1ELb0ELb1ELb1EEEvNS_16Flash_fwd_paramsE)
        .other          _ZN5flash24flash_fwd_splitkv_kernelI23Flash_fwd_kernel_traitsILi96ELi64ELi64ELi4ELb0ELb0EN7cutlass6half_tE19Flash_kernel_traitsILi96ELi64ELi64ELi4ES3_EELb1ELb0ELb0ELb0ELb1ELb0ELb1ELb1EEEvNS_16Flash_fwd_paramsE,@"STO_CUDA_ENTRY STV_DEFAULT"
_ZN5flash24flash_fwd_splitkv_kernelI23Flash_fwd_kernel_traitsILi96ELi64ELi64ELi4ELb0ELb0EN7cutlass6half_tE19Flash_kernel_traitsILi96ELi64ELi64ELi4ES3_EELb1ELb0ELb0ELb0ELb1ELb0ELb1ELb1EEEvNS_16Flash_fwd_paramsE:
.text._ZN5flash24flash_fwd_splitkv_kernelI23Flash_fwd_kernel_traitsILi96ELi64ELi64ELi4ELb0ELb0EN7cutlass6half_tE19Flash_kernel_traitsILi96ELi64ELi64ELi4ES3_EELb1ELb0ELb0ELb0ELb1ELb0ELb1ELb1EEEvNS_16Flash_fwd_paramsE:
        /* <DEDUP_REMOVED lines=11> */
[----:B------:R-:W1:Y:S05]  /*00b0*/  LDC.U8 R2, c[0x0][0x312] ;  /* 0x0000c480ff027b82 */ /* 0x000e6a0000000000 */
        /* <DEDUP_REMOVED lines=42> */
.L_x_5604:
[----:B-1-34-:R-:W-:Y:S02]  /*0360*/  MOV R4, c[0x0][0x218] ;  /* 0x0000860000047a02 */ /* 0x01afe40000000f00 */
.L_x_5605:
        /* <DEDUP_REMOVED lines=22> */
[----:B-1----:R-:W-:-:S04]  /*04d0*/  IADD3 R8, R8, 0xffffffe, RZ ;  /* 0x0ffffffe08087810 */ /* 0x002fc80007ffe0ff */
[----:B------:R-:W1:Y:S02]  /*04e0*/  F2I.FTZ.U32.TRUNC.NTZ R9, R8 ;  /* 0x0000000800097305 */ /* 0x000e64000021f000 */
[--C-:B-1----:R-:W-:Y:S02]  /*04f0*/  IMAD.MOV R3, RZ, RZ, -R9.reuse ;  /* 0x000000ffff037224 */ /* 0x102fe400078e0a09 */
        /* <DEDUP_REMOVED lines=9> */
[----:B------:R-:W-:Y:S01]  /*0590*/  IMAD R3, R6, R3, R4 ;  /* 0x0000000306037224 */ /* 0x000fe200078e0204 */
[----:B------:R-:W-:-:S04]  /*05a0*/  IADD3 R4, -R123, 0x7f, R58 ;  /* 0x0000007f7b047810 */ /* 0x000fc80007ffe13a */
[----:B------:R-:W-:Y:S02]  /*05b0*/  ISETP.GT.U32.AND P1, PT, R6, R3, PT ;  /* 0x000000030600720c */ /* 0x000fe40003f24070 */
[----:B------:R-:W-:-:S11]  /*05c0*/  IADD3 R4, R4, c[0x0][0x2e8], R59 ;  /* 0x0000ba0004047a10 */ /* 0x000fd60007ffe03b */
[----:B------:R-:W-:Y:S01]  /*05d0*/  @!P1 IMAD.IADD R3, R3, 0x1, -R6 ;  /* 0x0000000103039824 */ /* 0x000fe200078e0a06 */
[----:B------:R-:W-:Y:S02]  /*05e0*/  @!P1 IADD3 R8, R8, 0x1, RZ ;  /* 0x0000000108089810 */ /* 0x000fe40007ffe0ff */
[----:B------:R-:W-:Y:S02]  /*05f0*/  ISETP.NE.AND P1, PT, RZ, c[0x0][0x10], PT ;  /* 0x00000400ff007a0c */ /* 0x000fe40003f25270 */
[----:B------:R-:W-:Y:S02]  /*0600*/  ISETP.GE.U32.AND P2, PT, R3, R6, PT ;  /* 0x000000060300720c */ /* 0x000fe40003f46070 */
[----:B------:R-:W-:-:S04]  /*0610*/  IADD3 R3, R59, 0x3f, RZ ;  /* 0x0000003f3b037810 */ /* 0x000fc80007ffe0ff */
[----:B------:R-:W-:-:S04]  /*0620*/  SHF.R.S32.HI R6, RZ, 0x1f, R3 ;  /* 0x0000001fff067819 */ /* 0x000fc80000011403 */
[----:B------:R-:W-:Y:S02]  /*0630*/  LEA.HI R6, R6, R3, RZ, 0x6 ;  /* 0x0000000306067211 */ /* 0x000fe400078f30ff */
[----:B------:R-:W-:Y:S02]  /*0640*/  SHF.R.S32.HI R3, RZ, 0x1f, R4 ;  /* 0x0000001fff037819 */ /* 0x000fe40000011404 */
[----:B------:R-:W-:Y:S02]  /*0650*/  @P2 IADD3 R8, R8, 0x1, RZ ;  /* 0x0000000108082810 */ /* 0x000fe40007ffe0ff */
[----:B------:R-:W-:Y:S02]  /*0660*/  LEA.HI R3, R3, R4, RZ, 0x6 ;  /* 0x0000000403037211 */ /* 0x000fe400078f30ff */
[----:B------:R-:W-:Y:S01]  /*0670*/  SHF.R.S32.HI R6, RZ, 0x6, R6 ;  /* 0x00000006ff067819 */ /* 0x000fe20000011406 */
        /* <DEDUP_REMOVED lines=66> */
.L_x_5606:
[----:B------:R-:W-:Y:S01]  /*0aa0*/  ISETP.NE.U32.AND P0, PT, RZ, c[0x0][0x2b8], PT ;  /* 0x0000ae00ff007a0c */ /* 0x000fe20003f05070 */
[----:B------:R-:W-:Y:S01]  /*0ab0*/  IMAD.MOV.U32 R2, RZ, RZ, R125 ;  /* 0x000000ffff027224 */ /* 0x000fe200078e007d */
[----:B------:R-:W-:Y:S02]  /*0ac0*/  ISETP.NE.U32.AND P1, PT, RZ, c[0x0][0x2c0], PT ;  /* 0x0000b000ff007a0c */ /* 0x000fe40003f25070 */
[----:B------:R-:W-:Y:S02]  /*0ad0*/  ISETP.NE.AND.EX P0, PT, RZ, c[0x0][0x2bc], PT, P0 ;  /* 0x0000af00ff007a0c */ /* 0x000fe40003f05300 */
[----:B------:R-:W-:-:S11]  /*0ae0*/  ISETP.NE.AND.EX P1, PT, RZ, c[0x0][0x2c4], PT, P1 ;  /* 0x0000b100ff007a0c */ /* 0x000fd60003f25310 */
[----:B------:R-:W-:Y:S01]  /*0af0*/  @P0 IMAD.WIDE R8, R125, R0, c[0x0][0x2b8] ;  /* 0x0000ae007d080625 */ /* 0x000fe200078e0200 */
[----:B------:R-:W-:-:S03]  /*0b00*/  SHF.R.S32.HI R0, RZ, 0x1f, R125 ;  /* 0x0000001fff007819 */ /* 0x000fc6000001147d */
        /* <DEDUP_REMOVED lines=55> */
[----:B------:R-:W-:-:S13]  /*0e80*/  ISETP.GT.U32.AND P0, PT, R3, R4, PT ;  /* 0x000000040300720c */ /* 0x000fda0003f04070 */
[----:B------:R-:W-:Y:S01]  /*0e90*/  @!P0 IMAD.IADD R4, R4, 0x1, -R3 ;  /* 0x0000000104048824 */ /* 0x000fe200078e0a03 */
[----:B------:R-:W-:-:S04]  /*0ea0*/  @!P0 IADD3 R6, R6, 0x1, RZ ;  /* 0x0000000106068810 */ /* 0x000fc80007ffe0ff */
[----:B------:R-:W-:Y:S02]  /*0eb0*/  ISETP.GE.U32.AND P1, PT, R4, R3, PT ;  /* 0x000000030400720c */ /* 0x000fe40003f26070 */
[----:B------:R-:W-:-:S04]  /*0ec0*/  LOP3.LUT R3, R102, c[0x0][0x1c8], RZ, 0x3c, !PT ;  /* 0x0000720066037a12 */ /* 0x000fc800078e3cff */
[----:B------:R-:W-:Y:S02]  /*0ed0*/  ISETP.GE.AND P0, PT, R3, RZ, PT ;  /* 0x000000ff0300720c */ /* 0x000fe40003f06270 */
[----:B------:R-:W-:-:S05]  /*0ee0*/  SHF.R.S32.HI R3, RZ, 0x1f, R7 ;  /* 0x0000001fff037819 */ /* 0x000fca0000011407 */
[----:B------:R-:W-:Y:S01]  /*0ef0*/  @P1 IADD3 R6, R6, 0x1, RZ ;  /* 0x0000000106061810 */ /* 0x000fe20007ffe0ff */
[----:B------:R-:W-:Y:S01]  /*0f00*/  IMAD R4, R3, c[0x0][0x198], RZ ;  /* 0x0000660003047a24 */ /* 0x000fe200078e02ff */
        /* <DEDUP_REMOVED lines=11> */
[----:B------:R-:W-:Y:S01]  /*0fc0*/  SHF.R.S32.HI R4, RZ, 0x1f, R6 ;  /* 0x0000001fff047819 */ /* 0x000fe20000011406 */
[----:B------:R-:W-:Y:S02]  /*0fd0*/  IMAD R11, R2, c[0x0][0x18c], R11 ;  /* 0x00006300020b7a24 */ /* 0x000fe400078e020b */
[----:B------:R-:W-:-:S04]  /*0fe0*/  IMAD.WIDE.U32 R8, R7, c[0x0][0x198], R8 ;  /* 0x0000660007087a25 */ /* 0x000fc800078e0008 */
[----:B------:R-:W-:Y:S02]  /*0ff0*/  IMAD.IADD R9, R9, 0x1, R5 ;  /* 0x0000000109097824 */ /* 0x000fe400078e0205 */
[----:B------:R-:W-:Y:S02]  /*1000*/  IMAD R5, R4, c[0x0][0x1b0], RZ ;  /* 0x00006c0004057a24 */ /* 0x000fe400078e02ff */
[----:B------:R-:W-:Y:S01]  /*1010*/  IMAD.WIDE.U32 R98, R6, c[0x0][0x1b0], R8 ;  /* 0x00006c0006627a25 */ /* 0x000fe200078e0008 */
[----:B------:R-:W-:-:S03]  /*1020*/  MOV R8, R14 ;  /* 0x0000000e00087202 */ /* 0x000fc60000000f00 */
[----:B------:R-:W-:Y:S02]  /*1030*/  IMAD R5, R6, c[0x0][0x1b4], R5 ;  /* 0x00006d0006057a24 */ /* 0x000fe400078e0205 */
[----:B------:R-:W-:-:S03]  /*1040*/  IMAD.IADD R11, R15, 0x1, R11 ;  /* 0x000000010f0b7824 */ /* 0x000fc600078e020b */
[----:B------:R-:W-:Y:S01]  /*1050*/  IADD3 R9, R99, R5, RZ ;  /* 0x0000000563097210 */ /* 0x000fe20007ffe0ff */
[----:B------:R-:W-:Y:S05]  /*1060*/  BRA `(.L_x_5608) ;  /* 0x0000046000007947 */ /* 0x000fea0003800000 */
.L_x_5607:
        /* <DEDUP_REMOVED lines=16> */
.L_x_5609:
[----:B------:R-:W-:Y:S02]  /*1170*/  IABS R6, c[0x0][0x1c8] ;  /* 0x0000720000067a13 */ /* 0x000fe40000000000 */
[----:B------:R-:W-:Y:S02]  /*1180*/  LEA R44, R87, 0xffffffc0, 0x6 ;  /* 0xffffffc0572c7811 */ /* 0x000fe400078e30ff */
[----:B------:R-:W1:Y:S03]  /*1190*/  I2F.RP R11, R6 ;  /* 0x00000006000b7306 */ /* 0x000e660000209400 */
[----:B------:R-:W-:-:S05]  /*11a0*/  IMAD.WIDE.U32 R8, R44, c[0x0][0x198], R8 ;  /* 0x000066002c087a25 */ /* 0x000fca00078e0008 */
[----:B------:R-:W-:Y:S01]  /*11b0*/  MOV R98, R8 ;  /* 0x0000000800627202 */ /* 0x000fe20000000f00 */
[----:B-1----:R-:W1:Y:S02]  /*11c0*/  MUFU.RCP R14, R11 ;  /* 0x0000000b000e7308 */ /* 0x002e640000001000 */
[----:B-1----:R-:W-:Y:S02]  /*11d0*/  IADD3 R14, R14, 0xffffffe, RZ ;  /* 0x0ffffffe0e0e7810 */ /* 0x002fe40007ffe0ff */
[----:B------:R-:W-:-:S04]  /*11e0*/  @P4 IADD3 R11, R5, R10, RZ ;  /* 0x0000000a050b4210 */ /* 0x000fc80007ffe0ff */
[----:B------:R-:W1:Y:S02]  /*11f0*/  F2I.FTZ.U32.TRUNC.NTZ R15, R14 ;  /* 0x0000000e000f7305 */ /* 0x000e64000021f000 */
[----:B-1----:R-:W-:Y:S01]  /*1200*/  IMAD.MOV R3, RZ, RZ, -R15 ;  /* 0x000000ffff037224 */ /* 0x002fe200078e0a0f */
[----:B------:R-:W-:-:S03]  /*1210*/  MOV R14, RZ ;  /* 0x000000ff000e7202 */ /* 0x000fc60000000f00 */
[----:B------:R-:W-:Y:S01]  /*1220*/  IMAD R4, R3, R6, RZ ;  /* 0x0000000603047224 */ /* 0x000fe200078e02ff */
[----:B------:R-:W-:-:S03]  /*1230*/  IABS R3, R102 ;  /* 0x0000006600037213 */ /* 0x000fc60000000000 */
[----:B------:R-:W-:-:S04]  /*1240*/  IMAD.HI.U32 R4, R15, R4, R14 ;  /* 0x000000040f047227 */ /* 0x000fc800078e000e */
[----:B------:R-:W-:Y:S02]  /*1250*/  IMAD.MOV.U32 R7, RZ, RZ, R3 ;  /* 0x000000ffff077224 */ /* 0x000fe400078e0003 */
[----:B------:R-:W-:-:S04]  /*1260*/  @P4 IMAD.WIDE.U32 R14, R11, c[0x0][0x1a0], RZ ;  /* 0x000068000b0e4a25 */ /* 0x000fc800078e00ff */
[----:B------:R-:W-:-:S04]  /*1270*/  IMAD.HI.U32 R4, R4, R7, RZ ;  /* 0x0000000704047227 */ /* 0x000fc800078e00ff */
[----:B------:R-:W-:Y:S01]  /*1280*/  @P4 IMAD R11, R11, c[0x0][0x1a4], R15 ;  /* 0x000069000b0b4a24 */ /* 0x000fe200078e020f */
[----:B------:R-:W-:Y:S01]  /*1290*/  IADD3 R3, -R4, RZ, RZ ;  /* 0x000000ff04037210 */ /* 0x000fe20007ffe1ff */
[----:B------:R-:W-:-:S04]  /*12a0*/  @P4 IMAD.MOV.U32 R8, RZ, RZ, R14 ;  /* 0x000000ffff084224 */ /* 0x000fc800078e000e */
        /* <DEDUP_REMOVED lines=10> */
[----:B------:R-:W-:-:S03]  /*1350*/  IMAD R7, R3, c[0x0][0x198], RZ ;  /* 0x0000660003077a24 */ /* 0x000fc600078e02ff */
[----:B------:R-:W-:Y:S01]  /*1360*/  MOV R6, R4 ;  /* 0x0000000400067202 */ /* 0x000fe20000000f00 */
[----:B------:R-:W-:-:S04]  /*1370*/  IMAD R7, R44, c[0x0][0x19c], R7 ;  /* 0x000067002c077a24 */ /* 0x000fc800078e0207 */
[----:B------:R-:W-:Y:S01]  /*1380*/  @!P1 IMAD.MOV R6, RZ, RZ, -R6 ;  /* 0x000000ffff069224 */ /* 0x000fe200078e0a06 */
[----:B------:R-:W-:Y:S01]  /*1390*/  @!P0 LOP3.LUT R6, RZ, c[0x0][0x1c8], RZ, 0x33, !PT ;  /* 0x00007200ff068a12 */ /* 0x000fe200078e33ff */
[----:B------:R-:W-:Y:S02]  /*13a0*/  IMAD.IADD R99, R9, 0x1, R7 ;  /* 0x0000000109637824 */ /* 0x000fe400078e0207 */
[----:B------:R-:W-:Y:S01]  /*13b0*/  IMAD.MOV.U32 R7, RZ, RZ, R44 ;  /* 0x000000ffff077224 */ /* 0x000fe200078e002c */
        /* <DEDUP_REMOVED lines=16> */
[----:B------:R-:W-:Y:S02]  /*14c0*/  MOV R8, R14 ;  /* 0x0000000e00087202 */ /* 0x000fe40000000f00 */
.L_x_5608:
[----:B------:R1:W5:Y:S01]  /*14d0*/  @P5 LDG.E R5, [R104.64] ;  /* 0x0000000668055981 */ /* 0x000362000c1e1900 */
[----:B------:R-:W-:Y:S01]  /*14e0*/  ISETP.NE.AND P0, PT, R13, -0x1, PT ;  /* 0xffffffff0d00780c */ /* 0x000fe20003f05270 */
[----:B------:R-:W-:Y:S01]  /*14f0*/  IMAD.MOV.U32 R73, RZ, RZ, c[0x0][0x230] ;  /* 0x00008c00ff497624 */ /* 0x000fe200078e00ff */
[----:B------:R-:W-:Y:S01]  /*1500*/  SHF.R.S32.HI R78, RZ, 0x1f, R57 ;  /* 0x0000001fff4e7819 */ /* 0x000fe20000011439 */
[----:B------:R-:W-:Y:S01]  /*1510*/  IMAD.MOV.U32 R22, RZ, RZ, RZ ;  /* 0x000000ffff167224 */ /* 0x000fe200078e00ff */
[----:B------:R-:W-:Y:S01]  /*1520*/  MOV R23, c[0x0][0x230] ;  /* 0x00008c0000177a02 */ /* 0x000fe20000000f00 */
[----:B------:R-:W-:Y:S01]  /*1530*/  IMAD.MOV.U32 R62, RZ, RZ, c[0x0][0x198] ;  /* 0x00006600ff3e7624 */ /* 0x000fe200078e00ff */
[CC--:B-----5:R-:W-:Y:S02]  /*1540*/  LEA.HI R2, R78.reuse, R57.reuse, RZ, 0x3 ;  /* 0x000000394e027211 */ /* 0x0e0fe400078f18ff */
[----:B------:R-:W-:Y:S01]  /*1550*/  LEA.HI R97, R78, R57, RZ, 0x5 ;  /* 0x000000394e617211 */ /* 0x000fe200078f28ff */
[----:B------:R-:W-:Y:S01]  /*1560*/  IMAD.SHL.U32 R65, R62, 0x20, RZ ;  /* 0x000000203e417824 */ /* 0x000fe200078e00ff */
[----:B------:R-:W-:-:S02]  /*1570*/  SHF.R.S32.HI R21, RZ, 0x3, R2 ;  /* 0x00000003ff157819 */ /* 0x000fc40000011402 */
[----:B------:R-:W-:Y:S01]  /*1580*/  SHF.R.S32.HI R97, RZ, 0x5, R97 ;  /* 0x00000005ff617819 */ /* 0x000fe20000011461 */
[----:B------:R-:W-:Y:S01]  /*1590*/  @!P0 IMAD R10, R0, c[0x0][0x178], RZ ;  /* 0x00005e00000a8a24 */ /* 0x000fe200078e02ff */
[----:B------:R-:W-:Y:S01]  /*15a0*/  MOV R43, 0x10 ;  /* 0x00000010002b7802 */ /* 0x000fe20000000f00 */
[----:B------:R-:W-:-:S04]  /*15b0*/  @P0 IMAD.WIDE.U32 R14, R13, c[0x0][0x190], RZ ;  /* 0x000064000d0e0a25 */ /* 0x000fc800078e00ff */
[----:B------:R-:W-:-:S04]  /*15c0*/  @!P0 IMAD.WIDE.U32 R18, R125, c[0x0][0x178], RZ ;  /* 0x00005e007d128a25 */ /* 0x000fc800078e00ff */
[----:B------:R-:W-:Y:S02]  /*15d0*/  @!P0 IMAD R10, R125, c[0x0][0x17c], R10 ;  /* 0x00005f007d0a8a24 */ /* 0x000fe400078e020a */
[----:B------:R-:W-:Y:S01]  /*15e0*/  @P0 IMAD R13, R13, c[0x0][0x194], R15 ;  /* 0x000065000d0d0a24 */ /* 0x000fe200078e020f */
[----:B------:R-:W-:Y:S01]  /*15f0*/  LEA.HI R15, R78, R57, RZ, 0x2 ;  /* 0x000000394e0f7211 */ /* 0x000fe200078f10ff */
[----:B------:R-:W-:Y:S01]  /*1600*/  @!P0 IMAD.IADD R13, R19, 0x1, R10 ;  /* 0x00000001130d8824 */ /* 0x000fe200078e020a */
[----:B------:R-:W-:Y:S01]  /*1610*/  LEA.HI R10, R2, R21, RZ, 0x1 ;  /* 0x00000015020a7211 */ /* 0x000fe200078f08ff */
[----:B------:R-:W-:Y:S01]  /*1620*/  @P0 IMAD.MOV.U32 R12, RZ, RZ, R14 ;  /* 0x000000ffff0c0224 */ /* 0x000fe200078e000e */
[----:B------:R-:W-:Y:S01]  /*1630*/  SHF.R.S32.HI R100, RZ, 0x2, R15 ;  /* 0x00000002ff647819 */ /* 0x000fe2000001140f */
[----:B------:R-:W-:Y:S01]  /*1640*/  @!P0 IMAD.MOV.U32 R12, RZ, RZ, R18 ;  /* 0x000000ffff0c8224 */ /* 0x000fe200078e0012 */
[----:B------:R-:W-:Y:S01]  /*1650*/  LOP3.LUT R10, R10, 0xfffffffe, RZ, 0xc0, !PT ;  /* 0xfffffffe0a0a7812 */ /* 0x000fe200078ec0ff */
[----:B------:R-:W-:Y:S01]  /*1660*/  IMAD.MOV.U32 R14, RZ, RZ, 0x2 ;  /* 0x00000002ff0e7424 */ /* 0x000fe200078e00ff */
[----:B------:R-:W-:-:S02]  /*1670*/  LOP3.LUT R70, R15, 0xfffffffc, RZ, 0xc0, !PT ;  /* 0xfffffffc0f467812 */ /* 0x000fc400078ec0ff */
[----:B------:R-:W-:Y:S01]  /*1680*/  LEA.HI R15, R15, R100, RZ, 0x1 ;  /* 0x000000640f0f7211 */ /* 0x000fe200078f08ff */
[C---:B------:R-:W-:Y:S01]  /*1690*/  IMAD.IADD R75, R21.reuse, 0x1, -R10 ;  /* 0x00000001154b7824 */ /* 0x040fe200078e0a0a */
[----:B------:R-:W-:Y:S01]  /*16a0*/  IADD3 R70, -R70, R57, RZ ;  /* 0x0000003946467210 */ /* 0x000fe20007ffe1ff */
[----:B------:R-:W-:Y:S01]  /*16b0*/  IMAD.SHL.U32 R21, R21, 0x40, RZ ;  /* 0x0000004015157824 */ /* 0x000fe200078e00ff */
[----:B------:R-:W-:Y:S01]  /*16c0*/  LOP3.LUT R2, R2, 0xfffffff8, RZ, 0xc0, !PT ;  /* 0xfffffff802027812 */ /* 0x000fe200078ec0ff */
[----:B------:R-:W-:Y:S01]  /*16d0*/  IMAD.HI.U32 R73, R14, R73, R22 ;  /* 0x000000490e497227 */ /* 0x000fe200078e0016 */
[----:B------:R-:W-:Y:S02]  /*16e0*/  LOP3.LUT R15, R15, 0x7fffffe, RZ, 0xc0, !PT ;  /* 0x07fffffe0f0f7812 */ /* 0x000fe400078ec0ff */
[----:B------:R-:W-:Y:S01]  /*16f0*/  LEA.HI R78, R78, R57, RZ, 0x4 ;  /* 0x000000394e4e7211 */ /* 0x000fe200078f20ff */
[----:B------:R-:W-:Y:S01]  /*1700*/  IMAD.SHL.U32 R18, R70, 0x8, RZ ;  /* 0x0000000846127824 */ /* 0x000fe200078e00ff */
[----:B------:R-:W-:Y:S01]  /*1710*/  LOP3.LUT R21, R21, 0xc0, RZ, 0xc0, !PT ;  /* 0x000000c015157812 */ /* 0x000fe200078ec0ff */
[----:B------:R-:W-:Y:S01]  /*1720*/  IMAD.IADD R19, R57, 0x1, -R2 ;  /* 0x0000000139137824 */ /* 0x000fe200078e0a02 */
[----:B------:R-:W-:Y:S01]  /*1730*/  LOP3.LUT R78, R78, 0xfffffff0, RZ, 0xc0, !PT ;  /* 0xfffffff04e4e7812 */ /* 0x000fe200078ec0ff */
[----:B------:R-:W-:Y:S01]  /*1740*/  IMAD.IADD R10, R100, 0x1, -R15 ;  /* 0x00000001640a7824 */ /* 0x000fe200078e0a0f */
[----:B------:R-:W-:Y:S01]  /*1750*/  LOP3.LUT R15, R21, 0x18, R18, 0xf8, !PT ;  /* 0x00000018150f7812 */ /* 0x000fe200078ef812 */
[----:B------:R-:W-:Y:S01]  /*1760*/  IMAD.SHL.U32 R70, R70, 0x4, RZ ;  /* 0x0000000446467824 */ /* 0x000fe200078e00ff */
[----:B------:R-:W-:Y:S01]  /*1770*/  SHF.R.U32.HI R2, RZ, 0x3, R21 ;  /* 0x00000003ff027819 */ /* 0x000fe20000011615 */
[----:B------:R-:W-:Y:S01]  /*1780*/  IMAD R97, R97, 0x8, R10 ;  /* 0x0000000861617824 */ /* 0x000fe200078e020a */
[----:B------:R-:W-:-:S02]  /*1790*/  LEA.HI R60, R19, R19, RZ, 0x1 ;  /* 0x00000013133c7211 */ /* 0x000fc400078f08ff */
[----:B------:R-:W-:Y:S02]  /*17a0*/  IADD3 R78, -R78, R57, RZ ;  /* 0x000000394e4e7210 */ /* 0x000fe40007ffe1ff */
[----:B------:R-:W-:Y:S01]  /*17b0*/  LOP3.LUT R2, R15, R2, RZ, 0x3c, !PT ;  /* 0x000000020f027212 */ /* 0x000fe200078e3cff */
[----:B------:R-:W-:Y:S01]  /*17c0*/  IMAD R15, R4, c[0x0][0x1b8], RZ ;  /* 0x00006e00040f7a24 */ /* 0x000fe200078e02ff */
[----:B------:R-:W-:Y:S02]  /*17d0*/  LOP3.LUT R74, R60, 0xfffffffe, RZ, 0xc0, !PT ;  /* 0xfffffffe3c4a7812 */ /* 0x000fe400078ec0ff */
[----:B------:R-:W-:Y:S01]  /*17e0*/  LEA.HI R77, R78, R78, RZ, 0x1 ;  /* 0x0000004e4e4d7211 */ /* 0x000fe200078f08ff */
[----:B------:R-:W-:Y:S01]  /*17f0*/  IMAD.U32 R97, R97, 0x20, R2 ;  /* 0x0000002061617824 */ /* 0x000fe200078e0002 */
[----:B------:R-:W-:Y:S01]  /*1800*/  SHF.R.S32.HI R101, RZ, 0x1f, R100 ;  /* 0x0000001fff657819 */ /* 0x000fe20000011464 */
[----:B------:R-:W-:Y:S01]  /*1810*/  IMAD R2, R6, c[0x0][0x1bc], R15 ;  /* 0x00006f0006027a24 */ /* 0x000fe200078e020f */
[----:B------:R-:W-:Y:S01]  /*1820*/  IADD3 R10, P0, R18, R8, RZ ;  /* 0x00000008120a7210 */ /* 0x000fe20007f1e0ff */
[----:B------:R-:W-:Y:S01]  /*1830*/  IMAD.IADD R74, R19, 0x1, -R74 ;  /* 0x00000001134a7824 */ /* 0x000fe200078e0a4a */
[----:B------:R-:W-:Y:S01]  /*1840*/  SHF.R.S32.HI R15, RZ, 0x1, R77 ;  /* 0x00000001ff0f7819 */ /* 0x000fe2000001144d */
[----:B------:R-:W-:Y:S01]  /*1850*/  IMAD.WIDE R16, R17, 0x40, R100 ;  /* 0x0000004011107825 */ /* 0x000fe200078e0264 */
[----:B------:R-:W-:-:S02]  /*1860*/  SHF.R.S32.HI R8, RZ, 0x1f, R77 ;  /* 0x0000001fff087819 */ /* 0x000fc4000001144d */
[----:B------:R-:W-:Y:S02]  /*1870*/  SHF.R.S32.HI R19, RZ, 0x1f, R18 ;  /* 0x0000001fff137819 */ /* 0x000fe40000011412 */
[----:B------:R-:W-:Y:S02]  /*1880*/  IADD3 R12, P1, R18, R12, RZ ;  /* 0x0000000c120c7210 */ /* 0x000fe40007f3e0ff */
[----:B------:R-:W-:Y:S02]  /*1890*/  LEA.HI R8, R8, R15, RZ, 0x2 ;  /* 0x0000000f08087211 */ /* 0x000fe400078f10ff */
[C---:B------:R-:W-:Y:S01]  /*18a0*/  IADD3.X R11, R19.reuse, R11, RZ, P0, !PT ;  /* 0x0000000b130b7210 */ /* 0x040fe200007fe4ff */
[----:B------:R-:W-:Y:S01]  /*18b0*/  IMAD.X R13, R19, 0x1, R13, P1 ;  /* 0x00000001130d7824 */ /* 0x000fe200008e060d */
[----:B------:R-:W-:Y:S01]  /*18c0*/  IADD3 R88, P0, R100, R7, RZ ;  /* 0x0000000764587210 */ /* 0x000fe20007f1e0ff */
[----:B------:R-:W-:Y:S01]  /*18d0*/  IMAD R7, R17, c[0x0][0x190], RZ ;  /* 0x0000640011077a24 */ /* 0x000fe200078e02ff */
[----:B------:R-:W-:Y:S01]  /*18e0*/  LOP3.LUT R8, R8, 0xfffffffc, RZ, 0xc0, !PT ;  /* 0xfffffffc08087812 */ /* 0x000fe200078ec0ff */
[----:B------:R-:W-:Y:S01]  /*18f0*/  IMAD.WIDE.U32 R12, R16, c[0x0][0x190], R12 ;  /* 0x00006400100c7a25 */ /* 0x000fe200078e000c */
[----:B------:R-:W-:-:S02]  /*1900*/  SHF.R.S32.HI R69, RZ, 0x1, R73 ;  /* 0x00000001ff457819 */ /* 0x000fc40000011449 */
[----:B------:R-:W-:Y:S01]  /*1910*/  IADD3 R76, R15, -R8, RZ ;  /* 0x800000080f4c7210 */ /* 0x000fe20007ffe0ff */
[----:B------:R-:W-:Y:S01]  /*1920*/  IMAD R7, R16, c[0x0][0x194], R7 ;  /* 0x0000650010077a24 */ /* 0x000fe200078e0207 */
[----:B------:R-:W-:Y:S01]  /*1930*/  SHF.R.S32.HI R8, RZ, 0x1f, R63 ;  /* 0x0000001fff087819 */ /* 0x000fe2000001143f */
[----:B------:R-:W-:Y:S01]  /*1940*/  IMAD.X R3, R101, 0x1, R3, P0 ;  /* 0x0000000165037824 */ /* 0x000fe200000e0603 */
[----:B------:R-:W-:Y:S01]  /*1950*/  IADD3 R98, P0, R18, R98, RZ ;  /* 0x0000006212627210 */ /* 0x000fe20007f1e0ff */
[----:B------:R-:W-:Y:S01]  /*1960*/  IMAD.IADD R13, R13, 0x1, R7 ;  /* 0x000000010d0d7824 */ /* 0x000fe200078e0207 */
[----:B------:R-:W-:Y:S01]  /*1970*/  LEA.HI R7, R8, R63, RZ, 0x6 ;  /* 0x0000003f08077211 */ /* 0x000fe200078f30ff */
[----:B------:R-:W-:Y:S01]  /*1980*/  IMAD.WIDE.U32 R10, R6, c[0x0][0x1b8], R10 ;  /* 0x00006e00060a7a25 */ /* 0x000fe200078e000a */
[----:B------:R-:W-:Y:S02]  /*1990*/  LOP3.LUT P1, RZ, R76, 0x2, RZ, 0xc0, !PT ;  /* 0x000000024cff7812 */ /* 0x000fe4000782c0ff */
[----:B------:R-:W-:Y:S01]  /*19a0*/  SHF.R.S32.HI R7, RZ, 0x6, R7 ;  /* 0x00000006ff077819 */ /* 0x000fe20000011407 */
[----:B------:R-:W-:Y:S01]  /*19b0*/  IMAD.X R99, R19, 0x1, R9, P0 ;  /* 0x0000000113637824 */ /* 0x000fe200000e0609 */
[----:B------:R-:W-:Y:S01]  /*19c0*/  SHF.R.S32.HI R60, RZ, 0x1, R60 ;  /* 0x00000001ff3c7819 */ /* 0x000fe2000001143c */
[----:B------:R-:W-:Y:S01]  /*19d0*/  IMAD.IADD R11, R11, 0x1, R2 ;  /* 0x000000010b0b7824 */ /* 0x000fe200078e0202 */
[----:B------:R-:W-:Y:S01]  /*19e0*/  IMNMX R80, R122, R7, !PT ;  /* 0x000000077a507217 */ /* 0x000fe20007800200 */
[----:B------:R-:W-:Y:S01]  /*19f0*/  IMAD R3, R3, c[0x0][0x1a0], RZ ;  /* 0x0000680003037a24 */ /* 0x000fe200078e02ff */
[----:B------:R-:W-:Y:S01]  /*1a00*/  SHF.R.S32.HI R2, RZ, 0x1f, R102 ;  /* 0x0000001fff027819 */ /* 0x000fe20000011466 */
[----:B------:R-:W-:Y:S01]  /*1a10*/  IMAD R7, R101, c[0x0][0x198], RZ ;  /* 0x0000660065077a24 */ /* 0x000fe200078e02ff */
[----:B------:R-:W-:Y:S01]  /*1a20*/  ISETP.GT.AND P0, PT, R87, R80, PT ;  /* 0x000000505700720c */ /* 0x000fe20003f04270 */
[----:B------:R-:W-:Y:S01]  /*1a30*/  IMAD R71, R100, R69, R70 ;  /* 0x0000004564477224 */ /* 0x000fe200078e0246 */
[----:B------:R-:W-:Y:S01]  /*1a40*/  SEL R43, R43, 0xfffffff0, !P1 ;  /* 0xfffffff02b2b7807 */ /* 0x000fe20004800000 */
[----:B------:R-:W-:-:S02]  /*1a50*/  IMAD R61, R2, c[0x0][0x1a8], RZ ;  /* 0x00006a00023d7a24 */ /* 0x000fc400078e02ff */
[----:B------:R-:W-:Y:S01]  /*1a60*/  IMAD R85, R88, c[0x0][0x1a4], R3 ;  /* 0x0000690058557a24 */ /* 0x000fe200078e0203 */
[----:B------:R-:W-:Y:S01]  /*1a70*/  SHF.R.S32.HI R68, RZ, 0x1f, R71 ;  /* 0x0000001fff447819 */ /* 0x000fe20000011447 */
[----:B------:R-:W-:Y:S02]  /*1a80*/  IMAD R61, R102, c[0x0][0x1ac], R61 ;  /* 0x00006b00663d7a24 */ /* 0x000fe400078e023d */
[----:B------:R-:W-:Y:S02]  /*1a90*/  IMAD.MOV.U32 R3, RZ, RZ, 0x5 ;  /* 0x00000005ff037424 */ /* 0x000fe400078e00ff */
[----:B------:R-:W-:Y:S02]  /*1aa0*/  IMAD.MOV.U32 R2, RZ, RZ, c[0x0][0x1a0] ;  /* 0x00006800ff027624 */ /* 0x000fe400078e00ff */
[----:B------:R-:W-:Y:S01]  /*1ab0*/  IMAD R7, R100, c[0x0][0x19c], R7 ;  /* 0x0000670064077a24 */ /* 0x000fe200078e0207 */
[-C--:B------:R-:W-:Y:S01]  /*1ac0*/  SHF.L.U64.HI R62, R62, R3.reuse, c[0x0][0x19c] ;  /* 0x000067003e3e7619 */ /* 0x080fe20000010203 */
[----:B------:R-:W-:Y:S01]  /*1ad0*/  IMAD.IADD R70, R70, 0x1, R71 ;  /* 0x0000000146467824 */ /* 0x000fe200078e0247 */
[----:B------:R-:W-:Y:S01]  /*1ae0*/  SHF.L.U64.HI R64, R2, R3, c[0x0][0x1a4] ;  /* 0x0000690002407619 */ /* 0x000fe20000010203 */
[----:B------:R-:W-:-:S03]  /*1af0*/  IMAD.WIDE.U32 R98, R100, c[0x0][0x198], R98 ;  /* 0x0000660064627a25 */ /* 0x000fc600078e0062 */
[----:B------:R-:W-:Y:S01]  /*1b00*/  SHF.R.S32.HI R66, RZ, 0x1f, R70 ;  /* 0x0000001fff427819 */ /* 0x000fe20000011446 */
[----:B------:R-:W-:Y:S01]  /*1b10*/  IMAD.WIDE.U32 R88, R88, c[0x0][0x1a0], R10 ;  /* 0x0000680058587a25 */ /* 0x000fe200078e000a */
[----:B------:R-:W-:-:S03]  /*1b20*/  IADD3 R56, R99, R7, RZ ;  /* 0x0000000763387210 */ /* 0x000fc60007ffe0ff */
[----:B------:R-:W-:-:S04]  /*1b30*/  IMAD.WIDE.U32 R102, R102, c[0x0][0x1a8], R12 ;  /* 0x00006a0066667a25 */ /* 0x000fc800078e000c */
[----:B------:R-:W-:Y:S02]  /*1b40*/  IMAD.SHL.U32 R67, R2, 0x20, RZ ;  /* 0x0000002002437824 */ /* 0x000fe400078e00ff */
[----:B------:R-:W-:Y:S02]  /*1b50*/  IMAD.SHL.U32 R72, R69, 0x20, RZ ;  /* 0x0000002045487824 */ /* 0x000fe400078e00ff */
[----:B------:R-:W-:Y:S02]  /*1b60*/  IMAD.IADD R85, R89, 0x1, R85 ;  /* 0x0000000159557824 */ /* 0x000fe400078e0255 */
[----:B------:R-:W-:Y:S01]  /*1b70*/  IMAD.IADD R61, R103, 0x1, R61 ;  /* 0x00000001673d7824 */ /* 0x000fe200078e023d */
[----:B------:R-:W-:Y:S01]  /*1b80*/  @!P5 MOV R5, RZ ;  /* 0x000000ff0005d202 */ /* 0x000fe20000000f00 */
[----:B------:R-:W-:Y:S05]  /*1b90*/  @!P0 BRA `(.L_x_5610) ;  /* 0x000044f000008947 */ /* 0x000fea0003800000 */
[----:B-1----:R-:W-:Y:S01]  /*1ba0*/  SHF.R.S32.HI R7, RZ, 0x1f, R44 ;  /* 0x0000001fff077819 */ /* 0x002fe2000001142c */
[C---:B------:R-:W-:Y:S01]  /*1bb0*/  IMAD R2, R0.reuse, c[0x0][0x280], RZ ;  /* 0x0000a00000027a24 */ /* 0x040fe200078e02ff */
[--C-:B------:R-:W-:Y:S01]  /*1bc0*/  SHF.R.S32.HI R9, RZ, 0x1f, R63.reuse ;  /* 0x0000001fff097819 */ /* 0x100fe2000001143f */
[----:B------:R-:W-:Y:S01]  /*1bd0*/  IMAD R0, R0, c[0x0][0x278], RZ ;  /* 0x00009e0000007a24 */ /* 0x000fe200078e02ff */
[----:B------:R-:W-:Y:S01]  /*1be0*/  IADD3 R8, P1, P0, R44, R100, -R63 ;  /* 0x000000642c087210 */ /* 0x000fe2000783e83f */
[----:B------:R-:W-:Y:S01]  /*1bf0*/  IMAD.WIDE.U32 R12, R125, c[0x0][0x280], R18 ;  /* 0x0000a0007d0c7a25 */ /* 0x000fe200078e0012 */
[----:B------:R-:W-:Y:S01]  /*1c00*/  IADD3 R44, R5, R44, RZ ;  /* 0x0000002c052c7210 */ /* 0x000fe20007ffe0ff */
[----:B------:R-:W-:Y:S01]  /*1c10*/  ULDC UR4, c[0x0][0x230] ;  /* 0x00008c0000047ab9 */ /* 0x000fe20000000800 */
[----:B------:R-:W-:Y:S01]  /*1c20*/  IADD3.X R7, R7, R101, ~R9, P1, P0 ;  /* 0x0000006507077210 */ /* 0x000fe20000fe0c09 */
[C---:B------:R-:W-:Y:S01]  /*1c30*/  IMAD R2, R125.reuse, c[0x0][0x284], R2 ;  /* 0x0000a1007d027a24 */ /* 0x040fe200078e0202 */
[C---:B------:R-:W-:Y:S01]  /*1c40*/  IADD3 R95, R72.reuse, 0x20, RZ ;  /* 0x00000020485f7810 */ /* 0x040fe20007ffe0ff */
[C---:B------:R-:W-:Y:S01]  /*1c50*/  IMAD.WIDE.U32 R10, R125.reuse, c[0x0][0x278], R18 ;  /* 0x00009e007d0a7a25 */ /* 0x040fe200078e0012 */
[----:B------:R-:W-:Y:S01]  /*1c60*/  IADD3 R94, R72, 0x40, RZ ;  /* 0x00000040485e7810 */ /* 0x000fe20007ffe0ff */
[----:B------:R-:W-:Y:S01]  /*1c70*/  ULDC.U8 UR8, c[0x0][0x313] ;  /* 0x0000c4c000087ab9 */ /* 0x000fe20000000000 */
[----:B------:R-:W-:Y:S01]  /*1c80*/  IADD3 R96, R100, 0x20, RZ ;  /* 0x0000002064607810 */ /* 0x000fe20007ffe0ff */
[----:B------:R-:W-:Y:S01]  /*1c90*/  IMAD R0, R125, c[0x0][0x27c], R0 ;  /* 0x00009f007d007a24 */ /* 0x000fe200078e0200 */
[C---:B------:R-:W-:Y:S01]  /*1ca0*/  IADD3 R15, R18.reuse, 0x20, RZ ;  /* 0x00000020120f7810 */ /* 0x040fe20007ffe0ff */
[----:B------:R-:W-:Y:S01]  /*1cb0*/  IMAD.IADD R13, R13, 0x1, R2 ;  /* 0x000000010d0d7824 */ /* 0x000fe200078e0202 */
[----:B------:R-:W-:Y:S01]  /*1cc0*/  IADD3 R14, R18, 0x40, RZ ;  /* 0x00000040120e7810 */ /* 0x000fe20007ffe0ff */
[----:B------:R-:W-:Y:S01]  /*1cd0*/  IMAD R9, R7, c[0x0][0x290], RZ ;  /* 0x0000a40007097a24 */ /* 0x000fe200078e02ff */
[----:B------:R-:W-:Y:S01]  /*1ce0*/  SHF.R.S32.HI R93, RZ, 0x1f, R72 ;  /* 0x0000001fff5d7819 */ /* 0x000fe20000011448 */
[----:B------:R-:W-:Y:S01]  /*1cf0*/  IMAD.IADD R11, R11, 0x1, R0 ;  /* 0x000000010b0b7824 */ /* 0x000fe200078e0200 */
[----:B------:R-:W-:Y:S01]  /*1d00*/  SHF.R.S32.HI R92, RZ, 0x1f, R95 ;  /* 0x0000001fff5c7819 */ /* 0x000fe2000001145f */
[----:B------:R-:W-:Y:S01]  /*1d10*/  IMAD R7, R7, c[0x0][0x288], RZ ;  /* 0x0000a20007077a24 */ /* 0x000fe200078e02ff */
[----:B------:R-:W-:Y:S01]  /*1d20*/  SHF.R.S32.HI R91, RZ, 0x1f, R94 ;  /* 0x0000001fff5b7819 */ /* 0x000fe2000001145e */
[----:B------:R-:W-:-:S02]  /*1d30*/  IMAD R9, R8, c[0x0][0x294], R9 ;  /* 0x0000a50008097a24 */ /* 0x000fc400078e0209 */
[----:B------:R-:W-:-:S04]  /*1d40*/  IMAD.WIDE.U32 R12, R8, c[0x0][0x290], R12 ;  /* 0x0000a400080c7a25 */ /* 0x000fc800078e000c */
        /* <DEDUP_REMOVED lines=52> */
.L_x_5636:
[----:B------:R-:W-:Y:S01]  /*2090*/  IMAD.SHL.U32 R17, R13, 0x40, RZ ;  /* 0x000000400d117824 */ /* 0x000fe200078e00ff */
[----:B------:R-:W-:Y:S01]  /*20a0*/  ISETP.NE.AND P6, PT, RZ, UR4, PT ;  /* 0x00000004ff007c0c */ /* 0x000fe2000bfc5270 */
[----:B------:R-:W-:Y:S01]  /*20b0*/  IMAD.MOV.U32 R32, RZ, RZ, R84 ;  /* 0x000000ffff207224 */ /* 0x000fe200078e0054 */
[----:B------:R-:W-:Y:S01]  /*20c0*/  IADD3 R118, P5, R116, R90, RZ ;  /* 0x0000005a74767210 */ /* 0x000fe20007fbe0ff */
[----:B------:R-:W-:Y:S01]  /*20d0*/  IMAD.MOV.U32 R33, RZ, RZ, R83 ;  /* 0x000000ffff217224 */ /* 0x000fe200078e0053 */
[----:B------:R-:W-:Y:S02]  /*20e0*/  IADD3 R16, R17, -0x40, RZ ;  /* 0xffffffc011107810 */ /* 0x000fe40007ffe0ff */
[----:B------:R-:W-:Y:S01]  /*20f0*/  LEA R114, P4, R65, R112, 0x1 ;  /* 0x0000007041727211 */ /* 0x000fe200078808ff */
[----:B------:R-:W-:Y:S02]  /*2100*/  IMAD.X R119, R117, 0x1, R86, P5 ;  /* 0x0000000175777824 */ /* 0x000fe400028e0656 */
[----:B------:R-:W-:Y:S01]  /*2110*/  IMAD.IADD R23, R59, 0x1, -R16 ;  /* 0x000000013b177824 */ /* 0x000fe200078e0a10 */
[----:B------:R-:W-:Y:S01]  /*2120*/  LEA.HI.X R115, R65, R113, R62, 0x1, P4 ;  /* 0x0000007141737211 */ /* 0x000fe200020f0c3e */
[----:B------:R-:W-:Y:S03]  /*2130*/  IMAD.IADD R3, R63, 0x1, -R16 ;  /* 0x000000013f037824 */ /* 0x000fe600078e0a10 */
[-C--:B------:R-:W-:Y:S02]  /*2140*/  ISETP.GE.AND P1, PT, R100, R23.reuse, PT ;  /* 0x000000176400720c */ /* 0x080fe40003f26270 */
[----:B------:R-:W-:Y:S02]  /*2150*/  ISETP.GE.AND P3, PT, R96, R23, PT ;  /* 0x000000176000720c */ /* 0x000fe40003f66270 */
        /* <DEDUP_REMOVED lines=173> */
.L_x_5614:
[----:B------:R-:W-:Y:S05]  /*2c30*/  BSYNC B0 ;  /* 0x0000000000007941 */ /* 0x000fea0003800000 */
.L_x_5613:
        /* <DEDUP_REMOVED lines=155> */
.L_x_5616:
[----:B------:R-:W-:Y:S05]  /*35f0*/  BSYNC B0 ;  /* 0x0000000000007941 */ /* 0x000fea0003800000 */
.L_x_5615:
        /* <DEDUP_REMOVED lines=8> */
.L_x_5612:
        /* <DEDUP_REMOVED lines=22> */
[----:B------:R-:W-:Y:S01]  /*37e0*/  MOV R121, RZ ;  /* 0x000000ff00797202 */ /* 0x000fe20000000f00 */
[----:B------:R-:W2:Y:S01]  /*37f0*/  LDG.E.128 R28, [R10.64] ;  /* 0x000000060a1c7981 */ /* 0x000ea2000c1e1d00 */
[----:B------:R-:W-:Y:S04]  /*3800*/  @P4 IADD3 R121, RZ, -UR5, RZ ;  /* 0x80000005ff794c10 */ /* 0x000fe8000fffe0ff */
[C---:B------:R-:W-:Y:S03]  /*3810*/  LEA R32, P0, R121.reuse, R106, 0x1 ;  /* 0x0000006a79207211 */ /* 0x040fe600078008ff */
[----:B------:R-:W3:Y:S01]  /*3820*/  LDG.E.128 R128, [R130.64] ;  /* 0x0000000682807981 */ /* 0x000ee2000c1e1d00 */
[----:B------:R-:W-:Y:S07]  /*3830*/  LEA.HI.X.SX32 R33, R121, R107, 0x1, P0 ;  /* 0x0000006b79217211 */ /* 0x000fee00000f0eff */
        /* <DEDUP_REMOVED lines=63> */
.L_x_5621:
[----:B------:R-:W-:Y:S05]  /*3c30*/  BSYNC B0 ;  /* 0x0000000000007941 */ /* 0x000fea0003800000 */
.L_x_5620:
        /* <DEDUP_REMOVED lines=21> */
[----:B------:R-:W3:Y:S01]  /*3d90*/  LDG.E.128 R28, [R10.64+0x40] ;  /* 0x000040060a1c7981 */ /* 0x000ee2000c1e1d00 */
[----:B------:R-:W-:Y:S04]  /*3da0*/  @P4 IADD3 R121, RZ, -UR5, RZ ;  /* 0x80000005ff794c10 */ /* 0x000fe8000fffe0ff */
[C---:B------:R-:W-:Y:S03]  /*3db0*/  LEA R32, P0, R121.reuse, R106, 0x1 ;  /* 0x0000006a79207211 */ /* 0x040fe600078008ff */
[----:B------:R-:W4:Y:S01]  /*3dc0*/  LDG.E.128 R128, [R130.64+0x40] ;  /* 0x0000400682807981 */ /* 0x000f22000c1e1d00 */
[----:B------:R-:W-:Y:S07]  /*3dd0*/  LEA.HI.X.SX32 R33, R121, R107, 0x1, P0 ;  /* 0x0000006b79217211 */ /* 0x000fee00000f0eff */
        /* <DEDUP_REMOVED lines=63> */
.L_x_5623:
[----:B------:R-:W-:Y:S05]  /*41d0*/  BSYNC B0 ;  /* 0x0000000000007941 */ /* 0x000fea0003800000 */
.L_x_5622:
        /* <DEDUP_REMOVED lines=24> */
[----:B--2---:R-:W2:Y:S01]  /*4360*/  LDG.E.128 R128, [R130.64+0x80] ;  /* 0x0000800682807981 */ /* 0x004ea2000c1e1d00 */
[----:B------:R-:W-:Y:S07]  /*4370*/  LEA.HI.X.SX32 R33, R121, R107, 0x1, P0 ;  /* 0x0000006b79217211 */ /* 0x000fee00000f0eff */
        /* <DEDUP_REMOVED lines=63> */
.L_x_5625:
[----:B------:R-:W-:Y:S05]  /*4770*/  BSYNC B0 ;  /* 0x0000000000007941 */ /* 0x000fea0003800000 */
.L_x_5624:
[----:B-----5:R1:W-:Y:S02]  /*4780*/  STG.E.128 [R112.64+0x80], R52 ;  /* 0x0000803470007986 */ /* 0x0203e4000c101d06 */
.L_x_5619:
[----:B------:R-:W-:Y:S05]  /*4790*/  BSYNC B1 ;  /* 0x0000000000017941 */ /* 0x000fea0003800000 */
.L_x_5618:
        /* <DEDUP_REMOVED lines=21> */
[----:B------:R-:W-:Y:S02]  /*48f0*/  LEA R134, P0, R129, R108, 0x1 ;  /* 0x0000006c81867211 */ /* 0x000fe400078008ff */
[----:B------:R-:W-:Y:S01]  /*4900*/  LEA.HI.X.SX32 R121, R121, R93, 0x1, P3 ;  /* 0x0000005d79797211 */ /* 0x000fe200018f0eff */
[----:B------:R-:W3:Y:S03]  /*4910*/  LDG.E.128 R28, [R10.64] ;  /* 0x000000060a1c7981 */ /* 0x000ee6000c1e1d00 */
        /* <DEDUP_REMOVED lines=28> */
[----:B----4-:R-:W-:Y:S01]  /*4ae0*/  HADD2.F32 R32, -RZ, R48.H0_H0 ;  /* 0x20000030ff207230 */ /* 0x010fe20000004100 */
        /* <DEDUP_REMOVED lines=42> */
.L_x_5629:
[----:B------:R-:W-:Y:S05]  /*4d90*/  BSYNC B0 ;  /* 0x0000000000007941 */ /* 0x000fea0003800000 */
.L_x_5628:
        /* <DEDUP_REMOVED lines=19> */
[----:B------:R-:W-:Y:S02]  /*4ed0*/  LEA R134, P0, R129, R108, 0x1 ;  /* 0x0000006c81867211 */ /* 0x000fe400078008ff */
[-C--:B------:R-:W-:Y:S01]  /*4ee0*/  LEA.HI.X.SX32 R121, R121, R92.reuse, 0x1, P3 ;  /* 0x0000005c79797211 */ /* 0x080fe200018f0eff */
[----:B------:R-:W3:Y:S03]  /*4ef0*/  LDG.E.128 R28, [R10.64+0x40] ;  /* 0x000040060a1c7981 */ /* 0x000ee6000c1e1d00 */
        /* <DEDUP_REMOVED lines=71> */
.L_x_5631:
[----:B------:R-:W-:Y:S05]  /*5370*/  BSYNC B0 ;  /* 0x0000000000007941 */ /* 0x000fea0003800000 */
.L_x_5630:
        /* <DEDUP_REMOVED lines=17> */
[----:B------:R-:W-:Y:S02]  /*5490*/  IADD3 R121, P3, R94, R120, RZ ;  /* 0x000000785e797210 */ /* 0x000fe40007f7e0ff */
[----:B------:R-:W-:Y:S02]  /*54a0*/  LEA.HI.X.SX32 R11, R129, R119, 0x1, P0 ;  /* 0x00000077810b7211 */ /* 0x000fe400000f0eff */
[C---:B------:R-:W-:Y:S02]  /*54b0*/  LEA R130, P0, R121.reuse, R108, 0x1 ;  /* 0x0000006c79827211 */ /* 0x040fe400078008ff */
[----:B------:R-:W-:Y:S01]  /*54c0*/  LEA.HI.X.SX32 R120, R120, R91, 0x1, P3 ;  /* 0x0000005b78787211 */ /* 0x000fe200018f0eff */
[----:B------:R-:W3:Y:S01]  /*54d0*/  LDG.E.128 R28, [R10.64+0x80] ;  /* 0x000080060a1c7981 */ /* 0x000ee2000c1e1d00 */
[----:B-1----:R-:W-:Y:S02]  /*54e0*/  MOV R119, RZ ;  /* 0x000000ff00777202 */ /* 0x002fe40000000f00 */
[----:B------:R-:W-:Y:S02]  /*54f0*/  @P1 IADD3 R119, RZ, -UR5, RZ ;  /* 0x80000005ff771c10 */ /* 0x000fe4000fffe0ff */
[----:B------:R-:W-:Y:S02]  /*5500*/  LEA.HI.X R131, R121, R109, R120, 0x1, P0 ;  /* 0x0000006d79837211 */ /* 0x000fe400000f0c78 */
[----:B------:R-:W-:Y:S04]  /*5510*/  IADD3 R121, P0, R94, R119, RZ ;  /* 0x000000775e797210 */ /* 0x000fe80007f1e0ff */
[----:B------:R-:W-:Y:S01]  /*5520*/  LEA.HI.X.SX32 R119, R119, R91, 0x1, P0 ;  /* 0x0000005b77777211 */ /* 0x000fe200000f0eff */
[----:B--2---:R-:W2:Y:S01]  /*5530*/  LDG.E.128 R128, [R130.64] ;  /* 0x0000000682807981 */ /* 0x004ea2000c1e1d00 */
        /* <DEDUP_REMOVED lines=65> */
.L_x_5633:
[----:B------:R-:W-:Y:S05]  /*5950*/  BSYNC B0 ;  /* 0x0000000000007941 */ /* 0x000fea0003800000 */
.L_x_5632:
[----:B-----5:R1:W-:Y:S02]  /*5960*/  STG.E.128 [R114.64+0x80], R52 ;  /* 0x0000803472007986 */ /* 0x0203e4000c101d06 */
.L_x_5627:
[----:B------:R-:W-:Y:S05]  /*5970*/  BSYNC B1 ;  /* 0x0000000000017941 */ /* 0x000fea0003800000 */
.L_x_5626:
        /* <DEDUP_REMOVED lines=8> */
.L_x_5611:
        /* <DEDUP_REMOVED lines=13> */
.L_x_5617:
        /* <DEDUP_REMOVED lines=80> */
.L_x_5634:
        /* <DEDUP_REMOVED lines=8> */
.L_x_5635:
[----:B------:R-:W-:Y:S04]  /*6050*/  IADD3 R13, R13, -0x1, RZ ;  /* 0xffffffff0d0d7810 */ /* 0x000fe80007ffe0ff */
[----:B------:R-:W-:Y:S11]  /*6060*/  ISETP.GT.AND P0, PT, R13, R80, PT ;  /* 0x000000500d00720c */ /* 0x000ff60003f04270 */
[----:B------:R-:W-:Y:S02]  /*6070*/  @!UPT UIADD3 URZ, URZ, URZ, URZ ;  /* 0x0000003f3f3ff290 */ /* 0x000fe4000fffe03f */
[----:B------:R-:W-:-:S05]  /*6080*/  @P0 BRA `(.L_x_5636) ;  /* 0xffffc00000000947 */ /* 0x000fca000383ffff */
.L_x_5610:
[----:B-1----:R-:W-:Y:S01]  /*6090*/  BAR.SYNC.DEFER_BLOCKING 0x0 ;  /* 0x0000000000007b1d */ /* 0x002fe20000010000 */
[----:B------:R-:W-:Y:S01]  /*60a0*/  ISETP.NE.AND P0, PT, RZ, c[0x0][0x230], PT ;  /* 0x00008c00ff007a0c */ /* 0x000fe20003f05270 */
[----:B------:R-:W-:Y:S01]  /*60b0*/  IMAD.MOV.U32 R5, RZ, RZ, c[0x0][0x190] ;  /* 0x00006400ff057624 */ /* 0x000fe200078e00ff */
[----:B------:R-:W-:Y:S01]  /*60c0*/  SHF.L.U32 R124, R97, 0x1, RZ ;  /* 0x00000001617c7819 */ /* 0x000fe200000006ff */
[----:B------:R-:W-:Y:S02]  /*60d0*/  IMAD.MOV.U32 R40, RZ, RZ, 0x5 ;  /* 0x00000005ff287424 */ /* 0x000fe400078e00ff */
[----:B------:R-:W-:Y:S01]  /*60e0*/  BSSY B2, `(.L_x_5637) ;  /* 0x0000373000027945 */ /* 0x000fe20003800000 */
[C---:B------:R-:W-:Y:S02]  /*60f0*/  IMAD.SHL.U32 R3, R5.reuse, 0x20, RZ ;  /* 0x0000002005037824 */ /* 0x040fe400078e00ff */
[----:B------:R-:W-:-:S05]  /*6100*/  SHF.L.U64.HI R4, R5, R40, c[0x0][0x194] ;  /* 0x0000650005047619 */ /* 0x000fca0000010228 */
[----:B------:R-:W-:Y:S05]  /*6110*/  @!P0 BRA `(.L_x_5638) ;  /* 0x000035c000008947 */ /* 0x000fea0003800000 */
[----:B------:R-:W-:Y:S01]  /*6120*/  ISETP.NE.U32.AND P0, PT, RZ, c[0x0][0x250], PT ;  /* 0x00009400ff007a0c */ /* 0x000fe20003f05070 */
[----:B------:R-:W-:-:S03]  /*6130*/  IMAD.MOV.U32 R0, RZ, RZ, RZ ;  /* 0x000000ffff007224 */ /* 0x000fc600078e00ff */
[----:B------:R-:W-:-:S13]  /*6140*/  ISETP.NE.AND.EX P0, PT, RZ, c[0x0][0x254], PT, P0 ;  /* 0x00009500ff007a0c */ /* 0x000fda0003f05300 */
[----:B------:R-:W2:Y:S01]  /*6150*/  @P0 LDG.E R0, [R104.64] ;  /* 0x0000000668000981 */ /* 0x000ea2000c1e1900 */
[C---:B------:R-:W-:Y:S01]  /*6160*/  LEA R28, P1, R102.reuse, c[0x0][0x160], 0x1 ;  /* 0x00005800661c7a11 */ /* 0x040fe200078208ff */
[----:B------:R-:W-:Y:S01]  /*6170*/  ULDC.U8 UR4, c[0x0][0x313] ;  /* 0x0000c4c000047ab9 */ /* 0x000fe20000000000 */
[----:B------:R-:W-:Y:S02]  /*6180*/  IMAD.IADD R25, R123, 0x1, -R58 ;  /* 0x000000017b197824 */ /* 0x000fe400078e0a3a */
[----:B------:R-:W-:-:S03]  /*6190*/  LEA.HI.X R29, R102, c[0x0][0x164], R61, 0x1, P1 ;  /* 0x00005900661d7a11 */ /* 0x000fc600008f0c3d */
[----:B------:R-:W-:-:S04]  /*61a0*/  ISETP.GE.AND P1, PT, R100, R25, PT ;  /* 0x000000196400720c */ /* 0x000fc80003f26270 */
[----:B------:R-:W-:Y:S02]  /*61b0*/  ISETP.GT.AND P1, PT, R57, -0x4, !P1 ;  /* 0xfffffffc3900780c */ /* 0x000fe40004f24270 */
[----:B--2---:R-:W-:Y:S02]  /*61c0*/  IADD3 R2, R0, R63, R58 ;  /* 0x0000003f00027210 */ /* 0x004fe40007ffe03a */
[----:B------:R-:W-:-:S03]  /*61d0*/  IADD3 R0, P0, R3, R102, RZ ;  /* 0x0000006603007210 */ /* 0x000fc60007f1e0ff */
[----:B------:R-:W-:Y:S01]  /*61e0*/  IMAD R2, R69, R2, RZ ;  /* 0x0000000245027224 */ /* 0x000fe200078e02ff */
[----:B------:R-:W-:Y:S01]  /*61f0*/  LEA R26, P3, R0, c[0x0][0x160], 0x1 ;  /* 0x00005800001a7a11 */ /* 0x000fe200078608ff */
[----:B------:R-:W-:Y:S01]  /*6200*/  IMAD.X R61, R4, 0x1, R61, P0 ;  /* 0x00000001043d7824 */ /* 0x000fe200000e063d */
[----:B------:R-:W-:Y:S02]  /*6210*/  ISETP.NE.AND P0, PT, RZ, UR4, PT ;  /* 0x00000004ff007c0c */ /* 0x000fe4000bf05270 */
[-C--:B------:R-:W-:Y:S02]  /*6220*/  IADD3 R7, P5, R71, R2.reuse, RZ ;  /* 0x0000000247077210 */ /* 0x080fe40007fbe0ff */
[----:B------:R-:W-:Y:S02]  /*6230*/  SHF.R.S32.HI R17, RZ, 0x1f, R2 ;  /* 0x0000001fff117819 */ /* 0x000fe40000011402 */
[----:B------:R-:W-:Y:S02]  /*6240*/  IADD3 R3, P4, R70, R2, RZ ;  /* 0x0000000246037210 */ /* 0x000fe40007f9e0ff */
[----:B------:R-:W-:Y:S01]  /*6250*/  LEA.HI.X R27, R0, c[0x0][0x164], R61, 0x1, P3 ;  /* 0x00005900001b7a11 */ /* 0x000fe200018f0c3d */
[----:B------:R-:W-:-:S02]  /*6260*/  IMAD.X R68, R68, 0x1, R17, P5 ;  /* 0x0000000144447824 */ /* 0x000fc400028e0611 */
[----:B------:R-:W-:Y:S02]  /*6270*/  IMAD.X R17, R66, 0x1, R17, P4 ;  /* 0x0000000142117824 */ /* 0x000fe400020e0611 */
        /* <DEDUP_REMOVED lines=54> */
.L_x_5643:
[----:B------:R-:W-:Y:S05]  /*65e0*/  BSYNC B0 ;  /* 0x0000000000007941 */ /* 0x000fea0003800000 */
.L_x_5642:
        /* <DEDUP_REMOVED lines=46> */
.L_x_5645:
[----:B------:R-:W-:Y:S05]  /*68d0*/  BSYNC B0 ;  /* 0x0000000000007941 */ /* 0x000fea0003800000 */
.L_x_5644:
        /* <DEDUP_REMOVED lines=44> */
.L_x_5647:
[----:B------:R-:W-:Y:S05]  /*6ba0*/  BSYNC B0 ;  /* 0x0000000000007941 */ /* 0x000fea0003800000 */
.L_x_5646:
[----:B-----5:R2:W-:Y:S02]  /*6bb0*/  STS.128 [R124+0x2000], R28 ;  /* 0x0020001c7c007388 */ /* 0x0205e40000000c00 */
.L_x_5641:
[----:B------:R-:W-:Y:S05]  /*6bc0*/  BSYNC B1 ;  /* 0x0000000000017941 */ /* 0x000fea0003800000 */
.L_x_5640:
[----:B------:R-:W-:-:S04]  /*6bd0*/  IADD3 R2, R100, 0x20, RZ ;  /* 0x0000002064027810 */ /* 0x000fc80007ffe0ff */
        /* <DEDUP_REMOVED lines=15> */
[----:B------:R-:W3:Y:S04]  /*6cd0*/  LDG.E.64 R4, [R20.64] ;  /* 0x0000000614047981 */ /* 0x000ee8000c1e1b00 */
[----:B------:R-:W4:Y:S01]  /*6ce0*/  LDG.E.64 R6, [R16.64] ;  /* 0x0000000610067981 */ /* 0x000f22000c1e1b00 */
[--C-:B-----5:R-:W-:Y:S01]  /*6cf0*/  HADD2.F32 R23, -RZ, R9.reuse.H0_H0 ;  /* 0x20000009ff177230 */ /* 0x120fe20000004100 */
[----:B------:R-:W-:Y:S01]  /*6d00*/  MOV R15, R10 ;  /* 0x0000000a000f7202 */ /* 0x000fe20000000f00 */
        /* <DEDUP_REMOVED lines=35> */
.L_x_5650:
[----:B------:R-:W-:Y:S05]  /*6f40*/  BSYNC B0 ;  /* 0x0000000000007941 */ /* 0x000fea0003800000 */
.L_x_5649:
[----:B------:R3:W5:Y:S01]  /*6f50*/  LDG.E.128 R12, [R26.64+0x40] ;  /* 0x000040061a0c7981 */ /* 0x000762000c1e1d00 */
[----:B------:R-:W-:Y:S01]  /*6f60*/  IADD3 R0, R18, 0x20, RZ ;  /* 0x0000002012007810 */ /* 0x000fe20007ffe0ff */
[----:B------:R-:W-:Y:S02]  /*6f70*/  BSSY B0, `(.L_x_5651) ;  /* 0x000002d000007945 */ /* 0x000fe40003800000 */
[----:B-----5:R3:W-:Y:S01]  /*6f80*/  STS.128 [R124+0x800], R8 ;  /* 0x000800087c007388 */ /* 0x0207e20000000c00 */
[----:B------:R-:W-:-:S13]  /*6f90*/  ISETP.GE.AND P0, PT, R0, c[0x0][0x230], PT ;  /* 0x00008c0000007a0c */ /* 0x000fda0003f06270 */
[----:B------:R-:W-:Y:S05]  /*6fa0*/  @P0 BRA `(.L_x_5652) ;  /* 0x0000029000000947 */ /* 0x000fea0003800000 */
[----:B------:R-:W4:Y:S04]  /*6fb0*/  LDG.E.64 R4, [R20.64+0x20] ;  /* 0x0000200614047981 */ /* 0x000f28000c1e1b00 */
[----:B------:R-:W5:Y:S01]  /*6fc0*/  LDG.E.64 R6, [R16.64+0x20] ;  /* 0x0000200610067981 */ /* 0x000f62000c1e1b00 */
[----:B------:R-:W-:Y:S02]  /*6fd0*/  MOV R0, R13 ;  /* 0x0000000d00007202 */ /* 0x000fe40000000f00 */
[----:B------:R-:W-:Y:S02]  /*6fe0*/  MOV R13, R15 ;  /* 0x0000000f000d7202 */ /* 0x000fe40000000f00 */
[----:B------:R-:W-:Y:S01]  /*6ff0*/  MOV R22, R14 ;  /* 0x0000000e00167202 */ /* 0x000fe20000000f00 */
[----:B------:R-:W-:-:S02]  /*7000*/  HADD2.F32 R24, -RZ, R0.H0_H0 ;  /* 0x20000000ff187230 */ /* 0x000fc40000004100 */
[----:B------:R-:W-:Y:S02]  /*7010*/  HADD2.F32 R15, -RZ, R0.H1_H1 ;  /* 0x30000000ff0f7230 */ /* 0x000fe40000004100 */
[--C-:B------:R-:W-:Y:S02]  /*7020*/  HADD2.F32 R14, -RZ, R13.reuse.H0_H0 ;  /* 0x2000000dff0e7230 */ /* 0x100fe40000004100 */
[----:B------:R-:W-:Y:S02]  /*7030*/  HADD2.F32 R13, -RZ, R13.H1_H1 ;  /* 0x3000000dff0d7230 */ /* 0x000fe40000004100 */
[----:B---34-:R-:W-:Y:S02]  /*7040*/  HADD2.F32 R8, -RZ, R4.H1_H1 ;  /* 0x30000004ff087230 */ /* 0x018fe40000004100 */
[----:B------:R-:W-:Y:S02]  /*7050*/  HADD2.F32 R0, -RZ, R5.H1_H1 ;  /* 0x30000005ff007230 */ /* 0x000fe40000004100 */
[----:B-----5:R-:W-:Y:S01]  /*7060*/  HADD2.F32 R11, -RZ, R6.H1_H1 ;  /* 0x30000006ff0b7230 */ /* 0x020fe20000004100 */
        /* <DEDUP_REMOVED lines=11> */
[-C--:B------:R-:W-:Y:S01]  /*7120*/  FFMA.FTZ R3, R14, R10.reuse, -R3 ;  /* 0x0000000a0e037223 */ /* 0x080fe20000010803 */
[----:B------:R-:W-:Y:S01]  /*7130*/  HADD2.F32 R15, -RZ, R7.H0_H0 ;  /* 0x20000007ff0f7230 */ /* 0x000fe20000004100 */
[----:B------:R-:W-:Y:S01]  /*7140*/  FFMA.FTZ R0, R13, R10, R0 ;  /* 0x0000000a0d007223 */ /* 0x000fe20000010000 */
[----:B------:R-:W-:Y:S01]  /*7150*/  HADD2.F32 R13, -RZ, R12.H1_H1 ;  /* 0x3000000cff0d7230 */ /* 0x000fe20000004100 */
[-C--:B------:R-:W-:Y:S01]  /*7160*/  FMUL.FTZ R12, R11, R4.reuse ;  /* 0x000000040b0c7220 */ /* 0x080fe20000410000 */
[--C-:B------:R-:W-:Y:S02]  /*7170*/  HADD2.F32 R10, -RZ, R22.reuse.H0_H0 ;  /* 0x20000016ff0a7230 */ /* 0x100fe40000004100 */
[----:B------:R-:W-:Y:S01]  /*7180*/  HADD2.F32 R22, -RZ, R22.H1_H1 ;  /* 0x30000016ff167230 */ /* 0x000fe20000004100 */
[----:B------:R-:W-:-:S02]  /*7190*/  FMUL.FTZ R7, R13, R4 ;  /* 0x000000040d077220 */ /* 0x000fc40000410000 */
[-C--:B------:R-:W-:Y:S01]  /*71a0*/  FFMA.FTZ R12, R13, R6.reuse, R12 ;  /* 0x000000060d0c7223 */ /* 0x080fe2000001000c */
[----:B------:R-:W-:Y:S01]  /*71b0*/  F2FP.PACK_AB R13, R8, R9 ;  /* 0x00000009080d723e */ /* 0x000fe200000000ff */
[-C--:B------:R-:W-:Y:S02]  /*71c0*/  FMUL.FTZ R4, R22, R5.reuse ;  /* 0x0000000516047220 */ /* 0x080fe40000410000 */
[C---:B------:R-:W-:Y:S02]  /*71d0*/  FMUL.FTZ R5, R10.reuse, R5 ;  /* 0x000000050a057220 */ /* 0x040fe40000410000 */
[----:B------:R-:W-:Y:S02]  /*71e0*/  FFMA.FTZ R7, R11, R6, -R7 ;  /* 0x000000060b077223 */ /* 0x000fe40000010807 */
[-C--:B------:R-:W-:Y:S02]  /*71f0*/  FFMA.FTZ R4, R10, R15.reuse, -R4 ;  /* 0x0000000f0a047223 */ /* 0x080fe40000010804 */
[----:B------:R-:W-:Y:S01]  /*7200*/  FFMA.FTZ R5, R22, R15, R5 ;  /* 0x0000000f16057223 */ /* 0x000fe20000010005 */
[----:B------:R-:W-:-:S02]  /*7210*/  F2FP.PACK_AB R15, R0, R3 ;  /* 0x00000003000f723e */ /* 0x000fc400000000ff */
[----:B------:R-:W-:Y:S02]  /*7220*/  F2FP.PACK_AB R12, R12, R7 ;  /* 0x000000070c0c723e */ /* 0x000fe400000000ff */
[----:B------:R-:W-:Y:S02]  /*7230*/  F2FP.PACK_AB R14, R5, R4 ;  /* 0x00000004050e723e */ /* 0x000fe400000000ff */
.L_x_5652:
[----:B------:R-:W-:Y:S05]  /*7240*/  BSYNC B0 ;  /* 0x0000000000007941 */ /* 0x000fea0003800000 */
.L_x_5651:
[----:B-1-3--:R-:W5:Y:S01]  /*7250*/  LDG.E.128 R24, [R26.64+0x80] ;  /* 0x000080061a187981 */ /* 0x00af62000c1e1d00 */
[----:B------:R-:W-:Y:S01]  /*7260*/  IADD3 R18, R18, 0x40, RZ ;  /* 0x0000004012127810 */ /* 0x000fe20007ffe0ff */
[----:B------:R-:W-:Y:S02]  /*7270*/  BSSY B0, `(.L_x_5653) ;  /* 0x000002a000007945 */ /* 0x000fe40003800000 */
[----:B------:R1:W-:Y:S01]  /*7280*/  STS.128 [R124+0x1800], R12 ;  /* 0x0018000c7c007388 */ /* 0x0003e20000000c00 */
[----:B------:R-:W-:-:S13]  /*7290*/  ISETP.GE.AND P0, PT, R18, c[0x0][0x230], PT ;  /* 0x00008c0012007a0c */ /* 0x000fda0003f06270 */
[----:B------:R-:W-:Y:S05]  /*72a0*/  @P0 BRA `(.L_x_5654) ;  /* 0x0000026000000947 */ /* 0x000fea0003800000 */
[----:B------:R-:W3:Y:S04]  /*72b0*/  LDG.E.64 R4, [R20.64+0x40] ;  /* 0x0000400614047981 */ /* 0x000ee8000c1e1b00 */
[----:B------:R-:W4:Y:S01]  /*72c0*/  LDG.E.64 R6, [R16.64+0x40] ;  /* 0x0000400610067981 */ /* 0x000f22000c1e1b00 */
[--C-:B-----5:R-:W-:Y:S02]  /*72d0*/  HADD2.F32 R18, -RZ, R25.reuse.H0_H0 ;  /* 0x20000019ff127230 */ /* 0x120fe40000004100 */
[----:B-1----:R-:W-:Y:S02]  /*72e0*/  HADD2.F32 R14, -RZ, R25.H1_H1 ;  /* 0x30000019ff0e7230 */ /* 0x002fe40000004100 */
        /* <DEDUP_REMOVED lines=11> */
[----:B------:R-:W-:Y:S01]  /*73a0*/  FMUL.FTZ R0, R12, R0 ;  /* 0x000000000c007220 */ /* 0x000fe20000410000 */
[----:B------:R-:W-:Y:S01]  /*73b0*/  HADD2.F32 R15, -RZ, R7.H0_H0 ;  /* 0x20000007ff0f7230 */ /* 0x000fe20000004100 */
[-C--:B------:R-:W-:Y:S01]  /*73c0*/  FFMA.FTZ R9, R18, R11.reuse, -R9 ;  /* 0x0000000b12097223 */ /* 0x080fe20000010809 */
[----:B------:R-:W-:Y:S01]  /*73d0*/  HADD2.F32 R6, -RZ, R6.H0_H0 ;  /* 0x20000006ff067230 */ /* 0x000fe20000004100 */
[----:B------:R-:W-:Y:S01]  /*73e0*/  FFMA.FTZ R8, R14, R11, R8 ;  /* 0x0000000b0e087223 */ /* 0x000fe20000010008 */
[----:B------:R-:W-:Y:S01]  /*73f0*/  HADD2.F32 R11, -RZ, R24.H0_H0 ;  /* 0x20000018ff0b7230 */ /* 0x000fe20000004100 */
[----:B------:R-:W-:-:S02]  /*7400*/  FFMA.FTZ R3, R12, R10, -R3 ;  /* 0x0000000a0c037223 */ /* 0x000fc40000010803 */
[----:B------:R-:W-:Y:S01]  /*7410*/  FFMA.FTZ R0, R13, R10, R0 ;  /* 0x0000000a0d007223 */ /* 0x000fe20000010000 */
[----:B------:R-:W-:Y:S01]  /*7420*/  HADD2.F32 R13, -RZ, R24.H1_H1 ;  /* 0x30000018ff0d7230 */ /* 0x000fe20000004100 */
[-C--:B------:R-:W-:Y:S01]  /*7430*/  FMUL.FTZ R12, R11, R4.reuse ;  /* 0x000000040b0c7220 */ /* 0x080fe20000410000 */
[--C-:B------:R-:W-:Y:S01]  /*7440*/  HADD2.F32 R10, -RZ, R26.reuse.H0_H0 ;  /* 0x2000001aff0a7230 */ /* 0x100fe20000004100 */
[----:B------:R-:W-:Y:S01]  /*7450*/  F2FP.PACK_AB R25, R8, R9 ;  /* 0x000000090819723e */ /* 0x000fe200000000ff */
[----:B------:R-:W-:Y:S01]  /*7460*/  HADD2.F32 R26, -RZ, R26.H1_H1 ;  /* 0x3000001aff1a7230 */ /* 0x000fe20000004100 */
[C---:B------:R-:W-:Y:S01]  /*7470*/  FMUL.FTZ R7, R13.reuse, R4 ;  /* 0x000000040d077220 */ /* 0x040fe20000410000 */
[----:B------:R-:W-:Y:S01]  /*7480*/  F2FP.PACK_AB R27, R0, R3 ;  /* 0x00000003001b723e */ /* 0x000fe200000000ff */
[----:B------:R-:W-:Y:S02]  /*7490*/  FFMA.FTZ R12, R13, R6, R12 ;  /* 0x000000060d0c7223 */ /* 0x000fe4000001000c */
[----:B------:R-:W-:-:S02]  /*74a0*/  FMUL.FTZ R4, R26, R5 ;  /* 0x000000051a047220 */ /* 0x000fc40000410000 */
[C---:B------:R-:W-:Y:S02]  /*74b0*/  FMUL.FTZ R5, R10.reuse, R5 ;  /* 0x000000050a057220 */ /* 0x040fe40000410000 */
[----:B------:R-:W-:Y:S02]  /*74c0*/  FFMA.FTZ R7, R11, R6, -R7 ;  /* 0x000000060b077223 */ /* 0x000fe40000010807 */
[-C--:B------:R-:W-:Y:S02]  /*74d0*/  FFMA.FTZ R4, R10, R15.reuse, -R4 ;  /* 0x0000000f0a047223 */ /* 0x080fe40000010804 */
[----:B------:R-:W-:Y:S01]  /*74e0*/  FFMA.FTZ R5, R26, R15, R5 ;  /* 0x0000000f1a057223 */ /* 0x000fe20000010005 */
[----:B------:R-:W-:-:S04]  /*74f0*/  F2FP.PACK_AB R24, R12, R7 ;  /* 0x000000070c18723e */ /* 0x000fc800000000ff */
[----:B------:R-:W-:Y:S02]  /*7500*/  F2FP.PACK_AB R26, R5, R4 ;  /* 0x00000004051a723e */ /* 0x000fe400000000ff */
.L_x_5654:
[----:B------:R-:W-:Y:S05]  /*7510*/  BSYNC B0 ;  /* 0x0000000000007941 */ /* 0x000fea0003800000 */
.L_x_5653:
[----:B-----5:R3:W-:Y:S01]  /*7520*/  STS.128 [R124+0x2800], R24 ;  /* 0x002800187c007388 */ /* 0x0207e20000000c00 */
[----:B------:R-:W-:Y:S05]  /*7530*/  BRA `(.L_x_5648) ;  /* 0x000022d000007947 */ /* 0x000fea0003800000 */
.L_x_5639:
        /* <DEDUP_REMOVED lines=16> */
[----:B------:R-:W2:Y:S01]  /*7640*/  LDG.E.128 R12, [R12.64] ;  /* 0x000000060c0c7981 */ /* 0x000ea2000c1e1d00 */
        /* <DEDUP_REMOVED lines=69> */
.L_x_5658:
[----:B------:R-:W-:Y:S05]  /*7aa0*/  BSYNC B0 ;  /* 0x0000000000007941 */ /* 0x000fea0003800000 */
.L_x_5657:
        /* <DEDUP_REMOVED lines=16> */
[----:B------:R-:W-:-:S03]  /*7bb0*/  LEA R4, P1, R2, c[0x0][0x2b0], 0x1 ;  /* 0x0000ac0002047a11 */ /* 0x000fc600078208ff */
[----:B------:R-:W2:Y:S01]  /*7bc0*/  LDG.E.128 R20, [R20.64+0x40] ;  /* 0x0000400614147981 */ /* 0x000ea2000c1e1d00 */
[----:B------:R-:W-:Y:S02]  /*7bd0*/  LEA.HI.X R5, R2, c[0x0][0x2b4], R7, 0x1, P1 ;  /* 0x0000ad0002057a11 */ /* 0x000fe400008f0c07 */
[----:B------:R-:W-:Y:S02]  /*7be0*/  MOV R2, RZ ;  /* 0x000000ff00027202 */ /* 0x000fe40000000f00 */
[----:B------:R-:W-:Y:S02]  /*7bf0*/  @P0 IADD3 R2, -R0, RZ, RZ ;  /* 0x000000ff00020210 */ /* 0x000fe40007ffe1ff */
[----:B------:R-:W3:Y:S02]  /*7c00*/  LDG.E.128 R4, [R4.64+0x40] ;  /* 0x0000400604047981 */ /* 0x000ee4000c1e1d00 */
[----:B------:R-:W-:-:S04]  /*7c10*/  IADD3 R0, P1, R2, R3, RZ ;  /* 0x0000000302007210 */ /* 0x000fc80007f3e0ff */
[----:B------:R-:W-:Y:S02]  /*7c20*/  LEA.HI.X.SX32 R9, R2, R17, 0x1, P1 ;  /* 0x0000001102097211 */ /* 0x000fe400008f0eff */
[----:B------:R-:W-:-:S04]  /*7c30*/  LEA R8, P1, R0, c[0x0][0x2a8], 0x1 ;  /* 0x0000aa0000087a11 */ /* 0x000fc800078208ff */
[----:B------:R-:W-:-:S06]  /*7c40*/  LEA.HI.X R9, R0, c[0x0][0x2ac], R9, 0x1, P1 ;  /* 0x0000ab0000097a11 */ /* 0x000fcc00008f0c09 */
[----:B------:R-:W4:Y:S01]  /*7c50*/  LDG.E.128 R8, [R8.64+0x40] ;  /* 0x0000400608087981 */ /* 0x000f22000c1e1d00 */
        /* <DEDUP_REMOVED lines=15> */
[----:B------:R-:W-:Y:S01]  /*7d50*/  HADD2.F32 R2, -RZ, R22.H0_H0 ;  /* 0x20000016ff027230 */ /* 0x000fe20000004100 */
[----:B------:R-:W-:Y:S01]  /*7d60*/  @!P0 FADD.FTZ R16, -R16, -RZ ;  /* 0x800000ff10108221 */ /* 0x000fe20000010100 */
[----:B------:R-:W-:Y:S01]  /*7d70*/  HADD2.F32 R35, -RZ, R20.H1_H1 ;  /* 0x30000014ff237230 */ /* 0x000fe20000004100 */
[----:B------:R-:W-:Y:S01]  /*7d80*/  @!P0 FADD.FTZ R5, -R5, -RZ ;  /* 0x800000ff05058221 */ /* 0x000fe20000010100 */
[----:B------:R-:W-:Y:S01]  /*7d90*/  HADD2.F32 R0, -RZ, R23.H1_H1 ;  /* 0x30000017ff007230 */ /* 0x000fe20000004100 */
[----:B------:R-:W-:-:S02]  /*7da0*/  @!P0 FADD.FTZ R4, -R4, -RZ ;  /* 0x800000ff04048221 */ /* 0x000fc40000010100 */
[----:B------:R-:W-:Y:S02]  /*7db0*/  @!P0 FADD.FTZ R7, -R7, -RZ ;  /* 0x800000ff07078221 */ /* 0x000fe40000010100 */
[----:B------:R-:W-:Y:S01]  /*7dc0*/  FMUL.FTZ R21, R21, R16 ;  /* 0x0000001015157220 */ /* 0x000fe20000410000 */
[--C-:B----4-:R-:W-:Y:S01]  /*7dd0*/  HADD2.F32 R16, -RZ, R8.reuse.H1_H1 ;  /* 0x30000008ff107230 */ /* 0x110fe20000004100 */
[----:B------:R-:W-:Y:S01]  /*7de0*/  FMUL.FTZ R5, R2, R5 ;  /* 0x0000000502057220 */ /* 0x000fe20000410000 */
[----:B------:R-:W-:Y:S01]  /*7df0*/  HADD2.F32 R2, -RZ, R8.H0_H0 ;  /* 0x20000008ff027230 */ /* 0x000fe20000004100 */
[----:B------:R-:W-:Y:S01]  /*7e00*/  FMUL.FTZ R35, R35, R4 ;  /* 0x0000000423237220 */ /* 0x000fe20000410000 */
[----:B------:R-:W-:Y:S01]  /*7e10*/  HADD2.F32 R4, -RZ, R13.H0_H0 ;  /* 0x2000000dff047230 */ /* 0x000fe20000004100 */
[----:B------:R-:W-:Y:S01]  /*7e20*/  FMUL.FTZ R7, R0, R7 ;  /* 0x0000000700077220 */ /* 0x000fe20000410000 */
[----:B------:R-:W-:Y:S02]  /*7e30*/  HADD2.F32 R0, -RZ, R12.H0_H0 ;  /* 0x2000000cff007230 */ /* 0x000fe40000004100 */
        /* <DEDUP_REMOVED lines=30> */
.L_x_5660:
[----:B------:R-:W-:Y:S05]  /*8020*/  BSYNC B0 ;  /* 0x0000000000007941 */ /* 0x000fea0003800000 */
.L_x_5659:
        /* <DEDUP_REMOVED lines=27> */
[----:B-1----:R-:W-:Y:S02]  /*81e0*/  HADD2.F32 R29, -RZ, R12.H0_H0 ;  /* 0x2000000cff1d7230 */ /* 0x002fe40000004100 */
        /* <DEDUP_REMOVED lines=16> */
[----:B------:R-:W-:Y:S01]  /*82f0*/  @!P0 FADD.FTZ R4, -R4, -RZ ;  /* 0x800000ff04048221 */ /* 0x000fe20000010100 */
[----:B------:R-:W-:Y:S01]  /*8300*/  HADD2.F32 R13, -RZ, R13.H1_H1 ;  /* 0x3000000dff0d7230 */ /* 0x000fe20000004100 */
[----:B------:R-:W-:-:S02]  /*8310*/  @!P0 FADD.FTZ R7, -R7, -RZ ;  /* 0x800000ff07078221 */ /* 0x000fc40000010100 */
[----:B------:R-:W-:Y:S02]  /*8320*/  @!P0 FADD.FTZ R16, -R16, -RZ ;  /* 0x800000ff10108221 */ /* 0x000fe40000010100 */
[----:B------:R-:W-:Y:S01]  /*8330*/  FMUL.FTZ R5, R2, R5 ;  /* 0x0000000502057220 */ /* 0x000fe20000410000 */
[----:B----4-:R-:W-:Y:S01]  /*8340*/  HADD2.F32 R2, -RZ, R9.H0_H0 ;  /* 0x20000009ff027230 */ /* 0x010fe20000004100 */
[----:B------:R-:W-:Y:S01]  /*8350*/  FMUL.FTZ R33, R33, R4 ;  /* 0x0000000421217220 */ /* 0x000fe20000410000 */
[--C-:B-----5:R-:W-:Y:S01]  /*8360*/  HADD2.F32 R4, -RZ, R21.reuse.H1_H1 ;  /* 0x30000015ff047230 */ /* 0x120fe20000004100 */
        /* <DEDUP_REMOVED lines=8> */
[----:B------:R-:W-:Y:S01]  /*83f0*/  FFMA.FTZ R0, R0, R2, R31 ;  /* 0x0000000200007223 */ /* 0x000fe2000001001f */
[----:B------:R-:W-:Y:S01]  /*8400*/  HADD2.F32 R12, -RZ, R20.H0_H0 ;  /* 0x20000014ff0c7230 */ /* 0x000fe20000004100 */
[----:B------:R-:W-:Y:S01]  /*8410*/  FFMA.FTZ R9, R4, R9, R13 ;  /* 0x0000000904097223 */ /* 0x000fe2000001000d */
[----:B------:R-:W-:-:S02]  /*8420*/  HADD2.F32 R14, -RZ, R8.H0_H0 ;  /* 0x20000008ff0e7230 */ /* 0x000fc40000004100 */
[--C-:B------:R-:W-:Y:S02]  /*8430*/  HADD2.F32 R15, -RZ, R11.reuse.H0_H0 ;  /* 0x2000000bff0f7230 */ /* 0x100fe40000004100 */
[----:B------:R-:W-:Y:S02]  /*8440*/  HADD2.F32 R16, -RZ, R11.H1_H1 ;  /* 0x3000000bff107230 */ /* 0x000fe40000004100 */
[----:B------:R-:W-:Y:S02]  /*8450*/  HADD2.F32 R2, -RZ, R23.H0_H0 ;  /* 0x20000017ff027230 */ /* 0x000fe40000004100 */
[----:B------:R-:W-:Y:S01]  /*8460*/  HADD2.F32 R4, -RZ, R22.H0_H0 ;  /* 0x20000016ff047230 */ /* 0x000fe20000004100 */
[----:B------:R-:W-:Y:S01]  /*8470*/  FMUL.FTZ R24, R37, R24 ;  /* 0x0000001825187220 */ /* 0x000fe20000410000 */
[----:B------:R-:W-:Y:S01]  /*8480*/  HADD2.F32 R8, -RZ, R8.H1_H1 ;  /* 0x30000008ff087230 */ /* 0x000fe20000004100 */
[----:B------:R-:W-:Y:S01]  /*8490*/  FMUL.FTZ R6, R35, R6 ;  /* 0x0000000623067220 */ /* 0x000fe20000410000 */
        /* <DEDUP_REMOVED lines=15> */
.L_x_5662:
[----:B------:R-:W-:Y:S05]  /*8590*/  BSYNC B0 ;  /* 0x0000000000007941 */ /* 0x000fea0003800000 */
.L_x_5661:
[----:B-----5:R3:W-:Y:S02]  /*85a0*/  STS.128 [R124+0x2000], R20 ;  /* 0x002000147c007388 */ /* 0x0207e40000000c00 */
.L_x_5656:
[----:B------:R-:W-:Y:S05]  /*85b0*/  BSYNC B1 ;  /* 0x0000000000017941 */ /* 0x000fea0003800000 */
.L_x_5655:
[----:B------:R-:W-:-:S04]  /*85c0*/  IADD3 R2, R100, 0x20, RZ ;  /* 0x0000002064027810 */ /* 0x000fc80007ffe0ff */
[----:B------:R-:W-:-:S04]  /*85d0*/  ISETP.GE.AND P0, PT, R2, R25, PT ;  /* 0x000000190200720c */ /* 0x000fc80003f06270 */
[----:B------:R-:W-:-:S13]  /*85e0*/  ISETP.LT.OR P0, PT, R57, -0x83, P0 ;  /* 0xffffff7d3900780c */ /* 0x000fda0000701670 */
[----:B------:R-:W-:Y:S05]  /*85f0*/  @P0 BRA `(.L_x_5648) ;  /* 0x0000121000000947 */ /* 0x000fea0003800000 */
[----:B--2---:R2:W5:Y:S01]  /*8600*/  LDG.E.128 R12, [R26.64] ;  /* 0x000000061a0c7981 */ /* 0x004562000c1e1d00 */
        /* <DEDUP_REMOVED lines=23> */
[----:B------:R-:W-:-:S06]  /*8780*/  LEA.HI.X R11, R9, c[0x0][0x2ac], R8, 0x1, P1 ;  /* 0x0000ab00090b7a11 */ /* 0x000fcc00008f0c08 */
[----:B--2---:R-:W2:Y:S01]  /*8790*/  LDG.E.128 R8, [R10.64] ;  /* 0x000000060a087981 */ /* 0x004ea2000c1e1d00 */
[----:B-1-3--:R-:W-:Y:S02]  /*87a0*/  HADD2.F32 R29, -RZ, R20.H0_H0 ;  /* 0x20000014ff1d7230 */ /* 0x00afe40000004100 */
        /* <DEDUP_REMOVED lines=14> */
[----:B------:R-:W-:Y:S01]  /*8890*/  HADD2.F32 R4, -RZ, R22.H0_H0 ;  /* 0x20000016ff047230 */ /* 0x000fe20000004100 */
[----:B------:R-:W-:Y:S02]  /*88a0*/  @!P0 FADD.FTZ R5, -R5, -RZ ;  /* 0x800000ff05058221 */ /* 0x000fe40000010100 */
[----:B------:R-:W-:Y:S01]  /*88b0*/  @!P0 FADD.FTZ R7, -R7, -RZ ;  /* 0x800000ff07078221 */ /* 0x000fe20000010100 */
[----:B------:R-:W-:Y:S01]  /*88c0*/  HADD2.F32 R21, -RZ, R21.H1_H1 ;  /* 0x30000015ff157230 */ /* 0x000fe20000004100 */
[----:B------:R-:W-:Y:S01]  /*88d0*/  @!P0 FADD.FTZ R24, -R24, -RZ ;  /* 0x800000ff18188221 */ /* 0x000fe20000010100 */
[----:B------:R-:W-:Y:S01]  /*88e0*/  HADD2.F32 R33, -RZ, R20.H1_H1 ;  /* 0x30000014ff217230 */ /* 0x000fe20000004100 */
[----:B------:R-:W-:Y:S01]  /*88f0*/  FMUL.FTZ R5, R4, R5 ;  /* 0x0000000504057220 */ /* 0x000fe20000410000 */
[----:B------:R-:W-:Y:S01]  /*8900*/  HADD2.F32 R22, -RZ, R22.H1_H1 ;  /* 0x30000016ff167230 */ /* 0x000fe20000004100 */
[----:B------:R-:W-:Y:S01]  /*8910*/  FMUL.FTZ R7, R0, R7 ;  /* 0x0000000700077220 */ /* 0x000fe20000410000 */
[----:B-----5:R-:W-:Y:S01]  /*8920*/  HADD2.F32 R0, -RZ, R12.H0_H0 ;  /* 0x2000000cff007230 */ /* 0x020fe20000004100 */
[----:B------:R-:W-:Y:S01]  /*8930*/  @!P0 FADD.FTZ R16, -R16, -RZ ;  /* 0x800000ff10108221 */ /* 0x000fe20000010100 */
[--C-:B--2---:R-:W-:Y:S01]  /*8940*/  HADD2.F32 R4, -RZ, R8.reuse.H0_H0 ;  /* 0x20000008ff047230 */ /* 0x104fe20000004100 */
[----:B------:R-:W-:Y:S01]  /*8950*/  @!P0 FADD.FTZ R25, -R25, -RZ ;  /* 0x800000ff19198221 */ /* 0x000fe20000010100 */
[----:B------:R-:W-:Y:S01]  /*8960*/  HADD2.F32 R35, -RZ, R23.H0_H0 ;  /* 0x20000017ff237230 */ /* 0x000fe20000004100 */
[----:B------:R-:W-:Y:S01]  /*8970*/  FMUL.FTZ R21, R21, R24 ;  /* 0x0000001815157220 */ /* 0x000fe20000410000 */
[----:B------:R-:W-:Y:S01]  /*8980*/  HADD2.F32 R20, -RZ, R8.H1_H1 ;  /* 0x30000008ff147230 */ /* 0x000fe20000004100 */
[----:B------:R-:W-:Y:S01]  /*8990*/  FMUL.FTZ R33, R33, R16 ;  /* 0x0000001021217220 */ /* 0x000fe20000410000 */
[--C-:B------:R-:W-:Y:S01]  /*89a0*/  HADD2.F32 R8, -RZ, R9.reuse.H0_H0 ;  /* 0x20000009ff087230 */ /* 0x100fe20000004100 */
[----:B------:R-:W-:Y:S01]  /*89b0*/  @!P0 FADD.FTZ R6, -R6, -RZ ;  /* 0x800000ff06068221 */ /* 0x000fe20000010100 */
[----:B------:R-:W-:Y:S01]  /*89c0*/  HADD2.F32 R24, -RZ, R9.H1_H1 ;  /* 0x30000009ff187230 */ /* 0x000fe20000004100 */
        /* <DEDUP_REMOVED lines=25> */
.L_x_5664:
[----:B------:R-:W-:Y:S05]  /*8b60*/  BSYNC B0 ;  /* 0x0000000000007941 */ /* 0x000fea0003800000 */
.L_x_5663:
[----:B---3--:R3:W5:Y:S01]  /*8b70*/  LDG.E.128 R20, [R26.64+0x40] ;  /* 0x000040061a147981 */ /* 0x008762000c1e1d00 */
[----:B------:R-:W-:Y:S01]  /*8b80*/  IADD3 R0, R18, 0x20, RZ ;  /* 0x0000002012007810 */ /* 0x000fe20007ffe0ff */
[----:B------:R-:W-:Y:S02]  /*8b90*/  BSSY B0, `(.L_x_5665) ;  /* 0x0000057000007945 */ /* 0x000fe40003800000 */
[----:B-----5:R3:W-:Y:S01]  /*8ba0*/  STS.128 [R124+0x800], R12 ;  /* 0x0008000c7c007388 */ /* 0x0207e20000000c00 */
[----:B------:R-:W-:-:S13]  /*8bb0*/  ISETP.GE.AND P0, PT, R0, c[0x0][0x230], PT ;  /* 0x00008c0000007a0c */ /* 0x000fda0003f06270 */
        /* <DEDUP_REMOVED lines=15> */
[----:B------:R-:W3:Y:S01]  /*8cb0*/  LDG.E.128 R12, [R12.64+0x40] ;  /* 0x000040060c0c7981 */ /* 0x000ee2000c1e1d00 */
[----:B------:R-:W-:Y:S02]  /*8cc0*/  LEA.HI.X R7, R4, c[0x0][0x2b4], R5, 0x1, P1 ;  /* 0x0000ad0004077a11 */ /* 0x000fe400008f0c05 */
[----:B------:R-:W-:-:S04]  /*8cd0*/  @P0 IADD3 R10, -R0, RZ, RZ ;  /* 0x000000ff000a0210 */ /* 0x000fc80007ffe1ff */
[----:B------:R-:W4:Y:S01]  /*8ce0*/  LDG.E.128 R4, [R6.64] ;  /* 0x0000000606047981 */ /* 0x000f22000c1e1d00 */
[----:B------:R-:W-:-:S04]  /*8cf0*/  IADD3 R9, P1, R10, R9, RZ ;  /* 0x000000090a097210 */ /* 0x000fc80007f3e0ff */
[----:B------:R-:W-:Y:S02]  /*8d00*/  LEA.HI.X.SX32 R8, R10, R8, 0x1, P1 ;  /* 0x000000080a087211 */ /* 0x000fe400008f0eff */
[----:B------:R-:W-:-:S04]  /*8d10*/  LEA R10, P1, R9, c[0x0][0x2a8], 0x1 ;  /* 0x0000aa00090a7a11 */ /* 0x000fc800078208ff */
[----:B------:R-:W-:-:S06]  /*8d20*/  LEA.HI.X R11, R9, c[0x0][0x2ac], R8, 0x1, P1 ;  /* 0x0000ab00090b7a11 */ /* 0x000fcc00008f0c08 */
[----:B------:R-:W5:Y:S01]  /*8d30*/  LDG.E.128 R8, [R10.64] ;  /* 0x000000060a087981 */ /* 0x000f62000c1e1d00 */
        /* <DEDUP_REMOVED lines=16> */
[----:B------:R-:W-:Y:S02]  /*8e40*/  @!P0 FADD.FTZ R5, -R5, -RZ ;  /* 0x800000ff05058221 */ /* 0x000fe40000010100 */
[----:B------:R-:W-:Y:S01]  /*8e50*/  @!P0 FADD.FTZ R7, -R7, -RZ ;  /* 0x800000ff07078221 */ /* 0x000fe20000010100 */
[----:B------:R-:W-:Y:S01]  /*8e60*/  HADD2.F32 R14, -RZ, R14.H1_H1 ;  /* 0x3000000eff0e7230 */ /* 0x000fe20000004100 */
[----:B------:R-:W-:Y:S01]  /*8e70*/  @!P0 FADD.FTZ R25, -R25, -RZ ;  /* 0x800000ff19198221 */ /* 0x000fe20000010100 */
[----:B------:R-:W-:Y:S01]  /*8e80*/  HADD2.F32 R13, -RZ, R13.H1_H1 ;  /* 0x3000000dff0d7230 */ /* 0x000fe20000004100 */
[----:B------:R-:W-:Y:S01]  /*8e90*/  @!P0 FADD.FTZ R24, -R24, -RZ ;  /* 0x800000ff18188221 */ /* 0x000fe20000010100 */
[----:B------:R-:W-:Y:S01]  /*8ea0*/  HADD2.F32 R33, -RZ, R12.H1_H1 ;  /* 0x3000000cff217230 */ /* 0x000fe20000004100 */
[----:B------:R-:W-:Y:S01]  /*8eb0*/  FMUL.FTZ R5, R4, R5 ;  /* 0x0000000504057220 */ /* 0x000fe20000410000 */
[----:B-----5:R-:W-:Y:S01]  /*8ec0*/  HADD2.F32 R4, -RZ, R8.H0_H0 ;  /* 0x20000008ff047230 */ /* 0x020fe20000004100 */
[----:B------:R-:W-:Y:S01]  /*8ed0*/  FMUL.FTZ R7, R0, R7 ;  /* 0x0000000700077220 */ /* 0x000fe20000410000 */
[----:B------:R-:W-:Y:S01]  /*8ee0*/  HADD2.F32 R0, -RZ, R20.H0_H0 ;  /* 0x20000014ff007230 */ /* 0x000fe20000004100 */
        /* <DEDUP_REMOVED lines=15> */
[----:B------:R-:W-:Y:S01]  /*8fe0*/  HADD2.F32 R11, -RZ, R23.H0_H0 ;  /* 0x20000017ff0b7230 */ /* 0x000fe20000004100 */
[----:B------:R-:W-:Y:S01]  /*8ff0*/  FMUL.FTZ R6, R35, R6 ;  /* 0x0000000623067220 */ /* 0x000fe20000410000 */
        /* <DEDUP_REMOVED lines=16> */
.L_x_5666:
[----:B------:R-:W-:Y:S05]  /*9100*/  BSYNC B0 ;  /* 0x0000000000007941 */ /* 0x000fea0003800000 */
.L_x_5665:
[----:B---3--:R3:W5:Y:S01]  /*9110*/  LDG.E.128 R12, [R26.64+0x80] ;  /* 0x000080061a0c7981 */ /* 0x008762000c1e1d00 */
        /* <DEDUP_REMOVED lines=8> */
[----:B------:R-:W-:-:S07]  /*91a0*/  IADD3 R3, P1, R72, R3, RZ ;  /* 0x0000000348037210 */ /* 0x000fce0007f3e0ff */
[--C-:B------:R-:W-:Y:S02]  /*91b0*/  @P0 SHF.R.S32.HI R0, RZ, 0x1, R73.reuse ;  /* 0x00000001ff000819 */ /* 0x100fe40000011449 */
[----:B------:R-:W-:Y:S02]  /*91c0*/  @P0 SHF.R.S32.HI R5, RZ, 0x1, R73 ;  /* 0x00000001ff050819 */ /* 0x000fe40000011449 */
[----:B------:R-:W-:Y:S02]  /*91d0*/  @P0 IADD3 R4, -R0, RZ, RZ ;  /* 0x000000ff00040210 */ /* 0x000fe40007ffe1ff */
[----:B------:R-:W-:Y:S02]  /*91e0*/  LEA.HI.X.SX32 R0, R72, R17, 0x1, P1 ;  /* 0x0000001148007211 */ /* 0x000fe400008f0eff */
[----:B------:R-:W-:Y:S02]  /*91f0*/  IADD3 R6, P1, R4, R3, RZ ;  /* 0x0000000304067210 */ /* 0x000fe40007f3e0ff */
[----:B------:R-:W-:-:S02]  /*9200*/  @P0 IADD3 R69, -R5, RZ, RZ ;  /* 0x000000ff05450210 */ /* 0x000fc40007ffe1ff */
[----:B------:R-:W-:Y:S02]  /*9210*/  LEA.HI.X.SX32 R5, R4, R0, 0x1, P1 ;  /* 0x0000000004057211 */ /* 0x000fe400008f0eff */
[C---:B------:R-:W-:Y:S01]  /*9220*/  LEA R4, P1, R6.reuse, c[0x0][0x2b0], 0x1 ;  /* 0x0000ac0006047a11 */ /* 0x040fe200078208ff */
[----:B------:R-:W-:Y:S01]  /*9230*/  IMAD.WIDE R16, R69, 0x2, R26 ;  /* 0x0000000245107825 */ /* 0x000fe200078e021a */
[----:B------:R-:W-:Y:S02]  /*9240*/  @P0 SHF.R.S32.HI R73, RZ, 0x1, R73 ;  /* 0x00000001ff490819 */ /* 0x000fe40000011449 */
[----:B------:R-:W-:Y:S02]  /*9250*/  LEA.HI.X R5, R6, c[0x0][0x2b4], R5, 0x1, P1 ;  /* 0x0000ad0006057a11 */ /* 0x000fe400008f0c05 */
[----:B------:R-:W-:Y:S01]  /*9260*/  MOV R8, RZ ;  /* 0x000000ff00087202 */ /* 0x000fe20000000f00 */
[----:B------:R-:W4:Y:S01]  /*9270*/  LDG.E.128 R16, [R16.64+0x80] ;  /* 0x0000800610107981 */ /* 0x000f22000c1e1d00 */
[----:B------:R-:W-:-:S03]  /*9280*/  @P0 IADD3 R8, -R73, RZ, RZ ;  /* 0x000000ff49080210 */ /* 0x000fc60007ffe1ff */
        /* <DEDUP_REMOVED lines=9> */
[--C-:B------:R-:W-:Y:S02]  /*9320*/  HADD2.F32 R3, -RZ, R5.reuse.H0_H0 ;  /* 0x20000005ff037230 */ /* 0x100fe40000004100 */
        /* <DEDUP_REMOVED lines=9> */
[----:B------:R-:W-:Y:S01]  /*93c0*/  @!P0 FADD.FTZ R5, -R5, -RZ ;  /* 0x800000ff05058221 */ /* 0x000fe20000010100 */
[----:B------:R-:W-:Y:S01]  /*93d0*/  HADD2.F32 R4, -RZ, R4.H1_H1 ;  /* 0x30000004ff047230 */ /* 0x000fe20000004100 */
[----:B------:R-:W-:Y:S01]  /*93e0*/  FMUL.FTZ R16, R16, R3 ;  /* 0x0000000310107220 */ /* 0x000fe20000410000 */
        /* <DEDUP_REMOVED lines=8> */
[----:B------:R-:W-:Y:S01]  /*9470*/  HADD2.F32 R4, -RZ, R18.H0_H0 ;  /* 0x20000012ff047230 */ /* 0x000fe20000004100 */
[----:B------:R-:W-:Y:S01]  /*9480*/  FMUL.FTZ R6, R3, R6 ;  /* 0x0000000603067220 */ /* 0x000fe20000410000 */
[----:B---3--:R-:W-:Y:S01]  /*9490*/  HADD2.F32 R3, -RZ, R8.H0_H0 ;  /* 0x20000008ff037230 */ /* 0x008fe20000004100 */
[----:B------:R-:W-:Y:S01]  /*94a0*/  FMUL.FTZ R7, R0, R7 ;  /* 0x0000000700077220 */ /* 0x000fe20000410000 */
[----:B-----5:R-:W-:Y:S01]  /*94b0*/  HADD2.F32 R0, -RZ, R12.H0_H0 ;  /* 0x2000000cff007230 */ /* 0x020fe20000004100 */
[----:B------:R-:W-:Y:S01]  /*94c0*/  @!P0 FADD.FTZ R21, -R21, -RZ ;  /* 0x800000ff15158221 */ /* 0x000fe20000010100 */
[----:B------:R-:W-:Y:S01]  /*94d0*/  HADD2.F32 R18, -RZ, R18.H1_H1 ;  /* 0x30000012ff127230 */ /* 0x000fe20000004100 */
[----:B------:R-:W-:Y:S01]  /*94e0*/  FMUL.FTZ R17, R17, R20 ;  /* 0x0000001411117220 */ /* 0x000fe20000410000 */
[----:B------:R-:W-:Y:S01]  /*94f0*/  HADD2.F32 R12, -RZ, R12.H1_H1 ;  /* 0x3000000cff0c7230 */ /* 0x000fe20000004100 */
[----:B------:R-:W-:Y:S01]  /*9500*/  FMUL.FTZ R5, R4, R5 ;  /* 0x0000000504057220 */ /* 0x000fe20000410000 */
[----:B------:R-:W-:Y:S01]  /*9510*/  HADD2.F32 R8, -RZ, R8.H1_H1 ;  /* 0x30000008ff087230 */ /* 0x000fe20000004100 */
[----:B------:R-:W-:Y:S01]  /*9520*/  FMUL.FTZ R21, R18, R21 ;  /* 0x0000001512157220 */ /* 0x000fe20000410000 */
[----:B------:R-:W-:Y:S01]  /*9530*/  HADD2.F32 R19, -RZ, R13.H0_H0 ;  /* 0x2000000dff137230 */ /* 0x000fe20000004100 */
[----:B------:R-:W-:Y:S01]  /*9540*/  FFMA.FTZ R0, R0, R3, R23 ;  /* 0x0000000300007223 */ /* 0x000fe20000010017 */
[--C-:B------:R-:W-:Y:S01]  /*9550*/  HADD2.F32 R4, -RZ, R9.reuse.H0_H0 ;  /* 0x20000009ff047230 */ /* 0x100fe20000004100 */
[----:B------:R-:W-:Y:S01]  /*9560*/  FFMA.FTZ R25, R12, R8, R25 ;  /* 0x000000080c197223 */ /* 0x000fe20000010019 */
[----:B------:R-:W-:-:S02]  /*9570*/  HADD2.F32 R20, -RZ, R9.H1_H1 ;  /* 0x30000009ff147230 */ /* 0x000fc40000004100 */
[----:B------:R-:W-:Y:S01]  /*9580*/  HADD2.F32 R18, -RZ, R10.H0_H0 ;  /* 0x2000000aff127230 */ /* 0x000fe20000004100 */
[----:B------:R-:W-:Y:S01]  /*9590*/  FFMA.FTZ R4, R19, R4, R16 ;  /* 0x0000000413047223 */ /* 0x000fe20000010010 */
[----:B------:R-:W-:Y:S01]  /*95a0*/  HADD2.F32 R8, -RZ, R14.H0_H0 ;  /* 0x2000000eff087230 */ /* 0x000fe20000004100 */
[----:B------:R-:W-:Y:S01]  /*95b0*/  F2FP.PACK_AB R12, R25, R0 ;  /* 0x00000000190c723e */ /* 0x000fe200000000ff */
[----:B------:R-:W-:Y:S02]  /*95c0*/  HADD2.F32 R3, -RZ, R15.H0_H0 ;  /* 0x2000000fff037230 */ /* 0x000fe40000004100 */
[----:B------:R-:W-:Y:S01]  /*95d0*/  HADD2.F32 R10, -RZ, R10.H1_H1 ;  /* 0x3000000aff0a7230 */ /* 0x000fe20000004100 */
[----:B------:R-:W-:Y:S01]  /*95e0*/  FFMA.FTZ R5, R8, R18, R5 ;  /* 0x0000001208057223 */ /* 0x000fe20000010005 */
[--C-:B------:R-:W-:Y:S02]  /*95f0*/  HADD2.F32 R9, -RZ, R11.reuse.H0_H0 ;  /* 0x2000000bff097230 */ /* 0x100fe40000004100 */
[----:B------:R-:W-:-:S02]  /*9600*/  HADD2.F32 R22, -RZ, R11.H1_H1 ;  /* 0x3000000bff167230 */ /* 0x000fc40000004100 */
[----:B------:R-:W-:Y:S01]  /*9610*/  HADD2.F32 R13, -RZ, R13.H1_H1 ;  /* 0x3000000dff0d7230 */ /* 0x000fe20000004100 */
[----:B------:R-:W-:Y:S01]  /*9620*/  FFMA.FTZ R3, R3, R9, R6 ;  /* 0x0000000903037223 */ /* 0x000fe20000010006 */
[----:B------:R-:W-:Y:S02]  /*9630*/  HADD2.F32 R15, -RZ, R15.H1_H1 ;  /* 0x3000000fff0f7230 */ /* 0x000fe40000004100 */
[----:B------:R-:W-:Y:S01]  /*9640*/  HADD2.F32 R14, -RZ, R14.H1_H1 ;  /* 0x3000000eff0e7230 */ /* 0x000fe20000004100 */
[----:B------:R-:W-:Y:S02]  /*9650*/  FFMA.FTZ R13, R13, R20, R17 ;  /* 0x000000140d0d7223 */ /* 0x000fe40000010011 */
[----:B------:R-:W-:Y:S02]  /*9660*/  FFMA.FTZ R22, R15, R22, R7 ;  /* 0x000000160f167223 */ /* 0x000fe40000010007 */
[----:B------:R-:W-:Y:S01]  /*9670*/  FFMA.FTZ R10, R14, R10, R21 ;  /* 0x0000000a0e0a7223 */ /* 0x000fe20000010015 */
[----:B------:R-:W-:-:S02]  /*9680*/  F2FP.PACK_AB R13, R13, R4 ;  /* 0x000000040d0d723e */ /* 0x000fc400000000ff */
[----:B------:R-:W-:Y:S02]  /*9690*/  F2FP.PACK_AB R15, R22, R3 ;  /* 0x00000003160f723e */ /* 0x000fe400000000ff */
[----:B------:R-:W-:Y:S02]  /*96a0*/  F2FP.PACK_AB R14, R10, R5 ;  /* 0x000000050a0e723e */ /* 0x000fe400000000ff */
.L_x_5668:
[----:B------:R-:W-:Y:S05]  /*96b0*/  BSYNC B0 ;  /* 0x0000000000007941 */ /* 0x000fea0003800000 */
.L_x_5667:
[----:B-----5:R4:W-:Y:S01]  /*96c0*/  STS.128 [R124+0x2800], R12 ;  /* 0x0028000c7c007388 */ /* 0x0209e20000000c00 */
[----:B------:R-:W-:Y:S05]  /*96d0*/  BRA `(.L_x_5648) ;  /* 0x0000013000007947 */ /* 0x000fea0003800000 */
.L_x_5638:
[----:B------:R-:W-:Y:S01]  /*96e0*/  IMAD.IADD R5, R123, 0x1, -R58 ;  /* 0x000000017b057824 */ /* 0x000fe200078e0a3a */
[----:B------:R-:W-:-:S04]  /*96f0*/  IADD3 R2, R100, 0x20, RZ ;  /* 0x0000002064027810 */ /* 0x000fc80007ffe0ff */
[-C--:B------:R-:W-:Y:S02]  /*9700*/  ISETP.GE.AND P3, PT, R2, R5.reuse, PT ;  /* 0x000000050200720c */ /* 0x080fe40003f66270 */
[----:B------:R-:W-:-:S11]  /*9710*/  ISETP.GE.AND P4, PT, R100, R5, PT ;  /* 0x000000056400720c */ /* 0x000fd60003f86270 */
[----:B------:R-:W-:Y:S02]  /*9720*/  @!P3 IADD3 R3, P0, R3, R102, RZ ;  /* 0x000000660303b210 */ /* 0x000fe40007f1e0ff */
[----:B------:R-:W-:-:S03]  /*9730*/  @!P4 LEA R6, P1, R102, c[0x0][0x160], 0x1 ;  /* 0x000058006606ca11 */ /* 0x000fc600078208ff */
[--C-:B------:R-:W-:Y:S01]  /*9740*/  @!P3 IMAD.X R4, R4, 0x1, R61.reuse, P0 ;  /* 0x000000010404b824 */ /* 0x100fe200000e063d */
        /* <DEDUP_REMOVED lines=12> */
.L_x_5648:
[----:B------:R-:W-:Y:S05]  /*9810*/  BSYNC B2 ;  /* 0x0000000000027941 */ /* 0x000fea0003800000 */
.L_x_5637:
[----:B------:R-:W-:Y:S01]  /*9820*/  IADD3 R135, R87, -0x1, RZ ;  /* 0xffffffff57877810 */ /* 0x000fe20007ffe0ff */
[----:B-1----:R-:W-:Y:S01]  /*9830*/  IMAD.SHL.U32 R6, R60, 0x40, RZ ;  /* 0x000000403c067824 */ /* 0x002fe200078e00ff */
[----:B------:R-:W-:Y:S01]  /*9840*/  LEA R128, P0, R98, c[0x0][0x168], 0x1 ;  /* 0x00005a0062807a11 */ /* 0x000fe200078008ff */
[----:B------:R-:W-:Y:S01]  /*9850*/  IMAD.SHL.U32 R75, R75, 0x8, RZ ;  /* 0x000000084b4b7824 */ /* 0x000fe200078e00ff */
[----:B------:R-:W-:Y:S01]  /*9860*/  SHF.R.S32.HI R42, RZ, 0x1f, R57 ;  /* 0x0000001fff2a7819 */ /* 0x000fe20000011439 */
[----:B------:R-:W-:Y:S01]  /*9870*/  IMAD R3, R135, -0x40, R59 ;  /* 0xffffffc087037824 */ /* 0x000fe200078e023b */
[----:B------:R-:W-:-:S02]  /*9880*/  LOP3.LUT R6, R6, 0xc0, RZ, 0xc0, !PT ;  /* 0x000000c006067812 */ /* 0x000fc400078ec0ff */
[----:B------:R-:W-:Y:S02]  /*9890*/  LEA.HI.X R129, R98, c[0x0][0x16c], R56, 0x1, P0 ;  /* 0x00005b0062817a11 */ /* 0x000fe400000f0c38 */
[-C--:B------:R-:W-:Y:S02]  /*98a0*/  ISETP.GE.AND P4, PT, R2, R3.reuse, PT ;  /* 0x000000030200720c */ /* 0x080fe40003f86270 */
[----:B------:R-:W-:Y:S02]  /*98b0*/  ISETP.GE.AND P5, PT, R100, R3, PT ;  /* 0x000000036400720c */ /* 0x000fe40003fa6270 */
[----:B------:R-:W-:Y:S02]  /*98c0*/  LOP3.LUT R75, R6, 0x8, R75, 0xf8, !PT ;  /* 0x00000008064b7812 */ /* 0x000fe400078ef84b */
[----:B------:R-:W-:Y:S02]  /*98d0*/  SHF.R.U32.HI R120, RZ, 0x3, R6 ;  /* 0x00000003ff787819 */ /* 0x000fe40000011606 */
[----:B------:R-:W-:-:S02]  /*98e0*/  LEA.HI R4, R42, R57, RZ, 0x4 ;  /* 0x000000392a047211 */ /* 0x000fc400078f20ff */
[----:B------:R-:W-:Y:S02]  /*98f0*/  LOP3.LUT R77, R77, 0x7fffffe, RZ, 0xc0, !PT ;  /* 0x07fffffe4d4d7812 */ /* 0x000fe400078ec0ff */
[----:B------:R-:W-:Y:S02]  /*9900*/  SHF.R.S32.HI R5, RZ, 0x1f, R78 ;  /* 0x0000001fff057819 */ /* 0x000fe4000001144e */
[C---:B------:R-:W-:Y:S01]  /*9910*/  @!P4 LEA R6, P0, R65.reuse, R128, 0x1 ;  /* 0x000000804106c211 */ /* 0x040fe200078008ff */
[----:B------:R-:W-:Y:S01]  /*9920*/  @!PT LDS RZ, [RZ] ;  /* 0x00000000fffff984 */ /* 0x000fe20000000800 */
[----:B------:R-:W-:Y:S01]  /*9930*/  @!PT LDS RZ, [RZ] ;  /* 0x00000000fffff984 */ /* 0x000fe20000000800 */
[----:B------:R-:W-:Y:S01]  /*9940*/  @!PT LDS RZ, [RZ] ;  /* 0x00000000fffff984 */ /* 0x000fe20000000800 */
[----:B------:R1:W-:Y:S01]  /*9950*/  @!P5 LDGSTS.E.BYPASS.LTC128B.128 [R124+0x3000], [R128.64] ;  /* 0x03000000807cdfae */ /* 0x0003e2000b901d46 */
[----:B------:R-:W-:Y:S01]  /*9960*/  SHF.R.S32.HI R4, RZ, 0x4, R4 ;  /* 0x00000004ff047819 */ /* 0x000fe20000011404 */
[----:B------:R-:W-:Y:S01]  /*9970*/  IMAD.IADD R0, R78, 0x1, -R77 ;  /* 0x000000014e007824 */ /* 0x000fe200078e0a4d */
[----:B------:R-:W-:Y:S01]  /*9980*/  @!P4 LEA.HI.X R7, R65, R129, R62, 0x1, P0 ;  /* 0x000000814107c211 */ /* 0x000fe200000f0c3e */
[----:B------:R1:W-:Y:S01]  /*9990*/  @!P5 LDGSTS.E.BYPASS.LTC128B.128 [R124+0x4000], [R128.64+0x40] ;  /* 0x04000040807cdfae */ /* 0x0003e2000b901d46 */
[----:B------:R-:W-:-:S02]  /*99a0*/  LEA.HI R78, R5, R78, RZ, 0x3 ;  /* 0x0000004e054e7211 */ /* 0x000fc400078f18ff */
[----:B------:R-:W-:Y:S01]  /*99b0*/  LEA.HI R5, R4, R4, RZ, 0x1 ;  /* 0x0000000404057211 */ /* 0x000fe200078f08ff */
[----:B------:R1:W-:Y:S01]  /*99c0*/  @!P5 LDGSTS.E.BYPASS.LTC128B.128 [R124+0x5000], [R128.64+0x80] ;  /* 0x05000080807cdfae */ /* 0x0003e2000b901d46 */
[-C--:B------:R-:W-:Y:S01]  /*99d0*/  ISETP.GE.AND P3, PT, R100, R3.reuse, PT ;  /* 0x000000036400720c */ /* 0x080fe20003f66270 */
[----:B------:R-:W-:Y:S01]  /*99e0*/  IMAD.SHL.U32 R78, R78, 0x20, RZ ;  /* 0x000000204e4e7824 */ /* 0x000fe200078e00ff */
[----:B------:R-:W-:Y:S01]  /*99f0*/  LOP3.LUT R5, R5, 0xfffffffe, RZ, 0xc0, !PT ;  /* 0xfffffffe05057812 */ /* 0x000fe200078ec0ff */
[----:B------:R5:W-:Y:S01]  /*9a00*/  @!P4 LDGSTS.E.BYPASS.LTC128B.128 [R124+0x3800], [R6.64] ;  /* 0x03800000067ccfae */ /* 0x000be2000b901d46 */
[----:B------:R-:W-:Y:S02]  /*9a10*/  ISETP.GE.AND P1, PT, R2, R3, PT ;  /* 0x000000030200720c */ /* 0x000fe40003f26270 */
[----:B------:R-:W-:Y:S01]  /*9a20*/  LEA.HI R42, R42, R57, RZ, 0x5 ;  /* 0x000000392a2a7211 */ /* 0x000fe200078f28ff */
[----:B------:R5:W-:Y:S01]  /*9a30*/  @!P4 LDGSTS.E.BYPASS.LTC128B.128 [R124+0x4800], [R6.64+0x40] ;  /* 0x04800040067ccfae */ /* 0x000be2000b901d46 */
[----:B------:R-:W-:Y:S01]  /*9a40*/  IMAD.IADD R3, R4, 0x1, -R5 ;  /* 0x0000000104037824 */ /* 0x000fe200078e0a05 */
[----:B------:R-:W-:Y:S01]  /*9a50*/  LOP3.LUT R97, R78, 0xffffff00, RZ, 0xc0, !PT ;  /* 0xffffff004e617812 */ /* 0x000fe200078ec0ff */
[----:B------:R-:W-:Y:S01]  /*9a60*/  IMAD.SHL.U32 R4, R76, 0x40, RZ ;  /* 0x000000404c047824 */ /* 0x000fe200078e00ff */
[----:B------:R5:W-:Y:S01]  /*9a70*/  @!P4 LDGSTS.E.BYPASS.LTC128B.128 [R124+0x5800], [R6.64+0x80] ;  /* 0x05800080067ccfae */ /* 0x000be2000b901d46 */
[C---:B------:R-:W-:Y:S01]  /*9a80*/  IMAD.SHL.U32 R41, R3.reuse, 0x8, RZ ;  /* 0x0000000803297824 */ /* 0x040fe200078e00ff */
[----:B------:R-:W-:Y:S01]  /*9a90*/  SHF.R.S32.HI R2, RZ, 0x5, R42 ;  /* 0x00000005ff027819 */ /* 0x000fe2000001142a */
[----:B------:R-:W-:Y:S01]  /*9aa0*/  IMAD R3, R3, 0x8, R74 ;  /* 0x0000000803037824 */ /* 0x000fe200078e024a */
[----:B------:R-:W0:Y:S01]  /*9ab0*/  LDGDEPBAR ;  /* 0x00000000000079af */ /* 0x000e220000000000 */
[----:B------:R-:W-:-:S02]  /*9ac0*/  LOP3.LUT R4, R4, 0xc0, RZ, 0xc0, !PT ;  /* 0x000000c004047812 */ /* 0x000fc400078ec0ff */
[----:B------:R-:W-:Y:S01]  /*9ad0*/  LEA R90, P0, R88, c[0x0][0x170], 0x1 ;  /* 0x00005c00585a7a11 */ /* 0x000fe200078008ff */
[----:B------:R-:W-:Y:S01]  /*9ae0*/  IMAD R5, R2, 0x200, R97 ;  /* 0x0000020002057824 */ /* 0x000fe200078e0261 */
[----:B------:R-:W-:Y:S02]  /*9af0*/  LOP3.LUT R41, R4, 0x8, R41, 0xf8, !PT ;  /* 0x0000000804297812 */ /* 0x000fe400078ef829 */
[----:B------:R-:W-:Y:S02]  /*9b00*/  SHF.R.U32.HI R4, RZ, 0x3, R4 ;  /* 0x00000003ff047819 */ /* 0x000fe40000011604 */
[----:B------:R-:W-:Y:S02]  /*9b10*/  LOP3.LUT R120, R75, R120, RZ, 0x3c, !PT ;  /* 0x000000784b787212 */ /* 0x000fe400078e3cff */
[----:B------:R-:W-:Y:S01]  /*9b20*/  LOP3.LUT R41, R41, R4, RZ, 0x3c, !PT ;  /* 0x0000000429297212 */ /* 0x000fe200078e3cff */
[----:B------:R-:W-:Y:S01]  /*9b30*/  IMAD R4, R0, 0x20, R5 ;  /* 0x0000002000047824 */ /* 0x000fe200078e0205 */
[----:B------:R-:W-:Y:S01]  /*9b40*/  LEA.HI.X R91, R88, c[0x0][0x174], R85, 0x1, P0 ;  /* 0x00005d00585b7a11 */ /* 0x000fe200000f0c55 */
[----:B------:R-:W-:Y:S01]  /*9b50*/  IMAD.U32 R120, R3, 0x20, R120 ;  /* 0x0000002003787824 */ /* 0x000fe200078e0078 */
[----:B------:R-:W-:Y:S01]  /*9b60*/  LOP3.LUT R42, R42, 0xffffffe0, RZ, 0xc0, !PT ;  /* 0xffffffe02a2a7812 */ /* 0x000fe200078ec0ff */
[----:B------:R-:W-:-:S02]  /*9b70*/  IMAD.IADD R121, R41, 0x1, R4 ;  /* 0x0000000129797824 */ /* 0x000fc400078e0204 */
[----:B------:R-:W-:Y:S02]  /*9b80*/  IMAD.SHL.U32 R120, R120, 0x2, RZ ;  /* 0x0000000278787824 */ /* 0x000fe400078e00ff */
[----:B------:R-:W-:Y:S02]  /*9b90*/  IMAD.SHL.U32 R121, R121, 0x2, RZ ;  /* 0x0000000279797824 */ /* 0x000fe400078e00ff */
[----:B------:R-:W-:Y:S01]  /*9ba0*/  IMAD.MOV.U32 R3, RZ, RZ, 0x20 ;  /* 0x00000020ff037424 */ /* 0x000fe200078e00ff */
[----:B-----5:R-:W-:Y:S01]  /*9bb0*/  @!P1 LEA R6, P0, R67, R90, 0x1 ;  /* 0x0000005a43069211 */ /* 0x020fe200078008ff */
[----:B------:R-:W-:-:S04]  /*9bc0*/  DEPBAR.LE SB0, 0x0 ;  /* 0x000080000000791a */ /* 0x000fc80000000000 */
[----:B------:R-:W-:Y:S01]  /*9bd0*/  BAR.SYNC.DEFER_BLOCKING 0x0 ;  /* 0x0000000000007b1d */ /* 0x000fe20000010000 */
[----:B------:R-:W-:Y:S01]  /*9be0*/  @!P1 LEA.HI.X R7, R67, R91, R64, 0x1, P0 ;  /* 0x0000005b43079211 */ /* 0x000fe200000f0c40 */
[----:B------:R-:W-:Y:S01]  /*9bf0*/  IMAD R119, R43, 0x2, R121 ;  /* 0x000000022b777824 */ /* 0x000fe200078e0279 */
[----:B------:R-:W-:Y:S01]  /*9c00*/  LOP3.LUT P0, RZ, R60, 0x2, RZ, 0xc0, !PT ;  /* 0x000000023cff7812 */ /* 0x000fe2000780c0ff */
[----:B------:R-:W-:-:S03]  /*9c10*/  IMAD R0, R0, 0x20, R97 ;  /* 0x0000002000007824 */ /* 0x000fc600078e0261 */
[----:B------:R-:W-:Y:S01]  /*9c20*/  SEL R3, R3, 0xffffffe0, !P0 ;  /* 0xffffffe003037807 */ /* 0x000fe20004000000 */
[----:B------:R-:W-:-:S04]  /*9c30*/  IMAD.IADD R0, R41, 0x1, R0 ;  /* 0x0000000129007824 */ /* 0x000fc800078e0200 */
[----:B------:R-:W-:Y:S02]  /*9c40*/  IMAD.IADD R117, R120, 0x1, R3 ;  /* 0x0000000178757824 */ /* 0x000fe400078e0203 */
[----:B------:R-:W-:-:S05]  /*9c50*/  IMAD.IADD R3, R57, 0x1, -R42 ;  /* 0x0000000139037824 */ /* 0x000fca00078e0a2a */
[----:B------:R-:W-:-:S04]  /*9c60*/  SHF.R.S32.HI R130, RZ, 0x1f, R3 ;  /* 0x0000001fff827819 */ /* 0x000fc80000011403 */
[----:B------:R-:W-:Y:S01]  /*9c70*/  LEA.HI R130, R130, R3, RZ, 0x2 ;  /* 0x0000000382827211 */ /* 0x000fe200078f10ff */
[----:B------:R-:W-:Y:S01]  /*9c80*/  @P3 STS [R124+0x6000], RZ ;  /* 0x006000ff7c003388 */ /* 0x000fe20000000800 */
[----:B------:R-:W-:Y:S02]  /*9c90*/  IMAD R3, R2, 0x10, R58 ;  /* 0x0000001002037824 */ /* 0x000fe400078e023a */
[----:B------:R-:W-:Y:S01]  /*9ca0*/  SHF.R.S32.HI R130, RZ, 0x2, R130 ;  /* 0x00000002ff827819 */ /* 0x000fe20000011482 */
[----:B------:R-:W-:Y:S03]  /*9cb0*/  @P3 STS [R124+0x6004], RZ ;  /* 0x006004ff7c003388 */ /* 0x000fe60000000800 */
[----:B------:R-:W-:Y:S01]  /*9cc0*/  IADD3 R2, R3, 0x1, R130 ;  /* 0x0000000103027810 */ /* 0x000fe20007ffe082 */
[----:B------:R-:W-:Y:S03]  /*9cd0*/  @P3 STS.64 [R124+0x6008], RZ ;  /* 0x006008ff7c003388 */ /* 0x000fe60000000a00 */
[----:B------:R-:W-:Y:S01]  /*9ce0*/  IADD3 R2, R59, R2, -R123 ;  /* 0x000000023b027210 */ /* 0x000fe20007ffe87b */
[----:B------:R-:W-:Y:S03]  /*9cf0*/  @P3 STS.128 [R124+0x7000], RZ ;  /* 0x007000ff7c003388 */ /* 0x000fe60000000c00 */
[----:B------:R-:W-:Y:S01]  /*9d00*/  IADD3 R2, R2, c[0x0][0x2e8], RZ ;  /* 0x0000ba0002027a10 */ /* 0x000fe20007ffe0ff */
[----:B------:R-:W-:Y:S03]  /*9d10*/  @P3 STS.128 [R124+0x8000], RZ ;  /* 0x008000ff7c003388 */ /* 0x000fe60000000c00 */
[C---:B------:R-:W-:Y:S01]  /*9d20*/  IADD3 R86, R2.reuse, 0x8, RZ ;  /* 0x0000000802567810 */ /* 0x040fe20007ffe0ff */
[----:B------:R-:W-:Y:S01]  /*9d30*/  @!PT LDS RZ, [RZ] ;  /* 0x00000000fffff984 */ /* 0x000fe20000000800 */
[----:B------:R-:W-:Y:S01]  /*9d40*/  @!PT LDS RZ, [RZ] ;  /* 0x00000000fffff984 */ /* 0x000fe20000000800 */
[----:B------:R-:W-:Y:S01]  /*9d50*/  @!PT LDS RZ, [RZ] ;  /* 0x00000000fffff984 */ /* 0x000fe20000000800 */
[----:B------:R1:W-:Y:S01]  /*9d60*/  @!P3 LDGSTS.E.BYPASS.LTC128B.128 [R124+0x6000], [R90.64] ;  /* 0x060000005a7cbfae */ /* 0x0003e2000b901d46 */
[----:B------:R-:W-:-:S02]  /*9d70*/  IMNMX R2, R2, R59, PT ;  /* 0x0000003b02027217 */ /* 0x000fc40003800200 */
[----:B------:R-:W-:Y:S01]  /*9d80*/  IMNMX R86, R86, R59, PT ;  /* 0x0000003b56567217 */ /* 0x000fe20003800200 */
        /* <DEDUP_REMOVED lines=12> */
[----:B--2-4-:R-:W2:Y:S04]  /*9e50*/  LDSM.16.M88.4 R12, [R120+0x3000] ;  /* 0x00300000780c783b */ /* 0x014ea80000000200 */
[----:B------:R-:W4:Y:S04]  /*9e60*/  LDSM.16.M88.4 R64, [R120+0x3400] ;  /* 0x003400007840783b */ /* 0x000f280000000200 */
[----:B------:R-:W3:Y:S04]  /*9e70*/  LDSM.16.M88.4 R52, [R120+0x3800] ;  /* 0x003800007834783b */ /* 0x000ee80000000200 */
[----:B------:R-:W1:Y:S04]  /*9e80*/  LDSM.16.M88.4 R8, [R120+0x3c00] ;  /* 0x003c00007808783b */ /* 0x000e680000000200 */
[----:B------:R-:W-:Y:S04]  /*9e90*/  LDSM.16.M88.4 R92, [R119] ;  /* 0x00000000775c783b */ /* 0x000fe80000000200 */
[----:B-----5:R-:W5:Y:S04]  /*9ea0*/  LDSM.16.M88.4 R4, [R117+0x3000] ;  /* 0x003000007504783b */ /* 0x020f680000000200 */
[----:B------:R-:W1:Y:S04]  /*9eb0*/  LDSM.16.M88.4 R72, [R117+0x3c00] ;  /* 0x003c00007548783b */ /* 0x000e680000000200 */
[----:B------:R-:W1:Y:S04]  /*9ec0*/  LDSM.16.M88.4 R80, [R117+0x3400] ;  /* 0x003400007550783b */ /* 0x000e680000000200 */
[----:B------:R-:W1:Y:S04]  /*9ed0*/  LDSM.16.M88.4 R76, [R117+0x3800] ;  /* 0x00380000754c783b */ /* 0x000e680000000200 */
[----:B------:R-:W-:Y:S01]  /*9ee0*/  LDSM.16.M88.4 R36, [R121+0x1000] ;  /* 0x001000007924783b */ /* 0x000fe20000000200 */
[C---:B--2---:R-:W-:Y:S03]  /*9ef0*/  HMMA.16816.F32 R16, R44.reuse, R12, RZ ;  /* 0x0000000c2c10723c */ /* 0x044fe600000018ff */
[----:B------:R-:W2:Y:S04]  /*9f00*/  LDSM.16.M88.4 R32, [R120+0x4000] ;  /* 0x004000007820783b */ /* 0x000ea80000000200 */
[----:B------:R-:W1:Y:S01]  /*9f10*/  LDSM.16.M88.4 R28, [R120+0x4400] ;  /* 0x00440000781c783b */ /* 0x000e620000000200 */
[C---:B------:R-:W-:Y:S03]  /*9f20*/  HMMA.16816.F32 R12, R44.reuse, R14, RZ ;  /* 0x0000000e2c0c723c */ /* 0x040fe600000018ff */
[----:B---3--:R-:W3:Y:S04]  /*9f30*/  LDSM.16.M88.4 R20, [R120+0x4c00] ;  /* 0x004c00007814783b */ /* 0x008ee80000000200 */
[----:B------:R-:W2:Y:S01]  /*9f40*/  LDSM.16.M88.4 R24, [R120+0x4800] ;  /* 0x004800007818783b */ /* 0x000ea20000000200 */
[C---:B----4-:R-:W-:Y:S03]  /*9f50*/  HMMA.16816.F32 R68, R44.reuse, R64, RZ ;  /* 0x000000402c44723c */ /* 0x050fe600000018ff */
[----:B------:R-:W0:Y:S05]  /*9f60*/  LDGDEPBAR ;  /* 0x00000000000079af */ /* 0x000e2a0000000000 */
[C---:B------:R-:W-:Y:S08]  /*9f70*/  HMMA.16816.F32 R60, R44.reuse, R52, RZ ;  /* 0x000000342c3c723c */ /* 0x040ff000000018ff */
[C---:B------:R-:W-:Y:S08]  /*9f80*/  HMMA.16816.F32 R64, R44.reuse, R66, RZ ;  /* 0x000000422c40723c */ /* 0x040ff000000018ff */
[C---:B------:R-:W-:Y:S08]  /*9f90*/  HMMA.16816.F32 R52, R44.reuse, R54, RZ ;  /* 0x000000362c34723c */ /* 0x040ff000000018ff */
[C---:B-1----:R-:W-:Y:S08]  /*9fa0*/  HMMA.16816.F32 R48, R44.reuse, R8, RZ ;  /* 0x000000082c30723c */ /* 0x042ff000000018ff */
[----:B------:R-:W-:Y:S01]  /*9fb0*/  HMMA.16816.F32 R44, R44, R10, RZ ;  /* 0x0000000a2c2c723c */ /* 0x000fe200000018ff */
[----:B------:R-:W-:Y:S07]  /*9fc0*/  LDSM.16.M88.4 R8, [R119+0x1000] ;  /* 0x001000007708783b */ /* 0x000fee0000000200 */
[C---:B-----5:R-:W-:Y:S08]  /*9fd0*/  HMMA.16816.F32 R16, R92.reuse, R4, R16 ;  /* 0x000000045c10723c */ /* 0x060ff00000001810 */
[C---:B------:R-:W-:Y:S01]  /*9fe0*/  HMMA.16816.F32 R12, R92.reuse, R6, R12 ;  /* 0x000000065c0c723c */ /* 0x040fe2000000180c */
[----:B------:R-:W1:Y:S07]  /*9ff0*/  LDSM.16.M88.4 R4, [R117+0x4000] ;  /* 0x004000007504783b */ /* 0x000e6e0000000200 */
[C---:B------:R-:W-:Y:S08]  /*a000*/  HMMA.16816.F32 R48, R92.reuse, R72, R48 ;  /* 0x000000485c30723c */ /* 0x040ff00000001830 */
[C---:B------:R-:W-:Y:S08]  /*a010*/  HMMA.16816.F32 R68, R92.reuse, R80, R68 ;  /* 0x000000505c44723c */ /* 0x040ff00000001844 */
[C---:B------:R-:W-:Y:S08]  /*a020*/  HMMA.16816.F32 R64, R92.reuse, R82, R64 ;  /* 0x000000525c40723c */ /* 0x040ff00000001840 */
[C---:B------:R-:W-:Y:S01]  /*a030*/  HMMA.16816.F32 R72, R92.reuse, R74, R44 ;  /* 0x0000004a5c48723c */ /* 0x040fe2000000182c */
[----:B------:R-:W4:Y:S07]  /*a040*/  LDSM.16.M88.4 R44, [R117+0x4400] ;  /* 0x00440000752c783b */ /* 0x000f2e0000000200 */
[C---:B------:R-:W-:Y:S08]  /*a050*/  HMMA.16816.F32 R60, R92.reuse, R76, R60 ;  /* 0x0000004c5c3c723c */ /* 0x040ff0000000183c */
[----:B------:R-:W-:Y:S08]  /*a060*/  HMMA.16816.F32 R52, R92, R78, R52 ;  /* 0x0000004e5c34723c */ /* 0x000ff00000001834 */
[C---:B--2---:R-:W-:Y:S08]  /*a070*/  HMMA.16816.F32 R16, R36.reuse, R32, R16 ;  /* 0x000000202410723c */ /* 0x044ff00000001810 */
[C---:B------:R-:W-:Y:S01]  /*a080*/  HMMA.16816.F32 R12, R36.reuse, R34, R12 ;  /* 0x00000022240c723c */ /* 0x040fe2000000180c */
[----:B------:R-:W2:Y:S07]  /*a090*/  LDSM.16.M88.4 R32, [R117+0x4800] ;  /* 0x004800007520783b */ /* 0x000eae0000000200 */
[C---:B------:R-:W-:Y:S08]  /*a0a0*/  HMMA.16816.F32 R68, R36.reuse, R28, R68 ;  /* 0x0000001c2444723c */ /* 0x040ff00000001844 */
[C---:B------:R-:W-:Y:S01]  /*a0b0*/  HMMA.16816.F32 R64, R36.reuse, R30, R64 ;  /* 0x0000001e2440723c */ /* 0x040fe20000001840 */
[----:B------:R-:W-:Y:S07]  /*a0c0*/  LDSM.16.M88.4 R28, [R120+0x5000] ;  /* 0x00500000781c783b */ /* 0x000fee0000000200 */
[C---:B---3--:R-:W-:Y:S08]  /*a0d0*/  HMMA.16816.F32 R48, R36.reuse, R20, R48 ;  /* 0x000000142430723c */ /* 0x048ff00000001830 */
        /* <DEDUP_REMOVED lines=14> */
[----:B------:R-:W-:Y:S04]  /*a1c0*/  LDSM.16.M88.4 R32, [R119+0x2000] ;  /* 0x002000007720783b */ /* 0x000fe80000000200 */
[----:B------:R-:W2:Y:S03]  /*a1d0*/  LDSM.16.M88.4 R52, [R117+0x5000] ;  /* 0x005000007534783b */ /* 0x000ea60000000200 */
[C---:B---3--:R-:W-:Y:S08]  /*a1e0*/  HMMA.16816.F32 R48, R8.reuse, R20, R48 ;  /* 0x000000140830723c */ /* 0x048ff00000001830 */
[----:B------:R-:W-:Y:S01]  /*a1f0*/  HMMA.16816.F32 R72, R8, R22, R72 ;  /* 0x000000160848723c */ /* 0x000fe20000001848 */
[----:B------:R-:W3:Y:S04]  /*a200*/  LDSM.16.M88.4 R8, [R117+0x5400] ;  /* 0x005400007508783b */ /* 0x000ee80000000200 */
[----:B------:R-:W5:Y:S03]  /*a210*/  LDSM.16.M88.4 R20, [R117+0x5800] ;  /* 0x005800007514783b */ /* 0x000f660000000200 */
[C---:B-1----:R-:W-:Y:S08]  /*a220*/  HMMA.16816.F32 R16, R4.reuse, R28, R16 ;  /* 0x0000001c0410723c */ /* 0x042ff00000001810 */
[C---:B------:R-:W-:Y:S08]  /*a230*/  HMMA.16816.F32 R12, R4.reuse, R30, R12 ;  /* 0x0000001e040c723c */ /* 0x040ff0000000180c */
[C---:B------:R-:W-:Y:S07]  /*a240*/  HMMA.16816.F32 R68, R4.reuse, R24, R68 ;  /* 0x000000180444723c */ /* 0x040fee0000001844 */
[----:B------:R-:W-:Y:S01]  /*a250*/  IMAD.SHL.U32 R24, R57, 0x2, RZ ;  /* 0x0000000239187824 */ /* 0x000fe200078e00ff */
[----:B------:R-:W-:Y:S04]  /*a260*/  HMMA.16816.F32 R64, R4, R26, R64 ;  /* 0x0000001a0440723c */ /* 0x000fe80000001840 */
[----:B------:R-:W-:-:S04]  /*a270*/  LOP3.LUT R24, R24, 0x6, RZ, 0xc0, !PT ;  /* 0x0000000618187812 */ /* 0x000fc800078ec0ff */
[----:B------:R-:W-:Y:S01]  /*a280*/  HMMA.16816.F32 R60, R4, R36, R60 ;  /* 0x00000024043c723c */ /* 0x000fe2000000183c */
[----:B------:R-:W-:-:S05]  /*a290*/  IMAD R3, R135, 0x40, R24 ;  /* 0x0000004087037824 */ /* 0x000fca00078e0218 */
[C---:B------:R-:W-:Y:S02]  /*a2a0*/  IADD3 R25, R3.reuse, 0x1, RZ ;  /* 0x0000000103197810 */ /* 0x040fe40007ffe0ff */
[C---:B------:R-:W-:Y:S01]  /*a2b0*/  HMMA.16816.F32 R76, R4.reuse, R38, R76 ;  /* 0x00000026044c723c */ /* 0x040fe2000000184c */
[----:B------:R-:W-:Y:S02]  /*a2c0*/  IADD3 R27, R3, 0x8, RZ ;  /* 0x00000008031b7810 */ /* 0x000fe40007ffe0ff */
[C---:B------:R-:W-:Y:S02]  /*a2d0*/  ISETP.GE.AND P6, PT, R25.reuse, R2, PT ;  /* 0x000000021900720c */ /* 0x040fe40003fc6270 */
[----:B------:R-:W-:Y:S02]  /*a2e0*/  ISETP.GE.AND P5, PT, R25, R86, PT ;  /* 0x000000561900720c */ /* 0x000fe40003fa6270 */
[C---:B------:R-:W-:Y:S01]  /*a2f0*/  ISETP.GE.AND P3, PT, R27.reuse, R2, PT ;  /* 0x000000021b00720c */ /* 0x040fe20003f66270 */
[----:B----4-:R-:W-:Y:S01]  /*a300*/  HMMA.16816.F32 R48, R4, R44, R48 ;  /* 0x0000002c0430723c */ /* 0x010fe20000001830 */
[----:B------:R-:W-:-:S02]  /*a310*/  ISETP.GE.AND P0, PT, R27, R86, PT ;  /* 0x000000561b00720c */ /* 0x000fc40003f06270 */
[----:B------:R-:W-:-:S05]  /*a320*/  IADD3 R25, R3, 0x11, RZ ;  /* 0x0000001103197810 */ /* 0x000fca0007ffe0ff */
[----:B------:R-:W-:Y:S01]  /*a330*/  HMMA.16816.F32 R72, R4, R46, R72 ;  /* 0x0000002e0448723c */ /* 0x000fe20000001848 */
[----:B------:R-:W1:Y:S01]  /*a340*/  LDSM.16.M88.4 R4, [R117+0x5c00] ;  /* 0x005c00007504783b */ /* 0x000e620000000200 */
[----:B------:R-:W-:-:S06]  /*a350*/  DEPBAR.LE SB0, 0x0 ;  /* 0x000080000000791a */ /* 0x000fcc0000000000 */
[C---:B--2---:R-:W-:Y:S08]  /*a360*/  HMMA.16816.F32 R16, R32.reuse, R52, R16 ;  /* 0x000000342010723c */ /* 0x044ff00000001810 */
[C---:B------:R-:W-:Y:S08]  /*a370*/  HMMA.16816.F32 R12, R32.reuse, R54, R12 ;  /* 0x00000036200c723c */ /* 0x040ff0000000180c */
[C---:B---3--:R-:W-:Y:S07]  /*a380*/  HMMA.16816.F32 R68, R32.reuse, R8, R68 ;  /* 0x000000082044723c */ /* 0x048fee0000001844 */
[----:B------:R-:W-:Y:S01]  /*a390*/  IADD3 R9, R3, 0x9, RZ ;  /* 0x0000000903097810 */ /* 0x000fe20007ffe0ff */
[----:B------:R-:W-:Y:S01]  /*a3a0*/  HMMA.16816.F32 R64, R32, R10, R64 ;  /* 0x0000000a2040723c */ /* 0x000fe20000001840 */
[----:B------:R-:W-:-:S02]  /*a3b0*/  FSEL R17, R17, -INF , !P6 ;  /* 0xff80000011117808 */ /* 0x000fc40007000000 */
[C---:B------:R-:W-:Y:S02]  /*a3c0*/  ISETP.GE.AND P4, PT, R9.reuse, R2, PT ;  /* 0x000000020900720c */ /* 0x040fe40003f86270 */
[----:B------:R-:W-:Y:S02]  /*a3d0*/  ISETP.GE.AND P1, PT, R9, R86, PT ;  /* 0x000000560900720c */ /* 0x000fe40003f26270 */
[----:B------:R-:W-:Y:S01]  /*a3e0*/  IADD3 R9, R3, 0x10, RZ ;  /* 0x0000001003097810 */ /* 0x000fe20007ffe0ff */
[----:B-----5:R-:W-:Y:S01]  /*a3f0*/  HMMA.16816.F32 R76, R32, R22, R76 ;  /* 0x00000016204c723c */ /* 0x020fe2000000184c */
[----:B------:R-:W-:Y:S02]  /*a400*/  FSEL R11, R12, -INF , !P3 ;  /* 0xff8000000c0b7808 */ /* 0x000fe40005800000 */
[----:B------:R-:W-:Y:S02]  /*a410*/  FSEL R14, R14, -INF , !P0 ;  /* 0xff8000000e0e7808 */ /* 0x000fe40004000000 */
[----:B------:R-:W-:-:S02]  /*a420*/  ISETP.GE.AND P6, PT, R9, R2, PT ;  /* 0x000000020900720c */ /* 0x000fc40003fc6270 */
[----:B------:R-:W-:Y:S01]  /*a430*/  ISETP.GE.AND P3, PT, R9, R86, PT ;  /* 0x000000560900720c */ /* 0x000fe20003f66270 */
[C---:B------:R-:W-:Y:S01]  /*a440*/  HMMA.16816.F32 R60, R32.reuse, R20, R60 ;  /* 0x00000014203c723c */ /* 0x040fe2000000183c */
[----:B------:R-:W-:Y:S02]  /*a450*/  ISETP.GE.AND P0, PT, R25, R2, PT ;  /* 0x000000021900720c */ /* 0x000fe40003f06270 */
[----:B------:R-:W-:Y:S02]  /*a460*/  IADD3 R9, R3, 0x18, RZ ;  /* 0x0000001803097810 */ /* 0x000fe40007ffe0ff */
[----:B------:R-:W-:Y:S02]  /*a470*/  FSEL R13, R13, -INF , !P4 ;  /* 0xff8000000d0d7808 */ /* 0x000fe40006000000 */
[----:B------:R-:W-:Y:S01]  /*a480*/  IADD3 R21, R3, 0x19, RZ ;  /* 0x0000001903157810 */ /* 0x000fe20007ffe0ff */
[----:B-1----:R-:W-:Y:S01]  /*a490*/  HMMA.16816.F32 R48, R32, R4, R48 ;  /* 0x000000042030723c */ /* 0x002fe20000001830 */
[----:B------:R-:W-:-:S02]  /*a4a0*/  FSEL R8, R15, -INF , !P1 ;  /* 0xff8000000f087808 */ /* 0x000fc40004800000 */
[----:B------:R-:W-:Y:S02]  /*a4b0*/  FSEL R70, R70, -INF , !P3 ;  /* 0xff80000046467808 */ /* 0x000fe40005800000 */
[----:B------:R-:W-:Y:S02]  /*a4c0*/  FSEL R69, R69, -INF , !P0 ;  /* 0xff80000045457808 */ /* 0x000fe40004000000 */
[----:B------:R-:W-:Y:S01]  /*a4d0*/  ISETP.GE.AND P4, PT, R25, R86, PT ;  /* 0x000000561900720c */ /* 0x000fe20003f86270 */
[----:B------:R-:W-:Y:S01]  /*a4e0*/  HMMA.16816.F32 R72, R32, R6, R72 ;  /* 0x000000062048723c */ /* 0x000fe20000001848 */
[-C--:B------:R-:W-:Y:S02]  /*a4f0*/  ISETP.GE.AND P1, PT, R9, R2.reuse, PT ;  /* 0x000000020900720c */ /* 0x080fe40003f26270 */
        /* <DEDUP_REMOVED lines=11> */
[----:B------:R-:W-:Y:S02]  /*a5b0*/  ISETP.GE.AND P0, PT, R21, R2, PT ;  /* 0x000000021500720c */ /* 0x000fe40003f06270 */
[----:B------:R-:W-:Y:S02]  /*a5c0*/  IADD3 R5, R3, 0x30, RZ ;  /* 0x0000003003057810 */ /* 0x000fe40007ffe0ff */
[----:B------:R-:W-:-:S02]  /*a5d0*/  FSEL R109, R76, -INF , !P0 ;  /* 0xff8000004c6d7808 */ /* 0x000fc40004000000 */
[----:B------:R-:W-:Y:S02]  /*a5e0*/  ISETP.GE.AND P0, PT, R5, R86, PT ;  /* 0x000000560500720c */ /* 0x000fe40003f06270 */
[----:B------:R-:W-:Y:S02]  /*a5f0*/  IADD3 R23, R3, 0x21, RZ ;  /* 0x0000002103177810 */ /* 0x000fe40007ffe0ff */
[----:B------:R-:W-:Y:S02]  /*a600*/  FSEL R100, R50, -INF , !P0 ;  /* 0xff80000032647808 */ /* 0x000fe40004000000 */
[----:B------:R-:W-:Y:S02]  /*a610*/  FSEL R65, R65, -INF , !P3 ;  /* 0xff80000041417808 */ /* 0x000fe40005800000 */
[----:B------:R-:W-:Y:S01]  /*a620*/  FSEL R105, R60, -INF , !P4 ;  /* 0xff8000003c697808 */ /* 0x000fe20006000000 */
[----:B------:R-:W-:Y:S01]  /*a630*/  BAR.SYNC.DEFER_BLOCKING 0x0 ;  /* 0x0000000000007b1d */ /* 0x000fe20000010000 */
        /* <DEDUP_REMOVED lines=8> */
[----:B------:R-:W-:Y:S02]  /*a6c0*/  ISETP.GT.AND P0, PT, R135, R122, PT ;  /* 0x0000007a8700720c */ /* 0x000fe40003f04270 */
[-C--:B------:R-:W-:Y:S02]  /*a6d0*/  ISETP.GE.AND P6, PT, R23, R2.reuse, PT ;  /* 0x000000021700720c */ /* 0x080fe40003fc6270 */
[-C--:B------:R-:W-:Y:S02]  /*a6e0*/  ISETP.GE.AND P1, PT, R21, R2.reuse, PT ;  /* 0x000000021500720c */ /* 0x080fe40003f26270 */
[----:B------:R-:W-:Y:S02]  /*a6f0*/  ISETP.GE.AND P3, PT, R5, R2, PT ;  /* 0x000000020500720c */ /* 0x000fe40003f66270 */
[----:B------:R-:W-:-:S02]  /*a700*/  IADD3 R5, R3, 0x31, RZ ;  /* 0x0000003103057810 */ /* 0x000fc40007ffe0ff */
[----:B------:R-:W-:Y:S02]  /*a710*/  FSEL R107, R61, -INF , !P6 ;  /* 0xff8000003d6b7808 */ /* 0x000fe40007000000 */
[----:B------:R-:W-:Y:S02]  /*a720*/  FSEL R110, R78, -INF , !P4 ;  /* 0xff8000004e6e7808 */ /* 0x000fe40006000000 */
[----:B------:R-:W-:Y:S02]  /*a730*/  FSEL R111, R77, -INF , !P1 ;  /* 0xff8000004d6f7808 */ /* 0x000fe40004800000 */
        /* <DEDUP_REMOVED lines=9> */
[----:B------:R-:W-:Y:S02]  /*a7d0*/  FSEL R6, R19, -INF , !P5 ;  /* 0xff80000013067808 */ /* 0x000fe40006800000 */
[C---:B------:R-:W-:Y:S02]  /*a7e0*/  ISETP.GE.AND P6, PT, R7.reuse, R2, PT ;  /* 0x000000020700720c */ /* 0x040fe40003fc6270 */
[-C--:B------:R-:W-:Y:S02]  /*a7f0*/  ISETP.GE.AND P3, PT, R7, R86.reuse, PT ;  /* 0x000000560700720c */ /* 0x080fe40003f66270 */
[----:B------:R-:W-:Y:S02]  /*a800*/  ISETP.GE.AND P4, PT, R3, R86, PT ;  /* 0x000000560300720c */ /* 0x000fe40003f86270 */
        /* <DEDUP_REMOVED lines=68> */
.L_x_5670:
[----:B------:R-:W-:-:S05]  /*ac50*/  IMAD.MOV.U32 R7, RZ, RZ, c[0x0][0x198] ;  /* 0x00006600ff077624 */ /* 0x000fca00078e00ff */
[----:B------:R-:W-:-:S04]  /*ac60*/  LEA R7, -R7, RZ, 0x6 ;  /* 0x000000ff07077211 */ /* 0x000fc800078e31ff */
[----:B------:R-:W-:Y:S02]  /*ac70*/  SHF.R.S32.HI R5, RZ, 0x1f, R7 ;  /* 0x0000001fff057819 */ /* 0x000fe40000011407 */
.L_x_5671:
[----:B------:R-:W-:Y:S01]  /*ac80*/  IMAD.MOV.U32 R3, RZ, RZ, c[0x0][0x198] ;  /* 0x00006600ff037624 */ /* 0x000fe200078e00ff */
[C---:B------:R-:W-:Y:S02]  /*ac90*/  IADD3 R10, P1, R7.reuse, R98, RZ ;  /* 0x00000062070a7210 */ /* 0x040fe40007f3e0ff */
[----:B------:R-:W-:Y:S02]  /*aca0*/  LEA R128, P4, R7, R128, 0x1 ;  /* 0x0000008007807211 */ /* 0x000fe400078808ff */
[C---:B------:R-:W-:Y:S01]  /*acb0*/  SHF.L.U64.HI R40, R3.reuse, R40, c[0x0][0x19c] ;  /* 0x0000670003287619 */ /* 0x040fe20000010228 */
[----:B------:R-:W-:Y:S01]  /*acc0*/  IMAD.SHL.U32 R3, R3, 0x20, RZ ;  /* 0x0000002003037824 */ /* 0x000fe200078e00ff */
[----:B------:R-:W-:Y:S01]  /*acd0*/  LEA R22, P5, R10, c[0x0][0x168], 0x1 ;  /* 0x00005a000a167a11 */ /* 0x000fe200078a08ff */
[----:B------:R-:W-:Y:S01]  /*ace0*/  IMAD.X R19, R5, 0x1, R56, P1 ;  /* 0x0000000105137824 */ /* 0x000fe200008e0638 */
[----:B------:R-:W-:Y:S02]  /*acf0*/  LEA.HI.X R129, R7, R129, R5, 0x1, P4 ;  /* 0x0000008107817211 */ /* 0x000fe400020f0c05 */
[----:B------:R-:W-:-:S02]  /*ad00*/  IADD3 R98, P3, P1, R98, R7, R3 ;  /* 0x0000000762627210 */ /* 0x000fc4000797e003 */
[C---:B------:R-:W-:Y:S01]  /*ad10*/  LEA R24, P4, R3.reuse, R128, 0x1 ;  /* 0x0000008003187211 */ /* 0x040fe200078808ff */
[----:B------:R-:W-:Y:S01]  /*ad20*/  @!PT LDS RZ, [RZ] ;  /* 0x00000000fffff984 */ /* 0x000fe20000000800 */
[----:B------:R-:W-:Y:S01]  /*ad30*/  @!PT LDS RZ, [RZ] ;  /* 0x00000000fffff984 */ /* 0x000fe20000000800 */
[----:B------:R-:W-:Y:S01]  /*ad40*/  @!PT LDS RZ, [RZ] ;  /* 0x00000000fffff984 */ /* 0x000fe20000000800 */
[----:B------:R1:W-:Y:S01]  /*ad50*/  LDGSTS.E.BYPASS.LTC128B.128 [R124+0x3000], [R128.64] ;  /* 0x03000000807c7fae */ /* 0x0003e2000b901d46 */
[--C-:B------:R-:W-:Y:S02]  /*ad60*/  IADD3.X R5, R56, R5, R40.reuse, P3, P1 ;  /* 0x0000000538057210 */ /* 0x100fe40001fe2428 */
        /* <DEDUP_REMOVED lines=10> */
.L_x_5669:
        /* <DEDUP_REMOVED lines=33> */
[----:B------:R-:W-:Y:S02]  /*b020*/  LEA R116, R43, R118, 0x1 ;  /* 0x000000762b747211 */ /* 0x000fe400078e08ff */
[----:B------:R-:W-:Y:S01]  /*b030*/  FMNMX.FTZ R5, R94, R5, !PT ;  /* 0x000000055e057209 */ /* 0x000fe20007810000 */
[----:B------:R-:W2:Y:S01]  /*b040*/  SHFL.BFLY PT, R7, R12, 0x2, 0x1f ;  /* 0x0c401f000c077f89 */ /* 0x000ea200000e0000 */
[----:B------:R-:W-:-:S02]  /*b050*/  MOV R132, R90 ;  /* 0x0000005a00847202 */ /* 0x000fc40000000f00 */
[----:B------:R-:W-:Y:S01]  /*b060*/  MOV R131, R91 ;  /* 0x0000005b00837202 */ /* 0x000fe20000000f00 */
[----:B------:R-:W3:Y:S04]  /*b070*/  SHFL.BFLY PT, R10, R5, 0x2, 0x1f ;  /* 0x0c401f00050a7f89 */ /* 0x000ee800000e0000 */
[----:B------:R-:W-:Y:S04]  /*b080*/  LDSM.16.MT88.4 R44, [R116+0x6000] ;  /* 0x00600000742c783b */ /* 0x000fe80000004200 */
[----:B------:R-:W-:Y:S01]  /*b090*/  LDSM.16.MT88.4 R60, [R116+0x7000] ;  /* 0x00700000743c783b */ /* 0x000fe20000004200 */
[----:B--2---:R-:W-:-:S02]  /*b0a0*/  FMNMX.FTZ R7, R12, R7, !PT ;  /* 0x000000070c077209 */ /* 0x004fc40007810000 */
[----:B---3--:R-:W-:-:S03]  /*b0b0*/  FMNMX.FTZ R10, R5, R10, !PT ;  /* 0x0000000a050a7209 */ /* 0x008fc60007810000 */
[----:B------:R-:W2:Y:S04]  /*b0c0*/  SHFL.BFLY PT, R84, R7, 0x1, 0x1f ;  /* 0x0c201f0007547f89 */ /* 0x000ea800000e0000 */
[----:B------:R-:W3:Y:S01]  /*b0d0*/  SHFL.BFLY PT, R3, R10, 0x1, 0x1f ;  /* 0x0c201f000a037f89 */ /* 0x000ee200000e0000 */
[----:B--2---:R-:W-:Y:S02]  /*b0e0*/  FMNMX.FTZ R84, R7, R84, !PT ;  /* 0x0000005407547209 */ /* 0x004fe40007810000 */
[----:B---3--:R-:W-:-:S03]  /*b0f0*/  FMNMX.FTZ R3, R10, R3, !PT ;  /* 0x000000030a037209 */ /* 0x008fc60007810000 */
        /* <DEDUP_REMOVED lines=13> */
[----:B------:R-:W-:Y:S01]  /*b1d0*/  LDSM.16.MT88.4 R16, [R116+0x8000] ;  /* 0x008000007410783b */ /* 0x000fe20000004200 */
[----:B------:R-:W-:-:S02]  /*b1e0*/  FFMA.FTZ R32, R14, c[0x0][0x23c], -R99 ;  /* 0x00008f000e207a23 */ /* 0x000fc40000010863 */
[----:B------:R-:W-:Y:S01]  /*b1f0*/  FFMA.FTZ R33, R8, c[0x0][0x23c], -R99 ;  /* 0x00008f0008217a23 */ /* 0x000fe20000010863 */
[----:B------:R-:W2:Y:S01]  /*b200*/  MUFU.EX2 R92, R92 ;  /* 0x0000005c005c7308 */ /* 0x000ea20000000800 */
[--C-:B------:R-:W-:Y:S02]  /*b210*/  FFMA.FTZ R29, R15, c[0x0][0x23c], -R98.reuse ;  /* 0x00008f000f1d7a23 */ /* 0x100fe40000010862 */
[----:B------:R-:W3:Y:S01]  /*b220*/  LDSM.16.MT88.4 R12, [R118+0x6400] ;  /* 0x00640000760c783b */ /* 0x000ee20000004200 */
[--C-:B-1----:R-:W-:Y:S02]  /*b230*/  FFMA.FTZ R27, R9, c[0x0][0x23c], -R98.reuse ;  /* 0x00008f00091b7a23 */ /* 0x102fe40000010862 */
[--C-:B------:R-:W-:Y:S01]  /*b240*/  FFMA.FTZ R26, R69, c[0x0][0x23c], -R98.reuse ;  /* 0x00008f00451a7a23 */ /* 0x100fe20000010862 */
[----:B------:R-:W1:Y:S01]  /*b250*/  LDSM.16.MT88.4 R8, [R116+0x6400] ;  /* 0x006400007408783b */ /* 0x000e620000004200 */
        /* <DEDUP_REMOVED lines=19> */
[----:B------:R-:W-:Y:S02]  /*b390*/  FFMA.FTZ R137, R94, c[0x0][0x23c], -R99 ;  /* 0x00008f005e897a23 */ /* 0x000fe40000010863 */
[----:B------:R-:W-:Y:S02]  /*b3a0*/  FFMA.FTZ R104, R104, c[0x0][0x23c], -R98 ;  /* 0x00008f0068687a23 */ /* 0x000fe40000010862 */
[----:B------:R-:W-:Y:S01]  /*b3b0*/  MUFU.EX2 R32, R32 ;  /* 0x0000002000207308 */ /* 0x000fe20000000800 */
[----:B------:R-:W-:-:S04]  /*b3c0*/  FADD.FTZ R92, R95, R92 ;  /* 0x0000005c5f5c7221 */ /* 0x000fc80000010000 */
[----:B------:R-:W-:-:S03]  /*b3d0*/  FADD.FTZ R35, R35, R92 ;  /* 0x0000005c23237221 */ /* 0x000fc60000010000 */
[----:B------:R-:W4:Y:S01]  /*b3e0*/  MUFU.EX2 R33, R33 ;  /* 0x0000002100217308 */ /* 0x000f220000000800 */
[----:B--2---:R-:W-:Y:S01]  /*b3f0*/  F2FP.PACK_AB R73, R34, R93 ;  /* 0x0000005d2249723e */ /* 0x004fe200000000ff */
[----:B------:R-:W-:Y:S02]  /*b400*/  FADD.FTZ R93, R93, R34 ;  /* 0x000000225d5d7221 */ /* 0x000fe40000010000 */
[----:B------:R-:W-:-:S04]  /*b410*/  FADD.FTZ R30, R30, R35 ;  /* 0x000000231e1e7221 */ /* 0x000fc80000010000 */
[----:B------:R-:W-:Y:S01]  /*b420*/  MUFU.EX2 R29, R29 ;  /* 0x0000001d001d7308 */ /* 0x000fe20000000800 */
[----:B----4-:R-:W-:-:S07]  /*b430*/  F2FP.PACK_AB R75, R33, R32 ;  /* 0x00000020214b723e */ /* 0x010fce00000000ff */
[----:B------:R-:W2:Y:S01]  /*b440*/  MUFU.EX2 R26, R26 ;  /* 0x0000001a001a7308 */ /* 0x000ea20000000800 */
[C---:B------:R-:W-:Y:S07]  /*b450*/  HMMA.16816.F32 R80, R72.reuse, R36, RZ ;  /* 0x000000244850723c */ /* 0x040fee00000018ff */
[----:B------:R-:W-:Y:S01]  /*b460*/  MUFU.EX2 R27, R27 ;  /* 0x0000001b001b7308 */ /* 0x000fe20000000800 */
[C---:B------:R-:W-:Y:S07]  /*b470*/  HMMA.16816.F32 R36, R72.reuse, R38, RZ ;  /* 0x000000264824723c */ /* 0x040fee00000018ff */
[----:B------:R-:W4:Y:S01]  /*b480*/  MUFU.EX2 R24, R24 ;  /* 0x0000001800187308 */ /* 0x000f220000000800 */
[C---:B--2---:R-:W-:Y:S01]  /*b490*/  F2FP.PACK_AB R4, R26.reuse, R29 ;  /* 0x0000001d1a04723e */ /* 0x044fe200000000ff */
[----:B------:R-:W-:Y:S01]  /*b4a0*/  FADD.FTZ R29, R29, R30 ;  /* 0x0000001e1d1d7221 */ /* 0x000fe20000010000 */
[----:B------:R-:W-:Y:S03]  /*b4b0*/  HMMA.16816.F32 R40, R72, R44, RZ ;  /* 0x0000002c4828723c */ /* 0x000fe600000018ff */
[----:B------:R-:W-:-:S02]  /*b4c0*/  FADD.FTZ R26, R26, R29 ;  /* 0x0000001d1a1a7221 */ /* 0x000fc40000010000 */
[----:B------:R-:W-:Y:S03]  /*b4d0*/  MUFU.EX2 R31, R31 ;  /* 0x0000001f001f7308 */ /* 0x000fe60000000800 */
[C---:B------:R-:W-:Y:S05]  /*b4e0*/  HMMA.16816.F32 R44, R72.reuse, R46, RZ ;  /* 0x0000002e482c723c */ /* 0x040fea00000018ff */
[----:B------:R-:W2:Y:S01]  /*b4f0*/  MUFU.EX2 R28, R28 ;  /* 0x0000001c001c7308 */ /* 0x000ea20000000800 */
[C---:B----4-:R-:W-:Y:S01]  /*b500*/  F2FP.PACK_AB R6, R24.reuse, R27 ;  /* 0x0000001b1806723e */ /* 0x050fe200000000ff */
[----:B------:R-:W-:Y:S01]  /*b510*/  FADD.FTZ R27, R27, R26 ;  /* 0x0000001a1b1b7221 */ /* 0x000fe20000010000 */
[----:B------:R-:W-:Y:S03]  /*b520*/  HMMA.16816.F32 R56, R72, R60, RZ ;  /* 0x0000003c4838723c */ /* 0x000fe600000018ff */
[----:B------:R-:W-:-:S02]  /*b530*/  FADD.FTZ R24, R24, R27 ;  /* 0x0000001b18187221 */ /* 0x000fc40000010000 */
[----:B------:R-:W-:Y:S03]  /*b540*/  MUFU.EX2 R25, R25 ;  /* 0x0000001900197308 */ /* 0x000fe60000000800 */
[C---:B------:R-:W-:Y:S05]  /*b550*/  HMMA.16816.F32 R60, R72.reuse, R62, RZ ;  /* 0x0000003e483c723c */ /* 0x040fea00000018ff */
[----:B------:R-:W4:Y:S01]  /*b560*/  MUFU.EX2 R0, R0 ;  /* 0x0000000000007308 */ /* 0x000f220000000800 */
[----:B--2---:R-:W-:Y:S02]  /*b570*/  F2FP.PACK_AB R5, R28, R31 ;  /* 0x0000001f1c05723e */ /* 0x004fe400000000ff */
[C---:B------:R-:W-:Y:S05]  /*b580*/  HMMA.16816.F32 R64, R72.reuse, R76, RZ ;  /* 0x0000004c4840723c */ /* 0x040fea00000018ff */
[----:B------:R-:W-:Y:S03]  /*b590*/  MUFU.EX2 R108, R108 ;  /* 0x0000006c006c7308 */ /* 0x000fe60000000800 */
[----:B------:R-:W-:Y:S01]  /*b5a0*/  HMMA.16816.F32 R76, R72, R78, RZ ;  /* 0x0000004e484c723c */ /* 0x000fe200000018ff */
[----:B----4-:R-:W-:-:S04]  /*b5b0*/  F2FP.PACK_AB R7, R0, R25 ;  /* 0x000000190007723e */ /* 0x010fc800000000ff */
[----:B------:R-:W-:Y:S03]  /*b5c0*/  MUFU.EX2 R102, R102 ;  /* 0x0000006600667308 */ /* 0x000fe60000000800 */
[----:B------:R-:W-:Y:S05]  /*b5d0*/  HMMA.16816.F32 R48, R72, R52, RZ ;  /* 0x000000344830723c */ /* 0x000fea00000018ff */
[----:B------:R-:W-:Y:S03]  /*b5e0*/  MUFU.EX2 R101, R101 ;  /* 0x0000006500657308 */ /* 0x000fe60000000800 */
[C---:B---3--:R-:W-:Y:S05]  /*b5f0*/  HMMA.16816.F32 R80, R4.reuse, R12, R80 ;  /* 0x0000000c0450723c */ /* 0x048fea0000001850 */
[----:B------:R-:W-:Y:S03]  /*b600*/  MUFU.EX2 R139, R139 ;  /* 0x0000008b008b7308 */ /* 0x000fe60000000800 */
[C---:B------:R-:W-:Y:S01]  /*b610*/  HMMA.16816.F32 R36, R4.reuse, R14, R36 ;  /* 0x0000000e0424723c */ /* 0x040fe20000001824 */
[----:B------:R-:W2:Y:S04]  /*b620*/  LDSM.16.MT88.4 R12, [R116+0x7400] ;  /* 0x00740000740c783b */ /* 0x000ea80000004200 */
[----:B------:R-:W-:Y:S03]  /*b630*/  MUFU.EX2 R100, R100 ;  /* 0x0000006400647308 */ /* 0x000fe60000000800 */
[C---:B-1----:R-:W-:Y:S05]  /*b640*/  HMMA.16816.F32 R40, R4.reuse, R8, R40 ;  /* 0x000000080428723c */ /* 0x042fea0000001828 */
[----:B------:R-:W-:Y:S03]  /*b650*/  MUFU.EX2 R97, R97 ;  /* 0x0000006100617308 */ /* 0x000fe60000000800 */
[----:B------:R-:W-:Y:S01]  /*b660*/  HMMA.16816.F32 R44, R4, R10, R44 ;  /* 0x0000000a042c723c */ /* 0x000fe2000000182c */
[----:B------:R-:W1:Y:S04]  /*b670*/  LDSM.16.MT88.4 R8, [R118+0x8400] ;  /* 0x008400007608783b */ /* 0x000e680000004200 */
[----:B------:R-:W-:Y:S03]  /*b680*/  MUFU.EX2 R96, R96 ;  /* 0x0000006000607308 */ /* 0x000fe60000000800 */
[C---:B------:R-:W-:Y:S05]  /*b690*/  HMMA.16816.F32 R52, R72.reuse, R54, RZ ;  /* 0x000000364834723c */ /* 0x040fea00000018ff */
[----:B------:R-:W-:Y:S03]  /*b6a0*/  MUFU.EX2 R137, R137 ;  /* 0x0000008900897308 */ /* 0x000fe60000000800 */
[C---:B------:R-:W-:Y:S08]  /*b6b0*/  HMMA.16816.F32 R68, R72.reuse, R16, RZ ;  /* 0x000000104844723c */ /* 0x040ff000000018ff */
[----:B------:R-:W-:Y:S01]  /*b6c0*/  HMMA.16816.F32 R72, R72, R18, RZ ;  /* 0x000000124848723c */ /* 0x000fe200000018ff */
[----:B------:R-:W-:Y:S07]  /*b6d0*/  LDSM.16.MT88.4 R16, [R118+0x6c00] ;  /* 0x006c00007610783b */ /* 0x000fee0000004200 */
[C---:B--2---:R-:W-:Y:S08]  /*b6e0*/  HMMA.16816.F32 R56, R4.reuse, R12, R56 ;  /* 0x0000000c0438723c */ /* 0x044ff00000001838 */
[C---:B------:R-:W-:Y:S01]  /*b6f0*/  HMMA.16816.F32 R60, R4.reuse, R14, R60 ;  /* 0x0000000e043c723c */ /* 0x040fe2000000183c */
[----:B------:R-:W2:Y:S07]  /*b700*/  LDSM.16.MT88.4 R12, [R116+0x8400] ;  /* 0x00840000740c783b */ /* 0x000eae0000004200 */
[C---:B-1----:R-:W-:Y:S08]  /*b710*/  HMMA.16816.F32 R64, R4.reuse, R8, R64 ;  /* 0x000000080440723c */ /* 0x042ff00000001840 */
[C---:B------:R-:W-:Y:S01]  /*b720*/  HMMA.16816.F32 R76, R4.reuse, R10, R76 ;  /* 0x0000000a044c723c */ /* 0x040fe2000000184c */
[----:B------:R-:W1:Y:S07]  /*b730*/  LDSM.16.MT88.4 R8, [R118+0x6800] ;  /* 0x006800007608783b */ /* 0x000e6e0000004200 */
[C---:B------:R-:W-:Y:S07]  /*b740*/  HMMA.16816.F32 R52, R4.reuse, R22, R52 ;  /* 0x000000160434723c */ /* 0x040fee0000001834 */
[--C-:B------:R-:W-:Y:S01]  /*b750*/  FFMA.FTZ R22, R107, c[0x0][0x23c], -R98.reuse ;  /* 0x00008f006b167a23 */ /* 0x100fe20000010862 */
[----:B------:R-:W-:Y:S01]  /*b760*/  HMMA.16816.F32 R48, R4, R20, R48 ;  /* 0x000000140430723c */ /* 0x000fe20000001830 */
[----:B------:R-:W-:-:S02]  /*b770*/  FFMA.FTZ R23, R105, c[0x0][0x23c], -R98 ;  /* 0x00008f0069177a23 */ /* 0x000fc40000010862 */
[--C-:B------:R-:W-:Y:S02]  /*b780*/  FFMA.FTZ R107, R106, c[0x0][0x23c], -R99.reuse ;  /* 0x00008f006a6b7a23 */ /* 0x100fe40000010863 */
[--C-:B------:R-:W-:Y:S01]  /*b790*/  FFMA.FTZ R106, R110, c[0x0][0x23c], -R99.reuse ;  /* 0x00008f006e6a7a23 */ /* 0x100fe20000010863 */
[----:B------:R-:W-:Y:S01]  /*b7a0*/  MUFU.EX2 R22, R22 ;  /* 0x0000001600167308 */ /* 0x000fe20000000800 */
[--C-:B------:R-:W-:Y:S02]  /*b7b0*/  FFMA.FTZ R21, R109, c[0x0][0x23c], -R98.reuse ;  /* 0x00008f006d157a23 */ /* 0x100fe40000010862 */
[----:B------:R-:W-:Y:S01]  /*b7c0*/  FFMA.FTZ R20, R111, c[0x0][0x23c], -R98 ;  /* 0x00008f006f147a23 */ /* 0x000fe20000010862 */
[----:B--2---:R-:W-:Y:S01]  /*b7d0*/  HMMA.16816.F32 R68, R4, R12, R68 ;  /* 0x0000000c0444723c */ /* 0x004fe20000001844 */
[----:B------:R-:W-:-:S03]  /*b7e0*/  FFMA.FTZ R105, R112, c[0x0][0x23c], -R99 ;  /* 0x00008f0070697a23 */ /* 0x000fc60000010863 */
[----:B------:R-:W2:Y:S04]  /*b7f0*/  MUFU.EX2 R23, R23 ;  /* 0x0000001700177308 */ /* 0x000ea80000000800 */
[----:B------:R-:W-:Y:S01]  /*b800*/  HMMA.16816.F32 R72, R4, R14, R72 ;  /* 0x0000000e0448723c */ /* 0x000fe20000001848 */
[----:B------:R-:W3:Y:S03]  /*b810*/  LDSM.16.MT88.4 R12, [R116+0x6800] ;  /* 0x00680000740c783b */ /* 0x000ee60000004200 */
[----:B------:R-:W-:Y:S08]  /*b820*/  MUFU.EX2 R21, R21 ;  /* 0x0000001500157308 */ /* 0x000ff00000000800 */
[----:B------:R-:W4:Y:S01]  /*b830*/  MUFU.EX2 R20, R20 ;  /* 0x0000001400147308 */ /* 0x000f220000000800 */
[----:B--2---:R-:W-:Y:S01]  /*b840*/  F2FP.PACK_AB R4, R22, R23 ;  /* 0x000000171604723e */ /* 0x004fe200000000ff */
[----:B------:R-:W-:-:S04]  /*b850*/  FADD.FTZ R23, R23, R24 ;  /* 0x0000001817177221 */ /* 0x000fc80000010000 */
[----:B------:R-:W-:Y:S02]  /*b860*/  FADD.FTZ R22, R22, R23 ;  /* 0x0000001716167221 */ /* 0x000fe40000010000 */
[----:B------:R-:W2:Y:S08]  /*b870*/  MUFU.EX2 R107, R107 ;  /* 0x0000006b006b7308 */ /* 0x000eb00000000800 */
[----:B------:R-:W-:Y:S01]  /*b880*/  MUFU.EX2 R106, R106 ;  /* 0x0000006a006a7308 */ /* 0x000fe20000000800 */
[----:B----4-:R-:W-:-:S07]  /*b890*/  F2FP.PACK_AB R6, R20, R21 ;  /* 0x000000151406723e */ /* 0x010fce00000000ff */
[----:B------:R-:W4:Y:S01]  /*b8a0*/  MUFU.EX2 R105, R105 ;  /* 0x0000006900697308 */ /* 0x000f220000000800 */
[----:B--2---:R-:W-:-:S07]  /*b8b0*/  F2FP.PACK_AB R5, R107, R108 ;  /* 0x0000006c6b05723e */ /* 0x004fce00000000ff */
[----:B------:R-:W2:Y:S01]  /*b8c0*/  MUFU.EX2 R98, R104 ;  /* 0x0000006800627308 */ /* 0x000ea20000000800 */
[----:B----4-:R-:W-:-:S07]  /*b8d0*/  F2FP.PACK_AB R7, R105, R106 ;  /* 0x0000006a6907723e */ /* 0x010fce00000000ff */
        /* <DEDUP_REMOVED lines=20> */
[----:B--2---:R-:W-:Y:S02]  /*ba20*/  F2FP.PACK_AB R6, R139, R98 ;  /* 0x000000628b06723e */ /* 0x004fe400000000ff */
        /* <DEDUP_REMOVED lines=34> */
[----:B------:R-:W-:Y:S02]  /*bc50*/  FADD.FTZ R139, R139, R98 ;  /* 0x000000628b8b7221 */ /* 0x000fe40000010000 */
[----:B------:R-:W-:Y:S01]  /*bc60*/  FADD.FTZ R137, R137, R96 ;  /* 0x0000006089897221 */ /* 0x000fe20000010000 */
[----:B------:R-:W-:Y:S05]  /*bc70*/  @!P0 BRA `(.L_x_5672) ;  /* 0x0000271000008947 */ /* 0x000fea0003800000 */
        /* <DEDUP_REMOVED lines=63> */
.L_x_5673:
[----:B------:R-:W-:-:S05]  /*c070*/  IMAD.MOV.U32 R7, RZ, RZ, c[0x0][0x1a0] ;  /* 0x00006800ff077624 */ /* 0x000fca00078e00ff */
[----:B------:R-:W-:-:S04]  /*c080*/  LEA R7, -R7, RZ, 0x6 ;  /* 0x000000ff07077211 */ /* 0x000fc800078e31ff */
[----:B------:R-:W-:Y:S02]  /*c090*/  SHF.R.S32.HI R131, RZ, 0x1f, R7 ;  /* 0x0000001fff837819 */ /* 0x000fe40000011407 */
.L_x_5674:
[----:B------:R-:W-:Y:S01]  /*c0a0*/  IMAD.MOV.U32 R0, RZ, RZ, c[0x0][0x1a0] ;  /* 0x00006800ff007624 */ /* 0x000fe200078e00ff */
[C---:B------:R-:W-:Y:S01]  /*c0b0*/  IADD3 R4, P3, R7.reuse, R88, RZ ;  /* 0x0000005807047210 */ /* 0x040fe20007f7e0ff */
[----:B------:R-:W-:Y:S01]  /*c0c0*/  IMAD.MOV.U32 R5, RZ, RZ, c[0x0][0x1a4] ;  /* 0x00006900ff057624 */ /* 0x000fe200078e00ff */
[----:B------:R-:W-:Y:S02]  /*c0d0*/  LEA R132, P4, R7, R90, 0x1 ;  /* 0x0000005a07847211 */ /* 0x000fe400078808ff */
[----:B------:R-:W-:-:S04]  /*c0e0*/  LEA R9, P1, R0, R7, 0x5 ;  /* 0x0000000700097211 */ /* 0x000fc800078228ff */
[----:B------:R-:W-:Y:S01]  /*c0f0*/  IADD3 R88, P0, R9, R88, RZ ;  /* 0x0000005809587210 */ /* 0x000fe20007f1e0ff */
[----:B------:R-:W-:Y:S01]  /*c100*/  IMAD.X R9, R131, 0x1, R85, P3 ;  /* 0x0000000183097824 */ /* 0x000fe200018e0655 */
[----:B------:R-:W-:Y:S02]  /*c110*/  LEA.HI.X R6, R0, R131, R5, 0x5, P1 ;  /* 0x0000008300067211 */ /* 0x000fe400008f2c05 */
[----:B------:R-:W-:Y:S02]  /*c120*/  LEA.HI.X R131, R7, R91, R131, 0x1, P4 ;  /* 0x0000005b07837211 */ /* 0x000fe400020f0c83 */
[----:B------:R-:W-:Y:S01]  /*c130*/  LEA R8, P3, R4, c[0x0][0x170], 0x1 ;  /* 0x00005c0004087a11 */ /* 0x000fe200078608ff */
[----:B------:R-:W-:Y:S01]  /*c140*/  IMAD.X R85, R6, 0x1, R85, P0 ;  /* 0x0000000106557824 */ /* 0x000fe200000e0655 */
[----:B------:R-:W-:Y:S01]  /*c150*/  LEA R10, P1, R0, R132, 0x6 ;  /* 0x00000084000a7211 */ /* 0x000fe200078230ff */
[----:B------:R-:W-:Y:S01]  /*c160*/  IMAD.MOV.U32 R133, RZ, RZ, R131 ;  /* 0x000000ffff857224 */ /* 0x000fe200078e0083 */
[----:B------:R-:W-:-:S02]  /*c170*/  LEA R16, P0, R88, c[0x0][0x170], 0x1 ;  /* 0x00005c0058107a11 */ /* 0x000fc400078008ff */
[----:B------:R-:W-:Y:S02]  /*c180*/  LEA.HI.X R9, R4, c[0x0][0x174], R9, 0x1, P3 ;  /* 0x00005d0004097a11 */ /* 0x000fe400018f0c09 */
[----:B------:R-:W-:Y:S01]  /*c190*/  LEA.HI.X R11, R0, R131, R5, 0x6, P1 ;  /* 0x00000083000b7211 */ /* 0x000fe200008f3405 */
[----:B------:R-:W-:Y:S01]  /*c1a0*/  @!PT LDS RZ, [RZ] ;  /* 0x00000000fffff984 */ /* 0x000fe20000000800 */
[----:B------:R-:W-:Y:S01]  /*c1b0*/  @!PT LDS RZ, [RZ] ;  /* 0x00000000fffff984 */ /* 0x000fe20000000800 */
[----:B------:R-:W-:Y:S01]  /*c1c0*/  @!PT LDS RZ, [RZ] ;  /* 0x00000000fffff984 */ /* 0x000fe20000000800 */
[----:B------:R1:W-:Y:S01]  /*c1d0*/  LDGSTS.E.BYPASS.LTC128B.128 [R124+0x6000], [R132.64] ;  /* 0x06000000847c7fae */ /* 0x0003e2000b901d46 */
[----:B------:R-:W-:-:S03]  /*c1e0*/  LEA.HI.X R17, R88, c[0x0][0x174], R85, 0x1, P0 ;  /* 0x00005d0058117a11 */ /* 0x000fc600000f0c55 */
        /* <DEDUP_REMOVED lines=8> */
[----:B------:R-:W5:Y:S04]  /*c270*/  LDSM.16.M88.4 R28, [R120+0x3000] ;  /* 0x00300000781c783b */ /* 0x000f680000000200 */
[----:B------:R-:W2:Y:S04]  /*c280*/  LDSM.16.M88.4 R100, [R120+0x3c00] ;  /* 0x003c00007864783b */ /* 0x000ea80000000200 */
[----:B------:R-:W-:Y:S04]  /*c290*/  LDSM.16.M88.4 R92, [R119] ;  /* 0x00000000775c783b */ /* 0x000fe80000000200 */
[----:B------:R-:W1:Y:S04]  /*c2a0*/  LDSM.16.M88.4 R88, [R117+0x3400] ;  /* 0x003400007558783b */ /* 0x000e680000000200 */
[----:B------:R-:W1:Y:S04]  /*c2b0*/  LDSM.16.M88.4 R32, [R117+0x3800] ;  /* 0x003800007520783b */ /* 0x000e680000000200 */
[----:B------:R-:W1:Y:S04]  /*c2c0*/  LDSM.16.M88.4 R104, [R117+0x3000] ;  /* 0x003000007568783b */ /* 0x000e680000000200 */
[----:B------:R-:W2:Y:S04]  /*c2d0*/  S2R R0, SR_TID.X ;  /* 0x0000000000007919 */ /* 0x000ea80000002100 */
[----:B------:R-:W0:Y:S01]  /*c2e0*/  LDGDEPBAR ;  /* 0x00000000000079af */ /* 0x000e220000000000 */
[C---:B----4-:R-:W-:Y:S08]  /*c2f0*/  HMMA.16816.F32 R24, R96.reuse, R20, RZ ;  /* 0x000000146018723c */ /* 0x050ff000000018ff */
[C---:B---3--:R-:W-:Y:S08]  /*c300*/  HMMA.16816.F32 R16, R96.reuse, R12, RZ ;  /* 0x0000000c6010723c */ /* 0x048ff000000018ff */
[----:B------:R-:W-:Y:S01]  /*c310*/  HMMA.16816.F32 R20, R96, R22, RZ ;  /* 0x000000166014723c */ /* 0x000fe200000018ff */
[----:B--2---:R-:W-:-:S05]  /*c320*/  IMAD.SHL.U32 R0, R0, 0x2, RZ ;  /* 0x0000000200007824 */ /* 0x004fca00078e00ff */
[----:B------:R-:W-:Y:S02]  /*c330*/  LOP3.LUT R0, R0, 0x6, RZ, 0xc0, !PT ;  /* 0x0000000600007812 */ /* 0x000fe400078ec0ff */
[----:B------:R-:W-:Y:S03]  /*c340*/  HMMA.16816.F32 R12, R96, R14, RZ ;  /* 0x0000000e600c723c */ /* 0x000fe600000018ff */
[----:B------:R-:W-:-:S05]  /*c350*/  IMAD R85, R135, 0x40, R0 ;  /* 0x0000004087557824 */ /* 0x000fca00078e0200 */
[----:B-----5:R-:W-:Y:S01]  /*c360*/  HMMA.16816.F32 R4, R96, R28, RZ ;  /* 0x0000001c6004723c */ /* 0x020fe200000018ff */
[----:B------:R-:W-:-:S04]  /*c370*/  IADD3 R87, R85, 0x1, RZ ;  /* 0x0000000155577810 */ /* 0x000fc80007ffe0ff */
[C---:B------:R-:W-:Y:S02]  /*c380*/  ISETP.GE.AND P0, PT, R87.reuse, R2, PT ;  /* 0x000000025700720c */ /* 0x040fe40003f06270 */
[----:B------:R-:W-:Y:S01]  /*c390*/  ISETP.GE.AND P4, PT, R87, R86, PT ;  /* 0x000000565700720c */ /* 0x000fe20003f86270 */
[----:B------:R-:W-:Y:S01]  /*c3a0*/  HMMA.16816.F32 R28, R96, R30, RZ ;  /* 0x0000001e601c723c */ /* 0x000fe200000018ff */
[----:B------:R-:W-:-:S04]  /*c3b0*/  IADD3 R87, R85, 0x9, RZ ;  /* 0x0000000955577810 */ /* 0x000fc80007ffe0ff */
[C---:B------:R-:W-:Y:S02]  /*c3c0*/  ISETP.GE.AND P5, PT, R87.reuse, R2, PT ;  /* 0x000000025700720c */ /* 0x040fe40003fa6270 */
[----:B------:R-:W-:Y:S01]  /*c3d0*/  ISETP.GE.AND P1, PT, R87, R86, PT ;  /* 0x000000565700720c */ /* 0x000fe20003f26270 */
[----:B------:R-:W-:Y:S01]  /*c3e0*/  HMMA.16816.F32 R8, R96, R100, RZ ;  /* 0x000000646008723c */ /* 0x000fe200000018ff */
[----:B------:R-:W-:-:S07]  /*c3f0*/  IADD3 R87, R85, 0x11, RZ ;  /* 0x0000001155577810 */ /* 0x000fce0007ffe0ff */
        /* <DEDUP_REMOVED lines=60> */
[----:B------:R-:W-:Y:S02]  /*c7c0*/  ISETP.GE.AND P3, PT, R33, R86, PT ;  /* 0x000000562100720c */ /* 0x000fe40003f66270 */
[----:B------:R-:W-:Y:S01]  /*c7d0*/  IADD3 R33, R85, 0x10, RZ ;  /* 0x0000001055217810 */ /* 0x000fe20007ffe0ff */
[----:B---3--:R-:W-:Y:S01]  /*c7e0*/  HMMA.16816.F32 R24, R100, R88, R24 ;  /* 0x000000586418723c */ /* 0x008fe20000001818 */
[----:B------:R-:W-:Y:S02]  /*c7f0*/  FSEL R28, R28, -INF , !P6 ;  /* 0xff8000001c1c7808 */ /* 0x000fe40007000000 */
[C---:B------:R-:W-:Y:S02]  /*c800*/  ISETP.GE.AND P0, PT, R33.reuse, R2, PT ;  /* 0x000000022100720c */ /* 0x040fe40003f06270 */
[----:B------:R-:W-:-:S02]  /*c810*/  ISETP.GE.AND P6, PT, R33, R86, PT ;  /* 0x000000562100720c */ /* 0x000fc40003fc6270 */
[----:B------:R-:W1:Y:S01]  /*c820*/  LDSM.16.M88.4 R32, [R117+0x5c00] ;  /* 0x005c00007520783b */ /* 0x000e620000000200 */
[----:B------:R-:W-:Y:S01]  /*c830*/  HMMA.16816.F32 R20, R100, R90, R20 ;  /* 0x0000005a6414723c */ /* 0x000fe20000001814 */
[----:B------:R-:W-:Y:S01]  /*c840*/  FSEL R5, R30, -INF , !P3 ;  /* 0xff8000001e057808 */ /* 0x000fe20005800000 */
[----:B------:R-:W-:-:S04]  /*c850*/  DEPBAR.LE SB0, 0x0 ;  /* 0x000080000000791a */ /* 0x000fc80000000000 */
[----:B------:R-:W-:Y:S02]  /*c860*/  FSEL R30, R29, -INF , !P5 ;  /* 0xff8000001d1e7808 */ /* 0x000fe40006800000 */
[----:B------:R-:W-:Y:S02]  /*c870*/  ISETP.GE.AND P3, PT, R87, R2, PT ;  /* 0x000000025700720c */ /* 0x000fe40003f66270 */
[----:B------:R-:W-:Y:S02]  /*c880*/  IADD3 R29, R85, 0x18, RZ ;  /* 0x00000018551d7810 */ /* 0x000fe40007ffe0ff */
[----:B------:R-:W-:Y:S01]  /*c890*/  FSEL R31, R31, -INF , !P1 ;  /* 0xff8000001f1f7808 */ /* 0x000fe20004800000 */
[----:B------:R-:W-:Y:S01]  /*c8a0*/  BAR.SYNC.DEFER_BLOCKING 0x0 ;  /* 0x0000000000007b1d */ /* 0x000fe20000010000 */
[----:B------:R-:W-:Y:S02]  /*c8b0*/  ISETP.GE.AND P5, PT, R87, R86, PT ;  /* 0x000000565700720c */ /* 0x000fe40003fa6270 */
[----:B------:R-:W-:-:S02]  /*c8c0*/  ISETP.GE.AND P1, PT, R29, R2, PT ;  /* 0x000000021d00720c */ /* 0x000fc40003f26270 */
[----:B------:R-:W-:Y:S02]  /*c8d0*/  FSEL R106, R24, -INF , !P0 ;  /* 0xff800000186a7808 */ /* 0x000fe40004000000 */
[----:B------:R-:W-:Y:S02]  /*c8e0*/  FSEL R114, R25, -INF , !P3 ;  /* 0xff80000019727808 */ /* 0x000fe40005800000 */
[----:B------:R-:W-:Y:S02]  /*c8f0*/  ISETP.GE.AND P0, PT, R29, R86, PT ;  /* 0x000000561d00720c */ /* 0x000fe40003f06270 */
[C---:B------:R-:W-:Y:S02]  /*c900*/  IADD3 R25, R85.reuse, 0x20, RZ ;  /* 0x0000002055197810 */ /* 0x040fe40007ffe0ff */
[----:B------:R-:W-:Y:S02]  /*c910*/  IADD3 R29, R85, 0x19, RZ ;  /* 0x00000019551d7810 */ /* 0x000fe40007ffe0ff */
[----:B------:R-:W-:-:S02]  /*c920*/  FSEL R141, R27, -INF , !P5 ;  /* 0xff8000001b8d7808 */ /* 0x000fc40006800000 */
[----:B------:R-:W-:Y:S02]  /*c930*/  FSEL R138, R20, -INF , !P1 ;  /* 0xff800000148a7808 */ /* 0x000fe40004800000 */
[C---:B------:R-:W-:Y:S02]  /*c940*/  ISETP.GE.AND P5, PT, R25.reuse, R2, PT ;  /* 0x000000021900720c */ /* 0x040fe40003fa6270 */
[-C--:B------:R-:W-:Y:S02]  /*c950*/  ISETP.GE.AND P1, PT, R25, R86.reuse, PT ;  /* 0x000000561900720c */ /* 0x080fe40003f26270 */
[----:B------:R-:W-:Y:S02]  /*c960*/  ISETP.GE.AND P3, PT, R29, R86, PT ;  /* 0x000000561d00720c */ /* 0x000fe40003f66270 */
[----:B------:R-:W-:Y:S01]  /*c970*/  IADD3 R25, R85, 0x21, RZ ;  /* 0x0000002155197810 */ /* 0x000fe20007ffe0ff */
[----:B-1----:R-:W-:Y:S01]  /*c980*/  HMMA.16816.F32 R8, R100, R32, R8 ;  /* 0x000000206408723c */ /* 0x002fe20000001808 */
[----:B------:R-:W-:-:S02]  /*c990*/  FSEL R133, R22, -INF , !P0 ;  /* 0xff80000016857808 */ /* 0x000fc40004000000 */
[----:B------:R-:W-:Y:S02]  /*c9a0*/  ISETP.GE.AND P0, PT, R25, R2, PT ;  /* 0x000000021900720c */ /* 0x000fe40003f06270 */
[----:B------:R-:W-:Y:S02]  /*c9b0*/  FSEL R115, R23, -INF , !P3 ;  /* 0xff80000017737808 */ /* 0x000fe40005800000 */
[----:B------:R-:W-:Y:S01]  /*c9c0*/  IADD3 R23, R85, 0x29, RZ ;  /* 0x0000002955177810 */ /* 0x000fe20007ffe0ff */
[----:B------:R-:W-:Y:S01]  /*c9d0*/  HMMA.16816.F32 R32, R100, R34, R96 ;  /* 0x000000226420723c */ /* 0x000fe20000001860 */
[----:B------:R-:W-:Y:S02]  /*c9e0*/  FSEL R112, R17, -INF , !P0 ;  /* 0xff80000011707808 */ /* 0x000fe40004000000 */
[----:B------:R-:W-:Y:S02]  /*c9f0*/  ISETP.GE.AND P0, PT, R23, R86, PT ;  /* 0x000000561700720c */ /* 0x000fe40003f06270 */
[----:B------:R-:W-:-:S02]  /*ca00*/  FSEL R109, R26, -INF , !P6 ;  /* 0xff8000001a6d7808 */ /* 0x000fc40007000000 */
[-C--:B------:R-:W-:Y:S02]  /*ca10*/  ISETP.GE.AND P6, PT, R29, R2.reuse, PT ;  /* 0x000000021d00720c */ /* 0x080fe40003fc6270 */
[----:B------:R-:W-:Y:S02]  /*ca20*/  FSEL R105, R15, -INF , !P0 ;  /* 0xff8000000f697808 */ /* 0x000fe40004000000 */
[----:B------:R-:W-:Y:S02]  /*ca30*/  ISETP.GE.AND P0, PT, R85, R2, PT ;  /* 0x000000025500720c */ /* 0x000fe40003f06270 */
[----:B------:R-:W-:Y:S02]  /*ca40*/  FSEL R140, R21, -INF , !P6 ;  /* 0xff800000158c7808 */ /* 0x000fe40007000000 */
[----:B------:R-:W-:Y:S02]  /*ca50*/  IADD3 R21, R85, 0x28, RZ ;  /* 0x0000002855157810 */ /* 0x000fe40007ffe0ff */
[----:B------:R-:W-:-:S02]  /*ca60*/  FSEL R4, R4, -INF , !P0 ;  /* 0xff80000004047808 */ /* 0x000fc40004000000 */
[----:B------:R-:W-:Y:S02]  /*ca70*/  FSEL R110, R16, -INF , !P5 ;  /* 0xff800000106e7808 */ /* 0x000fe40006800000 */
[----:B------:R-:W-:Y:S02]  /*ca80*/  FSEL R113, R18, -INF , !P1 ;  /* 0xff80000012717808 */ /* 0x000fe40004800000 */
[----:B------:R-:W-:Y:S02]  /*ca90*/  ISETP.GT.AND P0, PT, R135, R122, PT ;  /* 0x0000007a8700720c */ /* 0x000fe40003f04270 */
[----:B------:R-:W-:Y:S02]  /*caa0*/  ISETP.GE.AND P6, PT, R25, R86, PT ;  /* 0x000000561900720c */ /* 0x000fe40003fc6270 */
        /* <DEDUP_REMOVED lines=14> */
[C---:B------:R-:W-:Y:S02]  /*cb90*/  ISETP.GE.AND P4, PT, R85.reuse, R86, PT ;  /* 0x000000565500720c */ /* 0x040fe40003f86270 */
[C---:B------:R-:W-:Y:S02]  /*cba0*/  IADD3 R13, R85.reuse, 0x38, RZ ;  /* 0x00000038550d7810 */ /* 0x040fe40007ffe0ff */
[----:B------:R-:W-:Y:S02]  /*cbb0*/  IADD3 R85, R85, 0x39, RZ ;  /* 0x0000003955557810 */ /* 0x000fe40007ffe0ff */
[----:B------:R-:W-:Y:S02]  /*cbc0*/  FSEL R100, R8, -INF , !P6 ;  /* 0xff80000008647808 */ /* 0x000fe40007000000 */
[----:B------:R-:W-:Y:S02]  /*cbd0*/  FSEL R87, R10, -INF , !P3 ;  /* 0xff8000000a577808 */ /* 0x000fe40005800000 */
[----:B------:R-:W-:-:S02]  /*cbe0*/  FSEL R102, R9, -INF , !P5 ;  /* 0xff80000009667808 */ /* 0x000fc40006800000 */
[----:B------:R-:W-:Y:S02]  /*cbf0*/  FSEL R97, R11, -INF , !P1 ;  /* 0xff8000000b617808 */ /* 0x000fe40004800000 */
[C---:B------:R-:W-:Y:S02]  /*cc00*/  ISETP.GE.AND P6, PT, R13.reuse, R2, PT ;  /* 0x000000020d00720c */ /* 0x040fe40003fc6270 */
[----:B------:R-:W-:Y:S02]  /*cc10*/  ISETP.GE.AND P3, PT, R13, R86, PT ;  /* 0x000000560d00720c */ /* 0x000fe40003f66270 */
        /* <DEDUP_REMOVED lines=68> */
.L_x_5676:
[----:B------:R-:W-:-:S05]  /*d060*/  IMAD.MOV.U32 R9, RZ, RZ, c[0x0][0x198] ;  /* 0x00006600ff097624 */ /* 0x000fca00078e00ff */
[----:B------:R-:W-:-:S04]  /*d070*/  LEA R9, -R9, RZ, 0x6 ;  /* 0x000000ff09097211 */ /* 0x000fc800078e31ff */
[----:B------:R-:W-:Y:S02]  /*d080*/  SHF.R.S32.HI R10, RZ, 0x1f, R9 ;  /* 0x0000001fff0a7819 */ /* 0x000fe40000011409 */
.L_x_5677:
        /* <DEDUP_REMOVED lines=16> */
.L_x_5675:
        /* <DEDUP_REMOVED lines=32> */
[----:B------:R-:W-:-:S03]  /*d390*/  FMNMX.FTZ R9, R95, R2, !PT ;  /* 0x000000025f097209 */ /* 0x000fc60007810000 */
[----:B-1----:R-:W1:Y:S01]  /*d3a0*/  SHFL.BFLY PT, R11, R8, 0x2, 0x1f ;  /* 0x0c401f00080b7f89 */ /* 0x002e6200000e0000 */
        /* <DEDUP_REMOVED lines=10> */
[C---:B------:R-:W-:Y:S01]  /*d450*/  FSETP.NEU.FTZ.AND P0, PT, R88.reuse, -INF , PT ;  /* 0xff8000005800780b */ /* 0x040fe20003f1d000 */
[----:B------:R-:W-:Y:S01]  /*d460*/  FMUL.FTZ R96, R88, c[0x0][0x23c] ;  /* 0x00008f0058607a20 */ /* 0x000fe20000410000 */
[----:B------:R-:W-:-:S04]  /*d470*/  FSEL R99, R99, RZ, P1 ;  /* 0x000000ff63637208 */ /* 0x000fc80000800000 */
[----:B------:R-:W-:Y:S01]  /*d480*/  FSEL R96, R96, RZ, P0 ;  /* 0x000000ff60607208 */ /* 0x000fe20000000000 */
[--C-:B------:R-:W-:Y:S02]  /*d490*/  FFMA.FTZ R93, R0, c[0x0][0x23c], -R99.reuse ;  /* 0x00008f00005d7a23 */ /* 0x100fe40000010863 */
[--C-:B------:R-:W-:Y:S01]  /*d4a0*/  FFMA.FTZ R86, R4, c[0x0][0x23c], -R99.reuse ;  /* 0x00008f0004567a23 */ /* 0x100fe20000010863 */
[----:B------:R-:W-:Y:S01]  /*d4b0*/  FSEL R4, R88, RZ, P0 ;  /* 0x000000ff58047208 */ /* 0x000fe20000000000 */
[--C-:B------:R-:W-:Y:S01]  /*d4c0*/  FFMA.FTZ R0, R7, c[0x0][0x23c], -R96.reuse ;  /* 0x00008f0007007a23 */ /* 0x100fe20000010860 */
[----:B------:R-:W-:Y:S01]  /*d4d0*/  FSEL R7, R90, RZ, P1 ;  /* 0x000000ff5a077208 */ /* 0x000fe20000800000 */
[----:B------:R-:W-:Y:S01]  /*d4e0*/  FFMA.FTZ R91, R5, c[0x0][0x23c], -R96 ;  /* 0x00008f00055b7a23 */ /* 0x000fe20000010860 */
[----:B------:R-:W-:Y:S01]  /*d4f0*/  MUFU.EX2 R93, R93 ;  /* 0x0000005d005d7308 */ /* 0x000fe20000000800 */
[----:B------:R-:W-:Y:S02]  /*d500*/  FFMA.FTZ R89, R28, c[0x0][0x23c], -R99 ;  /* 0x00008f001c597a23 */ /* 0x000fe40000010863 */
[----:B------:R-:W-:-:S02]  /*d510*/  FADD.FTZ R5, R84, -R7 ;  /* 0x8000000754057221 */ /* 0x000fc40000010000 */
[----:B------:R-:W-:Y:S02]  /*d520*/  FADD.FTZ R84, R3, -R4 ;  /* 0x8000000403547221 */ /* 0x000fe40000010000 */
[--C-:B------:R-:W-:Y:S01]  /*d530*/  FFMA.FTZ R2, R30, c[0x0][0x23c], -R99.reuse ;  /* 0x00008f001e027a23 */ /* 0x100fe20000010863 */
[----:B------:R-:W1:Y:S01]  /*d540*/  MUFU.EX2 R86, R86 ;  /* 0x0000005600567308 */ /* 0x000e620000000800 */
[--C-:B------:R-:W-:Y:S02]  /*d550*/  FFMA.FTZ R85, R6, c[0x0][0x23c], -R96.reuse ;  /* 0x00008f0006557a23 */ /* 0x100fe40000010860 */
[----:B------:R-:W-:Y:S02]  /*d560*/  FMUL.FTZ R3, R5, c[0x0][0x23c] ;  /* 0x00008f0005037a20 */ /* 0x000fe40000410000 */
[----:B------:R-:W-:Y:S02]  /*d570*/  FMUL.FTZ R84, R84, c[0x0][0x23c] ;  /* 0x00008f0054547a20 */ /* 0x000fe40000410000 */
[----:B------:R-:W-:Y:S01]  /*d580*/  FFMA.FTZ R92, R31, c[0x0][0x23c], -R96 ;  /* 0x00008f001f5c7a23 */ /* 0x000fe20000010860 */
[----:B------:R-:W-:Y:S01]  /*d590*/  MUFU.EX2 R89, R89 ;  /* 0x0000005900597308 */ /* 0x000fe20000000800 */
[----:B------:R-:W2:Y:S01]  /*d5a0*/  LDSM.16.MT88.4 R28, [R118+0x7000] ;  /* 0x00700000761c783b */ /* 0x000ea20000004200 */
[----:B------:R-:W-:-:S02]  /*d5b0*/  FFMA.FTZ R108, R106, c[0x0][0x23c], -R99 ;  /* 0x00008f006a6c7a23 */ /* 0x000fc40000010863 */
        /* <DEDUP_REMOVED lines=27> */
[----:B------:R-:W1:Y:S01]  /*d770*/  MUFU.EX2 R84, R84 ;  /* 0x0000005400547308 */ /* 0x000e620000000800 */
[--C-:B------:R-:W-:Y:S02]  /*d780*/  FFMA.FTZ R98, R87, c[0x0][0x23c], -R96.reuse ;  /* 0x00008f0057627a23 */ /* 0x100fe40000010860 */
[--C-:B------:R-:W-:Y:S02]  /*d790*/  FFMA.FTZ R97, R97, c[0x0][0x23c], -R96.reuse ;  /* 0x00008f0061617a23 */ /* 0x100fe40000010860 */
        /* <DEDUP_REMOVED lines=11> */
[-C--:B------:R-:W-:Y:S01]  /*d850*/  FMUL.FTZ R39, R39, R84.reuse ;  /* 0x0000005427277220 */ /* 0x080fe20000410000 */
[----:B----4-:R-:W-:Y:S01]  /*d860*/  F2FP.PACK_AB R7, R92, R91 ;  /* 0x0000005b5c07723e */ /* 0x010fe200000000ff */
        /* <DEDUP_REMOVED lines=11> */
[----:B------:R-:W3:Y:S01]  /*d920*/  LDSM.16.MT88.4 R36, [R116+0x7000] ;  /* 0x007000007424783b */ /* 0x000ee20000004200 */
        /* <DEDUP_REMOVED lines=22> */
[-C--:B------:R-:W-:Y:S01]  /*da90*/  FMUL.FTZ R61, R61, R3.reuse ;  /* 0x000000033d3d7220 */ /* 0x080fe20000410000 */
[----:B------:R-:W-:Y:S01]  /*daa0*/  LDSM.16.MT88.4 R56, [R118+0x7400] ;  /* 0x007400007638783b */ /* 0x000fe20000004200 */
[-C--:B------:R-:W-:Y:S01]  /*dab0*/  FMUL.FTZ R62, R62, R84.reuse ;  /* 0x000000543e3e7220 */ /* 0x080fe20000410000 */
[----:B------:R-:W-:Y:S01]  /*dac0*/  HMMA.16816.F32 R28, R4, R30, R52 ;  /* 0x0000001e041c723c */ /* 0x000fe20000001834 */
[----:B------:R-:W-:Y:S01]  /*dad0*/  FMUL.FTZ R63, R63, R84 ;  /* 0x000000543f3f7220 */ /* 0x000fe20000410000 */
[----:B------:R-:W2:Y:S01]  /*dae0*/  LDSM.16.MT88.4 R52, [R116+0x8000] ;  /* 0x008000007434783b */ /* 0x000ea20000004200 */
[-C--:B------:R-:W-:Y:S01]  /*daf0*/  FMUL.FTZ R40, R64, R3.reuse ;  /* 0x0000000340287220 */ /* 0x080fe20000410000 */
[----:B------:R-:W1:Y:S01]  /*db00*/  MUFU.EX2 R115, R115 ;  /* 0x0000007300737308 */ /* 0x000e620000000800 */
[----:B------:R-:W-:-:S02]  /*db10*/  FMUL.FTZ R41, R65, R3 ;  /* 0x0000000341297220 */ /* 0x000fc40000410000 */
[-C--:B------:R-:W-:Y:S01]  /*db20*/  FMUL.FTZ R42, R66, R84.reuse ;  /* 0x00000054422a7220 */ /* 0x080fe20000410000 */
[C---:B---3--:R-:W-:Y:S01]  /*db30*/  HMMA.16816.F32 R32, R4.reuse, R36, R32 ;  /* 0x000000240420723c */ /* 0x048fe20000001820 */
[-C--:B------:R-:W-:Y:S02]  /*db40*/  FMUL.FTZ R43, R67, R84.reuse ;  /* 0x00000054432b7220 */ /* 0x080fe40000410000 */
[-C--:B------:R-:W-:Y:S01]  /*db50*/  FMUL.FTZ R76, R76, R3.reuse ;  /* 0x000000034c4c7220 */ /* 0x080fe20000410000 */
[----:B------:R-:W-:Y:S01]  /*db60*/  LDSM.16.MT88.4 R64, [R118+0x6400] ;  /* 0x006400007640783b */ /* 0x000fe20000004200 */
        /* <DEDUP_REMOVED lines=8> */
[----:B------:R-:W-:Y:S01]  /*dbf0*/  MUFU.EX2 R141, R141 ;  /* 0x0000008d008d7308 */ /* 0x000fe20000000800 */
[-C--:B------:R-:W-:Y:S02]  /*dc00*/  FMUL.FTZ R50, R70, R84.reuse ;  /* 0x0000005446327220 */ /* 0x080fe40000410000 */
[-C--:B------:R-:W-:Y:S01]  /*dc10*/  FMUL.FTZ R51, R71, R84.reuse ;  /* 0x0000005447337220 */ /* 0x080fe20000410000 */
[----:B----4-:R-:W-:Y:S01]  /*dc20*/  HMMA.16816.F32 R40, R4, R44, R40 ;  /* 0x0000002c0428723c */ /* 0x010fe20000001828 */
[-C--:B------:R-:W-:Y:S02]  /*dc30*/  FMUL.FTZ R72, R72, R3.reuse ;  /* 0x0000000348487220 */ /* 0x080fe40000410000 */
[----:B------:R-:W-:Y:S01]  /*dc40*/  FMUL.FTZ R73, R73, R3 ;  /* 0x0000000349497220 */ /* 0x000fe20000410000 */
[----:B------:R-:W-:Y:S01]  /*dc50*/  MUFU.EX2 R110, R110 ;  /* 0x0000006e006e7308 */ /* 0x000fe20000000800 */
[----:B------:R-:W-:-:S02]  /*dc60*/  FMUL.FTZ R74, R74, R84 ;  /* 0x000000544a4a7220 */ /* 0x000fc40000410000 */
[-C--:B------:R-:W-:Y:S01]  /*dc70*/  FMUL.FTZ R75, R75, R84.reuse ;  /* 0x000000544b4b7220 */ /* 0x080fe20000410000 */
[C---:B------:R-:W-:Y:S01]  /*dc80*/  HMMA.16816.F32 R44, R4.reuse, R46, R76 ;  /* 0x0000002e042c723c */ /* 0x040fe2000000184c */
[----:B------:R-:W-:Y:S01]  /*dc90*/  LDSM.16.MT88.4 R76, [R118+0x8800] ;  /* 0x00880000764c783b */ /* 0x000fe20000004200 */
[----:B------:R-:W-:Y:S02]  /*dca0*/  FFMA.FTZ R137, R137, R84, R85 ;  /* 0x0000005489897223 */ /* 0x000fe40000010055 */
[----:B------:R-:W-:Y:S02]  /*dcb0*/  MUFU.EX2 R133, R133 ;  /* 0x0000008500857308 */ /* 0x000fe40000000800 */
[----:B------:R-:W-:Y:S02]  /*dcc0*/  FADD.FTZ R0, R0, R137 ;  /* 0x0000008900007221 */ /* 0x000fe40000010000 */
[----:B--2---:R-:W-:Y:S02]  /*dcd0*/  HMMA.16816.F32 R48, R4, R52, R48 ;  /* 0x000000340430723c */ /* 0x004fe40000001830 */
[----:B------:R-:W-:-:S02]  /*dce0*/  FADD.FTZ R91, R91, R0 ;  /* 0x000000005b5b7221 */ /* 0x000fc40000010000 */
[----:B------:R-:W-:Y:S02]  /*dcf0*/  MUFU.EX2 R112, R112 ;  /* 0x0000007000707308 */ /* 0x000fe40000000800 */
[----:B------:R-:W-:Y:S01]  /*dd00*/  FADD.FTZ R92, R92, R91 ;  /* 0x0000005b5c5c7221 */ /* 0x000fe20000010000 */
[----:B-1----:R-:W-:Y:S01]  /*dd10*/  F2FP.PACK_AB R52, R103, R108 ;  /* 0x0000006c6734723e */ /* 0x002fe200000000ff */
[----:B------:R-:W-:Y:S01]  /*dd20*/  HMMA.16816.F32 R4, R4, R54, R72 ;  /* 0x000000360404723c */ /* 0x000fe20000001848 */
[----:B-----5:R-:W-:-:S03]  /*dd30*/  F2FP.PACK_AB R53, R114, R109 ;  /* 0x0000006d7235723e */ /* 0x020fc600000000ff */
[----:B------:R-:W-:Y:S03]  /*dd40*/  MUFU.EX2 R111, R111 ;  /* 0x0000006f006f7308 */ /* 0x000fe60000000800 */
[----:B------:R-:W-:Y:S02]  /*dd50*/  F2FP.PACK_AB R54, R101, R106 ;  /* 0x0000006a6536723e */ /* 0x000fe400000000ff */
[----:B------:R-:W-:-:S03]  /*dd60*/  F2FP.PACK_AB R55, R115, R138 ;  /* 0x0000008a7337723e */ /* 0x000fc600000000ff */
[----:B------:R-:W-:Y:S04]  /*dd70*/  MUFU.EX2 R107, R107 ;  /* 0x0000006b006b7308 */ /* 0x000fe80000000800 */
[C---:B---3--:R-:W-:Y:S04]  /*dd80*/  HMMA.16816.F32 R16, R52.reuse, R60, R16 ;  /* 0x0000003c3410723c */ /* 0x048fe80000001810 */
[----:B------:R-:W-:Y:S04]  /*dd90*/  MUFU.EX2 R134, R134 ;  /* 0x0000008600867308 */ /* 0x000fe80000000800 */
[C---:B------:R-:W-:Y:S01]  /*dda0*/  HMMA.16816.F32 R20, R52.reuse, R62, R20 ;  /* 0x0000003e3414723c */ /* 0x040fe20000001814 */
[----:B------:R-:W1:Y:S03]  /*ddb0*/  LDSM.16.MT88.4 R60, [R118+0x8400] ;  /* 0x00840000763c783b */ /* 0x000e660000004200 */
[----:B------:R-:W-:Y:S04]  /*ddc0*/  MUFU.EX2 R100, R100 ;  /* 0x0000006400647308 */ /* 0x000fe80000000800 */
[C---:B------:R-:W-:Y:S04]  /*ddd0*/  HMMA.16816.F32 R8, R52.reuse, R64, R8 ;  /* 0x000000403408723c */ /* 0x040fe80000001808 */
[----:B------:R-:W2:Y:S04]  /*dde0*/  MUFU.EX2 R105, R105 ;  /* 0x0000006900697308 */ /* 0x000ea80000000800 */
[C---:B------:R-:W-:Y:S01]  /*ddf0*/  HMMA.16816.F32 R12, R52.reuse, R66, R12 ;  /* 0x00000042340c723c */ /* 0x040fe2000000180c */
[----:B------:R-:W3:Y:S03]  /*de00*/  LDSM.16.MT88.4 R64, [R116+0x7400] ;  /* 0x007400007440783b */ /* 0x000ee60000004200 */
[----:B------:R-:W-:Y:S04]  /*de10*/  MUFU.EX2 R102, R102 ;  /* 0x0000006600667308 */ /* 0x000fe80000000800 */
[----:B------:R-:W-:Y:S04]  /*de20*/  HMMA.16816.F32 R24, R52, R56, R24 ;  /* 0x000000383418723c */ /* 0x000fe80000001818 */
[----:B------:R-:W4:Y:S01]  /*de30*/  MUFU.EX2 R99, R99 ;  /* 0x0000006300637308 */ /* 0x000f220000000800 */
[----:B--2---:R-:W-:-:S03]  /*de40*/  F2FP.PACK_AB R72, R105, R100 ;  /* 0x000000646948723e */ /* 0x004fc600000000ff */
[C---:B------:R-:W-:Y:S01]  /*de50*/  HMMA.16816.F32 R28, R52.reuse, R58, R28 ;  /* 0x0000003a341c723c */ /* 0x040fe2000000181c */
[----:B------:R-:W2:Y:S03]  /*de60*/  LDSM.16.MT88.4 R56, [R116+0x8400] ;  /* 0x008400007438783b */ /* 0x000ea60000004200 */
[----:B------:R-:W-:Y:S04]  /*de70*/  MUFU.EX2 R98, R98 ;  /* 0x0000006200627308 */ /* 0x000fe80000000800 */
[----:B-1----:R-:W-:Y:S04]  /*de80*/  HMMA.16816.F32 R40, R52, R60, R40 ;  /* 0x0000003c3428723c */ /* 0x002fe80000001828 */
[----:B------:R-:W1:Y:S01]  /*de90*/  MUFU.EX2 R97, R97 ;  /* 0x0000006100617308 */ /* 0x000e620000000800 */
[----:B----4-:R-:W-:-:S03]  /*dea0*/  F2FP.PACK_AB R74, R99, R102 ;  /* 0x00000066634a723e */ /* 0x010fc600000000ff */
[C---:B------:R-:W-:Y:S01]  /*deb0*/  HMMA.16816.F32 R44, R52.reuse, R62, R44 ;  /* 0x0000003e342c723c */ /* 0x040fe2000000182c */
[----:B------:R-:W4:Y:S03]  /*dec0*/  LDSM.16.MT88.4 R60, [R116+0x6800] ;  /* 0x00680000743c783b */ /* 0x000f260000004200 */
[----:B------:R-:W-:Y:S04]  /*ded0*/  MUFU.EX2 R95, R95 ;  /* 0x0000005f005f7308 */ /* 0x000fe80000000800 */
[----:B---3--:R-:W-:Y:S04]  /*dee0*/  HMMA.16816.F32 R32, R52, R64, R32 ;  /* 0x000000403420723c */ /* 0x008fe80000001820 */
[----:B------:R-:W3:Y:S01]  /*def0*/  MUFU.EX2 R94, R94 ;  /* 0x0000005e005e7308 */ /* 0x000ee20000000800 */
[----:B-1----:R-:W-:-:S03]  /*df00*/  F2FP.PACK_AB R73, R97, R98 ;  /* 0x000000626149723e */ /* 0x002fc600000000ff */
[C---:B------:R-:W-:Y:S01]  /*df10*/  HMMA.16816.F32 R36, R52.reuse, R66, R36 ;  /* 0x000000423424723c */ /* 0x040fe20000001824 */
[----:B------:R-:W1:Y:S07]  /*df20*/  LDSM.16.MT88.4 R64, [R118+0x6800] ;  /* 0x006800007640783b */ /* 0x000e6e0000004200 */
[----:B--2---:R-:W-:Y:S01]  /*df30*/  HMMA.16816.F32 R48, R52, R56, R48 ;  /* 0x000000383430723c */ /* 0x004fe20000001830 */
[----:B---3--:R-:W-:-:S07]  /*df40*/  F2FP.PACK_AB R75, R94, R95 ;  /* 0x0000005f5e4b723e */ /* 0x008fce00000000ff */
[----:B------:R-:W-:Y:S01]  /*df50*/  HMMA.16816.F32 R4, R52, R58, R4 ;  /* 0x0000003a3404723c */ /* 0x000fe20000001804 */
[----:B------:R-:W2:Y:S06]  /*df60*/  LDSM.16.MT88.4 R56, [R118+0x7800] ;  /* 0x007800007638783b */ /* 0x000eac0000004200 */
[----:B------:R-:W-:Y:S02]  /*df70*/  F2FP.PACK_AB R52, R141, R140 ;  /* 0x0000008c8d34723e */ /* 0x000fe400000000ff */
[----:B------:R-:W-:Y:S02]  /*df80*/  F2FP.PACK_AB R53, R111, R112 ;  /* 0x000000706f35723e */ /* 0x000fe400000000ff */
[----:B------:R-:W-:-:S02]  /*df90*/  F2FP.PACK_AB R54, R133, R110 ;  /* 0x0000006e8536723e */ /* 0x000fc400000000ff */
[----:B------:R-:W-:-:S07]  /*dfa0*/  F2FP.PACK_AB R55, R134, R107 ;  /* 0x0000006b8637723e */ /* 0x000fce00000000ff */
[C---:B----4-:R-:W-:Y:S08]  /*dfb0*/  HMMA.16816.F32 R16, R52.reuse, R60, R16 ;  /* 0x0000003c3410723c */ /* 0x050ff00000001810 */
[C---:B------:R-:W-:Y:S01]  /*dfc0*/  HMMA.16816.F32 R20, R52.reuse, R62, R20 ;  /* 0x0000003e3414723c */ /* 0x040fe20000001814 */
[----:B------:R-:W3:Y:S07]  /*dfd0*/  LDSM.16.MT88.4 R60, [R116+0x7800] ;  /* 0x00780000743c783b */ /* 0x000eee0000004200 */
[C---:B-1----:R-:W-:Y:S08]  /*dfe0*/  HMMA.16816.F32 R8, R52.reuse, R64, R8 ;  /* 0x000000403408723c */ /* 0x042ff00000001808 */
[C---:B------:R-:W-:Y:S08]  /*dff0*/  HMMA.16816.F32 R12, R52.reuse, R66, R12 ;  /* 0x00000042340c723c */ /* 0x040ff0000000180c */
[C---:B------:R-:W-:Y:S01]  /*e000*/  HMMA.16816.F32 R64, R52.reuse, R76, R40 ;  /* 0x0000004c3440723c */ /* 0x040fe20000001828 */
[----:B------:R-:W1:Y:S07]  /*e010*/  LDSM.16.MT88.4 R40, [R116+0x8800] ;  /* 0x008800007428783b */ /* 0x000e6e0000004200 */
[C---:B------:R-:W-:Y:S01]  /*e020*/  HMMA.16816.F32 R76, R52.reuse, R78, R44 ;  /* 0x0000004e344c723c */ /* 0x040fe2000000182c */
[----:B------:R-:W4:Y:S07]  /*e030*/  LDSM.16.MT88.4 R44, [R116+0x6c00] ;  /* 0x006c0000742c783b */ /* 0x000f2e0000004200 */
[C---:B--2---:R-:W-:Y:S07]  /*e040*/  HMMA.16816.F32 R24, R52.reuse, R56, R24 ;  /* 0x000000383418723c */ /* 0x044fee0000001818 */
[----:B------:R-:W-:Y:S01]  /*e050*/  FFMA.FTZ R56, R139, R3, R86 ;  /* 0x000000038b387223 */ /* 0x000fe20000010056 */
[C---:B---3--:R-:W-:Y:S01]  /*e060*/  HMMA.16816.F32 R32, R52.reuse, R60, R32 ;  /* 0x0000003c3420723c */ /* 0x048fe20000001820 */
[----:B------:R-:W-:Y:S07]  /*e070*/  LDSM.16.MT88.4 R84, [R116+0x7c00] ;  /* 0x007c00007454783b */ /* 0x000fee0000004200 */
[C---:B------:R-:W-:Y:S01]  /*e080*/  HMMA.16816.F32 R60, R52.reuse, R62, R36 ;  /* 0x0000003e343c723c */ /* 0x040fe20000001824 */
[----:B------:R-:W2:Y:S07]  /*e090*/  LDSM.16.MT88.4 R36, [R118+0x6c00] ;  /* 0x006c00007624783b */ /* 0x000eae0000004200 */
[C---:B------:R-:W-:Y:S08]  /*e0a0*/  HMMA.16816.F32 R28, R52.reuse, R58, R28 ;  /* 0x0000003a341c723c */ /* 0x040ff0000000181c */
[C---:B-1----:R-:W-:Y:S08]  /*e0b0*/  HMMA.16816.F32 R68, R52.reuse, R40, R48 ;  /* 0x000000283444723c */ /* 0x042ff00000001830 */
[----:B------:R-:W-:Y:S01]  /*e0c0*/  HMMA.16816.F32 R4, R52, R42, R4 ;  /* 0x0000002a3404723c */ /* 0x000fe20000001804 */
[----:B------:R-:W1:Y:S07]  /*e0d0*/  LDSM.16.MT88.4 R52, [R118+0x7c00] ;  /* 0x007c00007634783b */ /* 0x000e6e0000004200 */
[C---:B----4-:R-:W-:Y:S07]  /*e0e0*/  HMMA.16816.F32 R40, R72.reuse, R44, R16 ;  /* 0x0000002c4828723c */ /* 0x050fee0000001810 */
[----:B------:R-:W-:Y:S01]  /*e0f0*/  FADD.FTZ R16, R93, R56 ;  /* 0x000000385d107221 */ /* 0x000fe20000010000 */
[----:B------:R-:W-:Y:S03]  /*e100*/  HMMA.16816.F32 R44, R72, R46, R20 ;  /* 0x0000002e482c723c */ /* 0x000fe60000001814 */
[----:B------:R-:W-:-:S04]  /*e110*/  FADD.FTZ R3, R89, R16 ;  /* 0x0000001059037221 */ /* 0x000fc80000010000 */
[----:B------:R-:W-:Y:S01]  /*e120*/  FADD.FTZ R3, R2, R3 ;  /* 0x0000000302037221 */ /* 0x000fe20000010000 */
[C---:B--2---:R-:W-:Y:S01]  /*e130*/  HMMA.16816.F32 R80, R72.reuse, R36, R8 ;  /* 0x000000244850723c */ /* 0x044fe20000001808 */
[----:B------:R-:W-:Y:S02]  /*e140*/  LDSM.16.MT88.4 R8, [R116+0x8c00] ;  /* 0x008c00007408783b */ /* 0x000fe40000004200 */
        /* <DEDUP_REMOVED lines=22> */
[----:B------:R-:W-:Y:S01]  /*e2b0*/  FADD.FTZ R98, R98, R3 ;  /* 0x0000000362627221 */ /* 0x000fe20000010000 */
[----:B------:R-:W-:Y:S01]  /*e2c0*/  MOV R3, R88 ;  /* 0x0000005800037202 */ /* 0x000fe20000000f00 */
[----:B------:R-:W-:Y:S01]  /*e2d0*/  FADD.FTZ R105, R105, R100 ;  /* 0x0000006469697221 */ /* 0x000fe20000010000 */
[----:B------:R-:W-:Y:S01]  /*e2e0*/  HMMA.16816.F32 R60, R72, R86, R60 ;  /* 0x00000056483c723c */ /* 0x000fe2000000183c */
[----:B------:R-:W-:Y:S01]  /*e2f0*/  FADD.FTZ R98, R97, R98 ;  /* 0x0000006261627221 */ /* 0x000fe20000010000 */
[----:B------:R-:W-:Y:S01]  /*e300*/  MOV R84, R90 ;  /* 0x0000005a00547202 */ /* 0x000fe20000000f00 */
[----:B------:R-:W-:Y:S02]  /*e310*/  FADD.FTZ R102, R102, R105 ;  /* 0x0000006966667221 */ /* 0x000fe40000010000 */
[----:B------:R-:W-:-:S02]  /*e320*/  FADD.FTZ R95, R95, R98 ;  /* 0x000000625f5f7221 */ /* 0x000fc40000010000 */
[----:B------:R-:W-:Y:S01]  /*e330*/  FADD.FTZ R139, R99, R102 ;  /* 0x00000066638b7221 */ /* 0x000fe20000010000 */
[----:B--2---:R-:W-:Y:S01]  /*e340*/  HMMA.16816.F32 R64, R72, R12, R64 ;  /* 0x0000000c4840723c */ /* 0x004fe20000001840 */
[----:B------:R-:W-:-:S07]  /*e350*/  FADD.FTZ R137, R94, R95 ;  /* 0x0000005f5e897221 */ /* 0x000fce0000010000 */
[C---:B------:R-:W-:Y:S08]  /*e360*/  HMMA.16816.F32 R76, R72.reuse, R14, R76 ;  /* 0x0000000e484c723c */ /* 0x040ff0000000184c */
[C---:B------:R-:W-:Y:S08]  /*e370*/  HMMA.16816.F32 R68, R72.reuse, R8, R68 ;  /* 0x000000084844723c */ /* 0x040ff00000001844 */
[----:B------:R-:W-:Y:S08]  /*e380*/  HMMA.16816.F32 R72, R72, R10, R4 ;  /* 0x0000000a4848723c */ /* 0x000ff00000001804 */
.L_x_5672:
[----:B------:R-:W-:-:S13]  /*e390*/  ISETP.GT.AND P0, PT, R135, R122, PT ;  /* 0x0000007a8700720c */ /* 0x000fda0003f04270 */
        /* <DEDUP_REMOVED lines=15> */
.L_x_5682:
        /* <DEDUP_REMOVED lines=65> */
.L_x_5679:
[C---:B------:R-:W-:Y:S04]  /*e8a0*/  LEA R132, P0, R6.reuse, R132, 0x1 ;  /* 0x0000008406847211 */ /* 0x040fe800078008ff */
[----:B------:R-:W-:Y:S02]  /*e8b0*/  LEA.HI.X R131, R6, R131, R2, 0x1, P0 ;  /* 0x0000008306837211 */ /* 0x000fe400000f0c02 */
[----:B------:R-:W-:Y:S03]  /*e8c0*/  IADD3 R2, P0, R132, UR11, RZ ;  /* 0x0000000b84027c10 */ /* 0x000fe6000ff1e0ff */
[----:B------:R-:W-:Y:S01]  /*e8d0*/  IMAD.MOV.U32 R133, RZ, RZ, R131 ;  /* 0x000000ffff857224 */ /* 0x000fe200078e0083 */
[----:B------:R-:W-:Y:S02]  /*e8e0*/  IADD3.X R3, R131, UR9, RZ, P0, !PT ;  /* 0x0000000983037c10 */ /* 0x000fe400087fe4ff */
[----:B------:R-:W-:Y:S02]  /*e8f0*/  ISETP.GT.AND P0, PT, R135, R122, PT ;  /* 0x0000007a8700720c */ /* 0x000fe40003f04270 */
        /* <DEDUP_REMOVED lines=154> */
.L_x_5681:
        /* <DEDUP_REMOVED lines=16> */
.L_x_5680:
[----:B------:R-:W-:Y:S01]  /*f3a0*/  FMNMX.FTZ R2, R4, R85, !PT ;  /* 0x0000005504027209 */ /* 0x000fe20007810000 */
[----:B------:R-:W-:Y:S01]  /*f3b0*/  LDSM.16.MT88.4 R92, [R116+0x6000] ;  /* 0x00600000745c783b */ /* 0x000fe20000004200 */
        /* <DEDUP_REMOVED lines=54> */
[----:B------:R-:W-:Y:S01]  /*f720*/  ISETP.GT.AND P0, PT, R135, R122, PT ;  /* 0x0000007a8700720c */ /* 0x000fe20003f04270 */
        /* <DEDUP_REMOVED lines=42> */
[----:B---3--:R-:W-:Y:S01]  /*f9d0*/  F2FP.PACK_AB R81, R5, R98 ;  /* 0x000000620551723e */ /* 0x008fe200000000ff */
        /* <DEDUP_REMOVED lines=18> */
[--C-:B------:R-:W-:Y:S02]  /*fb00*/  FFMA.FTZ R104, R15, c[0x0][0x23c], -R99.reuse ;  /* 0x00008f000f687a23 */ /* 0x100fe40000010863 */
[----:B------:R-:W-:Y:S02]  /*fb10*/  FMUL.FTZ R15, R0, R79 ;  /* 0x0000004f000f7220 */ /* 0x000fe40000410000 */
[C---:B------:R-:W-:Y:S01]  /*fb20*/  FMUL.FTZ R68, R2.reuse, R68 ;  /* 0x0000004402447220 */ /* 0x040fe20000410000 */
[----:B------:R-:W-:Y:S01]  /*fb30*/  LDSM.16.MT88.4 R76, [R118+0x6400] ;  /* 0x00640000764c783b */ /* 0x000fe20000004200 */
[----:B------:R-:W-:Y:S01]  /*fb40*/  FMUL.FTZ R69, R2, R69 ;  /* 0x0000004502457220 */ /* 0x000fe20000410000 */
[----:B------:R-:W2:Y:S01]  /*fb50*/  MUFU.EX2 R102, R102 ;  /* 0x0000006600667308 */ /* 0x000ea20000000800 */
[C---:B------:R-:W-:Y:S02]  /*fb60*/  FMUL.FTZ R70, R0.reuse, R70 ;  /* 0x0000004600467220 */ /* 0x040fe40000410000 */
[----:B------:R-:W-:Y:S01]  /*fb70*/  FMUL.FTZ R71, R0, R71 ;  /* 0x0000004700477220 */ /* 0x000fe20000410000 */
[----:B---3--:R-:W-:Y:S01]  /*fb80*/  F2FP.PACK_AB R83, R87, R86 ;  /* 0x000000565753723e */ /* 0x008fe200000000ff */
        /* <DEDUP_REMOVED lines=15> */
[----:B------:R-:W-:Y:S01]  /*fc80*/  LDSM.16.MT88.4 R28, [R116+0x6c00] ;  /* 0x006c0000741c783b */ /* 0x000fe20000004200 */
[----:B------:R-:W-:Y:S01]  /*fc90*/  FFMA.FTZ R113, R32, c[0x0][0x23c], -R100 ;  /* 0x00008f0020717a23 */ /* 0x000fe20000010864 */
[C---:B------:R-:W-:Y:S04]  /*fca0*/  HMMA.16816.F32 R44, R80.reuse, R94, R44 ;  /* 0x0000005e502c723c */ /* 0x040fe8000000182c */
[----:B------:R-:W-:Y:S02]  /*fcb0*/  FFMA.FTZ R114, R34, c[0x0][0x23c], -R99 ;  /* 0x00008f0022727a23 */ /* 0x000fe40000010863 */
[----:B------:R-:W3:Y:S01]  /*fcc0*/  LDSM.16.MT88.4 R92, [R116+0x7000] ;  /* 0x00700000745c783b */ /* 0x000ee20000004200 */
[C---:B------:R-:W-:Y:S01]  /*fcd0*/  FMUL.FTZ R72, R2.reuse, R72 ;  /* 0x0000004802487220 */ /* 0x040fe20000410000 */
[----:B------:R-:W-:Y:S01]  /*fce0*/  MUFU.EX2 R107, R107 ;  /* 0x0000006b006b7308 */ /* 0x000fe20000000800 */
[----:B------:R-:W-:Y:S03]  /*fcf0*/  FMUL.FTZ R73, R2, R73 ;  /* 0x0000004902497220 */ /* 0x000fe60000410000 */
[C---:B------:R-:W-:Y:S02]  /*fd00*/  FMUL.FTZ R74, R0.reuse, R74 ;  /* 0x0000004a004a7220 */ /* 0x040fe40000410000 */
[----:B------:R-:W-:Y:S02]  /*fd10*/  FMUL.FTZ R75, R0, R75 ;  /* 0x0000004b004b7220 */ /* 0x000fe40000410000 */
[----:B------:R-:W-:Y:S02]  /*fd20*/  FFMA.FTZ R97, R2, R139, R97 ;  /* 0x0000008b02617223 */ /* 0x000fe40000010061 */
[----:B------:R-:W-:Y:S01]  /*fd30*/  MUFU.EX2 R108, R108 ;  /* 0x0000006c006c7308 */ /* 0x000fe20000000800 */
[----:B------:R-:W-:Y:S02]  /*fd40*/  FFMA.FTZ R98, R0, R137, R98 ;  /* 0x0000008900627223 */ /* 0x000fe40000010062 */
[----:B------:R-:W-:Y:S02]  /*fd50*/  FADD.FTZ R97, R96, R97 ;  /* 0x0000006160617221 */ /* 0x000fe40000010000 */
[----:B------:R-:W-:Y:S01]  /*fd60*/  FADD.FTZ R5, R5, R98 ;  /* 0x0000006205057221 */ /* 0x000fe20000010000 */
        /* <DEDUP_REMOVED lines=8> */
[----:B------:R-:W-:Y:S01]  /*fdf0*/  FADD.FTZ R2, R87, R2 ;  /* 0x0000000257027221 */ /* 0x000fe20000010000 */
[C---:B---3--:R-:W-:Y:S08]  /*fe00*/  HMMA.16816.F32 R56, R80.reuse, R92, R56 ;  /* 0x0000005c5038723c */ /* 0x048ff00000001838 */
[----:B------:R-:W-:Y:S01]  /*fe10*/  MUFU.EX2 R111, R111 ;  /* 0x0000006f006f7308 */ /* 0x000fe20000000800 */
[C---:B------:R-:W-:Y:S01]  /*fe20*/  HMMA.16816.F32 R60, R80.reuse, R94, R60 ;  /* 0x0000005e503c723c */ /* 0x040fe2000000183c */
[----:B------:R-:W3:Y:S08]  /*fe30*/  LDSM.16.MT88.4 R92, [R116+0x8000] ;  /* 0x00800000745c783b */ /* 0x000ef00000004200 */
[----:B------:R-:W-:Y:S10]  /*fe40*/  MUFU.EX2 R112, R112 ;  /* 0x0000007000707308 */ /* 0x000ff40000000800 */
[----:B------:R-:W-:Y:S01]  /*fe50*/  MUFU.EX2 R113, R113 ;  /* 0x0000007100717308 */ /* 0x000fe20000000800 */
[C---:B-1----:R-:W-:Y:S09]  /*fe60*/  HMMA.16816.F32 R64, R80.reuse, R88, R64 ;  /* 0x000000585040723c */ /* 0x042ff20000001840 */
[----:B------:R-:W1:Y:S03]  /*fe70*/  MUFU.EX2 R88, R104 ;  /* 0x0000006800587308 */ /* 0x000e660000000800 */
[----:B------:R-:W-:Y:S01]  /*fe80*/  FFMA.FTZ R89, R16, c[0x0][0x23c], -R100 ;  /* 0x00008f0010597a23 */ /* 0x000fe20000010864 */
[C---:B------:R-:W-:Y:S03]  /*fe90*/  HMMA.16816.F32 R12, R80.reuse, R90, R12 ;  /* 0x0000005a500c723c */ /* 0x040fe6000000180c */
[----:B--2---:R-:W-:Y:S01]  /*fea0*/  F2FP.PACK_AB R16, R102, R101 ;  /* 0x000000656610723e */ /* 0x004fe200000000ff */
[----:B------:R-:W-:Y:S02]  /*feb0*/  FADD.FTZ R101, R101, R0 ;  /* 0x0000000065657221 */ /* 0x000fe40000010000 */
[----:B------:R-:W-:Y:S01]  /*fec0*/  MUFU.EX2 R89, R89 ;  /* 0x0000005900597308 */ /* 0x000fe20000000800 */
[--C-:B------:R-:W-:Y:S02]  /*fed0*/  FFMA.FTZ R90, R17, c[0x0][0x23c], -R100.reuse ;  /* 0x00008f00115a7a23 */ /* 0x100fe40000010864 */
[----:B------:R-:W-:Y:S03]  /*fee0*/  FFMA.FTZ R91, R18, c[0x0][0x23c], -R99 ;  /* 0x00008f00125b7a23 */ /* 0x000fe60000010863 */
[----:B------:R-:W-:Y:S01]  /*fef0*/  FADD.FTZ R102, R102, R101 ;  /* 0x0000006566667221 */ /* 0x000fe20000010000 */
[C---:B---3--:R-:W-:Y:S03]  /*ff00*/  HMMA.16816.F32 R68, R80.reuse, R92, R68 ;  /* 0x0000005c5044723c */ /* 0x048fe60000001844 */
[----:B------:R-:W2:Y:S04]  /*ff10*/  MUFU.EX2 R90, R90 ;  /* 0x0000005a005a7308 */ /* 0x000ea80000000800 */
[--C-:B------:R-:W-:Y:S01]  /*ff20*/  FFMA.FTZ R92, R19, c[0x0][0x23c], -R99.reuse ;  /* 0x00008f00135c7a23 */ /* 0x100fe20000010863 */
[----:B------:R-:W-:Y:S01]  /*ff30*/  HMMA.16816.F32 R72, R80, R94, R72 ;  /* 0x0000005e5048723c */ /* 0x000fe20000001848 */
[----:B------:R-:W3:Y:S03]  /*ff40*/  LDSM.16.MT88.4 R80, [R116+0x6400] ;  /* 0x006400007450783b */ /* 0x000ee60000004200 */
[----:B-1----:R-:W-:Y:S01]  /*ff50*/  F2FP.PACK_AB R17, R88, R103 ;  /* 0x000000675811723e */ /* 0x002fe200000000ff */
[----:B------:R-:W1:Y:S01]  /*ff60*/  MUFU.EX2 R91, R91 ;  /* 0x0000005b005b7308 */ /* 0x000e620000000800 */
[--C-:B------:R-:W-:Y:S02]  /*ff70*/  FFMA.FTZ R104, R22, c[0x0][0x23c], -R99.reuse ;  /* 0x00008f0016687a23 */ /* 0x100fe40000010863 */
[--C-:B------:R-:W-:Y:S04]  /*ff80*/  FFMA.FTZ R94, R20, c[0x0][0x23c], -R100.reuse ;  /* 0x00008f00145e7a23 */ /* 0x100fe80000010864 */
[--C-:B------:R-:W-:Y:S02]  /*ff90*/  FFMA.FTZ R95, R21, c[0x0][0x23c], -R100.reuse ;  /* 0x00008f00155f7a23 */ /* 0x100fe40000010864 */
[----:B------:R-:W-:Y:S01]  /*ffa0*/  LDSM.16.MT88.4 R20, [R118+0x6800] ;  /* 0x006800007614783b */ /* 0x000fe20000004200 */
[----:B------:R-:W4:Y:S01]  /*ffb0*/  MUFU.EX2 R92, R92 ;  /* 0x0000005c005c7308 */ /* 0x000f220000000800 */
[--C-:B------:R-:W-:Y:S02]  /*ffc0*/  FFMA.FTZ R93, R24, c[0x0][0x23c], -R100.reuse ;  /* 0x00008f00185d7a23 */ /* 0x100fe40000010864 */
[----:B------:R-:W-:Y:S01]  /*ffd0*/  FFMA.FTZ R100, R33, c[0x0][0x23c], -R100 ;  /* 0x00008f0021647a23 */ /* 0x000fe20000010864 */
[----:B--2---:R-:W-:Y:S01]  /*ffe0*/  F2FP.PACK_AB R18, R90, R89 ;  /* 0x000000595a12723e */ /* 0x004fe200000000ff */
[----:B------:R-:W-:Y:S02]  /*fff0*/  FFMA.FTZ R99, R35, c[0x0][0x23c], -R99 ;  /* 0x00008f0023637a23 */ /* 0x000fe40000010863 */
[----:B------:R-:W-:Y:S01]  /*10000*/  LDSM.16.MT88.4 R24, [R116+0x6800] ;  /* 0x006800007418783b */ /* 0x000fe20000004200 */
[----:B------:R-:W-:Y:S02]  /*10010*/  FADD.FTZ R103, R103, R2 ;  /* 0x0000000267677221 */ /* 0x000fe40000010000 */
[----:B------:R-:W2:Y:S01]  /*10020*/  MUFU.EX2 R94, R94 ;  /* 0x0000005e005e7308 */ /* 0x000ea20000000800 */
[----:B------:R-:W-:Y:S02]  /*10030*/  FADD.FTZ R5, R89, R102 ;  /* 0x0000006659057221 */ /* 0x000fe40000010000 */
[----:B------:R-:W-:Y:S02]  /*10040*/  FADD.FTZ R88, R88, R103 ;  /* 0x0000006758587221 */ /* 0x000fe40000010000 */
[----:B------:R-:W-:Y:S01]  /*10050*/  LDSM.16.MT88.4 R32, [R116+0x7c00] ;  /* 0x007c00007420783b */ /* 0x000fe20000004200 */
[----:B------:R-:W-:Y:S02]  /*10060*/  FADD.FTZ R5, R90, R5 ;  /* 0x000000055a057221 */ /* 0x000fe40000010000 */
[----:B-1----:R-:W-:Y:S02]  /*10070*/  FADD.FTZ R7, R91, R88 ;  /* 0x000000585b077221 */ /* 0x002fe40000010000 */
[----:B------:R-:W1:Y:S01]  /*10080*/  MUFU.EX2 R95, R95 ;  /* 0x0000005f005f7308 */ /* 0x000e620000000800 */
[C---:B----4-:R-:W-:Y:S01]  /*10090*/  F2FP.PACK_AB R19, R92.reuse, R91 ;  /* 0x0000005b5c13723e */ /* 0x050fe200000000ff */
[----:B------:R-:W-:Y:S08]  /*100a0*/  FADD.FTZ R7, R92, R7 ;  /* 0x000000075c077221 */ /* 0x000ff00000010000 */
[----:B------:R-:W4:Y:S01]  /*100b0*/  MUFU.EX2 R104, R104 ;  /* 0x0000006800687308 */ /* 0x000f220000000800 */
[C---:B------:R-:W-:Y:S05]  /*100c0*/  HMMA.16816.F32 R8, R16.reuse, R76, R8 ;  /* 0x0000004c1008723c */ /* 0x040fea0000001808 */
[----:B--2---:R-:W-:Y:S03]  /*100d0*/  FADD.FTZ R0, R94, R5 ;  /* 0x000000055e007221 */ /* 0x004fe60000010000 */
[C---:B------:R-:W-:Y:S01]  /*100e0*/  HMMA.16816.F32 R36, R16.reuse, R78, R36 ;  /* 0x0000004e1024723c */ /* 0x040fe20000001824 */
[----:B------:R-:W2:Y:S01]  /*100f0*/  LDSM.16.MT88.4 R76, [R118+0x7400] ;  /* 0x00740000764c783b */ /* 0x000ea20000004200 */
[----:B------:R-:W5:Y:S02]  /*10100*/  MUFU.EX2 R93, R93 ;  /* 0x0000005d005d7308 */ /* 0x000f640000000800 */
[----:B-1----:R-:W-:Y:S04]  /*10110*/  FADD.FTZ R0, R95, R0 ;  /* 0x000000005f007221 */ /* 0x002fe80000010000 */
[C---:B---3--:R-:W-:Y:S04]  /*10120*/  HMMA.16816.F32 R40, R16.reuse, R80, R40 ;  /* 0x000000501028723c */ /* 0x048fe80000001828 */
[----:B------:R-:W1:Y:S01]  /*10130*/  MUFU.EX2 R100, R100 ;  /* 0x0000006400647308 */ /* 0x000e620000000800 */
[----:B----4-:R-:W-:Y:S03]  /*10140*/  FADD.FTZ R2, R104, R7 ;  /* 0x0000000768027221 */ /* 0x010fe60000010000 */
[C---:B------:R-:W-:Y:S01]  /*10150*/  HMMA.16816.F32 R44, R16.reuse, R82, R44 ;  /* 0x00000052102c723c */ /* 0x040fe2000000182c */
[----:B------:R-:W3:Y:S03]  /*10160*/  LDSM.16.MT88.4 R80, [R116+0x7400] ;  /* 0x007400007450783b */ /* 0x000ee60000004200 */
[----:B------:R-:W-:Y:S02]  /*10170*/  FADD.FTZ R2, R105, R2 ;  /* 0x0000000269027221 */ /* 0x000fe40000010000 */
[----:B------:R-:W-:Y:S10]  /*10180*/  MUFU.EX2 R114, R114 ;  /* 0x0000007200727308 */ /* 0x000ff40000000800 */
[----:B------:R-:W4:Y:S01]  /*10190*/  MUFU.EX2 R99, R99 ;  /* 0x0000006300637308 */ /* 0x000f220000000800 */
        /* <DEDUP_REMOVED lines=8> */
[----:B------:R-:W-:Y:S07]  /*10220*/  LDSM.16.MT88.4 R76, [R118+0x8c00] ;  /* 0x008c0000764c783b */ /* 0x000fee0000004200 */
[C---:B---3--:R-:W-:Y:S08]  /*10230*/  HMMA.16816.F32 R68, R16.reuse, R80, R68 ;  /* 0x000000501044723c */ /* 0x048ff00000001844 */
[----:B------:R-:W-:Y:S07]  /*10240*/  HMMA.16816.F32 R72, R16, R82, R72 ;  /* 0x000000521048723c */ /* 0x000fee0000001848 */
[----:B------:R-:W-:Y:S02]  /*10250*/  F2FP.PACK_AB R16, R95, R94 ;  /* 0x0000005e5f10723e */ /* 0x000fe400000000ff */
[----:B------:R-:W-:Y:S03]  /*10260*/  F2FP.PACK_AB R17, R105, R104 ;  /* 0x000000686911723e */ /* 0x000fe600000000ff */
[----:B-----5:R-:W-:Y:S01]  /*10270*/  F2FP.PACK_AB R18, R106, R93 ;  /* 0x0000005d6a12723e */ /* 0x020fe200000000ff */
[----:B------:R-:W-:Y:S01]  /*10280*/  FADD.FTZ R93, R93, R0 ;  /* 0x000000005d5d7221 */ /* 0x000fe20000010000 */
[----:B------:R-:W-:Y:S01]  /*10290*/  F2FP.PACK_AB R19, R108, R107 ;  /* 0x0000006b6c13723e */ /* 0x000fe200000000ff */
[----:B------:R-:W-:Y:S01]  /*102a0*/  FADD.FTZ R107, R107, R2 ;  /* 0x000000026b6b7221 */ /* 0x000fe20000010000 */
[----:B------:R-:W-:Y:S01]  /*102b0*/  MOV R0, R3 ;  /* 0x0000000300007202 */ /* 0x000fe20000000f00 */
[----:B------:R-:W-:Y:S02]  /*102c0*/  FADD.FTZ R106, R106, R93 ;  /* 0x0000005d6a6a7221 */ /* 0x000fe40000010000 */
[----:B------:R-:W-:Y:S02]  /*102d0*/  FADD.FTZ R108, R108, R107 ;  /* 0x0000006b6c6c7221 */ /* 0x000fe40000010000 */
[C---:B------:R-:W-:Y:S08]  /*102e0*/  HMMA.16816.F32 R8, R16.reuse, R20, R8 ;  /* 0x000000141008723c */ /* 0x040ff00000001808 */
[C---:B------:R-:W-:Y:S01]  /*102f0*/  HMMA.16816.F32 R36, R16.reuse, R22, R36 ;  /* 0x000000161024723c */ /* 0x040fe20000001824 */
[----:B------:R-:W2:Y:S07]  /*10300*/  LDSM.16.MT88.4 R20, [R118+0x7800] ;  /* 0x007800007614783b */ /* 0x000eae0000004200 */
[C---:B------:R-:W-:Y:S08]  /*10310*/  HMMA.16816.F32 R40, R16.reuse, R24, R40 ;  /* 0x000000181028723c */ /* 0x040ff00000001828 */
        /* <DEDUP_REMOVED lines=17> */
[----:B-1----:R-:W-:Y:S01]  /*10430*/  F2FP.PACK_AB R18, R100, R113 ;  /* 0x000000716412723e */ /* 0x002fe200000000ff */
[----:B------:R-:W-:Y:S01]  /*10440*/  FADD.FTZ R111, R111, R108 ;  /* 0x0000006c6f6f7221 */ /* 0x000fe20000010000 */
[----:B----4-:R-:W-:Y:S01]  /*10450*/  F2FP.PACK_AB R19, R99, R114 ;  /* 0x000000726313723e */ /* 0x010fe200000000ff */
[----:B------:R-:W-:Y:S02]  /*10460*/  FADD.FTZ R110, R110, R109 ;  /* 0x0000006d6e6e7221 */ /* 0x000fe40000010000 */
[----:B------:R-:W-:Y:S02]  /*10470*/  FADD.FTZ R111, R112, R111 ;  /* 0x0000006f706f7221 */ /* 0x000fe40000010000 */
[----:B------:R-:W-:Y:S02]  /*10480*/  FADD.FTZ R113, R113, R110 ;  /* 0x0000006e71717221 */ /* 0x000fe40000010000 */
[----:B------:R-:W-:Y:S02]  /*10490*/  FADD.FTZ R114, R114, R111 ;  /* 0x0000006f72727221 */ /* 0x000fe40000010000 */
[----:B------:R-:W-:Y:S01]  /*104a0*/  FADD.FTZ R139, R100, R113 ;  /* 0x00000071648b7221 */ /* 0x000fe20000010000 */
[C---:B--2---:R-:W-:Y:S01]  /*104b0*/  HMMA.16816.F32 R80, R16.reuse, R20, R8 ;  /* 0x000000141050723c */ /* 0x044fe20000001808 */
[----:B------:R-:W1:Y:S02]  /*104c0*/  LDSM.16.MT88.4 R8, [R116+0x8c00] ;  /* 0x008c00007408783b */ /* 0x000e640000004200 */
[----:B------:R-:W-:Y:S05]  /*104d0*/  FADD.FTZ R137, R99, R114 ;  /* 0x0000007263897221 */ /* 0x000fea0000010000 */
[C---:B------:R-:W-:Y:S08]  /*104e0*/  HMMA.16816.F32 R36, R16.reuse, R22, R36 ;  /* 0x000000161024723c */ /* 0x040ff00000001824 */
        /* <DEDUP_REMOVED lines=8> */
[C---:B-1----:R-:W-:Y:S08]  /*10570*/  HMMA.16816.F32 R68, R16.reuse, R8, R68 ;  /* 0x000000081044723c */ /* 0x042ff00000001844 */
[----:B------:R-:W-:Y:S01]  /*10580*/  HMMA.16816.F32 R72, R16, R10, R72 ;  /* 0x0000000a1048723c */ /* 0x000fe20000001848 */
[----:B------:R-:W-:-:S07]  /*10590*/  @P0 BRA `(.L_x_5682) ;  /* 0xffffdef000000947 */ /* 0x000fce000383ffff */
.L_x_5678:
[----:B------:R-:W1:Y:S01]  /*105a0*/  SHFL.BFLY PT, R0, R137, 0x2, 0x1f ;  /* 0x0c401f0089007f89 */ /* 0x000e6200000e0000 */
[----:B------:R-:W-:Y:S01]  /*105b0*/  MOV R6, 0x3f800000 ;  /* 0x3f80000000067802 */ /* 0x000fe20000000f00 */
[----:B------:R-:W-:Y:S02]  /*105c0*/  BSSY B0, `(.L_x_5683) ;  /* 0x00000c1000007945 */ /* 0x000fe40003800000 */
        /* <DEDUP_REMOVED lines=40> */
[----:B------:R-:W-:Y:S01]  /*10850*/  MOV R5, 0x3f800000 ;  /* 0x3f80000000057802 */ /* 0x000fe20000000f00 */
[----:B------:R-:W-:Y:S01]  /*10860*/  IMAD.SHL.U32 R16, R14, 0x40, RZ ;  /* 0x000000400e107824 */ /* 0x000fe200078e00ff */
[----:B------:R-:W-:Y:S02]  /*10870*/  SHF.R.S32.HI R12, RZ, 0x4, R12 ;  /* 0x00000004ff0c7819 */ /* 0x000fe4000001140c */
[----:B------:R-:W-:Y:S02]  /*10880*/  LEA.HI R18, R9, R9, RZ, 0x1 ;  /* 0x0000000909127211 */ /* 0x000fe400078f08ff */
[----:B------:R-:W-:Y:S01]  /*10890*/  IADD3 R20, R15, -R20, RZ ;  /* 0x800000140f147210 */ /* 0x000fe20007ffe0ff */
[----:B------:R-:W2:Y:S01]  /*108a0*/  @P2 MUFU.RCP R5, R2 ;  /* 0x0000000200052308 */ /* 0x000ea20000001000 */
[----:B------:R-:W-:Y:S01]  /*108b0*/  LOP3.LUT R16, R16, 0xc0, RZ, 0xc0, !PT ;  /* 0x000000c010107812 */ /* 0x000fe200078ec0ff */
[----:B-1----:R-:W-:Y:S01]  /*108c0*/  FMUL.FTZ R80, R6, R80 ;  /* 0x0000005006507220 */ /* 0x002fe20000410000 */
[----:B------:R-:W-:Y:S01]  /*108d0*/  LOP3.LUT R15, R14, 0x1, RZ, 0xc0, !PT ;  /* 0x000000010e0f7812 */ /* 0x000fe200078ec0ff */
[----:B------:R-:W-:Y:S01]  /*108e0*/  FMUL.FTZ R81, R6, R81 ;  /* 0x0000005106517220 */ /* 0x000fe20000410000 */
        /* <DEDUP_REMOVED lines=34> */
[----:B------:R1:W-:Y:S01]  /*10b10*/  STS.64 [R11.X4], R80 ;  /* 0x000000500b007388 */ /* 0x0003e20000004a00 */
[C---:B------:R-:W-:Y:S01]  /*10b20*/  FMUL.FTZ R77, R6.reuse, R77 ;  /* 0x0000004d064d7220 */ /* 0x040fe20000410000 */
[----:B------:R-:W3:Y:S01]  /*10b30*/  @P2 MUFU.LG2 R2, R2 ;  /* 0x0000000200022308 */ /* 0x000ee20000000c00 */
[----:B------:R-:W-:-:S02]  /*10b40*/  FMUL.FTZ R68, R6, R68 ;  /* 0x0000004406447220 */ /* 0x000fc40000410000 */
[C---:B------:R-:W-:Y:S02]  /*10b50*/  FMUL.FTZ R69, R6.reuse, R69 ;  /* 0x0000004506457220 */ /* 0x040fe40000410000 */
[C---:B------:R-:W-:Y:S02]  /*10b60*/  FMUL.FTZ R72, R6.reuse, R72 ;  /* 0x0000004806487220 */ /* 0x040fe40000410000 */
[----:B------:R-:W-:Y:S01]  /*10b70*/  FMUL.FTZ R73, R6, R73 ;  /* 0x0000004906497220 */ /* 0x000fe20000410000 */
[----:B------:R-:W-:Y:S01]  /*10b80*/  MOV R6, 0x40 ;  /* 0x0000004000067802 */ /* 0x000fe20000000f00 */
[----:B------:R-:W-:Y:S02]  /*10b90*/  IMAD R13, R18, 0x4, R13 ;  /* 0x00000004120d7824 */ /* 0x000fe400078e020d */
[C---:B--2---:R-:W-:Y:S01]  /*10ba0*/  FMUL.FTZ R83, R5.reuse, R83 ;  /* 0x0000005305537220 */ /* 0x044fe20000410000 */
[----:B------:R-:W-:Y:S01]  /*10bb0*/  SEL R6, R6, 0xffffffc0, !P0 ;  /* 0xffffffc006067807 */ /* 0x000fe20004000000 */
[----:B------:R-:W-:-:S02]  /*10bc0*/  FMUL.FTZ R82, R5, R82 ;  /* 0x0000005205527220 */ /* 0x000fc40000410000 */
[C---:B------:R-:W-:Y:S01]  /*10bd0*/  FMUL.FTZ R39, R5.reuse, R39 ;  /* 0x0000002705277220 */ /* 0x040fe20000410000 */
        /* <DEDUP_REMOVED lines=17> */
[----:B-1----:R-:W1:Y:S01]  /*10cf0*/  S2R R80, SR_CTAID.Z ;  /* 0x0000000000507919 */ /* 0x002e620000002700 */
        /* <DEDUP_REMOVED lines=9> */
[----:B------:R-:W-:Y:S02]  /*10d90*/  FMUL.FTZ R74, R5, R74 ;  /* 0x0000004a054a7220 */ /* 0x000fe40000410000 */
[----:B------:R-:W-:Y:S01]  /*10da0*/  IMAD.IADD R5, R13, 0x1, R12 ;  /* 0x000000010d057824 */ /* 0x000fe200078e020c */
[----:B------:R-:W-:Y:S01]  /*10db0*/  IADD3 R12, R6, R15, RZ ;  /* 0x0000000f060c7210 */ /* 0x000fe20007ffe0ff */
[----:B---3--:R-:W-:Y:S01]  /*10dc0*/  @P2 FMUL.FTZ R2, R2, 0.69314718246459960938 ;  /* 0x3f31721802022820 */ /* 0x008fe20000410000 */
[----:B------:R-:W2:Y:S04]  /*10dd0*/  S2R R6, SR_CTAID.Y ;  /* 0x0000000000067919 */ /* 0x000ea80000002600 */
[----:B------:R-:W-:Y:S04]  /*10de0*/  STS.64 [R12], R44 ;  /* 0x0000002c0c007388 */ /* 0x000fe80000000a00 */
[----:B------:R-:W-:Y:S04]  /*10df0*/  STS.64 [R12+0x400], R46 ;  /* 0x0004002e0c007388 */ /* 0x000fe80000000a00 */
[----:B------:R-:W-:Y:S04]  /*10e00*/  STS.64 [R11.X4+0x2000], R48 ;  /* 0x002000300b007388 */ /* 0x000fe80000004a00 */
[----:B------:R-:W-:Y:S04]  /*10e10*/  STS.64 [R11.X4+0x2400], R50 ;  /* 0x002400320b007388 */ /* 0x000fe80000004a00 */
[----:B------:R-:W-:Y:S04]  /*10e20*/  STS.64 [R15+0x2000], R52 ;  /* 0x002000340f007388 */ /* 0x000fe80000000a00 */
[----:B------:R-:W-:Y:S01]  /*10e30*/  STS.64 [R15+0x2400], R54 ;  /* 0x002400360f007388 */ /* 0x000fe20000000a00 */
[----:B--2---:R-:W-:-:S03]  /*10e40*/  IMAD R6, R6, c[0x0][0x210], R125 ;  /* 0x0000840006067a24 */ /* 0x004fc600078e027d */
[----:B------:R-:W-:Y:S04]  /*10e50*/  STS.64 [R14+0x2000], R56 ;  /* 0x002000380e007388 */ /* 0x000fe80000000a00 */
[----:B------:R-:W-:Y:S04]  /*10e60*/  STS.64 [R14+0x2400], R58 ;  /* 0x0024003a0e007388 */ /* 0x000fe80000000a00 */
[----:B------:R2:W-:Y:S04]  /*10e70*/  STS.64 [R12+0x2000], R60 ;  /* 0x0020003c0c007388 */ /* 0x0005e80000000a00 */
[----:B------:R-:W-:Y:S04]  /*10e80*/  STS.64 [R12+0x2400], R62 ;  /* 0x0024003e0c007388 */ /* 0x000fe80000000a00 */
[----:B------:R-:W-:Y:S04]  /*10e90*/  STS.64 [R11.X4+0x4000], R64 ;  /* 0x004000400b007388 */ /* 0x000fe80000004a00 */
[----:B------:R3:W-:Y:S04]  /*10ea0*/  STS.64 [R11.X4+0x4400], R66 ;  /* 0x004400420b007388 */ /* 0x0007e80000004a00 */
[----:B------:R-:W-:Y:S04]  /*10eb0*/  STS.64 [R15+0x4000], R76 ;  /* 0x0040004c0f007388 */ /* 0x000fe80000000a00 */
[----:B------:R-:W-:Y:S04]  /*10ec0*/  STS.64 [R15+0x4400], R78 ;  /* 0x0044004e0f007388 */ /* 0x000fe80000000a00 */
[----:B------:R-:W-:Y:S01]  /*10ed0*/  STS.64 [R14+0x4000], R68 ;  /* 0x004000440e007388 */ /* 0x000fe20000000a00 */
[----:B--2---:R-:W-:-:S03]  /*10ee0*/  LOP3.LUT R61, R10, 0xffffffe0, RZ, 0xc0, !PT ;  /* 0xffffffe00a3d7812 */ /* 0x004fc600078ec0ff */
[----:B------:R-:W-:Y:S01]  /*10ef0*/  STS.64 [R14+0x4400], R70 ;  /* 0x004400460e007388 */ /* 0x000fe20000000a00 */
[----:B------:R-:W-:Y:S02]  /*10f00*/  SHF.R.S32.HI R10, RZ, 0x1f, R7 ;  /* 0x0000001fff0a7819 */ /* 0x000fe40000011407 */
[----:B------:R-:W-:Y:S01]  /*10f10*/  IADD3 R61, R0, -R61, RZ ;  /* 0x8000003d003d7210 */ /* 0x000fe20007ffe0ff */
[----:B------:R-:W-:Y:S01]  /*10f20*/  STS.64 [R12+0x4000], R72 ;  /* 0x004000480c007388 */ /* 0x000fe20000000a00 */
[----:B------:R-:W-:Y:S01]  /*10f30*/  LEA.HI R10, R10, R7, RZ, 0x2 ;  /* 0x000000070a0a7211 */ /* 0x000fe200078f10ff */
[----:B------:R-:W-:Y:S01]  /*10f40*/  IMAD.MOV.U32 R0, RZ, RZ, -0x800000 ;  /* 0xff800000ff007424 */ /* 0x000fe200078e00ff */
[----:B------:R-:W-:Y:S01]  /*10f50*/  LOP3.LUT P0, RZ, R61, 0x3, RZ, 0xc0, !PT ;  /* 0x000000033dff7812 */ /* 0x000fe2000780c0ff */
[----:B------:R-:W-:Y:S01]  /*10f60*/  STS.64 [R12+0x4400], R74 ;  /* 0x0044004a0c007388 */ /* 0x000fe20000000a00 */
[----:B------:R-:W-:Y:S01]  /*10f70*/  LOP3.LUT R10, R10, 0xffffffc, RZ, 0xc0, !PT ;  /* 0x0ffffffc0a0a7812 */ /* 0x000fe200078ec0ff */
[----:B------:R-:W-:Y:S01]  /*10f80*/  @P3 FMUL.FTZ R61, R4, 0.69314718246459960938 ;  /* 0x3f317218043d3820 */ /* 0x000fe20000410000 */
[----:B---3--:R-:W-:Y:S01]  /*10f90*/  IADD3 R11, -R125, RZ, RZ ;  /* 0x000000ff7d0b7210 */ /* 0x008fe20007ffe1ff */
[----:B------:R-:W-:Y:S01]  /*10fa0*/  BAR.SYNC.DEFER_BLOCKING 0x0 ;  /* 0x0000000000007b1d */ /* 0x000fe20000010000 */
[----:B------:R-:W-:Y:S01]  /*10fb0*/  IADD3 R7, R7, -R10, RZ ;  /* 0x8000000a07077210 */ /* 0x000fe20007ffe0ff */
[----:B------:R-:W-:-:S02]  /*10fc0*/  @P3 FFMA.FTZ R0, R84, c[0x0][0x238], R61 ;  /* 0x00008e0054003a23 */ /* 0x000fc4000001003d */
[----:B-1----:R-:W-:Y:S01]  /*10fd0*/  IMAD R11, R11, c[0x0][0x1c0], R80 ;  /* 0x000070000b0b7a24 */ /* 0x002fe200078e0250 */
[----:B------:R-:W-:Y:S01]  /*10fe0*/  LEA R130, R7, R130, 0x4 ;  /* 0x0000008207827211 */ /* 0x000fe200078e20ff */
[----:B------:R-:W1:Y:S02]  /*10ff0*/  S2R R60, SR_CTAID.X ;  /* 0x00000000003c7919 */ /* 0x000e640000002500 */
[----:B------:R-:W-:Y:S01]  /*11000*/  IMAD R6, R6, c[0x0][0x1c0], R11 ;  /* 0x0000700006067a24 */ /* 0x000fe200078e020b */
[----:B------:R-:W-:Y:S01]  /*11010*/  MOV R11, 0xff800000 ;  /* 0xff800000000b7802 */ /* 0x000fe20000000f00 */
[----:B------:R-:W-:Y:S01]  /*11020*/  @P2 FFMA.FTZ R11, R3, c[0x0][0x238], R2 ;  /* 0x00008e00030b2a23 */ /* 0x000fe20000010002 */
        /* <DEDUP_REMOVED lines=26> */
.L_x_5684:
[----:B---34-:R-:W-:Y:S05]  /*111d0*/  BSYNC B0 ;  /* 0x0000000000007941 */ /* 0x018fea0003800000 */
.L_x_5683:
[----:B-1----:R-:W-:Y:S01]  /*111e0*/  IMAD.SHL.U32 R2, R9, 0x4, RZ ;  /* 0x0000000409027824 */ /* 0x002fe200078e00ff */
[----:B------:R-:W-:Y:S01]  /*111f0*/  IADD3 R0, R8, 0x10, RZ ;  /* 0x0000001008007810 */ /* 0x000fe20007ffe0ff */
[----:B------:R-:W-:Y:S02]  /*11200*/  IMAD R5, R5, c[0x0][0x22c], RZ ;  /* 0x00008b0005057a24 */ /* 0x000fe400078e02ff */
[----:B------:R-:W-:Y:S01]  /*11210*/  IMAD R123, R60, -0x40, R123 ;  /* 0xffffffc03c7b7824 */ /* 0x000fe200078e027b */
[----:B------:R-:W-:-:S04]  /*11220*/  SHF.R.S32.HI R3, RZ, 0x1f, R2 ;  /* 0x0000001fff037819 */ /* 0x000fc80000011402 */
[-C--:B------:R-:W-:Y:S01]  /*11230*/  ISETP.GE.AND P2, PT, R0, R123.reuse, PT ;  /* 0x0000007b0000720c */ /* 0x080fe20003f46270 */
[C---:B------:R-:W-:Y:S01]  /*11240*/  IMAD.WIDE R2, R8.reuse, 0x60, R2 ;  /* 0x0000006008027825 */ /* 0x040fe200078e0202 */
[C---:B------:R-:W-:Y:S02]  /*11250*/  ISETP.GE.AND P3, PT, R8.reuse, R123, PT ;  /* 0x0000007b0800720c */ /* 0x040fe40003f66270 */
[C---:B------:R-:W-:Y:S02]  /*11260*/  IADD3 R0, R8.reuse, 0x20, RZ ;  /* 0x0000002008007810 */ /* 0x040fe40007ffe0ff */
[C---:B------:R-:W-:Y:S02]  /*11270*/  IADD3 R2, P0, R5.reuse, R2, RZ ;  /* 0x0000000205027210 */ /* 0x040fe40007f1e0ff */
[----:B------:R-:W-:Y:S02]  /*11280*/  IADD3 R8, R8, 0x30, RZ ;  /* 0x0000003008087810 */ /* 0x000fe40007ffe0ff */
[----:B------:R-:W-:-:S02]  /*11290*/  LEA.HI.X.SX32 R5, R5, R3, 0x1, P0 ;  /* 0x0000000305057211 */ /* 0x000fc400000f0eff */
[----:B------:R-:W-:Y:S02]  /*112a0*/  LEA R4, P0, R2, c[0x0][0x1d8], 0x2 ;  /* 0x0000760002047a11 */ /* 0x000fe400078010ff */
[-C--:B------:R-:W-:Y:S02]  /*112b0*/  ISETP.GE.AND P1, PT, R0, R123.reuse, PT ;  /* 0x0000007b0000720c */ /* 0x080fe40003f26270 */
[----:B------:R-:W-:Y:S02]  /*112c0*/  LEA.HI.X R5, R2, c[0x0][0x1dc], R5, 0x2, P0 ;  /* 0x0000770002057a11 */ /* 0x000fe400000f1405 */
[----:B------:R-:W-:-:S03]  /*112d0*/  ISETP.GE.AND P0, PT, R8, R123, PT ;  /* 0x0000007b0800720c */ /* 0x000fc60003f06270 */
[----:B------:R1:W-:Y:S04]  /*112e0*/  @!P3 STG.E.128 [R4.64+0x80], R36 ;  /* 0x000080240400b986 */ /* 0x0003e8000c101d06 */
[----:B--2---:R1:W-:Y:S04]  /*112f0*/  @!P3 STG.E.128 [R4.64+0x100], R20 ;  /* 0x000100140400b986 */ /* 0x0043e8000c101d06 */
        /* <DEDUP_REMOVED lines=13> */
.L_x_5685:
        /* <DEDUP_REMOVED lines=11> */
.L_x_6172:


//--------------------- .text._ZN5flash24flash_fwd_splitkv_kernelI23Flash_fwd_kernel_traitsILi96ELi64ELi64ELi4ELb0ELb0EN7cutlass6half_tE19Flash_kernel_traitsILi96ELi64ELi64ELi4ES3_EELb1ELb0ELb0ELb0ELb1ELb1ELb1ELb1EEEvNS_16Flash_fwd_paramsE --------------------------
	.section	.text._ZN5flash24flash_fwd_splitkv_kernelI23Flash_fwd_kernel_traitsILi96ELi64ELi64ELi4ELb0ELb0EN7cutlass6half_tE19Flash_kernel_traitsILi96ELi64ELi64ELi4ES3_EELb1ELb0ELb0ELb0ELb1ELb1ELb1ELb1EEEvNS_16Flash_fwd_paramsE,"ax",@progbits
	.sectioninfo	@"SHI_REGISTERS=168"
	.align	128
        .global         _ZN5flash24flash_fwd_splitkv_kernelI23Flash_fwd_kernel_traitsILi96ELi64ELi64ELi4ELb0ELb0EN7cutlass6half_tE19Flash_kernel_traitsILi96ELi64ELi64ELi4ES3_EELb1ELb0ELb0ELb0ELb1ELb1ELb1ELb1EEEvNS_16Flash_fwd_paramsE
        .type           _ZN5flash24flash_fwd_splitkv_kernelI23Flash_fwd_kernel_traitsILi96ELi64ELi64ELi4ELb0ELb0EN7cutlass6half_tE19Flash_kernel_traitsILi96ELi64ELi64ELi4ES3_EELb1ELb0ELb0ELb0ELb1ELb1ELb1ELb1EEEvNS_16Flash_fwd_paramsE,@function
        .size           _ZN5flash24flash_fwd_splitkv_kernelI23Flash_fwd_kernel_traitsILi96ELi64ELi64ELi4ELb0ELb0EN7cutlass6half_tE19Flash_kernel_traitsILi96ELi64ELi64ELi4ES3_EELb1ELb0ELb0ELb0ELb1ELb1ELb1ELb1EEEvNS_16Flash_fwd_paramsE,(.L_x_6173 - _ZN5flash24flash_fwd_splitkv_kernelI23Flash_fwd_kernel_traitsILi96ELi64ELi64ELi4ELb0ELb0EN7cutlass6half_tE19Flash_kernel_traitsILi96ELi64ELi64ELi4ES3_EELb1ELb0ELb0ELb0ELb1ELb1ELb1ELb1EEEvNS_16Flash_fwd_paramsE)
        .other          _ZN5flash24flash_fwd_splitkv_kernelI23Flash_fwd_kernel_traitsILi96ELi64ELi64ELi4ELb0ELb0EN7cutlass6half_tE19Flash_kernel_traitsILi96ELi64ELi64ELi4ES3_EELb1ELb0ELb0ELb0ELb1ELb1ELb1ELb1EEEvNS_16Flash_fwd_paramsE,@"STO_CUDA_ENTRY STV_DEFAULT"
_ZN5flash24flash_fwd_splitkv_kernelI23Flash_fwd_kernel_traitsILi96ELi64ELi64ELi4ELb0ELb0EN7cutlass6half_tE19Flash_kernel_traitsILi96ELi64ELi64ELi4ES3_EELb1ELb0ELb0ELb0ELb1ELb1ELb1ELb1EEEvNS_16Flash_fwd_paramsE:
.text._ZN5flash24flash_fwd_splitkv_kernelI23Flash_fwd_kernel_traitsILi96ELi64ELi64ELi4ELb0ELb0EN7cutlass6half_tE19Flash_kernel_traitsILi96ELi64ELi64ELi4ES3_EELb1ELb0ELb0ELb0ELb1ELb1ELb1ELb1EEEvNS_16Flash_fwd_paramsE:
        /* <DEDUP_REMOVED lines=54> */
.L_x_5686:
[----:B-1-34-:R-:W-:Y:S02]  /*0360*/  MOV R4, c[0x0][0x218] ;  /* 0x0000860000047a02 */ /* 0x01afe40000000f00 */
.L_x_5687:
        /* <DEDUP_REMOVED lines=115> */
.L_x_5688:
        /* <DEDUP_REMOVED lines=93> */
.L_x_5689:
        /* <DEDUP_REMOVED lines=16> */
.L_x_5691:
        /* <DEDUP_REMOVED lines=54> */
.L_x_5690:
        /* <DEDUP_REMOVED lines=188> */
.L_x_5718:
        /* <DEDUP_REMOVED lines=186> */
.L_x_5696:
[----:B------:R-:W-:Y:S05]  /*2c30*/  BSYNC B0 ;  /* 0x0000000000007941 */ /* 0x000fea0003800000 */
.L_x_5695:
        /* <DEDUP_REMOVED lines=155> */
.L_x_5698:
[----:B------:R-:W-:Y:S05]  /*35f0*/  BSYNC B0 ;  /* 0x0000000000007941 */ /* 0x000fea0003800000 */
.L_x_5697:
        /* <DEDUP_REMOVED lines=8> */
.L_x_5694:
        /* <DEDUP_REMOVED lines=91> */
.L_x_5703:
[----:B------:R-:W-:Y:S05]  /*3c30*/  BSYNC B0 ;  /* 0x0000000000007941 */ /* 0x000fea0003800000 */
.L_x_5702:
        /* <DEDUP_REMOVED lines=89> */
.L_x_5705:
[----:B------:R-:W-:Y:S05]  /*41d0*/  BSYNC B0 ;  /* 0x0000000000007941 */ /* 0x000fea0003800000 */
.L_x_5704:
        /* <DEDUP_REMOVED lines=89> */
.L_x_5707:
[----:B------:R-:W-:Y:S05]  /*4770*/  BSYNC B0 ;  /* 0x0000000000007941 */ /* 0x000fea0003800000 */
.L_x_5706:
[----:B-----5:R1:W-:Y:S02]  /*4780*/  STG.E.128 [R112.64+0x80], R52 ;  /* 0x0000803470007986 */ /* 0x0203e4000c101d06 */
.L_x_5701:
[----:B------:R-:W-:Y:S05]  /*4790*/  BSYNC B1 ;  /* 0x0000000000017941 */ /* 0x000fea0003800000 */
.L_x_5700:
        /* <DEDUP_REMOVED lines=95> */
.L_x_5711:
[----:B------:R-:W-:Y:S05]  /*4d90*/  BSYNC B0 ;  /* 0x0000000000007941 */ /* 0x000fea0003800000 */
.L_x_5710:
        /* <DEDUP_REMOVED lines=93> */
.L_x_5713:
[----:B------:R-:W-:Y:S05]  /*5370*/  BSYNC B0 ;  /* 0x0000000000007941 */ /* 0x000fea0003800000 */
.L_x_5712:
        /* <DEDUP_REMOVED lines=93> */
.L_x_5715:
[----:B------:R-:W-:Y:S05]  /*5950*/  BSYNC B0 ;  /* 0x0000000000007941 */ /* 0x000fea0003800000 */
.L_x_5714:
[----:B-----5:R1:W-:Y:S02]  /*5960*/  STG.E.128 [R114.64+0x80], R52 ;  /* 0x0000803472007986 */ /* 0x0203e4000c101d06 */
.L_x_5709:
[----:B------:R-:W-:Y:S05]  /*5970*/  BSYNC B1 ;  /* 0x0000000000017941 */ /* 0x000fea0003800000 */
.L_x_5708:
        /* <DEDUP_REMOVED lines=8> */
.L_x_5693:
        /* <DEDUP_REMOVED lines=13> */
.L_x_5699:
        /* <DEDUP_REMOVED lines=80> */
.L_x_5716:
        /* <DEDUP_REMOVED lines=8> */
.L_x_5717:
[----:B------:R-:W-:Y:S04]  /*6050*/  IADD3 R13, R13, -0x1, RZ ;  /* 0xffffffff0d0d7810 */ /* 0x000fe80007ffe0ff */
[----:B------:R-:W-:Y:S11]  /*6060*/  ISETP.GT.AND P0, PT, R13, R80, PT ;  /* 0x000000500d00720c */ /* 0x000ff60003f04270 */
[----:B------:R-:W-:Y:S02]  /*6070*/  @!UPT UIADD3 URZ, URZ, URZ, URZ ;  /* 0x0000003f3f3ff290 */ /* 0x000fe4000fffe03f */
[----:B------:R-:W-:-:S05]  /*6080*/  @P0 BRA `(.L_x_5718) ;  /* 0xffffc00000000947 */ /* 0x000fca000383ffff */
.L_x_5692:
        /* <DEDUP_REMOVED lines=85> */
.L_x_5725:
[----:B------:R-:W-:Y:S05]  /*65e0*/  BSYNC B0 ;  /* 0x0000000000007941 */ /* 0x000fea0003800000 */
.L_x_5724:
        /* <DEDUP_REMOVED lines=46> */
.L_x_5727:
[----:B------:R-:W-:Y:S05]  /*68d0*/  BSYNC B0 ;  /* 0x0000000000007941 */ /* 0x000fea0003800000 */
.L_x_5726:
        /* <DEDUP_REMOVED lines=44> */
.L_x_5729:
[----:B------:R-:W-:Y:S05]  /*6ba0*/  BSYNC B0 ;  /* 0x0000000000007941 */ /* 0x000fea0003800000 */
.L_x_5728:
[----:B-----5:R2:W-:Y:S02]  /*6bb0*/  STS.128 [R124+0x2000], R28 ;  /* 0x0020001c7c007388 */ /* 0x0205e40000000c00 */
.L_x_5723:
[----:B------:R-:W-:Y:S05]  /*6bc0*/  BSYNC B1 ;  /* 0x0000000000017941 */ /* 0x000fea0003800000 */
.L_x_5722:
        /* <DEDUP_REMOVED lines=18> */
[----:B-----5:R-:W-:Y:S01]  /*6cf0*/  MOV R20, R11 ;  /* 0x0000000b00147202 */ /* 0x020fe20000000f00 */
[--C-:B------:R-:W-:Y:S01]  /*6d00*/  HADD2.F32 R23, -RZ, R9.reuse.H0_H0 ;  /* 0x20000009ff177230 */ /* 0x100fe20000004100 */
[----:B------:R-:W-:Y:S01]  /*6d10*/  MOV R21, R10 ;  /* 0x0000000a00157202 */ /* 0x000fe20000000f00 */
[----:B------:R-:W-:Y:S02]  /*6d20*/  HADD2.F32 R22, -RZ, R9.H1_H1 ;  /* 0x30000009ff167230 */ /* 0x000fe40000004100 */
[----:B------:R-:W-:-:S02]  /*6d30*/  HADD2.F32 R15, -RZ, R20.H0_H0 ;  /* 0x20000014ff0f7230 */ /* 0x000fc40000004100 */
[----:B------:R-:W-:Y:S02]  /*6d40*/  HADD2.F32 R20, -RZ, R20.H1_H1 ;  /* 0x30000014ff147230 */ /* 0x000fe40000004100 */
        /* <DEDUP_REMOVED lines=33> */
.L_x_5732:
[----:B------:R-:W-:Y:S05]  /*6f60*/  BSYNC B0 ;  /* 0x0000000000007941 */ /* 0x000fea0003800000 */
.L_x_5731:
        /* <DEDUP_REMOVED lines=8> */
[--C-:B------:R-:W-:Y:S01]  /*6ff0*/  HADD2.F32 R20, -RZ, R15.reuse.H0_H0 ;  /* 0x2000000fff147230 */ /* 0x100fe20000004100 */
[----:B------:R-:W-:Y:S01]  /*7000*/  MOV R21, R14 ;  /* 0x0000000e00157202 */ /* 0x000fe20000000f00 */
[----:B------:R-:W-:Y:S02]  /*7010*/  HADD2.F32 R15, -RZ, R15.H1_H1 ;  /* 0x3000000fff0f7230 */ /* 0x000fe40000004100 */
[--C-:B------:R-:W-:Y:S02]  /*7020*/  HADD2.F32 R23, -RZ, R13.reuse.H1_H1 ;  /* 0x3000000dff177230 */ /* 0x100fe40000004100 */
[----:B------:R-:W-:-:S02]  /*7030*/  HADD2.F32 R22, -RZ, R13.H0_H0 ;  /* 0x2000000dff167230 */ /* 0x000fc40000004100 */
        /* <DEDUP_REMOVED lines=32> */
.L_x_5734:
[----:B------:R-:W-:Y:S05]  /*7240*/  BSYNC B0 ;  /* 0x0000000000007941 */ /* 0x000fea0003800000 */
.L_x_5733:
        /* <DEDUP_REMOVED lines=10> */
[--C-:B------:R-:W-:Y:S02]  /*72f0*/  HADD2.F32 R12, -RZ, R27.reuse.H0_H0 ;  /* 0x2000001bff0c7230 */ /* 0x100fe40000004100 */
[----:B------:R-:W-:-:S02]  /*7300*/  HADD2.F32 R13, -RZ, R27.H1_H1 ;  /* 0x3000001bff0d7230 */ /* 0x000fc40000004100 */
        /* <DEDUP_REMOVED lines=32> */
.L_x_5736:
[----:B------:R-:W-:Y:S05]  /*7510*/  BSYNC B0 ;  /* 0x0000000000007941 */ /* 0x000fea0003800000 */
.L_x_5735:
[----:B-----5:R3:W-:Y:S01]  /*7520*/  STS.128 [R124+0x2800], R24 ;  /* 0x002800187c007388 */ /* 0x0207e20000000c00 */
[----:B------:R-:W-:Y:S05]  /*7530*/  BRA `(.L_x_5730) ;  /* 0x000022d000007947 */ /* 0x000fea0003800000 */
.L_x_5721:
        /* <DEDUP_REMOVED lines=86> */
.L_x_5740:
[----:B------:R-:W-:Y:S05]  /*7aa0*/  BSYNC B0 ;  /* 0x0000000000007941 */ /* 0x000fea0003800000 */
.L_x_5739:
        /* <DEDUP_REMOVED lines=87> */
.L_x_5742:
[----:B------:R-:W-:Y:S05]  /*8020*/  BSYNC B0 ;  /* 0x0000000000007941 */ /* 0x000fea0003800000 */
.L_x_5741:
        /* <DEDUP_REMOVED lines=86> */
.L_x_5744:
[----:B------:R-:W-:Y:S05]  /*8590*/  BSYNC B0 ;  /* 0x0000000000007941 */ /* 0x000fea0003800000 */
.L_x_5743:
[----:B-----5:R3:W-:Y:S02]  /*85a0*/  STS.128 [R124+0x2000], R20 ;  /* 0x002000147c007388 */ /* 0x0207e40000000c00 */
.L_x_5738:
[----:B------:R-:W-:Y:S05]  /*85b0*/  BSYNC B1 ;  /* 0x0000000000017941 */ /* 0x000fea0003800000 */
.L_x_5737:
        /* <DEDUP_REMOVED lines=90> */
.L_x_5746:
[----:B------:R-:W-:Y:S05]  /*8b60*/  BSYNC B0 ;  /* 0x0000000000007941 */ /* 0x000fea0003800000 */
.L_x_5745:
        /* <DEDUP_REMOVED lines=89> */
.L_x_5748:
[----:B------:R-:W-:Y:S05]  /*9100*/  BSYNC B0 ;  /* 0x0000000000007941 */ /* 0x000fea0003800000 */
.L_x_5747:
        /* <DEDUP_REMOVED lines=90> */
.L_x_5750:
[----:B------:R-:W-:Y:S05]  /*96b0*/  BSYNC B0 ;  /* 0x0000000000007941 */ /* 0x000fea0003800000 */
.L_x_5749:
[----:B-----5:R4:W-:Y:S01]  /*96c0*/  STS.128 [R124+0x2800], R12 ;  /* 0x0028000c7c007388 */ /* 0x0209e20000000c00 */
[----:B------:R-:W-:Y:S05]  /*96d0*/  BRA `(.L_x_5730) ;  /* 0x0000013000007947 */ /* 0x000fea0003800000 */
.L_x_5720:
        /* <DEDUP_REMOVED lines=19> */
.L_x_5730:
[----:B------:R-:W-:Y:S05]  /*9810*/  BSYNC B2 ;  /* 0x0000000000027941 */ /* 0x000fea0003800000 */
.L_x_5719:
        /* <DEDUP_REMOVED lines=45> */
[----:B------:R-:W-:Y:S01]  /*9af0*/  LOP3.LUT R84, R5, 0x8, R84, 0xf8, !PT ;  /* 0x0000000805547812 */ /* 0x000fe200078ef854 */
[----:B------:R-:W-:Y:S01]  /*9b00*/  IMAD R97, R97, 0x10, R58 ;  /* 0x0000001061617824 */ /* 0x000fe200078e023a */
[----:B------:R-:W-:Y:S01]  /*9b10*/  SHF.R.U32.HI R5, RZ, 0x3, R5 ;  /* 0x00000003ff057819 */ /* 0x000fe20000011605 */
[----:B------:R-:W-:Y:S01]  /*9b20*/  IMAD R121, R41, 0x20, R2 ;  /* 0x0000002029797824 */ /* 0x000fe200078e0202 */
[----:B------:R-:W-:Y:S01]  /*9b30*/  LOP3.LUT R120, R75, R120, RZ, 0x3c, !PT ;  /* 0x000000784b787212 */ /* 0x000fe200078e3cff */
[----:B------:R-:W-:Y:S01]  /*9b40*/  IMAD R41, R41, 0x20, R42 ;  /* 0x0000002029297824 */ /* 0x000fe200078e022a */
[----:B------:R-:W-:Y:S02]  /*9b50*/  LOP3.LUT R84, R84, R5, RZ, 0x3c, !PT ;  /* 0x0000000554547212 */ /* 0x000fe400078e3cff */
[----:B------:R-:W-:Y:S01]  /*9b60*/  LEA.HI.X R91, R88, c[0x0][0x174], R85, 0x1, P0 ;  /* 0x00005d00585b7a11 */ /* 0x000fe200000f0c55 */
[----:B------:R-:W-:Y:S01]  /*9b70*/  IMAD.U32 R120, R3, 0x20, R120 ;  /* 0x0000002003787824 */ /* 0x000fe200078e0078 */
[C---:B------:R-:W-:Y:S01]  /*9b80*/  @!P1 LEA R4, P0, R67.reuse, R90, 0x1 ;  /* 0x0000005a43049211 */ /* 0x040fe200078008ff */
[----:B------:R-:W-:Y:S01]  /*9b90*/  IMAD.IADD R121, R84, 0x1, R121 ;  /* 0x0000000154797824 */ /* 0x000fe200078e0279 */
        /* <DEDUP_REMOVED lines=10> */
[C---:B------:R-:W-:Y:S02]  /*9c40*/  IMAD.IADD R0, R57.reuse, 0x1, -R0 ;  /* 0x0000000139007824 */ /* 0x040fe400078e0a00 */
[----:B------:R-:W-:Y:S02]  /*9c50*/  IMAD.IADD R117, R120, 0x1, R3 ;  /* 0x0000000178757824 */ /* 0x000fe400078e0203 */
[----:B------:R-:W-:Y:S02]  /*9c60*/  IMAD.SHL.U32 R57, R57, 0x2, RZ ;  /* 0x0000000239397824 */ /* 0x000fe400078e00ff */
[----:B------:R-:W-:-:S03]  /*9c70*/  IMAD.IADD R118, R84, 0x1, R41 ;  /* 0x0000000154767824 */ /* 0x000fc600078e0229 */
[----:B------:R-:W-:Y:S01]  /*9c80*/  LOP3.LUT R2, R57, 0x6, RZ, 0xc0, !PT ;  /* 0x0000000639027812 */ /* 0x000fe200078ec0ff */
        /* <DEDUP_REMOVED lines=23> */
[----:B---3--:R-:W-:Y:S04]  /*9e00*/  LDSM.16.M88.4 R20, [R117+0x3000] ;  /* 0x003000007514783b */ /* 0x008fe80000000200 */
[----:B------:R-:W3:Y:S04]  /*9e10*/  LDSM.16.M88.4 R32, [R120+0x3400] ;  /* 0x003400007820783b */ /* 0x000ee80000000200 */
[----:B------:R-:W-:Y:S04]  /*9e20*/  LDSM.16.M88.4 R64, [R121+0x1000] ;  /* 0x001000007940783b */ /* 0x000fe80000000200 */
[----:B------:R-:W4:Y:S04]  /*9e30*/  LDSM.16.M88.4 R60, [R120+0x4000] ;  /* 0x00400000783c783b */ /* 0x000f280000000200 */
[----:B------:R-:W1:Y:S04]  /*9e40*/  LDSM.16.M88.4 R48, [R120+0x3800] ;  /* 0x003800007830783b */ /* 0x000e680000000200 */
[----:B------:R-:W1:Y:S04]  /*9e50*/  LDSM.16.M88.4 R8, [R120+0x3c00] ;  /* 0x003c00007808783b */ /* 0x000e680000000200 */
[----:B-----5:R-:W5:Y:S04]  /*9e60*/  LDSM.16.M88.4 R4, [R117+0x3400] ;  /* 0x003400007504783b */ /* 0x020f680000000200 */
[----:B------:R-:W-:Y:S01]  /*9e70*/  LDSM.16.M88.4 R44, [R119+0x1000] ;  /* 0x00100000772c783b */ /* 0x000fe20000000200 */
[C---:B--2-4-:R-:W-:Y:S03]  /*9e80*/  HMMA.16816.F32 R12, R68.reuse, R16, RZ ;  /* 0x00000010440c723c */ /* 0x054fe600000018ff */
[----:B------:R-:W2:Y:S04]  /*9e90*/  LDSM.16.M88.4 R36, [R117+0x4000] ;  /* 0x004000007524783b */ /* 0x000ea80000000200 */
[----:B------:R-:W4:Y:S01]  /*9ea0*/  LDSM.16.M88.4 R104, [R117+0x3800] ;  /* 0x003800007568783b */ /* 0x000f220000000200 */
[C---:B------:R-:W-:Y:S03]  /*9eb0*/  HMMA.16816.F32 R16, R68.reuse, R18, RZ ;  /* 0x000000124410723c */ /* 0x040fe600000018ff */
[----:B------:R-:W1:Y:S04]  /*9ec0*/  LDSM.16.M88.4 R28, [R120+0x4400] ;  /* 0x00440000781c783b */ /* 0x000e680000000200 */
[----:B------:R-:W-:Y:S01]  /*9ed0*/  LDSM.16.M88.4 R100, [R117+0x4400] ;  /* 0x004400007564783b */ /* 0x000fe20000000200 */
[----:B---3--:R-:W-:Y:S03]  /*9ee0*/  HMMA.16816.F32 R24, R68, R32, RZ ;  /* 0x000000204418723c */ /* 0x008fe600000018ff */
[----:B------:R-:W-:Y:S04]  /*9ef0*/  LDSM.16.M88.4 R92, [R117+0x5000] ;  /* 0x00500000755c783b */ /* 0x000fe80000000200 */
[----:B------:R-:W-:Y:S01]  /*9f00*/  LDSM.16.M88.4 R76, [R117+0x3c00] ;  /* 0x003c0000754c783b */ /* 0x000fe20000000200 */
[C---:B------:R-:W-:Y:S03]  /*9f10*/  HMMA.16816.F32 R12, R80.reuse, R20, R12 ;  /* 0x00000014500c723c */ /* 0x040fe6000000180c */
[----:B------:R-:W0:Y:S05]  /*9f20*/  LDGDEPBAR ;  /* 0x00000000000079af */ /* 0x000e2a0000000000 */
[----:B------:R-:W-:Y:S01]  /*9f30*/  HMMA.16816.F32 R16, R80, R22, R16 ;  /* 0x000000165010723c */ /* 0x000fe20000001810 */
[----:B------:R-:W-:Y:S07]  /*9f40*/  LDSM.16.M88.4 R20, [R120+0x5000] ;  /* 0x005000007814783b */ /* 0x000fee0000000200 */
[----:B------:R-:W-:Y:S08]  /*9f50*/  HMMA.16816.F32 R32, R68, R34, RZ ;  /* 0x000000224420723c */ /* 0x000ff000000018ff */
[----:B------:R-:W-:Y:S08]  /*9f60*/  HMMA.16816.F32 R12, R64, R60, R12 ;  /* 0x0000003c400c723c */ /* 0x000ff0000000180c */
[C---:B-1----:R-:W-:Y:S08]  /*9f70*/  HMMA.16816.F32 R52, R68.reuse, R48, RZ ;  /* 0x000000304434723c */ /* 0x042ff000000018ff */
[C---:B------:R-:W-:Y:S08]  /*9f80*/  HMMA.16816.F32 R48, R68.reuse, R50, RZ ;  /* 0x000000324430723c */ /* 0x040ff000000018ff */
[C---:B------:R-:W-:Y:S08]  /*9f90*/  HMMA.16816.F32 R72, R68.reuse, R8, RZ ;  /* 0x000000084448723c */ /* 0x040ff000000018ff */
[----:B------:R-:W-:Y:S01]  /*9fa0*/  HMMA.16816.F32 R68, R68, R10, RZ ;  /* 0x0000000a4444723c */ /* 0x000fe200000018ff */
[----:B------:R-:W1:Y:S07]  /*9fb0*/  LDSM.16.M88.4 R8, [R121+0x2000] ;  /* 0x002000007908783b */ /* 0x000e6e0000000200 */
[----:B------:R-:W-:Y:S01]  /*9fc0*/  HMMA.16816.F32 R16, R64, R62, R16 ;  /* 0x0000003e4010723c */ /* 0x000fe20000001810 */
[----:B------:R-:W3:Y:S07]  /*9fd0*/  LDSM.16.M88.4 R60, [R120+0x4800] ;  /* 0x00480000783c783b */ /* 0x000eee0000000200 */
[C---:B-----5:R-:W-:Y:S08]  /*9fe0*/  HMMA.16816.F32 R24, R80.reuse, R4, R24 ;  /* 0x000000045018723c */ /* 0x060ff00000001818 */
[----:B------:R-:W-:Y:S01]  /*9ff0*/  HMMA.16816.F32 R32, R80, R6, R32 ;  /* 0x000000065020723c */ /* 0x000fe20000001820 */
[----:B------:R-:W5:Y:S07]  /*a000*/  LDSM.16.M88.4 R4, [R119+0x2000] ;  /* 0x002000007704783b */ /* 0x000f6e0000000200 */
[C---:B--2---:R-:W-:Y:S08]  /*a010*/  HMMA.16816.F32 R12, R44.reuse, R36, R12 ;  /* 0x000000242c0c723c */ /* 0x044ff0000000180c */
[----:B------:R-:W-:Y:S01]  /*a020*/  HMMA.16816.F32 R16, R44, R38, R16 ;  /* 0x000000262c10723c */ /* 0x000fe20000001810 */
[----:B------:R-:W-:Y:S07]  /*a030*/  LDSM.16.M88.4 R36, [R117+0x4800] ;  /* 0x004800007524783b */ /* 0x000fee0000000200 */
[----:B----4-:R-:W-:Y:S08]  /*a040*/  HMMA.16816.F32 R52, R80, R104, R52 ;  /* 0x000000685034723c */ /* 0x010ff00000001834 */
[C---:B------:R-:W-:Y:S08]  /*a050*/  HMMA.16816.F32 R24, R64.reuse, R28, R24 ;  /* 0x0000001c4018723c */ /* 0x040ff00000001818 */
[----:B------:R-:W-:Y:S01]  /*a060*/  HMMA.16816.F32 R32, R64, R30, R32 ;  /* 0x0000001e4020723c */ /* 0x000fe20000001820 */
[----:B------:R-:W2:Y:S07]  /*a070*/  LDSM.16.M88.4 R28, [R120+0x5400] ;  /* 0x00540000781c783b */ /* 0x000eae0000000200 */
[C---:B-1----:R-:W-:Y:S08]  /*a080*/  HMMA.16816.F32 R12, R8.reuse, R20, R12 ;  /* 0x00000014080c723c */ /* 0x042ff0000000180c */
[----:B------:R-:W-:Y:S01]  /*a090*/  HMMA.16816.F32 R16, R8, R22, R16 ;  /* 0x000000160810723c */ /* 0x000fe20000001810 */
[----:B------:R-:W1:Y:S07]  /*a0a0*/  LDSM.16.M88.4 R20, [R117+0x5400] ;  /* 0x005400007514783b */ /* 0x000e6e0000000200 */
[----:B------:R-:W-:Y:S08]  /*a0b0*/  HMMA.16816.F32 R24, R44, R100, R24 ;  /* 0x000000642c18723c */ /* 0x000ff00000001818 */
[----:B---3--:R-:W-:Y:S08]  /*a0c0*/  HMMA.16816.F32 R52, R64, R60, R52 ;  /* 0x0000003c4034723c */ /* 0x008ff00000001834 */
[----:B------:R-:W-:Y:S08]  /*a0d0*/  HMMA.16816.F32 R32, R44, R102, R32 ;  /* 0x000000662c20723c */ /* 0x000ff00000001820 */
[C---:B-----5:R-:W-:Y:S08]  /*a0e0*/  HMMA.16816.F32 R12, R4.reuse, R92, R12 ;  /* 0x0000005c040c723c */ /* 0x060ff0000000180c */
[----:B------:R-:W-:Y:S01]  /*a0f0*/  HMMA.16816.F32 R16, R4, R94, R16 ;  /* 0x0000005e0410723c */ /* 0x000fe20000001810 */
[----:B------:R-:W-:Y:S07]  /*a100*/  LDSM.16.M88.4 R92, [R120+0x5800] ;  /* 0x00580000785c783b */ /* 0x000fee0000000200 */
[----:B--2---:R-:W-:Y:S08]  /*a110*/  HMMA.16816.F32 R24, R8, R28, R24 ;  /* 0x0000001c0818723c */ /* 0x004ff00000001818 */
[----:B------:R-:W-:Y:S01]  /*a120*/  HMMA.16816.F32 R52, R44, R36, R52 ;  /* 0x000000242c34723c */ /* 0x000fe20000001834 */
[----:B------:R-:W-:-:S02]  /*a130*/  FMUL.FTZ R3, R12, c[0x0][0x2ec] ;  /* 0x0000bb000c037a20 */ /* 0x000fc40000410000 */
[----:B------:R-:W-:-:S04]  /*a140*/  FMUL.FTZ R60, R13, c[0x0][0x2ec] ;  /* 0x0000bb000d3c7a20 */ /* 0x000fc80000410000 */
[----:B------:R-:W-:Y:S01]  /*a150*/  FMUL.FTZ R36, R14, c[0x0][0x2ec] ;  /* 0x0000bb000e247a20 */ /* 0x000fe20000410000 */
[----:B------:R-:W-:Y:S01]  /*a160*/  HMMA.16816.F32 R32, R8, R30, R32 ;  /* 0x0000001e0820723c */ /* 0x000fe20000001820 */
[----:B------:R-:W-:Y:S01]  /*a170*/  FMUL.FTZ R37, R15, c[0x0][0x2ec] ;  /* 0x0000bb000f257a20 */ /* 0x000fe20000410000 */
[----:B------:R-:W-:Y:S01]  /*a180*/  LDSM.16.M88.4 R28, [R117+0x5800] ;  /* 0x00580000751c783b */ /* 0x000fe20000000200 */
[----:B------:R-:W-:Y:S01]  /*a190*/  FMUL.FTZ R16, R16, c[0x0][0x2ec] ;  /* 0x0000bb0010107a20 */ /* 0x000fe20000410000 */
[----:B------:R-:W2:Y:S01]  /*a1a0*/  MUFU.TANH R60, R60 ;  /* 0x0000003c003c7308 */ /* 0x000ea20000002400 */
[----:B------:R-:W-:Y:S01]  /*a1b0*/  FMUL.FTZ R17, R17, c[0x0][0x2ec] ;  /* 0x0000bb0011117a20 */ /* 0x000fe20000410000 */
[----:B------:R-:W3:Y:S01]  /*a1c0*/  LDSM.16.M88.4 R12, [R120+0x4c00] ;  /* 0x004c0000780c783b */ /* 0x000ee20000000200 */
[----:B------:R-:W-:Y:S01]  /*a1d0*/  FMUL.FTZ R61, R18, c[0x0][0x2ec] ;  /* 0x0000bb00123d7a20 */ /* 0x000fe20000410000 */
[C---:B------:R-:W-:Y:S04]  /*a1e0*/  HMMA.16816.F32 R48, R80.reuse, R106, R48 ;  /* 0x0000006a5030723c */ /* 0x040fe80000001830 */
[----:B------:R-:W4:Y:S04]  /*a1f0*/  MUFU.TANH R37, R37 ;  /* 0x0000002500257308 */ /* 0x000f280000002400 */
[----:B------:R-:W-:Y:S04]  /*a200*/  HMMA.16816.F32 R68, R80, R78, R68 ;  /* 0x0000004e5044723c */ /* 0x000fe80000001844 */
[----:B------:R-:W-:Y:S04]  /*a210*/  MUFU.TANH R61, R61 ;  /* 0x0000003d003d7308 */ /* 0x000fe80000002400 */
[C---:B-1----:R-:W-:Y:S04]  /*a220*/  HMMA.16816.F32 R24, R4.reuse, R20, R24 ;  /* 0x000000140418723c */ /* 0x042fe80000001818 */
[----:B------:R-:W1:Y:S04]  /*a230*/  MUFU.TANH R20, R16 ;  /* 0x0000001000147308 */ /* 0x000e680000002400 */
[----:B------:R-:W-:Y:S04]  /*a240*/  HMMA.16816.F32 R32, R4, R22, R32 ;  /* 0x000000160420723c */ /* 0x000fe80000001820 */
[----:B------:R5:W1:Y:S03]  /*a250*/  MUFU.TANH R21, R17 ;  /* 0x0000001100157308 */ /* 0x000a660000002400 */
[----:B------:R-:W-:Y:S01]  /*a260*/  FMUL.FTZ R22, R19, c[0x0][0x2ec] ;  /* 0x0000bb0013167a20 */ /* 0x000fe20000410000 */
[----:B------:R-:W-:Y:S04]  /*a270*/  HMMA.16816.F32 R72, R80, R76, R72 ;  /* 0x0000004c5048723c */ /* 0x000fe80000001848 */
[----:B------:R-:W-:Y:S04]  /*a280*/  MUFU.TANH R3, R3 ;  /* 0x0000000300037308 */ /* 0x000fe80000002400 */
[----:B------:R-:W-:Y:S01]  /*a290*/  HMMA.16816.F32 R48, R64, R62, R48 ;  /* 0x0000003e4030723c */ /* 0x000fe20000001830 */
[----:B------:R-:W-:-:S02]  /*a2a0*/  FMUL.FTZ R23, R25, c[0x0][0x2ec] ;  /* 0x0000bb0019177a20 */ /* 0x000fc40000410000 */
[----:B------:R-:W-:Y:S01]  /*a2b0*/  FMUL.FTZ R25, R26, c[0x0][0x2ec] ;  /* 0x0000bb001a197a20 */ /* 0x000fe20000410000 */
[----:B-----5:R-:W5:Y:S01]  /*a2c0*/  LDSM.16.M88.4 R16, [R117+0x4c00] ;  /* 0x004c00007510783b */ /* 0x020f620000000200 */
[----:B------:R-:W-:Y:S01]  /*a2d0*/  FMUL.FTZ R26, R27, c[0x0][0x2ec] ;  /* 0x0000bb001b1a7a20 */ /* 0x000fe20000410000 */
[----:B------:R-:W1:Y:S01]  /*a2e0*/  MUFU.TANH R22, R22 ;  /* 0x0000001600167308 */ /* 0x000e620000002400 */
[----:B------:R-:W-:Y:S01]  /*a2f0*/  FMUL.FTZ R24, R24, c[0x0][0x2ec] ;  /* 0x0000bb0018187a20 */ /* 0x000fe20000410000 */
[----:B---3--:R-:W-:Y:S01]  /*a300*/  HMMA.16816.F32 R68, R64, R14, R68 ;  /* 0x0000000e4044723c */ /* 0x008fe20000001844 */
[----:B------:R-:W-:Y:S02]  /*a310*/  FMUL.FTZ R27, R32, c[0x0][0x2ec] ;  /* 0x0000bb00201b7a20 */ /* 0x000fe40000410000 */
[----:B------:R-:W-:-:S03]  /*a320*/  FMUL.FTZ R32, R35, c[0x0][0x2ec] ;  /* 0x0000bb0023207a20 */ /* 0x000fc60000410000 */
[----:B------:R-:W3:Y:S02]  /*a330*/  MUFU.TANH R23, R23 ;  /* 0x0000001700177308 */ /* 0x000ee40000002400 */
[----:B------:R-:W-:Y:S01]  /*a340*/  HMMA.16816.F32 R72, R64, R12, R72 ;  /* 0x0000000c4048723c */ /* 0x000fe20000001848 */
[----:B------:R-:W1:Y:S05]  /*a350*/  LDSM.16.M88.4 R12, [R120+0x5c00] ;  /* 0x005c0000780c783b */ /* 0x000e6a0000000200 */
[----:B------:R-:W1:Y:S02]  /*a360*/  MUFU.TANH R26, R26 ;  /* 0x0000001a001a7308 */ /* 0x000e640000002400 */
[----:B------:R-:W-:Y:S06]  /*a370*/  HMMA.16816.F32 R48, R44, R38, R48 ;  /* 0x000000262c30723c */ /* 0x000fec0000001830 */
[----:B------:R-:W1:Y:S02]  /*a380*/  MUFU.TANH R27, R27 ;  /* 0x0000001b001b7308 */ /* 0x000e640000002400 */
[----:B------:R-:W-:Y:S06]  /*a390*/  HMMA.16816.F32 R52, R8, R92, R52 ;  /* 0x0000005c0834723c */ /* 0x000fec0000001834 */
[----:B------:R-:W-:Y:S02]  /*a3a0*/  MUFU.TANH R24, R24 ;  /* 0x0000001800187308 */ /* 0x000fe40000002400 */
[C---:B-----5:R-:W-:Y:S06]  /*a3b0*/  HMMA.16816.F32 R68, R44.reuse, R18, R68 ;  /* 0x000000122c44723c */ /* 0x060fec0000001844 */
[----:B------:R-:W-:Y:S02]  /*a3c0*/  MUFU.TANH R25, R25 ;  /* 0x0000001900197308 */ /* 0x000fe40000002400 */
[----:B------:R-:W-:Y:S01]  /*a3d0*/  HMMA.16816.F32 R72, R44, R16, R72 ;  /* 0x000000102c48723c */ /* 0x000fe20000001848 */
[----:B------:R-:W5:Y:S05]  /*a3e0*/  LDSM.16.M88.4 R16, [R117+0x5c00] ;  /* 0x005c00007510783b */ /* 0x000f6a0000000200 */
[----:B------:R-:W-:Y:S01]  /*a3f0*/  MUFU.TANH R32, R32 ;  /* 0x0000002000207308 */ /* 0x000fe20000002400 */
[----:B------:R-:W-:-:S04]  /*a400*/  DEPBAR.LE SB0, 0x0 ;  /* 0x000080000000791a */ /* 0x000fc80000000000 */
[----:B------:R-:W-:Y:S03]  /*a410*/  HMMA.16816.F32 R48, R8, R94, R48 ;  /* 0x0000005e0830723c */ /* 0x000fe60000001830 */
[----:B------:R-:W-:Y:S05]  /*a420*/  MUFU.TANH R36, R36 ;  /* 0x0000002400247308 */ /* 0x000fea0000002400 */
[----:B------:R-:W-:Y:S07]  /*a430*/  HMMA.16816.F32 R52, R4, R28, R52 ;  /* 0x0000001c0434723c */ /* 0x000fee0000001834 */
[----:B------:R-:W-:Y:S01]  /*a440*/  FMUL.FTZ R28, R33, c[0x0][0x2ec] ;  /* 0x0000bb00211c7a20 */ /* 0x000fe20000410000 */
[----:B-1----:R-:W-:Y:S01]  /*a450*/  HMMA.16816.F32 R68, R8, R14, R68 ;  /* 0x0000000e0844723c */ /* 0x002fe20000001844 */
[----:B------:R-:W-:Y:S01]  /*a460*/  SHF.R.S32.HI R33, RZ, 0x1f, R0 ;  /* 0x0000001fff217819 */ /* 0x000fe20000011400 */
[----:B------:R-:W-:-:S03]  /*a470*/  FMUL.FTZ R29, R34, c[0x0][0x2ec] ;  /* 0x0000bb00221d7a20 */ /* 0x000fc60000410000 */
[----:B------:R-:W-:Y:S01]  /*a480*/  LEA.HI R33, R33, R0, RZ, 0x2 ;  /* 0x0000000021217211 */ /* 0x000fe200078f10ff */
[----:B------:R-:W-:Y:S02]  /*a490*/  MUFU.TANH R28, R28 ;  /* 0x0000001c001c7308 */ /* 0x000fe40000002400 */
[----:B------:R-:W-:Y:S01]  /*a4a0*/  HMMA.16816.F32 R72, R8, R12, R72 ;  /* 0x0000000c0848723c */ /* 0x000fe20000001848 */
[----:B------:R-:W-:-:S04]  /*a4b0*/  SHF.R.S32.HI R130, RZ, 0x2, R33 ;  /* 0x00000002ff827819 */ /* 0x000fc80000011421 */
[----:B------:R-:W-:Y:S01]  /*a4c0*/  IADD3 R0, R97, 0x1, R130 ;  /* 0x0000000161007810 */ /* 0x000fe20007ffe082 */
[----:B------:R-:W1:Y:S01]  /*a4d0*/  MUFU.TANH R29, R29 ;  /* 0x0000001d001d7308 */ /* 0x000e620000002400 */
[----:B------:R-:W-:Y:S01]  /*a4e0*/  IMAD R13, R135, 0x40, R2 ;  /* 0x00000040870d7824 */ /* 0x000fe200078e0202 */
[C---:B------:R-:W-:Y:S01]  /*a4f0*/  HMMA.16816.F32 R48, R4.reuse, R30, R48 ;  /* 0x0000001e0430723c */ /* 0x040fe20000001830 */
[----:B------:R-:W-:Y:S01]  /*a500*/  IADD3 R0, R59, R0, -R123 ;  /* 0x000000003b007210 */ /* 0x000fe20007ffe87b */
[----:B------:R-:W-:Y:S02]  /*a510*/  FMUL.FTZ R52, R52, c[0x0][0x2ec] ;  /* 0x0000bb0034347a20 */ /* 0x000fe40000410000 */
[----:B------:R-:W-:Y:S01]  /*a520*/  FMUL.FTZ R54, R54, c[0x0][0x2ec] ;  /* 0x0000bb0036367a20 */ /* 0x000fe20000410000 */
[----:B------:R-:W-:Y:S01]  /*a530*/  IADD3 R0, R0, c[0x0][0x2e8], RZ ;  /* 0x0000ba0000007a10 */ /* 0x000fe20007ffe0ff */
[----:B------:R-:W1:Y:S01]  /*a540*/  MUFU.TANH R111, R52 ;  /* 0x00000034006f7308 */ /* 0x000e620000002400 */
[----:B------:R-:W-:Y:S01]  /*a550*/  IADD3 R31, R13, 0x1, RZ ;  /* 0x000000010d1f7810 */ /* 0x000fe20007ffe0ff */
[C---:B-----5:R-:W-:Y:S01]  /*a560*/  HMMA.16816.F32 R68, R4.reuse, R18, R68 ;  /* 0x000000120444723c */ /* 0x060fe20000001844 */
[C---:B------:R-:W-:Y:S01]  /*a570*/  IADD3 R2, R0.reuse, 0x8, RZ ;  /* 0x0000000800027810 */ /* 0x040fe20007ffe0ff */
[----:B------:R-:W-:Y:S01]  /*a580*/  FMUL.FTZ R53, R53, c[0x0][0x2ec] ;  /* 0x0000bb0035357a20 */ /* 0x000fe20000410000 */
[-C--:B------:R-:W-:Y:S01]  /*a590*/  IMNMX R0, R0, R59.reuse, PT ;  /* 0x0000003b00007217 */ /* 0x080fe20003800200 */
[----:B------:R-:W-:Y:S01]  /*a5a0*/  FMUL.FTZ R55, R55, c[0x0][0x2ec] ;  /* 0x0000bb0037377a20 */ /* 0x000fe20000410000 */
[----:B------:R-:W-:Y:S01]  /*a5b0*/  IMNMX R2, R2, R59, PT ;  /* 0x0000003b02027217 */ /* 0x000fe20003800200 */
[----:B------:R-:W5:Y:S01]  /*a5c0*/  MUFU.TANH R108, R54 ;  /* 0x00000036006c7308 */ /* 0x000f620000002400 */
[C---:B------:R-:W-:Y:S01]  /*a5d0*/  ISETP.GE.AND P5, PT, R31.reuse, R0, PT ;  /* 0x000000001f00720c */ /* 0x040fe20003fa6270 */
[----:B------:R-:W-:Y:S01]  /*a5e0*/  HMMA.16816.F32 R72, R4, R16, R72 ;  /* 0x000000100448723c */ /* 0x000fe20000001848 */
[----:B------:R-:W-:-:S02]  /*a5f0*/  ISETP.GE.AND P1, PT, R31, R2, PT ;  /* 0x000000021f00720c */ /* 0x000fc40003f26270 */
[C---:B------:R-:W-:Y:S02]  /*a600*/  IADD3 R31, R13.reuse, 0x8, RZ ;  /* 0x000000080d1f7810 */ /* 0x040fe40007ffe0ff */
[C---:B------:R-:W-:Y:S01]  /*a610*/  IADD3 R9, R13.reuse, 0x9, RZ ;  /* 0x000000090d097810 */ /* 0x040fe20007ffe0ff */
[----:B------:R-:W1:Y:S01]  /*a620*/  MUFU.TANH R109, R53 ;  /* 0x00000035006d7308 */ /* 0x000e620000002400 */
[----:B------:R-:W-:Y:S01]  /*a630*/  IADD3 R11, R13, 0x10, RZ ;  /* 0x000000100d0b7810 */ /* 0x000fe20007ffe0ff */
[----:B------:R-:W-:Y:S01]  /*a640*/  FMUL.FTZ R49, R49, c[0x0][0x2ec] ;  /* 0x0000bb0031317a20 */ /* 0x000fe20000410000 */
[C---:B------:R-:W-:Y:S01]  /*a650*/  ISETP.GE.AND P0, PT, R31.reuse, R0, PT ;  /* 0x000000001f00720c */ /* 0x040fe20003f06270 */
[----:B------:R-:W-:Y:S01]  /*a660*/  FMUL.FTZ R48, R48, c[0x0][0x2ec] ;  /* 0x0000bb0030307a20 */ /* 0x000fe20000410000 */
[----:B------:R-:W-:Y:S01]  /*a670*/  ISETP.GE.AND P3, PT, R31, R2, PT ;  /* 0x000000021f00720c */ /* 0x000fe20003f66270 */
[----:B------:R-:W-:Y:S01]  /*a680*/  FMUL.FTZ R50, R50, c[0x0][0x2ec] ;  /* 0x0000bb0032327a20 */ /* 0x000fe20000410000 */
[C---:B------:R-:W-:Y:S01]  /*a690*/  ISETP.GE.AND P6, PT, R9.reuse, R0, PT ;  /* 0x000000000900720c */ /* 0x040fe20003fc6270 */
[----:B------:R-:W1:Y:S01]  /*a6a0*/  MUFU.TANH R112, R55 ;  /* 0x0000003700707308 */ /* 0x000e620000002400 */
[----:B------:R-:W-:Y:S01]  /*a6b0*/  ISETP.GE.AND P4, PT, R9, R2, PT ;  /* 0x000000020900720c */ /* 0x000fe20003f86270 */
[----:B------:R-:W-:Y:S01]  /*a6c0*/  FMUL.FTZ R68, R68, c[0x0][0x2ec] ;  /* 0x0000bb0044447a20 */ /* 0x000fe20000410000 */
[----:B------:R-:W-:Y:S01]  /*a6d0*/  IADD3 R15, R13, 0x11, RZ ;  /* 0x000000110d0f7810 */ /* 0x000fe20007ffe0ff */
[----:B------:R-:W-:Y:S01]  /*a6e0*/  FMUL.FTZ R51, R51, c[0x0][0x2ec] ;  /* 0x0000bb0033337a20 */ /* 0x000fe20000410000 */
[----:B--2---:R-:W-:Y:S01]  /*a6f0*/  FSEL R9, R60, -INF , !P5 ;  /* 0xff8000003c097808 */ /* 0x004fe20006800000 */
[----:B------:R-:W-:Y:S01]  /*a700*/  FMUL.FTZ R69, R69, c[0x0][0x2ec] ;  /* 0x0000bb0045457a20 */ /* 0x000fe20000410000 */
[----:B----4-:R-:W-:Y:S01]  /*a710*/  FSEL R10, R37, -INF , !P1 ;  /* 0xff800000250a7808 */ /* 0x010fe20004800000 */
[----:B------:R-:W2:Y:S01]  /*a720*/  MUFU.TANH R105, R49 ;  /* 0x0000003100697308 */ /* 0x000ea20000002400 */
[C---:B------:R-:W-:Y:S01]  /*a730*/  ISETP.GE.AND P5, PT, R11.reuse, R0, PT ;  /* 0x000000000b00720c */ /* 0x040fe20003fa6270 */
[----:B------:R-:W-:Y:S01]  /*a740*/  FMUL.FTZ R72, R72, c[0x0][0x2ec] ;  /* 0x0000bb0048487a20 */ /* 0x000fe20000410000 */
[----:B------:R-:W-:Y:S01]  /*a750*/  ISETP.GE.AND P1, PT, R11, R2, PT ;  /* 0x000000020b00720c */ /* 0x000fe20003f26270 */
[----:B------:R-:W-:Y:S01]  /*a760*/  FMUL.FTZ R73, R73, c[0x0][0x2ec] ;  /* 0x0000bb0049497a20 */ /* 0x000fe20000410000 */
[----:B------:R-:W-:Y:S01]  /*a770*/  FSEL R11, R20, -INF , !P0 ;  /* 0xff800000140b7808 */ /* 0x000fe20004000000 */
[----:B------:R-:W-:Y:S01]  /*a780*/  FMUL.FTZ R74, R74, c[0x0][0x2ec] ;  /* 0x0000bb004a4a7a20 */ /* 0x000fe20000410000 */
[----:B------:R-:W-:Y:S01]  /*a790*/  FSEL R12, R61, -INF , !P3 ;  /* 0xff8000003d0c7808 */ /* 0x000fe20005800000 */
[----:B------:R-:W4:Y:S01]  /*a7a0*/  MUFU.TANH R101, R68 ;  /* 0x0000004400657308 */ /* 0x000f220000002400 */
[----:B------:R-:W-:Y:S01]  /*a7b0*/  ISETP.GE.AND P0, PT, R15, R0, PT ;  /* 0x000000000f00720c */ /* 0x000fe20003f06270 */
[----:B------:R-:W-:Y:S01]  /*a7c0*/  FMUL.FTZ R75, R75, c[0x0][0x2ec] ;  /* 0x0000bb004b4b7a20 */ /* 0x000fe20000410000 */
[----:B------:R-:W-:Y:S01]  /*a7d0*/  ISETP.GE.AND P3, PT, R15, R2, PT ;  /* 0x000000020f00720c */ /* 0x000fe20003f66270 */
[----:B------:R-:W-:Y:S01]  /*a7e0*/  FMUL.FTZ R70, R70, c[0x0][0x2ec] ;  /* 0x0000bb0046467a20 */ /* 0x000fe20000410000 */
[----:B------:R-:W-:Y:S01]  /*a7f0*/  IADD3 R15, R13, 0x18, RZ ;  /* 0x000000180d0f7810 */ /* 0x000fe20007ffe0ff */
[----:B------:R-:W-:Y:S01]  /*a800*/  FMUL.FTZ R71, R71, c[0x0][0x2ec] ;  /* 0x0000bb0047477a20 */ /* 0x000fe20000410000 */
[----:B------:R-:W-:Y:S01]  /*a810*/  IADD3 R7, R13, 0x20, RZ ;  /* 0x000000200d077810 */ /* 0x000fe20007ffe0ff */
[----:B------:R-:W1:Y:S01]  /*a820*/  MUFU.TANH R107, R48 ;  /* 0x00000030006b7308 */ /* 0x000e620000002400 */
[----:B------:R-:W-:-:S02]  /*a830*/  FSEL R21, R21, -INF , !P6 ;  /* 0xff80000015157808 */ /* 0x000fc40007000000 */
[----:B------:R-:W-:Y:S02]  /*a840*/  FSEL R22, R22, -INF , !P4 ;  /* 0xff80000016167808 */ /* 0x000fe40006000000 */
[----:B---3--:R-:W-:Y:S02]  /*a850*/  FSEL R23, R23, -INF , !P0 ;  /* 0xff80000017177808 */ /* 0x008fe40004000000 */
[----:B------:R-:W-:Y:S01]  /*a860*/  FSEL R16, R26, -INF , !P3 ;  /* 0xff8000001a107808 */ /* 0x000fe20005800000 */
[----:B------:R-:W3:Y:S01]  /*a870*/  MUFU.TANH R106, R50 ;  /* 0x00000032006a7308 */ /* 0x000ee20000002400 */
[C---:B------:R-:W-:Y:S02]  /*a880*/  ISETP.GE.AND P6, PT, R15.reuse, R0, PT ;  /* 0x000000000f00720c */ /* 0x040fe40003fc6270 */
[----:B------:R-:W-:Y:S02]  /*a890*/  ISETP.GE.AND P4, PT, R15, R2, PT ;  /* 0x000000020f00720c */ /* 0x000fe40003f86270 */
[----:B------:R-:W-:-:S02]  /*a8a0*/  ISETP.GE.AND P0, PT, R7, R0, PT ;  /* 0x000000000700720c */ /* 0x000fc40003f06270 */
[----:B------:R-:W-:Y:S01]  /*a8b0*/  ISETP.GE.AND P3, PT, R7, R2, PT ;  /* 0x000000020700720c */ /* 0x000fe20003f66270 */
[----:B------:R-:W2:Y:S01]  /*a8c0*/  MUFU.TANH R110, R51 ;  /* 0x00000033006e7308 */ /* 0x000ea20000002400 */
[C---:B------:R-:W-:Y:S02]  /*a8d0*/  IADD3 R5, R13.reuse, 0x21, RZ ;  /* 0x000000210d057810 */ /* 0x040fe40007ffe0ff */
[----:B------:R-:W-:Y:S02]  /*a8e0*/  IADD3 R7, R13, 0x29, RZ ;  /* 0x000000290d077810 */ /* 0x000fe40007ffe0ff */
[----:B------:R-:W-:Y:S02]  /*a8f0*/  FSEL R27, R27, -INF , !P6 ;  /* 0xff8000001b1b7808 */ /* 0x000fe40007000000 */
[----:B-1----:R-:W-:Y:S01]  /*a900*/  FSEL R4, R29, -INF , !P4 ;  /* 0xff8000001d047808 */ /* 0x002fe20006000000 */
[----:B------:R-:W1:Y:S01]  /*a910*/  MUFU.TANH R103, R72 ;  /* 0x0000004800677308 */ /* 0x000e620000002400 */
[----:B------:R-:W-:-:S02]  /*a920*/  FSEL R111, R111, -INF , !P0 ;  /* 0xff8000006f6f7808 */ /* 0x000fc40004000000 */
[----:B-----5:R-:W-:Y:S02]  /*a930*/  FSEL R108, R108, -INF , !P3 ;  /* 0xff8000006c6c7808 */ /* 0x020fe40005800000 */
[C---:B------:R-:W-:Y:S02]  /*a940*/  ISETP.GE.AND P6, PT, R5.reuse, R0, PT ;  /* 0x000000000500720c */ /* 0x040fe40003fc6270 */
[----:B------:R-:W-:Y:S01]  /*a950*/  ISETP.GE.AND P4, PT, R5, R2, PT ;  /* 0x000000020500720c */ /* 0x000fe20003f86270 */
[----:B------:R-:W-:Y:S01]  /*a960*/  MUFU.TANH R102, R73 ;  /* 0x0000004900667308 */ /* 0x000fe20000002400 */
[C---:B------:R-:W-:Y:S02]  /*a970*/  ISETP.GE.AND P0, PT, R7.reuse, R0, PT ;  /* 0x000000000700720c */ /* 0x040fe40003f06270 */
[----:B------:R-:W-:Y:S02]  /*a980*/  ISETP.GE.AND P3, PT, R7, R2, PT ;  /* 0x000000020700720c */ /* 0x000fe40003f66270 */
[----:B------:R-:W-:-:S02]  /*a990*/  IADD3 R7, R13, 0x30, RZ ;  /* 0x000000300d077810 */ /* 0x000fc40007ffe0ff */
[----:B------:R-:W-:Y:S01]  /*a9a0*/  FSEL R109, R109, -INF , !P6 ;  /* 0xff8000006d6d7808 */ /* 0x000fe20007000000 */
[----:B------:R-:W5:Y:S01]  /*a9b0*/  MUFU.TANH R100, R74 ;  /* 0x0000004a00647308 */ /* 0x000f620000002400 */
[----:B------:R-:W-:Y:S02]  /*a9c0*/  FSEL R112, R112, -INF , !P4 ;  /* 0xff80000070707808 */ /* 0x000fe40006000000 */
[C---:B------:R-:W-:Y:S02]  /*a9d0*/  ISETP.GE.AND P6, PT, R7.reuse, R0, PT ;  /* 0x000000000700720c */ /* 0x040fe40003fc6270 */
[----:B------:R-:W-:Y:S02]  /*a9e0*/  ISETP.GE.AND P4, PT, R7, R2, PT ;  /* 0x000000020700720c */ /* 0x000fe40003f86270 */
[C---:B------:R-:W-:Y:S01]  /*a9f0*/  IADD3 R7, R13.reuse, 0x38, RZ ;  /* 0x000000380d077810 */ /* 0x040fe20007ffe0ff */
[----:B------:R-:W1:Y:S01]  /*aa00*/  MUFU.TANH R97, R75 ;  /* 0x0000004b00617308 */ /* 0x000e620000002400 */
[----:B------:R-:W-:-:S02]  /*aa10*/  IADD3 R17, R13, 0x19, RZ ;  /* 0x000000190d117810 */ /* 0x000fc40007ffe0ff */
[----:B--2---:R-:W-:Y:S02]  /*aa20*/  FSEL R105, R105, -INF , !P0 ;  /* 0xff80000069697808 */ /* 0x004fe40004000000 */
[----:B------:R-:W-:Y:S02]  /*aa30*/  FSEL R15, R24, -INF , !P5 ;  /* 0xff800000180f7808 */ /* 0x000fe40006800000 */
[----:B------:R-:W-:Y:S01]  /*aa40*/  FSEL R8, R25, -INF , !P1 ;  /* 0xff80000019087808 */ /* 0x000fe20004800000 */
[----:B------:R-:W-:Y:S01]  /*aa50*/  MUFU.TANH R104, R69 ;  /* 0x0000004500687308 */ /* 0x000fe20000002400 */
[-C--:B------:R-:W-:Y:S02]  /*aa60*/  ISETP.GE.AND P0, PT, R7, R0.reuse, PT ;  /* 0x000000000700720c */ /* 0x080fe40003f06270 */
[C---:B------:R-:W-:Y:S02]  /*aa70*/  ISETP.GE.AND P5, PT, R17.reuse, R0, PT ;  /* 0x000000001100720c */ /* 0x040fe40003fa6270 */
[----:B------:R-:W-:-:S02]  /*aa80*/  ISETP.GE.AND P1, PT, R17, R2, PT ;  /* 0x000000021100720c */ /* 0x000fc40003f26270 */
[----:B------:R-:W-:Y:S01]  /*aa90*/  IADD3 R17, R13, 0x28, RZ ;  /* 0x000000280d117810 */ /* 0x000fe20007ffe0ff */
[----:B------:R-:W2:Y:S01]  /*aaa0*/  MUFU.TANH R96, R70 ;  /* 0x0000004600607308 */ /* 0x000ea20000002400 */
[----:B----4-:R-:W-:Y:S02]  /*aab0*/  FSEL R101, R101, -INF , !P0 ;  /* 0xff80000065657808 */ /* 0x010fe40004000000 */
[----:B------:R-:W-:Y:S02]  /*aac0*/  FSEL R5, R28, -INF , !P5 ;  /* 0xff8000001c057808 */ /* 0x000fe40006800000 */
[----:B------:R-:W-:Y:S01]  /*aad0*/  FSEL R6, R32, -INF , !P1 ;  /* 0xff80000020067808 */ /* 0x000fe20004800000 */
[----:B------:R-:W-:Y:S01]  /*aae0*/  BAR.SYNC.DEFER_BLOCKING 0x0 ;  /* 0x0000000000007b1d */ /* 0x000fe20000010000 */
[----:B------:R-:W-:Y:S02]  /*aaf0*/  ISETP.GT.AND P0, PT, R135, R122, PT ;  /* 0x0000007a8700720c */ /* 0x000fe40003f04270 */
[----:B------:R-:W-:-:S02]  /*ab00*/  ISETP.GE.AND P5, PT, R17, R0, PT ;  /* 0x000000001100720c */ /* 0x000fc40003fa6270 */
[----:B------:R-:W-:Y:S01]  /*ab10*/  ISETP.GE.AND P1, PT, R17, R2, PT ;  /* 0x000000021100720c */ /* 0x000fe20003f26270 */
[----:B------:R-:W4:Y:S01]  /*ab20*/  MUFU.TANH R94, R71 ;  /* 0x00000047005e7308 */ /* 0x000f220000002400 */
[----:B------:R-:W-:Y:S02]  /*ab30*/  IADD3 R17, R13, 0x31, RZ ;  /* 0x000000310d117810 */ /* 0x000fe40007ffe0ff */
[----:B------:R-:W-:Y:S02]  /*ab40*/  FSEL R107, R107, -INF , !P5 ;  /* 0xff8000006b6b7808 */ /* 0x000fe40006800000 */
[----:B---3--:R-:W-:Y:S02]  /*ab50*/  FSEL R106, R106, -INF , !P1 ;  /* 0xff8000006a6a7808 */ /* 0x008fe40004800000 */
[----:B------:R-:W-:Y:S02]  /*ab60*/  FSEL R110, R110, -INF , !P3 ;  /* 0xff8000006e6e7808 */ /* 0x000fe40005800000 */
[----:B------:R-:W-:-:S02]  /*ab70*/  ISETP.GE.AND P5, PT, R17, R0, PT ;  /* 0x000000001100720c */ /* 0x000fc40003fa6270 */
[-C--:B------:R-:W-:Y:S02]  /*ab80*/  ISETP.GE.AND P1, PT, R17, R2.reuse, PT ;  /* 0x000000021100720c */ /* 0x080fe40003f26270 */
[----:B------:R-:W-:Y:S02]  /*ab90*/  ISETP.GE.AND P3, PT, R7, R2, PT ;  /* 0x000000020700720c */ /* 0x000fe40003f66270 */
[----:B------:R-:W-:Y:S02]  /*aba0*/  IADD3 R7, R13, 0x39, RZ ;  /* 0x000000390d077810 */ /* 0x000fe40007ffe0ff */
[----:B-1----:R-:W-:Y:S02]  /*abb0*/  FSEL R103, R103, -INF , !P6 ;  /* 0xff80000067677808 */ /* 0x002fe40007000000 */
[----:B-----5:R-:W-:Y:S02]  /*abc0*/  FSEL R100, R100, -INF , !P4 ;  /* 0xff80000064647808 */ /* 0x020fe40006000000 */
[----:B------:R-:W-:-:S02]  /*abd0*/  FSEL R102, R102, -INF , !P5 ;  /* 0xff80000066667808 */ /* 0x000fc40006800000 */
[----:B------:R-:W-:Y:S02]  /*abe0*/  FSEL R97, R97, -INF , !P1 ;  /* 0xff80000061617808 */ /* 0x000fe40004800000 */
[C---:B------:R-:W-:Y:S02]  /*abf0*/  ISETP.GE.AND P6, PT, R13.reuse, R0, PT ;  /* 0x000000000d00720c */ /* 0x040fe40003fc6270 */
[----:B------:R-:W-:Y:S02]  /*ac00*/  ISETP.GE.AND P4, PT, R13, R2, PT ;  /* 0x000000020d00720c */ /* 0x000fe40003f86270 */
[C---:B------:R-:W-:Y:S02]  /*ac10*/  ISETP.GE.AND P5, PT, R7.reuse, R0, PT ;  /* 0x000000000700720c */ /* 0x040fe40003fa6270 */
[----:B------:R-:W-:Y:S02]  /*ac20*/  ISETP.GE.AND P1, PT, R7, R2, PT ;  /* 0x000000020700720c */ /* 0x000fe40003f26270 */
[----:B--2---:R-:W-:-:S02]  /*ac30*/  FSEL R96, R96, -INF , !P3 ;  /* 0xff80000060607808 */ /* 0x004fc40005800000 */
[----:B------:R-:W-:Y:S02]  /*ac40*/  FSEL R3, R3, -INF , !P6 ;  /* 0xff80000003037808 */ /* 0x000fe40007000000 */
[----:B------:R-:W-:Y:S02]  /*ac50*/  FSEL R36, R36, -INF , !P4 ;  /* 0xff80000024247808 */ /* 0x000fe40006000000 */
[----:B------:R-:W-:Y:S02]  /*ac60*/  FSEL R104, R104, -INF , !P5 ;  /* 0xff80000068687808 */ /* 0x000fe40006800000 */
[----:B----4-:R-:W-:Y:S01]  /*ac70*/  FSEL R94, R94, -INF , !P1 ;  /* 0xff8000005e5e7808 */ /* 0x010fe20004800000 */
        /* <DEDUP_REMOVED lines=61> */
.L_x_5752:
[----:B------:R-:W-:-:S05]  /*b050*/  IMAD.MOV.U32 R14, RZ, RZ, c[0x0][0x198] ;  /* 0x00006600ff0e7624 */ /* 0x000fca00078e00ff */
[----:B------:R-:W-:-:S04]  /*b060*/  LEA R14, -R14, RZ, 0x6 ;  /* 0x000000ff0e0e7211 */ /* 0x000fc800078e31ff */
[----:B------:R-:W-:Y:S02]  /*b070*/  SHF.R.S32.HI R13, RZ, 0x1f, R14 ;  /* 0x0000001fff0d7819 */ /* 0x000fe4000001140e */
.L_x_5753:
[----:B------:R-:W-:Y:S01]  /*b080*/  IMAD.MOV.U32 R7, RZ, RZ, c[0x0][0x198] ;  /* 0x00006600ff077624 */ /* 0x000fe200078e00ff */
[C---:B------:R-:W-:Y:S02]  /*b090*/  IADD3 R17, P1, R14.reuse, R98, RZ ;  /* 0x000000620e117210 */ /* 0x040fe40007f3e0ff */
[C---:B------:R-:W-:Y:S02]  /*b0a0*/  LEA R128, P4, R14.reuse, R128, 0x1 ;  /* 0x000000800e807211 */ /* 0x040fe400078808ff */
[C---:B------:R-:W-:Y:S01]  /*b0b0*/  SHF.L.U64.HI R40, R7.reuse, R40, c[0x0][0x19c] ;  /* 0x0000670007287619 */ /* 0x040fe20000010228 */
[----:B------:R-:W-:Y:S01]  /*b0c0*/  IMAD.SHL.U32 R7, R7, 0x20, RZ ;  /* 0x0000002007077824 */ /* 0x000fe200078e00ff */
[----:B------:R-:W-:Y:S01]  /*b0d0*/  LEA R24, P5, R17, c[0x0][0x168], 0x1 ;  /* 0x00005a0011187a11 */ /* 0x000fe200078a08ff */
[----:B------:R-:W-:Y:S01]  /*b0e0*/  IMAD.X R18, R13, 0x1, R56, P1 ;  /* 0x000000010d127824 */ /* 0x000fe200008e0638 */
[----:B------:R-:W-:Y:S02]  /*b0f0*/  LEA.HI.X R129, R14, R129, R13, 0x1, P4 ;  /* 0x000000810e817211 */ /* 0x000fe400020f0c0d */
[----:B------:R-:W-:-:S02]  /*b100*/  IADD3 R98, P3, P1, R98, R14, R7 ;  /* 0x0000000e62627210 */ /* 0x000fc4000797e007 */
[----:B------:R-:W-:Y:S01]  /*b110*/  LEA R28, P4, R7, R128, 0x1 ;  /* 0x00000080071c7211 */ /* 0x000fe200078808ff */
[----:B------:R-:W-:Y:S01]  /*b120*/  @!PT LDS RZ, [RZ] ;  /* 0x00000000fffff984 */ /* 0x000fe20000000800 */
[----:B------:R-:W-:Y:S01]  /*b130*/  @!PT LDS RZ, [RZ] ;  /* 0x00000000fffff984 */ /* 0x000fe20000000800 */
[----:B------:R-:W-:Y:S01]  /*b140*/  @!PT LDS RZ, [RZ] ;  /* 0x00000000fffff984 */ /* 0x000fe20000000800 */
[----:B------:R1:W-:Y:S01]  /*b150*/  LDGSTS.E.BYPASS.LTC128B.128 [R124+0x3000], [R128.64] ;  /* 0x03000000807c7fae */ /* 0x0003e2000b901d46 */
[----:B------:R-:W-:Y:S02]  /*b160*/  LEA.HI.X R25, R17, c[0x0][0x16c], R18, 0x1, P5 ;  /* 0x00005b0011197a11 */ /* 0x000fe400028f0c12 */
[--C-:B------:R-:W-:Y:S02]  /*b170*/  IADD3.X R13, R56, R13, R40.reuse, P3, P1 ;  /* 0x0000000d380d7210 */ /* 0x100fe40001fe2428 */
[C---:B------:R-:W-:Y:S01]  /*b180*/  LEA R18, P1, R98.reuse, c[0x0][0x168], 0x1 ;  /* 0x00005a0062127a11 */ /* 0x040fe200078208ff */
[----:B------:R1:W-:Y:S01]  /*b190*/  LDGSTS.E.BYPASS.LTC128B.128 [R124+0x4000], [R24.64+0x40] ;  /* 0x04000040187c7fae */ /* 0x0003e2000b901d46 */
[----:B------:R-:W-:Y:S02]  /*b1a0*/  LEA.HI.X R29, R7, R129, R40, 0x1, P4 ;  /* 0x00000081071d7211 */ /* 0x000fe400020f0c28 */
[----:B------:R-:W-:Y:S01]  /*b1b0*/  LEA.HI.X R19, R98, c[0x0][0x16c], R13, 0x1, P1 ;  /* 0x00005b0062137a11 */ /* 0x000fe200008f0c0d */
[----:B------:R1:W-:Y:S04]  /*b1c0*/  LDGSTS.E.BYPASS.LTC128B.128 [R124+0x5000], [R24.64+0x80] ;  /* 0x05000080187c7fae */ /* 0x0003e8000b901d46 */
[----:B------:R1:W-:Y:S04]  /*b1d0*/  LDGSTS.E.BYPASS.LTC128B.128 [R124+0x3800], [R28.64] ;  /* 0x038000001c7c7fae */ /* 0x0003e8000b901d46 */
[----:B------:R1:W-:Y:S04]  /*b1e0*/  LDGSTS.E.BYPASS.LTC128B.128 [R124+0x4800], [R18.64+0x40] ;  /* 0x04800040127c7fae */ /* 0x0003e8000b901d46 */
[----:B------:R1:W-:Y:S04]  /*b1f0*/  LDGSTS.E.BYPASS.LTC128B.128 [R124+0x5800], [R18.64+0x80] ;  /* 0x05800080127c7fae */ /* 0x0003e8000b901d46 */
[----:B------:R-:W0:Y:S02]  /*b200*/  LDGDEPBAR ;  /* 0x00000000000079af */ /* 0x000e240000000000 */
.L_x_5751:
        /* <DEDUP_REMOVED lines=27> */
[----:B------:R-:W-:-:S02]  /*b3c0*/  FMNMX.FTZ R13, R101, R14, !PT ;  /* 0x0000000e650d7209 */ /* 0x000fc40007810000 */
[----:B------:R-:W-:Y:S01]  /*b3d0*/  FMNMX.FTZ R14, R100, R7, !PT ;  /* 0x00000007640e7209 */ /* 0x000fe20007810000 */
[----:B------:R-:W-:Y:S01]  /*b3e0*/  LDSM.16.MT88.4 R68, [R116+0x6000] ;  /* 0x006000007444783b */ /* 0x000fe20000004200 */
[----:B-1----:R-:W-:Y:S02]  /*b3f0*/  FMNMX.FTZ R18, R104, R13, !PT ;  /* 0x0000000d68127209 */ /* 0x002fe40007810000 */
[----:B------:R-:W-:Y:S01]  /*b400*/  FMNMX.FTZ R13, R97, R14, !PT ;  /* 0x0000000e610d7209 */ /* 0x000fe20007810000 */
[----:B------:R-:W-:Y:S01]  /*b410*/  LDSM.16.MT88.4 R52, [R116+0x7000] ;  /* 0x007000007434783b */ /* 0x000fe20000004200 */
[----:B------:R-:W-:Y:S02]  /*b420*/  MOV R132, R90 ;  /* 0x0000005a00847202 */ /* 0x000fe40000000f00 */
[----:B------:R-:W-:Y:S01]  /*b430*/  FMNMX.FTZ R13, R96, R13, !PT ;  /* 0x0000000d600d7209 */ /* 0x000fe20007810000 */
[----:B------:R-:W1:Y:S01]  /*b440*/  SHFL.BFLY PT, R17, R18, 0x2, 0x1f ;  /* 0x0c401f0012117f89 */ /* 0x000e6200000e0000 */
[----:B------:R-:W-:-:S02]  /*b450*/  MOV R131, R91 ;  /* 0x0000005b00837202 */ /* 0x000fc40000000f00 */
[----:B------:R-:W-:Y:S01]  /*b460*/  FMNMX.FTZ R13, R94, R13, !PT ;  /* 0x0000000d5e0d7209 */ /* 0x000fe20007810000 */
[----:B------:R-:W-:Y:S04]  /*b470*/  LDSM.16.MT88.4 R40, [R118+0x8000] ;  /* 0x008000007628783b */ /* 0x000fe80000004200 */
[----:B------:R-:W2:Y:S04]  /*b480*/  SHFL.BFLY PT, R14, R13, 0x2, 0x1f ;  /* 0x0c401f000d0e7f89 */ /* 0x000ea800000e0000 */
        /* <DEDUP_REMOVED lines=23> */
[--C-:B------:R-:W-:Y:S02]  /*b600*/  FFMA.FTZ R86, R10, c[0x0][0x23c], -R99.reuse ;  /* 0x00008f000a567a23 */ /* 0x100fe40000010863 */
[--C-:B------:R-:W-:Y:S02]  /*b610*/  FFMA.FTZ R33, R12, c[0x0][0x23c], -R99.reuse ;  /* 0x00008f000c217a23 */ /* 0x100fe40000010863 */
[--C-:B------:R-:W-:Y:S01]  /*b620*/  FFMA.FTZ R34, R22, c[0x0][0x23c], -R99.reuse ;  /* 0x00008f0016227a23 */ /* 0x100fe20000010863 */
[----:B------:R-:W-:Y:S01]  /*b630*/  MUFU.EX2 R35, R35 ;  /* 0x0000002300237308 */ /* 0x000fe20000000800 */
[----:B------:R-:W2:Y:S01]  /*b640*/  LDSM.16.MT88.4 R12, [R118+0x6400] ;  /* 0x00640000760c783b */ /* 0x000ea20000004200 */
[----:B------:R-:W-:-:S02]  /*b650*/  FFMA.FTZ R31, R8, c[0x0][0x23c], -R99 ;  /* 0x00008f00081f7a23 */ /* 0x000fc40000010863 */
[----:B------:R-:W-:Y:S01]  /*b660*/  FFMA.FTZ R26, R5, c[0x0][0x23c], -R98 ;  /* 0x00008f00051a7a23 */ /* 0x000fe20000010862 */
[----:B------:R-:W3:Y:S01]  /*b670*/  LDSM.16.MT88.4 R8, [R116+0x6400] ;  /* 0x006400007408783b */ /* 0x000ee20000004200 */
[--C-:B------:R-:W-:Y:S02]  /*b680*/  FFMA.FTZ R30, R16, c[0x0][0x23c], -R99.reuse ;  /* 0x00008f00101e7a23 */ /* 0x100fe40000010863 */
[----:B------:R-:W4:Y:S01]  /*b690*/  MUFU.EX2 R32, R32 ;  /* 0x0000002000207308 */ /* 0x000f220000000800 */
[----:B-1----:R-:W-:Y:S01]  /*b6a0*/  F2FP.PACK_AB R48, R92, R95 ;  /* 0x0000005f5c30723e */ /* 0x002fe200000000ff */
[--C-:B------:R-:W-:Y:S01]  /*b6b0*/  FFMA.FTZ R25, R4, c[0x0][0x23c], -R99.reuse ;  /* 0x00008f0004197a23 */ /* 0x100fe20000010863 */
[----:B------:R-:W1:Y:S01]  /*b6c0*/  LDSM.16.MT88.4 R16, [R116+0x8000] ;  /* 0x008000007410783b */ /* 0x000e620000004200 */
[--C-:B------:R-:W-:Y:S02]  /*b6d0*/  FFMA.FTZ R24, R6, c[0x0][0x23c], -R99.reuse ;  /* 0x00008f0006187a23 */ /* 0x100fe40000010863 */
[--C-:B------:R-:W-:Y:S01]  /*b6e0*/  FFMA.FTZ R108, R108, c[0x0][0x23c], -R99.reuse ;  /* 0x00008f006c6c7a23 */ /* 0x100fe20000010863 */
[----:B------:R-:W-:Y:S01]  /*b6f0*/  LDSM.16.MT88.4 R20, [R118+0x7400] ;  /* 0x007400007614783b */ /* 0x000fe20000004200 */
[----:B------:R-:W-:Y:S01]  /*b700*/  MUFU.EX2 R93, R93 ;  /* 0x0000005d005d7308 */ /* 0x000fe20000000800 */
[----:B------:R-:W-:-:S02]  /*b710*/  FFMA.FTZ R106, R106, c[0x0][0x23c], -R99 ;  /* 0x00008f006a6a7a23 */ /* 0x000fc40000010863 */
[--C-:B------:R-:W-:Y:S02]  /*b720*/  FFMA.FTZ R103, R103, c[0x0][0x23c], -R98.reuse ;  /* 0x00008f0067677a23 */ /* 0x100fe40000010862 */
[--C-:B------:R-:W-:Y:S02]  /*b730*/  FFMA.FTZ R102, R102, c[0x0][0x23c], -R98.reuse ;  /* 0x00008f0066667a23 */ /* 0x100fe40000010862 */
[----:B------:R-:W-:Y:S01]  /*b740*/  FFMA.FTZ R139, R104, c[0x0][0x23c], -R98 ;  /* 0x00008f00688b7a23 */ /* 0x000fe20000010862 */
[----:B------:R-:W5:Y:S01]  /*b750*/  MUFU.EX2 R86, R86 ;  /* 0x0000005600567308 */ /* 0x000f620000000800 */
[----:B----4-:R-:W-:Y:S01]  /*b760*/  F2FP.PACK_AB R50, R32, R35 ;  /* 0x000000232032723e */ /* 0x010fe200000000ff */
[--C-:B------:R-:W-:Y:S02]  /*b770*/  FFMA.FTZ R100, R100, c[0x0][0x23c], -R99.reuse ;  /* 0x00008f0064647a23 */ /* 0x100fe40000010863 */
[--C-:B------:R-:W-:Y:S02]  /*b780*/  FFMA.FTZ R97, R97, c[0x0][0x23c], -R99.reuse ;  /* 0x00008f0061617a23 */ /* 0x100fe40000010863 */
[----:B------:R-:W-:-:S02]  /*b790*/  FFMA.FTZ R96, R96, c[0x0][0x23c], -R99 ;  /* 0x00008f0060607a23 */ /* 0x000fc40000010863 */
[----:B------:R-:W-:Y:S01]  /*b7a0*/  MUFU.EX2 R33, R33 ;  /* 0x0000002100217308 */ /* 0x000fe20000000800 */
[----:B------:R-:W-:Y:S02]  /*b7b0*/  FFMA.FTZ R137, R94, c[0x0][0x23c], -R99 ;  /* 0x00008f005e897a23 */ /* 0x000fe40000010863 */
[----:B------:R-:W-:Y:S02]  /*b7c0*/  FFMA.FTZ R101, R101, c[0x0][0x23c], -R98 ;  /* 0x00008f0065657a23 */ /* 0x000fe40000010862 */
[----:B------:R-:W-:-:S03]  /*b7d0*/  FADD.FTZ R92, R95, R92 ;  /* 0x0000005c5f5c7221 */ /* 0x000fc60000010000 */
[----:B------:R-:W4:Y:S01]  /*b7e0*/  MUFU.EX2 R34, R34 ;  /* 0x0000002200227308 */ /* 0x000f220000000800 */
[----:B-----5:R-:W-:Y:S01]  /*b7f0*/  F2FP.PACK_AB R49, R86, R93 ;  /* 0x0000005d5631723e */ /* 0x020fe200000000ff */
[----:B------:R-:W-:Y:S02]  /*b800*/  FADD.FTZ R86, R93, R86 ;  /* 0x000000565d567221 */ /* 0x000fe40000010000 */
[----:B------:R-:W-:-:S04]  /*b810*/  FADD.FTZ R35, R35, R92 ;  /* 0x0000005c23237221 */ /* 0x000fc80000010000 */
[----:B------:R-:W-:Y:S01]  /*b820*/  MUFU.EX2 R29, R29 ;  /* 0x0000001d001d7308 */ /* 0x000fe20000000800 */
[----:B------:R-:W-:Y:S01]  /*b830*/  FADD.FTZ R32, R32, R35 ;  /* 0x0000002320207221 */ /* 0x000fe20000010000 */
[----:B----4-:R-:W-:-:S06]  /*b840*/  F2FP.PACK_AB R51, R34, R33 ;  /* 0x000000212233723e */ /* 0x010fcc00000000ff */
        /* <DEDUP_REMOVED lines=26> */
[C---:B------:R-:W-:Y:S01]  /*b9f0*/  HMMA.16816.F32 R40, R48.reuse, R42, RZ ;  /* 0x0000002a3028723c */ /* 0x040fe200000018ff */
[----:B-----5:R-:W-:Y:S01]  /*ba00*/  F2FP.PACK_AB R7, R24, R25 ;  /* 0x000000191807723e */ /* 0x020fe200000000ff */
[----:B------:R-:W-:Y:S06]  /*ba10*/  MUFU.EX2 R106, R106 ;  /* 0x0000006a006a7308 */ /* 0x000fec0000000800 */
[----:B------:R-:W-:Y:S02]  /*ba20*/  HMMA.16816.F32 R64, R48, R60, RZ ;  /* 0x0000003c3040723c */ /* 0x000fe400000018ff */
[----:B------:R-:W-:Y:S06]  /*ba30*/  MUFU.EX2 R103, R103 ;  /* 0x0000006700677308 */ /* 0x000fec0000000800 */
[C---:B--2---:R-:W-:Y:S02]  /*ba40*/  HMMA.16816.F32 R80, R4.reuse, R12, R80 ;  /* 0x0000000c0450723c */ /* 0x044fe40000001850 */
[----:B------:R-:W-:Y:S06]  /*ba50*/  MUFU.EX2 R102, R102 ;  /* 0x0000006600667308 */ /* 0x000fec0000000800 */
[C---:B------:R-:W-:Y:S01]  /*ba60*/  HMMA.16816.F32 R76, R4.reuse, R14, R76 ;  /* 0x0000000e044c723c */ /* 0x040fe2000000184c */
[----:B------:R-:W2:Y:S01]  /*ba70*/  LDSM.16.MT88.4 R12, [R116+0x7400] ;  /* 0x00740000740c783b */ /* 0x000ea20000004200 */
        /* <DEDUP_REMOVED lines=8> */
[C---:B-1----:R-:W-:Y:S02]  /*bb00*/  HMMA.16816.F32 R44, R48.reuse, R16, RZ ;  /* 0x00000010302c723c */ /* 0x042fe400000018ff */
[----:B------:R-:W-:Y:S06]  /*bb10*/  MUFU.EX2 R137, R137 ;  /* 0x0000008900897308 */ /* 0x000fec0000000800 */
[----:B------:R-:W-:Y:S01]  /*bb20*/  HMMA.16816.F32 R48, R48, R18, RZ ;  /* 0x000000123030723c */ /* 0x000fe200000018ff */
[----:B------:R-:W-:Y:S07]  /*bb30*/  LDSM.16.MT88.4 R16, [R118+0x6c00] ;  /* 0x006c00007610783b */ /* 0x000fee0000004200 */
[C---:B--2---:R-:W-:Y:S08]  /*bb40*/  HMMA.16816.F32 R56, R4.reuse, R12, R56 ;  /* 0x0000000c0438723c */ /* 0x044ff00000001838 */
[C---:B------:R-:W-:Y:S01]  /*bb50*/  HMMA.16816.F32 R52, R4.reuse, R14, R52 ;  /* 0x0000000e0434723c */ /* 0x040fe20000001834 */
[----:B------:R-:W1:Y:S07]  /*bb60*/  LDSM.16.MT88.4 R12, [R116+0x8400] ;  /* 0x00840000740c783b */ /* 0x000e6e0000004200 */
[C---:B---3--:R-:W-:Y:S08]  /*bb70*/  HMMA.16816.F32 R36, R4.reuse, R8, R36 ;  /* 0x000000080424723c */ /* 0x048ff00000001824 */
[C---:B------:R-:W-:Y:S01]  /*bb80*/  HMMA.16816.F32 R40, R4.reuse, R10, R40 ;  /* 0x0000000a0428723c */ /* 0x040fe20000001828 */
[----:B------:R-:W2:Y:S07]  /*bb90*/  LDSM.16.MT88.4 R8, [R118+0x6800] ;  /* 0x006800007608783b */ /* 0x000eae0000004200 */
[C---:B------:R-:W-:Y:S07]  /*bba0*/  HMMA.16816.F32 R64, R4.reuse, R20, R64 ;  /* 0x000000140440723c */ /* 0x040fee0000001840 */
[--C-:B------:R-:W-:Y:S01]  /*bbb0*/  FFMA.FTZ R21, R107, c[0x0][0x23c], -R98.reuse ;  /* 0x00008f006b157a23 */ /* 0x100fe20000010862 */
[----:B------:R-:W-:Y:S01]  /*bbc0*/  HMMA.16816.F32 R60, R4, R22, R60 ;  /* 0x00000016043c723c */ /* 0x000fe2000000183c */
[----:B------:R-:W-:-:S02]  /*bbd0*/  FFMA.FTZ R20, R105, c[0x0][0x23c], -R98 ;  /* 0x00008f0069147a23 */ /* 0x000fc40000010862 */
[--C-:B------:R-:W-:Y:S02]  /*bbe0*/  FFMA.FTZ R107, R112, c[0x0][0x23c], -R99.reuse ;  /* 0x00008f00706b7a23 */ /* 0x100fe40000010863 */
[----:B------:R-:W-:Y:S01]  /*bbf0*/  FFMA.FTZ R105, R110, c[0x0][0x23c], -R99 ;  /* 0x00008f006e697a23 */ /* 0x000fe20000010863 */
[----:B------:R-:W-:Y:S01]  /*bc00*/  MUFU.EX2 R21, R21 ;  /* 0x0000001500157308 */ /* 0x000fe20000000800 */
[--C-:B------:R-:W-:Y:S02]  /*bc10*/  FFMA.FTZ R23, R111, c[0x0][0x23c], -R98.reuse ;  /* 0x00008f006f177a23 */ /* 0x100fe40000010862 */
[----:B------:R-:W-:Y:S01]  /*bc20*/  FFMA.FTZ R22, R109, c[0x0][0x23c], -R98 ;  /* 0x00008f006d167a23 */ /* 0x000fe20000010862 */
[C---:B-1----:R-:W-:Y:S04]  /*bc30*/  HMMA.16816.F32 R44, R4.reuse, R12, R44 ;  /* 0x0000000c042c723c */ /* 0x042fe8000000182c */
[----:B------:R-:W-:Y:S04]  /*bc40*/  MUFU.EX2 R23, R23 ;  /* 0x0000001700177308 */ /* 0x000fe80000000800 */
[----:B------:R-:W-:Y:S01]  /*bc50*/  HMMA.16816.F32 R48, R4, R14, R48 ;  /* 0x0000000e0430723c */ /* 0x000fe20000001830 */
[----:B------:R-:W1:Y:S03]  /*bc60*/  LDSM.16.MT88.4 R12, [R116+0x6800] ;  /* 0x00680000740c783b */ /* 0x000e660000004200 */
[----:B------:R-:W3:Y:S08]  /*bc70*/  MUFU.EX2 R22, R22 ;  /* 0x0000001600167308 */ /* 0x000ef00000000800 */
[----:B------:R-:W4:Y:S08]  /*bc80*/  MUFU.EX2 R20, R20 ;  /* 0x0000001400147308 */ /* 0x000f300000000800 */
[----:B------:R-:W5:Y:S01]  /*bc90*/  MUFU.EX2 R107, R107 ;  /* 0x0000006b006b7308 */ /* 0x000f620000000800 */
[----:B---3--:R-:W-:Y:S01]  /*bca0*/  F2FP.PACK_AB R4, R22, R23 ;  /* 0x000000171604723e */ /* 0x008fe200000000ff */
[----:B------:R-:W-:-:S04]  /*bcb0*/  FADD.FTZ R23, R23, R26 ;  /* 0x0000001a17177221 */ /* 0x000fc80000010000 */
[----:B------:R-:W-:Y:S02]  /*bcc0*/  FADD.FTZ R22, R22, R23 ;  /* 0x0000001716167221 */ /* 0x000fe40000010000 */
[----:B------:R-:W3:Y:S01]  /*bcd0*/  MUFU.EX2 R105, R105 ;  /* 0x0000006900697308 */ /* 0x000ee20000000800 */
[----:B----4-:R-:W-:Y:S01]  /*bce0*/  F2FP.PACK_AB R6, R20, R21 ;  /* 0x000000151406723e */ /* 0x010fe200000000ff */
[----:B------:R-:W-:-:S04]  /*bcf0*/  FADD.FTZ R21, R21, R22 ;  /* 0x0000001615157221 */ /* 0x000fc80000010000 */
[----:B------:R-:W-:Y:S01]  /*bd00*/  FADD.FTZ R20, R20, R21 ;  /* 0x0000001514147221 */ /* 0x000fe20000010000 */
[----:B-----5:R-:W-:Y:S01]  /*bd10*/  F2FP.PACK_AB R5, R107, R108 ;  /* 0x0000006c6b05723e */ /* 0x020fe200000000ff */
[----:B------:R-:W4:Y:S01]  /*bd20*/  MUFU.EX2 R98, R101 ;  /* 0x0000006500627308 */ /* 0x000f220000000800 */
[----:B---3--:R-:W-:-:S07]  /*bd30*/  F2FP.PACK_AB R7, R105, R106 ;  /* 0x0000006a6907723e */ /* 0x008fce00000000ff */
        /* <DEDUP_REMOVED lines=21> */
[----:B----4-:R-:W-:Y:S01]  /*be90*/  F2FP.PACK_AB R6, R139, R98 ;  /* 0x000000628b06723e */ /* 0x010fe200000000ff */
[----:B------:R-:W-:Y:S01]  /*bea0*/  FADD.FTZ R103, R102, R103 ;  /* 0x0000006766677221 */ /* 0x000fe20000010000 */
[----:B------:R-:W-:-:S03]  /*beb0*/  F2FP.PACK_AB R7, R137, R96 ;  /* 0x000000608907723e */ /* 0x000fc600000000ff */
[----:B------:R-:W-:-:S04]  /*bec0*/  FADD.FTZ R98, R98, R103 ;  /* 0x0000006762627221 */ /* 0x000fc80000010000 */
[----:B------:R-:W-:Y:S01]  /*bed0*/  HMMA.16816.F32 R72, R4, R12, R72 ;  /* 0x0000000c0448723c */ /* 0x000fe20000001848 */
[----:B------:R-:W-:-:S07]  /*bee0*/  FADD.FTZ R139, R139, R98 ;  /* 0x000000628b8b7221 */ /* 0x000fce0000010000 */
        /* <DEDUP_REMOVED lines=88> */
.L_x_5755:
[----:B------:R-:W-:-:S05]  /*c470*/  IMAD.MOV.U32 R7, RZ, RZ, c[0x0][0x1a0] ;  /* 0x00006800ff077624 */ /* 0x000fca00078e00ff */
[----:B------:R-:W-:-:S04]  /*c480*/  LEA R7, -R7, RZ, 0x6 ;  /* 0x000000ff07077211 */ /* 0x000fc800078e31ff */
[----:B------:R-:W-:Y:S02]  /*c490*/  SHF.R.S32.HI R131, RZ, 0x1f, R7 ;  /* 0x0000001fff837819 */ /* 0x000fe40000011407 */
.L_x_5756:
        /* <DEDUP_REMOVED lines=36> */
[C---:B-----5:R-:W-:Y:S08]  /*c6e0*/  HMMA.16816.F32 R24, R4.reuse, R20, RZ ;  /* 0x000000140418723c */ /* 0x060ff000000018ff */
[C---:B---3--:R-:W-:Y:S08]  /*c6f0*/  HMMA.16816.F32 R16, R4.reuse, R12, RZ ;  /* 0x0000000c0410723c */ /* 0x048ff000000018ff */
        /* <DEDUP_REMOVED lines=56> */
[----:B------:R-:W2:Y:S07]  /*ca80*/  LDSM.16.M88.4 R96, [R117+0x5400] ;  /* 0x005400007560783b */ /* 0x000eae0000000200 */
[C---:B-1----:R-:W-:Y:S08]  /*ca90*/  HMMA.16816.F32 R32, R92.reuse, R88, R32 ;  /* 0x000000585c20723c */ /* 0x042ff00000001820 */
[C---:B------:R-:W-:Y:S08]  /*caa0*/  HMMA.16816.F32 R28, R92.reuse, R90, R28 ;  /* 0x0000005a5c1c723c */ /* 0x040ff0000000181c */
[C---:B--2---:R-:W-:Y:S08]  /*cab0*/  HMMA.16816.F32 R24, R92.reuse, R96, R24 ;  /* 0x000000605c18723c */ /* 0x044ff00000001818 */
        /* <DEDUP_REMOVED lines=15> */
[----:B------:R3:W-:Y:S01]  /*cbb0*/  MUFU.TANH R105, R24 ;  /* 0x0000001800697308 */ /* 0x0007e20000002400 */
[----:B------:R-:W-:Y:S02]  /*cbc0*/  FMUL.FTZ R138, R27, c[0x0][0x2ec] ;  /* 0x0000bb001b8a7a20 */ /* 0x000fe40000410000 */
[----:B------:R-:W-:Y:S02]  /*cbd0*/  FMUL.FTZ R111, R20, c[0x0][0x2ec] ;  /* 0x0000bb00146f7a20 */ /* 0x000fe40000410000 */
[----:B------:R-:W4:Y:S01]  /*cbe0*/  S2R R20, SR_TID.X ;  /* 0x0000000000147919 */ /* 0x000f220000002100 */
[----:B------:R-:W-:-:S02]  /*cbf0*/  FMUL.FTZ R21, R21, c[0x0][0x2ec] ;  /* 0x0000bb0015157a20 */ /* 0x000fc40000410000 */
[----:B------:R-:W5:Y:S01]  /*cc00*/  MUFU.TANH R87, R87 ;  /* 0x0000005700577308 */ /* 0x000f620000002400 */
[----:B------:R-:W-:Y:S02]  /*cc10*/  FMUL.FTZ R23, R23, c[0x0][0x2ec] ;  /* 0x0000bb0017177a20 */ /* 0x000fe40000410000 */
[----:B------:R-:W-:Y:S01]  /*cc20*/  FMUL.FTZ R22, R22, c[0x0][0x2ec] ;  /* 0x0000bb0016167a20 */ /* 0x000fe20000410000 */
[----:B---3--:R-:W3:Y:S04]  /*cc30*/  LDSM.16.M88.4 R24, [R117+0x5c00] ;  /* 0x005c00007518783b */ /* 0x008ee80000000200 */
[----:B------:R-:W-:Y:S01]  /*cc40*/  MUFU.TANH R88, R88 ;  /* 0x0000005800587308 */ /* 0x000fe20000002400 */
[----:B------:R-:W-:-:S04]  /*cc50*/  DEPBAR.LE SB0, 0x0 ;  /* 0x000080000000791a */ /* 0x000fc80000000000 */
[C---:B-1----:R-:W-:Y:S03]  /*cc60*/  HMMA.16816.F32 R16, R92.reuse, R32, R16 ;  /* 0x000000205c10723c */ /* 0x042fe60000001810 */
[----:B------:R-:W1:Y:S05]  /*cc70*/  MUFU.TANH R111, R111 ;  /* 0x0000006f006f7308 */ /* 0x000e6a0000002400 */
[----:B------:R-:W-:Y:S03]  /*cc80*/  HMMA.16816.F32 R12, R92, R34, R12 ;  /* 0x000000225c0c723c */ /* 0x000fe6000000180c */
[----:B------:R-:W1:Y:S08]  /*cc90*/  MUFU.TANH R28, R28 ;  /* 0x0000001c001c7308 */ /* 0x000e700000002400 */
[----:B------:R-:W1:Y:S05]  /*cca0*/  MUFU.TANH R30, R30 ;  /* 0x0000001e001e7308 */ /* 0x000e6a0000002400 */
[----:B------:R-:W-:-:S03]  /*ccb0*/  FMUL.FTZ R113, R16, c[0x0][0x2ec] ;  /* 0x0000bb0010717a20 */ /* 0x000fc60000410000 */
[----:B------:R1:W-:Y:S01]  /*ccc0*/  MUFU.TANH R109, R21 ;  /* 0x00000015006d7308 */ /* 0x0003e20000002400 */
[----:B----4-:R-:W-:Y:S02]  /*ccd0*/  IMAD.SHL.U32 R16, R20, 0x2, RZ ;  /* 0x0000000214107824 */ /* 0x010fe400078e00ff */
[----:B------:R-:W-:Y:S02]  /*cce0*/  FMUL.FTZ R115, R17, c[0x0][0x2ec] ;  /* 0x0000bb0011737a20 */ /* 0x000fe40000410000 */
[----:B------:R-:W-:Y:S01]  /*ccf0*/  FMUL.FTZ R114, R19, c[0x0][0x2ec] ;  /* 0x0000bb0013727a20 */ /* 0x000fe20000410000 */
[----:B---3--:R-:W-:Y:S01]  /*cd00*/  HMMA.16816.F32 R8, R92, R24, R8 ;  /* 0x000000185c08723c */ /* 0x008fe20000001808 */
[----:B------:R-:W-:Y:S01]  /*cd10*/  LOP3.LUT R16, R16, 0x6, RZ, 0xc0, !PT ;  /* 0x0000000610107812 */ /* 0x000fe200078ec0ff */
[----:B------:R-:W-:Y:S01]  /*cd20*/  MUFU.TANH R31, R31 ;  /* 0x0000001f001f7308 */ /* 0x000fe20000002400 */
[----:B------:R-:W-:Y:S02]  /*cd30*/  FMUL.FTZ R12, R12, c[0x0][0x2ec] ;  /* 0x0000bb000c0c7a20 */ /* 0x000fe40000410000 */
[----:B------:R-:W-:-:S02]  /*cd40*/  FMUL.FTZ R141, R13, c[0x0][0x2ec] ;  /* 0x0000bb000d8d7a20 */ /* 0x000fc40000410000 */
[----:B------:R-:W-:Y:S01]  /*cd50*/  IMAD R17, R135, 0x40, R16 ;  /* 0x0000004087117824 */ /* 0x000fe200078e0210 */
[----:B------:R-:W-:Y:S01]  /*cd60*/  HMMA.16816.F32 R4, R92, R26, R4 ;  /* 0x0000001a5c04723c */ /* 0x000fe20000001804 */
[----:B------:R-:W-:Y:S01]  /*cd70*/  FMUL.FTZ R18, R18, c[0x0][0x2ec] ;  /* 0x0000bb0012127a20 */ /* 0x000fe20000410000 */
[----:B------:R-:W3:Y:S01]  /*cd80*/  MUFU.TANH R115, R115 ;  /* 0x0000007300737308 */ /* 0x000ee20000002400 */
[----:B------:R-:W-:Y:S01]  /*cd90*/  FMUL.FTZ R108, R15, c[0x0][0x2ec] ;  /* 0x0000bb000f6c7a20 */ /* 0x000fe20000410000 */
[C---:B-1----:R-:W-:Y:S01]  /*cda0*/  IADD3 R21, R17.reuse, 0x9, RZ ;  /* 0x0000000911157810 */ /* 0x042fe20007ffe0ff */
[----:B------:R-:W-:Y:S01]  /*cdb0*/  FMUL.FTZ R14, R14, c[0x0][0x2ec] ;  /* 0x0000bb000e0e7a20 */ /* 0x000fe20000410000 */
[----:B------:R-:W-:Y:S02]  /*cdc0*/  IADD3 R19, R17, 0x1, RZ ;  /* 0x0000000111137810 */ /* 0x000fe40007ffe0ff */
[C---:B------:R-:W-:Y:S02]  /*cdd0*/  ISETP.GE.AND P0, PT, R21.reuse, R0, PT ;  /* 0x000000001500720c */ /* 0x040fe40003f06270 */
[----:B------:R-:W-:Y:S01]  /*cde0*/  MUFU.TANH R106, R106 ;  /* 0x0000006a006a7308 */ /* 0x000fe20000002400 */
[----:B------:R-:W-:-:S02]  /*cdf0*/  ISETP.GE.AND P3, PT, R21, R2, PT ;  /* 0x000000021500720c */ /* 0x000fc40003f66270 */
[C---:B------:R-:W-:Y:S02]  /*ce00*/  ISETP.GE.AND P5, PT, R19.reuse, R0, PT ;  /* 0x000000001300720c */ /* 0x040fe40003fa6270 */
[----:B------:R-:W-:Y:S01]  /*ce10*/  ISETP.GE.AND P1, PT, R19, R2, PT ;  /* 0x000000021300720c */ /* 0x000fe20003f26270 */
[----:B------:R-:W-:Y:S01]  /*ce20*/  FMUL.FTZ R103, R8, c[0x0][0x2ec] ;  /* 0x0000bb0008677a20 */ /* 0x000fe20000410000 */
[C---:B------:R-:W-:Y:S01]  /*ce30*/  IADD3 R21, R17.reuse, 0x18, RZ ;  /* 0x0000001811157810 */ /* 0x040fe20007ffe0ff */
[----:B------:R1:W-:Y:S01]  /*ce40*/  MUFU.TANH R110, R23 ;  /* 0x00000017006e7308 */ /* 0x0003e20000002400 */
[----:B------:R-:W-:Y:S01]  /*ce50*/  IADD3 R19, R17, 0x10, RZ ;  /* 0x0000001011137810 */ /* 0x000fe20007ffe0ff */
[----:B------:R-:W-:Y:S01]  /*ce60*/  FMUL.FTZ R101, R9, c[0x0][0x2ec] ;  /* 0x0000bb0009657a20 */ /* 0x000fe20000410000 */
[----:B--2---:R-:W-:Y:S01]  /*ce70*/  FSEL R29, R29, -INF , !P0 ;  /* 0xff8000001d1d7808 */ /* 0x004fe20004000000 */
[----:B------:R-:W-:Y:S01]  /*ce80*/  FMUL.FTZ R98, R11, c[0x0][0x2ec] ;  /* 0x0000bb000b627a20 */ /* 0x000fe20000410000 */
[----:B-----5:R-:W-:Y:S01]  /*ce90*/  FSEL R13, R87, -INF , !P5 ;  /* 0xff800000570d7808 */ /* 0x020fe20006800000 */
[----:B------:R-:W-:Y:S01]  /*cea0*/  FMUL.FTZ R4, R4, c[0x0][0x2ec] ;  /* 0x0000bb0004047a20 */ /* 0x000fe20000410000 */
[-C--:B------:R-:W-:Y:S01]  /*ceb0*/  ISETP.GE.AND P0, PT, R21, R0.reuse, PT ;  /* 0x000000001500720c */ /* 0x080fe20003f06270 */
[----:B------:R-:W2:Y:S01]  /*cec0*/  MUFU.TANH R103, R103 ;  /* 0x0000006700677308 */ /* 0x000ea20000002400 */
[-C--:B------:R-:W-:Y:S01]  /*ced0*/  ISETP.GE.AND P5, PT, R19, R0.reuse, PT ;  /* 0x000000001300720c */ /* 0x080fe20003fa6270 */
[----:B------:R-:W-:Y:S01]  /*cee0*/  FMUL.FTZ R10, R10, c[0x0][0x2ec] ;  /* 0x0000bb000a0a7a20 */ /* 0x000fe20000410000 */
[----:B------:R-:W-:Y:S01]  /*cef0*/  IADD3 R9, R17, 0x21, RZ ;  /* 0x0000002111097810 */ /* 0x000fe20007ffe0ff */
[----:B------:R-:W-:Y:S01]  /*cf00*/  FMUL.FTZ R97, R5, c[0x0][0x2ec] ;  /* 0x0000bb0005617a20 */ /* 0x000fe20000410000 */
[----:B------:R-:W-:Y:S01]  /*cf10*/  FSEL R111, R111, -INF , !P0 ;  /* 0xff8000006f6f7808 */ /* 0x000fe20004000000 */
[----:B------:R-:W-:Y:S01]  /*cf20*/  FMUL.FTZ R6, R6, c[0x0][0x2ec] ;  /* 0x0000bb0006067a20 */ /* 0x000fe20000410000 */
[----:B------:R-:W-:Y:S01]  /*cf30*/  ISETP.GE.AND P0, PT, R9, R0, PT ;  /* 0x000000000900720c */ /* 0x000fe20003f06270 */
[----:B------:R-:W-:Y:S01]  /*cf40*/  MUFU.TANH R143, R143 ;  /* 0x0000008f008f7308 */ /* 0x000fe20000002400 */
[----:B-1----:R-:W-:Y:S01]  /*cf50*/  IADD3 R23, R17, 0x8, RZ ;  /* 0x0000000811177810 */ /* 0x002fe20007ffe0ff */
[----:B------:R-:W-:Y:S01]  /*cf60*/  FMUL.FTZ R7, R7, c[0x0][0x2ec] ;  /* 0x0000bb0007077a20 */ /* 0x000fe20000410000 */
[----:B------:R-:W-:-:S02]  /*cf70*/  IADD3 R11, R17, 0x30, RZ ;  /* 0x00000030110b7810 */ /* 0x000fc40007ffe0ff */
[C---:B------:R-:W-:Y:S02]  /*cf80*/  ISETP.GE.AND P6, PT, R23.reuse, R0, PT ;  /* 0x000000001700720c */ /* 0x040fe40003fc6270 */
[----:B------:R-:W-:Y:S01]  /*cf90*/  ISETP.GE.AND P4, PT, R23, R2, PT ;  /* 0x000000021700720c */ /* 0x000fe20003f86270 */
[----:B------:R-:W-:Y:S01]  /*cfa0*/  MUFU.TANH R138, R138 ;  /* 0x0000008a008a7308 */ /* 0x000fe20000002400 */
[----:B------:R-:W-:Y:S02]  /*cfb0*/  FSEL R15, R28, -INF , !P6 ;  /* 0xff8000001c0f7808 */ /* 0x000fe40007000000 */
[----:B------:R-:W-:Y:S02]  /*cfc0*/  FSEL R30, R30, -INF , !P4 ;  /* 0xff8000001e1e7808 */ /* 0x000fe40006000000 */
[----:B---3--:R-:W-:Y:S02]  /*cfd0*/  FSEL R115, R115, -INF , !P0 ;  /* 0xff80000073737808 */ /* 0x008fe40004000000 */
[----:B------:R-:W-:Y:S01]  /*cfe0*/  FSEL R8, R31, -INF , !P3 ;  /* 0xff8000001f087808 */ /* 0x000fe20005800000 */
[----:B------:R-:W1:Y:S01]  /*cff0*/  MUFU.TANH R136, R22 ;  /* 0x0000001600887308 */ /* 0x000e620000002400 */
[----:B------:R-:W-:-:S02]  /*d000*/  FSEL R105, R105, -INF , !P5 ;  /* 0xff80000069697808 */ /* 0x000fc40006800000 */
[----:B------:R-:W-:Y:S02]  /*d010*/  ISETP.GE.AND P0, PT, R11, R0, PT ;  /* 0x000000000b00720c */ /* 0x000fe40003f06270 */
[----:B------:R-:W-:Y:S02]  /*d020*/  ISETP.GE.AND P3, PT, R21, R2, PT ;  /* 0x000000021500720c */ /* 0x000fe40003f66270 */
[----:B------:R-:W-:Y:S01]  /*d030*/  IADD3 R5, R17, 0x38, RZ ;  /* 0x0000003811057810 */ /* 0x000fe20007ffe0ff */
[----:B------:R3:W-:Y:S01]  /*d040*/  MUFU.TANH R133, R12 ;  /* 0x0000000c00857308 */ /* 0x0007e20000002400 */
[----:B--2---:R-:W-:Y:S02]  /*d050*/  FSEL R103, R103, -INF , !P0 ;  /* 0xff80000067677808 */ /* 0x004fe40004000000 */
[----:B------:R-:W-:-:S05]  /*d060*/  ISETP.GE.AND P0, PT, R5, R0, PT ;  /* 0x000000000500720c */ /* 0x000fca0003f06270 */
[----:B------:R-:W2:Y:S01]  /*d070*/  MUFU.TANH R99, R4 ;  /* 0x0000000400637308 */ /* 0x000ea20000002400 */
[----:B-1----:R-:W-:Y:S02]  /*d080*/  FSEL R136, R136, -INF , !P3 ;  /* 0xff80000088887808 */ /* 0x002fe40005800000 */
[-C--:B------:R-:W-:Y:S02]  /*d090*/  ISETP.GE.AND P3, PT, R9, R2.reuse, PT ;  /* 0x000000020900720c */ /* 0x080fe40003f66270 */
[----:B------:R-:W-:Y:S02]  /*d0a0*/  IADD3 R9, R17, 0x29, RZ ;  /* 0x0000002911097810 */ /* 0x000fe40007ffe0ff */
[----:B---3--:R-:W-:Y:S01]  /*d0b0*/  FSEL R12, R88, -INF , !P1 ;  /* 0xff800000580c7808 */ /* 0x008fe20004800000 */
[----:B------:R-:W1:Y:S01]  /*d0c0*/  MUFU.TANH R113, R113 ;  /* 0x0000007100717308 */ /* 0x000e620000002400 */
[----:B------:R-:W-:Y:S02]  /*d0d0*/  ISETP.GE.AND P1, PT, R19, R2, PT ;  /* 0x000000021300720c */ /* 0x000fe40003f26270 */
[----:B------:R-:W-:-:S02]  /*d0e0*/  IADD3 R19, R17, 0x11, RZ ;  /* 0x0000001111137810 */ /* 0x000fc40007ffe0ff */
[----:B------:R-:W-:Y:S02]  /*d0f0*/  FSEL R106, R106, -INF , !P1 ;  /* 0xff8000006a6a7808 */ /* 0x000fe40004800000 */
[C---:B------:R-:W-:Y:S01]  /*d100*/  ISETP.GE.AND P6, PT, R19.reuse, R0, PT ;  /* 0x000000001300720c */ /* 0x040fe20003fc6270 */
[----:B------:R-:W3:Y:S01]  /*d110*/  MUFU.TANH R134, R18 ;  /* 0x0000001200867308 */ /* 0x000ee20000002400 */
[----:B------:R-:W-:Y:S02]  /*d120*/  ISETP.GE.AND P4, PT, R19, R2, PT ;  /* 0x000000021300720c */ /* 0x000fe40003f86270 */
[----:B------:R-:W-:Y:S02]  /*d130*/  IADD3 R19, R17, 0x19, RZ ;  /* 0x0000001911137810 */ /* 0x000fe40007ffe0ff */
[----:B------:R-:W-:Y:S02]  /*d140*/  FSEL R143, R143, -INF , !P6 ;  /* 0xff8000008f8f7808 */ /* 0x000fe40007000000 */
[C---:B------:R-:W-:Y:S01]  /*d150*/  ISETP.GE.AND P5, PT, R19.reuse, R0, PT ;  /* 0x000000001300720c */ /* 0x040fe20003fa6270 */
[----:B------:R-:W4:Y:S01]  /*d160*/  MUFU.TANH R114, R114 ;  /* 0x0000007200727308 */ /* 0x000f220000002400 */
[----:B------:R-:W-:-:S02]  /*d170*/  ISETP.GE.AND P1, PT, R19, R2, PT ;  /* 0x000000021300720c */ /* 0x000fc40003f26270 */
[----:B------:R-:W-:Y:S02]  /*d180*/  IADD3 R19, R17, 0x20, RZ ;  /* 0x0000002011137810 */ /* 0x000fe40007ffe0ff */
[----:B------:R-:W-:Y:S02]  /*d190*/  FSEL R138, R138, -INF , !P4 ;  /* 0xff8000008a8a7808 */ /* 0x000fe40006000000 */
[C---:B------:R-:W-:Y:S01]  /*d1a0*/  ISETP.GE.AND P6, PT, R19.reuse, R0, PT ;  /* 0x000000001300720c */ /* 0x040fe20003fc6270 */
[----:B------:R-:W-:Y:S01]  /*d1b0*/  MUFU.TANH R141, R141 ;  /* 0x0000008d008d7308 */ /* 0x000fe20000002400 */
[----:B------:R-:W-:Y:S02]  /*d1c0*/  ISETP.GE.AND P4, PT, R19, R2, PT ;  /* 0x000000021300720c */ /* 0x000fe40003f86270 */
[----:B------:R-:W-:Y:S02]  /*d1d0*/  IADD3 R19, R17, 0x28, RZ ;  /* 0x0000002811137810 */ /* 0x000fe40007ffe0ff */
[----:B--2---:R-:W-:-:S02]  /*d1e0*/  FSEL R99, R99, -INF , !P0 ;  /* 0xff80000063637808 */ /* 0x004fc40004000000 */
[----:B------:R-:W-:Y:S01]  /*d1f0*/  FSEL R109, R109, -INF , !P5 ;  /* 0xff8000006d6d7808 */ /* 0x000fe20006800000 */
[----:B------:R-:W2:Y:S01]  /*d200*/  MUFU.TANH R112, R14 ;  /* 0x0000000e00707308 */ /* 0x000ea20000002400 */
[----:B------:R-:W-:Y:S02]  /*d210*/  FSEL R110, R110, -INF , !P1 ;  /* 0xff8000006e6e7808 */ /* 0x000fe40004800000 */
[----:B-1----:R-:W-:Y:S02]  /*d220*/  FSEL R113, R113, -INF , !P6 ;  /* 0xff80000071717808 */ /* 0x002fe40007000000 */
[----:B---3--:R-:W-:Y:S02]  /*d230*/  FSEL R134, R134, -INF , !P4 ;  /* 0xff80000086867808 */ /* 0x008fe40006000000 */
[----:B------:R-:W-:Y:S01]  /*d240*/  ISETP.GT.AND P0, PT, R135, R122, PT ;  /* 0x0000007a8700720c */ /* 0x000fe20003f04270 */
[----:B------:R-:W1:Y:S01]  /*d250*/  MUFU.TANH R108, R108 ;  /* 0x0000006c006c7308 */ /* 0x000e620000002400 */
[----:B------:R-:W-:-:S02]  /*d260*/  ISETP.GE.AND P5, PT, R19, R0, PT ;  /* 0x000000001300720c */ /* 0x000fc40003fa6270 */
[----:B------:R-:W-:Y:S02]  /*d270*/  ISETP.GE.AND P1, PT, R19, R2, PT ;  /* 0x000000021300720c */ /* 0x000fe40003f26270 */
[C---:B------:R-:W-:Y:S02]  /*d280*/  ISETP.GE.AND P6, PT, R9.reuse, R0, PT ;  /* 0x000000000900720c */ /* 0x040fe40003fc6270 */
[----:B------:R-:W-:Y:S01]  /*d290*/  ISETP.GE.AND P4, PT, R9, R2, PT ;  /* 0x000000020900720c */ /* 0x000fe20003f86270 */
[----:B------:R-:W-:Y:S01]  /*d2a0*/  MUFU.TANH R101, R101 ;  /* 0x0000006500657308 */ /* 0x000fe20000002400 */
[----:B------:R-:W-:Y:S02]  /*d2b0*/  IADD3 R9, R17, 0x31, RZ ;  /* 0x0000003111097810 */ /* 0x000fe40007ffe0ff */
[----:B----4-:R-:W-:Y:S02]  /*d2c0*/  FSEL R114, R114, -INF , !P3 ;  /* 0xff80000072727808 */ /* 0x010fe40005800000 */
[----:B------:R-:W-:-:S02]  /*d2d0*/  FSEL R133, R133, -INF , !P5 ;  /* 0xff80000085857808 */ /* 0x000fc40006800000 */
[----:B--2---:R-:W-:Y:S01]  /*d2e0*/  FSEL R112, R112, -INF , !P1 ;  /* 0xff80000070707808 */ /* 0x004fe20004800000 */
[----:B------:R-:W2:Y:S01]  /*d2f0*/  MUFU.TANH R96, R10 ;  /* 0x0000000a00607308 */ /* 0x000ea20000002400 */
[----:B------:R-:W-:Y:S02]  /*d300*/  FSEL R141, R141, -INF , !P6 ;  /* 0xff8000008d8d7808 */ /* 0x000fe40007000000 */
[----:B-1----:R-:W-:Y:S02]  /*d310*/  FSEL R108, R108, -INF , !P4 ;  /* 0xff8000006c6c7808 */ /* 0x002fe40006000000 */
[----:B------:R-:W-:Y:S02]  /*d320*/  ISETP.GE.AND P3, PT, R11, R2, PT ;  /* 0x000000020b00720c */ /* 0x000fe40003f66270 */
[C---:B------:R-:W-:Y:S01]  /*d330*/  ISETP.GE.AND P5, PT, R9.reuse, R0, PT ;  /* 0x000000000900720c */ /* 0x040fe20003fa6270 */
[----:B------:R-:W1:Y:S01]  /*d340*/  MUFU.TANH R98, R98 ;  /* 0x0000006200627308 */ /* 0x000e620000002400 */
[----:B------:R-:W-:-:S02]  /*d350*/  ISETP.GE.AND P1, PT, R9, R2, PT ;  /* 0x000000020900720c */ /* 0x000fc40003f26270 */
[C---:B------:R-:W-:Y:S02]  /*d360*/  ISETP.GE.AND P6, PT, R17.reuse, R0, PT ;  /* 0x000000001100720c */ /* 0x040fe40003fc6270 */
[CC--:B------:R-:W-:Y:S02]  /*d370*/  ISETP.GE.AND P4, PT, R17.reuse, R2.reuse, PT ;  /* 0x000000021100720c */ /* 0x0c0fe40003f86270 */
[----:B------:R-:W-:Y:S01]  /*d380*/  IADD3 R17, R17, 0x39, RZ ;  /* 0x0000003911117810 */ /* 0x000fe20007ffe0ff */
[----:B------:R-:W3:Y:S01]  /*d390*/  MUFU.TANH R86, R86 ;  /* 0x0000005600567308 */ /* 0x000ee20000002400 */
[----:B--2---:R-:W-:Y:S02]  /*d3a0*/  FSEL R96, R96, -INF , !P3 ;  /* 0xff80000060607808 */ /* 0x004fe40005800000 */
[----:B------:R-:W-:Y:S01]  /*d3b0*/  FSEL R101, R101, -INF , !P5 ;  /* 0xff80000065657808 */ /* 0x000fe20006800000 */
[----:B------:R-:W-:Y:S01]  /*d3c0*/  BAR.SYNC.DEFER_BLOCKING 0x0 ;  /* 0x0000000000007b1d */ /* 0x000fe20000010000 */
[----:B------:R-:W-:-:S02]  /*d3d0*/  ISETP.GE.AND P3, PT, R5, R2, PT ;  /* 0x000000020500720c */ /* 0x000fc40003f66270 */
[C---:B------:R-:W-:Y:S02]  /*d3e0*/  ISETP.GE.AND P5, PT, R17.reuse, R0, PT ;  /* 0x000000001100720c */ /* 0x040fe40003fa6270 */
[----:B-1----:R-:W-:Y:S01]  /*d3f0*/  FSEL R98, R98, -INF , !P1 ;  /* 0xff80000062627808 */ /* 0x002fe20004800000 */
[----:B------:R-:W1:Y:S01]  /*d400*/  MUFU.TANH R97, R97 ;  /* 0x0000006100617308 */ /* 0x000e620000002400 */
[----:B------:R-:W-:Y:S02]  /*d410*/  ISETP.GE.AND P1, PT, R17, R2, PT ;  /* 0x000000021100720c */ /* 0x000fe40003f26270 */
[----:B------:R-:W-:Y:S02]  /*d420*/  FSEL R85, R85, -INF , !P6 ;  /* 0xff80000055557808 */ /* 0x000fe40007000000 */
[----:B---3--:R-:W-:-:S03]  /*d430*/  FSEL R0, R86, -INF , !P4 ;  /* 0xff80000056007808 */ /* 0x008fc60006000000 */
[----:B------:R-:W2:Y:S08]  /*d440*/  MUFU.TANH R94, R6 ;  /* 0x00000006005e7308 */ /* 0x000eb00000002400 */
[----:B------:R-:W3:Y:S01]  /*d450*/  MUFU.TANH R87, R7 ;  /* 0x0000000700577308 */ /* 0x000ee20000002400 */
[----:B-1----:R-:W-:Y:S02]  /*d460*/  FSEL R97, R97, -INF , !P5 ;  /* 0xff80000061617808 */ /* 0x002fe40006800000 */
[----:B--2---:R-:W-:-:S02]  /*d470*/  FSEL R94, R94, -INF , !P3 ;  /* 0xff8000005e5e7808 */ /* 0x004fc40005800000 */
        /* <DEDUP_REMOVED lines=62> */
.L_x_5758:
[----:B------:R-:W-:-:S05]  /*d860*/  IMAD.MOV.U32 R5, RZ, RZ, c[0x0][0x198] ;  /* 0x00006600ff057624 */ /* 0x000fca00078e00ff */
[----:B------:R-:W-:-:S04]  /*d870*/  LEA R5, -R5, RZ, 0x6 ;  /* 0x000000ff05057211 */ /* 0x000fc800078e31ff */
[----:B------:R-:W-:Y:S02]  /*d880*/  SHF.R.S32.HI R6, RZ, 0x1f, R5 ;  /* 0x0000001fff067819 */ /* 0x000fe40000011405 */
.L_x_5759:
        /* <DEDUP_REMOVED lines=16> */
.L_x_5757:
        /* <DEDUP_REMOVED lines=33> */
[----:B-1----:R-:W1:Y:S04]  /*dba0*/  SHFL.BFLY PT, R7, R4, 0x2, 0x1f ;  /* 0x0c401f0004077f89 */ /* 0x002e6800000e0000 */
        /* <DEDUP_REMOVED lines=8> */
[----:B------:R-:W-:Y:S02]  /*dc30*/  FSETP.NEU.FTZ.AND P1, PT, R90, -INF , PT ;  /* 0xff8000005a00780b */ /* 0x000fe40003f3d000 */
[C---:B------:R-:W-:Y:S01]  /*dc40*/  FSETP.NEU.FTZ.AND P0, PT, R88.reuse, -INF , PT ;  /* 0xff8000005800780b */ /* 0x040fe20003f1d000 */
[----:B------:R-:W-:Y:S01]  /*dc50*/  FMUL.FTZ R95, R88, c[0x0][0x23c] ;  /* 0x00008f00585f7a20 */ /* 0x000fe20000410000 */
[----:B------:R-:W-:Y:S02]  /*dc60*/  FSEL R100, R100, RZ, P1 ;  /* 0x000000ff64647208 */ /* 0x000fe40000800000 */
[----:B------:R-:W-:Y:S02]  /*dc70*/  FSEL R5, R90, RZ, P1 ;  /* 0x000000ff5a057208 */ /* 0x000fe40000800000 */
[----:B------:R-:W-:Y:S01]  /*dc80*/  FSEL R95, R95, RZ, P0 ;  /* 0x000000ff5f5f7208 */ /* 0x000fe20000000000 */
[----:B------:R-:W-:Y:S01]  /*dc90*/  FFMA.FTZ R2, R29, c[0x0][0x23c], -R100 ;  /* 0x00008f001d027a23 */ /* 0x000fe20000010864 */
[----:B------:R-:W-:Y:S01]  /*dca0*/  FSEL R4, R88, RZ, P0 ;  /* 0x000000ff58047208 */ /* 0x000fe20000000000 */
[----:B------:R-:W-:-:S02]  /*dcb0*/  FADD.FTZ R5, R84, -R5 ;  /* 0x8000000554057221 */ /* 0x000fc40000010000 */
[--C-:B------:R-:W-:Y:S02]  /*dcc0*/  FFMA.FTZ R91, R30, c[0x0][0x23c], -R95.reuse ;  /* 0x00008f001e5b7a23 */ /* 0x100fe4000001085f */
[----:B------:R-:W1:Y:S01]  /*dcd0*/  LDSM.16.MT88.4 R28, [R118+0x7000] ;  /* 0x00700000761c783b */ /* 0x000e620000004200 */
[----:B------:R-:W-:Y:S01]  /*dce0*/  FADD.FTZ R84, R3, -R4 ;  /* 0x8000000403547221 */ /* 0x000fe20000010000 */
[----:B------:R-:W-:Y:S01]  /*dcf0*/  MUFU.EX2 R2, R2 ;  /* 0x0000000200027308 */ /* 0x000fe20000000800 */
[--C-:B------:R-:W-:Y:S02]  /*dd00*/  FFMA.FTZ R86, R85, c[0x0][0x23c], -R100.reuse ;  /* 0x00008f0055567a23 */ /* 0x100fe40000010864 */
[--C-:B------:R-:W-:Y:S02]  /*dd10*/  FFMA.FTZ R85, R0, c[0x0][0x23c], -R95.reuse ;  /* 0x00008f0000557a23 */ /* 0x100fe4000001085f */
[--C-:B------:R-:W-:Y:S02]  /*dd20*/  FFMA.FTZ R93, R13, c[0x0][0x23c], -R100.reuse ;  /* 0x00008f000d5d7a23 */ /* 0x100fe40000010864 */
[----:B------:R-:W-:Y:S01]  /*dd30*/  FFMA.FTZ R89, R15, c[0x0][0x23c], -R100 ;  /* 0x00008f000f597a23 */ /* 0x000fe20000010864 */
[----:B------:R-:W-:Y:S01]  /*dd40*/  MUFU.EX2 R86, R86 ;  /* 0x0000005600567308 */ /* 0x000fe20000000800 */
[----:B------:R-:W-:-:S02]  /*dd50*/  FFMA.FTZ R0, R12, c[0x0][0x23c], -R95 ;  /* 0x00008f000c007a23 */ /* 0x000fc4000001085f */
[----:B------:R-:W-:Y:S01]  /*dd60*/  FMUL.FTZ R3, R5, c[0x0][0x23c] ;  /* 0x00008f0005037a20 */ /* 0x000fe20000410000 */
[----:B------:R-:W2:Y:S01]  /*dd70*/  LDSM.16.MT88.4 R12, [R118+0x6000] ;  /* 0x00600000760c783b */ /* 0x000ea20000004200 */
[----:B------:R-:W-:Y:S02]  /*dd80*/  FMUL.FTZ R84, R84, c[0x0][0x23c] ;  /* 0x00008f0054547a20 */ /* 0x000fe40000410000 */
[----:B------:R-:W-:Y:S01]  /*dd90*/  FFMA.FTZ R92, R8, c[0x0][0x23c], -R95 ;  /* 0x00008f00085c7a23 */ /* 0x000fe2000001085f */
[----:B------:R-:W3:Y:S01]  /*dda0*/  MUFU.EX2 R93, R93 ;  /* 0x0000005d005d7308 */ /* 0x000ee20000000800 */
[--C-:B------:R-:W-:Y:S02]  /*ddb0*/  FFMA.FTZ R107, R105, c[0x0][0x23c], -R100.reuse ;  /* 0x00008f00696b7a23 */ /* 0x100fe40000010864 */
[--C-:B------:R-:W-:Y:S02]  /*ddc0*/  FFMA.FTZ R105, R111, c[0x0][0x23c], -R100.reuse ;  /* 0x00008f006f697a23 */ /* 0x100fe40000010864 */
[----:B------:R-:W-:-:S02]  /*ddd0*/  FFMA.FTZ R102, R109, c[0x0][0x23c], -R100 ;  /* 0x00008f006d667a23 */ /* 0x000fc40000010864 */
[--C-:B------:R-:W-:Y:S01]  /*dde0*/  FFMA.FTZ R104, R143, c[0x0][0x23c], -R100.reuse ;  /* 0x00008f008f687a23 */ /* 0x100fe20000010864 */
[----:B------:R-:W4:Y:S01]  /*ddf0*/  MUFU.EX2 R89, R89 ;  /* 0x0000005900597308 */ /* 0x000f220000000800 */
[--C-:B------:R-:W-:Y:S02]  /*de00*/  FFMA.FTZ R106, R106, c[0x0][0x23c], -R95.reuse ;  /* 0x00008f006a6a7a23 */ /* 0x100fe4000001085f */
[--C-:B------:R-:W-:Y:S02]  /*de10*/  FFMA.FTZ R109, R138, c[0x0][0x23c], -R95.reuse ;  /* 0x00008f008a6d7a23 */ /* 0x100fe4000001085f */
[--C-:B------:R-:W-:Y:S02]  /*de20*/  FFMA.FTZ R111, R136, c[0x0][0x23c], -R95.reuse ;  /* 0x00008f00886f7a23 */ /* 0x100fe4000001085f */
[----:B------:R-:W-:Y:S01]  /*de30*/  FFMA.FTZ R110, R110, c[0x0][0x23c], -R95 ;  /* 0x00008f006e6e7a23 */ /* 0x000fe2000001085f */
[----:B------:R-:W-:Y:S01]  /*de40*/  MUFU.EX2 R85, R85 ;  /* 0x0000005500557308 */ /* 0x000fe20000000800 */
[----:B---3--:R-:W-:Y:S01]  /*de50*/  F2FP.PACK_AB R4, R93, R86 ;  /* 0x000000565d04723e */ /* 0x008fe200000000ff */
[----:B------:R-:W-:-:S02]  /*de60*/  FFMA.FTZ R138, R113, c[0x0][0x23c], -R100 ;  /* 0x00008f00718a7a23 */ /* 0x000fc40000010864 */
[--C-:B------:R-:W-:Y:S02]  /*de70*/  FFMA.FTZ R113, R133, c[0x0][0x23c], -R100.reuse ;  /* 0x00008f0085717a23 */ /* 0x100fe40000010864 */
[--C-:B------:R-:W-:Y:S02]  /*de80*/  FFMA.FTZ R136, R141, c[0x0][0x23c], -R100.reuse ;  /* 0x00008f008d887a23 */ /* 0x100fe40000010864 */
[----:B------:R-:W3:Y:S01]  /*de90*/  MUFU.EX2 R0, R0 ;  /* 0x0000000000007308 */ /* 0x000ee20000000800 */
        /* <DEDUP_REMOVED lines=13> */
[--C-:B------:R-:W-:Y:S02]  /*df70*/  FFMA.FTZ R96, R96, c[0x0][0x23c], -R95.reuse ;  /* 0x00008f0060607a23 */ /* 0x100fe4000001085f */
        /* <DEDUP_REMOVED lines=13> */
[----:B------:R-:W3:Y:S01]  /*e050*/  LDSM.16.MT88.4 R64, [R116+0x7000] ;  /* 0x007000007440783b */ /* 0x000ee20000004200 */
[-C--:B------:R-:W-:Y:S01]  /*e060*/  FMUL.FTZ R63, R63, R84.reuse ;  /* 0x000000543f3f7220 */ /* 0x080fe20000410000 */
[----:B-----5:R-:W-:Y:S01]  /*e070*/  F2FP.PACK_AB R7, R92, R91 ;  /* 0x0000005b5c07723e */ /* 0x020fe200000000ff */
[-C--:B------:R-:W-:Y:S01]  /*e080*/  FMUL.FTZ R32, R56, R3.reuse ;  /* 0x0000000338207220 */ /* 0x080fe20000410000 */
[----:B------:R-:W4:Y:S01]  /*e090*/  MUFU.EX2 R104, R104 ;  /* 0x0000006800687308 */ /* 0x000f220000000800 */
[----:B------:R-:W-:Y:S02]  /*e0a0*/  FMUL.FTZ R33, R57, R3 ;  /* 0x0000000339217220 */ /* 0x000fe40000410000 */
[-C--:B------:R-:W-:Y:S02]  /*e0b0*/  FMUL.FTZ R34, R58, R84.reuse ;  /* 0x000000543a227220 */ /* 0x080fe40000410000 */
[----:B-1----:R-:W-:Y:S01]  /*e0c0*/  HMMA.16816.F32 R24, R4, R28, R24 ;  /* 0x0000001c0418723c */ /* 0x002fe20000001818 */
[----:B------:R-:W-:-:S02]  /*e0d0*/  FMUL.FTZ R35, R59, R84 ;  /* 0x000000543b237220 */ /* 0x000fc40000410000 */
[----:B------:R-:W-:Y:S01]  /*e0e0*/  LDSM.16.MT88.4 R56, [R116+0x8000] ;  /* 0x008000007438783b */ /* 0x000fe20000004200 */
[-C--:B------:R-:W-:Y:S01]  /*e0f0*/  FMUL.FTZ R8, R80, R3.reuse ;  /* 0x0000000350087220 */ /* 0x080fe20000410000 */
[----:B------:R-:W-:Y:S01]  /*e100*/  MUFU.EX2 R105, R105 ;  /* 0x0000006900697308 */ /* 0x000fe20000000800 */
[-C--:B------:R-:W-:Y:S02]  /*e110*/  FMUL.FTZ R9, R81, R3.reuse ;  /* 0x0000000351097220 */ /* 0x080fe40000410000 */
[----:B------:R-:W-:Y:S01]  /*e120*/  HMMA.16816.F32 R28, R4, R30, R60 ;  /* 0x0000001e041c723c */ /* 0x000fe2000000183c */
[----:B------:R-:W1:Y:S01]  /*e130*/  LDSM.16.MT88.4 R60, [R118+0x8000] ;  /* 0x00800000763c783b */ /* 0x000e620000004200 */
[-C--:B------:R-:W-:Y:S02]  /*e140*/  FMUL.FTZ R10, R82, R84.reuse ;  /* 0x00000054520a7220 */ /* 0x080fe40000410000 */
[----:B------:R-:W-:Y:S01]  /*e150*/  FMUL.FTZ R11, R83, R84 ;  /* 0x00000054530b7220 */ /* 0x000fe20000410000 */
[----:B------:R-:W-:Y:S01]  /*e160*/  MUFU.EX2 R102, R102 ;  /* 0x0000006600667308 */ /* 0x000fe20000000800 */
[----:B------:R-:W-:-:S02]  /*e170*/  FMUL.FTZ R16, R72, R3 ;  /* 0x0000000348107220 */ /* 0x000fc40000410000 */
[-C--:B------:R-:W-:Y:S02]  /*e180*/  FMUL.FTZ R17, R73, R3.reuse ;  /* 0x0000000349117220 */ /* 0x080fe40000410000 */
[-C--:B------:R-:W-:Y:S01]  /*e190*/  FMUL.FTZ R18, R74, R84.reuse ;  /* 0x000000544a127220 */ /* 0x080fe20000410000 */
[C---:B--2---:R-:W-:Y:S01]  /*e1a0*/  HMMA.16816.F32 R8, R4.reuse, R12, R8 ;  /* 0x0000000c0408723c */ /* 0x044fe20000001808 */
[-C--:B------:R-:W-:Y:S01]  /*e1b0*/  FMUL.FTZ R19, R75, R84.reuse ;  /* 0x000000544b137220 */ /* 0x080fe20000410000 */
[----:B------:R-:W-:Y:S01]  /*e1c0*/  MUFU.EX2 R106, R106 ;  /* 0x0000006a006a7308 */ /* 0x000fe20000000800 */
[-C--:B------:R-:W-:Y:S02]  /*e1d0*/  FMUL.FTZ R76, R76, R3.reuse ;  /* 0x000000034c4c7220 */ /* 0x080fe40000410000 */
[-C--:B------:R-:W-:Y:S02]  /*e1e0*/  FMUL.FTZ R77, R77, R3.reuse ;  /* 0x000000034d4d7220 */ /* 0x080fe40000410000 */
[-C--:B------:R-:W-:Y:S01]  /*e1f0*/  FMUL.FTZ R78, R78, R84.reuse ;  /* 0x000000544e4e7220 */ /* 0x080fe20000410000 */
[----:B------:R-:W-:Y:S01]  /*e200*/  HMMA.16816.F32 R16, R4, R20, R16 ;  /* 0x000000140410723c */ /* 0x000fe20000001810 */
[----:B------:R-:W-:Y:S01]  /*e210*/  FMUL.FTZ R79, R79, R84 ;  /* 0x000000544f4f7220 */ /* 0x000fe20000410000 */
[----:B------:R-:W2:Y:S01]  /*e220*/  MUFU.EX2 R109, R109 ;  /* 0x0000006d006d7308 */ /* 0x000ea20000000800 */
        /* <DEDUP_REMOVED lines=16> */
[-C--:B------:R-:W-:Y:S01]  /*e330*/  FMUL.FTZ R38, R38, R84.reuse ;  /* 0x0000005426267220 */ /* 0x080fe20000410000 */
[C---:B---3--:R-:W-:Y:S01]  /*e340*/  HMMA.16816.F32 R32, R4.reuse, R64, R32 ;  /* 0x000000400420723c */ /* 0x048fe20000001820 */
[-C--:B------:R-:W-:Y:S01]  /*e350*/  FMUL.FTZ R39, R39, R84.reuse ;  /* 0x0000005427277220 */ /* 0x080fe20000410000 */
[----:B------:R-:W-:Y:S01]  /*e360*/  MUFU.EX2 R138, R138 ;  /* 0x0000008a008a7308 */ /* 0x000fe20000000800 */
[-C--:B------:R-:W-:Y:S02]  /*e370*/  FMUL.FTZ R40, R40, R3.reuse ;  /* 0x0000000328287220 */ /* 0x080fe40000410000 */
[-C--:B------:R-:W-:Y:S02]  /*e380*/  FMUL.FTZ R41, R41, R3.reuse ;  /* 0x0000000329297220 */ /* 0x080fe40000410000 */
[-C--:B------:R-:W-:Y:S01]  /*e390*/  FMUL.FTZ R42, R42, R84.reuse ;  /* 0x000000542a2a7220 */ /* 0x080fe20000410000 */
[----:B------:R-:W-:Y:S01]  /*e3a0*/  HMMA.16816.F32 R52, R4, R66, R52 ;  /* 0x000000420434723c */ /* 0x000fe20000001834 */
[----:B------:R-:W-:Y:S01]  /*e3b0*/  FMUL.FTZ R43, R43, R84 ;  /* 0x000000542b2b7220 */ /* 0x000fe20000410000 */
[----:B------:R-:W3:Y:S01]  /*e3c0*/  LDSM.16.MT88.4 R64, [R118+0x6400] ;  /* 0x006400007640783b */ /* 0x000ee20000004200 */
[-C--:B------:R-:W-:Y:S01]  /*e3d0*/  FMUL.FTZ R44, R44, R3.reuse ;  /* 0x000000032c2c7220 */ /* 0x080fe20000410000 */
[----:B------:R-:W2:Y:S01]  /*e3e0*/  MUFU.EX2 R115, R115 ;  /* 0x0000007300737308 */ /* 0x000ea20000000800 */
[----:B------:R-:W-:-:S02]  /*e3f0*/  FMUL.FTZ R45, R45, R3 ;  /* 0x000000032d2d7220 */ /* 0x000fc40000410000 */
[-C--:B------:R-:W-:Y:S01]  /*e400*/  FMUL.FTZ R46, R46, R84.reuse ;  /* 0x000000542e2e7220 */ /* 0x080fe20000410000 */
[C---:B-1----:R-:W-:Y:S01]  /*e410*/  HMMA.16816.F32 R36, R4.reuse, R60, R36 ;  /* 0x0000003c0424723c */ /* 0x042fe20000001824 */
[-C--:B------:R-:W-:Y:S02]  /*e420*/  FMUL.FTZ R47, R47, R84.reuse ;  /* 0x000000542f2f7220 */ /* 0x080fe40000410000 */
[-C--:B------:R-:W-:Y:S01]  /*e430*/  FMUL.FTZ R48, R48, R3.reuse ;  /* 0x0000000330307220 */ /* 0x080fe20000410000 */
[----:B------:R-:W-:Y:S01]  /*e440*/  MUFU.EX2 R113, R113 ;  /* 0x0000007100717308 */ /* 0x000fe20000000800 */
[----:B------:R-:W-:Y:S02]  /*e450*/  FMUL.FTZ R49, R49, R3 ;  /* 0x0000000331317220 */ /* 0x000fe40000410000 */
[-C--:B------:R-:W-:Y:S01]  /*e460*/  FMUL.FTZ R50, R50, R84.reuse ;  /* 0x0000005432327220 */ /* 0x080fe20000410000 */
[C---:B------:R-:W-:Y:S01]  /*e470*/  HMMA.16816.F32 R40, R4.reuse, R62, R40 ;  /* 0x0000003e0428723c */ /* 0x040fe20000001828 */
[-C--:B------:R-:W-:Y:S01]  /*e480*/  FMUL.FTZ R51, R51, R84.reuse ;  /* 0x0000005433337220 */ /* 0x080fe20000410000 */
[----:B------:R-:W1:Y:S01]  /*e490*/  LDSM.16.MT88.4 R60, [R116+0x6400] ;  /* 0x00640000743c783b */ /* 0x000e620000004200 */
[----:B------:R-:W-:Y:S01]  /*e4a0*/  FFMA.FTZ R137, R137, R84, R85 ;  /* 0x0000005489897223 */ /* 0x000fe20000010055 */
[----:B------:R-:W-:Y:S03]  /*e4b0*/  MUFU.EX2 R136, R136 ;  /* 0x0000008800887308 */ /* 0x000fe60000000800 */
[----:B------:R-:W-:Y:S01]  /*e4c0*/  FADD.FTZ R0, R0, R137 ;  /* 0x0000008900007221 */ /* 0x000fe20000010000 */
[C---:B------:R-:W-:Y:S04]  /*e4d0*/  HMMA.16816.F32 R44, R4.reuse, R56, R44 ;  /* 0x00000038042c723c */ /* 0x040fe8000000182c */
[----:B------:R-:W-:Y:S04]  /*e4e0*/  MUFU.EX2 R133, R133 ;  /* 0x0000008500857308 */ /* 0x000fe80000000800 */
[----:B------:R-:W-:Y:S01]  /*e4f0*/  HMMA.16816.F32 R4, R4, R58, R48 ;  /* 0x0000003a0404723c */ /* 0x000fe20000001830 */
[----:B------:R-:W1:Y:S03]  /*e500*/  LDSM.16.MT88.4 R56, [R118+0x7400] ;  /* 0x007400007638783b */ /* 0x000e660000004200 */
[----:B------:R-:W1:Y:S03]  /*e510*/  MUFU.EX2 R114, R114 ;  /* 0x0000007200727308 */ /* 0x000e660000000800 */
[----:B----4-:R-:W-:-:S02]  /*e520*/  F2FP.PACK_AB R48, R104, R107 ;  /* 0x0000006b6830723e */ /* 0x010fc400000000ff */
[----:B--2---:R-:W-:Y:S02]  /*e530*/  F2FP.PACK_AB R49, R109, R106 ;  /* 0x0000006a6d31723e */ /* 0x004fe400000000ff */
[----:B------:R-:W-:Y:S01]  /*e540*/  F2FP.PACK_AB R50, R102, R105 ;  /* 0x000000696632723e */ /* 0x000fe200000000ff */
[----:B------:R-:W-:Y:S01]  /*e550*/  MUFU.EX2 R112, R112 ;  /* 0x0000007000707308 */ /* 0x000fe20000000800 */
[----:B-----5:R-:W-:-:S07]  /*e560*/  F2FP.PACK_AB R51, R110, R111 ;  /* 0x0000006f6e33723e */ /* 0x020fce00000000ff */
[C---:B---3--:R-:W-:Y:S01]  /*e570*/  HMMA.16816.F32 R8, R48.reuse, R64, R8 ;  /* 0x000000403008723c */ /* 0x048fe20000001808 */
[----:B------:R-:W2:Y:S07]  /*e580*/  MUFU.EX2 R141, R141 ;  /* 0x0000008d008d7308 */ /* 0x000eae0000000800 */
[C---:B------:R-:W-:Y:S01]  /*e590*/  HMMA.16816.F32 R12, R48.reuse, R66, R12 ;  /* 0x00000042300c723c */ /* 0x040fe2000000180c */
[----:B------:R-:W3:Y:S01]  /*e5a0*/  LDSM.16.MT88.4 R64, [R116+0x7400] ;  /* 0x007400007440783b */ /* 0x000ee20000004200 */
[----:B------:R-:W-:Y:S06]  /*e5b0*/  MUFU.EX2 R103, R103 ;  /* 0x0000006700677308 */ /* 0x000fec0000000800 */
[C---:B-1----:R-:W-:Y:S02]  /*e5c0*/  HMMA.16816.F32 R16, R48.reuse, R60, R16 ;  /* 0x0000003c3010723c */ /* 0x042fe40000001810 */
[----:B------:R-:W1:Y:S06]  /*e5d0*/  MUFU.EX2 R108, R108 ;  /* 0x0000006c006c7308 */ /* 0x000e6c0000000800 */
[C---:B------:R-:W-:Y:S01]  /*e5e0*/  HMMA.16816.F32 R20, R48.reuse, R62, R20 ;  /* 0x0000003e3014723c */ /* 0x040fe20000001814 */
[----:B------:R-:W4:Y:S01]  /*e5f0*/  LDSM.16.MT88.4 R60, [R118+0x8400] ;  /* 0x00840000763c783b */ /* 0x000f220000004200 */
[----:B------:R-:W-:Y:S06]  /*e600*/  MUFU.EX2 R99, R99 ;  /* 0x0000006300637308 */ /* 0x000fec0000000800 */
[C---:B------:R-:W-:Y:S02]  /*e610*/  HMMA.16816.F32 R24, R48.reuse, R56, R24 ;  /* 0x000000383018723c */ /* 0x040fe40000001818 */
[----:B------:R-:W-:Y:S06]  /*e620*/  MUFU.EX2 R100, R100 ;  /* 0x0000006400647308 */ /* 0x000fec0000000800 */
[C---:B------:R-:W-:Y:S01]  /*e630*/  HMMA.16816.F32 R28, R48.reuse, R58, R28 ;  /* 0x0000003a301c723c */ /* 0x040fe2000000181c */
[----:B------:R-:W5:Y:S01]  /*e640*/  LDSM.16.MT88.4 R56, [R116+0x8400] ;  /* 0x008400007438783b */ /* 0x000f620000004200 */
[----:B------:R-:W-:Y:S06]  /*e650*/  MUFU.EX2 R96, R96 ;  /* 0x0000006000607308 */ /* 0x000fec0000000800 */
[C---:B---3--:R-:W-:Y:S02]  /*e660*/  HMMA.16816.F32 R32, R48.reuse, R64, R32 ;  /* 0x000000403020723c */ /* 0x048fe40000001820 */
[----:B------:R-:W3:Y:S06]  /*e670*/  MUFU.EX2 R97, R97 ;  /* 0x0000006100617308 */ /* 0x000eec0000000800 */
[C---:B------:R-:W-:Y:S01]  /*e680*/  HMMA.16816.F32 R52, R48.reuse, R66, R52 ;  /* 0x000000423034723c */ /* 0x040fe20000001834 */
[----:B------:R-:W1:Y:S01]  /*e690*/  LDSM.16.MT88.4 R64, [R118+0x6800] ;  /* 0x006800007640783b */ /* 0x000e620000004200 */
[----:B------:R-:W-:Y:S06]  /*e6a0*/  MUFU.EX2 R94, R94 ;  /* 0x0000005e005e7308 */ /* 0x000fec0000000800 */
[C---:B----4-:R-:W-:Y:S02]  /*e6b0*/  HMMA.16816.F32 R36, R48.reuse, R60, R36 ;  /* 0x0000003c3024723c */ /* 0x050fe40000001824 */
[----:B------:R-:W4:Y:S06]  /*e6c0*/  MUFU.EX2 R95, R95 ;  /* 0x0000005f005f7308 */ /* 0x000f2c0000000800 */
[C---:B------:R-:W-:Y:S01]  /*e6d0*/  HMMA.16816.F32 R40, R48.reuse, R62, R40 ;  /* 0x0000003e3028723c */ /* 0x040fe20000001828 */
[----:B------:R-:W3:Y:S07]  /*e6e0*/  LDSM.16.MT88.4 R60, [R116+0x6800] ;  /* 0x00680000743c783b */ /* 0x000eee0000004200 */
[C---:B-----5:R-:W-:Y:S08]  /*e6f0*/  HMMA.16816.F32 R44, R48.reuse, R56, R44 ;  /* 0x00000038302c723c */ /* 0x060ff0000000182c */
[----:B------:R-:W-:Y:S01]  /*e700*/  HMMA.16816.F32 R4, R48, R58, R4 ;  /* 0x0000003a3004723c */ /* 0x000fe20000001804 */
[----:B------:R-:W5:Y:S06]  /*e710*/  LDSM.16.MT88.4 R56, [R118+0x7800] ;  /* 0x007800007638783b */ /* 0x000f6c0000004200 */
[----:B------:R-:W-:-:S02]  /*e720*/  F2FP.PACK_AB R48, R115, R138 ;  /* 0x0000008a7330723e */ /* 0x000fc400000000ff */
[----:B------:R-:W-:Y:S02]  /*e730*/  F2FP.PACK_AB R49, R114, R133 ;  /* 0x000000857231723e */ /* 0x000fe400000000ff */
[----:B------:R-:W-:Y:S02]  /*e740*/  F2FP.PACK_AB R50, R136, R113 ;  /* 0x000000718832723e */ /* 0x000fe400000000ff */
[----:B--2---:R-:W-:-:S07]  /*e750*/  F2FP.PACK_AB R51, R141, R112 ;  /* 0x000000708d33723e */ /* 0x004fce00000000ff */
[C---:B-1----:R-:W-:Y:S08]  /*e760*/  HMMA.16816.F32 R8, R48.reuse, R64, R8 ;  /* 0x000000403008723c */ /* 0x042ff00000001808 */
        /* <DEDUP_REMOVED lines=11> */
[C---:B------:R-:W-:Y:S01]  /*e820*/  HMMA.16816.F32 R40, R48.reuse, R62, R40 ;  /* 0x0000003e3028723c */ /* 0x040fe20000001828 */
[----:B------:R-:W1:Y:S07]  /*e830*/  LDSM.16.MT88.4 R60, [R118+0x7c00] ;  /* 0x007c0000763c783b */ /* 0x000e6e0000004200 */
[C---:B---3--:R-:W-:Y:S07]  /*e840*/  HMMA.16816.F32 R44, R48.reuse, R56, R44 ;  /* 0x00000038302c723c */ /* 0x048fee000000182c */
[----:B------:R-:W-:Y:S01]  /*e850*/  FFMA.FTZ R56, R139, R3, R86 ;  /* 0x000000038b387223 */ /* 0x000fe20000010056 */
[----:B------:R-:W-:Y:S01]  /*e860*/  HMMA.16816.F32 R4, R48, R58, R4 ;  /* 0x0000003a3004723c */ /* 0x000fe20000001804 */
[----:B------:R-:W2:Y:S01]  /*e870*/  LDSM.16.MT88.4 R84, [R116+0x7c00] ;  /* 0x007c00007454783b */ /* 0x000ea20000004200 */
[----:B------:R-:W-:-:S04]  /*e880*/  FADD.FTZ R3, R91, R0 ;  /* 0x000000005b037221 */ /* 0x000fc80000010000 */
[----:B------:R-:W-:Y:S01]  /*e890*/  FADD.FTZ R3, R92, R3 ;  /* 0x000000035c037221 */ /* 0x000fe20000010000 */
[----:B------:R-:W-:Y:S02]  /*e8a0*/  F2FP.PACK_AB R48, R108, R103 ;  /* 0x000000676c30723e */ /* 0x000fe400000000ff */
[----:B------:R-:W-:Y:S01]  /*e8b0*/  F2FP.PACK_AB R49, R97, R96 ;  /* 0x000000606131723e */ /* 0x000fe200000000ff */
[----:B------:R-:W-:Y:S01]  /*e8c0*/  FADD.FTZ R0, R106, R3 ;  /* 0x000000036a007221 */ /* 0x000fe20000010000 */
[----:B------:R-:W-:Y:S02]  /*e8d0*/  F2FP.PACK_AB R50, R100, R99 ;  /* 0x000000636432723e */ /* 0x000fe400000000ff */
[----:B----4-:R-:W-:Y:S01]  /*e8e0*/  F2FP.PACK_AB R51, R95, R94 ;  /* 0x0000005e5f33723e */ /* 0x010fe200000000ff */
[----:B------:R-:W-:-:S04]  /*e8f0*/  FADD.FTZ R0, R109, R0 ;  /* 0x000000006d007221 */ /* 0x000fc80000010000 */
[----:B------:R-:W-:Y:S02]  /*e900*/  FADD.FTZ R111, R111, R0 ;  /* 0x000000006f6f7221 */ /* 0x000fe40000010000 */
[----:B------:R-:W-:Y:S01]  /*e910*/  HMMA.16816.F32 R80, R48, R76, R8 ;  /* 0x0000004c3050723c */ /* 0x000fe20000001808 */
[----:B------:R-:W-:Y:S01]  /*e920*/  LDSM.16.MT88.4 R8, [R116+0x8c00] ;  /* 0x008c00007408783b */ /* 0x000fe20000004200 */
[----:B------:R-:W-:-:S06]  /*e930*/  FADD.FTZ R110, R110, R111 ;  /* 0x0000006f6e6e7221 */ /* 0x000fcc0000010000 */
[C---:B------:R-:W-:Y:S01]  /*e940*/  HMMA.16816.F32 R76, R48.reuse, R78, R12 ;  /* 0x0000004e304c723c */ /* 0x040fe2000000180c */
[----:B------:R-:W3:Y:S07]  /*e950*/  LDSM.16.MT88.4 R12, [R118+0x8c00] ;  /* 0x008c0000760c783b */ /* 0x000eee0000004200 */
[C---:B------:R-:W-:Y:S07]  /*e960*/  HMMA.16816.F32 R72, R48.reuse, R68, R16 ;  /* 0x000000443048723c */ /* 0x040fee0000001810 */
        /* <DEDUP_REMOVED lines=10> */
[C---:B--2---:R-:W-:Y:S03]  /*ea10*/  HMMA.16816.F32 R56, R48.reuse, R84, R32 ;  /* 0x000000543038723c */ /* 0x044fe60000001820 */
        /* <DEDUP_REMOVED lines=21> */
[----:B------:R-:W-:-:S07]  /*eb70*/  FADD.FTZ R137, R95, R94 ;  /* 0x0000005e5f897221 */ /* 0x000fce0000010000 */
[----:B------:R-:W-:Y:S08]  /*eb80*/  HMMA.16816.F32 R48, R48, R10, R4 ;  /* 0x0000000a3030723c */ /* 0x000ff00000001804 */
.L_x_5754:
        /* <DEDUP_REMOVED lines=16> */
.L_x_5764:
        /* <DEDUP_REMOVED lines=65> */
.L_x_5761:
[C---:B------:R-:W-:Y:S04]  /*f0a0*/  LEA R132, P0, R6.reuse, R132, 0x1 ;  /* 0x0000008406847211 */ /* 0x040fe800078008ff */
[----:B------:R-:W-:Y:S02]  /*f0b0*/  LEA.HI.X R131, R6, R131, R2, 0x1, P0 ;  /* 0x0000008306837211 */ /* 0x000fe400000f0c02 */
[----:B------:R-:W-:Y:S02]  /*f0c0*/  IADD3 R2, P0, R132, UR11, RZ ;  /* 0x0000000b84027c10 */ /* 0x000fe4000ff1e0ff */
[----:B------:R-:W-:Y:S02]  /*f0d0*/  MOV R133, R131 ;  /* 0x0000008300857202 */ /* 0x000fe40000000f00 */
[----:B------:R-:W-:Y:S02]  /*f0e0*/  IADD3.X R3, R131, UR9, RZ, P0, !PT ;  /* 0x0000000983037c10 */ /* 0x000fe400087fe4ff */
        /* <DEDUP_REMOVED lines=87> */
[----:B------:R-:W3:Y:S01]  /*f660*/  MUFU.TANH R162, R162 ;  /* 0x000000a200a27308 */ /* 0x000ee20000002400 */
        /* <DEDUP_REMOVED lines=40> */
[----:B--2---:R-:W-:Y:S02]  /*f8f0*/  FMUL.FTZ R3, R9, c[0x0][0x2ec] ;  /* 0x0000bb0009037a20 */ /* 0x004fe40000410000 */
[----:B------:R-:W-:Y:S01]  /*f900*/  FMUL.FTZ R2, R10, c[0x0][0x2ec] ;  /* 0x0000bb000a027a20 */ /* 0x000fe20000410000 */
[----:B------:R-:W2:Y:S01]  /*f910*/  MUFU.TANH R148, R148 ;  /* 0x0000009400947308 */ /* 0x000ea20000002400 */
        /* <DEDUP_REMOVED lines=38> */
[----:B------:R-:W-:Y:S02]  /*fb80*/  LOP3.LUT R3, R3, c[0x0][0x2d0], RZ, 0x3c, !PT ;  /* 0x0000b40003037a12 */ /* 0x000fe400078e3cff */
[----:B------:R-:W-:Y:S02]  /*fb90*/  ISETP.GE.AND P0, PT, R9, RZ, PT ;  /* 0x000000ff0900720c */ /* 0x000fe40003f06270 */
[----:B------:R-:W-:Y:S02]  /*fba0*/  ISETP.GE.AND P3, PT, R3, RZ, PT ;  /* 0x000000ff0300720c */ /* 0x000fe40003f66270 */
[----:B------:R-:W-:Y:S01]  /*fbb0*/  LOP3.LUT R3, RZ, c[0x0][0x2d0], RZ, 0x33, !PT ;  /* 0x0000b400ff037a12 */ /* 0x000fe200078e33ff */
        /* <DEDUP_REMOVED lines=45> */
.L_x_5763:
        /* <DEDUP_REMOVED lines=16> */
.L_x_5762:
        /* <DEDUP_REMOVED lines=57> */
[----:B------:R-:W-:Y:S01]  /*10320*/  ISETP.GT.AND P0, PT, R135, R122, PT ;  /* 0x0000007a8700720c */ /* 0x000fe20003f04270 */
[----:B------:R-:W-:Y:S01]  /*10330*/  FFMA.FTZ R96, R154, c[0x0][0x23c], -R98 ;  /* 0x00008f009a607a23 */ /* 0x000fe20000010862 */
[----:B------:R-:W2:Y:S01]  /*10340*/  MUFU.EX2 R2, R6 ;  /* 0x0000000600027308 */ /* 0x000ea20000000800 */
[--C-:B------:R-:W-:Y:S02]  /*10350*/  FFMA.FTZ R89, R158, c[0x0][0x23c], -R90.reuse ;  /* 0x00008f009e597a23 */ /* 0x100fe4000001085a */
[----:B------:R-:W-:Y:S02]  /*10360*/  FFMA.FTZ R94, R156, c[0x0][0x23c], -R90 ;  /* 0x00008f009c5e7a23 */ /* 0x000fe4000001085a */
[----:B------:R-:W-:Y:S02]  /*10370*/  FFMA.FTZ R95, R103, c[0x0][0x23c], -R98 ;  /* 0x00008f00675f7a23 */ /* 0x000fe40000010862 */
[--C-:B------:R-:W-:Y:S02]  /*10380*/  FFMA.FTZ R93, R101, c[0x0][0x23c], -R90.reuse ;  /* 0x00008f00655d7a23 */ /* 0x100fe4000001085a */
[----:B------:R-:W-:Y:S01]  /*10390*/  FFMA.FTZ R92, R164, c[0x0][0x23c], -R90 ;  /* 0x00008f00a45c7a23 */ /* 0x000fe2000001085a */
        /* <DEDUP_REMOVED lines=23> */
[----:B------:R-:W1:Y:S01]  /*10510*/  LDSM.16.MT88.4 R68, [R116+0x7000] ;  /* 0x007000007444783b */ /* 0x000e620000004200 */
[C---:B------:R-:W-:Y:S02]  /*10520*/  FMUL.FTZ R32, R2.reuse, R52 ;  /* 0x0000003402207220 */ /* 0x040fe40000410000 */
[----:B------:R-:W-:Y:S02]  /*10530*/  FMUL.FTZ R33, R2, R53 ;  /* 0x0000003502217220 */ /* 0x000fe40000410000 */
[----:B------:R-:W-:Y:S01]  /*10540*/  MUFU.EX2 R96, R96 ;  /* 0x0000006000607308 */ /* 0x000fe20000000800 */
[C---:B------:R-:W-:Y:S02]  /*10550*/  FMUL.FTZ R34, R0.reuse, R54 ;  /* 0x0000003600227220 */ /* 0x040fe40000410000 */
[----:B------:R-:W3:Y:S01]  /*10560*/  LDSM.16.MT88.4 R60, [R118+0x8000] ;  /* 0x00800000763c783b */ /* 0x000ee20000004200 */
[----:B------:R-:W-:Y:S02]  /*10570*/  FMUL.FTZ R35, R0, R55 ;  /* 0x0000003700237220 */ /* 0x000fe40000410000 */
[C---:B------:R-:W-:Y:S02]  /*10580*/  FMUL.FTZ R36, R2.reuse, R36 ;  /* 0x0000002402247220 */ /* 0x040fe40000410000 */
[----:B------:R-:W-:Y:S02]  /*10590*/  FMUL.FTZ R37, R2, R37 ;  /* 0x0000002502257220 */ /* 0x000fe40000410000 */
[----:B------:R-:W4:Y:S01]  /*105a0*/  MUFU.EX2 R95, R95 ;  /* 0x0000005f005f7308 */ /* 0x000f220000000800 */
[----:B------:R-:W5:Y:S01]  /*105b0*/  LDSM.16.MT88.4 R52, [R116+0x8000] ;  /* 0x008000007434783b */ /* 0x000f620000004200 */
        /* <DEDUP_REMOVED lines=8> */
[----:B------:R-:W-:Y:S02]  /*10640*/  FFMA.FTZ R100, R150, c[0x0][0x23c], -R98 ;  /* 0x00008f0096647a23 */ /* 0x000fe40000010862 */
[--C-:B------:R-:W-:Y:S02]  /*10650*/  FFMA.FTZ R99, R148, c[0x0][0x23c], -R90.reuse ;  /* 0x00008f0094637a23 */ /* 0x100fe4000001085a */
[----:B------:R-:W-:Y:S01]  /*10660*/  FFMA.FTZ R102, R146, c[0x0][0x23c], -R90 ;  /* 0x00008f0092667a23 */ /* 0x000fe2000001085a */
[----:B------:R-:W2:Y:S01]  /*10670*/  MUFU.EX2 R92, R92 ;  /* 0x0000005c005c7308 */ /* 0x000ea20000000800 */
[--C-:B------:R-:W-:Y:S02]  /*10680*/  FFMA.FTZ R101, R144, c[0x0][0x23c], -R98.reuse ;  /* 0x00008f0090657a23 */ /* 0x100fe40000010862 */
[----:B------:R-:W-:Y:S01]  /*10690*/  FFMA.FTZ R104, R165, c[0x0][0x23c], -R98 ;  /* 0x00008f00a5687a23 */ /* 0x000fe20000010862 */
[----:B----4-:R-:W-:Y:S01]  /*106a0*/  F2FP.PACK_AB R82, R95, R96 ;  /* 0x000000605f52723e */ /* 0x010fe200000000ff */
[--C-:B------:R-:W-:Y:S02]  /*106b0*/  FFMA.FTZ R103, R163, c[0x0][0x23c], -R90.reuse ;  /* 0x00008f00a3677a23 */ /* 0x100fe4000001085a */
[----:B------:R-:W-:Y:S02]  /*106c0*/  FFMA.FTZ R106, R161, c[0x0][0x23c], -R90 ;  /* 0x00008f00a16a7a23 */ /* 0x000fe4000001085a */
[C---:B------:R-:W-:Y:S01]  /*106d0*/  FMUL.FTZ R44, R2.reuse, R44 ;  /* 0x0000002c022c7220 */ /* 0x040fe20000410000 */
[----:B------:R-:W-:Y:S01]  /*106e0*/  MUFU.EX2 R97, R97 ;  /* 0x0000006100617308 */ /* 0x000fe20000000800 */
[----:B------:R-:W-:Y:S02]  /*106f0*/  FMUL.FTZ R45, R2, R45 ;  /* 0x0000002d022d7220 */ /* 0x000fe40000410000 */
[C---:B------:R-:W-:Y:S02]  /*10700*/  FMUL.FTZ R46, R0.reuse, R46 ;  /* 0x0000002e002e7220 */ /* 0x040fe40000410000 */
[----:B------:R-:W-:Y:S02]  /*10710*/  FMUL.FTZ R47, R0, R47 ;  /* 0x0000002f002f7220 */ /* 0x000fe40000410000 */
[C---:B------:R-:W-:Y:S02]  /*10720*/  FMUL.FTZ R48, R2.reuse, R48 ;  /* 0x0000003002307220 */ /* 0x040fe40000410000 */
[----:B------:R-:W-:Y:S01]  /*10730*/  FMUL.FTZ R49, R2, R49 ;  /* 0x0000003102317220 */ /* 0x000fe20000410000 */
[----:B------:R-:W4:Y:S01]  /*10740*/  MUFU.EX2 R100, R100 ;  /* 0x0000006400647308 */ /* 0x000f220000000800 */
[C---:B------:R-:W-:Y:S02]  /*10750*/  FMUL.FTZ R50, R0.reuse, R50 ;  /* 0x0000003200327220 */ /* 0x040fe40000410000 */
[----:B------:R-:W-:Y:S01]  /*10760*/  FMUL.FTZ R51, R0, R51 ;  /* 0x0000003300337220 */ /* 0x000fe20000410000 */
        /* <DEDUP_REMOVED lines=9> */
[----:B------:R-:W2:Y:S03]  /*10800*/  MUFU.EX2 R102, R102 ;  /* 0x0000006600667308 */ /* 0x000ea60000000800 */
[----:B------:R-:W-:Y:S02]  /*10810*/  FMUL.FTZ R13, R2, R73 ;  /* 0x00000049020d7220 */ /* 0x000fe40000410000 */
[--C-:B------:R-:W-:Y:S02]  /*10820*/  FFMA.FTZ R105, R159, c[0x0][0x23c], -R98.reuse ;  /* 0x00008f009f697a23 */ /* 0x100fe40000010862 */
[C---:B------:R-:W-:Y:S03]  /*10830*/  FMUL.FTZ R14, R0.reuse, R74 ;  /* 0x0000004a000e7220 */ /* 0x040fe60000410000 */
[----:B------:R-:W-:Y:S01]  /*10840*/  MUFU.EX2 R101, R101 ;  /* 0x0000006500657308 */ /* 0x000fe20000000800 */
[----:B------:R-:W-:Y:S02]  /*10850*/  FMUL.FTZ R15, R0, R75 ;  /* 0x0000004b000f7220 */ /* 0x000fe40000410000 */
[----:B------:R-:W-:Y:S02]  /*10860*/  FFMA.FTZ R112, R157, c[0x0][0x23c], -R98 ;  /* 0x00008f009d707a23 */ /* 0x000fe40000010862 */
[--C-:B------:R-:W-:Y:S02]  /*10870*/  FFMA.FTZ R111, R155, c[0x0][0x23c], -R90.reuse ;  /* 0x00008f009b6f7a23 */ /* 0x100fe4000001085a */
[----:B------:R-:W-:Y:S01]  /*10880*/  FFMA.FTZ R114, R147, c[0x0][0x23c], -R90 ;  /* 0x00008f0093727a23 */ /* 0x000fe2000001085a */
[C---:B------:R-:W-:Y:S02]  /*10890*/  HMMA.16816.F32 R12, R80.reuse, R20, R12 ;  /* 0x00000014500c723c */ /* 0x040fe4000000180c */
[----:B------:R-:W-:Y:S01]  /*108a0*/  MUFU.EX2 R107, R107 ;  /* 0x0000006b006b7308 */ /* 0x000fe20000000800 */
[C---:B------:R-:W-:Y:S02]  /*108b0*/  FFMA.FTZ R91, R2.reuse, R139, R91 ;  /* 0x0000008b025b7223 */ /* 0x040fe4000001005b */
[--C-:B------:R-:W-:Y:S02]  /*108c0*/  FFMA.FTZ R113, R133, c[0x0][0x23c], -R98.reuse ;  /* 0x00008f0085717a23 */ /* 0x100fe40000010862 */
[C---:B------:R-:W-:Y:S01]  /*108d0*/  FMUL.FTZ R20, R2.reuse, R64 ;  /* 0x0000004002147220 */ /* 0x040fe20000410000 */
[C---:B------:R-:W-:Y:S04]  /*108e0*/  HMMA.16816.F32 R16, R80.reuse, R22, R16 ;  /* 0x000000165010723c */ /* 0x040fe80000001810 */
[----:B------:R-:W-:Y:S01]  /*108f0*/  FMUL.FTZ R21, R2, R65 ;  /* 0x0000004102157220 */ /* 0x000fe20000410000 */
[----:B------:R-:W1:Y:S01]  /*10900*/  MUFU.EX2 R104, R104 ;  /* 0x0000006800687308 */ /* 0x000e620000000800 */
[----:B------:R-:W-:Y:S02]  /*10910*/  FFMA.FTZ R138, R138, c[0x0][0x23c], -R98 ;  /* 0x00008f008a8a7a23 */ /* 0x000fe40000010862 */
[C---:B------:R-:W-:Y:S04]  /*10920*/  FMUL.FTZ R22, R0.reuse, R66 ;  /* 0x0000004200167220 */ /* 0x040fe80000410000 */
[----:B------:R-:W-:Y:S02]  /*10930*/  FMUL.FTZ R23, R0, R67 ;  /* 0x0000004300177220 */ /* 0x000fe40000410000 */
[--C-:B------:R-:W-:Y:S01]  /*10940*/  FFMA.FTZ R115, R140, c[0x0][0x23c], -R90.reuse ;  /* 0x00008f008c737a23 */ /* 0x100fe2000001085a */
[----:B------:R-:W-:Y:S01]  /*10950*/  MUFU.EX2 R108, R108 ;  /* 0x0000006c006c7308 */ /* 0x000fe20000000800 */
[----:B------:R-:W-:Y:S02]  /*10960*/  FFMA.FTZ R140, R141, c[0x0][0x23c], -R90 ;  /* 0x00008f008d8c7a23 */ /* 0x000fe4000001085a */
[--C-:B------:R-:W-:Y:S01]  /*10970*/  FFMA.FTZ R133, R142, c[0x0][0x23c], -R98.reuse ;  /* 0x00008f008e857a23 */ /* 0x100fe20000010862 */
[C---:B------:R-:W-:Y:S03]  /*10980*/  HMMA.16816.F32 R20, R80.reuse, R28, R20 ;  /* 0x0000001c5014723c */ /* 0x040fe60000001814 */
[----:B------:R-:W-:Y:S02]  /*10990*/  FFMA.FTZ R98, R143, c[0x0][0x23c], -R98 ;  /* 0x00008f008f627a23 */ /* 0x000fe40000010862 */
[--C-:B------:R-:W-:Y:S01]  /*109a0*/  FFMA.FTZ R86, R86, c[0x0][0x23c], -R90.reuse ;  /* 0x00008f0056567a23 */ /* 0x100fe2000001085a */
[----:B------:R-:W-:Y:S01]  /*109b0*/  MUFU.EX2 R109, R109 ;  /* 0x0000006d006d7308 */ /* 0x000fe20000000800 */
[C---:B------:R-:W-:Y:S01]  /*109c0*/  FMUL.FTZ R28, R2.reuse, R56 ;  /* 0x00000038021c7220 */ /* 0x040fe20000410000 */
[C---:B------:R-:W-:Y:S04]  /*109d0*/  HMMA.16816.F32 R24, R80.reuse, R30, R24 ;  /* 0x0000001e5018723c */ /* 0x040fe80000001818 */
[----:B------:R-:W-:Y:S02]  /*109e0*/  FMUL.FTZ R29, R2, R57 ;  /* 0x00000039021d7220 */ /* 0x000fe40000410000 */
[----:B------:R-:W-:Y:S02]  /*109f0*/  FFMA.FTZ R90, R85, c[0x0][0x23c], -R90 ;  /* 0x00008f00555a7a23 */ /* 0x000fe4000001085a */
[C---:B------:R-:W-:Y:S01]  /*10a00*/  FMUL.FTZ R30, R0.reuse, R58 ;  /* 0x0000003a001e7220 */ /* 0x040fe20000410000 */
[----:B------:R-:W-:Y:S03]  /*10a10*/  MUFU.EX2 R103, R103 ;  /* 0x0000006700677308 */ /* 0x000fe60000000800 */
[----:B------:R-:W-:Y:S02]  /*10a20*/  FMUL.FTZ R31, R0, R59 ;  /* 0x0000003b001f7220 */ /* 0x000fe40000410000 */
[----:B------:R-:W2:Y:S05]  /*10a30*/  LDSM.16.MT88.4 R56, [R118+0x6400] ;  /* 0x006400007638783b */ /* 0x000eaa0000004200 */
[C---:B-1----:R-:W-:Y:S01]  /*10a40*/  HMMA.16816.F32 R28, R80.reuse, R68, R28 ;  /* 0x00000044501c723c */ /* 0x042fe2000000181c */
[----:B------:R-:W-:Y:S07]  /*10a50*/  MUFU.EX2 R110, R110 ;  /* 0x0000006e006e7308 */ /* 0x000fee0000000800 */
[C---:B------:R-:W-:Y:S01]  /*10a60*/  HMMA.16816.F32 R32, R80.reuse, R70, R32 ;  /* 0x000000465020723c */ /* 0x040fe20000001820 */
[----:B------:R-:W-:Y:S02]  /*10a70*/  LDSM.16.MT88.4 R68, [R116+0x6c00] ;  /* 0x006c00007444783b */ /* 0x000fe40000004200 */
[----:B------:R-:W-:Y:S05]  /*10a80*/  MUFU.EX2 R105, R105 ;  /* 0x0000006900697308 */ /* 0x000fea0000000800 */
[C---:B---3--:R-:W-:Y:S05]  /*10a90*/  HMMA.16816.F32 R36, R80.reuse, R60, R36 ;  /* 0x0000003c5024723c */ /* 0x048fea0000001824 */
[----:B------:R-:W1:Y:S03]  /*10aa0*/  MUFU.EX2 R106, R106 ;  /* 0x0000006a006a7308 */ /* 0x000e660000000800 */
[C---:B------:R-:W-:Y:S01]  /*10ab0*/  HMMA.16816.F32 R40, R80.reuse, R62, R40 ;  /* 0x0000003e5028723c */ /* 0x040fe20000001828 */
[----:B------:R-:W3:Y:S06]  /*10ac0*/  LDSM.16.MT88.4 R60, [R116+0x6400] ;  /* 0x00640000743c783b */ /* 0x000eec0000004200 */
[----:B------:R-:W-:Y:S01]  /*10ad0*/  MUFU.EX2 R112, R112 ;  /* 0x0000007000707308 */ /* 0x000fe20000000800 */
[C---:B-----5:R-:W-:Y:S07]  /*10ae0*/  HMMA.16816.F32 R44, R80.reuse, R52, R44 ;  /* 0x00000034502c723c */ /* 0x060fee000000182c */
[----:B----4-:R-:W-:Y:S01]  /*10af0*/  F2FP.PACK_AB R52, R100, R97 ;  /* 0x000000616434723e */ /* 0x010fe200000000ff */
[----:B------:R-:W-:Y:S01]  /*10b00*/  HMMA.16816.F32 R48, R80, R54, R48 ;  /* 0x000000365030723c */ /* 0x000fe20000001830 */
[----:B------:R-:W-:Y:S03]  /*10b10*/  MUFU.EX2 R111, R111 ;  /* 0x0000006f006f7308 */ /* 0x000fe60000000800 */
[----:B--2---:R-:W-:Y:S03]  /*10b20*/  F2FP.PACK_AB R53, R102, R99 ;  /* 0x000000636635723e */ /* 0x004fe600000000ff */
        /* <DEDUP_REMOVED lines=8> */
[C---:B---3--:R-:W-:Y:S08]  /*10bb0*/  HMMA.16816.F32 R12, R52.reuse, R60, R12 ;  /* 0x0000003c340c723c */ /* 0x048ff0000000180c */
[C---:B------:R-:W-:Y:S01]  /*10bc0*/  HMMA.16816.F32 R16, R52.reuse, R62, R16 ;  /* 0x0000003e3410723c */ /* 0x040fe20000001810 */
[----:B------:R-:W2:Y:S01]  /*10bd0*/  LDSM.16.MT88.4 R60, [R116+0x7400] ;  /* 0x00740000743c783b */ /* 0x000ea20000004200 */
[----:B------:R-:W-:Y:S10]  /*10be0*/  MUFU.EX2 R115, R115 ;  /* 0x0000007300737308 */ /* 0x000ff40000000800 */
[----:B------:R-:W-:Y:S10]  /*10bf0*/  MUFU.EX2 R140, R140 ;  /* 0x0000008c008c7308 */ /* 0x000ff40000000800 */
[----:B------:R-:W-:Y:S01]  /*10c00*/  MUFU.EX2 R133, R133 ;  /* 0x0000008500857308 */ /* 0x000fe20000000800 */
[C---:B-1----:R-:W-:Y:S09]  /*10c10*/  HMMA.16816.F32 R20, R52.reuse, R56, R20 ;  /* 0x000000383414723c */ /* 0x042ff20000001814 */
[----:B------:R-:W1:Y:S01]  /*10c20*/  MUFU.EX2 R98, R98 ;  /* 0x0000006200627308 */ /* 0x000e620000000800 */
[C---:B------:R-:W-:Y:S01]  /*10c30*/  HMMA.16816.F32 R24, R52.reuse, R58, R24 ;  /* 0x0000003a3418723c */ /* 0x040fe20000001818 */
[----:B------:R-:W3:Y:S07]  /*10c40*/  LDSM.16.MT88.4 R56, [R118+0x8400] ;  /* 0x008400007638783b */ /* 0x000eee0000004200 */
[C---:B--2---:R-:W-:Y:S01]  /*10c50*/  HMMA.16816.F32 R28, R52.reuse, R60, R28 ;  /* 0x0000003c341c723c */ /* 0x044fe2000000181c */
[----:B------:R-:W-:Y:S07]  /*10c60*/  MUFU.EX2 R86, R86 ;  /* 0x0000005600567308 */ /* 0x000fee0000000800 */
[C---:B------:R-:W-:Y:S01]  /*10c70*/  HMMA.16816.F32 R32, R52.reuse, R62, R32 ;  /* 0x0000003e3420723c */ /* 0x040fe20000001820 */
[----:B------:R-:W2:Y:S02]  /*10c80*/  LDSM.16.MT88.4 R60, [R116+0x8400] ;  /* 0x00840000743c783b */ /* 0x000ea40000004200 */
[----:B------:R1:W4:Y:S05]  /*10c90*/  MUFU.EX2 R85, R90 ;  /* 0x0000005a00557308 */ /* 0x00032a0000000800 */
[C---:B---3--:R-:W-:Y:S04]  /*10ca0*/  HMMA.16816.F32 R36, R52.reuse, R56, R36 ;  /* 0x000000383424723c */ /* 0x048fe80000001824 */
[----:B-1----:R-:W-:Y:S04]  /*10cb0*/  F2FP.PACK_AB R90, R98, R133 ;  /* 0x00000085625a723e */ /* 0x002fe800000000ff */
        /* <DEDUP_REMOVED lines=23> */
[C---:B------:R-:W-:Y:S04]  /*10e30*/  HMMA.16816.F32 R40, R52.reuse, R58, R40 ;  /* 0x0000003a3428723c */ /* 0x040fe80000001828 */
[----:B------:R-:W-:Y:S01]  /*10e40*/  F2FP.PACK_AB R89, R140, R115 ;  /* 0x000000738c59723e */ /* 0x000fe200000000ff */
[----:B------:R-:W-:Y:S01]  /*10e50*/  FADD.FTZ R137, R88, R91 ;  /* 0x0000005b58897221 */ /* 0x000fe20000010000 */
[----:B------:R-:W-:Y:S01]  /*10e60*/  F2FP.PACK_AB R88, R138, R113 ;  /* 0x000000718a58723e */ /* 0x000fe200000000ff */
[----:B------:R-:W-:Y:S01]  /*10e70*/  FADD.FTZ R94, R94, R57 ;  /* 0x000000395e5e7221 */ /* 0x000fe20000010000 */
[C---:B--2---:R-:W-:Y:S04]  /*10e80*/  HMMA.16816.F32 R44, R52.reuse, R60, R44 ;  /* 0x0000003c342c723c */ /* 0x044fe8000000182c */
[----:B----4-:R-:W-:Y:S01]  /*10e90*/  F2FP.PACK_AB R91, R85, R86 ;  /* 0x00000056555b723e */ /* 0x010fe200000000ff */
[----:B------:R-:W-:Y:S02]  /*10ea0*/  FADD.FTZ R0, R96, R137 ;  /* 0x0000008960007221 */ /* 0x000fe40000010000 */
[----:B------:R-:W-:Y:S01]  /*10eb0*/  FADD.FTZ R93, R93, R94 ;  /* 0x0000005e5d5d7221 */ /* 0x000fe20000010000 */
[----:B------:R-:W-:Y:S01]  /*10ec0*/  HMMA.16816.F32 R48, R52, R62, R48 ;  /* 0x0000003e3430723c */ /* 0x000fe20000001830 */
[----:B------:R-:W1:Y:S03]  /*10ed0*/  LDSM.16.MT88.4 R60, [R118+0x7c00] ;  /* 0x007c0000763c783b */ /* 0x000e660000004200 */
[----:B------:R-:W-:Y:S02]  /*10ee0*/  FADD.FTZ R0, R95, R0 ;  /* 0x000000005f007221 */ /* 0x000fe40000010000 */
[----:B------:R-:W-:Y:S02]  /*10ef0*/  FADD.FTZ R92, R92, R93 ;  /* 0x0000005d5c5c7221 */ /* 0x000fe40000010000 */
[C---:B------:R-:W-:Y:S01]  /*10f00*/  HMMA.16816.F32 R80, R88.reuse, R76, R4 ;  /* 0x0000004c5850723c */ /* 0x040fe20000001804 */
[----:B------:R-:W2:Y:S04]  /*10f10*/  LDSM.16.MT88.4 R52, [R116+0x7c00] ;  /* 0x007c00007434783b */ /* 0x000ea80000004200 */
[----:B------:R-:W-:Y:S01]  /*10f20*/  FADD.FTZ R97, R97, R0 ;  /* 0x0000000061617221 */ /* 0x000fe20000010000 */
[----:B------:R-:W-:Y:S01]  /*10f30*/  MOV R0, R3 ;  /* 0x0000000300007202 */ /* 0x000fe20000000f00 */
        /* <DEDUP_REMOVED lines=33> */
[----:B------:R-:W-:Y:S02]  /*11150*/  FADD.FTZ R139, R98, R133 ;  /* 0x00000085628b7221 */ /* 0x000fe40000010000 */
[----:B------:R-:W-:Y:S02]  /*11160*/  FADD.FTZ R137, R85, R86 ;  /* 0x0000005655897221 */ /* 0x000fe40000010000 */
[----:B------:R-:W-:Y:S01]  /*11170*/  HMMA.16816.F32 R48, R88, R10, R48 ;  /* 0x0000000a5830723c */ /* 0x000fe20000001830 */
[----:B------:R-:W-:-:S07]  /*11180*/  @P0 BRA `(.L_x_5764) ;  /* 0xffffdb0000000947 */ /* 0x000fce000383ffff */
.L_x_5760:
        /* <DEDUP_REMOVED lines=129> */
[----:B-1----:R-:W-:Y:S01]  /*119a0*/  @P2 FMUL.FTZ R2, R2, 0.69314718246459960938 ;  /* 0x3f31721802022820 */ /* 0x002fe20000410000 */
[----:B------:R-:W1:Y:S04]  /*119b0*/  S2R R6, SR_CTAID.Y ;  /* 0x0000000000067919 */ /* 0x000e680000002600 */
[----:B------:R-:W-:Y:S04]  /*119c0*/  STS.64 [R12], R68 ;  /* 0x000000440c007388 */ /* 0x000fe80000000a00 */
[----:B------:R-:W-:Y:S04]  /*119d0*/  STS.64 [R12+0x400], R70 ;  /* 0x000400460c007388 */ /* 0x000fe80000000a00 */
[----:B------:R2:W-:Y:S04]  /*119e0*/  STS.64 [R11.X4+0x2000], R64 ;  /* 0x002000400b007388 */ /* 0x0005e80000004a00 */
[----:B------:R-:W-:Y:S04]  /*119f0*/  STS.64 [R11.X4+0x2400], R66 ;  /* 0x002400420b007388 */ /* 0x000fe80000004a00 */
[----:B------:R-:W-:Y:S04]  /*11a00*/  STS.64 [R15+0x2000], R60 ;  /* 0x0020003c0f007388 */ /* 0x000fe80000000a00 */
[----:B------:R-:W-:Y:S01]  /*11a10*/  STS.64 [R15+0x2400], R62 ;  /* 0x0024003e0f007388 */ /* 0x000fe20000000a00 */
[----:B-1----:R-:W-:-:S03]  /*11a20*/  IMAD R6, R6, c[0x0][0x210], R125 ;  /* 0x0000840006067a24 */ /* 0x002fc600078e027d */
        /* <DEDUP_REMOVED lines=10> */
[----:B--2---:R-:W2:Y:S04]  /*11ad0*/  S2R R64, SR_CTAID.Z ;  /* 0x0000000000407919 */ /* 0x004ea80000002700 */
[----:B------:R3:W-:Y:S01]  /*11ae0*/  STS.64 [R12+0x4000], R48 ;  /* 0x004000300c007388 */ /* 0x0007e20000000a00 */
[----:B-1----:R-:W-:-:S03]  /*11af0*/  IADD3 R11, -R125, RZ, RZ ;  /* 0x000000ff7d0b7210 */ /* 0x002fc60007ffe1ff */
[----:B------:R-:W-:Y:S04]  /*11b00*/  STS.64 [R12+0x4400], R50 ;  /* 0x004400320c007388 */ /* 0x000fe80000000a00 */
[----:B------:R-:W-:Y:S06]  /*11b10*/  BAR.SYNC.DEFER_BLOCKING 0x0 ;  /* 0x0000000000007b1d */ /* 0x000fec0000010000 */
[----:B------:R-:W1:Y:S01]  /*11b20*/  S2R R66, SR_CTAID.X ;  /* 0x0000000000427919 */ /* 0x000e620000002500 */
[----:B--2---:R-:W-:-:S04]  /*11b30*/  IMAD R11, R11, c[0x0][0x1c0], R64 ;  /* 0x000070000b0b7a24 */ /* 0x004fc800078e0240 */
[----:B------:R-:W-:Y:S01]  /*11b40*/  IMAD R6, R6, c[0x0][0x1c0], R11 ;  /* 0x0000700006067a24 */ /* 0x000fe200078e020b */
[----:B------:R-:W-:Y:S01]  /*11b50*/  MOV R11, 0xff800000 ;  /* 0xff800000000b7802 */ /* 0x000fe20000000f00 */
[----:B------:R-:W-:Y:S01]  /*11b60*/  @P2 FFMA.FTZ R11, R3, c[0x0][0x238], R2 ;  /* 0x00008e00030b2a23 */ /* 0x000fe20000010002 */
[----:B---3--:R-:W-:Y:S02]  /*11b70*/  LOP3.LUT R49, R10, 0xffffffe0, RZ, 0xc0, !PT ;  /* 0xffffffe00a317812 */ /* 0x008fe400078ec0ff */
[----:B------:R-:W-:Y:S02]  /*11b80*/  SHF.R.S32.HI R10, RZ, 0x1f, R7 ;  /* 0x0000001fff0a7819 */ /* 0x000fe40000011407 */
[----:B------:R-:W-:Y:S01]  /*11b90*/  IADD3 R49, R0, -R49, RZ ;  /* 0x8000003100317210 */ /* 0x000fe20007ffe0ff */
[----:B------:R-:W2:Y:S01]  /*11ba0*/  LDS.128 R60, [R5.X4] ;  /* 0x00000000053c7984 */ /* 0x000ea20000004c00 */
[----:B------:R-:W-:Y:S01]  /*11bb0*/  LEA.HI R10, R10, R7, RZ, 0x2 ;  /* 0x000000070a0a7211 */ /* 0x000fe200078f10ff */
[----:B------:R-:W-:Y:S01]  /*11bc0*/  IMAD.MOV.U32 R0, RZ, RZ, -0x800000 ;  /* 0xff800000ff007424 */ /* 0x000fe200078e00ff */
[----:B------:R-:W-:Y:S01]  /*11bd0*/  LOP3.LUT P0, RZ, R49, 0x3, RZ, 0xc0, !PT ;  /* 0x0000000331ff7812 */ /* 0x000fe2000780c0ff */
[----:B------:R-:W3:Y:S01]  /*11be0*/  LDS.128 R56, [R5.X4+0x800] ;  /* 0x0008000005387984 */ /* 0x000ee20000004c00 */
[----:B------:R-:W-:Y:S01]  /*11bf0*/  LOP3.LUT R10, R10, 0xffffffc, RZ, 0xc0, !PT ;  /* 0x0ffffffc0a0a7812 */ /* 0x000fe200078ec0ff */
[----:B------:R-:W-:-:S02]  /*11c00*/  @P3 FMUL.FTZ R49, R4, 0.69314718246459960938 ;  /* 0x3f31721804313820 */ /* 0x000fc40000410000 */
[----:B------:R-:W4:Y:S01]  /*11c10*/  LDS.128 R52, [R5.X4+0x1000] ;  /* 0x0010000005347984 */ /* 0x000f220000004c00 */
[----:B------:R-:W-:Y:S01]  /*11c20*/  IADD3 R7, R7, -R10, RZ ;  /* 0x8000000a07077210 */ /* 0x000fe20007ffe0ff */
[----:B------:R-:W-:Y:S02]  /*11c30*/  @P3 FFMA.FTZ R0, R84, c[0x0][0x238], R49 ;  /* 0x00008e0054003a23 */ /* 0x000fe40000010031 */
[----:B------:R-:W1:Y:S01]  /*11c40*/  LDS.128 R40, [R5.X4+0x1800] ;  /* 0x0018000005287984 */ /* 0x000e620000004c00 */
[----:B------:R-:W-:-:S03]  /*11c50*/  LEA R130, R7, R130, 0x4 ;  /* 0x0000008207827211 */ /* 0x000fc600078e20ff */
        /* <DEDUP_REMOVED lines=22> */
.L_x_5766:
[----:B---34-:R-:W-:Y:S05]  /*11dc0*/  BSYNC B0 ;  /* 0x0000000000007941 */ /* 0x018fea0003800000 */
.L_x_5765:
        /* <DEDUP_REMOVED lines=31> */
.L_x_5767:
        /* <DEDUP_REMOVED lines=12> */
.L_x_6173:


//--------------------- .text._ZN5flash24flash_fwd_splitkv_kernelI23Flash_fwd_kernel_traitsILi96ELi64ELi64ELi4ELb0ELb0EN7cutlass6half_tE19Flash_kernel_traitsILi96ELi64ELi64ELi4ES3_EELb1ELb0ELb1ELb0ELb0ELb0ELb1ELb1EEEvNS_16Flash_fwd_paramsE --------------------------
	.section	.text._ZN5flash24flash_fwd_splitkv_kernelI23Flash_fwd_kernel_traitsILi96ELi64ELi64ELi4ELb0ELb0EN7cutlass6half_tE19Flash_kernel_traitsILi96ELi64ELi64ELi4ES3_EELb1ELb0ELb1ELb0ELb0ELb0ELb1ELb1EEEvNS_16Flash_fwd_paramsE,"ax",@progbits
	.sectioninfo	@"SHI_REGISTERS=152"
	.align	128
        .global         _ZN5flash24flash_fwd_splitkv_kernelI23Flash_fwd_kernel_traitsILi96ELi64ELi64ELi4ELb0ELb0EN7cutlass6half_tE19Flash_kernel_traitsILi96ELi64ELi64ELi4ES3_EELb1ELb0ELb1ELb0ELb0ELb0ELb1ELb1EEEvNS_16Flash_fwd_paramsE
        .type           _ZN5flash24flash_fwd_splitkv_kernelI23Flash_fwd_kernel_traitsILi96ELi64ELi64ELi4ELb0ELb0EN7cutlass6half_tE19Flash_kernel_traitsILi96ELi64ELi64ELi4ES3_EELb1ELb0ELb1ELb0ELb0ELb0ELb1ELb1EEEvNS_16Flash_fwd_paramsE,@function
        .size           _ZN5flash24flash_fwd_splitkv_kernelI23Flash_fwd_kernel_traitsILi96ELi64ELi64ELi4ELb0ELb0EN7cutlass6half_tE19Flash_kernel_traitsILi96ELi64ELi64ELi4ES3_EELb1ELb0ELb1ELb0ELb0ELb0ELb1ELb1EEEvNS_16Flash_fwd_paramsE,(.L_x_6174 - _ZN5flash24flash_fwd_splitkv_kernelI23Flash_fwd_kernel_traitsILi96ELi64ELi64ELi4ELb0ELb0EN7cutlass6half_tE19Flash_kernel_traitsILi96ELi64ELi64ELi4ES3_EELb1ELb0ELb1ELb0ELb0ELb0ELb1ELb1EEEvNS_16Flash_fwd_paramsE)
        .other          _ZN5flash24flash_fwd_splitkv_kernelI23Flash_fwd_kernel_traitsILi96ELi64ELi64ELi4ELb0ELb0EN7cutlass6half_tE19Flash_kernel_traitsILi96ELi64ELi64ELi4ES3_EELb1ELb0ELb1ELb0ELb0ELb0ELb1ELb1EEEvNS_16Flash_fwd_paramsE,@"STO_CUDA_ENTRY STV_DEFAULT"
_ZN5flash24flash_fwd_splitkv_kernelI23Flash_fwd_kernel_traitsILi96ELi64ELi64ELi4ELb0ELb0EN7cutlass6half_tE19Flash_kernel_traitsILi96ELi64ELi64ELi4ES3_EELb1ELb0ELb1ELb0ELb0ELb0ELb1ELb1EEEvNS_16Flash_fwd_paramsE:
.text._ZN5flash24flash_fwd_splitkv_kernelI23Flash_fwd_kernel_traitsILi96ELi64ELi64ELi4ELb0ELb0EN7cutlass6half_tE19Flash_kernel_traitsILi96ELi64ELi64ELi4ES3_EELb1ELb0ELb1ELb0ELb0ELb0ELb1ELb1EEEvNS_16Flash_fwd_paramsE:
        /* <DEDUP_REMOVED lines=53> */
.L_x_5768:
[----:B-1-34-:R-:W-:Y:S02]  /*0350*/  MOV R73, c[0x0][0x218] ;  /* 0x0000860000497a02 */ /* 0x01afe40000000f00 */
.L_x_5769:
        /* <DEDUP_REMOVED lines=87> */
.L_x_5772:
[----:B------:R-:W-:Y:S05]  /*08d0*/  BSYNC B0 ;  /* 0x0000000000007941 */ /* 0x000fea0003800000 */
.L_x_5771:
        /* <DEDUP_REMOVED lines=10> */
.L_x_5774:
[----:B------:R-:W-:Y:S05]  /*0980*/  BSYNC B0 ;  /* 0x0000000000007941 */ /* 0x000fea0003800000 */
.L_x_5773:
        /* <DEDUP_REMOVED lines=10> */
.L_x_5776:
[----:B------:R-:W-:Y:S05]  /*0a30*/  BSYNC B0 ;  /* 0x0000000000007941 */ /* 0x000fea0003800000 */
.L_x_5775:
        /* <DEDUP_REMOVED lines=10> */
.L_x_5778:
[----:B------:R-:W-:Y:S05]  /*0ae0*/  BSYNC B0 ;  /* 0x0000000000007941 */ /* 0x000fea0003800000 */
.L_x_5777:
        /* <DEDUP_REMOVED lines=20> */
.L_x_5770:
        /* <DEDUP_REMOVED lines=46> */
[----:B------:R-:W-:Y:S01]  /*0f10*/  IABS R4, c[0x0][0x1c8] ;  /* 0x0000720000047a13 */ /* 0x000fe20000000000 */
[----:B------:R-:W-:Y:S01]  /*0f20*/  IMAD.MOV R5, RZ, RZ, -R5 ;  /* 0x000000ffff057224 */ /* 0x000fe200078e0a05 */
[----:B------:R-:W-:Y:S02]  /*0f30*/  IABS R3, R110 ;  /* 0x0000006e00037213 */ /* 0x000fe40000000000 */
[----:B------:R-:W1:Y:S08]  /*0f40*/  I2F.RP R7, R4 ;  /* 0x0000000400077306 */ /* 0x000e700000209400 */
[----:B-1----:R-:W1:Y:S02]  /*0f50*/  MUFU.RCP R8, R7 ;  /* 0x0000000700087308 */ /* 0x002e640000001000 */
[----:B-1----:R-:W-:Y:S01]  /*0f60*/  IADD3 R8, R8, 0xffffffe, RZ ;  /* 0x0ffffffe08087810 */ /* 0x002fe20007ffe0ff */
[----:B------:R-:W-:-:S05]  /*0f70*/  IMAD R7, R5, c[0x0][0x2d0], R124 ;  /* 0x0000b40005077a24 */ /* 0x000fca00078e027c */
[----:B------:R-:W1:Y:S01]  /*0f80*/  F2I.FTZ.U32.TRUNC.NTZ R9, R8 ;  /* 0x0000000800097305 */ /* 0x000e62000021f000 */
[----:B------:R-:W-:Y:S01]  /*0f90*/  SHF.R.S32.HI R5, RZ, 0x1f, R7 ;  /* 0x0000001fff057819 */ /* 0x000fe20000011407 */
        /* <DEDUP_REMOVED lines=26> */
[----:B------:R-:W-:Y:S02]  /*1140*/  IMAD.IADD R9, R9, 0x1, R3 ;  /* 0x0000000109097824 */ /* 0x000fe400078e0203 */
[----:B------:R-:W-:-:S02]  /*1150*/  IMAD R3, R4, c[0x0][0x1b0], RZ ;  /* 0x00006c0004037a24 */ /* 0x000fc400078e02ff */
[----:B------:R-:W-:-:S04]  /*1160*/  IMAD.WIDE.U32 R8, R7, c[0x0][0x198], R8 ;  /* 0x0000660007087a25 */ /* 0x000fc800078e0008 */
[----:B------:R-:W-:Y:S01]  /*1170*/  IMAD.WIDE.U32 R10, R0, c[0x0][0x188], RZ ;  /* 0x00006200000a7a25 */ /* 0x000fe200078e00ff */
[----:B------:R-:W-:-:S03]  /*1180*/  IADD3 R9, R9, R2, RZ ;  /* 0x0000000209097210 */ /* 0x000fc60007ffe0ff */
[C---:B------:R-:W-:Y:S01]  /*1190*/  IMAD R3, R6.reuse, c[0x0][0x1b4], R3 ;  /* 0x00006d0006037a24 */ /* 0x040fe200078e0203 */
[----:B------:R-:W-:Y:S01]  /*11a0*/  IADD3 R13, R11, R13, RZ ;  /* 0x0000000d0b0d7210 */ /* 0x000fe20007ffe0ff */
[----:B------:R-:W-:-:S04]  /*11b0*/  IMAD.WIDE.U32 R8, R6, c[0x0][0x1b0], R8 ;  /* 0x00006c0006087a25 */ /* 0x000fc800078e0008 */
[----:B------:R-:W-:Y:S01]  /*11c0*/  IMAD.MOV.U32 R2, RZ, RZ, R10 ;  /* 0x000000ffff027224 */ /* 0x000fe200078e000a */
[----:B------:R-:W-:Y:S01]  /*11d0*/  MOV R0, R8 ;  /* 0x0000000800007202 */ /* 0x000fe20000000f00 */
[----:B------:R-:W-:Y:S01]  /*11e0*/  IMAD.IADD R9, R9, 0x1, R3 ;  /* 0x0000000109097824 */ /* 0x000fe200078e0203 */
[----:B------:R-:W-:Y:S05]  /*11f0*/  BRA `(.L_x_5780) ;  /* 0x0000047000007947 */ /* 0x000fea0003800000 */
.L_x_5779:
        /* <DEDUP_REMOVED lines=17> */
.L_x_5781:
        /* <DEDUP_REMOVED lines=22> */
[----:B------:R-:W-:Y:S02]  /*1470*/  ISETP.GE.AND P1, PT, R2, RZ, PT ;  /* 0x000000ff0200720c */ /* 0x000fe40003f26270 */
[----:B------:R-:W-:-:S09]  /*1480*/  @P4 MOV R2, R14 ;  /* 0x0000000e00024202 */ /* 0x000fd20000000f00 */
        /* <DEDUP_REMOVED lines=30> */
.L_x_5780:
        /* <DEDUP_REMOVED lines=9> */
[-C--:B------:R-:W-:Y:S01]  /*1700*/  LEA.HI R65, R83, R76.reuse, RZ, 0x3 ;  /* 0x0000004c53417211 */ /* 0x080fe200078f18ff */
[----:B------:R-:W-:Y:S01]  /*1710*/  IMAD R71, R111, c[0x0][0x1a8], RZ ;  /* 0x00006a006f477a24 */ /* 0x000fe200078e02ff */
[----:B------:R-:W-:Y:S01]  /*1720*/  LEA.HI R67, R83, R76, RZ, 0x4 ;  /* 0x0000004c53437211 */ /* 0x000fe200078f20ff */
[----:B------:R-:W-:Y:S01]  /*1730*/  IMAD.HI.U32 R81, R10, R81, R22 ;  /* 0x000000510a517227 */ /* 0x000fe200078e0016 */
[----:B------:R-:W-:-:S02]  /*1740*/  SHF.R.S32.HI R66, RZ, 0x3, R65 ;  /* 0x00000003ff427819 */ /* 0x000fc40000011441 */
[----:B------:R-:W-:Y:S01]  /*1750*/  SHF.R.S32.HI R112, RZ, 0x2, R11 ;  /* 0x00000002ff707819 */ /* 0x000fe2000001140b */
[----:B------:R-:W-:Y:S01]  /*1760*/  @P0 IMAD.WIDE.U32 R14, R17, c[0x0][0x190], RZ ;  /* 0x00006400110e0a25 */ /* 0x000fe200078e00ff */
[----:B------:R-:W-:Y:S02]  /*1770*/  LEA.HI R83, R83, R76, RZ, 0x5 ;  /* 0x0000004c53537211 */ /* 0x000fe400078f28ff */
[----:B------:R-:W-:Y:S01]  /*1780*/  SHF.R.S32.HI R113, RZ, 0x1f, R112 ;  /* 0x0000001fff717819 */ /* 0x000fe20000011470 */
[----:B------:R-:W-:Y:S01]  /*1790*/  @P0 IMAD R17, R17, c[0x0][0x194], R15 ;  /* 0x0000650011110a24 */ /* 0x000fe200078e020f */
[C---:B------:R-:W-:Y:S01]  /*17a0*/  LOP3.LUT R15, R11.reuse, 0xfffffffc, RZ, 0xc0, !PT ;  /* 0xfffffffc0b0f7812 */ /* 0x040fe200078ec0ff */
[----:B------:R-:W-:Y:S01]  /*17b0*/  IMAD.SHL.U32 R23, R66, 0x40, RZ ;  /* 0x0000004042177824 */ /* 0x000fe200078e00ff */
[----:B------:R-:W-:Y:S01]  /*17c0*/  LEA.HI R11, R11, R112, RZ, 0x1 ;  /* 0x000000700b0b7211 */ /* 0x000fe200078f08ff */
[----:B------:R-:W-:Y:S01]  /*17d0*/  @P0 IMAD.MOV.U32 R16, RZ, RZ, R14 ;  /* 0x000000ffff100224 */ /* 0x000fe200078e000e */
[----:B------:R-:W-:Y:S01]  /*17e0*/  SHF.R.S32.HI R59, RZ, 0x5, R83 ;  /* 0x00000005ff3b7819 */ /* 0x000fe20000011453 */
[----:B------:R-:W-:Y:S01]  /*17f0*/  IMAD.IADD R78, R76, 0x1, -R15 ;  /* 0x000000014c4e7824 */ /* 0x000fe200078e0a0f */
[----:B------:R-:W-:Y:S01]  /*1800*/  LOP3.LUT R23, R23, 0xc0, RZ, 0xc0, !PT ;  /* 0x000000c017177812 */ /* 0x000fe200078ec0ff */
[----:B------:R-:W-:Y:S01]  /*1810*/  @!P0 IMAD R8, R75, c[0x0][0x178], RZ ;  /* 0x00005e004b088a24 */ /* 0x000fe200078e02ff */
[----:B------:R-:W-:Y:S01]  /*1820*/  LOP3.LUT R11, R11, 0x7fffffe, RZ, 0xc0, !PT ;  /* 0x07fffffe0b0b7812 */ /* 0x000fe200078ec0ff */
[----:B------:R-:W-:Y:S01]  /*1830*/  IMAD.SHL.U32 R14, R78, 0x8, RZ ;  /* 0x000000084e0e7824 */ /* 0x000fe200078e00ff */
[----:B------:R-:W-:Y:S01]  /*1840*/  SHF.R.U32.HI R10, RZ, 0x3, R23 ;  /* 0x00000003ff0a7819 */ /* 0x000fe20000011617 */
[----:B------:R-:W-:Y:S01]  /*1850*/  @!P0 IMAD.WIDE.U32 R20, R117, c[0x0][0x178], RZ ;  /* 0x00005e0075148a25 */ /* 0x000fe200078e00ff */
[----:B------:R-:W-:-:S02]  /*1860*/  IADD3 R86, P1, R112, R7, RZ ;  /* 0x0000000770567210 */ /* 0x000fc40007f3e0ff */
[----:B------:R-:W-:Y:S01]  /*1870*/  LOP3.LUT R15, R23, 0x18, R14, 0xf8, !PT ;  /* 0x00000018170f7812 */ /* 0x000fe200078ef80e */
[----:B------:R-:W-:Y:S01]  /*1880*/  @!P0 IMAD R8, R117, c[0x0][0x17c], R8 ;  /* 0x00005f0075088a24 */ /* 0x000fe200078e0208 */
[----:B------:R-:W-:Y:S01]  /*1890*/  SHF.R.S32.HI R77, RZ, 0x1, R81 ;  /* 0x00000001ff4d7819 */ /* 0x000fe20000011451 */
[----:B------:R-:W-:Y:S01]  /*18a0*/  @!P0 IMAD.MOV.U32 R16, RZ, RZ, R20 ;  /* 0x000000ffff108224 */ /* 0x000fe200078e0014 */
[----:B------:R-:W-:Y:S01]  /*18b0*/  LOP3.LUT R10, R15, R10, RZ, 0x3c, !PT ;  /* 0x0000000a0f0a7212 */ /* 0x000fe200078e3cff */
[----:B------:R-:W-:Y:S01]  /*18c0*/  @!P0 IMAD.IADD R17, R21, 0x1, R8 ;  /* 0x0000000115118824 */ /* 0x000fe200078e0208 */
[----:B------:R-:W-:Y:S01]  /*18d0*/  LOP3.LUT R15, R67, 0xfffffff0, RZ, 0xc0, !PT ;  /* 0xfffffff0430f7812 */ /* 0x000fe200078ec0ff */
[----:B------:R-:W-:Y:S01]  /*18e0*/  IMAD.IADD R8, R112, 0x1, -R11 ;  /* 0x0000000170087824 */ /* 0x000fe200078e0a0b */
[----:B------:R-:W-:Y:S01]  /*18f0*/  LEA.HI R21, R65, R66, RZ, 0x1 ;  /* 0x0000004241157211 */ /* 0x000fe200078f08ff */
[----:B------:R-:W-:Y:S01]  /*1900*/  IMAD.WIDE R18, R19, 0x40, R112 ;  /* 0x0000004013127825 */ /* 0x000fe200078e0270 */
[----:B------:R-:W-:-:S02]  /*1910*/  LOP3.LUT R65, R65, 0xfffffff8, RZ, 0xc0, !PT ;  /* 0xfffffff841417812 */ /* 0x000fc400078ec0ff */
[----:B------:R-:W-:Y:S01]  /*1920*/  IADD3 R16, P0, R14, R16, RZ ;  /* 0x000000100e107210 */ /* 0x000fe20007f1e0ff */
[C---:B------:R-:W-:Y:S01]  /*1930*/  IMAD.IADD R70, R76.reuse, 0x1, -R15 ;  /* 0x000000014c467824 */ /* 0x040fe200078e0a0f */
[----:B------:R-:W-:Y:S01]  /*1940*/  SHF.R.S32.HI R15, RZ, 0x1f, R14 ;  /* 0x0000001fff0f7819 */ /* 0x000fe2000001140e */
[----:B------:R-:W-:Y:S01]  /*1950*/  IMAD.IADD R65, R76, 0x1, -R65 ;  /* 0x000000014c417824 */ /* 0x000fe200078e0a41 */
[----:B------:R-:W-:Y:S01]  /*1960*/  LOP3.LUT R83, R83, 0xffffffe0, RZ, 0xc0, !PT ;  /* 0xffffffe053537812 */ /* 0x000fe200078ec0ff */
[----:B------:R-:W-:Y:S01]  /*1970*/  IMAD R109, R59, 0x8, R8 ;  /* 0x000000083b6d7824 */ /* 0x000fe200078e0208 */
[----:B------:R-:W-:Y:S01]  /*1980*/  LEA.HI R69, R70, R70, RZ, 0x1 ;  /* 0x0000004646457211 */ /* 0x000fe200078f08ff */
[----:B------:R-:W-:Y:S01]  /*1990*/  IMAD.X R17, R15, 0x1, R17, P0 ;  /* 0x000000010f117824 */ /* 0x000fe200000e0611 */
[----:B------:R-:W-:Y:S01]  /*19a0*/  LEA.HI R62, R65, R65, RZ, 0x1 ;  /* 0x00000041413e7211 */ /* 0x000fe200078f08ff */
[----:B------:R-:W-:Y:S01]  /*19b0*/  IMAD.X R7, R113, 0x1, R5, P1 ;  /* 0x0000000171077824 */ /* 0x000fe200008e0605 */
[--C-:B------:R-:W-:Y:S01]  /*19c0*/  SHF.R.S32.HI R68, RZ, 0x1, R69.reuse ;  /* 0x00000001ff447819 */ /* 0x100fe20000011445 */
[----:B------:R-:W-:Y:S01]  /*19d0*/  IMAD R120, R19, c[0x0][0x190], RZ ;  /* 0x0000640013787a24 */ /* 0x000fe200078e02ff */
[----:B------:R-:W-:Y:S01]  /*19e0*/  SHF.R.S32.HI R11, RZ, 0x1f, R69 ;  /* 0x0000001fff0b7819 */ /* 0x000fe20000011445 */
[----:B------:R-:W-:Y:S01]  /*19f0*/  IMAD R19, R4, c[0x0][0x1b8], RZ ;  /* 0x00006e0004137a24 */ /* 0x000fe200078e02ff */
[----:B------:R-:W-:Y:S01]  /*1a00*/  LOP3.LUT R12, R62, 0xfffffffe, RZ, 0xc0, !PT ;  /* 0xfffffffe3e0c7812 */ /* 0x000fe200078ec0ff */
[C---:B------:R-:W-:Y:S01]  /*1a10*/  IMAD R120, R18.reuse, c[0x0][0x194], R120 ;  /* 0x0000650012787a24 */ /* 0x040fe200078e0278 */
[----:B------:R-:W-:Y:S01]  /*1a20*/  LEA.HI R8, R11, R68, RZ, 0x2 ;  /* 0x000000440b087211 */ /* 0x000fe200078f10ff */
[----:B------:R-:W-:Y:S01]  /*1a30*/  IMAD.WIDE.U32 R16, R18, c[0x0][0x190], R16 ;  /* 0x0000640012107a25 */ /* 0x000fe200078e0010 */
[----:B------:R-:W-:-:S02]  /*1a40*/  ISETP.GE.AND P1, PT, R14, c[0x0][0x220], PT ;  /* 0x000088000e007a0c */ /* 0x000fc40003f26270 */
[----:B------:R-:W-:Y:S01]  /*1a50*/  LOP3.LUT R11, R8, 0xfffffffc, RZ, 0xc0, !PT ;  /* 0xfffffffc080b7812 */ /* 0x000fe200078ec0ff */
[----:B------:R-:W-:Y:S01]  /*1a60*/  IMAD.IADD R65, R65, 0x1, -R12 ;  /* 0x0000000141417824 */ /* 0x000fe200078e0a0c */
[----:B------:R-:W-:Y:S01]  /*1a70*/  IADD3 R12, P0, R14, R2, RZ ;  /* 0x000000020e0c7210 */ /* 0x000fe20007f1e0ff */
[----:B------:R-:W-:Y:S01]  /*1a80*/  IMAD R2, R6, c[0x0][0x1bc], R19 ;  /* 0x00006f0006027a24 */ /* 0x000fe200078e0213 */
[----:B------:R-:W-:Y:S01]  /*1a90*/  IADD3 R68, R68, -R11, RZ ;  /* 0x8000000b44447210 */ /* 0x000fe20007ffe0ff */
[----:B------:R-:W-:Y:S01]  /*1aa0*/  IMAD.IADD R121, R17, 0x1, R120 ;  /* 0x0000000111797824 */ /* 0x000fe200078e0278 */
[----:B------:R-:W-:Y:S01]  /*1ab0*/  IADD3 R11, R14, 0x20, RZ ;  /* 0x000000200e0b7810 */ /* 0x000fe20007ffe0ff */
[----:B------:R-:W-:Y:S01]  /*1ac0*/  IMAD.X R13, R15, 0x1, R13, P0 ;  /* 0x000000010f0d7824 */ /* 0x000fe200000e060d */
[----:B------:R-:W-:Y:S01]  /*1ad0*/  SEL R8, RZ, 0x1, P1 ;  /* 0x00000001ff087807 */ /* 0x000fe20000800000 */
[----:B------:R-:W-:Y:S01]  /*1ae0*/  IMAD.U32 R109, R109, 0x20, R10 ;  /* 0x000000206d6d7824 */ /* 0x000fe200078e000a */
[----:B------:R-:W-:Y:S01]  /*1af0*/  ISETP.GE.AND P0, PT, R11, c[0x0][0x220], PT ;  /* 0x000088000b007a0c */ /* 0x000fe20003f06270 */
[----:B------:R-:W-:Y:S01]  /*1b00*/  IMAD.WIDE.U32 R12, R6, c[0x0][0x1b8], R12 ;  /* 0x00006e00060c7a25 */ /* 0x000fe200078e000c */
[----:B------:R-:W-:-:S02]  /*1b10*/  IADD3 R10, R14, 0x40, RZ ;  /* 0x000000400e0a7810 */ /* 0x000fc40007ffe0ff */
[----:B------:R-:W-:Y:S01]  /*1b20*/  SEL R5, RZ, 0xffffffff, P0 ;  /* 0xffffffffff057807 */ /* 0x000fe20000000000 */
[----:B------:R-:W-:Y:S01]  /*1b30*/  IMAD.IADD R17, R13, 0x1, R2 ;  /* 0x000000010d117824 */ /* 0x000fe200078e0202 */
[----:B------:R-:W-:Y:S01]  /*1b40*/  ISETP.GE.AND P0, PT, R10, c[0x0][0x220], PT ;  /* 0x000088000a007a0c */ /* 0x000fe20003f06270 */
[----:B------:R-:W-:Y:S01]  /*1b50*/  IMAD.SHL.U32 R78, R78, 0x4, RZ ;  /* 0x000000044e4e7824 */ /* 0x000fe200078e00ff */
[----:B------:R-:W-:Y:S01]  /*1b60*/  MOV R2, c[0x0][0x1a0] ;  /* 0x0000680000027a02 */ /* 0x000fe20000000f00 */
[----:B------:R-:W-:Y:S01]  /*1b70*/  IMAD.SHL.U32 R5, R5, 0x2, RZ ;  /* 0x0000000205057824 */ /* 0x000fe200078e00ff */
[----:B------:R-:W-:Y:S01]  /*1b80*/  SEL R82, RZ, 0x4, P0 ;  /* 0x00000004ff527807 */ /* 0x000fe20000000000 */
[----:B------:R-:W-:Y:S01]  /*1b90*/  IMAD.MOV.U32 R120, RZ, RZ, R16 ;  /* 0x000000ffff787224 */ /* 0x000fe200078e0010 */
[----:B------:R-:W-:Y:S01]  /*1ba0*/  IADD3 R126, P0, R14, R0, RZ ;  /* 0x000000000e7e7210 */ /* 0x000fe20007f1e0ff */
[----:B------:R-:W-:Y:S01]  /*1bb0*/  IMAD R79, R112, R77, R78 ;  /* 0x0000004d704f7224 */ /* 0x000fe200078e024e */
[----:B------:R-:W-:Y:S01]  /*1bc0*/  LOP3.LUT R13, R5, 0x2, R8, 0xe2, !PT ;  /* 0x00000002050d7812 */ /* 0x000fe200078ee208 */
[----:B------:R-:W-:Y:S01]  /*1bd0*/  IMAD R5, R7, c[0x0][0x1a0], RZ ;  /* 0x0000680007057a24 */ /* 0x000fe200078e02ff */
[----:B------:R-:W-:Y:S01]  /*1be0*/  SHF.R.S32.HI R8, RZ, 0x1f, R73 ;  /* 0x0000001fff087819 */ /* 0x000fe20000011449 */
[----:B------:R-:W-:Y:S01]  /*1bf0*/  IMAD.MOV.U32 R16, RZ, RZ, R12 ;  /* 0x000000ffff107224 */ /* 0x000fe200078e000c */
[----:B------:R-:W-:Y:S01]  /*1c00*/  IADD3.X R127, R15, R9, RZ, P0, !PT ;  /* 0x000000090f7f7210 */ /* 0x000fe200007fe4ff */
[----:B------:R-:W-:Y:S01]  /*1c10*/  IMAD.MOV.U32 R91, RZ, RZ, 0x5 ;  /* 0x00000005ff5b7424 */ /* 0x000fe200078e00ff */
[----:B------:R-:W-:Y:S01]  /*1c20*/  LEA.HI R7, R8, R73, RZ, 0x6 ;  /* 0x0000004908077211 */ /* 0x000fe200078f30ff */
[----:B------:R-:W-:Y:S01]  /*1c30*/  IMAD.MOV.U32 R58, RZ, RZ, c[0x0][0x198] ;  /* 0x00006600ff3a7624 */ /* 0x000fe200078e00ff */
[----:B------:R-:W-:Y:S01]  /*1c40*/  LOP3.LUT R21, R21, 0xfffffffe, RZ, 0xc0, !PT ;  /* 0xfffffffe15157812 */ /* 0x000fe200078ec0ff */
[----:B------:R-:W-:Y:S01]  /*1c50*/  IMAD R5, R86, c[0x0][0x1a4], R5 ;  /* 0x0000690056057a24 */ /* 0x000fe200078e0205 */
[----:B------:R-:W-:Y:S01]  /*1c60*/  SHF.R.S32.HI R7, RZ, 0x6, R7 ;  /* 0x00000006ff077819 */ /* 0x000fe20000011407 */
[----:B------:R-:W-:Y:S01]  /*1c70*/  IMAD.IADD R78, R78, 0x1, R79 ;  /* 0x000000014e4e7824 */ /* 0x000fe200078e024f */
[----:B------:R-:W-:Y:S01]  /*1c80*/  SHF.L.U64.HI R57, R58, R91, c[0x0][0x19c] ;  /* 0x000067003a397619 */ /* 0x000fe2000001025b */
[----:B------:R-:W-:Y:S01]  /*1c90*/  IMAD.WIDE.U32 R86, R86, c[0x0][0x1a0], R16 ;  /* 0x0000680056567a25 */ /* 0x000fe200078e0010 */
[----:B------:R-:W-:-:S02]  /*1ca0*/  IMNMX R88, R114, R7, !PT ;  /* 0x0000000772587217 */ /* 0x000fc40007800200 */
[----:B------:R-:W-:Y:S01]  /*1cb0*/  IADD3 R66, R66, -R21, RZ ;  /* 0x8000001542427210 */ /* 0x000fe20007ffe0ff */
[----:B------:R-:W-:Y:S01]  /*1cc0*/  IMAD R7, R113, c[0x0][0x198], RZ ;  /* 0x0000660071077a24 */ /* 0x000fe200078e02ff */
[----:B------:R-:W-:Y:S01]  /*1cd0*/  ISETP.GT.AND P0, PT, R85, R88, PT ;  /* 0x000000585500720c */ /* 0x000fe20003f04270 */
[----:B------:R-:W-:Y:S01]  /*1ce0*/  IMAD R71, R110, c[0x0][0x1ac], R71 ;  /* 0x00006b006e477a24 */ /* 0x000fe200078e0247 */
[----:B------:R-:W-:Y:S01]  /*1cf0*/  LOP3.LUT R82, R13, R82, RZ, 0xfc, !PT ;  /* 0x000000520d527212 */ /* 0x000fe200078efcff */
[----:B------:R-:W-:Y:S01]  /*1d00*/  IMAD R7, R112, c[0x0][0x19c], R7 ;  /* 0x0000670070077a24 */ /* 0x000fe200078e0207 */
[----:B------:R-:W-:Y:S01]  /*1d10*/  SHF.L.U64.HI R63, R2, R91, c[0x0][0x1a4] ;  /* 0x00006900023f7619 */ /* 0x000fe2000001025b */
[----:B------:R-:W-:Y:S01]  /*1d20*/  IMAD.WIDE.U32 R126, R112, c[0x0][0x198], R126 ;  /* 0x00006600707e7a25 */ /* 0x000fe200078e007e */
[----:B------:R-:W-:Y:S02]  /*1d30*/  SHF.R.S32.HI R67, RZ, 0x4, R67 ;  /* 0x00000004ff437819 */ /* 0x000fe40000011443 */
[----:B------:R-:W-:Y:S01]  /*1d40*/  SHF.R.S32.HI R62, RZ, 0x1, R62 ;  /* 0x00000001ff3e7819 */ /* 0x000fe2000001143e */
[----:B------:R-:W-:Y:S01]  /*1d50*/  IMAD.WIDE.U32 R120, R110, c[0x0][0x1a8], R120 ;  /* 0x00006a006e787a25 */ /* 0x000fe200078e0078 */
[----:B------:R-:W-:-:S02]  /*1d60*/  SHF.R.S32.HI R74, RZ, 0x1f, R79 ;  /* 0x0000001fff4a7819 */ /* 0x000fc4000001144f */
[----:B------:R-:W-:Y:S01]  /*1d70*/  SHF.R.S32.HI R72, RZ, 0x1f, R78 ;  /* 0x0000001fff487819 */ /* 0x000fe2000001144e */
[----:B------:R-:W-:Y:S02]  /*1d80*/  IMAD.SHL.U32 R64, R2, 0x20, RZ ;  /* 0x0000002002407824 */ /* 0x000fe400078e00ff */
[----:B------:R-:W-:Y:S02]  /*1d90*/  IMAD.SHL.U32 R58, R58, 0x20, RZ ;  /* 0x000000203a3a7824 */ /* 0x000fe400078e00ff */
[----:B------:R-:W-:Y:S02]  /*1da0*/  IMAD.IADD R83, R76, 0x1, -R83 ;  /* 0x000000014c537824 */ /* 0x000fe400078e0a53 */
[----:B------:R-:W-:Y:S02]  /*1db0*/  IMAD.SHL.U32 R80, R77, 0x20, RZ ;  /* 0x000000204d507824 */ /* 0x000fe400078e00ff */
[----:B------:R-:W-:Y:S02]  /*1dc0*/  IMAD.IADD R56, R127, 0x1, R7 ;  /* 0x000000017f387824 */ /* 0x000fe400078e0207 */
[----:B------:R-:W-:-:S02]  /*1dd0*/  IMAD.IADD R84, R87, 0x1, R5 ;  /* 0x0000000157547824 */ /* 0x000fc400078e0205 */
        /* <DEDUP_REMOVED lines=9> */
[----:B------:R-:W-:Y:S01]  /*1e70*/  LOP3.LUT R105, R82, 0xffff, RZ, 0xc0, !PT ;  /* 0x0000ffff52697812 */ /* 0x000fe200078ec0ff */
[----:B------:R-:W-:Y:S01]  /*1e80*/  ULDC UR4, c[0x0][0x230] ;  /* 0x00008c0000047ab9 */ /* 0x000fe20000000800 */
[----:B------:R-:W-:Y:S01]  /*1e90*/  IADD3.X R5, R5, R113, ~R8, P1, P0 ;  /* 0x0000007105057210 */ /* 0x000fe20000fe0c08 */
[C---:B------:R-:W-:Y:S01]  /*1ea0*/  IMAD R0, R117.reuse, c[0x0][0x27c], R0 ;  /* 0x00009f0075007a24 */ /* 0x040fe200078e0200 */
[C---:B------:R-:W-:Y:S01]  /*1eb0*/  IADD3 R104, R80.reuse, 0x20, RZ ;  /* 0x0000002050687810 */ /* 0x040fe20007ffe0ff */
[----:B------:R-:W-:Y:S01]  /*1ec0*/  IMAD.WIDE.U32 R16, R117, c[0x0][0x280], R14 ;  /* 0x0000a00075107a25 */ /* 0x000fe200078e000e */
[----:B------:R-:W-:Y:S01]  /*1ed0*/  IADD3 R102, R80, 0x40, RZ ;  /* 0x0000004050667810 */ /* 0x000fe20007ffe0ff */
[----:B------:R-:W-:Y:S01]  /*1ee0*/  ULDC.U8 UR8, c[0x0][0x313] ;  /* 0x0000c4c000087ab9 */ /* 0x000fe20000000000 */
[----:B------:R-:W-:Y:S01]  /*1ef0*/  LOP3.LUT R108, R105, 0x1, RZ, 0xc0, !PT ;  /* 0x00000001696c7812 */ /* 0x000fe200078ec0ff */
[----:B------:R-:W-:Y:S01]  /*1f00*/  IMAD R2, R117, c[0x0][0x284], R2 ;  /* 0x0000a10075027a24 */ /* 0x000fe200078e0202 */
[----:B------:R-:W-:Y:S01]  /*1f10*/  LOP3.LUT R106, R105, 0x2, RZ, 0xc0, !PT ;  /* 0x00000002696a7812 */ /* 0x000fe200078ec0ff */
[----:B------:R-:W-:Y:S01]  /*1f20*/  IMAD.IADD R13, R13, 0x1, R0 ;  /* 0x000000010d0d7824 */ /* 0x000fe200078e0200 */
[----:B------:R-:W-:Y:S01]  /*1f30*/  IADD3 R107, R112, 0x20, RZ ;  /* 0x00000020706b7810 */ /* 0x000fe20007ffe0ff */
[----:B------:R-:W-:Y:S01]  /*1f40*/  IMAD.IADD R17, R17, 0x1, R2 ;  /* 0x0000000111117824 */ /* 0x000fe200078e0202 */
[----:B------:R-:W-:Y:S01]  /*1f50*/  SHF.R.S32.HI R103, RZ, 0x1f, R80 ;  /* 0x0000001fff677819 */ /* 0x000fe20000011450 */
[----:B------:R-:W-:Y:S01]  /*1f60*/  IMAD R0, R5, c[0x0][0x290], RZ ;  /* 0x0000a40005007a24 */ /* 0x000fe200078e02ff */
[----:B------:R-:W-:Y:S01]  /*1f70*/  LOP3.LUT R105, R105, 0x4, RZ, 0xc0, !PT ;  /* 0x0000000469697812 */ /* 0x000fe200078ec0ff */
[----:B------:R-:W-:Y:S01]  /*1f80*/  IMAD R2, R5, c[0x0][0x288], RZ ;  /* 0x0000a20005027a24 */ /* 0x000fe200078e02ff */
[----:B------:R-:W-:Y:S01]  /*1f90*/  SHF.R.S32.HI R101, RZ, 0x1f, R104 ;  /* 0x0000001fff657819 */ /* 0x000fe20000011468 */
[C---:B------:R-:W-:Y:S01]  /*1fa0*/  IMAD R0, R7.reuse, c[0x0][0x294], R0 ;  /* 0x0000a50007007a24 */ /* 0x040fe200078e0200 */
[----:B------:R-:W-:Y:S01]  /*1fb0*/  SHF.R.S32.HI R100, RZ, 0x1f, R102 ;  /* 0x0000001fff647819 */ /* 0x000fe20000011466 */
[----:B------:R-:W-:-:S04]  /*1fc0*/  IMAD.WIDE.U32 R16, R7, c[0x0][0x290], R16 ;  /* 0x0000a40007107a25 */ /* 0x000fc800078e0010 */
[C---:B------:R-:W-:Y:S02]  /*1fd0*/  IMAD R2, R7.reuse, c[0x0][0x28c], R2 ;  /* 0x0000a30007027a24 */ /* 0x040fe400078e0202 */
[----:B------:R-:W-:-:S04]  /*1fe0*/  IMAD.WIDE.U32 R8, R7, c[0x0][0x288], R12 ;  /* 0x0000a20007087a25 */ /* 0x000fc800078e000c */
[C---:B------:R-:W-:Y:S02]  /*1ff0*/  IMAD R97, R4.reuse, c[0x0][0x2a0], RZ ;  /* 0x0000a80004617a24 */ /* 0x040fe400078e02ff */
[----:B------:R-:W-:Y:S02]  /*2000*/  IMAD R137, R4, c[0x0][0x298], RZ ;  /* 0x0000a60004897a24 */ /* 0x000fe400078e02ff */
[----:B------:R-:W-:Y:S02]  /*2010*/  IMAD.IADD R5, R17, 0x1, R0 ;  /* 0x0000000111057824 */ /* 0x000fe400078e0200 */
        /* <DEDUP_REMOVED lines=9> */
[----:B-----5:R-:W-:Y:S02]  /*20b0*/  IMAD.IADD R124, R3, 0x1, R124 ;  /* 0x00000001037c7824 */ /* 0x020fe400078e027c */
[----:B------:R-:W-:Y:S01]  /*20c0*/  IMAD.IADD R97, R5, 0x1, R97 ;  /* 0x0000000105617824 */ /* 0x000fe200078e0261 */
[----:B------:R-:W-:Y:S01]  /*20d0*/  LEA.HI.X R137, R6, c[0x0][0x26c], R137, 0x1, P0 ;  /* 0x00009b0006897a11 */ /* 0x000fe200000f0c89 */
[----:B------:R-:W-:Y:S01]  /*20e0*/  IMAD R124, R77, R124, RZ ;  /* 0x0000007c4d7c7224 */ /* 0x000fe200078e02ff */
[----:B------:R-:W-:Y:S01]  /*20f0*/  LEA R130, P0, R86, c[0x0][0x170], 0x1 ;  /* 0x00005c0056827a11 */ /* 0x000fe200078008ff */
[----:B------:R-:W-:Y:S01]  /*2100*/  IMAD.MOV.U32 R90, RZ, RZ, c[0x0][0x288] ;  /* 0x0000a200ff5a7624 */ /* 0x000fe200078e00ff */
[----:B------:R-:W-:Y:S01]  /*2110*/  LEA.HI.X R97, R4, c[0x0][0x274], R97, 0x1, P1 ;  /* 0x00009d0004617a11 */ /* 0x000fe200008f0c61 */
[----:B------:R-:W-:Y:S01]  /*2120*/  IMAD.MOV.U32 R92, RZ, RZ, c[0x0][0x290] ;  /* 0x0000a400ff5c7624 */ /* 0x000fe200078e00ff */
[----:B------:R-:W-:Y:S01]  /*2130*/  LEA.HI.X R131, R86, c[0x0][0x174], R84, 0x1, P0 ;  /* 0x00005d0056837a11 */ /* 0x000fe200000f0c54 */
[----:B------:R-:W-:Y:S01]  /*2140*/  IMAD.MOV.U32 R9, RZ, RZ, R85 ;  /* 0x000000ffff097224 */ /* 0x000fe200078e0055 */
[----:B------:R-:W-:-:S02]  /*2150*/  SHF.R.S32.HI R3, RZ, 0x1f, R124 ;  /* 0x0000001fff037819 */ /* 0x000fc4000001147c */
[-C--:B------:R-:W-:Y:S02]  /*2160*/  IADD3 R46, P0, R79, R124.reuse, RZ ;  /* 0x0000007c4f2e7210 */ /* 0x080fe40007f1e0ff */
[----:B------:R-:W-:Y:S02]  /*2170*/  IADD3 R124, P2, R78, R124, RZ ;  /* 0x0000007c4e7c7210 */ /* 0x000fe40007f5e0ff */
[-C--:B------:R-:W-:Y:S01]  /*2180*/  SHF.L.U64.HI R89, R90, R91.reuse, c[0x0][0x28c] ;  /* 0x0000a3005a597619 */ /* 0x080fe2000001025b */
[--C-:B------:R-:W-:Y:S01]  /*2190*/  IMAD.X R5, R74, 0x1, R3.reuse, P0 ;  /* 0x000000014a057824 */ /* 0x100fe200000e0603 */
[----:B------:R-:W-:Y:S01]  /*21a0*/  LEA R132, P1, R126, c[0x0][0x168], 0x1 ;  /* 0x00005a007e847a11 */ /* 0x000fe200078208ff */
[----:B------:R-:W-:Y:S01]  /*21b0*/  IMAD.SHL.U32 R90, R90, 0x20, RZ ;  /* 0x000000205a5a7824 */ /* 0x000fe200078e00ff */
[----:B------:R-:W-:Y:S01]  /*21c0*/  SHF.L.U64.HI R91, R92, R91, c[0x0][0x294] ;  /* 0x0000a5005c5b7619 */ /* 0x000fe2000001025b */
[----:B------:R-:W-:Y:S01]  /*21d0*/  IMAD.X R3, R72, 0x1, R3, P2 ;  /* 0x0000000148037824 */ /* 0x000fe200010e0603 */
[----:B------:R-:W-:Y:S01]  /*21e0*/  LEA.HI.X R133, R126, c[0x0][0x16c], R56, 0x1, P1 ;  /* 0x00005b007e857a11 */ /* 0x000fe200008f0c38 */
[----:B------:R-:W-:Y:S01]  /*21f0*/  IMAD.SHL.U32 R92, R92, 0x20, RZ ;  /* 0x000000205c5c7824 */ /* 0x000fe200078e00ff */
[----:B------:R-:W-:-:S02]  /*2200*/  IADD3 R94, P1, R90, 0x20, RZ ;  /* 0x000000205a5e7810 */ /* 0x000fc40007f3e0ff */
[----:B------:R-:W-:Y:S02]  /*2210*/  IADD3 R96, P0, R90, 0x40, RZ ;  /* 0x000000405a607810 */ /* 0x000fe40007f1e0ff */
[C---:B------:R-:W-:Y:S01]  /*2220*/  SHF.L.U64.HI R2, R46.reuse, 0x1, R5 ;  /* 0x000000012e027819 */ /* 0x040fe20000010205 */
[----:B------:R-:W-:Y:S01]  /*2230*/  IMAD.SHL.U32 R46, R46, 0x2, RZ ;  /* 0x000000022e2e7824 */ /* 0x000fe200078e00ff */
[C---:B------:R-:W-:Y:S01]  /*2240*/  SHF.L.U64.HI R0, R124.reuse, 0x1, R3 ;  /* 0x000000017c007819 */ /* 0x040fe20000010203 */
[----:B------:R-:W-:Y:S01]  /*2250*/  IMAD.SHL.U32 R124, R124, 0x2, RZ ;  /* 0x000000027c7c7824 */ /* 0x000fe200078e00ff */
[----:B------:R-:W-:Y:S01]  /*2260*/  SHF.L.U64.HI R91, R92, 0x1, R91 ;  /* 0x000000015c5b7819 */ /* 0x000fe2000001025b */
[--C-:B------:R-:W-:Y:S01]  /*2270*/  IMAD.X R93, RZ, RZ, R89.reuse, P1 ;  /* 0x000000ffff5d7224 */ /* 0x100fe200008e0659 */
[----:B------:R-:W-:Y:S01]  /*2280*/  IADD3 R16, P1, R46, c[0x0][0x2b0], RZ ;  /* 0x0000ac002e107a10 */ /* 0x000fe20007f3e0ff */
[----:B------:R-:W-:Y:S01]  /*2290*/  IMAD.X R95, RZ, RZ, R89, P0 ;  /* 0x000000ffff5f7224 */ /* 0x000fe200000e0659 */
[----:B------:R-:W-:Y:S01]  /*22a0*/  IADD3 R128, P4, R124, c[0x0][0x2b0], RZ ;  /* 0x0000ac007c807a10 */ /* 0x000fe20007f9e0ff */
[----:B------:R-:W-:Y:S01]  /*22b0*/  IMAD.SHL.U32 R92, R92, 0x2, RZ ;  /* 0x000000025c5c7824 */ /* 0x000fe200078e00ff */
[----:B------:R-:W-:-:S02]  /*22c0*/  IADD3 R124, P2, R124, c[0x0][0x2a8], RZ ;  /* 0x0000aa007c7c7a10 */ /* 0x000fc40007f5e0ff */
[----:B------:R-:W-:Y:S02]  /*22d0*/  IADD3 R46, P0, R46, c[0x0][0x2a8], RZ ;  /* 0x0000aa002e2e7a10 */ /* 0x000fe40007f1e0ff */
[C---:B------:R-:W-:Y:S01]  /*22e0*/  SHF.L.U64.HI R93, R94.reuse, 0x1, R93 ;  /* 0x000000015e5d7819 */ /* 0x040fe2000001025d */
[----:B------:R-:W-:Y:S01]  /*22f0*/  IMAD.SHL.U32 R94, R94, 0x2, RZ ;  /* 0x000000025e5e7824 */ /* 0x000fe200078e00ff */
[C---:B------:R-:W-:Y:S01]  /*2300*/  SHF.L.U64.HI R95, R96.reuse, 0x1, R95 ;  /* 0x00000001605f7819 */ /* 0x040fe2000001025f */
[----:B------:R-:W-:Y:S01]  /*2310*/  IMAD.SHL.U32 R96, R96, 0x2, RZ ;  /* 0x0000000260607824 */ /* 0x000fe200078e00ff */
[C---:B------:R-:W-:Y:S02]  /*2320*/  IADD3.X R129, R0.reuse, c[0x0][0x2b4], RZ, P4, !PT ;  /* 0x0000ad0000817a10 */ /* 0x040fe400027fe4ff */
[----:B------:R-:W-:Y:S02]  /*2330*/  IADD3.X R125, R0, c[0x0][0x2ac], RZ, P2, !PT ;  /* 0x0000ab00007d7a10 */ /* 0x000fe400017fe4ff */
[----:B------:R-:W-:-:S02]  /*2340*/  IADD3.X R17, R2, c[0x0][0x2b4], RZ, P1, !PT ;  /* 0x0000ad0002117a10 */ /* 0x000fc40000ffe4ff */
[----:B------:R-:W-:Y:S02]  /*2350*/  IADD3.X R47, R2, c[0x0][0x2ac], RZ, P0, !PT ;  /* 0x0000ab00022f7a10 */ /* 0x000fe400007fe4ff */
.L_x_5831:
[----:B------:R-:W-:Y:S01]  /*2360*/  IMAD.SHL.U32 R13, R9, 0x40, RZ ;  /* 0x00000040090d7824 */ /* 0x000fe200078e00ff */
[----:B------:R-:W-:Y:S01]  /*2370*/  BSSY B0, `(.L_x_5783) ;  /* 0x0000012000007945 */ /* 0x000fe20003800000 */
[----:B------:R-:W-:Y:S03]  /*2380*/  IMAD.MOV.U32 R99, RZ, RZ, R97 ;  /* 0x000000ffff637224 */ /* 0x000fe600078e0061 */
[----:B------:R-:W-:Y:S04]  /*2390*/  IADD3 R12, R13, -0x40, RZ ;  /* 0xffffffc00d0c7810 */ /* 0x000fe80007ffe0ff */
[----:B------:R-:W-:Y:S01]  /*23a0*/  IADD3 R0, R73, -R12, RZ ;  /* 0x8000000c49007210 */ /* 0x000fe20007ffe0ff */
[----:B------:R-:W-:Y:S05]  /*23b0*/  IMAD.IADD R2, R61, 0x1, -R12 ;  /* 0x000000013d027824 */ /* 0x000fea00078e0a0c */
[C---:B------:R-:W-:Y:S04]  /*23c0*/  ISETP.GE.AND P2, PT, R112.reuse, R2, PT ;  /* 0x000000027000720c */ /* 0x040fe80003f46270 */
[----:B------:R-:W-:Y:S11]  /*23d0*/  ISETP.GE.AND P2, PT, R112, R0, !P2 ;  /* 0x000000007000720c */ /* 0x000ff60005746270 */
[----:B------:R-:W-:Y:S02]  /*23e0*/  @!UPT UIADD3 URZ, URZ, URZ, URZ ;  /* 0x0000003f3f3ff290 */ /* 0x000fe4000fffe03f */
[----:B----4-:R-:W-:-:S05]  /*23f0*/  @!P2 BRA `(.L_x_5784) ;  /* 0x000000900000a947 */ /* 0x010fca0003800000 */
        /* <DEDUP_REMOVED lines=9> */
.L_x_5784:
[----:B------:R-:W-:Y:S05]  /*2490*/  BSYNC B0 ;  /* 0x0000000000007941 */ /* 0x000fea0003800000 */
.L_x_5783:
        /* <DEDUP_REMOVED lines=18> */
.L_x_5786:
[----:B------:R-:W-:Y:S05]  /*25c0*/  BSYNC B0 ;  /* 0x0000000000007941 */ /* 0x000fea0003800000 */
.L_x_5785:
[----:B------:R-:W-:Y:S01]  /*25d0*/  ISETP.NE.AND P6, PT, RZ, UR4, PT ;  /* 0x00000004ff007c0c */ /* 0x000fe2000bfc5270 */
[----:B------:R-:W-:Y:S01]  /*25e0*/  IMAD.MOV.U32 R97, RZ, RZ, c[0x0][0x290] ;  /* 0x0000a400ff617624 */ /* 0x000fe200078e00ff */
        /* <DEDUP_REMOVED lines=67> */
.L_x_5792:
[----:B------:R-:W-:Y:S05]  /*2a20*/  BSYNC B0 ;  /* 0x0000000000007941 */ /* 0x000fea0003800000 */
.L_x_5791:
        /* <DEDUP_REMOVED lines=54> */
.L_x_5794:
[----:B------:R-:W-:Y:S05]  /*2d90*/  BSYNC B0 ;  /* 0x0000000000007941 */ /* 0x000fea0003800000 */
.L_x_5793:
        /* <DEDUP_REMOVED lines=53> */
.L_x_5790:
[----:B------:R-:W-:Y:S05]  /*30f0*/  BSYNC B1 ;  /* 0x0000000000017941 */ /* 0x000fea0003800000 */
.L_x_5789:
[----:B------:R-:W-:Y:S01]  /*3100*/  BSSY B1, `(.L_x_5795) ;  /* 0x00000aa000017945 */ /* 0x000fe20003800000 */
[----:B------:R-:W-:-:S05]  /*3110*/  @!P1 BRA `(.L_x_5796) ;  /* 0x00000a8000009947 */ /* 0x000fca0003800000 */
[----:B------:R-:W-:Y:S01]  /*3120*/  ISETP.GE.AND P0, PT, R14, c[0x0][0x220], PT ;  /* 0x000088000e007a0c */ /* 0x000fe20003f06270 */
[C---:B-1----:R-:W-:Y:S01]  /*3130*/  IMAD.SHL.U32 R5, R80.reuse, 0x2, RZ ;  /* 0x0000000250057824 */ /* 0x042fe200078e00ff */
        /* <DEDUP_REMOVED lines=57> */
.L_x_5798:
[----:B------:R-:W-:Y:S05]  /*34d0*/  BSYNC B0 ;  /* 0x0000000000007941 */ /* 0x000fea0003800000 */
.L_x_5797:
        /* <DEDUP_REMOVED lines=54> */
.L_x_5800:
[----:B------:R-:W-:Y:S05]  /*3840*/  BSYNC B0 ;  /* 0x0000000000007941 */ /* 0x000fea0003800000 */
.L_x_5799:
        /* <DEDUP_REMOVED lines=53> */
.L_x_5796:
[----:B------:R-:W-:Y:S05]  /*3ba0*/  BSYNC B1 ;  /* 0x0000000000017941 */ /* 0x000fea0003800000 */
.L_x_5795:
[----:B-1----:R-:W-:Y:S01]  /*3bb0*/  IMAD.MOV.U32 R3, RZ, RZ, c[0x0][0x230] ;  /* 0x00008c00ff037624 */ /* 0x002fe200078e00ff */
[----:B------:R-:W-:Y:S03]  /*3bc0*/  ULDC UR4, c[0x0][0x230] ;  /* 0x00008c0000047ab9 */ /* 0x000fe60000000800 */
[----:B------:R-:W-:Y:S05]  /*3bd0*/  IMAD.U32 R3, R3, -0x20, RZ ;  /* 0xffffffe003037824 */ /* 0x000fea00078e00ff */
[C---:B------:R-:W-:Y:S02]  /*3be0*/  LEA R46, P1, R3.reuse, R46, 0x1 ;  /* 0x0000002e032e7211 */ /* 0x040fe400078208ff */
[C---:B------:R-:W-:Y:S02]  /*3bf0*/  LEA R16, P0, R3.reuse, R16, 0x1 ;  /* 0x0000001003107211 */ /* 0x040fe400078008ff */
[C---:B------:R-:W-:Y:S02]  /*3c00*/  LEA.HI.X.SX32 R47, R3.reuse, R47, 0x1, P1 ;  /* 0x0000002f032f7211 */ /* 0x040fe400008f0eff */
[----:B------:R-:W-:Y:S01]  /*3c10*/  LEA.HI.X.SX32 R17, R3, R17, 0x1, P0 ;  /* 0x0000001103117211 */ /* 0x000fe200000f0eff */
[----:B------:R-:W-:-:S05]  /*3c20*/  BRA `(.L_x_5801) ;  /* 0x000026d000007947 */ /* 0x000fca0003800000 */
.L_x_5788:
        /* <DEDUP_REMOVED lines=24> */
[----:B------:R-:W-:Y:S02]  /*3db0*/  LEA R18, P2, R141, R136, 0x1 ;  /* 0x000000888d127211 */ /* 0x000fe400078408ff */
[----:B------:R-:W-:Y:S02]  /*3dc0*/  LEA.HI.X.SX32 R143, R99, R129, 0x1, P0 ;  /* 0x00000081638f7211 */ /* 0x000fe400000f0eff */
[----:B------:R-:W-:Y:S02]  /*3dd0*/  MOV R99, RZ ;  /* 0x000000ff00637202 */ /* 0x000fe40000000f00 */
[----:B------:R-:W-:Y:S02]  /*3de0*/  @P4 IADD3 R99, RZ, -UR5, RZ ;  /* 0x80000005ff634c10 */ /* 0x000fe4000fffe0ff */
[----:B------:R-:W-:Y:S02]  /*3df0*/  LEA.HI.X.SX32 R19, R141, R137, 0x1, P2 ;  /* 0x000000898d137211 */ /* 0x000fe400010f0eff */
[C---:B------:R-:W-:Y:S01]  /*3e00*/  LEA R36, P0, R99.reuse, R124, 0x1 ;  /* 0x0000007c63247211 */ /* 0x040fe200078008ff */
[----:B------:R-:W3:Y:S03]  /*3e10*/  LDG.E.128 R140, [R142.64] ;  /* 0x000000068e8c7981 */ /* 0x000ee6000c1e1d00 */
[----:B------:R-:W-:Y:S05]  /*3e20*/  LEA.HI.X.SX32 R37, R99, R125, 0x1, P0 ;  /* 0x0000007d63257211 */ /* 0x000fea00000f0eff */
[----:B------:R-:W4:Y:S08]  /*3e30*/  LDG.E.128 R28, [R18.64] ;  /* 0x00000006121c7981 */ /* 0x000f30000c1e1d00 */
[----:B--2---:R1:W2:Y:S02]  /*3e40*/  LDG.E.128 R48, [R36.64] ;  /* 0x0000000624307981 */ /* 0x0042a4000c1e1d00 */
        /* <DEDUP_REMOVED lines=60> */
.L_x_5807:
[----:B------:R-:W-:Y:S05]  /*4210*/  BSYNC B0 ;  /* 0x0000000000007941 */ /* 0x000fea0003800000 */
.L_x_5806:
[----:B-----5:R3:W-:Y:S02]  /*4220*/  STG.E.128 [R132.64], R52 ;  /* 0x0000003484007986 */ /* 0x0207e4000c101d06 */
.L_x_5805:
[----:B------:R-:W-:Y:S05]  /*4230*/  BSYNC B1 ;  /* 0x0000000000017941 */ /* 0x000fea0003800000 */
.L_x_5804:
[----:B------:R-:W-:Y:S01]  /*4240*/  ISETP.GE.AND P0, PT, R11, c[0x0][0x220], PT ;  /* 0x000088000b007a0c */ /* 0x000fe20003f06270 */
[----:B------:R-:W-:Y:S01]  /*4250*/  @!UPT UIADD3 URZ, URZ, URZ, URZ ;  /* 0x0000003f3f3ff290 */ /* 0x000fe2000fffe03f */
[----:B------:R-:W-:Y:S11]  /*4260*/  BSSY B1, `(.L_x_5808) ;  /* 0x000005c000017945 */ /* 0x000ff60003800000 */
[----:B------:R-:W-:-:S05]  /*4270*/  @P0 BRA `(.L_x_5809) ;  /* 0x000005a000000947 */ /* 0x000fca0003800000 */
[----:B---3--:R3:W5:Y:S01]  /*4280*/  LDG.E.128 R52, [R136.64+0x40] ;  /* 0x0000400688347981 */ /* 0x008762000c1e1d00 */
        /* <DEDUP_REMOVED lines=23> */
[----:B------:R-:W4:Y:S03]  /*4400*/  LDG.E.128 R140, [R142.64+0x40] ;  /* 0x000040068e8c7981 */ /* 0x000f26000c1e1d00 */
[----:B------:R-:W-:Y:S05]  /*4410*/  LEA.HI.X.SX32 R37, R99, R125, 0x1, P0 ;  /* 0x0000007d63257211 */ /* 0x000fea00000f0eff */
[----:B--2---:R-:W2:Y:S08]  /*4420*/  LDG.E.128 R28, [R18.64+0x40] ;  /* 0x00004006121c7981 */ /* 0x004eb0000c1e1d00 */
[----:B---3--:R1:W3:Y:S02]  /*4430*/  LDG.E.128 R48, [R36.64+0x40] ;  /* 0x0000400624307981 */ /* 0x0082e4000c1e1d00 */
[----:B-1----:R-:W-:Y:S02]  /*4440*/  HADD2.F32 R37, -RZ, R35.H1_H1 ;  /* 0x30000023ff257230 */ /* 0x002fe40000004100 */
[--C-:B----4-:R-:W-:Y:S02]  /*4450*/  HADD2.F32 R27, -RZ, R140.reuse.H0_H0 ;  /* 0x2000008cff1b7230 */ /* 0x110fe40000004100 */
[----:B------:R-:W-:Y:S02]  /*4460*/  HADD2.F32 R25, -RZ, R140.H1_H1 ;  /* 0x3000008cff197230 */ /* 0x000fe40000004100 */
[--C-:B------:R-:W-:Y:S01]  /*4470*/  HADD2.F32 R23, -RZ, R141.reuse.H0_H0 ;  /* 0x2000008dff177230 */ /* 0x100fe20000004100 */
[----:B------:R-:W-:Y:S01]  /*4480*/  @!P4 FADD.FTZ R27, -R27, -RZ ;  /* 0x800000ff1b1bc221 */ /* 0x000fe20000010100 */
[----:B------:R-:W-:Y:S01]  /*4490*/  HADD2.F32 R21, -RZ, R141.H1_H1 ;  /* 0x3000008dff157230 */ /* 0x000fe20000004100 */
[----:B------:R-:W-:Y:S01]  /*44a0*/  @!P4 FADD.FTZ R25, -R25, -RZ ;  /* 0x800000ff1919c221 */ /* 0x000fe20000010100 */
[--C-:B--2---:R-:W-:Y:S01]  /*44b0*/  HADD2.F32 R34, -RZ, R28.reuse.H0_H0 ;  /* 0x2000001cff227230 */ /* 0x104fe20000004100 */
[----:B------:R-:W-:Y:S01]  /*44c0*/  MOV R26, R30 ;  /* 0x0000001e001a7202 */ /* 0x000fe20000000f00 */
[----:B------:R-:W-:Y:S01]  /*44d0*/  HADD2.F32 R32, -RZ, R28.H1_H1 ;  /* 0x3000001cff207230 */ /* 0x000fe20000004100 */
[----:B------:R-:W-:Y:S01]  /*44e0*/  @!P4 FADD.FTZ R23, -R23, -RZ ;  /* 0x800000ff1717c221 */ /* 0x000fe20000010100 */
[----:B------:R-:W-:Y:S01]  /*44f0*/  HADD2.F32 R24, -RZ, R142.H0_H0 ;  /* 0x2000008eff187230 */ /* 0x000fe20000004100 */
[----:B------:R-:W-:Y:S01]  /*4500*/  FMUL.FTZ R0, R34, R27 ;  /* 0x0000001b22007220 */ /* 0x000fe20000410000 */
[--C-:B------:R-:W-:Y:S01]  /*4510*/  HADD2.F32 R30, -RZ, R29.reuse.H0_H0 ;  /* 0x2000001dff1e7230 */ /* 0x100fe20000004100 */
[----:B------:R-:W-:Y:S01]  /*4520*/  MOV R19, R31 ;  /* 0x0000001f00137202 */ /* 0x000fe20000000f00 */
        /* <DEDUP_REMOVED lines=45> */
.L_x_5811:
[----:B------:R-:W-:Y:S05]  /*4800*/  BSYNC B0 ;  /* 0x0000000000007941 */ /* 0x000fea0003800000 */
.L_x_5810:
[----:B-----5:R4:W-:Y:S02]  /*4810*/  STG.E.128 [R132.64+0x40], R52 ;  /* 0x0000403484007986 */ /* 0x0209e4000c101d06 */
.L_x_5809:
[----:B------:R-:W-:Y:S05]  /*4820*/  BSYNC B1 ;  /* 0x0000000000017941 */ /* 0x000fea0003800000 */
.L_x_5808:
[----:B------:R-:W-:Y:S11]  /*4830*/  ISETP.GE.AND P0, PT, R10, c[0x0][0x220], PT ;  /* 0x000088000a007a0c */ /* 0x000ff60003f06270 */
[----:B------:R-:W-:Y:S02]  /*4840*/  @!UPT UIADD3 URZ, URZ, URZ, URZ ;  /* 0x0000003f3f3ff290 */ /* 0x000fe4000fffe03f */
[----:B------:R-:W-:-:S05]  /*4850*/  @P0 BRA `(.L_x_5803) ;  /* 0x000005a000000947 */ /* 0x000fca0003800000 */
[----:B---34-:R3:W5:Y:S01]  /*4860*/  LDG.E.128 R52, [R136.64+0x80] ;  /* 0x0000800688347981 */ /* 0x018762000c1e1d00 */
        /* <DEDUP_REMOVED lines=87> */
.L_x_5813:
[----:B------:R-:W-:Y:S05]  /*4de0*/  BSYNC B0 ;  /* 0x0000000000007941 */ /* 0x000fea0003800000 */
.L_x_5812:
[----:B-----5:R4:W-:Y:S02]  /*4df0*/  STG.E.128 [R132.64+0x80], R52 ;  /* 0x0000803484007986 */ /* 0x0209e4000c101d06 */
.L_x_5803:
[----:B------:R-:W-:Y:S05]  /*4e00*/  BSYNC B2 ;  /* 0x0000000000027941 */ /* 0x000fea0003800000 */
.L_x_5802:
[----:B------:R-:W-:Y:S01]  /*4e10*/  BSSY B2, `(.L_x_5814) ;  /* 0x000012d000027945 */ /* 0x000fe20003800000 */
[----:B------:R-:W-:-:S05]  /*4e20*/  @!P1 BRA `(.L_x_5815) ;  /* 0x000012b000009947 */ /* 0x000fca0003800000 */
[----:B------:R-:W-:Y:S01]  /*4e30*/  ISETP.GE.AND P0, PT, R14, c[0x0][0x220], PT ;  /* 0x000088000e007a0c */ /* 0x000fe20003f06270 */
[----:B------:R-:W-:Y:S01]  /*4e40*/  @!UPT UIADD3 URZ, URZ, URZ, URZ ;  /* 0x0000003f3f3ff290 */ /* 0x000fe2000fffe03f */
[----:B------:R-:W-:Y:S11]  /*4e50*/  BSSY B1, `(.L_x_5816) ;  /* 0x0000060000017945 */ /* 0x000ff60003800000 */
[----:B------:R-:W-:-:S05]  /*4e60*/  @P0 BRA `(.L_x_5817) ;  /* 0x000005e000000947 */ /* 0x000fca0003800000 */
[----:B---34-:R3:W5:Y:S01]  /*4e70*/  LDG.E.128 R52, [R138.64] ;  /* 0x000000068a347981 */ /* 0x018762000c1e1d00 */
        /* <DEDUP_REMOVED lines=16> */
[C---:B------:R-:W-:Y:S02]  /*4f80*/  LEA R18, P0, R143.reuse, R138, 0x1 ;  /* 0x0000008a8f127211 */ /* 0x040fe400078008ff */
[C---:B------:R-:W-:Y:S02]  /*4f90*/  IADD3 R141, P2, R80.reuse, R99, RZ ;  /* 0x00000063508d7210 */ /* 0x040fe40007f5e0ff */
        /* <DEDUP_REMOVED lines=13> */
[----:B-1----:R-:W-:Y:S02]  /*5070*/  HADD2.F32 R37, -RZ, R35.H1_H1 ;  /* 0x30000023ff257230 */ /* 0x002fe40000004100 */
[--C-:B----4-:R-:W-:Y:S01]  /*5080*/  HADD2.F32 R34, -RZ, R28.reuse.H0_H0 ;  /* 0x2000001cff227230 */ /* 0x110fe20000004100 */
        /* <DEDUP_REMOVED lines=21> */
[--C-:B---3--:R-:W-:Y:S01]  /*51e0*/  HADD2.F32 R35, -RZ, R48.reuse.H0_H0 ;  /* 0x20000030ff237230 */ /* 0x108fe20000004100 */
        /* <DEDUP_REMOVED lines=36> */
.L_x_5819:
[----:B------:R-:W-:Y:S05]  /*5430*/  BSYNC B0 ;  /* 0x0000000000007941 */ /* 0x000fea0003800000 */
.L_x_5818:
[----:B-----5:R4:W-:Y:S02]  /*5440*/  STG.E.128 [R134.64], R52 ;  /* 0x0000003486007986 */ /* 0x0209e4000c101d06 */
.L_x_5817:
[----:B------:R-:W-:Y:S05]  /*5450*/  BSYNC B1 ;  /* 0x0000000000017941 */ /* 0x000fea0003800000 */
.L_x_5816:
[----:B------:R-:W-:Y:S01]  /*5460*/  ISETP.GE.AND P0, PT, R11, c[0x0][0x220], PT ;  /* 0x000088000b007a0c */ /* 0x000fe20003f06270 */
[----:B------:R-:W-:Y:S01]  /*5470*/  @!UPT UIADD3 URZ, URZ, URZ, URZ ;  /* 0x0000003f3f3ff290 */ /* 0x000fe2000fffe03f */
[----:B------:R-:W-:Y:S11]  /*5480*/  BSSY B1, `(.L_x_5820) ;  /* 0x0000062000017945 */ /* 0x000ff60003800000 */
        /* <DEDUP_REMOVED lines=26> */
[----:B------:R-:W-:Y:S01]  /*5630*/  LEA.HI.X R143, R99, R129, R116, 0x1, P0 ;  /* 0x00000081638f7211 */ /* 0x000fe200000f0c74 */
[----:B------:R-:W-:Y:S01]  /*5640*/  IMAD.MOV.U32 R99, RZ, RZ, RZ ;  /* 0x000000ffff637224 */ /* 0x000fe200078e00ff */
[----:B------:R-:W-:Y:S04]  /*5650*/  @P1 IADD3 R99, RZ, -UR5, RZ ;  /* 0x80000005ff631c10 */ /* 0x000fe8000fffe0ff */
[----:B------:R-:W-:Y:S01]  /*5660*/  IADD3 R145, P0, R104, R99, RZ ;  /* 0x0000006368917210 */ /* 0x000fe20007f1e0ff */
[----:B--2---:R-:W2:Y:S03]  /*5670*/  LDG.E.128 R140, [R142.64] ;  /* 0x000000068e8c7981 */ /* 0x004ea6000c1e1d00 */
        /* <DEDUP_REMOVED lines=23> */
[--C-:B---3--:R-:W-:Y:S01]  /*57f0*/  HADD2.F32 R35, -RZ, R48.reuse.H0_H0 ;  /* 0x20000030ff237230 */ /* 0x108fe20000004100 */
        /* <DEDUP_REMOVED lines=40> */
.L_x_5823:
[----:B------:R-:W-:Y:S05]  /*5a80*/  BSYNC B0 ;  /* 0x0000000000007941 */ /* 0x000fea0003800000 */
.L_x_5822:
[----:B-----5:R4:W-:Y:S02]  /*5a90*/  STG.E.128 [R134.64+0x40], R52 ;  /* 0x0000403486007986 */ /* 0x0209e4000c101d06 */
.L_x_5821:
[----:B------:R-:W-:Y:S05]  /*5aa0*/  BSYNC B1 ;  /* 0x0000000000017941 */ /* 0x000fea0003800000 */
.L_x_5820:
        /* <DEDUP_REMOVED lines=10> */
[----:B---3--:R-:W-:Y:S02]  /*5b50*/  MOV R139, RZ ;  /* 0x000000ff008b7202 */ /* 0x008fe40000000f00 */
        /* <DEDUP_REMOVED lines=15> */
[-C--:B------:R-:W-:Y:S01]  /*5c50*/  LEA.HI.X.SX32 R139, R139, R100.reuse, 0x1, P2 ;  /* 0x000000648b8b7211 */ /* 0x080fe200010f0eff */
[----:B------:R-:W3:Y:S03]  /*5c60*/  LDG.E.128 R28, [R18.64] ;  /* 0x00000006121c7981 */ /* 0x000ee6000c1e1d00 */
[----:B------:R-:W-:Y:S01]  /*5c70*/  LEA.HI.X R141, R99, R129, R139, 0x1, P0 ;  /* 0x00000081638d7211 */ /* 0x000fe200000f0c8b */
[----:B------:R-:W-:Y:S01]  /*5c80*/  IMAD.MOV.U32 R99, RZ, RZ, RZ ;  /* 0x000000ffff637224 */ /* 0x000fe200078e00ff */
[----:B------:R-:W-:Y:S04]  /*5c90*/  @P1 IADD3 R99, RZ, -UR5, RZ ;  /* 0x80000005ff631c10 */ /* 0x000fe8000fffe0ff */
[----:B------:R-:W-:Y:S01]  /*5ca0*/  IADD3 R139, P0, R102, R99, RZ ;  /* 0x00000063668b7210 */ /* 0x000fe20007f1e0ff */
[----:B------:R-:W4:Y:S03]  /*5cb0*/  LDG.E.128 R140, [R140.64] ;  /* 0x000000068c8c7981 */ /* 0x000f26000c1e1d00 */
        /* <DEDUP_REMOVED lines=23> */
[--C-:B--2---:R-:W-:Y:S01]  /*5e30*/  HADD2.F32 R35, -RZ, R48.reuse.H0_H0 ;  /* 0x20000030ff237230 */ /* 0x104fe20000004100 */
        /* <DEDUP_REMOVED lines=40> */
.L_x_5825:
[----:B------:R-:W-:Y:S05]  /*60c0*/  BSYNC B0 ;  /* 0x0000000000007941 */ /* 0x000fea0003800000 */
.L_x_5824:
[----:B-----5:R4:W-:Y:S02]  /*60d0*/  STG.E.128 [R134.64+0x80], R52 ;  /* 0x0000803486007986 */ /* 0x0209e4000c101d06 */
.L_x_5815:
[----:B------:R-:W-:Y:S05]  /*60e0*/  BSYNC B2 ;  /* 0x0000000000027941 */ /* 0x000fea0003800000 */
.L_x_5814:
        /* <DEDUP_REMOVED lines=8> */
.L_x_5787:
        /* <DEDUP_REMOVED lines=11> */
.L_x_5827:
[----:B------:R-:W-:Y:S05]  /*6220*/  BSYNC B0 ;  /* 0x0000000000007941 */ /* 0x000fea0003800000 */
.L_x_5826:
        /* <DEDUP_REMOVED lines=12> */
.L_x_5828:
[----:B------:R-:W-:Y:S05]  /*62f0*/  BSYNC B0 ;  /* 0x0000000000007941 */ /* 0x000fea0003800000 */
.L_x_5801:
[----:B-1----:R-:W-:Y:S04]  /*6300*/  IMAD.MOV.U32 R3, RZ, RZ, c[0x0][0x288] ;  /* 0x0000a200ff037624 */ /* 0x002fe800078e00ff */
        /* <DEDUP_REMOVED lines=75> */
[----:B----4-:R-:W-:Y:S02]  /*67c0*/  LEA R132, P0, R20, R132, 0x1 ;  /* 0x0000008414847211 */ /* 0x010fe400078008ff */
[----:B------:R-:W-:Y:S02]  /*67d0*/  LEA.HI.X R131, R22, R131, R19, 0x1, P1 ;  /* 0x0000008316837211 */ /* 0x000fe400008f0c13 */
[----:B------:R-:W-:Y:S01]  /*67e0*/  LEA.HI.X R133, R20, R133, R7, 0x1, P0 ;  /* 0x0000008514857211 */ /* 0x000fe200000f0c07 */
[----:B------:R-:W-:-:S05]  /*67f0*/  BRA `(.L_x_5830) ;  /* 0x0000008000007947 */ /* 0x000fca0003800000 */
.L_x_5829:
[----:B------:R-:W-:Y:S02]  /*6800*/  IMAD.MOV.U32 R5, RZ, RZ, c[0x0][0x1a0] ;  /* 0x00006800ff057624 */ /* 0x000fe400078e00ff */
[----:B------:R-:W-:Y:S02]  /*6810*/  IMAD.MOV.U32 R3, RZ, RZ, c[0x0][0x198] ;  /* 0x00006600ff037624 */ /* 0x000fe400078e00ff */
[----:B------:R-:W-:Y:S02]  /*6820*/  IMAD.U32 R5, R5, -0x40, RZ ;  /* 0xffffffc005057824 */ /* 0x000fe400078e00ff */
[----:B------:R-:W-:Y:S03]  /*6830*/  IMAD.U32 R3, R3, -0x40, RZ ;  /* 0xffffffc003037824 */ /* 0x000fe600078e00ff */
[----:B------:R-:W-:Y:S02]  /*6840*/  LEA R130, P1, R5, R130, 0x1 ;  /* 0x0000008205827211 */ /* 0x000fe400078208ff */
[----:B----4-:R-:W-:Y:S02]  /*6850*/  LEA R132, P0, R3, R132, 0x1 ;  /* 0x0000008403847211 */ /* 0x010fe400078008ff */
[----:B------:R-:W-:Y:S02]  /*6860*/  LEA.HI.X.SX32 R131, R5, R131, 0x1, P1 ;  /* 0x0000008305837211 */ /* 0x000fe400008f0eff */
[----:B------:R-:W-:Y:S02]  /*6870*/  LEA.HI.X.SX32 R133, R3, R133, 0x1, P0 ;  /* 0x0000008503857211 */ /* 0x000fe400000f0eff */
.L_x_5830:
[----:B------:R-:W-:Y:S04]  /*6880*/  IADD3 R9, R9, -0x1, RZ ;  /* 0xffffffff09097810 */ /* 0x000fe80007ffe0ff */
[----:B------:R-:W-:Y:S11]  /*6890*/  ISETP.GT.AND P0, PT, R9, R88, PT ;  /* 0x000000580900720c */ /* 0x000ff60003f04270 */
[----:B------:R-:W-:Y:S02]  /*68a0*/  @!UPT UIADD3 URZ, URZ, URZ, URZ ;  /* 0x0000003f3f3ff290 */ /* 0x000fe4000fffe03f */
[----:B------:R-:W-:-:S05]  /*68b0*/  @P0 BRA `(.L_x_5831) ;  /* 0xffffbaa000000947 */ /* 0x000fca000383ffff */
.L_x_5782:
        /* <DEDUP_REMOVED lines=24> */
[----:B-----5:R-:W-:Y:S02]  /*6a40*/  IADD3 R3, P6, R78, R2, RZ ;  /* 0x000000024e037210 */ /* 0x020fe40007fde0ff */
        /* <DEDUP_REMOVED lines=27> */
[----:B------:R-:W3:Y:S04]  /*6c00*/  LDG.E.64 R2, [R8.64] ;  /* 0x0000000608027981 */ /* 0x000ee8000c1e1b00 */
[----:B--2---:R-:W2:Y:S01]  /*6c10*/  LDG.E.64 R4, [R6.64] ;  /* 0x0000000606047981 */ /* 0x004ea2000c1e1b00 */
[--C-:B-----5:R-:W-:Y:S01]  /*6c20*/  HADD2.F32 R25, -RZ, R17.reuse.H0_H0 ;  /* 0x20000011ff197230 */ /* 0x120fe20000004100 */
[----:B------:R-:W-:Y:S01]  /*6c30*/  MOV R23, R18 ;  /* 0x0000001200177202 */ /* 0x000fe20000000f00 */
[----:B------:R-:W-:Y:S02]  /*6c40*/  HADD2.F32 R24, -RZ, R17.H1_H1 ;  /* 0x30000011ff187230 */ /* 0x000fe40000004100 */
[--C-:B------:R-:W-:Y:S02]  /*6c50*/  HADD2.F32 R21, -RZ, R19.reuse.H1_H1 ;  /* 0x30000013ff157230 */ /* 0x100fe40000004100 */
[----:B------:R-:W-:-:S02]  /*6c60*/  HADD2.F32 R22, -RZ, R19.H0_H0 ;  /* 0x20000013ff167230 */ /* 0x000fc40000004100 */
[----:B---3--:R-:W-:Y:S02]  /*6c70*/  HADD2.F32 R0, -RZ, R3.H1_H1 ;  /* 0x30000003ff007230 */ /* 0x008fe40000004100 */
        /* <DEDUP_REMOVED lines=31> */
.L_x_5840:
[----:B------:R-:W-:Y:S05]  /*6e70*/  BSYNC B0 ;  /* 0x0000000000007941 */ /* 0x000fea0003800000 */
.L_x_5839:
[----:B-----5:R3:W-:Y:S04]  /*6e80*/  STS.64 [R116], R16 ;  /* 0x0000001074007388 */ /* 0x0207e80000000a00 */
[----:B------:R3:W-:Y:S02]  /*6e90*/  STS.64 [R116+0x8], R18 ;  /* 0x0000081274007388 */ /* 0x0007e40000000a00 */
.L_x_5838:
[----:B------:R-:W-:Y:S05]  /*6ea0*/  BSYNC B1 ;  /* 0x0000000000017941 */ /* 0x000fea0003800000 */
.L_x_5837:
[----:B------:R1:W-:Y:S01]  /*6eb0*/  @P4 STS.128 [R116+0x1000], RZ ;  /* 0x001000ff74004388 */ /* 0x0003e20000000c00 */
[----:B------:R-:W-:Y:S01]  /*6ec0*/  BSSY B1, `(.L_x_5841) ;  /* 0x000002f000017945 */ /* 0x000fe20003800000 */
[----:B------:R-:W-:Y:S05]  /*6ed0*/  @P4 BRA `(.L_x_5842) ;  /* 0x000002d000004947 */ /* 0x000fea0003800000 */
[----:B---3--:R3:W5:Y:S01]  /*6ee0*/  LDG.E.128 R16, [R30.64+0x40] ;  /* 0x000040061e107981 */ /* 0x008762000c1e1d00 */
        /* <DEDUP_REMOVED lines=42> */
.L_x_5844:
[----:B------:R-:W-:Y:S05]  /*7190*/  BSYNC B0 ;  /* 0x0000000000007941 */ /* 0x000fea0003800000 */
.L_x_5843:
[----:B-----5:R1:W-:Y:S02]  /*71a0*/  STS.128 [R116+0x1000], R16 ;  /* 0x0010001074007388 */ /* 0x0203e40000000c00 */
.L_x_5842:
[----:B------:R-:W-:Y:S05]  /*71b0*/  BSYNC B1 ;  /* 0x0000000000017941 */ /* 0x000fea0003800000 */
.L_x_5841:
[----:B------:R1:W-:Y:S01]  /*71c0*/  @P0 STS.128 [R116+0x2000], RZ ;  /* 0x002000ff74000388 */ /* 0x0003e20000000c00 */
[----:B------:R-:W-:Y:S05]  /*71d0*/  @P0 BRA `(.L_x_5836) ;  /* 0x000002f000000947 */ /* 0x000fea0003800000 */
[----:B-1-3--:R1:W5:Y:S01]  /*71e0*/  LDG.E.128 R16, [R30.64+0x80] ;  /* 0x000080061e107981 */ /* 0x00a362000c1e1d00 */
[----:B------:R-:W-:Y:S01]  /*71f0*/  ISETP.GE.AND P1, PT, R10, c[0x0][0x230], PT ;  /* 0x00008c000a007a0c */ /* 0x000fe20003f26270 */
[----:B------:R-:W-:-:S12]  /*7200*/  BSSY B0, `(.L_x_5845) ;  /* 0x000002b000007945 */ /* 0x000fd80003800000 */
[----:B------:R-:W-:Y:S05]  /*7210*/  @P1 BRA `(.L_x_5846) ;  /* 0x0000029000001947 */ /* 0x000fea0003800000 */
[----:B------:R-:W3:Y:S04]  /*7220*/  LDG.E.64 R2, [R8.64+0x40] ;  /* 0x0000400608027981 */ /* 0x000ee8000c1e1b00 */
[----:B--2---:R-:W2:Y:S01]  /*7230*/  LDG.E.64 R4, [R6.64+0x40] ;  /* 0x0000400606047981 */ /* 0x004ea2000c1e1b00 */
[----:B-----5:R-:W-:Y:S02]  /*7240*/  MOV R0, R17 ;  /* 0x0000001100007202 */ /* 0x020fe40000000f00 */
[----:B------:R-:W-:Y:S02]  /*7250*/  MOV R17, R19 ;  /* 0x0000001300117202 */ /* 0x000fe40000000f00 */
[----:B------:R-:W-:Y:S01]  /*7260*/  MOV R20, R18 ;  /* 0x0000001200147202 */ /* 0x000fe20000000f00 */
[----:B------:R-:W-:-:S02]  /*7270*/  HADD2.F32 R21, -RZ, R0.H0_H0 ;  /* 0x20000000ff157230 */ /* 0x000fc40000004100 */
[----:B------:R-:W-:Y:S02]  /*7280*/  HADD2.F32 R19, -RZ, R0.H1_H1 ;  /* 0x30000000ff137230 */ /* 0x000fe40000004100 */
[--C-:B------:R-:W-:Y:S02]  /*7290*/  HADD2.F32 R18, -RZ, R17.reuse.H0_H0 ;  /* 0x20000011ff127230 */ /* 0x100fe40000004100 */
[----:B------:R-:W-:Y:S02]  /*72a0*/  HADD2.F32 R17, -RZ, R17.H1_H1 ;  /* 0x30000011ff117230 */ /* 0x000fe40000004100 */
[----:B---3--:R-:W-:Y:S02]  /*72b0*/  HADD2.F32 R0, -RZ, R3.H1_H1 ;  /* 0x30000003ff007230 */ /* 0x008fe40000004100 */
        /* <DEDUP_REMOVED lines=22> */
[C---:B------:R-:W-:Y:S02]  /*7420*/  FMUL.FTZ R3, R0.reuse, R3 ;  /* 0x0000000300037220 */ /* 0x040fe40000410000 */
[----:B------:R-:W-:Y:S01]  /*7430*/  FFMA.FTZ R5, R17, R4, -R5 ;  /* 0x0000000411057223 */ /* 0x000fe20000010805 */
[----:B------:R-:W-:Y:S01]  /*7440*/  F2FP.PACK_AB R17, R7, R8 ;  /* 0x000000080711723e */ /* 0x000fe200000000ff */
[----:B------:R-:W-:Y:S01]  /*7450*/  FFMA.FTZ R12, R19, R4, R12 ;  /* 0x00000004130c7223 */ /* 0x000fe2000001000c */
[----:B------:R-:W-:Y:S01]  /*7460*/  F2FP.PACK_AB R19, R9, R6 ;  /* 0x000000060913723e */ /* 0x000fe200000000ff */
[-C--:B------:R-:W-:Y:S02]  /*7470*/  FFMA.FTZ R2, R0, R21.reuse, -R2 ;  /* 0x0000001500027223 */ /* 0x080fe40000010802 */
[----:B------:R-:W-:Y:S01]  /*7480*/  FFMA.FTZ R3, R20, R21, R3 ;  /* 0x0000001514037223 */ /* 0x000fe20000010003 */
[----:B------:R-:W-:-:S04]  /*7490*/  F2FP.PACK_AB R16, R12, R5 ;  /* 0x000000050c10723e */ /* 0x000fc800000000ff */
[----:B------:R-:W-:Y:S02]  /*74a0*/  F2FP.PACK_AB R18, R3, R2 ;  /* 0x000000020312723e */ /* 0x000fe400000000ff */
.L_x_5846:
[----:B------:R-:W-:Y:S05]  /*74b0*/  BSYNC B0 ;  /* 0x0000000000007941 */ /* 0x000fea0003800000 */
.L_x_5845:
[----:B-----5:R3:W-:Y:S02]  /*74c0*/  STS.128 [R116+0x2000], R16 ;  /* 0x0020001074007388 */ /* 0x0207e40000000c00 */
.L_x_5836:
[----:B------:R-:W-:Y:S05]  /*74d0*/  BSYNC B2 ;  /* 0x0000000000027941 */ /* 0x000fea0003800000 */
.L_x_5835:
        /* <DEDUP_REMOVED lines=16> */
[----:B-1-3--:R1:W5:Y:S01]  /*75e0*/  LDG.E.128 R16, [R28.64] ;  /* 0x000000061c107981 */ /* 0x00a362000c1e1d00 */
[----:B------:R-:W-:Y:S01]  /*75f0*/  ISETP.GE.AND P1, PT, R14, c[0x0][0x230], PT ;  /* 0x00008c000e007a0c */ /* 0x000fe20003f26270 */
[----:B------:R-:W-:-:S12]  /*7600*/  BSSY B0, `(.L_x_5850) ;  /* 0x000002b000007945 */ /* 0x000fd80003800000 */
[----:B------:R-:W-:Y:S05]  /*7610*/  @P1 BRA `(.L_x_5851) ;  /* 0x0000029000001947 */ /* 0x000fea0003800000 */
[----:B------:R-:W3:Y:S04]  /*7620*/  LDG.E.64 R4, [R20.64] ;  /* 0x0000000614047981 */ /* 0x000ee8000c1e1b00 */
[----:B--2---:R-:W2:Y:S01]  /*7630*/  LDG.E.64 R6, [R8.64] ;  /* 0x0000000608067981 */ /* 0x004ea2000c1e1b00 */
        /* <DEDUP_REMOVED lines=39> */
.L_x_5851:
[----:B------:R-:W-:Y:S05]  /*78b0*/  BSYNC B0 ;  /* 0x0000000000007941 */ /* 0x000fea0003800000 */
.L_x_5850:
[----:B-----5:R3:W-:Y:S02]  /*78c0*/  STS.128 [R116+0x800], R16 ;  /* 0x0008001074007388 */ /* 0x0207e40000000c00 */
.L_x_5849:
[----:B------:R-:W-:Y:S05]  /*78d0*/  BSYNC B1 ;  /* 0x0000000000017941 */ /* 0x000fea0003800000 */
.L_x_5848:
[----:B------:R1:W-:Y:S01]  /*78e0*/  @P4 STS.128 [R116+0x1800], RZ ;  /* 0x001800ff74004388 */ /* 0x0003e20000000c00 */
[----:B------:R-:W-:Y:S01]  /*78f0*/  BSSY B1, `(.L_x_5852) ;  /* 0x000002f000017945 */ /* 0x000fe20003800000 */
[----:B------:R-:W-:Y:S05]  /*7900*/  @P4 BRA `(.L_x_5853) ;  /* 0x000002d000004947 */ /* 0x000fea0003800000 */
[----:B------:R1:W5:Y:S01]  /*7910*/  LDG.E.128 R12, [R28.64+0x40] ;  /* 0x000040061c0c7981 */ /* 0x000362000c1e1d00 */
[----:B------:R-:W-:Y:S01]  /*7920*/  ISETP.GE.AND P1, PT, R11, c[0x0][0x230], PT ;  /* 0x00008c000b007a0c */ /* 0x000fe20003f26270 */
[----:B------:R-:W-:-:S12]  /*7930*/  BSSY B0, `(.L_x_5854) ;  /* 0x0000029000007945 */ /* 0x000fd80003800000 */
[----:B------:R-:W-:Y:S05]  /*7940*/  @P1 BRA `(.L_x_5855) ;  /* 0x0000027000001947 */ /* 0x000fea0003800000 */
[----:B--2---:R-:W2:Y:S04]  /*7950*/  LDG.E.64 R4, [R20.64+0x20] ;  /* 0x0000200614047981 */ /* 0x004ea8000c1e1b00 */
[----:B---3--:R-:W3:Y:S01]  /*7960*/  LDG.E.64 R6, [R8.64+0x20] ;  /* 0x0000200608067981 */ /* 0x008ee2000c1e1b00 */
[----:B-1---5:R-:W-:Y:S01]  /*7970*/  HADD2.F32 R17, -RZ, R15.H0_H0 ;  /* 0x2000000fff117230 */ /* 0x022fe20000004100 */
[----:B------:R-:W-:Y:S01]  /*7980*/  MOV R18, R14 ;  /* 0x0000000e00127202 */ /* 0x000fe20000000f00 */
[----:B------:R-:W-:Y:S02]  /*7990*/  HADD2.F32 R19, -RZ, R13.H1_H1 ;  /* 0x3000000dff137230 */ /* 0x000fe40000004100 */
[----:B------:R-:W-:Y:S02]  /*79a0*/  HADD2.F32 R15, -RZ, R15.H1_H1 ;  /* 0x3000000fff0f7230 */ /* 0x000fe40000004100 */
        /* <DEDUP_REMOVED lines=23> */
[----:B------:R-:W-:-:S02]  /*7b20*/  FMUL.FTZ R7, R15, R4 ;  /* 0x000000040f077220 */ /* 0x000fc40000410000 */
[-C--:B------:R-:W-:Y:S02]  /*7b30*/  FMUL.FTZ R4, R18, R5.reuse ;  /* 0x0000000512047220 */ /* 0x080fe40000410000 */
[----:B------:R-:W-:Y:S02]  /*7b40*/  FMUL.FTZ R5, R12, R5 ;  /* 0x000000050c057220 */ /* 0x000fe40000410000 */
[-C--:B------:R-:W-:Y:S02]  /*7b50*/  FFMA.FTZ R7, R11, R6.reuse, -R7 ;  /* 0x000000060b077223 */ /* 0x080fe40000010807 */
[----:B------:R-:W-:Y:S01]  /*7b60*/  FFMA.FTZ R14, R15, R6, R14 ;  /* 0x000000060f0e7223 */ /* 0x000fe2000001000e */
[----:B------:R-:W-:Y:S01]  /*7b70*/  F2FP.PACK_AB R15, R0, R3 ;  /* 0x00000003000f723e */ /* 0x000fe200000000ff */
[-C--:B------:R-:W-:Y:S02]  /*7b80*/  FFMA.FTZ R4, R12, R17.reuse, -R4 ;  /* 0x000000110c047223 */ /* 0x080fe40000010804 */
[----:B------:R-:W-:Y:S01]  /*7b90*/  FFMA.FTZ R5, R18, R17, R5 ;  /* 0x0000001112057223 */ /* 0x000fe20000010005 */
[----:B------:R-:W-:-:S04]  /*7ba0*/  F2FP.PACK_AB R12, R14, R7 ;  /* 0x000000070e0c723e */ /* 0x000fc800000000ff */
[----:B------:R-:W-:Y:S02]  /*7bb0*/  F2FP.PACK_AB R14, R5, R4 ;  /* 0x00000004050e723e */ /* 0x000fe400000000ff */
.L_x_5855:
[----:B------:R-:W-:Y:S05]  /*7bc0*/  BSYNC B0 ;  /* 0x0000000000007941 */ /* 0x000fea0003800000 */
.L_x_5854:
[----:B-----5:R1:W-:Y:S02]  /*7bd0*/  STS.128 [R116+0x1800], R12 ;  /* 0x0018000c74007388 */ /* 0x0203e40000000c00 */
.L_x_5853:
[----:B------:R-:W-:Y:S05]  /*7be0*/  BSYNC B1 ;  /* 0x0000000000017941 */ /* 0x000fea0003800000 */
.L_x_5852:
[----:B------:R1:W-:Y:S01]  /*7bf0*/  @P0 STS.128 [R116+0x2800], RZ ;  /* 0x002800ff74000388 */ /* 0x0003e20000000c00 */
[----:B------:R-:W-:Y:S05]  /*7c00*/  @P0 BRA `(.L_x_5847) ;  /* 0x0000296000000947 */ /* 0x000fea0003800000 */
[----:B-123--:R-:W5:Y:S01]  /*7c10*/  LDG.E.128 R28, [R28.64+0x80] ;  /* 0x000080061c1c7981 */ /* 0x00ef62000c1e1d00 */
[----:B------:R-:W-:Y:S01]  /*7c20*/  ISETP.GE.AND P1, PT, R10, c[0x0][0x230], PT ;  /* 0x00008c000a007a0c */ /* 0x000fe20003f26270 */
[----:B------:R-:W-:-:S12]  /*7c30*/  BSSY B0, `(.L_x_5856) ;  /* 0x0000028000007945 */ /* 0x000fd80003800000 */
[----:B------:R-:W-:Y:S05]  /*7c40*/  @P1 BRA `(.L_x_5857) ;  /* 0x0000026000001947 */ /* 0x000fea0003800000 */
[----:B------:R-:W2:Y:S04]  /*7c50*/  LDG.E.64 R4, [R20.64+0x40] ;  /* 0x0000400614047981 */ /* 0x000ea8000c1e1b00 */
[----:B------:R-:W3:Y:S01]  /*7c60*/  LDG.E.64 R6, [R8.64+0x40] ;  /* 0x0000400608067981 */ /* 0x000ee2000c1e1b00 */
[--C-:B-----5:R-:W-:Y:S02]  /*7c70*/  HADD2.F32 R16, -RZ, R29.reuse.H0_H0 ;  /* 0x2000001dff107230 */ /* 0x120fe40000004100 */
        /* <DEDUP_REMOVED lines=35> */
.L_x_5857:
[----:B------:R-:W-:Y:S05]  /*7eb0*/  BSYNC B0 ;  /* 0x0000000000007941 */ /* 0x000fea0003800000 */
.L_x_5856:
[----:B-----5:R1:W-:Y:S01]  /*7ec0*/  STS.128 [R116+0x2800], R28 ;  /* 0x0028001c74007388 */ /* 0x0203e20000000c00 */
[----:B------:R-:W-:Y:S05]  /*7ed0*/  BRA `(.L_x_5847) ;  /* 0x0000269000007947 */ /* 0x000fea0003800000 */
.L_x_5834:
        /* <DEDUP_REMOVED lines=22> */
[----:B------:R-:W3:Y:S01]  /*8040*/  LDG.E.128 R20, [R20.64] ;  /* 0x0000000614147981 */ /* 0x000ee2000c1e1d00 */
        /* <DEDUP_REMOVED lines=8> */
[----:B----4-:R-:W4:Y:S01]  /*80d0*/  LDG.E.128 R16, [R16.64] ;  /* 0x0000000610107981 */ /* 0x010f22000c1e1d00 */
[--C-:B---3--:R-:W-:Y:S02]  /*80e0*/  HADD2.F32 R33, -RZ, R21.reuse.H0_H0 ;  /* 0x20000015ff217230 */ /* 0x108fe40000004100 */
        /* <DEDUP_REMOVED lines=59> */
.L_x_5863:
[----:B------:R-:W-:Y:S05]  /*84a0*/  BSYNC B0 ;  /* 0x0000000000007941 */ /* 0x000fea0003800000 */
.L_x_5862:
[----:B-----5:R3:W-:Y:S04]  /*84b0*/  STS.64 [R116], R24 ;  /* 0x0000001874007388 */ /* 0x0207e80000000a00 */
[----:B------:R3:W-:Y:S02]  /*84c0*/  STS.64 [R116+0x8], R26 ;  /* 0x0000081a74007388 */ /* 0x0007e40000000a00 */
.L_x_5861:
[----:B------:R-:W-:Y:S05]  /*84d0*/  BSYNC B1 ;  /* 0x0000000000017941 */ /* 0x000fea0003800000 */
.L_x_5860:
        /* <DEDUP_REMOVED lines=87> */
.L_x_5867:
[----:B------:R-:W-:Y:S05]  /*8a50*/  BSYNC B0 ;  /* 0x0000000000007941 */ /* 0x000fea0003800000 */
.L_x_5866:
[----:B-----5:R1:W-:Y:S02]  /*8a60*/  STS.128 [R116+0x1000], R24 ;  /* 0x0010001874007388 */ /* 0x0203e40000000c00 */
.L_x_5865:
[----:B------:R-:W-:Y:S05]  /*8a70*/  BSYNC B1 ;  /* 0x0000000000017941 */ /* 0x000fea0003800000 */
.L_x_5864:
        /* <DEDUP_REMOVED lines=16> */
[----:B------:R-:W3:Y:S01]  /*8b80*/  LDG.E.128 R20, [R20.64+0x80] ;  /* 0x0000800614147981 */ /* 0x000ee2000c1e1d00 */
        /* <DEDUP_REMOVED lines=8> */
[----:B----4-:R-:W4:Y:S01]  /*8c10*/  LDG.E.128 R16, [R16.64+0x80] ;  /* 0x0000800610107981 */ /* 0x010f22000c1e1d00 */
[----:B-1-3--:R-:W-:Y:S02]  /*8c20*/  HADD2.F32 R31, -RZ, R20.H0_H0 ;  /* 0x20000014ff1f7230 */ /* 0x00afe40000004100 */
        /* <DEDUP_REMOVED lines=59> */
.L_x_5869:
[----:B------:R-:W-:Y:S05]  /*8fe0*/  BSYNC B0 ;  /* 0x0000000000007941 */ /* 0x000fea0003800000 */
.L_x_5868:
[----:B-----5:R3:W-:Y:S02]  /*8ff0*/  STS.128 [R116+0x2000], R24 ;  /* 0x0020001874007388 */ /* 0x0207e40000000c00 */
.L_x_5859:
[----:B------:R-:W-:Y:S05]  /*9000*/  BSYNC B2 ;  /* 0x0000000000027941 */ /* 0x000fea0003800000 */
.L_x_5858:
        /* <DEDUP_REMOVED lines=34> */
[----:B-12---:R-:W-:Y:S02]  /*9230*/  HADD2.F32 R31, -RZ, R21.H0_H0 ;  /* 0x20000015ff1f7230 */ /* 0x006fe40000004100 */
        /* <DEDUP_REMOVED lines=59> */
.L_x_5873:
[----:B------:R-:W-:Y:S05]  /*95f0*/  BSYNC B0 ;  /* 0x0000000000007941 */ /* 0x000fea0003800000 */
.L_x_5872:
[----:B-----5:R1:W-:Y:S02]  /*9600*/  STS.128 [R116+0x800], R16 ;  /* 0x0008001074007388 */ /* 0x0203e40000000c00 */
.L_x_5871:
[----:B------:R-:W-:Y:S05]  /*9610*/  BSYNC B1 ;  /* 0x0000000000017941 */ /* 0x000fea0003800000 */
.L_x_5870:
[----:B------:R1:W-:Y:S01]  /*9620*/  @P4 STS.128 [R116+0x1800], RZ ;  /* 0x001800ff74004388 */ /* 0x0003e20000000c00 */
[----:B------:R-:W-:Y:S01]  /*9630*/  BSSY B1, `(.L_x_5874) ;  /* 0x000005b000017945 */ /* 0x000fe20003800000 */
[----:B------:R-:W-:Y:S05]  /*9640*/  @P4 BRA `(.L_x_5875) ;  /* 0x0000059000004947 */ /* 0x000fea0003800000 */
[----:B-1----:R1:W5:Y:S01]  /*9650*/  LDG.E.128 R16, [R28.64+0x40] ;  /* 0x000040061c107981 */ /* 0x002362000c1e1d00 */
        /* <DEDUP_REMOVED lines=86> */
.L_x_5877:
[----:B------:R-:W-:Y:S05]  /*9bc0*/  BSYNC B0 ;  /* 0x0000000000007941 */ /* 0x000fea0003800000 */
.L_x_5876:
[----:B-----5:R1:W-:Y:S02]  /*9bd0*/  STS.128 [R116+0x1800], R16 ;  /* 0x0018001074007388 */ /* 0x0203e40000000c00 */
.L_x_5875:
[----:B------:R-:W-:Y:S05]  /*9be0*/  BSYNC B1 ;  /* 0x0000000000017941 */ /* 0x000fea0003800000 */
.L_x_5874:
        /* <DEDUP_REMOVED lines=9> */
[----:B------:R-:W-:Y:S02]  /*9c80*/  IADD3 R3, P2, R80, R3, RZ ;  /* 0x0000000350037210 */ /* 0x000fe40007f5e0ff */
[----:B------:R-:W-:Y:S02]  /*9c90*/  IADD3 R6, P5, R28, 0x80, RZ ;  /* 0x000000801c067810 */ /* 0x000fe40007fbe0ff */
[----:B------:R-:W-:-:S02]  /*9ca0*/  LEA.HI.X.SX32 R9, R80, R9, 0x1, P2 ;  /* 0x0000000950097211 */ /* 0x000fc400010f0eff */
[----:B------:R-:W-:Y:S02]  /*9cb0*/  IADD3.X R7, RZ, R29, RZ, P5, !PT ;  /* 0x0000001dff077210 */ /* 0x000fe40002ffe4ff */
[----:B------:R-:W-:-:S04]  /*9cc0*/  @P1 SHF.R.S32.HI R4, RZ, 0x1, R81 ;  /* 0x00000001ff041819 */ /* 0x000fc80000011451 */
[C---:B------:R-:W-:Y:S02]  /*9cd0*/  @P1 IADD3 R0, -R4.reuse, RZ, RZ ;  /* 0x000000ff04001210 */ /* 0x040fe40007ffe1ff */
[----:B------:R-:W-:Y:S02]  /*9ce0*/  @P1 IADD3 R77, -R4, RZ, RZ ;  /* 0x000000ff044d1210 */ /* 0x000fe40007ffe1ff */
[C---:B------:R-:W-:Y:S02]  /*9cf0*/  IADD3 R5, P2, R0.reuse, R3, RZ ;  /* 0x0000000300057210 */ /* 0x040fe40007f5e0ff */
[----:B------:R-:W-:Y:S01]  /*9d00*/  @P1 SHF.R.S32.HI R81, RZ, 0x1, R81 ;  /* 0x00000001ff511819 */ /* 0x000fe20000011451 */
[----:B-1----:R-:W-:Y:S01]  /*9d10*/  IMAD.WIDE R16, R77, 0x2, R6 ;  /* 0x000000024d107825 */ /* 0x002fe200078e0206 */
[----:B------:R-:W-:Y:S02]  /*9d20*/  LEA.HI.X.SX32 R0, R0, R9, 0x1, P2 ;  /* 0x0000000900007211 */ /* 0x000fe400010f0eff */
[----:B------:R-:W-:-:S03]  /*9d30*/  LEA R4, P2, R5, c[0x0][0x2b0], 0x1 ;  /* 0x0000ac0005047a11 */ /* 0x000fc600078408ff */
[----:B--2---:R-:W2:Y:S01]  /*9d40*/  LDG.E.128 R16, [R16.64] ;  /* 0x0000000610107981 */ /* 0x004ea2000c1e1d00 */
[----:B------:R-:W-:Y:S02]  /*9d50*/  LEA.HI.X R5, R5, c[0x0][0x2b4], R0, 0x1, P2 ;  /* 0x0000ad0005057a11 */ /* 0x000fe400010f0c00 */
[----:B------:R-:W-:Y:S02]  /*9d60*/  MOV R0, RZ ;  /* 0x000000ff00007202 */ /* 0x000fe40000000f00 */
[----:B------:R-:W-:Y:S02]  /*9d70*/  @P1 IADD3 R0, -R81, RZ, RZ ;  /* 0x000000ff51001210 */ /* 0x000fe40007ffe1ff */
[----:B---3--:R-:W3:Y:S02]  /*9d80*/  LDG.E.128 R4, [R4.64] ;  /* 0x0000000604047981 */ /* 0x008ee4000c1e1d00 */
[----:B------:R-:W-:-:S04]  /*9d90*/  IADD3 R3, P2, R0, R3, RZ ;  /* 0x0000000300037210 */ /* 0x000fc80007f5e0ff */
[----:B------:R-:W-:Y:S02]  /*9da0*/  LEA.HI.X.SX32 R0, R0, R9, 0x1, P2 ;  /* 0x0000000900007211 */ /* 0x000fe400010f0eff */
[----:B------:R-:W-:-:S04]  /*9db0*/  LEA R8, P2, R3, c[0x0][0x2a8], 0x1 ;  /* 0x0000aa0003087a11 */ /* 0x000fc800078408ff */
[----:B------:R-:W-:-:S06]  /*9dc0*/  LEA.HI.X R9, R3, c[0x0][0x2ac], R0, 0x1, P2 ;  /* 0x0000ab0003097a11 */ /* 0x000fcc00010f0c00 */
[----:B----4-:R-:W4:Y:S01]  /*9dd0*/  LDG.E.128 R8, [R8.64] ;  /* 0x0000000608087981 */ /* 0x010f22000c1e1d00 */
[--C-:B--2---:R-:W-:Y:S02]  /*9de0*/  HADD2.F32 R23, -RZ, R16.reuse.H0_H0 ;  /* 0x20000010ff177230 */ /* 0x104fe40000004100 */
[----:B------:R-:W-:Y:S02]  /*9df0*/  HADD2.F32 R25, -RZ, R16.H1_H1 ;  /* 0x30000010ff197230 */ /* 0x000fe40000004100 */
[----:B---3--:R-:W-:Y:S02]  /*9e00*/  HADD2.F32 R0, -RZ, R4.H0_H0 ;  /* 0x20000004ff007230 */ /* 0x008fe40000004100 */
        /* <DEDUP_REMOVED lines=8> */
[----:B------:R-:W-:Y:S02]  /*9e90*/  HADD2.F32 R4, -RZ, R4.H1_H1 ;  /* 0x30000004ff047230 */ /* 0x000fe40000004100 */
[----:B------:R-:W-:Y:S01]  /*9ea0*/  HADD2.F32 R7, -RZ, R7.H1_H1 ;  /* 0x30000007ff077230 */ /* 0x000fe20000004100 */
[----:B------:R-:W-:Y:S01]  /*9eb0*/  FMUL.FTZ R23, R23, R0 ;  /* 0x0000000017177220 */ /* 0x000fe20000410000 */
[--C-:B------:R-:W-:Y:S01]  /*9ec0*/  HADD2.F32 R0, -RZ, R19.reuse.H1_H1 ;  /* 0x30000013ff007230 */ /* 0x100fe20000004100 */
[----:B------:R-:W-:Y:S01]  /*9ed0*/  FMUL.FTZ R16, R16, R3 ;  /* 0x0000000310107220 */ /* 0x000fe20000410000 */
[----:B------:R-:W-:Y:S01]  /*9ee0*/  HADD2.F32 R3, -RZ, R19.H0_H0 ;  /* 0x20000013ff037230 */ /* 0x000fe20000004100 */
[----:B------:R-:W-:-:S02]  /*9ef0*/  @!P1 FADD.FTZ R4, -R4, -RZ ;  /* 0x800000ff04049221 */ /* 0x000fc40000010100 */
[----:B------:R-:W-:Y:S02]  /*9f00*/  @!P1 FADD.FTZ R6, -R6, -RZ ;  /* 0x800000ff06069221 */ /* 0x000fe40000010100 */
[----:B------:R-:W-:Y:S02]  /*9f10*/  @!P1 FADD.FTZ R7, -R7, -RZ ;  /* 0x800000ff07079221 */ /* 0x000fe40000010100 */
[----:B------:R-:W-:Y:S01]  /*9f20*/  FMUL.FTZ R25, R25, R4 ;  /* 0x0000000419197220 */ /* 0x000fe20000410000 */
[----:B------:R-:W-:Y:S01]  /*9f30*/  HADD2.F32 R4, -RZ, R18.H0_H0 ;  /* 0x20000012ff047230 */ /* 0x000fe20000004100 */
[----:B------:R-:W-:Y:S01]  /*9f40*/  FMUL.FTZ R6, R3, R6 ;  /* 0x0000000603067220 */ /* 0x000fe20000410000 */
[----:B----4-:R-:W-:Y:S01]  /*9f50*/  HADD2.F32 R3, -RZ, R8.H0_H0 ;  /* 0x20000008ff037230 */ /* 0x010fe20000004100 */
[----:B------:R-:W-:Y:S01]  /*9f60*/  FMUL.FTZ R7, R0, R7 ;  /* 0x0000000700077220 */ /* 0x000fe20000410000 */
[----:B-----5:R-:W-:Y:S01]  /*9f70*/  HADD2.F32 R0, -RZ, R12.H0_H0 ;  /* 0x2000000cff007230 */ /* 0x020fe20000004100 */
[----:B------:R-:W-:Y:S01]  /*9f80*/  @!P1 FADD.FTZ R20, -R20, -RZ ;  /* 0x800000ff14149221 */ /* 0x000fe20000010100 */
[----:B------:R-:W-:Y:S01]  /*9f90*/  HADD2.F32 R17, -RZ, R17.H1_H1 ;  /* 0x30000011ff117230 */ /* 0x000fe20000004100 */
[----:B------:R-:W-:Y:S01]  /*9fa0*/  @!P1 FADD.FTZ R5, -R5, -RZ ;  /* 0x800000ff05059221 */ /* 0x000fe20000010100 */
[----:B------:R-:W-:Y:S01]  /*9fb0*/  HADD2.F32 R18, -RZ, R18.H1_H1 ;  /* 0x30000012ff127230 */ /* 0x000fe20000004100 */
[----:B------:R-:W-:Y:S01]  /*9fc0*/  @!P1 FADD.FTZ R21, -R21, -RZ ;  /* 0x800000ff15159221 */ /* 0x000fe20000010100 */
[----:B------:R-:W-:-:S02]  /*9fd0*/  HADD2.F32 R12, -RZ, R12.H1_H1 ;  /* 0x3000000cff0c7230 */ /* 0x000fc40000004100 */
[----:B------:R-:W-:Y:S01]  /*9fe0*/  HADD2.F32 R8, -RZ, R8.H1_H1 ;  /* 0x30000008ff087230 */ /* 0x000fe20000004100 */
[----:B------:R-:W-:Y:S01]  /*9ff0*/  FMUL.FTZ R17, R17, R20 ;  /* 0x0000001411117220 */ /* 0x000fe20000410000 */
[----:B------:R-:W-:Y:S01]  /*a000*/  HADD2.F32 R19, -RZ, R13.H0_H0 ;  /* 0x2000000dff137230 */ /* 0x000fe20000004100 */
[----:B------:R-:W-:Y:S01]  /*a010*/  FMUL.FTZ R5, R4, R5 ;  /* 0x0000000504057220 */ /* 0x000fe20000410000 */
[--C-:B------:R-:W-:Y:S01]  /*a020*/  HADD2.F32 R4, -RZ, R9.reuse.H0_H0 ;  /* 0x20000009ff047230 */ /* 0x100fe20000004100 */
[----:B------:R-:W-:Y:S01]  /*a030*/  FMUL.FTZ R21, R18, R21 ;  /* 0x0000001512157220 */ /* 0x000fe20000410000 */
[----:B------:R-:W-:Y:S01]  /*a040*/  HADD2.F32 R20, -RZ, R9.H1_H1 ;  /* 0x30000009ff147230 */ /* 0x000fe20000004100 */
[----:B------:R-:W-:Y:S01]  /*a050*/  FFMA.FTZ R0, R0, R3, R23 ;  /* 0x0000000300007223 */ /* 0x000fe20000010017 */
[----:B------:R-:W-:Y:S01]  /*a060*/  HADD2.F32 R18, -RZ, R10.H0_H0 ;  /* 0x2000000aff127230 */ /* 0x000fe20000004100 */
[----:B------:R-:W-:Y:S01]  /*a070*/  FFMA.FTZ R25, R12, R8, R25 ;  /* 0x000000080c197223 */ /* 0x000fe20000010019 */
[----:B------:R-:W-:-:S02]  /*a080*/  HADD2.F32 R8, -RZ, R14.H0_H0 ;  /* 0x2000000eff087230 */ /* 0x000fc40000004100 */
[----:B------:R-:W-:Y:S02]  /*a090*/  HADD2.F32 R3, -RZ, R15.H0_H0 ;  /* 0x2000000fff037230 */ /* 0x000fe40000004100 */
[----:B------:R-:W-:Y:S02]  /*a0a0*/  HADD2.F32 R10, -RZ, R10.H1_H1 ;  /* 0x3000000aff0a7230 */ /* 0x000fe40000004100 */
[--C-:B------:R-:W-:Y:S02]  /*a0b0*/  HADD2.F32 R9, -RZ, R11.reuse.H0_H0 ;  /* 0x2000000bff097230 */ /* 0x100fe40000004100 */
        /* <DEDUP_REMOVED lines=14> */
.L_x_5879:
[----:B------:R-:W-:Y:S05]  /*a1a0*/  BSYNC B0 ;  /* 0x0000000000007941 */ /* 0x000fea0003800000 */
.L_x_5878:
[----:B-----5:R1:W-:Y:S01]  /*a1b0*/  STS.128 [R116+0x2800], R12 ;  /* 0x0028000c74007388 */ /* 0x0203e20000000c00 */
[----:B------:R-:W-:Y:S05]  /*a1c0*/  BRA `(.L_x_5847) ;  /* 0x000003a000007947 */ /* 0x000fea0003800000 */
.L_x_5833:
[----:B-----5:R-:W-:Y:S01]  /*a1d0*/  IADD3 R3, -R60, R115, RZ ;  /* 0x000000733c037210 */ /* 0x020fe20007ffe1ff */
        /* <DEDUP_REMOVED lines=28> */
.L_x_5881:
[----:B------:R-:W-:Y:S05]  /*a3a0*/  BSYNC B0 ;  /* 0x0000000000007941 */ /* 0x000fea0003800000 */
.L_x_5880:
[----:B------:R-:W-:-:S04]  /*a3b0*/  IADD3 R2, R112, 0x20, RZ ;  /* 0x0000002070027810 */ /* 0x000fc80007ffe0ff */
[----:B------:R-:W-:-:S13]  /*a3c0*/  ISETP.GE.AND P1, PT, R2, R3, PT ;  /* 0x000000030200720c */ /* 0x000fda0003f26270 */
[----:B------:R-:W-:Y:S05]  /*a3d0*/  @P1 BRA `(.L_x_5847) ;  /* 0x0000019000001947 */ /* 0x000fea0003800000 */
[----:B------:R-:W-:Y:S02]  /*a3e0*/  ISETP.GE.AND P2, PT, R14, c[0x0][0x220], PT ;  /* 0x000088000e007a0c */ /* 0x000fe40003f46270 */
[----:B------:R-:W-:-:S04]  /*a3f0*/  IADD3 R120, P1, R120, UR4, RZ ;  /* 0x0000000478787c10 */ /* 0x000fc8000ff3e0ff */
[----:B------:R-:W-:Y:S02]  /*a400*/  IADD3.X R71, R71, UR5, RZ, P1, !PT ;  /* 0x0000000547477c10 */ /* 0x000fe40008ffe4ff */
        /* <DEDUP_REMOVED lines=22> */
.L_x_5847:
[----:B------:R-:W-:Y:S05]  /*a570*/  BSYNC B3 ;  /* 0x0000000000037941 */ /* 0x000fea0003800000 */
.L_x_5832:
[----:B------:R-:W-:Y:S01]  /*a580*/  IADD3 R89, R85, -0x1, RZ ;  /* 0xffffffff55597810 */ /* 0x000fe20007ffe0ff */
[----:B------:R-:W-:Y:S01]  /*a590*/  BSSY B0, `(.L_x_5882) ;  /* 0x0000022000007945 */ /* 0x000fe20003800000 */
[----:B------:R-:W-:Y:S02]  /*a5a0*/  LEA R120, P1, R126, c[0x0][0x168], 0x1 ;  /* 0x00005a007e787a11 */ /* 0x000fe400078208ff */
[----:B------:R-:W-:Y:S01]  /*a5b0*/  LOP3.LUT R121, R82, 0xffff, RZ, 0xc0, !PT ;  /* 0x0000ffff52797812 */ /* 0x000fe200078ec0ff */
[----:B------:R-:W-:Y:S01]  /*a5c0*/  IMAD R3, R89, -0x40, R61 ;  /* 0xffffffc059037824 */ /* 0x000fe200078e023d */
        /* <DEDUP_REMOVED lines=29> */
.L_x_5884:
[----:B------:R1:W-:Y:S02]  /*a7a0*/  STS.128 [R116+0x5000], RZ ;  /* 0x005000ff74007388 */ /* 0x0003e40000000c00 */
.L_x_5883:
[----:B------:R-:W-:Y:S05]  /*a7b0*/  BSYNC B0 ;  /* 0x0000000000007941 */ /* 0x000fea0003800000 */
.L_x_5882:
        /* <DEDUP_REMOVED lines=17> */
[C---:B------:R-:W-:Y:S01]  /*a8d0*/  @P5 LEA R8, P1, R0.reuse, c[0x0][0x168], 0x1 ;  /* 0x00005a0000085a11 */ /* 0x040fe200078208ff */
        /* <DEDUP_REMOVED lines=14> */
.L_x_5886:
[----:B------:R-:W-:Y:S05]  /*a9c0*/  BSYNC B0 ;  /* 0x0000000000007941 */ /* 0x000fea0003800000 */
.L_x_5885:
[----:B------:R-:W-:Y:S01]  /*a9d0*/  IMAD R0, R75, c[0x0][0x320], RZ ;  /* 0x0000c8004b007a24 */ /* 0x000fe200078e02ff */
[----:B------:R-:W0:Y:S01]  /*a9e0*/  LDGDEPBAR ;  /* 0x00000000000079af */ /* 0x000e220000000000 */
[----:B------:R-:W-:-:S04]  /*a9f0*/  IMAD.WIDE.U32 R110, R117, c[0x0][0x320], R110 ;  /* 0x0000c800756e7a25 */ /* 0x000fc800078e006e */
[----:B------:R-:W-:Y:S01]  /*aa00*/  IMAD R0, R117, c[0x0][0x324], R0 ;  /* 0x0000c90075007a24 */ /* 0x000fe200078e0200 */
[----:B-1----:R-:W-:-:S03]  /*aa10*/  LEA R6, P1, R110, c[0x0][0x318], 0x2 ;  /* 0x0000c6006e067a11 */ /* 0x002fc600078210ff */
[----:B------:R-:W-:-:S05]  /*aa20*/  IMAD.IADD R0, R111, 0x1, R0 ;  /* 0x000000016f007824 */ /* 0x000fca00078e0200 */
[----:B------:R-:W-:-:S05]  /*aa30*/  LEA.HI.X R7, R110, c[0x0][0x31c], R0, 0x2, P1 ;  /* 0x0000c7006e077a11 */ /* 0x000fca00008f1400 */
[----:B------:R-:W5:Y:S01]  /*aa40*/  LDG.E R0, [R6.64] ;  /* 0x0000000606007981 */ /* 0x000f62000c1e1900 */
[----:B------:R-:W-:Y:S01]  /*aa50*/  ISETP.GE.AND P2, PT, R112, R3, PT ;  /* 0x000000037000720c */ /* 0x000fe20003f46270 */
[----:B------:R-:W5:Y:S01]  /*aa60*/  MUFU.RCP R5, c[0x0][0x238] ;  /* 0x00008e0000057b08 */ /* 0x000f620000001000 */
[----:B------:R-:W-:Y:S01]  /*aa70*/  SHF.R.S32.HI R122, RZ, 0x1f, R83 ;  /* 0x0000001fff7a7819 */ /* 0x000fe20000011453 */
[----:B------:R-:W-:Y:S01]  /*aa80*/  IMAD.SHL.U32 R124, R76, 0x2, RZ ;  /* 0x000000024c7c7824 */ /* 0x000fe200078e00ff */
[----:B------:R-:W-:-:S04]  /*aa90*/  DEPBAR.LE SB0, 0x0 ;  /* 0x000080000000791a */ /* 0x000fc80000000000 */
[----:B------:R-:W-:Y:S01]  /*aaa0*/  BAR.SYNC.DEFER_BLOCKING 0x0 ;  /* 0x0000000000007b1d */ /* 0x000fe20000010000 */
[----:B----4-:R-:W-:Y:S02]  /*aab0*/  LEA R134, P1, R86, c[0x0][0x170], 0x1 ;  /* 0x00005c0056867a11 */ /* 0x010fe400078208ff */
        /* <DEDUP_REMOVED lines=10> */
[----:B-----5:R-:W-:Y:S01]  /*ab60*/  FMUL.FTZ R0, R0, R5 ;  /* 0x0000000500007220 */ /* 0x020fe20000410000 */
        /* <DEDUP_REMOVED lines=24> */
.L_x_5889:
[----:B------:R4:W-:Y:S02]  /*acf0*/  STS.128 [R116+0x8000], RZ ;  /* 0x008000ff74007388 */ /* 0x0009e40000000c00 */
.L_x_5888:
[----:B-1----:R-:W-:Y:S05]  /*ad00*/  BSYNC B0 ;  /* 0x0000000000007941 */ /* 0x002fea0003800000 */
.L_x_5887:
        /* <DEDUP_REMOVED lines=35> */
.L_x_5892:
[----:B------:R1:W-:Y:S02]  /*af40*/  STS.128 [R116+0x8800], RZ ;  /* 0x008800ff74007388 */ /* 0x0003e40000000c00 */
.L_x_5891:
[----:B------:R-:W-:Y:S05]  /*af50*/  BSYNC B0 ;  /* 0x0000000000007941 */ /* 0x000fea0003800000 */
.L_x_5890:
        /* <DEDUP_REMOVED lines=31> */
[----:B--23--:R-:W-:Y:S01]  /*b150*/  LDSM.16.M88.4 R28, [R112+0x3000] ;  /* 0x00300000701c783b */ /* 0x00cfe20000000200 */
[----:B------:R-:W-:-:S03]  /*b160*/  IMAD R111, R4, 0x2, R113 ;  /* 0x00000002046f7824 */ /* 0x000fc600078e0271 */
[----:B------:R-:W1:Y:S01]  /*b170*/  LDSM.16.M88.4 R48, [R113] ;  /* 0x000000007130783b */ /* 0x000e620000000200 */
[----:B------:R-:W-:-:S03]  /*b180*/  SEL R3, R3, 0xffffffe0, !P1 ;  /* 0xffffffe003037807 */ /* 0x000fc60004800000 */
[----:B------:R-:W2:Y:S02]  /*b190*/  LDSM.16.M88.4 R20, [R112+0x3400] ;  /* 0x003400007014783b */ /* 0x000ea40000000200 */
[----:B------:R-:W-:Y:S02]  /*b1a0*/  IMAD.IADD R109, R112, 0x1, R3 ;  /* 0x00000001706d7824 */ /* 0x000fe400078e0203 */
[----:B------:R-:W3:Y:S01]  /*b1b0*/  LDSM.16.M88.4 R64, [R112+0x3800] ;  /* 0x003800007040783b */ /* 0x000ee20000000200 */
[----:B------:R-:W-:-:S03]  /*b1c0*/  IMAD R3, R89, 0x40, R124 ;  /* 0x0000004059037824 */ /* 0x000fc600078e027c */
[----:B------:R-:W5:Y:S02]  /*b1d0*/  LDSM.16.M88.4 R12, [R112+0x3c00] ;  /* 0x003c0000700c783b */ /* 0x000f640000000200 */
[----:B------:R-:W-:Y:S02]  /*b1e0*/  IADD3 R7, R3, 0x1, RZ ;  /* 0x0000000103077810 */ /* 0x000fe40007ffe0ff */
[----:B------:R-:W-:Y:S04]  /*b1f0*/  LDSM.16.M88.4 R40, [R109+0x3000] ;  /* 0x003000006d28783b */ /* 0x000fe80000000200 */
[----:B------:R-:W4:Y:S04]  /*b200*/  LDSM.16.M88.4 R8, [R111] ;  /* 0x000000006f08783b */ /* 0x000f280000000200 */
[----:B------:R-:W3:Y:S04]  /*b210*/  LDSM.16.M88.4 R36, [R109+0x3400] ;  /* 0x003400006d24783b */ /* 0x000ee80000000200 */
[----:B------:R-:W3:Y:S04]  /*b220*/  LDSM.16.M88.4 R16, [R109+0x3800] ;  /* 0x003800006d10783b */ /* 0x000ee80000000200 */
[----:B------:R-:W3:Y:S04]  /*b230*/  LDSM.16.M88.4 R76, [R109+0x3c00] ;  /* 0x003c00006d4c783b */ /* 0x000ee80000000200 */
[----:B------:R-:W-:Y:S01]  /*b240*/  LDSM.16.M88.4 R72, [R112+0x4000] ;  /* 0x004000007048783b */ /* 0x000fe20000000200 */
[C---:B-1----:R-:W-:Y:S03]  /*b250*/  HMMA.16816.F32 R32, R48.reuse, R28, RZ ;  /* 0x0000001c3020723c */ /* 0x042fe600000018ff */
[----:B------:R-:W-:Y:S04]  /*b260*/  LDSM.16.M88.4 R44, [R112+0x4400] ;  /* 0x00440000702c783b */ /* 0x000fe80000000200 */
[----:B------:R-:W-:Y:S01]  /*b270*/  LDSM.16.M88.4 R80, [R111+0x1000] ;  /* 0x001000006f50783b */ /* 0x000fe20000000200 */
[C---:B--2---:R-:W-:Y:S08]  /*b280*/  HMMA.16816.F32 R24, R48.reuse, R20, RZ ;  /* 0x000000143018723c */ /* 0x044ff000000018ff */
[C---:B------:R-:W-:Y:S08]  /*b290*/  HMMA.16816.F32 R28, R48.reuse, R30, RZ ;  /* 0x0000001e301c723c */ /* 0x040ff000000018ff */
[C---:B------:R-:W-:Y:S08]  /*b2a0*/  HMMA.16816.F32 R20, R48.reuse, R22, RZ ;  /* 0x000000163014723c */ /* 0x040ff000000018ff */
[C---:B---3--:R-:W-:Y:S08]  /*b2b0*/  HMMA.16816.F32 R68, R48.reuse, R64, RZ ;  /* 0x000000403044723c */ /* 0x048ff000000018ff */
[C---:B------:R-:W-:Y:S08]  /*b2c0*/  HMMA.16816.F32 R64, R48.reuse, R66, RZ ;  /* 0x000000423040723c */ /* 0x040ff000000018ff */
[C---:B-----5:R-:W-:Y:S08]  /*b2d0*/  HMMA.16816.F32 R52, R48.reuse, R12, RZ ;  /* 0x0000000c3034723c */ /* 0x060ff000000018ff */
[----:B------:R-:W-:Y:S01]  /*b2e0*/  HMMA.16816.F32 R48, R48, R14, RZ ;  /* 0x0000000e3030723c */ /* 0x000fe200000018ff */
[----:B------:R-:W1:Y:S07]  /*b2f0*/  LDSM.16.M88.4 R12, [R113+0x1000] ;  /* 0x00100000710c783b */ /* 0x000e6e0000000200 */
[C---:B----4-:R-:W-:Y:S08]  /*b300*/  HMMA.16816.F32 R32, R8.reuse, R40, R32 ;  /* 0x000000280820723c */ /* 0x050ff00000001820 */
        /* <DEDUP_REMOVED lines=24> */
[----:B------:R-:W-:Y:S03]  /*b490*/  LDSM.16.M88.4 R36, [R112+0x5800] ;  /* 0x005800007024783b */ /* 0x000fe60000000200 */
[C---:B----4-:R-:W-:Y:S08]  /*b4a0*/  HMMA.16816.F32 R32, R80.reuse, R16, R32 ;  /* 0x000000105020723c */ /* 0x050ff00000001820 */
[C---:B------:R-:W-:Y:S01]  /*b4b0*/  HMMA.16816.F32 R28, R80.reuse, R18, R28 ;  /* 0x00000012501c723c */ /* 0x040fe2000000181c */
[----:B------:R-:W-:Y:S07]  /*b4c0*/  LDSM.16.M88.4 R16, [R109+0x5000] ;  /* 0x005000006d10783b */ /* 0x000fee0000000200 */
[C---:B-----5:R-:W-:Y:S08]  /*b4d0*/  HMMA.16816.F32 R24, R80.reuse, R8, R24 ;  /* 0x000000085018723c */ /* 0x060ff00000001818 */
[C---:B------:R-:W-:Y:S01]  /*b4e0*/  HMMA.16816.F32 R20, R80.reuse, R10, R20 ;  /* 0x0000000a5014723c */ /* 0x040fe20000001814 */
[----:B------:R-:W2:Y:S07]  /*b4f0*/  LDSM.16.M88.4 R8, [R111+0x2000] ;  /* 0x002000006f08783b */ /* 0x000eae0000000200 */
[----:B------:R-:W-:Y:S08]  /*b500*/  HMMA.16816.F32 R68, R80, R76, R68 ;  /* 0x0000004c5044723c */ /* 0x000ff00000001844 */
[C---:B-1----:R-:W-:Y:S08]  /*b510*/  HMMA.16816.F32 R32, R12.reuse, R44, R32 ;  /* 0x0000002c0c20723c */ /* 0x042ff00000001820 */
[C---:B------:R-:W-:Y:S01]  /*b520*/  HMMA.16816.F32 R28, R12.reuse, R46, R28 ;  /* 0x0000002e0c1c723c */ /* 0x040fe2000000181c */
[----:B------:R-:W1:Y:S07]  /*b530*/  LDSM.16.M88.4 R44, [R109+0x5400] ;  /* 0x005400006d2c783b */ /* 0x000e6e0000000200 */
[C---:B------:R-:W-:Y:S08]  /*b540*/  HMMA.16816.F32 R24, R12.reuse, R40, R24 ;  /* 0x000000280c18723c */ /* 0x040ff00000001818 */
[----:B------:R-:W-:Y:S01]  /*b550*/  HMMA.16816.F32 R20, R12, R42, R20 ;  /* 0x0000002a0c14723c */ /* 0x000fe20000001814 */
[----:B------:R-:W3:Y:S07]  /*b560*/  LDSM.16.M88.4 R40, [R112+0x5c00] ;  /* 0x005c00007028783b */ /* 0x000eee0000000200 */
[----:B--2---:R-:W-:Y:S07]  /*b570*/  HMMA.16816.F32 R32, R8, R16, R32 ;  /* 0x000000100820723c */ /* 0x004fee0000001820 */
[----:B------:R-:W-:Y:S01]  /*b580*/  IMAD R17, R59, 0x10, R60 ;  /* 0x000000103b117824 */ /* 0x000fe200078e023c */
[----:B------:R-:W-:Y:S01]  /*b590*/  HMMA.16816.F32 R64, R80, R78, R64 ;  /* 0x0000004e5040723c */ /* 0x000fe20000001840 */
[----:B------:R-:W-:-:S03]  /*b5a0*/  IADD3 R60, R3, 0x8, RZ ;  /* 0x00000008033c7810 */ /* 0x000fc60007ffe0ff */
[----:B------:R-:W-:-:S04]  /*b5b0*/  IADD3 R16, R17, 0x1, R122 ;  /* 0x0000000111107810 */ /* 0x000fc80007ffe07a */
[----:B------:R-:W-:Y:S01]  /*b5c0*/  IADD3 R16, R61, R16, -R115 ;  /* 0x000000103d107210 */ /* 0x000fe20007ffe873 */
[----:B------:R-:W-:Y:S03]  /*b5d0*/  HMMA.16816.F32 R52, R80, R72, R52 ;  /* 0x000000485034723c */ /* 0x000fe60000001834 */
[----:B------:R-:W-:-:S05]  /*b5e0*/  IADD3 R100, R16, c[0x0][0x2e8], RZ ;  /* 0x0000ba0010647a10 */ /* 0x000fca0007ffe0ff */
[----:B------:R-:W-:Y:S01]  /*b5f0*/  HMMA.16816.F32 R28, R8, R18, R28 ;  /* 0x00000012081c723c */ /* 0x000fe2000000181c */
[----:B------:R-:W2:Y:S07]  /*b600*/  LDSM.16.M88.4 R16, [R109+0x5800] ;  /* 0x005800006d10783b */ /* 0x000eae0000000200 */
[----:B------:R-:W-:Y:S08]  /*b610*/  HMMA.16816.F32 R48, R80, R74, R48 ;  /* 0x0000004a5030723c */ /* 0x000ff00000001830 */
[C---:B------:R-:W-:Y:S01]  /*b620*/  HMMA.16816.F32 R68, R12.reuse, R36, R68 ;  /* 0x000000240c44723c */ /* 0x040fe20000001844 */
[----:B------:R-:W4:Y:S06]  /*b630*/  I2F R36, R7 ;  /* 0x0000000700247306 */ /* 0x000f2c0000201400 */
[----:B------:R-:W-:Y:S01]  /*b640*/  IMAD R37, R5, 0x20, R6 ;  /* 0x0000002005257824 */ /* 0x000fe200078e0206 */
[----:B------:R-:W-:Y:S01]  /*b650*/  HMMA.16816.F32 R64, R12, R38, R64 ;  /* 0x000000260c40723c */ /* 0x000fe20000001840 */
[----:B------:R-:W5:Y:S02]  /*b660*/  I2F R39, R60 ;  /* 0x0000003c00277306 */ /* 0x000f640000201400 */
[----:B------:R-:W-:-:S04]  /*b670*/  IMAD.IADD R110, R2, 0x1, R37 ;  /* 0x00000001026e7824 */ /* 0x000fc800078e0225 */
[C---:B------:R-:W-:Y:S01]  /*b680*/  IADD3 R38, R100.reuse, 0x8, RZ ;  /* 0x0000000864267810 */ /* 0x040fe20007ffe0ff */
[----:B-1----:R-:W-:Y:S01]  /*b690*/  HMMA.16816.F32 R24, R8, R44, R24 ;  /* 0x0000002c0818723c */ /* 0x002fe20000001818 */
[-C--:B------:R-:W-:Y:S01]  /*b6a0*/  IMNMX R100, R100, R61.reuse, PT ;  /* 0x0000003d64647217 */ /* 0x080fe20003800200 */
[-C--:B----4-:R-:W-:Y:S01]  /*b6b0*/  FFMA.FTZ R6, R0, R36.reuse, R33 ;  /* 0x0000002400067223 */ /* 0x090fe20000010021 */
[----:B------:R-:W-:Y:S01]  /*b6c0*/  IMNMX R101, R38, R61, PT ;  /* 0x0000003d26657217 */ /* 0x000fe20003800200 */
[C---:B------:R-:W-:Y:S01]  /*b6d0*/  FFMA.FTZ R35, R0.reuse, R36, R35 ;  /* 0x0000002400237223 */ /* 0x040fe20000010023 */
[----:B------:R-:W-:Y:S02]  /*b6e0*/  IADD3 R38, R3, 0x9, RZ ;  /* 0x0000000903267810 */ /* 0x000fe40007ffe0ff */
[C---:B------:R-:W-:Y:S01]  /*b6f0*/  ISETP.GE.AND P6, PT, R7.reuse, R100, PT ;  /* 0x000000640700720c */ /* 0x040fe20003fc6270 */
[----:B---3--:R-:W-:Y:S01]  /*b700*/  HMMA.16816.F32 R52, R12, R40, R52 ;  /* 0x000000280c34723c */ /* 0x008fe20000001834 */
[----:B------:R-:W-:Y:S01]  /*b710*/  ISETP.GE.AND P2, PT, R7, R101, PT ;  /* 0x000000650700720c */ /* 0x000fe20003f46270 */
[CC--:B-----5:R-:W-:Y:S01]  /*b720*/  FFMA.FTZ R28, R0.reuse, R39.reuse, R28 ;  /* 0x00000027001c7223 */ /* 0x0e0fe2000001001c */
[----:B------:R-:W1:Y:S01]  /*b730*/  I2F R7, R38 ;  /* 0x0000002600077306 */ /* 0x000e620000201400 */
[----:B------:R-:W-:Y:S01]  /*b740*/  IADD3 R33, R3, 0x11, RZ ;  /* 0x0000001103217810 */ /* 0x000fe20007ffe0ff */
[----:B------:R-:W-:Y:S01]  /*b750*/  FFMA.FTZ R39, R0, R39, R30 ;  /* 0x0000002700277223 */ /* 0x000fe2000001001e */
[----:B------:R-:W-:-:S02]  /*b760*/  FSEL R6, R6, -INF , !P6 ;  /* 0xff80000006067808 */ /* 0x000fc40007000000 */
[----:B------:R-:W-:Y:S01]  /*b770*/  IADD3 R40, R3, 0x10, RZ ;  /* 0x0000001003287810 */ /* 0x000fe20007ffe0ff */
[----:B------:R-:W-:Y:S01]  /*b780*/  HMMA.16816.F32 R48, R12, R42, R48 ;  /* 0x0000002a0c30723c */ /* 0x000fe20000001830 */
[----:B------:R-:W-:Y:S01]  /*b790*/  FSEL R35, R35, -INF , !P2 ;  /* 0xff80000023237808 */ /* 0x000fe20005000000 */
[----:B------:R-:W3:Y:S01]  /*b7a0*/  LDSM.16.M88.4 R12, [R109+0x5c00] ;  /* 0x005c00006d0c783b */ /* 0x000ee20000000200 */
[----:B------:R-:W4:Y:S01]  /*b7b0*/  I2F R5, R40 ;  /* 0x0000002800057306 */ /* 0x000f220000201400 */
[----:B------:R-:W-:Y:S01]  /*b7c0*/  ISETP.GE.AND P6, PT, R38, R100, PT ;  /* 0x000000642600720c */ /* 0x000fe20003fc6270 */
[----:B------:R-:W-:-:S04]  /*b7d0*/  DEPBAR.LE SB0, 0x0 ;  /* 0x000080000000791a */ /* 0x000fc80000000000 */
[----:B------:R-:W-:Y:S01]  /*b7e0*/  ISETP.GE.AND P2, PT, R38, R101, PT ;  /* 0x000000652600720c */ /* 0x000fe20003f46270 */
[C---:B------:R-:W-:Y:S01]  /*b7f0*/  HMMA.16816.F32 R20, R8.reuse, R46, R20 ;  /* 0x0000002e0814723c */ /* 0x040fe20000001814 */
[----:B------:R-:W5:Y:S01]  /*b800*/  I2F R38, R33 ;  /* 0x0000002100267306 */ /* 0x000f620000201400 */
[----:B------:R-:W-:Y:S01]  /*b810*/  IADD3 R36, R3, 0x18, RZ ;  /* 0x0000001803247810 */ /* 0x000fe20007ffe0ff */
[-C--:B-1----:R-:W-:Y:S01]  /*b820*/  FFMA.FTZ R29, R0, R7.reuse, R29 ;  /* 0x00000007001d7223 */ /* 0x082fe2000001001d */
[----:B------:R-:W-:Y:S01]  /*b830*/  ISETP.GE.AND P5, PT, R60, R100, PT ;  /* 0x000000643c00720c */ /* 0x000fe20003fa6270 */
[----:B------:R-:W-:Y:S01]  /*b840*/  FFMA.FTZ R31, R0, R7, R31 ;  /* 0x00000007001f7223 */ /* 0x000fe2000001001f */
[----:B------:R-:W-:Y:S02]  /*b850*/  ISETP.GE.AND P1, PT, R60, R101, PT ;  /* 0x000000653c00720c */ /* 0x000fe40003f26270 */
[----:B--2---:R-:W-:Y:S01]  /*b860*/  HMMA.16816.F32 R68, R8, R16, R68 ;  /* 0x000000100844723c */ /* 0x004fe20000001844 */
[----:B------:R-:W1:Y:S01]  /*b870*/  I2F R7, R36 ;  /* 0x0000002400077306 */ /* 0x000e620000201400 */
[----:B------:R-:W-:-:S02]  /*b880*/  FSEL R28, R28, -INF , !P5 ;  /* 0xff8000001c1c7808 */ /* 0x000fc40006800000 */
[----:B------:R-:W-:Y:S02]  /*b890*/  ISETP.GE.AND P5, PT, R40, R100, PT ;  /* 0x000000642800720c */ /* 0x000fe40003fa6270 */
[----:B------:R-:W-:Y:S01]  /*b8a0*/  FSEL R30, R29, -INF , !P6 ;  /* 0xff8000001d1e7808 */ /* 0x000fe20007000000 */
[C---:B----4-:R-:W-:Y:S01]  /*b8b0*/  FFMA.FTZ R17, R0.reuse, R5, R24 ;  /* 0x0000000500117223 */ /* 0x050fe20000010018 */
[----:B------:R-:W-:Y:S01]  /*b8c0*/  FSEL R31, R31, -INF , !P2 ;  /* 0xff8000001f1f7808 */ /* 0x000fe20005000000 */
[C---:B-----5:R-:W-:Y:S01]  /*b8d0*/  FFMA.FTZ R24, R0.reuse, R38, R25 ;  /* 0x0000002600187223 */ /* 0x060fe20000010019 */
[C---:B------:R-:W-:Y:S01]  /*b8e0*/  ISETP.GE.AND P6, PT, R33.reuse, R100, PT ;  /* 0x000000642100720c */ /* 0x040fe20003fc6270 */
[C---:B------:R-:W-:Y:S01]  /*b8f0*/  FFMA.FTZ R38, R0.reuse, R38, R27 ;  /* 0x0000002600267223 */ /* 0x040fe2000001001b */
[----:B------:R-:W-:Y:S01]  /*b900*/  ISETP.GE.AND P2, PT, R33, R101, PT ;  /* 0x000000652100720c */ /* 0x000fe20003f46270 */
[----:B------:R-:W-:Y:S01]  /*b910*/  FFMA.FTZ R33, R0, R5, R26 ;  /* 0x0000000500217223 */ /* 0x000fe2000001001a */
[----:B------:R-:W-:Y:S01]  /*b920*/  IADD3 R29, R3, 0x19, RZ ;  /* 0x00000019031d7810 */ /* 0x000fe20007ffe0ff */
[----:B------:R-:W-:Y:S01]  /*b930*/  HMMA.16816.F32 R64, R8, R18, R64 ;  /* 0x000000120840723c */ /* 0x000fe20000001840 */
[----:B------:R-:W-:-:S02]  /*b940*/  FSEL R26, R17, -INF , !P5 ;  /* 0xff800000111a7808 */ /* 0x000fc40006800000 */
[----:B------:R-:W-:Y:S01]  /*b950*/  FSEL R24, R24, -INF , !P6 ;  /* 0xff80000018187808 */ /* 0x000fe20007000000 */
[----:B------:R2:W4:Y:S01]  /*b960*/  I2F R5, R29 ;  /* 0x0000001d00057306 */ /* 0x0005220000201400 */
[----:B------:R-:W-:Y:S02]  /*b970*/  FSEL R17, R38, -INF , !P2 ;  /* 0xff80000026117808 */ /* 0x000fe40005000000 */
[C---:B------:R-:W-:Y:S01]  /*b980*/  ISETP.GE.AND P6, PT, R29.reuse, R100, PT ;  /* 0x000000641d00720c */ /* 0x040fe20003fc6270 */
[C---:B-1----:R-:W-:Y:S01]  /*b990*/  FFMA.FTZ R18, R0.reuse, R7, R20 ;  /* 0x0000000700127223 */ /* 0x042fe20000010014 */
[----:B------:R-:W-:Y:S01]  /*b9a0*/  ISETP.GE.AND P2, PT, R29, R101, PT ;  /* 0x000000651d00720c */ /* 0x000fe20003f46270 */
[----:B---3--:R-:W-:Y:S01]  /*b9b0*/  HMMA.16816.F32 R52, R8, R12, R52 ;  /* 0x0000000c0834723c */ /* 0x008fe20000001834 */
[----:B------:R-:W-:Y:S01]  /*b9c0*/  FSEL R39, R39, -INF , !P1 ;  /* 0xff80000027277808 */ /* 0x000fe20004800000 */
[----:B------:R-:W-:Y:S01]  /*b9d0*/  FFMA.FTZ R7, R0, R7, R22 ;  /* 0x0000000700077223 */ /* 0x000fe20000010016 */
[----:B------:R-:W-:Y:S01]  /*b9e0*/  BAR.SYNC.DEFER_BLOCKING 0x0 ;  /* 0x0000000000007b1d */ /* 0x000fe20000010000 */
[----:B------:R-:W-:-:S02]  /*b9f0*/  ISETP.GE.AND P1, PT, R40, R101, PT ;  /* 0x000000652800720c */ /* 0x000fc40003f26270 */
[----:B------:R-:W-:Y:S02]  /*ba00*/  IADD3 R16, R3, 0x20, RZ ;  /* 0x0000002003107810 */ /* 0x000fe40007ffe0ff */
[----:B------:R-:W-:Y:S01]  /*ba10*/  FSEL R27, R33, -INF , !P1 ;  /* 0xff800000211b7808 */ /* 0x000fe20004800000 */
[----:B------:R-:W-:Y:S01]  /*ba20*/  HMMA.16816.F32 R48, R8, R14, R48 ;  /* 0x0000000e0830723c */ /* 0x000fe20000001830 */
[C---:B--2---:R-:W-:Y:S01]  /*ba30*/  IADD3 R29, R3.reuse, 0x21, RZ ;  /* 0x00000021031d7810 */ /* 0x044fe20007ffe0ff */
[----:B------:R1:W2:Y:S01]  /*ba40*/  I2F R25, R16 ;  /* 0x0000001000197306 */ /* 0x0002a20000201400 */
[----:B------:R-:W-:Y:S01]  /*ba50*/  ISETP.GE.AND P5, PT, R36, R100, PT ;  /* 0x000000642400720c */ /* 0x000fe20003fa6270 */
[----:B----4-:R-:W-:Y:S01]  /*ba60*/  FFMA.FTZ R21, R0, R5, R21 ;  /* 0x0000000500157223 */ /* 0x010fe20000010015 */
[----:B------:R-:W-:Y:S01]  /*ba70*/  ISETP.GE.AND P1, PT, R36, R101, PT ;  /* 0x000000652400720c */ /* 0x000fe20003f26270 */
[----:B------:R-:W-:Y:S01]  /*ba80*/  FFMA.FTZ R5, R0, R5, R23 ;  /* 0x0000000500057223 */ /* 0x000fe20000010017 */
[----:B------:R-:W-:-:S02]  /*ba90*/  IADD3 R22, R3, 0x28, RZ ;  /* 0x0000002803167810 */ /* 0x000fc40007ffe0ff */
[----:B------:R-:W-:Y:S01]  /*baa0*/  FSEL R18, R18, -INF , !P5 ;  /* 0xff80000012127808 */ /* 0x000fe20006800000 */
[----:B------:R-:W3:Y:S01]  /*bab0*/  I2F R20, R29 ;  /* 0x0000001d00147306 */ /* 0x000ee20000201400 */
[----:B------:R-:W-:Y:S02]  /*bac0*/  FSEL R7, R7, -INF , !P1 ;  /* 0xff80000007077808 */ /* 0x000fe40004800000 */
[CC--:B------:R-:W-:Y:S02]  /*bad0*/  ISETP.GE.AND P5, PT, R16.reuse, R100.reuse, PT ;  /* 0x000000641000720c */ /* 0x0c0fe40003fa6270 */
[----:B------:R-:W-:Y:S02]  /*bae0*/  ISETP.GE.AND P1, PT, R16, R101, PT ;  /* 0x000000651000720c */ /* 0x000fe40003f26270 */
[----:B------:R-:W-:Y:S01]  /*baf0*/  IADD3 R23, R3, 0x30, RZ ;  /* 0x0000003003177810 */ /* 0x000fe20007ffe0ff */
[----:B------:R-:W4:Y:S01]  /*bb00*/  I2F R19, R22 ;  /* 0x0000001600137306 */ /* 0x000f220000201400 */
[----:B-1----:R-:W-:Y:S01]  /*bb10*/  FSEL R16, R21, -INF , !P6 ;  /* 0xff80000015107808 */ /* 0x002fe20007000000 */
[CC--:B--2---:R-:W-:Y:S01]  /*bb20*/  FFMA.FTZ R68, R0.reuse, R25.reuse, R68 ;  /* 0x0000001900447223 */ /* 0x0c4fe20000010044 */
[----:B------:R-:W-:Y:S01]  /*bb30*/  IADD3 R21, R3, 0x29, RZ ;  /* 0x0000002903157810 */ /* 0x000fe20007ffe0ff */
[----:B------:R-:W-:Y:S01]  /*bb40*/  FFMA.FTZ R70, R0, R25, R70 ;  /* 0x0000001900467223 */ /* 0x000fe20000010046 */
[----:B------:R-:W-:-:S02]  /*bb50*/  ISETP.GE.AND P6, PT, R29, R100, PT ;  /* 0x000000641d00720c */ /* 0x000fc40003fc6270 */
[----:B------:R-:W-:Y:S01]  /*bb60*/  FSEL R128, R68, -INF , !P5 ;  /* 0xff80000044807808 */ /* 0x000fe20006800000 */
[CC--:B---3--:R-:W-:Y:S01]  /*bb70*/  FFMA.FTZ R69, R0.reuse, R20.reuse, R69 ;  /* 0x0000001400457223 */ /* 0x0c8fe20000010045 */
[----:B------:R-:W1:Y:S01]  /*bb80*/  I2F R13, R23 ;  /* 0x00000017000d7306 */ /* 0x000e620000201400 */
[----:B------:R-:W-:Y:S01]  /*bb90*/  FFMA.FTZ R71, R0, R20, R71 ;  /* 0x0000001400477223 */ /* 0x000fe20000010047 */
[----:B------:R-:W-:Y:S02]  /*bba0*/  IADD3 R20, R3, 0x31, RZ ;  /* 0x0000003103147810 */ /* 0x000fe40007ffe0ff */
[----:B------:R-:W-:Y:S02]  /*bbb0*/  FSEL R131, R70, -INF , !P1 ;  /* 0xff80000046837808 */ /* 0x000fe40004800000 */
[----:B------:R-:W-:Y:S01]  /*bbc0*/  ISETP.GE.AND P5, PT, R22, R100, PT ;  /* 0x000000641600720c */ /* 0x000fe20003fa6270 */
[CC--:B----4-:R-:W-:Y:S01]  /*bbd0*/  FFMA.FTZ R64, R0.reuse, R19.reuse, R64 ;  /* 0x0000001300407223 */ /* 0x0d0fe20000010040 */
[----:B------:R-:W2:Y:S01]  /*bbe0*/  I2F R9, R20 ;  /* 0x0000001400097306 */ /* 0x000ea20000201400 */
[----:B------:R-:W-:Y:S01]  /*bbf0*/  FFMA.FTZ R66, R0, R19, R66 ;  /* 0x0000001300427223 */ /* 0x000fe20000010042 */
[----:B------:R-:W-:-:S02]  /*bc00*/  ISETP.GE.AND P1, PT, R22, R101, PT ;  /* 0x000000651600720c */ /* 0x000fc40003f26270 */
[----:B------:R-:W-:Y:S02]  /*bc10*/  FSEL R130, R64, -INF , !P5 ;  /* 0xff80000040827808 */ /* 0x000fe40006800000 */
[----:B------:R-:W-:Y:S02]  /*bc20*/  FSEL R133, R66, -INF , !P1 ;  /* 0xff80000042857808 */ /* 0x000fe40004800000 */
[----:B------:R-:W3:Y:S01]  /*bc30*/  I2F R12, R21 ;  /* 0x00000015000c7306 */ /* 0x000ee20000201400 */
[CC--:B-1----:R-:W-:Y:S01]  /*bc40*/  FFMA.FTZ R52, R0.reuse, R13.reuse, R52 ;  /* 0x0000000d00347223 */ /* 0x0c2fe20000010034 */
[----:B------:R-:W-:Y:S01]  /*bc50*/  FSEL R106, R69, -INF , !P6 ;  /* 0xff800000456a7808 */ /* 0x000fe20007000000 */
[C---:B------:R-:W-:Y:S01]  /*bc60*/  FFMA.FTZ R54, R0.reuse, R13, R54 ;  /* 0x0000000d00367223 */ /* 0x040fe20000010036 */
[CC--:B------:R-:W-:Y:S02]  /*bc70*/  ISETP.GE.AND P5, PT, R23.reuse, R100.reuse, PT ;  /* 0x000000641700720c */ /* 0x0c0fe40003fa6270 */
[----:B------:R-:W-:Y:S01]  /*bc80*/  ISETP.GE.AND P1, PT, R23, R101, PT ;  /* 0x000000651700720c */ /* 0x000fe20003f26270 */
[CC--:B--2---:R-:W-:Y:S01]  /*bc90*/  FFMA.FTZ R53, R0.reuse, R9.reuse, R53 ;  /* 0x0000000900357223 */ /* 0x0c4fe20000010035 */
[----:B------:R-:W-:Y:S01]  /*bca0*/  ISETP.GE.AND P6, PT, R21, R100, PT ;  /* 0x000000641500720c */ /* 0x000fe20003fc6270 */
[----:B------:R-:W-:Y:S01]  /*bcb0*/  FFMA.FTZ R55, R0, R9, R55 ;  /* 0x0000000900377223 */ /* 0x000fe20000010037 */
[----:B------:R-:W-:Y:S01]  /*bcc0*/  IADD3 R8, R3, 0x38, RZ ;  /* 0x0000003803087810 */ /* 0x000fe20007ffe0ff */
[----:B------:R-:W1:Y:S01]  /*bcd0*/  I2F R9, R3 ;  /* 0x0000000300097306 */ /* 0x000e620000201400 */
[----:B------:R-:W-:-:S02]  /*bce0*/  FSEL R94, R52, -INF , !P5 ;  /* 0xff800000345e7808 */ /* 0x000fc40006800000 */
[----:B------:R-:W-:Y:S01]  /*bcf0*/  FSEL R91, R54, -INF , !P1 ;  /* 0xff800000365b7808 */ /* 0x000fe20004800000 */
[CC--:B---3--:R-:W-:Y:S01]  /*bd00*/  FFMA.FTZ R65, R0.reuse, R12.reuse, R65 ;  /* 0x0000000c00417223 */ /* 0x0c8fe20000010041 */
[----:B------:R-:W-:Y:S01]  /*bd10*/  FSEL R5, R5, -INF , !P2 ;  /* 0xff80000005057808 */ /* 0x000fe20005000000 */
[----:B------:R-:W-:Y:S01]  /*bd20*/  FFMA.FTZ R67, R0, R12, R67 ;  /* 0x0000000c00437223 */ /* 0x000fe20000010043 */
[C---:B------:R-:W-:Y:S01]  /*bd30*/  ISETP.GE.AND P5, PT, R8.reuse, R100, PT ;  /* 0x000000640800720c */ /* 0x040fe20003fa6270 */
[----:B------:R-:W2:Y:S01]  /*bd40*/  I2F R11, R8 ;  /* 0x00000008000b7306 */ /* 0x000ea20000201400 */
[----:B------:R-:W-:Y:S02]  /*bd50*/  FSEL R132, R65, -INF , !P6 ;  /* 0xff80000041847808 */ /* 0x000fe40007000000 */
[-C--:B------:R-:W-:Y:S02]  /*bd60*/  ISETP.GE.AND P1, PT, R8, R101.reuse, PT ;  /* 0x000000650800720c */ /* 0x080fe40003f26270 */
[----:B------:R-:W-:-:S02]  /*bd70*/  ISETP.GE.AND P2, PT, R29, R101, PT ;  /* 0x000000651d00720c */ /* 0x000fc40003f46270 */
[-C--:B------:R-:W-:Y:S01]  /*bd80*/  ISETP.GE.AND P6, PT, R20, R100.reuse, PT ;  /* 0x000000641400720c */ /* 0x080fe20003fc6270 */
[CC--:B-1----:R-:W-:Y:S01]  /*bd90*/  FFMA.FTZ R32, R0.reuse, R9.reuse, R32 ;  /* 0x0000000900207223 */ /* 0x0c2fe20000010020 */
[----:B------:R-:W-:Y:S01]  /*bda0*/  FSEL R129, R71, -INF , !P2 ;  /* 0xff80000047817808 */ /* 0x000fe20005000000 */
[C---:B------:R-:W-:Y:S01]  /*bdb0*/  FFMA.FTZ R34, R0.reuse, R9, R34 ;  /* 0x0000000900227223 */ /* 0x040fe20000010022 */
[----:B------:R-:W-:Y:S02]  /*bdc0*/  FSEL R93, R53, -INF , !P6 ;  /* 0xff800000355d7808 */ /* 0x000fe40007000000 */
[----:B------:R-:W-:Y:S02]  /*bdd0*/  ISETP.GE.AND P2, PT, R21, R101, PT ;  /* 0x000000651500720c */ /* 0x000fe40003f46270 */
[C---:B------:R-:W-:Y:S01]  /*bde0*/  ISETP.GE.AND P6, PT, R3.reuse, R100, PT ;  /* 0x000000640300720c */ /* 0x040fe20003fc6270 */
[CC--:B--2---:R-:W-:Y:S01]  /*bdf0*/  FFMA.FTZ R48, R0.reuse, R11.reuse, R48 ;  /* 0x0000000b00307223 */ /* 0x0c4fe20000010030 */
[----:B------:R-:W-:Y:S01]  /*be00*/  IADD3 R8, R3, 0x39, RZ ;  /* 0x0000003903087810 */ /* 0x000fe20007ffe0ff */
[----:B------:R-:W-:Y:S01]  /*be10*/  FFMA.FTZ R50, R0, R11, R50 ;  /* 0x0000000b00327223 */ /* 0x000fe20000010032 */
[----:B------:R-:W-:-:S02]  /*be20*/  FSEL R137, R67, -INF , !P2 ;  /* 0xff80000043897808 */ /* 0x000fc40005000000 */
[----:B------:R-:W1:Y:S01]  /*be30*/  I2F R10, R8 ;  /* 0x00000008000a7306 */ /* 0x000e620000201400 */
[----:B------:R-:W-:Y:S02]  /*be40*/  FSEL R9, R32, -INF , !P6 ;  /* 0xff80000020097808 */ /* 0x000fe40007000000 */
[-C--:B------:R-:W-:Y:S02]  /*be50*/  ISETP.GE.AND P2, PT, R20, R101.reuse, PT ;  /* 0x000000651400720c */ /* 0x080fe40003f46270 */
[----:B------:R-:W-:Y:S02]  /*be60*/  ISETP.GT.AND P6, PT, R89, R114, PT ;  /* 0x000000725900720c */ /* 0x000fe40003fc4270 */
[----:B------:R-:W-:Y:S02]  /*be70*/  SHF.R.S32.HI R12, RZ, 0x1f, R59 ;  /* 0x0000001fff0c7819 */ /* 0x000fe4000001143b */
[----:B------:R-:W-:Y:S02]  /*be80*/  FSEL R90, R55, -INF , !P2 ;  /* 0xff800000375a7808 */ /* 0x000fe40005000000 */
[----:B------:R-:W-:-:S02]  /*be90*/  ISETP.GE.AND P2, PT, R3, R101, PT ;  /* 0x000000650300720c */ /* 0x000fc40003f46270 */
[----:B------:R-:W-:Y:S02]  /*bea0*/  LEA.HI R3, R12, R59, RZ, 0x2 ;  /* 0x0000003b0c037211 */ /* 0x000fe400078f10ff */
[----:B------:R-:W-:Y:S01]  /*beb0*/  FSEL R92, R48, -INF , !P5 ;  /* 0xff800000305c7808 */ /* 0x000fe20006800000 */
[-C--:B-1----:R-:W-:Y:S01]  /*bec0*/  FFMA.FTZ R49, R0, R10.reuse, R49 ;  /* 0x0000000a00317223 */ /* 0x082fe20000010031 */
[----:B------:R-:W-:Y:S01]  /*bed0*/  FSEL R95, R50, -INF , !P1 ;  /* 0xff800000325f7808 */ /* 0x000fe20004800000 */
[----:B------:R-:W-:Y:S01]  /*bee0*/  FFMA.FTZ R51, R0, R10, R51 ;  /* 0x0000000a00337223 */ /* 0x000fe20000010033 */
[----:B------:R-:W-:Y:S02]  /*bef0*/  LOP3.LUT R12, R3, 0xfffffffc, RZ, 0xc0, !PT ;  /* 0xfffffffc030c7812 */ /* 0x000fe400078ec0ff */
[C---:B------:R-:W-:Y:S02]  /*bf00*/  ISETP.GE.AND P5, PT, R8.reuse, R100, PT ;  /* 0x000000640800720c */ /* 0x040fe40003fa6270 */
        /* <DEDUP_REMOVED lines=14> */
[----:B-1----:R-:W-:-:S02]  /*bff0*/  IADD3 R20, R20, 0xffffffe, RZ ;  /* 0x0ffffffe14147810 */ /* 0x002fc40007ffe0ff */
        /* <DEDUP_REMOVED lines=52> */
.L_x_5894:
[----:B------:R-:W-:-:S05]  /*c340*/  IMAD.MOV.U32 R13, RZ, RZ, c[0x0][0x198] ;  /* 0x00006600ff0d7624 */ /* 0x000fca00078e00ff */
[----:B------:R-:W-:-:S04]  /*c350*/  LEA R13, -R13, RZ, 0x6 ;  /* 0x000000ff0d0d7211 */ /* 0x000fc800078e31ff */
[----:B------:R-:W-:Y:S02]  /*c360*/  SHF.R.S32.HI R2, RZ, 0x1f, R13 ;  /* 0x0000001fff027819 */ /* 0x000fe4000001140d */
.L_x_5895:
        /* <DEDUP_REMOVED lines=61> */
.L_x_5893:
        /* <DEDUP_REMOVED lines=44> */
[----:B-1----:R-:W-:-:S03]  /*ca00*/  FMNMX.FTZ R3, R12, R3, !PT ;  /* 0x000000030c037209 */ /* 0x002fc60007810000 */
[----:B------:R-:W-:Y:S01]  /*ca10*/  LDSM.16.MT88.4 R12, [R110+0x7400] ;  /* 0x007400006e0c783b */ /* 0x000fe20000004200 */
[C---:B------:R-:W-:Y:S01]  /*ca20*/  FSETP.NEU.FTZ.AND P1, PT, R3.reuse, -INF , PT ;  /* 0xff8000000300780b */ /* 0x040fe20003f3d000 */
[----:B------:R-:W-:Y:S01]  /*ca30*/  FMUL.FTZ R103, R3, c[0x0][0x23c] ;  /* 0x00008f0003677a20 */ /* 0x000fe20000410000 */
[----:B--2---:R-:W-:-:S04]  /*ca40*/  FMNMX.FTZ R2, R11, R2, !PT ;  /* 0x000000020b027209 */ /* 0x004fc80007810000 */
[----:B------:R-:W-:Y:S02]  /*ca50*/  FSEL R103, R103, RZ, P1 ;  /* 0x000000ff67677208 */ /* 0x000fe40000800000 */
[C---:B------:R-:W-:Y:S01]  /*ca60*/  FSETP.NEU.FTZ.AND P1, PT, R2.reuse, -INF , PT ;  /* 0xff8000000200780b */ /* 0x040fe20003f3d000 */
[----:B------:R-:W-:Y:S02]  /*ca70*/  FMUL.FTZ R98, R2, c[0x0][0x23c] ;  /* 0x00008f0002627a20 */ /* 0x000fe40000410000 */
        /* <DEDUP_REMOVED lines=8> */
[--C-:B------:R-:W-:Y:S01]  /*cb00*/  FFMA.FTZ R35, R39, c[0x0][0x23c], -R98.reuse ;  /* 0x00008f0027237a23 */ /* 0x100fe20000010862 */
[----:B------:R-:W1:Y:S01]  /*cb10*/  LDSM.16.MT88.4 R8, [R108+0x7400] ;  /* 0x007400006c08783b */ /* 0x000e620000004200 */
[--C-:B------:R-:W-:Y:S01]  /*cb20*/  FFMA.FTZ R34, R31, c[0x0][0x23c], -R98.reuse ;  /* 0x00008f001f227a23 */ /* 0x100fe20000010862 */
[----:B------:R-:W2:Y:S01]  /*cb30*/  MUFU.EX2 R99, R99 ;  /* 0x0000006300637308 */ /* 0x000ea20000000800 */
[--C-:B------:R-:W-:Y:S02]  /*cb40*/  FFMA.FTZ R29, R26, c[0x0][0x23c], -R103.reuse ;  /* 0x00008f001a1d7a23 */ /* 0x100fe40000010867 */
[----:B------:R-:W-:Y:S02]  /*cb50*/  FFMA.FTZ R26, R24, c[0x0][0x23c], -R103 ;  /* 0x00008f00181a7a23 */ /* 0x000fe40000010867 */
[----:B------:R-:W-:-:S02]  /*cb60*/  FFMA.FTZ R31, R27, c[0x0][0x23c], -R98 ;  /* 0x00008f001b1f7a23 */ /* 0x000fc40000010862 */
[--C-:B------:R-:W-:Y:S01]  /*cb70*/  FFMA.FTZ R30, R18, c[0x0][0x23c], -R103.reuse ;  /* 0x00008f00121e7a23 */ /* 0x100fe20000010867 */
[----:B------:R-:W-:Y:S01]  /*cb80*/  MUFU.EX2 R33, R33 ;  /* 0x0000002100217308 */ /* 0x000fe20000000800 */
[--C-:B------:R-:W-:Y:S02]  /*cb90*/  FFMA.FTZ R25, R16, c[0x0][0x23c], -R103.reuse ;  /* 0x00008f0010197a23 */ /* 0x100fe40000010867 */
[--C-:B------:R-:W-:Y:S02]  /*cba0*/  FFMA.FTZ R28, R17, c[0x0][0x23c], -R98.reuse ;  /* 0x00008f00111c7a23 */ /* 0x100fe40000010862 */
[--C-:B------:R-:W-:Y:S01]  /*cbb0*/  FFMA.FTZ R27, R7, c[0x0][0x23c], -R98.reuse ;  /* 0x00008f00071b7a23 */ /* 0x100fe20000010862 */
[----:B------:R-:W-:Y:S01]  /*cbc0*/  LDSM.16.MT88.4 R16, [R108+0x6400] ;  /* 0x006400006c10783b */ /* 0x000fe20000004200 */
[----:B------:R-:W-:Y:S01]  /*cbd0*/  FFMA.FTZ R24, R5, c[0x0][0x23c], -R98 ;  /* 0x00008f0005187a23 */ /* 0x000fe20000010862 */
        /* <DEDUP_REMOVED lines=14> */
[----:B------:R-:W-:Y:S02]  /*ccc0*/  FFMA.FTZ R95, R95, c[0x0][0x23c], -R98 ;  /* 0x00008f005f5f7a23 */ /* 0x000fe40000010862 */
[----:B------:R-:W-:Y:S01]  /*ccd0*/  MUFU.EX2 R35, R35 ;  /* 0x0000002300237308 */ /* 0x000fe20000000800 */
[----:B------:R-:W-:-:S04]  /*cce0*/  FADD.FTZ R102, R102, R99 ;  /* 0x0000006366667221 */ /* 0x000fc80000010000 */
[----:B------:R-:W-:-:S03]  /*ccf0*/  FADD.FTZ R33, R33, R102 ;  /* 0x0000006621217221 */ /* 0x000fc60000010000 */
[----:B------:R-:W3:Y:S01]  /*cd00*/  MUFU.EX2 R34, R34 ;  /* 0x0000002200227308 */ /* 0x000ee20000000800 */
[----:B--2---:R-:W-:Y:S01]  /*cd10*/  F2FP.PACK_AB R73, R104, R105 ;  /* 0x000000696849723e */ /* 0x004fe200000000ff */
[----:B------:R-:W-:Y:S02]  /*cd20*/  FADD.FTZ R104, R105, R104 ;  /* 0x0000006869687221 */ /* 0x000fe40000010000 */
[----:B------:R-:W-:-:S04]  /*cd30*/  FADD.FTZ R32, R32, R33 ;  /* 0x0000002120207221 */ /* 0x000fc80000010000 */
[----:B------:R-:W-:Y:S01]  /*cd40*/  MUFU.EX2 R29, R29 ;  /* 0x0000001d001d7308 */ /* 0x000fe20000000800 */
[----:B---3--:R-:W-:-:S07]  /*cd50*/  F2FP.PACK_AB R75, R34, R35 ;  /* 0x00000023224b723e */ /* 0x008fce00000000ff */
[----:B------:R-:W2:Y:S01]  /*cd60*/  MUFU.EX2 R26, R26 ;  /* 0x0000001a001a7308 */ /* 0x000ea20000000800 */
[----:B------:R-:W-:-:S04]  /*cd70*/  FADD.FTZ R35, R35, R104 ;  /* 0x0000006823237221 */ /* 0x000fc80000010000 */
[----:B------:R-:W-:Y:S01]  /*cd80*/  FADD.FTZ R34, R34, R35 ;  /* 0x0000002322227221 */ /* 0x000fe20000010000 */
[C---:B------:R-:W-:Y:S02]  /*cd90*/  HMMA.16816.F32 R52, R72.reuse, R56, RZ ;  /* 0x000000384834723c */ /* 0x040fe400000018ff */
        /* <DEDUP_REMOVED lines=22> */
[----:B------:R-:W-:Y:S01]  /*cf00*/  HMMA.16816.F32 R36, R72, R40, RZ ;  /* 0x000000284824723c */ /* 0x000fe200000018ff */
[----:B---3--:R-:W-:Y:S01]  /*cf10*/  F2FP.PACK_AB R7, R24, R27 ;  /* 0x0000001b1807723e */ /* 0x008fe200000000ff */
        /* <DEDUP_REMOVED lines=13> */
[----:B------:R-:W3:Y:S01]  /*cff0*/  LDSM.16.MT88.4 R12, [R108+0x8000] ;  /* 0x008000006c0c783b */ /* 0x000ee20000004200 */
[----:B------:R-:W-:Y:S06]  /*d000*/  MUFU.EX2 R92, R92 ;  /* 0x0000005c005c7308 */ /* 0x000fec0000000800 */
[----:B------:R-:W-:Y:S02]  /*d010*/  HMMA.16816.F32 R40, R72, R42, RZ ;  /* 0x0000002a4828723c */ /* 0x000fe400000018ff */
[----:B------:R-:W-:Y:S06]  /*d020*/  MUFU.EX2 R91, R91 ;  /* 0x0000005b005b7308 */ /* 0x000fec0000000800 */
[C---:B------:R-:W-:Y:S02]  /*d030*/  HMMA.16816.F32 R80, R4.reuse, R20, R80 ;  /* 0x000000140450723c */ /* 0x040fe40000001850 */
[----:B------:R-:W-:Y:S05]  /*d040*/  MUFU.EX2 R90, R90 ;  /* 0x0000005a005a7308 */ /* 0x000fea0000000800 */
[----:B------:R-:W-:Y:S01]  /*d050*/  FFMA.FTZ R21, R132, c[0x0][0x23c], -R103 ;  /* 0x00008f0084157a23 */ /* 0x000fe20000010867 */
[----:B------:R-:W-:Y:S01]  /*d060*/  HMMA.16816.F32 R76, R4, R22, R76 ;  /* 0x00000016044c723c */ /* 0x000fe2000000184c */
[----:B------:R-:W-:-:S02]  /*d070*/  FFMA.FTZ R20, R137, c[0x0][0x23c], -R98 ;  /* 0x00008f0089147a23 */ /* 0x000fc40000010862 */
[--C-:B------:R-:W-:Y:S01]  /*d080*/  FFMA.FTZ R132, R96, c[0x0][0x23c], -R98.reuse ;  /* 0x00008f0060847a23 */ /* 0x100fe20000010862 */
[----:B------:R-:W-:Y:S03]  /*d090*/  MUFU.EX2 R95, R95 ;  /* 0x0000005f005f7308 */ /* 0x000fe60000000800 */
[--C-:B------:R-:W-:Y:S01]  /*d0a0*/  FFMA.FTZ R22, R129, c[0x0][0x23c], -R98.reuse ;  /* 0x00008f0081167a23 */ /* 0x100fe20000010862 */
[C---:B-1----:R-:W-:Y:S01]  /*d0b0*/  HMMA.16816.F32 R60, R4.reuse, R8, R60 ;  /* 0x00000008043c723c */ /* 0x042fe2000000183c */
[----:B------:R-:W-:Y:S02]  /*d0c0*/  FFMA.FTZ R23, R133, c[0x0][0x23c], -R98 ;  /* 0x00008f0085177a23 */ /* 0x000fe40000010862 */
[----:B------:R-:W-:Y:S01]  /*d0d0*/  FFMA.FTZ R129, R97, c[0x0][0x23c], -R103 ;  /* 0x00008f0061817a23 */ /* 0x000fe20000010867 */
[----:B------:R-:W-:Y:S04]  /*d0e0*/  MUFU.EX2 R21, R21 ;  /* 0x0000001500157308 */ /* 0x000fe80000000800 */
[----:B------:R-:W-:Y:S01]  /*d0f0*/  HMMA.16816.F32 R64, R4, R10, R64 ;  /* 0x0000000a0440723c */ /* 0x000fe20000001840 */
[----:B------:R-:W1:Y:S03]  /*d100*/  LDSM.16.MT88.4 R8, [R108+0x8400] ;  /* 0x008400006c08783b */ /* 0x000e660000004200 */
[----:B------:R-:W4:Y:S04]  /*d110*/  MUFU.EX2 R22, R22 ;  /* 0x0000001600167308 */ /* 0x000f280000000800 */
[C---:B---3--:R-:W-:Y:S04]  /*d120*/  HMMA.16816.F32 R68, R72.reuse, R12, RZ ;  /* 0x0000000c4844723c */ /* 0x048fe800000018ff */
[----:B------:R-:W-:Y:S04]  /*d130*/  MUFU.EX2 R23, R23 ;  /* 0x0000001700177308 */ /* 0x000fe80000000800 */
[----:B------:R-:W-:Y:S01]  /*d140*/  HMMA.16816.F32 R72, R72, R14, RZ ;  /* 0x0000000e4848723c */ /* 0x000fe200000018ff */
[----:B------:R-:W-:Y:S03]  /*d150*/  LDSM.16.MT88.4 R12, [R108+0x6c00] ;  /* 0x006c00006c0c783b */ /* 0x000fe60000004200 */
[----:B------:R-:W3:Y:S04]  /*d160*/  MUFU.EX2 R20, R20 ;  /* 0x0000001400147308 */ /* 0x000ee80000000800 */
[C---:B------:R-:W-:Y:S04]  /*d170*/  HMMA.16816.F32 R36, R4.reuse, R16, R36 ;  /* 0x000000100424723c */ /* 0x040fe80000001824 */
[----:B------:R-:W5:Y:S04]  /*d180*/  MUFU.EX2 R129, R129 ;  /* 0x0000008100817308 */ /* 0x000f680000000800 */
[C---:B------:R-:W-:Y:S01]  /*d190*/  HMMA.16816.F32 R40, R4.reuse, R18, R40 ;  /* 0x000000120428723c */ /* 0x040fe20000001828 */
[----:B------:R-:W-:Y:S03]  /*d1a0*/  LDSM.16.MT88.4 R16, [R110+0x6c00] ;  /* 0x006c00006e10783b */ /* 0x000fe60000004200 */
[----:B------:R-:W2:Y:S04]  /*d1b0*/  MUFU.EX2 R132, R132 ;  /* 0x0000008400847308 */ /* 0x000ea80000000800 */
[C---:B-1----:R-:W-:Y:S08]  /*d1c0*/  HMMA.16816.F32 R68, R4.reuse, R8, R68 ;  /* 0x000000080444723c */ /* 0x042ff00000001844 */
[----:B------:R-:W-:Y:S01]  /*d1d0*/  HMMA.16816.F32 R72, R4, R10, R72 ;  /* 0x0000000a0448723c */ /* 0x000fe20000001848 */
[----:B------:R-:W1:Y:S06]  /*d1e0*/  LDSM.16.MT88.4 R8, [R110+0x6800] ;  /* 0x006800006e08783b */ /* 0x000e6c0000004200 */
[----:B--2---:R-:W-:Y:S01]  /*d1f0*/  F2FP.PACK_AB R4, R107, R126 ;  /* 0x0000007e6b04723e */ /* 0x004fe200000000ff */
[----:B------:R-:W-:Y:S01]  /*d200*/  FADD.FTZ R126, R126, R25 ;  /* 0x000000197e7e7221 */ /* 0x000fe20000010000 */
[----:B----4-:R-:W-:Y:S01]  /*d210*/  F2FP.PACK_AB R5, R22, R127 ;  /* 0x0000007f1605723e */ /* 0x010fe200000000ff */
[----:B------:R-:W-:Y:S01]  /*d220*/  FADD.FTZ R127, R127, R24 ;  /* 0x000000187f7f7221 */ /* 0x000fe20000010000 */
[----:B------:R-:W-:Y:S01]  /*d230*/  F2FP.PACK_AB R6, R21, R106 ;  /* 0x0000006a1506723e */ /* 0x000fe200000000ff */
[----:B------:R-:W-:Y:S01]  /*d240*/  FADD.FTZ R107, R107, R126 ;  /* 0x0000007e6b6b7221 */ /* 0x000fe20000010000 */
[----:B---3--:R-:W-:Y:S01]  /*d250*/  F2FP.PACK_AB R7, R20, R23 ;  /* 0x000000171407723e */ /* 0x008fe200000000ff */
[----:B------:R-:W-:Y:S01]  /*d260*/  FADD.FTZ R22, R22, R127 ;  /* 0x0000007f16167221 */ /* 0x000fe20000010000 */
[----:B------:R-:W-:Y:S01]  /*d270*/  MOV R126, R89 ;  /* 0x00000059007e7202 */ /* 0x000fe20000000f00 */
[----:B------:R-:W-:-:S02]  /*d280*/  FADD.FTZ R106, R106, R107 ;  /* 0x0000006b6a6a7221 */ /* 0x000fc40000010000 */
        /* <DEDUP_REMOVED lines=25> */
[----:B-----5:R-:W-:Y:S01]  /*d420*/  F2FP.PACK_AB R6, R129, R92 ;  /* 0x0000005c8106723e */ /* 0x020fe200000000ff */
        /* <DEDUP_REMOVED lines=30> */
[----:B------:R-:W-:-:S04]  /*d610*/  IADD3 R11, R6, 0x40, RZ ;  /* 0x00000040060b7810 */ /* 0x000fc80007ffe0ff */
[----:B------:R-:W-:Y:S02]  /*d620*/  IABS R9, R11 ;  /* 0x0000000b00097213 */ /* 0x000fe40000000000 */
[----:B------:R-:W-:Y:S01]  /*d630*/  LOP3.LUT R11, R11, c[0x0][0x2d0], RZ, 0x3c, !PT ;  /* 0x0000b4000b0b7a12 */ /* 0x000fe200078e3cff */
        /* <DEDUP_REMOVED lines=54> */
.L_x_5897:
[----:B------:R-:W-:-:S05]  /*d9a0*/  IMAD.MOV.U32 R7, RZ, RZ, c[0x0][0x1a0] ;  /* 0x00006800ff077624 */ /* 0x000fca00078e00ff */
[----:B------:R-:W-:-:S04]  /*d9b0*/  LEA R7, -R7, RZ, 0x6 ;  /* 0x000000ff07077211 */ /* 0x000fc800078e31ff */
[----:B------:R-:W-:Y:S02]  /*d9c0*/  SHF.R.S32.HI R5, RZ, 0x1f, R7 ;  /* 0x0000001fff057819 */ /* 0x000fe40000011407 */
.L_x_5898:
        /* <DEDUP_REMOVED lines=64> */
[----:B---3--:R-:W4:Y:S04]  /*ddd0*/  LDSM.16.M88.4 R12, [R112+0x3800] ;  /* 0x00380000700c783b */ /* 0x008f280000000200 */
[----:B------:R-:W2:Y:S04]  /*dde0*/  LDSM.16.M88.4 R92, [R112+0x3c00] ;  /* 0x003c0000705c783b */ /* 0x000ea80000000200 */
[----:B------:R-:W-:Y:S04]  /*ddf0*/  LDSM.16.M88.4 R84, [R111] ;  /* 0x000000006f54783b */ /* 0x000fe80000000200 */
[----:B------:R-:W3:Y:S04]  /*de00*/  LDSM.16.M88.4 R88, [R109+0x3400] ;  /* 0x003400006d58783b */ /* 0x000ee80000000200 */
        /* <DEDUP_REMOVED lines=8> */
[C---:B--2---:R-:W-:Y:S08]  /*de90*/  HMMA.16816.F32 R8, R4.reuse, R92, RZ ;  /* 0x0000005c0408723c */ /* 0x044ff000000018ff */
[----:B------:R-:W-:Y:S01]  /*dea0*/  HMMA.16816.F32 R4, R4, R94, RZ ;  /* 0x0000005e0404723c */ /* 0x000fe200000018ff */
[----:B------:R-:W1:Y:S07]  /*deb0*/  LDSM.16.M88.4 R92, [R109+0x3800] ;  /* 0x003800006d5c783b */ /* 0x000e6e0000000200 */
[C---:B---3--:R-:W-:Y:S08]  /*dec0*/  HMMA.16816.F32 R24, R84.reuse, R88, R24 ;  /* 0x000000585418723c */ /* 0x048ff00000001818 */
        /* <DEDUP_REMOVED lines=61> */
[C---:B--2---:R-:W-:Y:S03]  /*e2a0*/  HMMA.16816.F32 R12, R92.reuse, R90, R12 ;  /* 0x0000005a5c0c723c */ /* 0x044fe6000000180c */
[----:B------:R-:W-:Y:S04]  /*e2b0*/  I2F R85, R86 ;  /* 0x0000005600557306 */ /* 0x000fe80000201400 */
[----:B------:R-:W-:Y:S01]  /*e2c0*/  IADD3 R91, R84, 0x1, RZ ;  /* 0x00000001545b7810 */ /* 0x000fe20007ffe0ff */
[----:B------:R-:W-:Y:S03]  /*e2d0*/  HMMA.16816.F32 R16, R92, R88, R16 ;  /* 0x000000585c10723c */ /* 0x000fe60000001810 */
[----:B------:R-:W1:Y:S01]  /*e2e0*/  I2F R90, R91 ;  /* 0x0000005b005a7306 */ /* 0x000e620000201400 */
[----:B------:R-:W-:Y:S01]  /*e2f0*/  BAR.SYNC.DEFER_BLOCKING 0x0 ;  /* 0x0000000000007b1d */ /* 0x000fe20000010000 */
[----:B------:R-:W-:-:S02]  /*e300*/  ISETP.GE.AND P6, PT, R91, R100, PT ;  /* 0x000000645b00720c */ /* 0x000fc40003fc6270 */
[----:B------:R-:W-:Y:S02]  /*e310*/  IADD3 R89, R84, 0x8, RZ ;  /* 0x0000000854597810 */ /* 0x000fe40007ffe0ff */
[-C--:B------:R-:W-:Y:S02]  /*e320*/  ISETP.GE.AND P2, PT, R91, R101.reuse, PT ;  /* 0x000000655b00720c */ /* 0x080fe40003f46270 */
[----:B------:R-:W2:Y:S01]  /*e330*/  I2F R87, R89 ;  /* 0x0000005900577306 */ /* 0x000ea20000201400 */
[C---:B------:R-:W-:Y:S02]  /*e340*/  ISETP.GE.AND P1, PT, R89.reuse, R100, PT ;  /* 0x000000645900720c */ /* 0x040fe40003f26270 */
[----:B------:R-:W-:Y:S01]  /*e350*/  ISETP.GE.AND P5, PT, R89, R101, PT ;  /* 0x000000655900720c */ /* 0x000fe20003fa6270 */
[CC--:B-1----:R-:W-:Y:S02]  /*e360*/  FFMA.FTZ R88, R0.reuse, R90.reuse, R33 ;  /* 0x0000005a00587223 */ /* 0x0c2fe40000010021 */
[----:B------:R-:W-:Y:S01]  /*e370*/  FFMA.FTZ R33, R0, R90, R35 ;  /* 0x0000005a00217223 */ /* 0x000fe20000010023 */
[----:B------:R-:W-:-:S02]  /*e380*/  IADD3 R35, R84, 0x10, RZ ;  /* 0x0000001054237810 */ /* 0x000fc40007ffe0ff */
[----:B------:R-:W-:Y:S02]  /*e390*/  FSEL R88, R88, -INF , !P6 ;  /* 0xff80000058587808 */ /* 0x000fe40007000000 */
[----:B------:R-:W-:Y:S01]  /*e3a0*/  FSEL R33, R33, -INF , !P2 ;  /* 0xff80000021217808 */ /* 0x000fe20005000000 */
[----:B------:R-:W1:Y:S01]  /*e3b0*/  I2F R147, R35 ;  /* 0x0000002300937306 */ /* 0x000e620000201400 */
[----:B------:R-:W-:Y:S01]  /*e3c0*/  ISETP.GE.AND P6, PT, R86, R100, PT ;  /* 0x000000645600720c */ /* 0x000fe20003fc6270 */
[----:B--2---:R-:W-:Y:S01]  /*e3d0*/  FFMA.FTZ R89, R0, R87, R28 ;  /* 0x0000005700597223 */ /* 0x004fe2000001001c */
[----:B------:R-:W-:Y:S01]  /*e3e0*/  ISETP.GE.AND P2, PT, R86, R101, PT ;  /* 0x000000655600720c */ /* 0x000fe20003f46270 */
[----:B------:R-:W-:Y:S01]  /*e3f0*/  FFMA.FTZ R87, R0, R87, R30 ;  /* 0x0000005700577223 */ /* 0x000fe2000001001e */
[----:B------:R-:W-:Y:S01]  /*e400*/  IADD3 R86, R84, 0x11, RZ ;  /* 0x0000001154567810 */ /* 0x000fe20007ffe0ff */
[CC--:B------:R-:W-:Y:S01]  /*e410*/  FFMA.FTZ R28, R0.reuse, R85.reuse, R29 ;  /* 0x00000055001c7223 */ /* 0x0c0fe2000001001d */
[----:B------:R-:W-:Y:S01]  /*e420*/  FSEL R30, R89, -INF , !P1 ;  /* 0xff800000591e7808 */ /* 0x000fe20004800000 */
[----:B------:R-:W-:Y:S01]  /*e430*/  FFMA.FTZ R29, R0, R85, R31 ;  /* 0x00000055001d7223 */ /* 0x000fe2000001001f */
[----:B------:R-:W2:Y:S01]  /*e440*/  I2F R137, R86 ;  /* 0x0000005600897306 */ /* 0x000ea20000201400 */
[----:B------:R-:W-:-:S02]  /*e450*/  IADD3 R85, R84, 0x18, RZ ;  /* 0x0000001854557810 */ /* 0x000fc40007ffe0ff */
[----:B------:R-:W-:Y:S02]  /*e460*/  FSEL R31, R87, -INF , !P5 ;  /* 0xff800000571f7808 */ /* 0x000fe40006800000 */
[CC--:B------:R-:W-:Y:S02]  /*e470*/  ISETP.GE.AND P1, PT, R35.reuse, R100.reuse, PT ;  /* 0x000000642300720c */ /* 0x0c0fe40003f26270 */
[----:B------:R-:W-:Y:S01]  /*e480*/  ISETP.GE.AND P5, PT, R35, R101, PT ;  /* 0x000000652300720c */ /* 0x000fe20003fa6270 */
[-C--:B-1----:R-:W-:Y:S01]  /*e490*/  FFMA.FTZ R138, R0, R147.reuse, R24 ;  /* 0x00000093008a7223 */ /* 0x082fe20000010018 */
[----:B------:R-:W1:Y:S01]  /*e4a0*/  I2F R35, R85 ;  /* 0x0000005500237306 */ /* 0x000e620000201400 */
[----:B------:R-:W-:Y:S01]  /*e4b0*/  IADD3 R24, R84, 0x19, RZ ;  /* 0x0000001954187810 */ /* 0x000fe20007ffe0ff */
[----:B------:R-:W-:Y:S01]  /*e4c0*/  FFMA.FTZ R147, R0, R147, R26 ;  /* 0x0000009300937223 */ /* 0x000fe2000001001a */
[----:B------:R-:W-:Y:S02]  /*e4d0*/  FSEL R28, R28, -INF , !P6 ;  /* 0xff8000001c1c7808 */ /* 0x000fe40007000000 */
[----:B------:R-:W-:Y:S01]  /*e4e0*/  FSEL R29, R29, -INF , !P2 ;  /* 0xff8000001d1d7808 */ /* 0x000fe20005000000 */
[-C--:B--2---:R-:W-:Y:S01]  /*e4f0*/  FFMA.FTZ R25, R0, R137.reuse, R25 ;  /* 0x0000008900197223 */ /* 0x084fe20000010019 */
[----:B------:R-:W-:Y:S01]  /*e500*/  ISETP.GE.AND P6, PT, R86, R100, PT ;  /* 0x000000645600720c */ /* 0x000fe20003fc6270 */
[----:B------:R-:W-:Y:S01]  /*e510*/  FFMA.FTZ R137, R0, R137, R27 ;  /* 0x0000008900897223 */ /* 0x000fe2000001001b */
[----:B------:R-:W-:Y:S01]  /*e520*/  ISETP.GE.AND P2, PT, R86, R101, PT ;  /* 0x000000655600720c */ /* 0x000fe20003f46270 */
[----:B------:R2:W3:Y:S01]  /*e530*/  I2F R27, R24 ;  /* 0x00000018001b7306 */ /* 0x0004e20000201400 */
[----:B------:R-:W-:-:S02]  /*e540*/  FSEL R130, R25, -INF , !P6 ;  /* 0xff80000019827808 */ /* 0x000fc40007000000 */
[----:B------:R-:W-:Y:S02]  /*e550*/  FSEL R137, R137, -INF , !P2 ;  /* 0xff80000089897808 */ /* 0x000fe40005000000 */
[----:B------:R-:W-:Y:S01]  /*e560*/  ISETP.GE.AND P6, PT, R24, R100, PT ;  /* 0x000000641800720c */ /* 0x000fe20003fc6270 */
[----:B-1----:R-:W-:Y:S01]  /*e570*/  FFMA.FTZ R144, R0, R35, R20 ;  /* 0x0000002300907223 */ /* 0x002fe20000010014 */
[----:B------:R-:W-:Y:S01]  /*e580*/  ISETP.GE.AND P2, PT, R24, R101, PT ;  /* 0x000000651800720c */ /* 0x000fe20003f46270 */
[----:B------:R-:W-:Y:S01]  /*e590*/  FFMA.FTZ R22, R0, R35, R22 ;  /* 0x0000002300167223 */ /* 0x000fe20000010016 */
[----:B------:R-:W-:Y:S02]  /*e5a0*/  IADD3 R26, R84, 0x20, RZ ;  /* 0x00000020541a7810 */ /* 0x000fe40007ffe0ff */
[----:B------:R-:W-:Y:S02]  /*e5b0*/  FSEL R147, R147, -INF , !P5 ;  /* 0xff80000093937808 */ /* 0x000fe40006800000 */
[----:B------:R-:W1:Y:S01]  /*e5c0*/  I2F R25, R26 ;  /* 0x0000001a00197306 */ /* 0x000e620000201400 */
[----:B------:R-:W-:-:S02]  /*e5d0*/  ISETP.GE.AND P5, PT, R85, R101, PT ;  /* 0x000000655500720c */ /* 0x000fc40003fa6270 */
[----:B--2---:R-:W-:Y:S01]  /*e5e0*/  IADD3 R24, R84, 0x21, RZ ;  /* 0x0000002154187810 */ /* 0x004fe20007ffe0ff */
[-C--:B---3--:R-:W-:Y:S01]  /*e5f0*/  FFMA.FTZ R21, R0, R27.reuse, R21 ;  /* 0x0000001b00157223 */ /* 0x088fe20000010015 */
[----:B------:R-:W-:Y:S01]  /*e600*/  FSEL R149, R22, -INF , !P5 ;  /* 0xff80000016957808 */ /* 0x000fe20006800000 */
[----:B------:R-:W-:Y:S01]  /*e610*/  FFMA.FTZ R23, R0, R27, R23 ;  /* 0x0000001b00177223 */ /* 0x000fe20000010017 */
[----:B------:R-:W-:Y:S01]  /*e620*/  IADD3 R22, R84, 0x28, RZ ;  /* 0x0000002854167810 */ /* 0x000fe20007ffe0ff */
[----:B------:R-:W2:Y:S01]  /*e630*/  I2F R20, R24 ;  /* 0x0000001800147306 */ /* 0x000ea20000201400 */
[----:B------:R-:W-:Y:S02]  /*e640*/  FSEL R142, R21, -INF , !P6 ;  /* 0xff800000158e7808 */ /* 0x000fe40007000000 */
[----:B------:R-:W-:Y:S02]  /*e650*/  FSEL R138, R138, -INF , !P1 ;  /* 0xff8000008a8a7808 */ /* 0x000fe40004800000 */
[----:B------:R-:W-:-:S02]  /*e660*/  ISETP.GE.AND P1, PT, R85, R100, PT ;  /* 0x000000645500720c */ /* 0x000fc40003f26270 */
[----:B------:R-:W-:Y:S01]  /*e670*/  FSEL R145, R23, -INF , !P2 ;  /* 0xff80000017917808 */ /* 0x000fe20005000000 */
[----:B------:R-:W3:Y:S01]  /*e680*/  I2F R21, R22 ;  /* 0x0000001600157306 */ /* 0x000ee20000201400 */
[----:B------:R-:W-:Y:S01]  /*e690*/  FSEL R144, R144, -INF , !P1 ;  /* 0xff80000090907808 */ /* 0x000fe20004800000 */
[-C--:B-1----:R-:W-:Y:S01]  /*e6a0*/  FFMA.FTZ R16, R0, R25.reuse, R16 ;  /* 0x0000001900107223 */ /* 0x082fe20000010010 */
[-C--:B------:R-:W-:Y:S01]  /*e6b0*/  ISETP.GE.AND P1, PT, R26, R100.reuse, PT ;  /* 0x000000641a00720c */ /* 0x080fe20003f26270 */
[----:B------:R-:W-:Y:S01]  /*e6c0*/  FFMA.FTZ R105, R0, R25, R18 ;  /* 0x0000001900697223 */ /* 0x000fe20000010012 */
[C---:B------:R-:W-:Y:S02]  /*e6d0*/  ISETP.GE.AND P6, PT, R24.reuse, R100, PT ;  /* 0x000000641800720c */ /* 0x040fe40003fc6270 */
[----:B------:R-:W-:Y:S01]  /*e6e0*/  ISETP.GE.AND P2, PT, R24, R101, PT ;  /* 0x000000651800720c */ /* 0x000fe20003f46270 */
[-C--:B--2---:R-:W-:Y:S01]  /*e6f0*/  FFMA.FTZ R17, R0, R20.reuse, R17 ;  /* 0x0000001400117223 */ /* 0x084fe20000010011 */
[----:B------:R-:W-:Y:S01]  /*e700*/  IADD3 R18, R84, 0x29, RZ ;  /* 0x0000002954127810 */ /* 0x000fe20007ffe0ff */
[----:B------:R-:W-:Y:S01]  /*e710*/  FFMA.FTZ R103, R0, R20, R19 ;  /* 0x0000001400677223 */ /* 0x000fe20000010013 */
[----:B------:R-:W-:-:S02]  /*e720*/  FSEL R106, R16, -INF , !P1 ;  /* 0xff800000106a7808 */ /* 0x000fc40004800000 */
[----:B------:R-:W-:Y:S01]  /*e730*/  FSEL R104, R17, -INF , !P6 ;  /* 0xff80000011687808 */ /* 0x000fe20007000000 */
[----:B------:R1:W2:Y:S01]  /*e740*/  I2F R16, R18 ;  /* 0x0000001200107306 */ /* 0x0002a20000201400 */
[----:B------:R-:W-:Y:S01]  /*e750*/  FSEL R103, R103, -INF , !P2 ;  /* 0xff80000067677808 */ /* 0x000fe20005000000 */
[-C--:B---3--:R-:W-:Y:S01]  /*e760*/  FFMA.FTZ R107, R0, R21.reuse, R14 ;  /* 0x00000015006b7223 */ /* 0x088fe2000001000e */
[-C--:B------:R-:W-:Y:S01]  /*e770*/  ISETP.GE.AND P6, PT, R18, R100.reuse, PT ;  /* 0x000000641200720c */ /* 0x080fe20003fc6270 */
[----:B------:R-:W-:Y:S01]  /*e780*/  FFMA.FTZ R12, R0, R21, R12 ;  /* 0x00000015000c7223 */ /* 0x000fe2000001000c */
[----:B------:R-:W-:Y:S02]  /*e790*/  ISETP.GE.AND P2, PT, R18, R101, PT ;  /* 0x000000651200720c */ /* 0x000fe40003f46270 */
[----:B------:R-:W-:Y:S02]  /*e7a0*/  IADD3 R19, R84, 0x30, RZ ;  /* 0x0000003054137810 */ /* 0x000fe40007ffe0ff */
[----:B------:R-:W-:-:S02]  /*e7b0*/  ISETP.GE.AND P1, PT, R22, R100, PT ;  /* 0x000000641600720c */ /* 0x000fc40003f26270 */
[----:B------:R-:W3:Y:S01]  /*e7c0*/  I2F R17, R19 ;  /* 0x0000001300117306 */ /* 0x000ee20000201400 */
[----:B------:R-:W-:Y:S02]  /*e7d0*/  ISETP.GE.AND P5, PT, R26, R101, PT ;  /* 0x000000651a00720c */ /* 0x000fe40003fa6270 */
[----:B------:R-:W-:Y:S02]  /*e7e0*/  FSEL R128, R12, -INF , !P1 ;  /* 0xff8000000c807808 */ /* 0x000fe40004800000 */
[----:B-1----:R-:W-:Y:S01]  /*e7f0*/  IADD3 R18, R84, 0x31, RZ ;  /* 0x0000003154127810 */ /* 0x002fe20007ffe0ff */
[-C--:B--2---:R-:W-:Y:S01]  /*e800*/  FFMA.FTZ R136, R0, R16.reuse, R13 ;  /* 0x0000001000887223 */ /* 0x084fe2000001000d */
[----:B------:R-:W-:Y:S01]  /*e810*/  IADD3 R12, R84, 0x38, RZ ;  /* 0x00000038540c7810 */ /* 0x000fe20007ffe0ff */
[----:B------:R-:W-:Y:S01]  /*e820*/  FFMA.FTZ R15, R0, R16, R15 ;  /* 0x00000010000f7223 */ /* 0x000fe2000001000f */
[----:B------:R-:W1:Y:S01]  /*e830*/  I2F R14, R18 ;  /* 0x00000012000e7306 */ /* 0x000e620000201400 */
[----:B------:R-:W-:-:S02]  /*e840*/  FSEL R105, R105, -INF , !P5 ;  /* 0xff80000069697808 */ /* 0x000fc40006800000 */
[----:B------:R-:W-:Y:S02]  /*e850*/  ISETP.GE.AND P5, PT, R22, R101, PT ;  /* 0x000000651600720c */ /* 0x000fe40003fa6270 */
[----:B------:R-:W-:Y:S01]  /*e860*/  ISETP.GE.AND P1, PT, R19, R100, PT ;  /* 0x000000641300720c */ /* 0x000fe20003f26270 */
[CC--:B---3--:R-:W-:Y:S02]  /*e870*/  FFMA.FTZ R8, R0.reuse, R17.reuse, R8 ;  /* 0x0000001100087223 */ /* 0x0c8fe40000010008 */
[----:B------:R-:W2:Y:S01]  /*e880*/  I2F R13, R12 ;  /* 0x0000000c000d7306 */ /* 0x000ea20000201400 */
[----:B------:R-:W-:Y:S01]  /*e890*/  FSEL R107, R107, -INF , !P5 ;  /* 0xff8000006b6b7808 */ /* 0x000fe20006800000 */
[----:B------:R-:W-:Y:S01]  /*e8a0*/  FFMA.FTZ R10, R0, R17, R10 ;  /* 0x00000011000a7223 */ /* 0x000fe2000001000a */
[----:B------:R-:W-:Y:S02]  /*e8b0*/  FSEL R136, R136, -INF , !P6 ;  /* 0xff80000088887808 */ /* 0x000fe40007000000 */
[----:B------:R-:W-:-:S02]  /*e8c0*/  ISETP.GE.AND P5, PT, R19, R101, PT ;  /* 0x000000651300720c */ /* 0x000fc40003fa6270 */
[----:B------:R-:W-:Y:S01]  /*e8d0*/  ISETP.GE.AND P6, PT, R18, R100, PT ;  /* 0x000000641200720c */ /* 0x000fe20003fc6270 */
[-C--:B-1----:R-:W-:Y:S01]  /*e8e0*/  FFMA.FTZ R127, R0, R14.reuse, R9 ;  /* 0x0000000e007f7223 */ /* 0x082fe20000010009 */
[----:B------:R-:W-:Y:S01]  /*e8f0*/  FSEL R102, R8, -INF , !P1 ;  /* 0xff80000008667808 */ /* 0x000fe20004800000 */
[----:B------:R-:W1:Y:S01]  /*e900*/  I2F R9, R84 ;  /* 0x0000005400097306 */ /* 0x000e620000201400 */
[----:B------:R-:W-:Y:S01]  /*e910*/  IADD3 R8, R84, 0x39, RZ ;  /* 0x0000003954087810 */ /* 0x000fe20007ffe0ff */
[----:B------:R-:W-:Y:S01]  /*e920*/  FFMA.FTZ R11, R0, R14, R11 ;  /* 0x0000000e000b7223 */ /* 0x000fe2000001000b */
[----:B------:R-:W-:Y:S02]  /*e930*/  FSEL R86, R10, -INF , !P5 ;  /* 0xff8000000a567808 */ /* 0x000fe40006800000 */
[----:B------:R-:W-:Y:S01]  /*e940*/  FSEL R127, R127, -INF , !P6 ;  /* 0xff8000007f7f7808 */ /* 0x000fe20007000000 */
[-C--:B--2---:R-:W-:Y:S01]  /*e950*/  FFMA.FTZ R4, R0, R13.reuse, R4 ;  /* 0x0000000d00047223 */ /* 0x084fe20000010004 */
[-C--:B------:R-:W-:Y:S01]  /*e960*/  ISETP.GE.AND P6, PT, R12, R100.reuse, PT ;  /* 0x000000640c00720c */ /* 0x080fe20003fc6270 */
[----:B------:R-:W2:Y:S01]  /*e970*/  I2F R10, R8 ;  /* 0x00000008000a7306 */ /* 0x000ea20000201400 */
[----:B------:R-:W-:Y:S01]  /*e980*/  ISETP.GE.AND P1, PT, R84, R100, PT ;  /* 0x000000645400720c */ /* 0x000fe20003f26270 */
[----:B------:R-:W-:Y:S01]  /*e990*/  FFMA.FTZ R6, R0, R13, R6 ;  /* 0x0000000d00067223 */ /* 0x000fe20000010006 */
[----:B------:R-:W-:-:S02]  /*e9a0*/  FSEL R133, R4, -INF , !P6 ;  /* 0xff80000004857808 */ /* 0x000fc40007000000 */
[----:B------:R-:W-:Y:S02]  /*e9b0*/  FSEL R99, R15, -INF , !P2 ;  /* 0xff8000000f637808 */ /* 0x000fe40005000000 */
[----:B------:R-:W-:Y:S01]  /*e9c0*/  ISETP.GE.AND P2, PT, R18, R101, PT ;  /* 0x000000651200720c */ /* 0x000fe20003f46270 */
[----:B-1----:R-:W-:Y:S01]  /*e9d0*/  FFMA.FTZ R32, R0, R9, R32 ;  /* 0x0000000900207223 */ /* 0x002fe20000010020 */
[----:B------:R-:W-:Y:S01]  /*e9e0*/  ISETP.GE.AND P5, PT, R84, R101, PT ;  /* 0x000000655400720c */ /* 0x000fe20003fa6270 */
[----:B------:R-:W-:Y:S01]  /*e9f0*/  FFMA.FTZ R34, R0, R9, R34 ;  /* 0x0000000900227223 */ /* 0x000fe20000010022 */
[----:B------:R-:W-:Y:S02]  /*ea00*/  FSEL R84, R11, -INF , !P2 ;  /* 0xff8000000b547808 */ /* 0x000fe40005000000 */
[----:B------:R-:W-:Y:S02]  /*ea10*/  FSEL R4, R32, -INF , !P1 ;  /* 0xff80000020047808 */ /* 0x000fe40004800000 */
[----:B------:R-:W-:Y:S01]  /*ea20*/  ISETP.GT.AND P1, PT, R126, R114, PT ;  /* 0x000000727e00720c */ /* 0x000fe20003f24270 */
[-C--:B--2---:R-:W-:Y:S01]  /*ea30*/  FFMA.FTZ R141, R0, R10.reuse, R5 ;  /* 0x0000000a008d7223 */ /* 0x084fe20000010005 */
[----:B------:R-:W-:Y:S01]  /*ea40*/  ISETP.GE.AND P2, PT, R12, R101, PT ;  /* 0x000000650c00720c */ /* 0x000fe20003f46270 */
[----:B------:R-:W-:Y:S01]  /*ea50*/  FFMA.FTZ R7, R0, R10, R7 ;  /* 0x0000000a00077223 */ /* 0x000fe20000010007 */
[----:B------:R-:W-:-:S02]  /*ea60*/  ISETP.GE.AND P6, PT, R8, R100, PT ;  /* 0x000000640800720c */ /* 0x000fc40003fc6270 */
[----:B------:R-:W-:Y:S02]  /*ea70*/  FSEL R85, R6, -INF , !P2 ;  /* 0xff80000006557808 */ /* 0x000fe40005000000 */
[----:B------:R-:W-:Y:S02]  /*ea80*/  ISETP.GE.AND P2, PT, R8, R101, PT ;  /* 0x000000650800720c */ /* 0x000fe40003f46270 */
[----:B------:R-:W-:Y:S02]  /*ea90*/  FSEL R5, R34, -INF , !P5 ;  /* 0xff80000022057808 */ /* 0x000fe40006800000 */
[----:B------:R-:W-:Y:S02]  /*eaa0*/  FSEL R141, R141, -INF , !P6 ;  /* 0xff8000008d8d7808 */ /* 0x000fe40007000000 */
[----:B------:R-:W-:Y:S01]  /*eab0*/  FSEL R95, R7, -INF , !P2 ;  /* 0xff800000075f7808 */ /* 0x000fe20005000000 */
[----:B------:R-:W-:Y:S05]  /*eac0*/  @!P1 BRA `(.L_x_5899) ;  /* 0x0000077000009947 */ /* 0x000fea0003800000 */
[----:B------:R-:W-:Y:S05]  /*ead0*/  @!P3 BRA `(.L_x_5900) ;  /* 0x000003b00000b947 */ /* 0x000fea0003800000 */
[----:B------:R-:W-:Y:S01]  /*eae0*/  IABS R7, c[0x0][0x2d0] ;  /* 0x0000b40000077a13 */ /* 0x000fe20000000000 */
[----:B------:R-:W-:-:S02]  /*eaf0*/  IMAD.SHL.U32 R8, R126, 0x40, RZ ;  /* 0x000000407e087824 */ /* 0x000fc400078e00ff */
[----:B------:R-:W-:Y:S01]  /*eb00*/  IMAD.MOV.U32 R12, RZ, RZ, RZ ;  /* 0x000000ffff0c7224 */ /* 0x000fe200078e00ff */
[----:B------:R-:W1:Y:S02]  /*eb10*/  I2F.RP R9, R7 ;  /* 0x0000000700097306 */ /* 0x000e640000209400 */
        /* <DEDUP_REMOVED lines=55> */
.L_x_5900:
[----:B------:R-:W-:-:S05]  /*ee90*/  IMAD.MOV.U32 R12, RZ, RZ, c[0x0][0x198] ;  /* 0x00006600ff0c7624 */ /* 0x000fca00078e00ff */
[----:B------:R-:W-:-:S04]  /*eea0*/  LEA R12, -R12, RZ, 0x6 ;  /* 0x000000ff0c0c7211 */ /* 0x000fc800078e31ff */
[----:B------:R-:W-:Y:S02]  /*eeb0*/  SHF.R.S32.HI R10, RZ, 0x1f, R12 ;  /* 0x0000001fff0a7819 */ /* 0x000fe4000001140c */
.L_x_5901:
[----:B------:R-:W1:Y:S01]  /*eec0*/  S2R R7, SR_TID.X ;  /* 0x0000000000077919 */ /* 0x000e620000002100 */
[----:B------:R-:W-:Y:S02]  /*eed0*/  SEL R8, RZ, 0x3fffc, P0 ;  /* 0x0003fffcff087807 */ /* 0x000fe40000000000 */
[----:B------:R-:W-:Y:S02]  /*eee0*/  LEA R14, P2, R12, R120, 0x1 ;  /* 0x000000780c0e7211 */ /* 0x000fe400078408ff */
[----:B------:R-:W-:Y:S02]  /*eef0*/  LOP3.LUT P5, RZ, R8, 0x4, RZ, 0xc0, !PT ;  /* 0x0000000408ff7812 */ /* 0x000fe400078ac0ff */
[----:B------:R-:W-:Y:S02]  /*ef00*/  LEA.HI.X R15, R12, R123, R10, 0x1, P2 ;  /* 0x0000007b0c0f7211 */ /* 0x000fe400010f0c0a */
[----:B-1----:R-:W-:-:S04]  /*ef10*/  SHF.R.S32.HI R6, RZ, 0x1f, R7 ;  /* 0x0000001fff067819 */ /* 0x002fc80000011407 */
[----:B------:R-:W-:-:S04]  /*ef20*/  LEA.HI R6, R6, R7, RZ, 0x2 ;  /* 0x0000000706067211 */ /* 0x000fc800078f10ff */
[----:B------:R-:W-:-:S05]  /*ef30*/  LOP3.LUT R6, R6, 0xfffffffc, RZ, 0xc0, !PT ;  /* 0xfffffffc06067812 */ /* 0x000fca00078ec0ff */
[----:B------:R-:W-:Y:S02]  /*ef40*/  IMAD.IADD R6, R7, 0x1, -R6 ;  /* 0x0000000107067824 */ /* 0x000fe400078e0a06 */
[----:B------:R-:W-:Y:S02]  /*ef50*/  IMAD.MOV.U32 R7, RZ, RZ, c[0x0][0x198] ;  /* 0x00006600ff077624 */ /* 0x000fe400078e00ff */
[----:B------:R-:W-:-:S03]  /*ef60*/  IMAD.SHL.U32 R6, R6, 0x8, RZ ;  /* 0x0000000806067824 */ /* 0x000fc600078e00ff */
[----:B------:R-:W-:Y:S02]  /*ef70*/  LEA R8, P0, R7, R12, 0x5 ;  /* 0x0000000c07087211 */ /* 0x000fe400078028ff */
[----:B------:R-:W-:Y:S01]  /*ef80*/  ISETP.GE.AND P1, PT, R6, c[0x0][0x220], PT ;  /* 0x0000880006007a0c */ /* 0x000fe20003f26270 */
[----:B------:R-:W-:Y:S01]  /*ef90*/  IMAD.MOV.U32 R6, RZ, RZ, c[0x0][0x19c] ;  /* 0x00006700ff067624 */ /* 0x000fe200078e00ff */
[----:B------:R-:W-:-:S04]  /*efa0*/  @!P4 LEA R12, P2, R8, R120, 0x1 ;  /* 0x00000078080cc211 */ /* 0x000fc800078408ff */
[C---:B------:R-:W-:Y:S02]  /*efb0*/  LEA.HI.X R10, R7.reuse, R10, R6, 0x5, P0 ;  /* 0x0000000a070a7211 */ /* 0x040fe400000f2c06 */
[C---:B------:R-:W-:Y:S01]  /*efc0*/  @P5 LEA R16, P0, R8.reuse, R120, 0x1 ;  /* 0x0000007808105211 */ /* 0x040fe200078008ff */
[----:B------:R-:W-:Y:S01]  /*efd0*/  IMAD.MOV.U32 R120, RZ, RZ, R14 ;  /* 0x000000ffff787224 */ /* 0x000fe200078e000e */
[CCC-:B------:R-:W-:Y:S02]  /*efe0*/  @!P4 LEA.HI.X R13, R8.reuse, R123.reuse, R10.reuse, 0x1, P2 ;  /* 0x0000007b080dc211 */ /* 0x1c0fe400010f0c0a */
[----:B------:R-:W-:Y:S01]  /*eff0*/  @P5 LEA.HI.X R17, R8, R123, R10, 0x1, P0 ;  /* 0x0000007b08115211 */ /* 0x000fe200000f0c0a */
[----:B------:R-:W-:Y:S01]  /*f000*/  @!PT LDS RZ, [RZ] ;  /* 0x00000000fffff984 */ /* 0x000fe20000000800 */
[----:B------:R-:W-:Y:S01]  /*f010*/  @!PT LDS RZ, [RZ] ;  /* 0x00000000fffff984 */ /* 0x000fe20000000800 */
[----:B------:R-:W-:Y:S01]  /*f020*/  @!PT LDS RZ, [RZ] ;  /* 0x00000000fffff984 */ /* 0x000fe20000000800 */
[----:B------:R1:W-:Y:S01]  /*f030*/  @!P1 LDGSTS.E.BYPASS.LTC128B.128 [R116+0x3000], [R14.64] ;  /* 0x030000000e749fae */ /* 0x0003e2000b901d46 */
[C---:B------:R-:W-:Y:S01]  /*f040*/  @!P1 LEA R8, P0, R7.reuse, R14, 0x6 ;  /* 0x0000000e07089211 */ /* 0x040fe200078030ff */
[----:B------:R-:W-:Y:S02]  /*f050*/  IMAD.MOV.U32 R123, RZ, RZ, R15 ;  /* 0x000000ffff7b7224 */ /* 0x000fe400078e000f */
[----:B------:R1:W-:Y:S01]  /*f060*/  @P1 STS [R116+0x3000], RZ ;  /* 0x003000ff74001388 */ /* 0x0003e20000000800 */
[----:B------:R-:W-:-:S03]  /*f070*/  @!P1 LEA.HI.X R9, R7, R15, R6, 0x6, P0 ;  /* 0x0000000f07099211 */ /* 0x000fc600000f3406 */
        /* <DEDUP_REMOVED lines=28> */
.L_x_5899:
        /* <DEDUP_REMOVED lines=57> */
[----:B------:R-:W-:Y:S01]  /*f5d0*/  FMUL.FTZ R98, R4, c[0x0][0x23c] ;  /* 0x00008f0004627a20 */ /* 0x000fe20000410000 */
[----:B------:R-:W1:Y:S01]  /*f5e0*/  LDSM.16.MT88.4 R32, [R108+0x7000] ;  /* 0x007000006c20783b */ /* 0x000e620000004200 */
[----:B------:R-:W-:-:S02]  /*f5f0*/  FADD.FTZ R3, R2, -R3 ;  /* 0x8000000302037221 */ /* 0x000fc40000010000 */
[--C-:B------:R-:W-:Y:S02]  /*f600*/  FFMA.FTZ R88, R28, c[0x0][0x23c], -R143.reuse ;  /* 0x00008f001c587a23 */ /* 0x100fe4000001088f */
[----:B------:R-:W-:Y:S01]  /*f610*/  FMUL.FTZ R93, R3, c[0x0][0x23c] ;  /* 0x00008f00035d7a20 */ /* 0x000fe20000410000 */
[----:B------:R-:W2:Y:S01]  /*f620*/  MUFU.EX2 R98, R98 ;  /* 0x0000006200627308 */ /* 0x000ea20000000800 */
[--C-:B------:R-:W-:Y:S02]  /*f630*/  FFMA.FTZ R87, R5, c[0x0][0x23c], -R96.reuse ;  /* 0x00008f0005577a23 */ /* 0x100fe40000010860 */
[--C-:B------:R-:W-:Y:S02]  /*f640*/  FFMA.FTZ R3, R31, c[0x0][0x23c], -R96.reuse ;  /* 0x00008f001f037a23 */ /* 0x100fe40000010860 */
[----:B------:R-:W-:Y:S02]  /*f650*/  FFMA.FTZ R2, R29, c[0x0][0x23c], -R96 ;  /* 0x00008f001d027a23 */ /* 0x000fe40000010860 */
[--C-:B------:R-:W-:Y:S01]  /*f660*/  FFMA.FTZ R140, R138, c[0x0][0x23c], -R143.reuse ;  /* 0x00008f008a8c7a23 */ /* 0x100fe2000001088f */
[----:B------:R-:W4:Y:S01]  /*f670*/  MUFU.EX2 R93, R93 ;  /* 0x0000005d005d7308 */ /* 0x000f220000000800 */
[----:B------:R-:W-:-:S02]  /*f680*/  FFMA.FTZ R139, R130, c[0x0][0x23c], -R143 ;  /* 0x00008f00828b7a23 */ /* 0x000fc4000001088f */
[--C-:B------:R-:W-:Y:S02]  /*f690*/  FFMA.FTZ R131, R144, c[0x0][0x23c], -R143.reuse ;  /* 0x00008f0090837a23 */ /* 0x100fe4000001088f */
[----:B------:R-:W-:Y:S02]  /*f6a0*/  FFMA.FTZ R130, R142, c[0x0][0x23c], -R143 ;  /* 0x00008f008e827a23 */ /* 0x000fe4000001088f */
[----:B------:R-:W-:Y:S01]  /*f6b0*/  FFMA.FTZ R138, R147, c[0x0][0x23c], -R96 ;  /* 0x00008f00938a7a23 */ /* 0x000fe20000010860 */
[----:B------:R-:W5:Y:S01]  /*f6c0*/  MUFU.EX2 R92, R92 ;  /* 0x0000005c005c7308 */ /* 0x000f620000000800 */
[-C--:B--2---:R-:W-:Y:S02]  /*f6d0*/  FMUL.FTZ R12, R36, R98.reuse ;  /* 0x00000062240c7220 */ /* 0x084fe40000410000 */
        /* <DEDUP_REMOVED lines=8> */
[----:B------:R-:W2:Y:S01]  /*f760*/  MUFU.EX2 R88, R88 ;  /* 0x0000005800587308 */ /* 0x000ea20000000800 */
        /* <DEDUP_REMOVED lines=11> */
[----:B--2---:R-:W-:Y:S01]  /*f820*/  F2FP.PACK_AB R82, R88, R91 ;  /* 0x0000005b5852723e */ /* 0x004fe200000000ff */
        /* <DEDUP_REMOVED lines=8> */
[----:B------:R-:W2:Y:S01]  /*f8b0*/  MUFU.EX2 R2, R2 ;  /* 0x0000000200027308 */ /* 0x000ea20000000800 */
        /* <DEDUP_REMOVED lines=22> */
[----:B------:R-:W3:Y:S01]  /*fa20*/  MUFU.EX2 R130, R130 ;  /* 0x0000008200827308 */ /* 0x000ee20000000800 */
[----:B--2---:R-:W-:Y:S01]  /*fa30*/  F2FP.PACK_AB R52, R139, R140 ;  /* 0x0000008c8b34723e */ /* 0x004fe200000000ff */
[-C--:B------:R-:W-:Y:S01]  /*fa40*/  FMUL.FTZ R50, R50, R93.reuse ;  /* 0x0000005d32327220 */ /* 0x080fe20000410000 */
[----:B------:R-:W-:Y:S01]  /*fa50*/  LDSM.16.MT88.4 R76, [R110+0x6c00] ;  /* 0x006c00006e4c783b */ /* 0x000fe20000004200 */
[----:B------:R-:W-:-:S02]  /*fa60*/  FMUL.FTZ R51, R51, R93 ;  /* 0x0000005d33337220 */ /* 0x000fc40000410000 */
        /* <DEDUP_REMOVED lines=15> */
[-C--:B------:R-:W-:Y:S02]  /*fb60*/  FMUL.FTZ R47, R71, R93.reuse ;  /* 0x0000005d472f7220 */ /* 0x080fe40000410000 */
        /* <DEDUP_REMOVED lines=12> */
[--C-:B------:R-:W-:Y:S01]  /*fc30*/  FFMA.FTZ R136, R103, c[0x0][0x23c], -R96.reuse ;  /* 0x00008f0067887a23 */ /* 0x100fe20000010860 */
[----:B------:R-:W-:Y:S01]  /*fc40*/  HMMA.16816.F32 R24, R80, R26, R48 ;  /* 0x0000001a5018723c */ /* 0x000fe20000001830 */
[----:B------:R-:W2:Y:S01]  /*fc50*/  LDSM.16.MT88.4 R48, [R108+0x8000] ;  /* 0x008000006c30783b */ /* 0x000ea20000004200 */
[----:B-----5:R-:W-:Y:S01]  /*fc60*/  F2FP.PACK_AB R55, R100, R101 ;  /* 0x000000656437723e */ /* 0x020fe200000000ff */
[----:B------:R-:W-:Y:S01]  /*fc70*/  FFMA.FTZ R106, R106, c[0x0][0x23c], -R143 ;  /* 0x00008f006a6a7a23 */ /* 0x000fe2000001088f */
[----:B------:R-:W-:Y:S01]  /*fc80*/  MUFU.EX2 R147, R147 ;  /* 0x0000009300937308 */ /* 0x000fe20000000800 */
[----:B------:R-:W-:-:S02]  /*fc90*/  FFMA.FTZ R105, R105, c[0x0][0x23c], -R96 ;  /* 0x00008f0069697a23 */ /* 0x000fc40000010860 */
[--C-:B------:R-:W-:Y:S02]  /*fca0*/  FFMA.FTZ R103, R107, c[0x0][0x23c], -R96.reuse ;  /* 0x00008f006b677a23 */ /* 0x100fe40000010860 */
[C---:B----4-:R-:W-:Y:S01]  /*fcb0*/  HMMA.16816.F32 R4, R52.reuse, R60, R4 ;  /* 0x0000003c3404723c */ /* 0x050fe20000001804 */
[--C-:B------:R-:W-:Y:S02]  /*fcc0*/  FFMA.FTZ R128, R99, c[0x0][0x23c], -R96.reuse ;  /* 0x00008f0063807a23 */ /* 0x100fe40000010860 */
[----:B------:R-:W-:Y:S01]  /*fcd0*/  MUFU.EX2 R106, R106 ;  /* 0x0000006a006a7308 */ /* 0x000fe20000000800 */
[--C-:B------:R-:W-:Y:S02]  /*fce0*/  FFMA.FTZ R107, R102, c[0x0][0x23c], -R143.reuse ;  /* 0x00008f00666b7a23 */ /* 0x100fe4000001088f */
[--C-:B------:R-:W-:Y:S02]  /*fcf0*/  FFMA.FTZ R102, R127, c[0x0][0x23c], -R143.reuse ;  /* 0x00008f007f667a23 */ /* 0x100fe4000001088f */
[----:B------:R-:W-:Y:S01]  /*fd00*/  HMMA.16816.F32 R8, R52, R62, R8 ;  /* 0x0000003e3408723c */ /* 0x000fe20000001808 */
[----:B------:R-:W4:Y:S01]  /*fd10*/  LDSM.16.MT88.4 R60, [R110+0x7400] ;  /* 0x007400006e3c783b */ /* 0x000f220000004200 */
[----:B------:R-:W-:Y:S01]  /*fd20*/  FFMA.FTZ R99, R133, c[0x0][0x23c], -R143 ;  /* 0x00008f0085637a23 */ /* 0x000fe2000001088f */
[----:B------:R-:W-:Y:S01]  /*fd30*/  MUFU.EX2 R104, R104 ;  /* 0x0000006800687308 */ /* 0x000fe20000000800 */
[----:B------:R-:W-:-:S02]  /*fd40*/  FFMA.FTZ R127, R86, c[0x0][0x23c], -R96 ;  /* 0x00008f00567f7a23 */ /* 0x000fc40000010860 */
[--C-:B------:R-:W-:Y:S02]  /*fd50*/  FFMA.FTZ R144, R84, c[0x0][0x23c], -R96.reuse ;  /* 0x00008f0054907a23 */ /* 0x100fe40000010860 */
[C---:B-1----:R-:W-:Y:S01]  /*fd60*/  HMMA.16816.F32 R12, R52.reuse, R56, R12 ;  /* 0x00000038340c723c */ /* 0x042fe2000000180c */
[--C-:B------:R-:W-:Y:S02]  /*fd70*/  FFMA.FTZ R133, R85, c[0x0][0x23c], -R96.reuse ;  /* 0x00008f0055857a23 */ /* 0x100fe40000010860 */
[----:B------:R-:W-:Y:S01]  /*fd80*/  MUFU.EX2 R145, R145 ;  /* 0x0000009100917308 */ /* 0x000fe20000000800 */
[----:B------:R-:W-:Y:S02]  /*fd90*/  FFMA.FTZ R142, R141, c[0x0][0x23c], -R143 ;  /* 0x00008f008d8e7a23 */ /* 0x000fe4000001088f */
[----:B------:R-:W-:Y:S02]  /*fda0*/  FFMA.FTZ R96, R95, c[0x0][0x23c], -R96 ;  /* 0x00008f005f607a23 */ /* 0x000fe40000010860 */
[----:B------:R-:W-:Y:S01]  /*fdb0*/  HMMA.16816.F32 R16, R52, R58, R16 ;  /* 0x0000003a3410723c */ /* 0x000fe20000001810 */
[----:B------:R-:W1:Y:S01]  /*fdc0*/  LDSM.16.MT88.4 R56, [R108+0x7400] ;  /* 0x007400006c38783b */ /* 0x000e620000004200 */
[----:B------:R-:W-:Y:S01]  /*fdd0*/  FFMA.FTZ R87, R132, R93, R87 ;  /* 0x0000005d84577223 */ /* 0x000fe20000010057 */
[----:B------:R-:W-:Y:S01]  /*fde0*/  MUFU.EX2 R105, R105 ;  /* 0x0000006900697308 */ /* 0x000fe20000000800 */
[----:B------:R-:W-:-:S02]  /*fdf0*/  FFMA.FTZ R97, R129, R98, R97 ;  /* 0x0000006281617223 */ /* 0x000fc40000010061 */
[----:B------:R-:W-:Y:S02]  /*fe00*/  FADD.FTZ R94, R94, R87 ;  /* 0x000000575e5e7221 */ /* 0x000fe40000010000 */
[C---:B---3--:R-:W-:Y:S01]  /*fe10*/  HMMA.16816.F32 R36, R80.reuse, R40, R36 ;  /* 0x000000285024723c */ /* 0x048fe20000001824 */
[----:B------:R-:W-:Y:S02]  /*fe20*/  FADD.FTZ R92, R92, R97 ;  /* 0x000000615c5c7221 */ /* 0x000fe40000010000 */
[----:B------:R-:W-:Y:S01]  /*fe30*/  MUFU.EX2 R136, R136 ;  /* 0x0000008800887308 */ /* 0x000fe20000000800 */
[----:B------:R-:W-:Y:S02]  /*fe40*/  FADD.FTZ R3, R3, R94 ;  /* 0x0000005e03037221 */ /* 0x000fe40000010000 */
[----:B------:R-:W-:Y:S02]  /*fe50*/  FADD.FTZ R91, R91, R92 ;  /* 0x0000005c5b5b7221 */ /* 0x000fe40000010000 */
[----:B------:R-:W-:Y:S01]  /*fe60*/  HMMA.16816.F32 R40, R80, R42, R64 ;  /* 0x0000002a5028723c */ /* 0x000fe20000001840 */
[----:B------:R-:W-:Y:S01]  /*fe70*/  LDSM.16.MT88.4 R64, [R110+0x8800] ;  /* 0x008800006e40783b */ /* 0x000fe20000004200 */
[----:B------:R-:W-:Y:S01]  /*fe80*/  FADD.FTZ R91, R88, R91 ;  /* 0x0000005b585b7221 */ /* 0x000fe20000010000 */
[----:B------:R-:W-:Y:S01]  /*fe90*/  MUFU.EX2 R103, R103 ;  /* 0x0000006700677308 */ /* 0x000fe20000000800 */
[----:B------:R-:W-:-:S02]  /*fea0*/  FADD.FTZ R3, R2, R3 ;  /* 0x0000000302037221 */ /* 0x000fc40000010000 */
[----:B------:R-:W-:Y:S02]  /*feb0*/  FADD.FTZ R2, R140, R91 ;  /* 0x0000005b8c027221 */ /* 0x000fe40000010000 */
[----:B--2---:R-:W-:Y:S02]  /*fec0*/  HMMA.16816.F32 R44, R80, R48, R44 ;  /* 0x00000030502c723c */ /* 0x004fe4000000182c */
[----:B------:R-:W-:Y:S01]  /*fed0*/  FADD.FTZ R2, R139, R2 ;  /* 0x000000028b027221 */ /* 0x000fe20000010000 */
[----:B------:R-:W-:Y:S05]  /*fee0*/  MUFU.EX2 R128, R128 ;  /* 0x0000008000807308 */ /* 0x000fea0000000800 */
[C---:B----4-:R-:W-:Y:S03]  /*fef0*/  HMMA.16816.F32 R20, R52.reuse, R60, R20 ;  /* 0x0000003c3414723c */ /* 0x050fe60000001814 */
[----:B------:R-:W-:Y:S05]  /*ff00*/  MUFU.EX2 R107, R107 ;  /* 0x0000006b006b7308 */ /* 0x000fea0000000800 */
[C---:B------:R-:W-:Y:S01]  /*ff10*/  HMMA.16816.F32 R24, R52.reuse, R62, R24 ;  /* 0x0000003e3418723c */ /* 0x040fe20000001818 */
[----:B------:R-:W2:Y:S02]  /*ff20*/  LDSM.16.MT88.4 R60, [R110+0x8400] ;  /* 0x008400006e3c783b */ /* 0x000ea40000004200 */
[----:B------:R-:W3:Y:S05]  /*ff30*/  MUFU.EX2 R102, R102 ;  /* 0x0000006600667308 */ /* 0x000eea0000000800 */
[C---:B-1----:R-:W-:Y:S03]  /*ff40*/  HMMA.16816.F32 R28, R52.reuse, R56, R28 ;  /* 0x00000038341c723c */ /* 0x042fe6000000181c */
[----:B------:R-:W-:Y:S05]  /*ff50*/  MUFU.EX2 R99, R99 ;  /* 0x0000006300637308 */ /* 0x000fea0000000800 */
[----:B------:R-:W-:Y:S01]  /*ff60*/  HMMA.16816.F32 R32, R52, R58, R32 ;  /* 0x0000003a3420723c */ /* 0x000fe20000001820 */
[----:B------:R-:W1:Y:S02]  /*ff70*/  LDSM.16.MT88.4 R56, [R108+0x8400] ;  /* 0x008400006c38783b */ /* 0x000e640000004200 */
[----:B------:R-:W4:Y:S01]  /*ff80*/  MUFU.EX2 R142, R142 ;  /* 0x0000008e008e7308 */ /* 0x000f220000000800 */
[----:B---3--:R-:W-:-:S04]  /*ff90*/  F2FP.PACK_AB R84, R102, R107 ;  /* 0x0000006b6654723e */ /* 0x008fc800000000ff */
[----:B------:R-:W-:Y:S01]  /*ffa0*/  HMMA.16816.F32 R48, R80, R50, R72 ;  /* 0x000000325030723c */ /* 0x000fe20000001848 */
[----:B------:R-:W3:Y:S02]  /*ffb0*/  LDSM.16.MT88.4 R72, [R108+0x8800] ;  /* 0x008800006c48783b */ /* 0x000ee40000004200 */
[----:B------:R-:W-:Y:S08]  /*ffc0*/  MUFU.EX2 R127, R127 ;  /* 0x0000007f007f7308 */ /* 0x000ff00000000800 */
[----:B------:R-:W5:Y:S01]  /*ffd0*/  MUFU.EX2 R144, R144 ;  /* 0x0000009000907308 */ /* 0x000f620000000800 */
[----:B----4-:R-:W-:Y:S01]  /*ffe0*/  F2FP.PACK_AB R86, R142, R99 ;  /* 0x000000638e56723e */ /* 0x010fe200000000ff */
[C---:B--2---:R-:W-:Y:S06]  /*fff0*/  HMMA.16816.F32 R36, R52.reuse, R60, R36 ;  /* 0x0000003c3424723c */ /* 0x044fec0000001824 */
[----:B------:R-:W-:Y:S02]  /*10000*/  MUFU.EX2 R133, R133 ;  /* 0x0000008500857308 */ /* 0x000fe40000000800 */
[C---:B------:R-:W-:Y:S01]  /*10010*/  HMMA.16816.F32 R40, R52.reuse, R62, R40 ;  /* 0x0000003e3428723c */ /* 0x040fe20000001828 */
[----:B------:R-:W2:Y:S05]  /*10020*/  LDSM.16.MT88.4 R60, [R110+0x6800] ;  /* 0x006800006e3c783b */ /* 0x000eaa0000004200 */
[----:B------:R-:W4:Y:S01]  /*10030*/  MUFU.EX2 R96, R96 ;  /* 0x0000006000607308 */ /* 0x000f220000000800 */
[----:B-----5:R-:W-:Y:S01]  /*10040*/  F2FP.PACK_AB R85, R144, R127 ;  /* 0x0000007f9055723e */ /* 0x020fe200000000ff */
[C---:B-1----:R-:W-:Y:S08]  /*10050*/  HMMA.16816.F32 R44, R52.reuse, R56, R44 ;  /* 0x00000038342c723c */ /* 0x042ff0000000182c */
[----:B------:R-:W-:Y:S01]  /*10060*/  HMMA.16816.F32 R48, R52, R58, R48 ;  /* 0x0000003a3430723c */ /* 0x000fe20000001830 */
[----:B------:R-:W1:Y:S01]  /*10070*/  LDSM.16.MT88.4 R56, [R108+0x6800] ;  /* 0x006800006c38783b */ /* 0x000e620000004200 */
[----:B----4-:R-:W-:-:S05]  /*10080*/  F2FP.PACK_AB R87, R96, R133 ;  /* 0x000000856057723e */ /* 0x010fca00000000ff */
[----:B------:R-:W-:Y:S02]  /*10090*/  F2FP.PACK_AB R52, R147, R106 ;  /* 0x0000006a9334723e */ /* 0x000fe400000000ff */
[----:B------:R-:W-:Y:S02]  /*100a0*/  F2FP.PACK_AB R53, R136, R105 ;  /* 0x000000698835723e */ /* 0x000fe400000000ff */
        /* <DEDUP_REMOVED lines=24> */
[C---:B------:R-:W-:Y:S08]  /*10230*/  HMMA.16816.F32 R48, R84.reuse, R50, R24 ;  /* 0x000000325430723c */ /* 0x040ff00000001818 */
[C---:B----4-:R-:W-:Y:S08]  /*10240*/  HMMA.16816.F32 R60, R84.reuse, R8, R60 ;  /* 0x00000008543c723c */ /* 0x050ff0000000183c */
        /* <DEDUP_REMOVED lines=29> */
[----:B------:R-:W-:Y:S03]  /*10420*/  HMMA.16816.F32 R72, R84, R6, R72 ;  /* 0x000000065448723c */ /* 0x000fe60000001848 */
[----:B------:R-:W-:-:S05]  /*10430*/  FADD.FTZ R132, R96, R133 ;  /* 0x0000008560847221 */ /* 0x000fca0000010000 */
.L_x_5896:
        /* <DEDUP_REMOVED lines=12> */
.L_x_5906:
        /* <DEDUP_REMOVED lines=66> */
.L_x_5903:
[----:B------:R-:W-:Y:S01]  /*10920*/  LOP3.LUT P6, RZ, R121, 0x1, RZ, 0xc0, !PT ;  /* 0x0000000179ff7812 */ /* 0x000fe200078cc0ff */
[----:B------:R-:W-:Y:S01]  /*10930*/  IMAD.MOV.U32 R2, RZ, RZ, c[0x0][0x1a0] ;  /* 0x00006800ff027624 */ /* 0x000fe200078e00ff */
[----:B------:R-:W-:Y:S01]  /*10940*/  LEA R130, P1, R87, R134, 0x1 ;  /* 0x0000008657827211 */ /* 0x000fe200078208ff */
[----:B------:R-:W-:Y:S01]  /*10950*/  IMAD.MOV.U32 R3, RZ, RZ, c[0x0][0x1a4] ;  /* 0x00006900ff037624 */ /* 0x000fe200078e00ff */
[----:B------:R-:W-:Y:S02]  /*10960*/  LOP3.LUT P5, RZ, R121, 0x2, RZ, 0xc0, !PT ;  /* 0x0000000279ff7812 */ /* 0x000fe400078ac0ff */
[----:B------:R-:W-:Y:S02]  /*10970*/  LEA.HI.X R131, R87, R135, R136, 0x1, P1 ;  /* 0x0000008757837211 */ /* 0x000fe400008f0c88 */
[----:B------:R-:W-:Y:S02]  /*10980*/  LOP3.LUT P4, RZ, R121, 0x4, RZ, 0xc0, !PT ;  /* 0x0000000479ff7812 */ /* 0x000fe4000788c0ff */
[C---:B------:R-:W-:Y:S03]  /*10990*/  LEA R86, P0, R2.reuse, R87, 0x5 ;  /* 0x0000005702567211 */ /* 0x040fe600078028ff */
[----:B------:R-:W-:Y:S01]  /*109a0*/  @!PT LDS RZ, [RZ] ;  /* 0x00000000fffff984 */ /* 0x000fe20000000800 */
[----:B------:R-:W-:Y:S01]  /*109b0*/  @!PT LDS RZ, [RZ] ;  /* 0x00000000fffff984 */ /* 0x000fe20000000800 */
[----:B------:R-:W-:Y:S01]  /*109c0*/  @!PT LDS RZ, [RZ] ;  /* 0x00000000fffff984 */ /* 0x000fe20000000800 */
[----:B------:R1:W-:Y:S01]  /*109d0*/  @P6 LDGSTS.E.BYPASS.LTC128B.128 [R116+0x6000], [R130.64] ;  /* 0x0600000082746fae */ /* 0x0003e2000b901d46 */
[C---:B------:R-:W-:Y:S02]  /*109e0*/  @P6 LEA R138, P2, R2.reuse, R130, 0x6 ;  /* 0x00000082028a6211 */ /* 0x040fe400078430ff */
[C-C-:B------:R-:W-:Y:S01]  /*109f0*/  LEA.HI.X R87, R2.reuse, R136, R3.reuse, 0x5, P0 ;  /* 0x0000008802577211 */ /* 0x140fe200000f2c03 */
[----:B------:R-:W-:Y:S01]  /*10a00*/  @!P6 STS [R116+0x6000], RZ ;  /* 0x006000ff7400e388 */ /* 0x000fe20000000800 */
[----:B------:R-:W-:Y:S02]  /*10a10*/  @P6 LEA.HI.X R139, R2, R131, R3, 0x6, P2 ;  /* 0x00000083028b6211 */ /* 0x000fe400010f3403 */
[CC--:B------:R-:W-:Y:S01]  /*10a20*/  @P5 LEA R136, P1, R86.reuse, R134.reuse, 0x1 ;  /* 0x0000008656885211 */ /* 0x0c0fe200078208ff */
[----:B------:R-:W-:Y:S01]  /*10a30*/  @!P6 STS [R116+0x6004], RZ ;  /* 0x006004ff7400e388 */ /* 0x000fe20000000800 */
[C---:B------:R-:W-:Y:S02]  /*10a40*/  @P4 LEA R134, P0, R86.reuse, R134, 0x1 ;  /* 0x0000008656864211 */ /* 0x040fe400078008ff */
[CCC-:B------:R-:W-:Y:S01]  /*10a50*/  @P5 LEA.HI.X R137, R86.reuse, R135.reuse, R87.reuse, 0x1, P1 ;  /* 0x0000008756895211 */ /* 0x1c0fe200008f0c57 */
[----:B------:R-:W-:Y:S01]  /*10a60*/  @!P6 STS.64 [R116+0x6008], RZ ;  /* 0x006008ff7400e388 */ /* 0x000fe20000000a00 */
        /* <DEDUP_REMOVED lines=172> */
.L_x_5905:
        /* <DEDUP_REMOVED lines=47> */
.L_x_5904:
        /* <DEDUP_REMOVED lines=28> */
[----:B------:R1:W2:Y:S01]  /*119e0*/  I2F R87, R94 ;  /* 0x0000005e00577306 */ /* 0x0002a20000201400 */
[CC--:B------:R-:W-:Y:S02]  /*119f0*/  FFMA.FTZ R6, R0.reuse, R99.reuse, R6 ;  /* 0x0000006300067223 */ /* 0x0c0fe40000010006 */
[C---:B------:R-:W-:Y:S02]  /*11a00*/  FFMA.FTZ R4, R0.reuse, R99, R4 ;  /* 0x0000006300047223 */ /* 0x040fe40000010004 */
[----:B------:R-:W-:Y:S01]  /*11a10*/  FFMA.FTZ R10, R0, R97, R10 ;  /* 0x00000061000a7223 */ /* 0x000fe2000001000a */
[----:B------:R-:W-:Y:S01]  /*11a20*/  FMNMX.FTZ R96, R6, R85, !PT ;  /* 0x0000005506607209 */ /* 0x000fe20007810000 */
[C---:B------:R-:W-:Y:S02]  /*11a30*/  FFMA.FTZ R8, R0.reuse, R97, R8 ;  /* 0x0000006100087223 */ /* 0x040fe40000010008 */
[C---:B------:R-:W-:Y:S01]  /*11a40*/  FFMA.FTZ R15, R0.reuse, R92, R15 ;  /* 0x0000005c000f7223 */ /* 0x040fe2000001000f */
[----:B------:R-:W-:Y:S01]  /*11a50*/  FMNMX.FTZ R97, R7, R96, !PT ;  /* 0x0000006007617209 */ /* 0x000fe20007810000 */
[----:B------:R-:W-:Y:S01]  /*11a60*/  FFMA.FTZ R13, R0, R92, R13 ;  /* 0x0000005c000d7223 */ /* 0x000fe2000001000d */
[----:B------:R-:W-:Y:S01]  /*11a70*/  IADD3 R92, R2, 0x38, RZ ;  /* 0x00000038025c7810 */ /* 0x000fe20007ffe0ff */
[----:B------:R-:W-:Y:S01]  /*11a80*/  FFMA.FTZ R18, R0, R91, R18 ;  /* 0x0000005b00127223 */ /* 0x000fe20000010012 */
[----:B------:R-:W-:Y:S01]  /*11a90*/  FMNMX.FTZ R96, R10, R97, !PT ;  /* 0x000000610a607209 */ /* 0x000fe20007810000 */
[C---:B------:R-:W-:Y:S02]  /*11aa0*/  FFMA.FTZ R16, R0.reuse, R91, R16 ;  /* 0x0000005b00107223 */ /* 0x040fe40000010010 */
[CC--:B------:R-:W-:Y:S01]  /*11ab0*/  FFMA.FTZ R11, R0.reuse, R88.reuse, R11 ;  /* 0x00000058000b7223 */ /* 0x0c0fe2000001000b */
[----:B------:R3:W4:Y:S01]  /*11ac0*/  I2F R91, R92 ;  /* 0x0000005c005b7306 */ /* 0x0007220000201400 */
[----:B------:R-:W-:Y:S01]  /*11ad0*/  FFMA.FTZ R9, R0, R88, R9 ;  /* 0x0000005800097223 */ /* 0x000fe20000010009 */
[----:B------:R-:W-:Y:S01]  /*11ae0*/  IADD3 R88, R2, 0x31, RZ ;  /* 0x0000003102587810 */ /* 0x000fe20007ffe0ff */
[-C--:B------:R-:W-:Y:S01]  /*11af0*/  FFMA.FTZ R14, R0, R95.reuse, R14 ;  /* 0x0000005f000e7223 */ /* 0x080fe2000001000e */
[----:B------:R-:W-:Y:S01]  /*11b00*/  IADD3 R2, R2, 0x39, RZ ;  /* 0x0000003902027810 */ /* 0x000fe20007ffe0ff */
[----:B------:R-:W-:Y:S01]  /*11b10*/  FFMA.FTZ R12, R0, R95, R12 ;  /* 0x0000005f000c7223 */ /* 0x000fe2000001000c */
[----:B-1----:R-:W-:Y:S01]  /*11b20*/  FMNMX.FTZ R94, R4, R84, !PT ;  /* 0x00000054045e7209 */ /* 0x002fe20007810000 */
[C---:B------:R-:W-:Y:S01]  /*11b30*/  FFMA.FTZ R19, R0.reuse, R90, R19 ;  /* 0x0000005a00137223 */ /* 0x040fe20000010013 */
[----:B------:R-:W-:Y:S01]  /*11b40*/  FMNMX.FTZ R95, R11, R96, !PT ;  /* 0x000000600b5f7209 */ /* 0x000fe20007810000 */
[----:B------:R-:W-:Y:S01]  /*11b50*/  FFMA.FTZ R17, R0, R90, R17 ;  /* 0x0000005a00117223 */ /* 0x000fe20000010011 */
[----:B------:R-:W-:Y:S01]  /*11b60*/  FMNMX.FTZ R97, R5, R94, !PT ;  /* 0x0000005e05617209 */ /* 0x000fe20007810000 */
[----:B------:R-:W1:Y:S01]  /*11b70*/  I2F R88, R88 ;  /* 0x0000005800587306 */ /* 0x000e620000201400 */
[----:B------:R-:W-:Y:S01]  /*11b80*/  FMNMX.FTZ R94, R14, R95, !PT ;  /* 0x0000005f0e5e7209 */ /* 0x000fe20007810000 */
[----:B------:R-:W-:Y:S01]  /*11b90*/  FFMA.FTZ R22, R0, R93, R22 ;  /* 0x0000005d00167223 */ /* 0x000fe20000010016 */
[----:B------:R-:W-:Y:S01]  /*11ba0*/  FMNMX.FTZ R96, R8, R97, !PT ;  /* 0x0000006108607209 */ /* 0x000fe20007810000 */
[C---:B------:R-:W-:Y:S01]  /*11bb0*/  FFMA.FTZ R23, R0.reuse, R86, R23 ;  /* 0x0000005600177223 */ /* 0x040fe20000010017 */
[----:B------:R-:W-:Y:S01]  /*11bc0*/  FMNMX.FTZ R97, R15, R94, !PT ;  /* 0x0000005e0f617209 */ /* 0x000fe20007810000 */
[C---:B------:R-:W-:Y:S01]  /*11bd0*/  FFMA.FTZ R20, R0.reuse, R93, R20 ;  /* 0x0000005d00147223 */ /* 0x040fe20000010014 */
[----:B------:R-:W-:Y:S01]  /*11be0*/  FMNMX.FTZ R95, R9, R96, !PT ;  /* 0x00000060095f7209 */ /* 0x000fe20007810000 */
[----:B------:R-:W-:Y:S01]  /*11bf0*/  FFMA.FTZ R26, R0, R89, R26 ;  /* 0x00000059001a7223 */ /* 0x000fe2000001001a */
[----:B------:R-:W-:Y:S01]  /*11c00*/  FMNMX.FTZ R94, R18, R97, !PT ;  /* 0x00000061125e7209 */ /* 0x000fe20007810000 */
[----:B------:R-:W5:Y:S01]  /*11c10*/  I2F R2, R2 ;  /* 0x0000000200027306 */ /* 0x000f620000201400 */
[----:B------:R-:W-:Y:S01]  /*11c20*/  FMNMX.FTZ R90, R12, R95, !PT ;  /* 0x0000005f0c5a7209 */ /* 0x000fe20007810000 */
[C---:B------:R-:W-:Y:S01]  /*11c30*/  FFMA.FTZ R21, R0.reuse, R86, R21 ;  /* 0x0000005600157223 */ /* 0x040fe20000010015 */
[----:B------:R-:W-:Y:S01]  /*11c40*/  FMNMX.FTZ R97, R19, R94, !PT ;  /* 0x0000005e13617209 */ /* 0x000fe20007810000 */
[C---:B------:R-:W-:Y:S01]  /*11c50*/  FFMA.FTZ R24, R0.reuse, R89, R24 ;  /* 0x0000005900187223 */ /* 0x040fe20000010018 */
[----:B------:R-:W-:Y:S01]  /*11c60*/  FMNMX.FTZ R95, R13, R90, !PT ;  /* 0x0000005a0d5f7209 */ /* 0x000fe20007810000 */
[----:B------:R-:W-:Y:S01]  /*11c70*/  FFMA.FTZ R25, R0, R3, R25 ;  /* 0x0000000300197223 */ /* 0x000fe20000010019 */
[----:B---3--:R-:W-:Y:S01]  /*11c80*/  FMNMX.FTZ R92, R22, R97, !PT ;  /* 0x00000061165c7209 */ /* 0x008fe20007810000 */
[----:B--2---:R-:W-:Y:S01]  /*11c90*/  FFMA.FTZ R30, R0, R87, R30 ;  /* 0x00000057001e7223 */ /* 0x004fe2000001001e */
[----:B------:R-:W-:Y:S01]  /*11ca0*/  FMNMX.FTZ R90, R16, R95, !PT ;  /* 0x0000005f105a7209 */ /* 0x000fe20007810000 */
[C---:B------:R-:W-:Y:S01]  /*11cb0*/  FFMA.FTZ R28, R0.reuse, R87, R28 ;  /* 0x00000057001c7223 */ /* 0x040fe2000001001c */
[----:B------:R-:W-:Y:S01]  /*11cc0*/  FMNMX.FTZ R95, R23, R92, !PT ;  /* 0x0000005c175f7209 */ /* 0x000fe20007810000 */
[C---:B----4-:R-:W-:Y:S01]  /*11cd0*/  FFMA.FTZ R34, R0.reuse, R91, R34 ;  /* 0x0000005b00227223 */ /* 0x050fe20000010022 */
[----:B------:R-:W-:Y:S01]  /*11ce0*/  FMNMX.FTZ R93, R17, R90, !PT ;  /* 0x0000005a115d7209 */ /* 0x000fe20007810000 */
[-C--:B-1----:R-:W-:Y:S01]  /*11cf0*/  FFMA.FTZ R31, R0, R88.reuse, R31 ;  /* 0x00000058001f7223 */ /* 0x082fe2000001001f */
[----:B------:R-:W-:Y:S01]  /*11d00*/  FMNMX.FTZ R90, R26, R95, !PT ;  /* 0x0000005f1a5a7209 */ /* 0x000fe20007810000 */
[----:B------:R-:W-:Y:S01]  /*11d10*/  FFMA.FTZ R29, R0, R88, R29 ;  /* 0x00000058001d7223 */ /* 0x000fe2000001001d */
[----:B------:R-:W-:Y:S01]  /*11d20*/  FMNMX.FTZ R86, R20, R93, !PT ;  /* 0x0000005d14567209 */ /* 0x000fe20007810000 */
[----:B------:R-:W-:Y:S01]  /*11d30*/  FFMA.FTZ R32, R0, R91, R32 ;  /* 0x0000005b00207223 */ /* 0x000fe20000010020 */
[----:B------:R-:W-:Y:S02]  /*11d40*/  FMNMX.FTZ R93, R27, R90, !PT ;  /* 0x0000005a1b5d7209 */ /* 0x000fe40007810000 */
[----:B------:R-:W-:Y:S02]  /*11d50*/  FMNMX.FTZ R89, R21, R86, !PT ;  /* 0x0000005615597209 */ /* 0x000fe40007810000 */
[----:B------:R-:W-:Y:S01]  /*11d60*/  FMNMX.FTZ R90, R30, R93, !PT ;  /* 0x0000005d1e5a7209 */ /* 0x000fe20007810000 */
[-C--:B-----5:R-:W-:Y:S01]  /*11d70*/  FFMA.FTZ R35, R0, R2.reuse, R35 ;  /* 0x0000000200237223 */ /* 0x0a0fe20000010023 */
[----:B------:R-:W-:Y:S01]  /*11d80*/  FMNMX.FTZ R86, R24, R89, !PT ;  /* 0x0000005918567209 */ /* 0x000fe20007810000 */
[----:B------:R-:W-:Y:S01]  /*11d90*/  FFMA.FTZ R33, R0, R2, R33 ;  /* 0x0000000200217223 */ /* 0x000fe20000010021 */
[----:B------:R-:W-:Y:S02]  /*11da0*/  FMNMX.FTZ R3, R31, R90, !PT ;  /* 0x0000005a1f037209 */ /* 0x000fe40007810000 */
[----:B------:R-:W-:Y:S02]  /*11db0*/  FMNMX.FTZ R87, R25, R86, !PT ;  /* 0x0000005619577209 */ /* 0x000fe40007810000 */
[----:B------:R-:W-:Y:S02]  /*11dc0*/  FMNMX.FTZ R86, R34, R3, !PT ;  /* 0x0000000322567209 */ /* 0x000fe40007810000 */
[----:B------:R-:W-:Y:S02]  /*11dd0*/  FMNMX.FTZ R90, R28, R87, !PT ;  /* 0x000000571c5a7209 */ /* 0x000fe40007810000 */
[----:B------:R-:W-:Y:S02]  /*11de0*/  FMNMX.FTZ R88, R35, R86, !PT ;  /* 0x0000005623587209 */ /* 0x000fe40007810000 */
[----:B------:R-:W-:Y:S04]  /*11df0*/  FMNMX.FTZ R3, R29, R90, !PT ;  /* 0x0000005a1d037209 */ /* 0x000fe80007810000 */
[----:B------:R-:W-:Y:S02]  /*11e00*/  FMNMX.FTZ R2, R32, R3, !PT ;  /* 0x0000000320027209 */ /* 0x000fe40007810000 */
[----:B------:R-:W1:Y:S02]  /*11e10*/  SHFL.BFLY PT, R3, R88, 0x2, 0x1f ;  /* 0x0c401f0058037f89 */ /* 0x000e6400000e0000 */
[----:B------:R-:W-:Y:S06]  /*11e20*/  FMNMX.FTZ R89, R33, R2, !PT ;  /* 0x0000000221597209 */ /* 0x000fec0007810000 */
        /* <DEDUP_REMOVED lines=15> */
[----:B------:R-:W2:Y:S01]  /*11f20*/  MUFU.EX2 R85, R85 ;  /* 0x0000005500557308 */ /* 0x000ea20000000800 */
[----:B------:R-:W-:Y:S02]  /*11f30*/  FMUL.FTZ R96, R3, c[0x0][0x23c] ;  /* 0x00008f0003607a20 */ /* 0x000fe40000410000 */
[----:B------:R-:W-:Y:S02]  /*11f40*/  FMUL.FTZ R84, R86, c[0x0][0x23c] ;  /* 0x00008f0056547a20 */ /* 0x000fe40000410000 */
[--C-:B------:R-:W-:Y:S01]  /*11f50*/  FFMA.FTZ R92, R10, c[0x0][0x23c], -R103.reuse ;  /* 0x00008f000a5c7a23 */ /* 0x100fe20000010867 */
[----:B------:R-:W-:Y:S01]  /*11f60*/  FSEL R96, R96, RZ, P0 ;  /* 0x000000ff60607208 */ /* 0x000fe20000000000 */
[--C-:B------:R-:W-:Y:S01]  /*11f70*/  FFMA.FTZ R87, R11, c[0x0][0x23c], -R103.reuse ;  /* 0x00008f000b577a23 */ /* 0x100fe20000010867 */
[----:B------:R-:W-:Y:S01]  /*11f80*/  ISETP.GT.AND P0, PT, R126, R114, PT ;  /* 0x000000727e00720c */ /* 0x000fe20003f04270 */
        /* <DEDUP_REMOVED lines=63> */
[----:B------:R-:W-:Y:S01]  /*12380*/  FMUL.FTZ R13, R84, R73 ;  /* 0x00000049540d7220 */ /* 0x000fe20000410000 */
[----:B------:R-:W2:Y:S01]  /*12390*/  MUFU.EX2 R100, R100 ;  /* 0x0000006400647308 */ /* 0x000ea20000000800 */
        /* <DEDUP_REMOVED lines=9> */
[----:B------:R-:W-:Y:S01]  /*12430*/  LDSM.16.MT88.4 R20, [R110+0x6800] ;  /* 0x006800006e14783b */ /* 0x000fe20000004200 */
[C---:B------:R-:W-:Y:S01]  /*12440*/  HMMA.16816.F32 R8, R80.reuse, R90, R8 ;  /* 0x0000005a5008723c */ /* 0x040fe20000001808 */
[----:B------:R-:W-:Y:S03]  /*12450*/  MUFU.EX2 R106, R106 ;  /* 0x0000006a006a7308 */ /* 0x000fe60000000800 */
[--C-:B------:R-:W-:Y:S01]  /*12460*/  FFMA.FTZ R107, R26, c[0x0][0x23c], -R103.reuse ;  /* 0x00008f001a6b7a23 */ /* 0x100fe20000010867 */
[----:B--2---:R-:W-:Y:S01]  /*12470*/  F2FP.PACK_AB R16, R100, R97 ;  /* 0x000000616410723e */ /* 0x004fe200000000ff */
[--C-:B------:R-:W-:Y:S02]  /*12480*/  FFMA.FTZ R104, R27, c[0x0][0x23c], -R103.reuse ;  /* 0x00008f001b687a23 */ /* 0x100fe40000010867 */
[C---:B---3--:R-:W-:Y:S03]  /*12490*/  HMMA.16816.F32 R36, R80.reuse, R76, R36 ;  /* 0x0000004c5024723c */ /* 0x048fe60000001824 */
[----:B------:R-:W-:Y:S01]  /*124a0*/  MUFU.EX2 R105, R105 ;  /* 0x0000006900697308 */ /* 0x000fe20000000800 */
[--C-:B------:R-:W-:Y:S02]  /*124b0*/  FFMA.FTZ R136, R24, c[0x0][0x23c], -R96.reuse ;  /* 0x00008f0018887a23 */ /* 0x100fe40000010860 */
[--C-:B------:R-:W-:Y:S02]  /*124c0*/  FFMA.FTZ R135, R25, c[0x0][0x23c], -R96.reuse ;  /* 0x00008f0019877a23 */ /* 0x100fe40000010860 */
[C---:B------:R-:W-:Y:S01]  /*124d0*/  HMMA.16816.F32 R40, R80.reuse, R78, R40 ;  /* 0x0000004e5028723c */ /* 0x040fe20000001828 */
[----:B------:R-:W1:Y:S03]  /*124e0*/  LDSM.16.MT88.4 R76, [R110+0x7000] ;  /* 0x007000006e4c783b */ /* 0x000e660000004200 */
[--C-:B------:R-:W-:Y:S01]  /*124f0*/  FFMA.FTZ R138, R28, c[0x0][0x23c], -R96.reuse ;  /* 0x00008f001c8a7a23 */ /* 0x100fe20000010860 */
[----:B------:R-:W-:Y:S01]  /*12500*/  MUFU.EX2 R107, R107 ;  /* 0x0000006b006b7308 */ /* 0x000fe20000000800 */
[--C-:B------:R-:W-:Y:S02]  /*12510*/  FFMA.FTZ R137, R29, c[0x0][0x23c], -R96.reuse ;  /* 0x00008f001d897a23 */ /* 0x100fe40000010860 */
[--C-:B------:R-:W-:Y:S01]  /*12520*/  FFMA.FTZ R31, R31, c[0x0][0x23c], -R103.reuse ;  /* 0x00008f001f1f7a23 */ /* 0x100fe20000010867 */
[----:B------:R-:W-:Y:S03]  /*12530*/  LDSM.16.MT88.4 R24, [R108+0x6800] ;  /* 0x006800006c18783b */ /* 0x000fe60000004200 */
[--C-:B------:R-:W-:Y:S02]  /*12540*/  FFMA.FTZ R91, R14, c[0x0][0x23c], -R103.reuse ;  /* 0x00008f000e5b7a23 */ /* 0x100fe40000010867 */
[----:B------:R-:W-:Y:S01]  /*12550*/  FMUL.FTZ R14, R85, R74 ;  /* 0x0000004a550e7220 */ /* 0x000fe20000410000 */
[----:B------:R-:W-:Y:S01]  /*12560*/  MUFU.EX2 R104, R104 ;  /* 0x0000006800687308 */ /* 0x000fe20000000800 */
[----:B------:R-:W-:Y:S02]  /*12570*/  FFMA.FTZ R90, R15, c[0x0][0x23c], -R103 ;  /* 0x00008f000f5a7a23 */ /* 0x000fe40000010867 */
[C---:B------:R-:W-:Y:S02]  /*12580*/  FMUL.FTZ R15, R85.reuse, R75 ;  /* 0x0000004b550f7220 */ /* 0x040fe40000410000 */
[----:B------:R-:W-:Y:S01]  /*12590*/  LDSM.16.MT88.4 R72, [R110+0x6400] ;  /* 0x006400006e48783b */ /* 0x000fe20000004200 */
[C---:B------:R-:W-:Y:S02]  /*125a0*/  FMUL.FTZ R70, R85.reuse, R70 ;  /* 0x0000004655467220 */ /* 0x040fe40000410000 */
[C---:B------:R-:W-:Y:S02]  /*125b0*/  FMUL.FTZ R71, R85.reuse, R71 ;  /* 0x0000004755477220 */ /* 0x040fe40000410000 */
[C---:B------:R-:W-:Y:S01]  /*125c0*/  FMUL.FTZ R68, R84.reuse, R68 ;  /* 0x0000004454447220 */ /* 0x040fe20000410000 */
[----:B------:R-:W-:Y:S01]  /*125d0*/  MUFU.EX2 R134, R134 ;  /* 0x0000008600867308 */ /* 0x000fe20000000800 */
[----:B------:R-:W-:Y:S02]  /*125e0*/  FMUL.FTZ R69, R84, R69 ;  /* 0x0000004554457220 */ /* 0x000fe40000410000 */
[----:B------:R-:W-:Y:S02]  /*125f0*/  FFMA.FTZ R101, R85, R132, R101 ;  /* 0x0000008455657223 */ /* 0x000fe40000010065 */
[--C-:B------:R-:W-:Y:S02]  /*12600*/  FFMA.FTZ R89, R18, c[0x0][0x23c], -R103.reuse ;  /* 0x00008f0012597a23 */ /* 0x100fe40000010867 */
[----:B------:R-:W-:Y:S02]  /*12610*/  FFMA.FTZ R88, R19, c[0x0][0x23c], -R103 ;  /* 0x00008f0013587a23 */ /* 0x000fe40000010867 */
[--C-:B------:R-:W-:Y:S01]  /*12620*/  FFMA.FTZ R32, R32, c[0x0][0x23c], -R96.reuse ;  /* 0x00008f0020207a23 */ /* 0x100fe20000010860 */
[----:B------:R-:W-:Y:S01]  /*12630*/  MUFU.EX2 R133, R133 ;  /* 0x0000008500857308 */ /* 0x000fe20000000800 */
[----:B------:R-:W-:Y:S02]  /*12640*/  FFMA.FTZ R96, R33, c[0x0][0x23c], -R96 ;  /* 0x00008f0021607a23 */ /* 0x000fe40000010860 */
[----:B------:R-:W-:Y:S01]  /*12650*/  FFMA.FTZ R98, R84, R129, R98 ;  /* 0x0000008154627223 */ /* 0x000fe20000010062 */
[----:B------:R-:W-:Y:S01]  /*12660*/  MOV R84, R3 ;  /* 0x0000000300547202 */ /* 0x000fe20000000f00 */
[C---:B-1----:R-:W-:Y:S03]  /*12670*/  HMMA.16816.F32 R44, R80.reuse, R76, R44 ;  /* 0x0000004c502c723c */ /* 0x042fe6000000182c */
[----:B------:R-:W-:Y:S02]  /*12680*/  FADD.FTZ R101, R94, R101 ;  /* 0x000000655e657221 */ /* 0x000fe40000010000 */
[----:B------:R-:W-:Y:S01]  /*12690*/  MUFU.EX2 R136, R136 ;  /* 0x0000008800887308 */ /* 0x000fe20000000800 */
[----:B------:R-:W-:Y:S02]  /*126a0*/  FADD.FTZ R98, R95, R98 ;  /* 0x000000625f627221 */ /* 0x000fe40000010000 */
[C---:B------:R-:W-:Y:S01]  /*126b0*/  HMMA.16816.F32 R48, R80.reuse, R78, R48 ;  /* 0x0000004e5030723c */ /* 0x040fe20000001830 */
[----:B------:R-:W1:Y:S03]  /*126c0*/  LDSM.16.MT88.4 R76, [R108+0x7000] ;  /* 0x007000006c4c783b */ /* 0x000e660000004200 */
[----:B------:R-:W-:Y:S02]  /*126d0*/  FADD.FTZ R92, R92, R101 ;  /* 0x000000655c5c7221 */ /* 0x000fe40000010000 */
[----:B------:R-:W-:Y:S01]  /*126e0*/  FADD.FTZ R93, R93, R98 ;  /* 0x000000625d5d7221 */ /* 0x000fe20000010000 */
[----:B------:R-:W-:Y:S05]  /*126f0*/  MUFU.EX2 R135, R135 ;  /* 0x0000008700877308 */ /* 0x000fea0000000800 */
[----:B------:R-:W-:Y:S04]  /*12700*/  FADD.FTZ R86, R86, R93 ;  /* 0x0000005d56567221 */ /* 0x000fe80000010000 */
[----:B------:R-:W-:Y:S01]  /*12710*/  FADD.FTZ R97, R97, R86 ;  /* 0x0000005661617221 */ /* 0x000fe20000010000 */
[----:B------:R-:W-:Y:S03]  /*12720*/  MUFU.EX2 R91, R91 ;  /* 0x0000005b005b7308 */ /* 0x000fe60000000800 */
[----:B------:R-:W-:Y:S07]  /*12730*/  FADD.FTZ R97, R100, R97 ;  /* 0x0000006164617221 */ /* 0x000fee0000010000 */
[----:B------:R-:W2:Y:S10]  /*12740*/  MUFU.EX2 R90, R90 ;  /* 0x0000005a005a7308 */ /* 0x000eb40000000800 */
[----:B------:R-:W-:Y:S01]  /*12750*/  MUFU.EX2 R89, R89 ;  /* 0x0000005900597308 */ /* 0x000fe20000000800 */
[C---:B-1----:R-:W-:Y:S09]  /*12760*/  HMMA.16816.F32 R52, R80.reuse, R76, R52 ;  /* 0x0000004c5034723c */ /* 0x042ff20000001834 */
[----:B------:R-:W1:Y:S01]  /*12770*/  MUFU.EX2 R88, R88 ;  /* 0x0000005800587308 */ /* 0x000e620000000800 */
[C---:B------:R-:W-:Y:S01]  /*12780*/  HMMA.16816.F32 R56, R80.reuse, R78, R56 ;  /* 0x0000004e5038723c */ /* 0x040fe20000001838 */
[----:B------:R-:W3:Y:S02]  /*12790*/  LDSM.16.MT88.4 R76, [R110+0x8000] ;  /* 0x008000006e4c783b */ /* 0x000ee40000004200 */
[----:B--2---:R-:W-:Y:S06]  /*127a0*/  F2FP.PACK_AB R17, R90, R91 ;  /* 0x0000005b5a11723e */ /* 0x004fec00000000ff */
[----:B------:R-:W2:Y:S10]  /*127b0*/  MUFU.EX2 R99, R99 ;  /* 0x0000006300637308 */ /* 0x000eb40000000800 */
[----:B------:R-:W-:Y:S01]  /*127c0*/  MUFU.EX2 R138, R138 ;  /* 0x0000008a008a7308 */ /* 0x000fe20000000800 */
[----:B-1----:R-:W-:Y:S09]  /*127d0*/  F2FP.PACK_AB R19, R88, R89 ;  /* 0x000000595813723e */ /* 0x002ff200000000ff */
[----:B------:R-:W-:Y:S01]  /*127e0*/  MUFU.EX2 R137, R137 ;  /* 0x0000008900897308 */ /* 0x000fe20000000800 */
[C---:B--2---:R-:W-:Y:S01]  /*127f0*/  F2FP.PACK_AB R18, R99.reuse, R102 ;  /* 0x000000666312723e */ /* 0x044fe200000000ff */
[----:B------:R-:W-:Y:S04]  /*12800*/  FADD.FTZ R102, R102, R97 ;  /* 0x0000006166667221 */ /* 0x000fe80000010000 */
[----:B------:R-:W-:Y:S04]  /*12810*/  FADD.FTZ R99, R99, R102 ;  /* 0x0000006663637221 */ /* 0x000fe80000010000 */
[----:B------:R-:W-:Y:S01]  /*12820*/  MUFU.EX2 R32, R32 ;  /* 0x0000002000207308 */ /* 0x000fe20000000800 */
[C---:B---3--:R-:W-:Y:S09]  /*12830*/  HMMA.16816.F32 R60, R80.reuse, R76, R60 ;  /* 0x0000004c503c723c */ /* 0x048ff2000000183c */
[----:B------:R-:W1:Y:S01]  /*12840*/  MUFU.EX2 R129, R96 ;  /* 0x0000006000817308 */ /* 0x000e620000000800 */
[C---:B------:R-:W-:Y:S01]  /*12850*/  HMMA.16816.F32 R64, R80.reuse, R78, R64 ;  /* 0x0000004e5040723c */ /* 0x040fe20000001840 */
[----:B------:R-:W2:Y:S07]  /*12860*/  LDSM.16.MT88.4 R76, [R108+0x8000] ;  /* 0x008000006c4c783b */ /* 0x000eae0000004200 */
[C---:B--2---:R-:W-:Y:S08]  /*12870*/  HMMA.16816.F32 R68, R80.reuse, R76, R68 ;  /* 0x0000004c5044723c */ /* 0x044ff00000001844 */
[----:B------:R-:W-:Y:S01]  /*12880*/  HMMA.16816.F32 R12, R80, R78, R12 ;  /* 0x0000004e500c723c */ /* 0x000fe2000000180c */
[----:B------:R-:W-:Y:S07]  /*12890*/  LDSM.16.MT88.4 R76, [R110+0x6c00] ;  /* 0x006c00006e4c783b */ /* 0x000fee0000004200 */
[C---:B------:R-:W-:Y:S08]  /*128a0*/  HMMA.16816.F32 R4, R16.reuse, R72, R4 ;  /* 0x000000481004723c */ /* 0x040ff00000001804 */
        /* <DEDUP_REMOVED lines=14> */
[C---:B--2---:R-:W-:Y:S07]  /*12990*/  HMMA.16816.F32 R68, R16.reuse, R72, R68 ;  /* 0x000000481044723c */ /* 0x044fee0000001844 */
[--C-:B------:R-:W-:Y:S01]  /*129a0*/  FFMA.FTZ R72, R30, c[0x0][0x23c], -R103.reuse ;  /* 0x00008f001e487a23 */ /* 0x100fe20000010867 */
[----:B------:R-:W-:Y:S04]  /*129b0*/  HMMA.16816.F32 R12, R16, R74, R12 ;  /* 0x0000004a100c723c */ /* 0x000fe8000000180c */
[--C-:B------:R-:W-:Y:S02]  /*129c0*/  FFMA.FTZ R30, R34, c[0x0][0x23c], -R103.reuse ;  /* 0x00008f00221e7a23 */ /* 0x100fe40000010867 */
[----:B------:R-:W-:Y:S01]  /*129d0*/  MUFU.EX2 R34, R31 ;  /* 0x0000001f00227308 */ /* 0x000fe20000000800 */
[----:B------:R-:W-:Y:S01]  /*129e0*/  F2FP.PACK_AB R17, R105, R106 ;  /* 0x0000006a6911723e */ /* 0x000fe200000000ff */
[----:B------:R-:W-:Y:S01]  /*129f0*/  FFMA.FTZ R103, R35, c[0x0][0x23c], -R103 ;  /* 0x00008f0023677a23 */ /* 0x000fe20000010867 */
[----:B------:R-:W-:Y:S03]  /*12a00*/  F2FP.PACK_AB R19, R104, R107 ;  /* 0x0000006b6813723e */ /* 0x000fe600000000ff */
[----:B------:R-:W-:Y:S01]  /*12a10*/  F2FP.PACK_AB R16, R133, R134 ;  /* 0x000000868510723e */ /* 0x000fe200000000ff */
[----:B------:R-:W-:Y:S01]  /*12a20*/  FADD.FTZ R134, R134, R99 ;  /* 0x0000006386867221 */ /* 0x000fe20000010000 */
[----:B------:R-:W-:Y:S02]  /*12a30*/  F2FP.PACK_AB R18, R135, R136 ;  /* 0x000000888712723e */ /* 0x000fe400000000ff */
[----:B------:R2:W-:Y:S01]  /*12a40*/  MUFU.EX2 R85, R30 ;  /* 0x0000001e00557308 */ /* 0x0005e20000000800 */
[----:B-1----:R-:W-:Y:S01]  /*12a50*/  F2FP.PACK_AB R74, R129, R32 ;  /* 0x00000020814a723e */ /* 0x002fe200000000ff */
[----:B------:R-:W-:Y:S01]  /*12a60*/  FADD.FTZ R133, R133, R134 ;  /* 0x0000008685857221 */ /* 0x000fe20000010000 */
[----:B------:R-:W-:Y:S02]  /*12a70*/  MOV R134, R130 ;  /* 0x0000008200867202 */ /* 0x000fe40000000f00 */
[C---:B------:R-:W-:Y:S03]  /*12a80*/  HMMA.16816.F32 R4, R16.reuse, R20, R4 ;  /* 0x000000141004723c */ /* 0x040fe60000001804 */
[----:B------:R-:W-:Y:S02]  /*12a90*/  FADD.FTZ R136, R136, R133 ;  /* 0x0000008588887221 */ /* 0x000fe40000010000 */
[----:B------:R-:W1:Y:S02]  /*12aa0*/  MUFU.EX2 R35, R72 ;  /* 0x0000004800237308 */ /* 0x000e640000000800 */
[----:B------:R-:W-:Y:S01]  /*12ab0*/  FADD.FTZ R135, R135, R136 ;  /* 0x0000008887877221 */ /* 0x000fe20000010000 */
[C---:B------:R-:W-:Y:S01]  /*12ac0*/  HMMA.16816.F32 R8, R16.reuse, R22, R8 ;  /* 0x000000161008723c */ /* 0x040fe20000001808 */
[----:B------:R-:W3:Y:S06]  /*12ad0*/  LDSM.16.MT88.4 R20, [R110+0x7800] ;  /* 0x007800006e14783b */ /* 0x000eec0000004200 */
[----:B------:R-:W4:Y:S01]  /*12ae0*/  MUFU.EX2 R132, R103 ;  /* 0x0000006700847308 */ /* 0x000f220000000800 */
[C---:B------:R-:W-:Y:S01]  /*12af0*/  HMMA.16816.F32 R36, R16.reuse, R24, R36 ;  /* 0x000000181024723c */ /* 0x040fe20000001824 */
[----:B--2---:R-:W-:Y:S07]  /*12b00*/  LDSM.16.MT88.4 R28, [R110+0x7c00] ;  /* 0x007c00006e1c783b */ /* 0x004fee0000004200 */
[C---:B------:R-:W-:Y:S01]  /*12b10*/  HMMA.16816.F32 R40, R16.reuse, R26, R40 ;  /* 0x0000001a1028723c */ /* 0x040fe20000001828 */
[----:B------:R-:W2:Y:S03]  /*12b20*/  LDSM.16.MT88.4 R24, [R108+0x7800] ;  /* 0x007800006c18783b */ /* 0x000ea60000004200 */
[----:B-1----:R-:W-:Y:S02]  /*12b30*/  F2FP.PACK_AB R73, R34, R35 ;  /* 0x000000232249723e */ /* 0x002fe400000000ff */
[C---:B------:R-:W-:Y:S01]  /*12b40*/  F2FP.PACK_AB R72, R137.reuse, R138 ;  /* 0x0000008a8948723e */ /* 0x040fe200000000ff */
[----:B------:R-:W-:Y:S01]  /*12b50*/  FADD.FTZ R138, R138, R135 ;  /* 0x000000878a8a7221 */ /* 0x000fe20000010000 */
[----:B------:R-:W-:Y:S04]  /*12b60*/  MOV R135, R131 ;  /* 0x0000008300877202 */ /* 0x000fe80000000f00 */
[----:B------:R-:W-:Y:S01]  /*12b70*/  FADD.FTZ R137, R137, R138 ;  /* 0x0000008a89897221 */ /* 0x000fe20000010000 */
[----:B----4-:R-:W-:Y:S03]  /*12b80*/  F2FP.PACK_AB R75, R132, R85 ;  /* 0x00000055844b723e */ /* 0x010fe600000000ff */
[----:B------:R-:W-:Y:S04]  /*12b90*/  FADD.FTZ R32, R32, R137 ;  /* 0x0000008920207221 */ /* 0x000fe80000010000 */
[----:B------:R-:W-:Y:S01]  /*12ba0*/  FADD.FTZ R129, R129, R32 ;  /* 0x0000002081817221 */ /* 0x000fe20000010000 */
[C---:B---3--:R-:W-:Y:S08]  /*12bb0*/  HMMA.16816.F32 R44, R16.reuse, R20, R44 ;  /* 0x00000014102c723c */ /* 0x048ff0000000182c */
        /* <DEDUP_REMOVED lines=11> */
[----:B------:R-:W2:Y:S03]  /*12c70*/  LDSM.16.MT88.4 R16, [R108+0x7c00] ;  /* 0x007c00006c10783b */ /* 0x000ea60000004200 */
[----:B------:R-:W-:Y:S04]  /*12c80*/  FADD.FTZ R91, R91, R24 ;  /* 0x000000185b5b7221 */ /* 0x000fe80000010000 */
[C---:B------:R-:W-:Y:S01]  /*12c90*/  HMMA.16816.F32 R80, R72.reuse, R76, R4 ;  /* 0x0000004c4850723c */ /* 0x040fe20000001804 */
[----:B------:R-:W3:Y:S04]  /*12ca0*/  LDSM.16.MT88.4 R4, [R110+0x8c00] ;  /* 0x008c00006e04783b */ /* 0x000ee80000004200 */
[----:B------:R-:W-:Y:S03]  /*12cb0*/  FADD.FTZ R90, R90, R91 ;  /* 0x0000005b5a5a7221 */ /* 0x000fe60000010000 */
[C---:B------:R-:W-:Y:S01]  /*12cc0*/  HMMA.16816.F32 R76, R72.reuse, R78, R8 ;  /* 0x0000004e484c723c */ /* 0x040fe20000001808 */
[----:B------:R-:W4:Y:S03]  /*12cd0*/  LDSM.16.MT88.4 R8, [R108+0x8c00] ;  /* 0x008c00006c08783b */ /* 0x000f260000004200 */
[----:B------:R-:W-:Y:S04]  /*12ce0*/  FADD.FTZ R89, R89, R90 ;  /* 0x0000005a59597221 */ /* 0x000fe80000010000 */
[C---:B-1----:R-:W-:Y:S04]  /*12cf0*/  HMMA.16816.F32 R36, R72.reuse, R20, R36 ;  /* 0x000000144824723c */ /* 0x042fe80000001824 */
[----:B------:R-:W-:Y:S04]  /*12d00*/  FADD.FTZ R89, R88, R89 ;  /* 0x0000005958597221 */ /* 0x000fe80000010000 */
[C---:B------:R-:W-:Y:S04]  /*12d10*/  HMMA.16816.F32 R40, R72.reuse, R22, R40 ;  /* 0x000000164828723c */ /* 0x040fe80000001828 */
[----:B------:R-:W-:Y:S04]  /*12d20*/  FADD.FTZ R106, R106, R89 ;  /* 0x000000596a6a7221 */ /* 0x000fe80000010000 */
[C---:B------:R-:W-:Y:S04]  /*12d30*/  HMMA.16816.F32 R44, R72.reuse, R28, R44 ;  /* 0x0000001c482c723c */ /* 0x040fe8000000182c */
[----:B------:R-:W-:Y:S04]  /*12d40*/  FADD.FTZ R106, R105, R106 ;  /* 0x0000006a696a7221 */ /* 0x000fe80000010000 */
[C---:B------:R-:W-:Y:S04]  /*12d50*/  HMMA.16816.F32 R48, R72.reuse, R30, R48 ;  /* 0x0000001e4830723c */ /* 0x040fe80000001830 */
[----:B------:R-:W-:Y:S04]  /*12d60*/  FADD.FTZ R107, R107, R106 ;  /* 0x0000006a6b6b7221 */ /* 0x000fe80000010000 */
[C---:B--2---:R-:W-:Y:S04]  /*12d70*/  HMMA.16816.F32 R52, R72.reuse, R16, R52 ;  /* 0x000000104834723c */ /* 0x044fe80000001834 */
[----:B------:R-:W-:Y:S04]  /*12d80*/  FADD.FTZ R104, R104, R107 ;  /* 0x0000006b68687221 */ /* 0x000fe80000010000 */
[C---:B------:R-:W-:Y:S04]  /*12d90*/  HMMA.16816.F32 R56, R72.reuse, R18, R56 ;  /* 0x000000124838723c */ /* 0x040fe80000001838 */
[----:B------:R-:W-:Y:S04]  /*12da0*/  FADD.FTZ R35, R35, R104 ;  /* 0x0000006823237221 */ /* 0x000fe80000010000 */
[C---:B---3--:R-:W-:Y:S04]  /*12db0*/  HMMA.16816.F32 R60, R72.reuse, R4, R60 ;  /* 0x00000004483c723c */ /* 0x048fe8000000183c */
[----:B------:R-:W-:Y:S04]  /*12dc0*/  FADD.FTZ R34, R34, R35 ;  /* 0x0000002322227221 */ /* 0x000fe80000010000 */
[C---:B------:R-:W-:Y:S04]  /*12dd0*/  HMMA.16816.F32 R64, R72.reuse, R6, R64 ;  /* 0x000000064840723c */ /* 0x040fe80000001840 */
[----:B------:R-:W-:Y:S04]  /*12de0*/  FADD.FTZ R85, R85, R34 ;  /* 0x0000002255557221 */ /* 0x000fe80000010000 */
[C---:B----4-:R-:W-:Y:S04]  /*12df0*/  HMMA.16816.F32 R68, R72.reuse, R8, R68 ;  /* 0x000000084844723c */ /* 0x050fe80000001844 */
[----:B------:R-:W-:Y:S01]  /*12e00*/  FADD.FTZ R132, R132, R85 ;  /* 0x0000005584847221 */ /* 0x000fe20000010000 */
[----:B------:R-:W-:Y:S03]  /*12e10*/  MOV R85, R2 ;  /* 0x0000000200557202 */ /* 0x000fe60000000f00 */
[----:B------:R-:W-:Y:S01]  /*12e20*/  HMMA.16816.F32 R72, R72, R10, R12 ;  /* 0x0000000a4848723c */ /* 0x000fe2000000180c */
[----:B------:R-:W-:-:S07]  /*12e30*/  @P0 BRA `(.L_x_5906) ;  /* 0xffffd6c000000947 */ /* 0x000fce000383ffff */
.L_x_5902:
        /* <DEDUP_REMOVED lines=193> */
.L_x_5908:
[----:B---34-:R-:W-:Y:S05]  /*13a50*/  BSYNC B0 ;  /* 0x0000000000007941 */ /* 0x018fea0003800000 */
.L_x_5907:
        /* <DEDUP_REMOVED lines=19> */
.L_x_5910:
[----:B------:R-:W-:Y:S05]  /*13b90*/  BSYNC B0 ;  /* 0x0000000000007941 */ /* 0x000fea0003800000 */
.L_x_5909:
        /* <DEDUP_REMOVED lines=10> */
.L_x_5912:
[----:B------:R-:W-:Y:S05]  /*13c40*/  BSYNC B0 ;  /* 0x0000000000007941 */ /* 0x000fea0003800000 */
.L_x_5911:
        /* <DEDUP_REMOVED lines=10> */
.L_x_5914:
[----:B------:R-:W-:Y:S05]  /*13cf0*/  BSYNC B0 ;  /* 0x0000000000007941 */ /* 0x000fea0003800000 */
.L_x_5913:
        /* <DEDUP_REMOVED lines=11> */
.L_x_5915:
        /* <DEDUP_REMOVED lines=13> */
.L_x_6174:


//--------------------- .text._ZN5flash24flash_fwd_splitkv_kernelI23Flash_fwd_kernel_traitsILi96ELi64ELi64ELi4ELb0ELb0EN7cutlass6half_tE19Flash_kernel_traitsILi96ELi64ELi64ELi4ES3_EELb1ELb0ELb1ELb0ELb0ELb1ELb1ELb1EEEvNS_16Flash_fwd_paramsE --------------------------
	.section	.text._ZN5flash24flash_fwd_splitkv_kernelI23Flash_fwd_kernel_traitsILi96ELi64ELi64ELi4ELb0ELb0EN7cutlass6half_tE19Flash_kernel_traitsILi96ELi64ELi64ELi4ES3_EELb1ELb0ELb1ELb0ELb0ELb1ELb1ELb1EEEvNS_16Flash_fwd_paramsE,"ax",@progbits
	.sectioninfo	@"SHI_REGISTERS=168"
	.align	128
        .global         _ZN5flash24flash_fwd_splitkv_kernelI23Flash_fwd_kernel_traitsILi96ELi64ELi64ELi4ELb0ELb0EN7cutlass6half_tE19Flash_kernel_traitsILi96ELi64ELi64ELi4ES3_EELb1ELb0ELb1ELb0ELb0ELb1ELb1ELb1EEEvNS_16Flash_fwd_paramsE
        .type           _ZN5flash24flash_fwd_splitkv_kernelI23Flash_fwd_kernel_traitsILi96ELi64ELi64ELi4ELb0ELb0EN7cutlass6half_tE19Flash_kernel_traitsILi96ELi64ELi64ELi4ES3_EELb1ELb0ELb1ELb0ELb0ELb1ELb1ELb1EEEvNS_16Flash_fwd_paramsE,@function
        .size           _ZN5flash24flash_fwd_splitkv_kernelI23Flash_fwd_kernel_traitsILi96ELi64ELi64ELi4ELb0ELb0EN7cutlass6half_tE19Flash_kernel_traitsILi96ELi64ELi64ELi4ES3_EELb1ELb0ELb1ELb0ELb0ELb1ELb1ELb1EEEvNS_16Flash_fwd_paramsE,(.L_x_6175 - _ZN5flash24flash_fwd_splitkv_kernelI23Flash_fwd_kernel_traitsILi96ELi64ELi64ELi4ELb0ELb0EN7cutlass6half_tE19Flash_kernel_traitsILi96ELi64ELi64ELi4ES3_EELb1ELb0ELb1ELb0ELb0ELb1ELb1ELb1EEEvNS_16Flash_fwd_paramsE)
        .other          _ZN5flash24flash_fwd_splitkv_kernelI23Flash_fwd_kernel_traitsILi96ELi64ELi64ELi4ELb0ELb0EN7cutlass6half_tE19Flash_kernel_traitsILi96ELi64ELi64ELi4ES3_EELb1ELb0ELb1ELb0ELb0ELb1ELb1ELb1EEEvNS_16Flash_fwd_paramsE,@"STO_CUDA_ENTRY STV_DEFAULT"
_ZN5flash24flash_fwd_splitkv_kernelI23Flash_fwd_kernel_traitsILi96ELi64ELi64ELi4ELb0ELb0EN7cutlass6half_tE19Flash_kernel_traitsILi96ELi64ELi64ELi4ES3_EELb1ELb0ELb1ELb0ELb0ELb1ELb1ELb1EEEvNS_16Flash_fwd_paramsE:
.text._ZN5flash24flash_fwd_splitkv_kernelI23Flash_fwd_kernel_traitsILi96ELi64ELi64ELi4ELb0ELb0EN7cutlass6half_tE19Flash_kernel_traitsILi96ELi64ELi64ELi4ES3_EELb1ELb0ELb1ELb0ELb0ELb1ELb1ELb1EEEvNS_16Flash_fwd_paramsE:
        /* <DEDUP_REMOVED lines=53> */
.L_x_5916:
[----:B-1-34-:R-:W-:Y:S02]  /*0350*/  MOV R71, c[0x0][0x218] ;  /* 0x0000860000477a02 */ /* 0x01afe40000000f00 */
.L_x_5917:
        /* <DEDUP_REMOVED lines=87> */
.L_x_5920:
[----:B------:R-:W-:Y:S05]  /*08d0*/  BSYNC B0 ;  /* 0x0000000000007941 */ /* 0x000fea0003800000 */
.L_x_5919:
        /* <DEDUP_REMOVED lines=10> */
.L_x_5922:
[----:B------:R-:W-:Y:S05]  /*0980*/  BSYNC B0 ;  /* 0x0000000000007941 */ /* 0x000fea0003800000 */
.L_x_5921:
        /* <DEDUP_REMOVED lines=10> */
.L_x_5924:
[----:B------:R-:W-:Y:S05]  /*0a30*/  BSYNC B0 ;  /* 0x0000000000007941 */ /* 0x000fea0003800000 */
.L_x_5923:
        /* <DEDUP_REMOVED lines=10> */
.L_x_5926:
[----:B------:R-:W-:Y:S05]  /*0ae0*/  BSYNC B0 ;  /* 0x0000000000007941 */ /* 0x000fea0003800000 */
.L_x_5925:
        /* <DEDUP_REMOVED lines=20> */
.L_x_5918:
        /* <DEDUP_REMOVED lines=93> */
.L_x_5927:
        /* <DEDUP_REMOVED lines=17> */
.L_x_5929:
        /* <DEDUP_REMOVED lines=54> */
.L_x_5928:
        /* <DEDUP_REMOVED lines=52> */
[----:B------:R-:W-:Y:S01]  /*19b0*/  IMAD R120, R19, c[0x0][0x190], RZ ;  /* 0x0000640013787a24 */ /* 0x000fe200078e02ff */
[----:B------:R-:W-:Y:S01]  /*19c0*/  SHF.R.S32.HI R66, RZ, 0x1, R67 ;  /* 0x00000001ff427819 */ /* 0x000fe20000011443 */
[----:B------:R-:W-:Y:S01]  /*19d0*/  IMAD.X R7, R113, 0x1, R5, P1 ;  /* 0x0000000171077824 */ /* 0x000fe200008e0605 */
[----:B------:R-:W-:Y:S01]  /*19e0*/  SHF.R.S32.HI R11, RZ, 0x1f, R67 ;  /* 0x0000001fff0b7819 */ /* 0x000fe20000011443 */
[----:B------:R-:W-:Y:S01]  /*19f0*/  IMAD R120, R18, c[0x0][0x194], R120 ;  /* 0x0000650012787a24 */ /* 0x000fe200078e0278 */
[----:B------:R-:W-:Y:S01]  /*1a00*/  LOP3.LUT R12, R60, 0xfffffffe, RZ, 0xc0, !PT ;  /* 0xfffffffe3c0c7812 */ /* 0x000fe200078ec0ff */
[----:B------:R-:W-:Y:S01]  /*1a10*/  IMAD.WIDE.U32 R16, R18, c[0x0][0x190], R16 ;  /* 0x0000640012107a25 */ /* 0x000fe200078e0010 */
[----:B------:R-:W-:-:S02]  /*1a20*/  LEA.HI R8, R11, R66, RZ, 0x2 ;  /* 0x000000420b087211 */ /* 0x000fc400078f10ff */
[----:B------:R-:W-:Y:S01]  /*1a30*/  ISETP.GE.AND P1, PT, R14, c[0x0][0x220], PT ;  /* 0x000088000e007a0c */ /* 0x000fe20003f26270 */
[----:B------:R-:W-:Y:S01]  /*1a40*/  IMAD.IADD R63, R63, 0x1, -R12 ;  /* 0x000000013f3f7824 */ /* 0x000fe200078e0a0c */
[----:B------:R-:W-:Y:S01]  /*1a50*/  LOP3.LUT R11, R8, 0xfffffffc, RZ, 0xc0, !PT ;  /* 0xfffffffc080b7812 */ /* 0x000fe200078ec0ff */
[----:B------:R-:W-:Y:S01]  /*1a60*/  IMAD R19, R4, c[0x0][0x1b8], RZ ;  /* 0x00006e0004137a24 */ /* 0x000fe200078e02ff */
[----:B------:R-:W-:Y:S01]  /*1a70*/  IADD3 R12, P0, R14, R2, RZ ;  /* 0x000000020e0c7210 */ /* 0x000fe20007f1e0ff */
[----:B------:R-:W-:Y:S01]  /*1a80*/  IMAD.IADD R121, R17, 0x1, R120 ;  /* 0x0000000111797824 */ /* 0x000fe200078e0278 */
[----:B------:R-:W-:Y:S01]  /*1a90*/  IADD3 R66, R66, -R11, RZ ;  /* 0x8000000b42427210 */ /* 0x000fe20007ffe0ff */
[----:B------:R-:W-:Y:S01]  /*1aa0*/  IMAD R2, R6, c[0x0][0x1bc], R19 ;  /* 0x00006f0006027a24 */ /* 0x000fe200078e0213 */
[----:B------:R-:W-:Y:S01]  /*1ab0*/  IADD3 R11, R14, 0x20, RZ ;  /* 0x000000200e0b7810 */ /* 0x000fe20007ffe0ff */
[----:B------:R-:W-:Y:S01]  /*1ac0*/  IMAD.X R13, R15, 0x1, R13, P0 ;  /* 0x000000010f0d7824 */ /* 0x000fe200000e060d */
[----:B------:R-:W-:Y:S01]  /*1ad0*/  SEL R8, RZ, 0x1, P1 ;  /* 0x00000001ff087807 */ /* 0x000fe20000800000 */
[----:B------:R-:W-:Y:S01]  /*1ae0*/  IMAD.MOV.U32 R120, RZ, RZ, R16 ;  /* 0x000000ffff787224 */ /* 0x000fe200078e0010 */
[----:B------:R-:W-:Y:S01]  /*1af0*/  ISETP.GE.AND P0, PT, R11, c[0x0][0x220], PT ;  /* 0x000088000b007a0c */ /* 0x000fe20003f06270 */
[----:B------:R-:W-:Y:S01]  /*1b00*/  IMAD.WIDE.U32 R12, R6, c[0x0][0x1b8], R12 ;  /* 0x00006e00060c7a25 */ /* 0x000fe200078e000c */
[----:B------:R-:W-:-:S02]  /*1b10*/  LOP3.LUT R21, R21, 0xfffffffe, RZ, 0xc0, !PT ;  /* 0xfffffffe15157812 */ /* 0x000fc400078ec0ff */
[----:B------:R-:W-:Y:S01]  /*1b20*/  SEL R5, RZ, 0xffffffff, P0 ;  /* 0xffffffffff057807 */ /* 0x000fe20000000000 */
[----:B------:R-:W-:Y:S01]  /*1b30*/  IMAD.MOV.U32 R16, RZ, RZ, R12 ;  /* 0x000000ffff107224 */ /* 0x000fe200078e000c */
[----:B------:R-:W-:Y:S01]  /*1b40*/  SHF.R.S32.HI R12, RZ, 0x1f, R71 ;  /* 0x0000001fff0c7819 */ /* 0x000fe20000011447 */
[----:B------:R-:W-:Y:S01]  /*1b50*/  IMAD.U32 R109, R109, 0x20, R10 ;  /* 0x000000206d6d7824 */ /* 0x000fe200078e000a */
[----:B------:R-:W-:Y:S01]  /*1b60*/  IADD3 R10, R14, 0x40, RZ ;  /* 0x000000400e0a7810 */ /* 0x000fe20007ffe0ff */
[----:B------:R-:W-:Y:S01]  /*1b70*/  IMAD.SHL.U32 R5, R5, 0x2, RZ ;  /* 0x0000000205057824 */ /* 0x000fe200078e00ff */
[----:B------:R-:W-:Y:S01]  /*1b80*/  IADD3 R64, R64, -R21, RZ ;  /* 0x8000001540407210 */ /* 0x000fe20007ffe0ff */
[----:B------:R-:W-:Y:S01]  /*1b90*/  IMAD.IADD R17, R13, 0x1, R2 ;  /* 0x000000010d117824 */ /* 0x000fe200078e0202 */
[----:B------:R-:W-:Y:S01]  /*1ba0*/  ISETP.GE.AND P0, PT, R10, c[0x0][0x220], PT ;  /* 0x000088000a007a0c */ /* 0x000fe20003f06270 */
[----:B------:R-:W-:Y:S01]  /*1bb0*/  IMAD.SHL.U32 R78, R78, 0x4, RZ ;  /* 0x000000044e4e7824 */ /* 0x000fe200078e00ff */
[----:B------:R-:W-:Y:S01]  /*1bc0*/  LOP3.LUT R13, R5, 0x2, R8, 0xe2, !PT ;  /* 0x00000002050d7812 */ /* 0x000fe200078ee208 */
[----:B------:R-:W-:Y:S01]  /*1bd0*/  IMAD R5, R7, c[0x0][0x1a0], RZ ;  /* 0x0000680007057a24 */ /* 0x000fe200078e02ff */
[----:B------:R-:W-:Y:S01]  /*1be0*/  LEA.HI R7, R12, R71, RZ, 0x6 ;  /* 0x000000470c077211 */ /* 0x000fe200078f30ff */
[----:B------:R-:W-:Y:S01]  /*1bf0*/  IMAD R79, R112, R77, R78 ;  /* 0x0000004d704f7224 */ /* 0x000fe200078e024e */
[----:B------:R-:W-:Y:S01]  /*1c00*/  SEL R82, RZ, 0x4, P0 ;  /* 0x00000004ff527807 */ /* 0x000fe20000000000 */
[----:B------:R-:W-:Y:S01]  /*1c10*/  IMAD R5, R86, c[0x0][0x1a4], R5 ;  /* 0x0000690056057a24 */ /* 0x000fe200078e0205 */
[----:B------:R-:W-:Y:S01]  /*1c20*/  SHF.R.S32.HI R7, RZ, 0x6, R7 ;  /* 0x00000006ff077819 */ /* 0x000fe20000011407 */
[----:B------:R-:W-:Y:S01]  /*1c30*/  IMAD.MOV.U32 R91, RZ, RZ, 0x5 ;  /* 0x00000005ff5b7424 */ /* 0x000fe200078e00ff */
[----:B------:R-:W-:Y:S01]  /*1c40*/  IADD3 R126, P0, R14, R0, RZ ;  /* 0x000000000e7e7210 */ /* 0x000fe20007f1e0ff */
[----:B------:R-:W-:Y:S01]  /*1c50*/  IMAD.MOV.U32 R2, RZ, RZ, c[0x0][0x198] ;  /* 0x00006600ff027624 */ /* 0x000fe200078e00ff */
[----:B------:R-:W-:Y:S01]  /*1c60*/  IMNMX R88, R114, R7, !PT ;  /* 0x0000000772587217 */ /* 0x000fe20007800200 */
[----:B------:R-:W-:Y:S01]  /*1c70*/  IMAD R7, R113, c[0x0][0x198], RZ ;  /* 0x0000660071077a24 */ /* 0x000fe200078e02ff */
[----:B------:R-:W-:Y:S01]  /*1c80*/  IADD3.X R127, R15, R9, RZ, P0, !PT ;  /* 0x000000090f7f7210 */ /* 0x000fe200007fe4ff */
[----:B------:R-:W-:Y:S01]  /*1c90*/  IMAD.IADD R78, R78, 0x1, R79 ;  /* 0x000000014e4e7824 */ /* 0x000fe200078e024f */
[----:B------:R-:W-:Y:S01]  /*1ca0*/  ISETP.GT.AND P0, PT, R85, R88, PT ;  /* 0x000000585500720c */ /* 0x000fe20003f04270 */
[----:B------:R-:W-:Y:S01]  /*1cb0*/  IMAD.WIDE.U32 R86, R86, c[0x0][0x1a0], R16 ;  /* 0x0000680056567a25 */ /* 0x000fe200078e0010 */
[----:B------:R-:W-:-:S02]  /*1cc0*/  MOV R8, c[0x0][0x1a0] ;  /* 0x0000680000087a02 */ /* 0x000fc40000000f00 */
[----:B------:R-:W-:Y:S01]  /*1cd0*/  LOP3.LUT R82, R13, R82, RZ, 0xfc, !PT ;  /* 0x000000520d527212 */ /* 0x000fe200078efcff */
[----:B------:R-:W-:Y:S01]  /*1ce0*/  IMAD R69, R110, c[0x0][0x1ac], R69 ;  /* 0x00006b006e457a24 */ /* 0x000fe200078e0245 */
[-C--:B------:R-:W-:Y:S01]  /*1cf0*/  SHF.L.U64.HI R61, R8, R91.reuse, c[0x0][0x1a4] ;  /* 0x00006900083d7619 */ /* 0x080fe2000001025b */
        /* <DEDUP_REMOVED lines=102> */
.L_x_5979:
        /* <DEDUP_REMOVED lines=19> */
.L_x_5932:
[----:B------:R-:W-:Y:S05]  /*2490*/  BSYNC B0 ;  /* 0x0000000000007941 */ /* 0x000fea0003800000 */
.L_x_5931:
        /* <DEDUP_REMOVED lines=18> */
.L_x_5934:
[----:B------:R-:W-:Y:S05]  /*25c0*/  BSYNC B0 ;  /* 0x0000000000007941 */ /* 0x000fea0003800000 */
.L_x_5933:
[----:B------:R-:W-:Y:S01]  /*25d0*/  ISETP.NE.AND P6, PT, RZ, UR4, PT ;  /* 0x00000004ff007c0c */ /* 0x000fe2000bfc5270 */
[----:B------:R-:W-:Y:S01]  /*25e0*/  IMAD.MOV.U32 R97, RZ, RZ, c[0x0][0x290] ;  /* 0x0000a400ff617624 */ /* 0x000fe200078e00ff */
        /* <DEDUP_REMOVED lines=67> */
.L_x_5940:
[----:B------:R-:W-:Y:S05]  /*2a20*/  BSYNC B0 ;  /* 0x0000000000007941 */ /* 0x000fea0003800000 */
.L_x_5939:
        /* <DEDUP_REMOVED lines=54> */
.L_x_5942:
[----:B------:R-:W-:Y:S05]  /*2d90*/  BSYNC B0 ;  /* 0x0000000000007941 */ /* 0x000fea0003800000 */
.L_x_5941:
        /* <DEDUP_REMOVED lines=53> */
.L_x_5938:
[----:B------:R-:W-:Y:S05]  /*30f0*/  BSYNC B1 ;  /* 0x0000000000017941 */ /* 0x000fea0003800000 */
.L_x_5937:
        /* <DEDUP_REMOVED lines=61> */
.L_x_5946:
[----:B------:R-:W-:Y:S05]  /*34d0*/  BSYNC B0 ;  /* 0x0000000000007941 */ /* 0x000fea0003800000 */
.L_x_5945:
        /* <DEDUP_REMOVED lines=54> */
.L_x_5948:
[----:B------:R-:W-:Y:S05]  /*3840*/  BSYNC B0 ;  /* 0x0000000000007941 */ /* 0x000fea0003800000 */
.L_x_5947:
        /* <DEDUP_REMOVED lines=53> */
.L_x_5944:
[----:B------:R-:W-:Y:S05]  /*3ba0*/  BSYNC B1 ;  /* 0x0000000000017941 */ /* 0x000fea0003800000 */
.L_x_5943:
        /* <DEDUP_REMOVED lines=8> */
.L_x_5936:
        /* <DEDUP_REMOVED lines=94> */
.L_x_5955:
[----:B------:R-:W-:Y:S05]  /*4210*/  BSYNC B0 ;  /* 0x0000000000007941 */ /* 0x000fea0003800000 */
.L_x_5954:
[----:B-----5:R3:W-:Y:S02]  /*4220*/  STG.E.128 [R132.64], R52 ;  /* 0x0000003484007986 */ /* 0x0207e4000c101d06 */
.L_x_5953:
[----:B------:R-:W-:Y:S05]  /*4230*/  BSYNC B1 ;  /* 0x0000000000017941 */ /* 0x000fea0003800000 */
.L_x_5952:
        /* <DEDUP_REMOVED lines=92> */
.L_x_5959:
[----:B------:R-:W-:Y:S05]  /*4800*/  BSYNC B0 ;  /* 0x0000000000007941 */ /* 0x000fea0003800000 */
.L_x_5958:
[----:B-----5:R4:W-:Y:S02]  /*4810*/  STG.E.128 [R132.64+0x40], R52 ;  /* 0x0000403484007986 */ /* 0x0209e4000c101d06 */
.L_x_5957:
[----:B------:R-:W-:Y:S05]  /*4820*/  BSYNC B1 ;  /* 0x0000000000017941 */ /* 0x000fea0003800000 */
.L_x_5956:
        /* <DEDUP_REMOVED lines=91> */
.L_x_5961:
[----:B------:R-:W-:Y:S05]  /*4de0*/  BSYNC B0 ;  /* 0x0000000000007941 */ /* 0x000fea0003800000 */
.L_x_5960:
[----:B-----5:R4:W-:Y:S02]  /*4df0*/  STG.E.128 [R132.64+0x80], R52 ;  /* 0x0000803484007986 */ /* 0x0209e4000c101d06 */
.L_x_5951:
[----:B------:R-:W-:Y:S05]  /*4e00*/  BSYNC B2 ;  /* 0x0000000000027941 */ /* 0x000fea0003800000 */
.L_x_5950:
        /* <DEDUP_REMOVED lines=98> */
.L_x_5967:
[----:B------:R-:W-:Y:S05]  /*5430*/  BSYNC B0 ;  /* 0x0000000000007941 */ /* 0x000fea0003800000 */
.L_x_5966:
[----:B-----5:R4:W-:Y:S02]  /*5440*/  STG.E.128 [R134.64], R52 ;  /* 0x0000003486007986 */ /* 0x0209e4000c101d06 */
.L_x_5965:
[----:B------:R-:W-:Y:S05]  /*5450*/  BSYNC B1 ;  /* 0x0000000000017941 */ /* 0x000fea0003800000 */
.L_x_5964:
        /* <DEDUP_REMOVED lines=98> */
.L_x_5971:
[----:B------:R-:W-:Y:S05]  /*5a80*/  BSYNC B0 ;  /* 0x0000000000007941 */ /* 0x000fea0003800000 */
.L_x_5970:
[----:B-----5:R4:W-:Y:S02]  /*5a90*/  STG.E.128 [R134.64+0x40], R52 ;  /* 0x0000403486007986 */ /* 0x0209e4000c101d06 */
.L_x_5969:
[----:B------:R-:W-:Y:S05]  /*5aa0*/  BSYNC B1 ;  /* 0x0000000000017941 */ /* 0x000fea0003800000 */
.L_x_5968:
        /* <DEDUP_REMOVED lines=97> */
.L_x_5973:
[----:B------:R-:W-:Y:S05]  /*60c0*/  BSYNC B0 ;  /* 0x0000000000007941 */ /* 0x000fea0003800000 */
.L_x_5972:
[----:B-----5:R4:W-:Y:S02]  /*60d0*/  STG.E.128 [R134.64+0x80], R52 ;  /* 0x0000803486007986 */ /* 0x0209e4000c101d06 */
.L_x_5963:
[----:B------:R-:W-:Y:S05]  /*60e0*/  BSYNC B2 ;  /* 0x0000000000027941 */ /* 0x000fea0003800000 */
.L_x_5962:
        /* <DEDUP_REMOVED lines=8> */
.L_x_5935:
        /* <DEDUP_REMOVED lines=11> */
.L_x_5975:
[----:B------:R-:W-:Y:S05]  /*6220*/  BSYNC B0 ;  /* 0x0000000000007941 */ /* 0x000fea0003800000 */
.L_x_5974:
        /* <DEDUP_REMOVED lines=12> */
.L_x_5976:
[----:B------:R-:W-:Y:S05]  /*62f0*/  BSYNC B0 ;  /* 0x0000000000007941 */ /* 0x000fea0003800000 */
.L_x_5949:
        /* <DEDUP_REMOVED lines=80> */
.L_x_5977:
        /* <DEDUP_REMOVED lines=8> */
.L_x_5978:
[----:B------:R-:W-:Y:S04]  /*6880*/  IADD3 R9, R9, -0x1, RZ ;  /* 0xffffffff09097810 */ /* 0x000fe80007ffe0ff */
[----:B------:R-:W-:Y:S11]  /*6890*/  ISETP.GT.AND P0, PT, R9, R88, PT ;  /* 0x000000580900720c */ /* 0x000ff60003f04270 */
[----:B------:R-:W-:Y:S02]  /*68a0*/  @!UPT UIADD3 URZ, URZ, URZ, URZ ;  /* 0x0000003f3f3ff290 */ /* 0x000fe4000fffe03f */
[----:B------:R-:W-:-:S05]  /*68b0*/  @P0 BRA `(.L_x_5979) ;  /* 0xffffbaa000000947 */ /* 0x000fca000383ffff */
.L_x_5930:
        /* <DEDUP_REMOVED lines=91> */
.L_x_5988:
[----:B------:R-:W-:Y:S05]  /*6e70*/  BSYNC B0 ;  /* 0x0000000000007941 */ /* 0x000fea0003800000 */
.L_x_5987:
[----:B-----5:R3:W-:Y:S04]  /*6e80*/  STS.64 [R116], R16 ;  /* 0x0000001074007388 */ /* 0x0207e80000000a00 */
[----:B------:R3:W-:Y:S02]  /*6e90*/  STS.64 [R116+0x8], R18 ;  /* 0x0000081274007388 */ /* 0x0007e40000000a00 */
.L_x_5986:
[----:B------:R-:W-:Y:S05]  /*6ea0*/  BSYNC B1 ;  /* 0x0000000000017941 */ /* 0x000fea0003800000 */
.L_x_5985:
        /* <DEDUP_REMOVED lines=46> */
.L_x_5992:
[----:B------:R-:W-:Y:S05]  /*7190*/  BSYNC B0 ;  /* 0x0000000000007941 */ /* 0x000fea0003800000 */
.L_x_5991:
[----:B-----5:R1:W-:Y:S02]  /*71a0*/  STS.128 [R116+0x1000], R16 ;  /* 0x0010001074007388 */ /* 0x0203e40000000c00 */
.L_x_5990:
[----:B------:R-:W-:Y:S05]  /*71b0*/  BSYNC B1 ;  /* 0x0000000000017941 */ /* 0x000fea0003800000 */
.L_x_5989:
        /* <DEDUP_REMOVED lines=47> */
.L_x_5994:
[----:B------:R-:W-:Y:S05]  /*74b0*/  BSYNC B0 ;  /* 0x0000000000007941 */ /* 0x000fea0003800000 */
.L_x_5993:
[----:B-----5:R3:W-:Y:S02]  /*74c0*/  STS.128 [R116+0x2000], R16 ;  /* 0x0020001074007388 */ /* 0x0207e40000000c00 */
.L_x_5984:
[----:B------:R-:W-:Y:S05]  /*74d0*/  BSYNC B2 ;  /* 0x0000000000027941 */ /* 0x000fea0003800000 */
.L_x_5983:
        /* <DEDUP_REMOVED lines=61> */
.L_x_5999:
[----:B------:R-:W-:Y:S05]  /*78b0*/  BSYNC B0 ;  /* 0x0000000000007941 */ /* 0x000fea0003800000 */
.L_x_5998:
[----:B-----5:R3:W-:Y:S02]  /*78c0*/  STS.128 [R116+0x800], R16 ;  /* 0x0008001074007388 */ /* 0x0207e40000000c00 */
.L_x_5997:
[----:B------:R-:W-:Y:S05]  /*78d0*/  BSYNC B1 ;  /* 0x0000000000017941 */ /* 0x000fea0003800000 */
.L_x_5996:
        /* <DEDUP_REMOVED lines=46> */
.L_x_6003:
[----:B------:R-:W-:Y:S05]  /*7bc0*/  BSYNC B0 ;  /* 0x0000000000007941 */ /* 0x000fea0003800000 */
.L_x_6002:
[----:B-----5:R1:W-:Y:S02]  /*7bd0*/  STS.128 [R116+0x1800], R12 ;  /* 0x0018000c74007388 */ /* 0x0203e40000000c00 */
.L_x_6001:
[----:B------:R-:W-:Y:S05]  /*7be0*/  BSYNC B1 ;  /* 0x0000000000017941 */ /* 0x000fea0003800000 */
.L_x_6000:
        /* <DEDUP_REMOVED lines=44> */
.L_x_6005:
[----:B------:R-:W-:Y:S05]  /*7eb0*/  BSYNC B0 ;  /* 0x0000000000007941 */ /* 0x000fea0003800000 */
.L_x_6004:
[----:B-----5:R1:W-:Y:S01]  /*7ec0*/  STS.128 [R116+0x2800], R28 ;  /* 0x0028001c74007388 */ /* 0x0203e20000000c00 */
[----:B------:R-:W-:Y:S05]  /*7ed0*/  BRA `(.L_x_5995) ;  /* 0x0000269000007947 */ /* 0x000fea0003800000 */
.L_x_5982:
        /* <DEDUP_REMOVED lines=92> */
.L_x_6011:
[----:B------:R-:W-:Y:S05]  /*84a0*/  BSYNC B0 ;  /* 0x0000000000007941 */ /* 0x000fea0003800000 */
.L_x_6010:
[----:B-----5:R3:W-:Y:S04]  /*84b0*/  STS.64 [R116], R24 ;  /* 0x0000001874007388 */ /* 0x0207e80000000a00 */
[----:B------:R3:W-:Y:S02]  /*84c0*/  STS.64 [R116+0x8], R26 ;  /* 0x0000081a74007388 */ /* 0x0007e40000000a00 */
.L_x_6009:
[----:B------:R-:W-:Y:S05]  /*84d0*/  BSYNC B1 ;  /* 0x0000000000017941 */ /* 0x000fea0003800000 */
.L_x_6008:
        /* <DEDUP_REMOVED lines=87> */
.L_x_6015:
[----:B------:R-:W-:Y:S05]  /*8a50*/  BSYNC B0 ;  /* 0x0000000000007941 */ /* 0x000fea0003800000 */
.L_x_6014:
[----:B-----5:R1:W-:Y:S02]  /*8a60*/  STS.128 [R116+0x1000], R24 ;  /* 0x0010001874007388 */ /* 0x0203e40000000c00 */
.L_x_6013:
[----:B------:R-:W-:Y:S05]  /*8a70*/  BSYNC B1 ;  /* 0x0000000000017941 */ /* 0x000fea0003800000 */
.L_x_6012:
        /* <DEDUP_REMOVED lines=86> */
.L_x_6017:
[----:B------:R-:W-:Y:S05]  /*8fe0*/  BSYNC B0 ;  /* 0x0000000000007941 */ /* 0x000fea0003800000 */
.L_x_6016:
[----:B-----5:R3:W-:Y:S02]  /*8ff0*/  STS.128 [R116+0x2000], R24 ;  /* 0x0020001874007388 */ /* 0x0207e40000000c00 */
.L_x_6007:
[----:B------:R-:W-:Y:S05]  /*9000*/  BSYNC B2 ;  /* 0x0000000000027941 */ /* 0x000fea0003800000 */
.L_x_6006:
        /* <DEDUP_REMOVED lines=94> */
.L_x_6021:
[----:B------:R-:W-:Y:S05]  /*95f0*/  BSYNC B0 ;  /* 0x0000000000007941 */ /* 0x000fea0003800000 */
.L_x_6020:
[----:B-----5:R1:W-:Y:S02]  /*9600*/  STS.128 [R116+0x800], R16 ;  /* 0x0008001074007388 */ /* 0x0203e40000000c00 */
.L_x_6019:
[----:B------:R-:W-:Y:S05]  /*9610*/  BSYNC B1 ;  /* 0x0000000000017941 */ /* 0x000fea0003800000 */
.L_x_6018:
        /* <DEDUP_REMOVED lines=90> */
.L_x_6025:
[----:B------:R-:W-:Y:S05]  /*9bc0*/  BSYNC B0 ;  /* 0x0000000000007941 */ /* 0x000fea0003800000 */
.L_x_6024:
[----:B-----5:R1:W-:Y:S02]  /*9bd0*/  STS.128 [R116+0x1800], R16 ;  /* 0x0018001074007388 */ /* 0x0203e40000000c00 */
.L_x_6023:
[----:B------:R-:W-:Y:S05]  /*9be0*/  BSYNC B1 ;  /* 0x0000000000017941 */ /* 0x000fea0003800000 */
.L_x_6022:
        /* <DEDUP_REMOVED lines=91> */
.L_x_6027:
[----:B------:R-:W-:Y:S05]  /*a1a0*/  BSYNC B0 ;  /* 0x0000000000007941 */ /* 0x000fea0003800000 */
.L_x_6026:
[----:B-----5:R1:W-:Y:S01]  /*a1b0*/  STS.128 [R116+0x2800], R12 ;  /* 0x0028000c74007388 */ /* 0x0203e20000000c00 */
[----:B------:R-:W-:Y:S05]  /*a1c0*/  BRA `(.L_x_5995) ;  /* 0x000003a000007947 */ /* 0x000fea0003800000 */
.L_x_5981:
        /* <DEDUP_REMOVED lines=29> */
.L_x_6029:
[----:B------:R-:W-:Y:S05]  /*a3a0*/  BSYNC B0 ;  /* 0x0000000000007941 */ /* 0x000fea0003800000 */
.L_x_6028:
        /* <DEDUP_REMOVED lines=28> */
.L_x_5995:
[----:B------:R-:W-:Y:S05]  /*a570*/  BSYNC B3 ;  /* 0x0000000000037941 */ /* 0x000fea0003800000 */
.L_x_5980:
        /* <DEDUP_REMOVED lines=34> */
.L_x_6032:
[----:B------:R1:W-:Y:S02]  /*a7a0*/  STS.128 [R116+0x5000], RZ ;  /* 0x005000ff74007388 */ /* 0x0003e40000000c00 */
.L_x_6031:
[----:B------:R-:W-:Y:S05]  /*a7b0*/  BSYNC B0 ;  /* 0x0000000000007941 */ /* 0x000fea0003800000 */
.L_x_6030:
        /* <DEDUP_REMOVED lines=32> */
.L_x_6034:
[----:B------:R-:W-:Y:S05]  /*a9c0*/  BSYNC B0 ;  /* 0x0000000000007941 */ /* 0x000fea0003800000 */
.L_x_6033:
        /* <DEDUP_REMOVED lines=50> */
.L_x_6037:
[----:B------:R4:W-:Y:S02]  /*acf0*/  STS.128 [R116+0x8000], RZ ;  /* 0x008000ff74007388 */ /* 0x0009e40000000c00 */
.L_x_6036:
[----:B-1----:R-:W-:Y:S05]  /*ad00*/  BSYNC B0 ;  /* 0x0000000000007941 */ /* 0x002fea0003800000 */
.L_x_6035:
        /* <DEDUP_REMOVED lines=35> */
.L_x_6040:
[----:B------:R1:W-:Y:S02]  /*af40*/  STS.128 [R116+0x8800], RZ ;  /* 0x008800ff74007388 */ /* 0x0003e40000000c00 */
.L_x_6039:
[----:B------:R-:W-:Y:S05]  /*af50*/  BSYNC B0 ;  /* 0x0000000000007941 */ /* 0x000fea0003800000 */
.L_x_6038:
[----:B------:R-:W-:Y:S01]  /*af60*/  LOP3.LUT R67, R67, 0x7fffffe, RZ, 0xc0, !PT ;  /* 0x07fffffe43437812 */ /* 0x000fe200078ec0ff */
[----:B------:R-:W-:Y:S01]  /*af70*/  IMAD.SHL.U32 R66, R66, 0x40, RZ ;  /* 0x0000004042427824 */ /* 0x000fe200078e00ff */
[----:B------:R-:W-:Y:S01]  /*af80*/  LEA.HI R8, R65, R65, RZ, 0x1 ;  /* 0x0000004141087211 */ /* 0x000fe200078f08ff */
[----:B------:R-:W-:Y:S01]  /*af90*/  IMAD.SHL.U32 R64, R64, 0x8, RZ ;  /* 0x0000000840407824 */ /* 0x000fe200078e00ff */
[----:B-1----:R-:W-:Y:S01]  /*afa0*/  SHF.R.S32.HI R3, RZ, 0x1f, R68 ;  /* 0x0000001fff037819 */ /* 0x002fe20000011444 */
        /* <DEDUP_REMOVED lines=20> */
[----:B------:R-:W-:Y:S01]  /*b0f0*/  LOP3.LUT R3, R64, R3, RZ, 0x3c, !PT ;  /* 0x0000000340037212 */ /* 0x000fe200078e3cff */
[----:B------:R-:W-:Y:S01]  /*b100*/  IMAD R7, R89, 0x40, R124 ;  /* 0x0000004059077824 */ /* 0x000fe200078e027c */
[----:B------:R-:W-:-:S03]  /*b110*/  LOP3.LUT R5, R5, R66, RZ, 0x3c, !PT ;  /* 0x0000004205057212 */ /* 0x000fc600078e3cff */
[----:B------:R-:W-:Y:S01]  /*b120*/  IMAD.U32 R112, R112, 0x20, R3 ;  /* 0x0000002070707824 */ /* 0x000fe200078e0003 */
[----:B------:R-:W-:Y:S01]  /*b130*/  IADD3 R90, R7, 0x1, RZ ;  /* 0x00000001075a7810 */ /* 0x000fe20007ffe0ff */
[----:B------:R-:W-:Y:S01]  /*b140*/  IMAD.IADD R113, R5, 0x1, R8 ;  /* 0x0000000105717824 */ /* 0x000fe200078e0208 */
[C---:B------:R-:W-:Y:S01]  /*b150*/  IADD3 R92, R7.reuse, 0x9, RZ ;  /* 0x00000009075c7810 */ /* 0x040fe20007ffe0ff */
[----:B------:R-:W-:Y:S01]  /*b160*/  IMAD.SHL.U32 R112, R112, 0x2, RZ ;  /* 0x0000000270707824 */ /* 0x000fe200078e00ff */
[----:B------:R-:W-:Y:S01]  /*b170*/  IADD3 R96, R7, 0x10, RZ ;  /* 0x0000001007607810 */ /* 0x000fe20007ffe0ff */
[----:B------:R-:W-:Y:S01]  /*b180*/  IMAD.SHL.U32 R113, R113, 0x2, RZ ;  /* 0x0000000271717824 */ /* 0x000fe200078e00ff */
[----:B------:R-:W-:Y:S01]  /*b190*/  I2F R93, R92 ;  /* 0x0000005c005d7306 */ /* 0x000fe20000201400 */
[----:B------:R-:W-:Y:S01]  /*b1a0*/  IMAD.MOV.U32 R3, RZ, RZ, 0x20 ;  /* 0x00000020ff037424 */ /* 0x000fe200078e00ff */
[----:B--23--:R-:W-:Y:S01]  /*b1b0*/  LDSM.16.M88.4 R28, [R112+0x3000] ;  /* 0x00300000701c783b */ /* 0x00cfe20000000200 */
[----:B------:R-:W-:Y:S01]  /*b1c0*/  IMAD R111, R4, 0x2, R113 ;  /* 0x00000002046f7824 */ /* 0x000fe200078e0271 */
[----:B------:R-:W-:Y:S01]  /*b1d0*/  IADD3 R98, R7, 0x18, RZ ;  /* 0x0000001807627810 */ /* 0x000fe20007ffe0ff */
[----:B------:R-:W-:Y:S01]  /*b1e0*/  IMAD.IADD R110, R5, 0x1, R110 ;  /* 0x00000001056e7824 */ /* 0x000fe200078e026e */
[----:B------:R-:W1:Y:S01]  /*b1f0*/  LDSM.16.M88.4 R16, [R113] ;  /* 0x000000007110783b */ /* 0x000e620000000200 */
[----:B------:R-:W-:Y:S01]  /*b200*/  SEL R3, R3, 0xffffffe0, !P1 ;  /* 0xffffffe003037807 */ /* 0x000fe20004800000 */
[----:B------:R-:W-:Y:S02]  /*b210*/  I2F R95, R96 ;  /* 0x00000060005f7306 */ /* 0x000fe40000201400 */
[----:B------:R-:W-:Y:S02]  /*b220*/  LDSM.16.M88.4 R68, [R111] ;  /* 0x000000006f44783b */ /* 0x000fe40000000200 */
[----:B------:R-:W-:-:S02]  /*b230*/  IMAD.IADD R109, R112, 0x1, R3 ;  /* 0x00000001706d7824 */ /* 0x000fc400078e0203 */
[----:B------:R-:W2:Y:S02]  /*b240*/  LDSM.16.M88.4 R48, [R112+0x3400] ;  /* 0x003400007030783b */ /* 0x000ea40000000200 */
[----:B------:R-:W-:Y:S02]  /*b250*/  I2F R3, R7 ;  /* 0x0000000700037306 */ /* 0x000fe40000201400 */
[----:B------:R-:W3:Y:S04]  /*b260*/  LDSM.16.M88.4 R8, [R109+0x3000] ;  /* 0x003000006d08783b */ /* 0x000ee80000000200 */
[----:B------:R-:W-:Y:S04]  /*b270*/  LDSM.16.M88.4 R12, [R112+0x4000] ;  /* 0x00400000700c783b */ /* 0x000fe80000000200 */
[----:B------:R-:W5:Y:S04]  /*b280*/  LDSM.16.M88.4 R52, [R113+0x1000] ;  /* 0x001000007134783b */ /* 0x000f680000000200 */
[----:B------:R-:W4:Y:S04]  /*b290*/  LDSM.16.M88.4 R24, [R109+0x3400] ;  /* 0x003400006d18783b */ /* 0x000f280000000200 */
        /* <DEDUP_REMOVED lines=9> */
[----:B--2---:R-:W-:Y:S08]  /*b330*/  HMMA.16816.F32 R36, R16, R48, RZ ;  /* 0x000000301024723c */ /* 0x004ff000000018ff */
[C---:B---3--:R-:W-:Y:S08]  /*b340*/  HMMA.16816.F32 R20, R68.reuse, R8, R20 ;  /* 0x000000084414723c */ /* 0x048ff00000001814 */
[----:B------:R-:W-:Y:S01]  /*b350*/  HMMA.16816.F32 R28, R68, R10, R28 ;  /* 0x0000000a441c723c */ /* 0x000fe2000000181c */
[----:B------:R-:W1:Y:S07]  /*b360*/  LDSM.16.M88.4 R8, [R109+0x4000] ;  /* 0x004000006d08783b */ /* 0x000e6e0000000200 */
[----:B------:R-:W-:Y:S08]  /*b370*/  HMMA.16816.F32 R48, R16, R50, RZ ;  /* 0x000000321030723c */ /* 0x000ff000000018ff */
[C---:B-----5:R-:W-:Y:S08]  /*b380*/  HMMA.16816.F32 R20, R52.reuse, R12, R20 ;  /* 0x0000000c3414723c */ /* 0x060ff00000001814 */
[----:B------:R-:W-:Y:S01]  /*b390*/  HMMA.16816.F32 R28, R52, R14, R28 ;  /* 0x0000000e341c723c */ /* 0x000fe2000000181c */
[----:B------:R-:W2:Y:S07]  /*b3a0*/  LDSM.16.M88.4 R12, [R113+0x2000] ;  /* 0x00200000710c783b */ /* 0x000eae0000000200 */
[C---:B----4-:R-:W-:Y:S08]  /*b3b0*/  HMMA.16816.F32 R36, R68.reuse, R24, R36 ;  /* 0x000000184424723c */ /* 0x050ff00000001824 */
[----:B------:R-:W-:Y:S01]  /*b3c0*/  HMMA.16816.F32 R48, R68, R26, R48 ;  /* 0x0000001a4430723c */ /* 0x000fe20000001830 */
[----:B------:R-:W-:Y:S07]  /*b3d0*/  LDSM.16.M88.4 R24, [R109+0x5000] ;  /* 0x005000006d18783b */ /* 0x000fee0000000200 */
[C---:B-1----:R-:W-:Y:S08]  /*b3e0*/  HMMA.16816.F32 R20, R44.reuse, R8, R20 ;  /* 0x000000082c14723c */ /* 0x042ff00000001814 */
[----:B------:R-:W-:Y:S01]  /*b3f0*/  HMMA.16816.F32 R28, R44, R10, R28 ;  /* 0x0000000a2c1c723c */ /* 0x000fe2000000181c */
[----:B------:R-:W1:Y:S07]  /*b400*/  LDSM.16.M88.4 R8, [R111+0x2000] ;  /* 0x002000006f08783b */ /* 0x000e6e0000000200 */
[C---:B------:R-:W-:Y:S08]  /*b410*/  HMMA.16816.F32 R36, R52.reuse, R80, R36 ;  /* 0x000000503424723c */ /* 0x040ff00000001824 */
[----:B------:R-:W-:Y:S08]  /*b420*/  HMMA.16816.F32 R48, R52, R82, R48 ;  /* 0x000000523430723c */ /* 0x000ff00000001830 */
[C---:B--2---:R-:W-:Y:S08]  /*b430*/  HMMA.16816.F32 R20, R12.reuse, R72, R20 ;  /* 0x000000480c14723c */ /* 0x044ff00000001814 */
[----:B------:R-:W-:Y:S01]  /*b440*/  HMMA.16816.F32 R28, R12, R74, R28 ;  /* 0x0000004a0c1c723c */ /* 0x000fe2000000181c */
[----:B------:R-:W2:Y:S07]  /*b450*/  LDSM.16.M88.4 R72, [R112+0x3c00] ;  /* 0x003c00007048783b */ /* 0x000eae0000000200 */
[----:B------:R-:W-:Y:S08]  /*b460*/  HMMA.16816.F32 R36, R44, R40, R36 ;  /* 0x000000282c24723c */ /* 0x000ff00000001824 */
[----:B------:R-:W-:Y:S08]  /*b470*/  HMMA.16816.F32 R60, R16, R76, RZ ;  /* 0x0000004c103c723c */ /* 0x000ff000000018ff */
[----:B------:R-:W-:Y:S01]  /*b480*/  HMMA.16816.F32 R48, R44, R42, R48 ;  /* 0x0000002a2c30723c */ /* 0x000fe20000001830 */
[----:B------:R-:W-:Y:S07]  /*b490*/  LDSM.16.M88.4 R40, [R112+0x4800] ;  /* 0x004800007028783b */ /* 0x000fee0000000200 */
[----:B------:R-:W-:Y:S08]  /*b4a0*/  HMMA.16816.F32 R76, R16, R78, RZ ;  /* 0x0000004e104c723c */ /* 0x000ff000000018ff */
[C---:B-1----:R-:W-:Y:S08]  /*b4b0*/  HMMA.16816.F32 R20, R8.reuse, R24, R20 ;  /* 0x000000180814723c */ /* 0x042ff00000001814 */
[----:B------:R-:W-:Y:S01]  /*b4c0*/  HMMA.16816.F32 R28, R8, R26, R28 ;  /* 0x0000001a081c723c */ /* 0x000fe2000000181c */
[----:B------:R-:W1:Y:S07]  /*b4d0*/  LDSM.16.M88.4 R24, [R109+0x5400] ;  /* 0x005400006d18783b */ /* 0x000e6e0000000200 */
[----:B------:R-:W-:Y:S08]  /*b4e0*/  HMMA.16816.F32 R36, R12, R32, R36 ;  /* 0x000000200c24723c */ /* 0x000ff00000001824 */
[----:B--2---:R-:W-:Y:S01]  /*b4f0*/  HMMA.16816.F32 R80, R16, R72, RZ ;  /* 0x000000481050723c */ /* 0x004fe200000018ff */
[----:B------:R-:W-:-:S02]  /*b500*/  FMUL.FTZ R21, R21, c[0x0][0x2ec] ;  /* 0x0000bb0015157a20 */ /* 0x000fc40000410000 */
[----:B------:R-:W-:Y:S02]  /*b510*/  FMUL.FTZ R23, R23, c[0x0][0x2ec] ;  /* 0x0000bb0017177a20 */ /* 0x000fe40000410000 */
[----:B------:R-:W-:Y:S02]  /*b520*/  FMUL.FTZ R20, R20, c[0x0][0x2ec] ;  /* 0x0000bb0014147a20 */ /* 0x000fe40000410000 */
[----:B------:R-:W-:Y:S01]  /*b530*/  MUFU.TANH R21, R21 ;  /* 0x0000001500157308 */ /* 0x000fe20000002400 */
[----:B------:R-:W-:Y:S01]  /*b540*/  HMMA.16816.F32 R60, R68, R64, R60 ;  /* 0x00000040443c723c */ /* 0x000fe2000000183c */
[----:B------:R-:W-:Y:S02]  /*b550*/  FMUL.FTZ R28, R28, c[0x0][0x2ec] ;  /* 0x0000bb001c1c7a20 */ /* 0x000fe40000410000 */
[----:B------:R-:W-:Y:S02]  /*b560*/  FMUL.FTZ R97, R29, c[0x0][0x2ec] ;  /* 0x0000bb001d617a20 */ /* 0x000fe40000410000 */
[----:B------:R-:W-:-:S02]  /*b570*/  FMUL.FTZ R99, R31, c[0x0][0x2ec] ;  /* 0x0000bb001f637a20 */ /* 0x000fc40000410000 */
[----:B------:R-:W-:Y:S01]  /*b580*/  MUFU.TANH R94, R28 ;  /* 0x0000001c005e7308 */ /* 0x000fe20000002400 */
[----:B------:R-:W-:Y:S01]  /*b590*/  HMMA.16816.F32 R16, R16, R74, RZ ;  /* 0x0000004a1010723c */ /* 0x000fe200000018ff */
[----:B------:R-:W2:Y:S01]  /*b5a0*/  LDSM.16.M88.4 R72, [R109+0x3c00] ;  /* 0x003c00006d48783b */ /* 0x000ea20000000200 */
[----:B------:R-:W-:Y:S01]  /*b5b0*/  IADD3 R64, R7, 0x8, RZ ;  /* 0x0000000807407810 */ /* 0x000fe20007ffe0ff */
[----:B------:R-:W-:-:S04]  /*b5c0*/  FMUL.FTZ R22, R22, c[0x0][0x2ec] ;  /* 0x0000bb0016167a20 */ /* 0x000fc80000410000 */
[----:B------:R-:W3:Y:S01]  /*b5d0*/  I2F R65, R90 ;  /* 0x0000005a00417306 */ /* 0x000ee20000201400 */
[----:B------:R-:W-:Y:S01]  /*b5e0*/  HMMA.16816.F32 R48, R12, R34, R48 ;  /* 0x000000220c30723c */ /* 0x000fe20000001830 */
[----:B------:R-:W4:Y:S06]  /*b5f0*/  LDSM.16.M88.4 R32, [R109+0x4800] ;  /* 0x004800006d20783b */ /* 0x000f2c0000000200 */
[----:B------:R-:W5:Y:S01]  /*b600*/  MUFU.TANH R23, R23 ;  /* 0x0000001700177308 */ /* 0x000f620000002400 */
[----:B------:R-:W-:Y:S07]  /*b610*/  HMMA.16816.F32 R76, R68, R66, R76 ;  /* 0x00000042444c723c */ /* 0x000fee000000184c */
[----:B------:R-:W2:Y:S01]  /*b620*/  MUFU.TANH R97, R97 ;  /* 0x0000006100617308 */ /* 0x000ea20000002400 */
[----:B-1----:R-:W-:Y:S01]  /*b630*/  HMMA.16816.F32 R36, R8, R24, R36 ;  /* 0x000000180824723c */ /* 0x002fe20000001824 */
[----:B---3--:R-:W-:-:S06]  /*b640*/  FFMA.FTZ R21, R0, R65, R21 ;  /* 0x0000004100157223 */ /* 0x008fcc0000010015 */
[----:B------:R-:W-:Y:S01]  /*b650*/  FMUL.FTZ R24, R30, c[0x0][0x2ec] ;  /* 0x0000bb001e187a20 */ /* 0x000fe20000410000 */
[----:B------:R-:W-:Y:S01]  /*b660*/  HMMA.16816.F32 R60, R52, R40, R60 ;  /* 0x00000028343c723c */ /* 0x000fe2000000183c */
[----:B------:R-:W1:Y:S01]  /*b670*/  LDSM.16.M88.4 R28, [R112+0x5800] ;  /* 0x00580000701c783b */ /* 0x000e620000000200 */
[----:B------:R-:W-:Y:S01]  /*b680*/  MUFU.TANH R99, R99 ;  /* 0x0000006300637308 */ /* 0x000fe20000002400 */
[----:B-----5:R-:W-:-:S04]  /*b690*/  FFMA.FTZ R6, R0, R65, R23 ;  /* 0x0000004100067223 */ /* 0x020fc80000010017 */
[----:B------:R-:W-:Y:S01]  /*b6a0*/  IADD3 R40, R7, 0x11, RZ ;  /* 0x0000001107287810 */ /* 0x000fe20007ffe0ff */
[----:B------:R-:W-:Y:S01]  /*b6b0*/  HMMA.16816.F32 R48, R8, R26, R48 ;  /* 0x0000001a0830723c */ /* 0x000fe20000001830 */
[----:B--2---:R-:W-:Y:S01]  /*b6c0*/  FFMA.FTZ R97, R0, R93, R97 ;  /* 0x0000005d00617223 */ /* 0x004fe20000010061 */
[----:B------:R2:W-:Y:S06]  /*b6d0*/  MUFU.TANH R66, R24 ;  /* 0x0000001800427308 */ /* 0x0005ec0000002400 */
[----:B------:R-:W-:Y:S01]  /*b6e0*/  HMMA.16816.F32 R76, R52, R42, R76 ;  /* 0x0000002a344c723c */ /* 0x000fe2000000184c */
[----:B------:R-:W-:Y:S01]  /*b6f0*/  FMUL.FTZ R37, R37, c[0x0][0x2ec] ;  /* 0x0000bb0025257a20 */ /* 0x000fe20000410000 */
[----:B------:R-:W-:Y:S01]  /*b700*/  I2F R41, R40 ;  /* 0x0000002800297306 */ /* 0x000fe20000201400 */
[----:B------:R-:W-:-:S02]  /*b710*/  FMUL.FTZ R39, R39, c[0x0][0x2ec] ;  /* 0x0000bb0027277a20 */ /* 0x000fc40000410000 */
[----:B------:R-:W-:Y:S02]  /*b720*/  FMUL.FTZ R36, R36, c[0x0][0x2ec] ;  /* 0x0000bb0024247a20 */ /* 0x000fe40000410000 */
[----:B------:R-:W-:Y:S01]  /*b730*/  FMUL.FTZ R38, R38, c[0x0][0x2ec] ;  /* 0x0000bb0026267a20 */ /* 0x000fe20000410000 */
[----:B------:R-:W-:Y:S01]  /*b740*/  HMMA.16816.F32 R80, R68, R72, R80 ;  /* 0x000000484450723c */ /* 0x000fe20000001850 */
[----:B--2---:R-:W2:Y:S01]  /*b750*/  LDSM.16.M88.4 R24, [R112+0x4c00] ;  /* 0x004c00007018783b */ /* 0x004ea20000000200 */
[----:B------:R-:W-:Y:S05]  /*b760*/  MUFU.TANH R37, R37 ;  /* 0x0000002500257308 */ /* 0x000fea0000002400 */
[----:B------:R-:W-:Y:S01]  /*b770*/  IADD3 R72, R7, 0x19, RZ ;  /* 0x0000001907487810 */ /* 0x000fe20007ffe0ff */
[----:B----4-:R-:W-:Y:S01]  /*b780*/  HMMA.16816.F32 R60, R44, R32, R60 ;  /* 0x000000202c3c723c */ /* 0x010fe2000000183c */
[----:B------:R-:W-:Y:S01]  /*b790*/  FMUL.FTZ R42, R49, c[0x0][0x2ec] ;  /* 0x0000bb00312a7a20 */ /* 0x000fe20000410000 */
[----:B------:R-:W-:Y:S01]  /*b7a0*/  MUFU.TANH R39, R39 ;  /* 0x0000002700277308 */ /* 0x000fe20000002400 */
[----:B------:R-:W-:Y:S01]  /*b7b0*/  FMUL.FTZ R43, R50, c[0x0][0x2ec] ;  /* 0x0000bb00322b7a20 */ /* 0x000fe20000410000 */
[----:B------:R-:W-:Y:S01]  /*b7c0*/  IADD3 R50, R7, 0x20, RZ ;  /* 0x0000002007327810 */ /* 0x000fe20007ffe0ff */
[----:B------:R-:W-:-:S03]  /*b7d0*/  FMUL.FTZ R48, R48, c[0x0][0x2ec] ;  /* 0x0000bb0030307a20 */ /* 0x000fc60000410000 */
[----:B------:R-:W-:Y:S01]  /*b7e0*/  HMMA.16816.F32 R68, R68, R74, R16 ;  /* 0x0000004a4444723c */ /* 0x000fe20000001810 */
[----:B------:R-:W-:Y:S01]  /*b7f0*/  LDSM.16.M88.4 R16, [R109+0x5800] ;  /* 0x005800006d10783b */ /* 0x000fe20000000200 */
[----:B------:R-:W-:Y:S05]  /*b800*/  I2F R73, R72 ;  /* 0x0000004800497306 */ /* 0x000fea0000201400 */
[----:B------:R-:W-:Y:S01]  /*b810*/  IADD3 R74, R7, 0x28, RZ ;  /* 0x00000028074a7810 */ /* 0x000fe20007ffe0ff */
[----:B------:R-:W-:Y:S01]  /*b820*/  HMMA.16816.F32 R76, R44, R34, R76 ;  /* 0x000000222c4c723c */ /* 0x000fe2000000184c */
[----:B------:R-:W3:Y:S01]  /*b830*/  LDSM.16.M88.4 R32, [R109+0x4c00] ;  /* 0x004c00006d20783b */ /* 0x000ee20000000200 */
[----:B------:R-:W-:Y:S06]  /*b840*/  MUFU.TANH R42, R42 ;  /* 0x0000002a002a7308 */ /* 0x000fec0000002400 */
[----:B-1----:R-:W-:Y:S02]  /*b850*/  HMMA.16816.F32 R60, R12, R28, R60 ;  /* 0x0000001c0c3c723c */ /* 0x002fe4000000183c */
[----:B------:R-:W-:Y:S05]  /*b860*/  I2F R49, R50 ;  /* 0x0000003200317306 */ /* 0x000fea0000201400 */
[----:B------:R-:W-:Y:S01]  /*b870*/  FMUL.FTZ R28, R51, c[0x0][0x2ec] ;  /* 0x0000bb00331c7a20 */ /* 0x000fe20000410000 */
[C---:B--2---:R-:W-:Y:S02]  /*b880*/  HMMA.16816.F32 R80, R52.reuse, R24, R80 ;  /* 0x000000183450723c */ /* 0x044fe40000001850 */
[----:B------:R-:W1:Y:S06]  /*b890*/  I2F R91, R64 ;  /* 0x00000040005b7306 */ /* 0x000e6c0000201400 */
[----:B------:R-:W-:Y:S01]  /*b8a0*/  HMMA.16816.F32 R68, R52, R26, R68 ;  /* 0x0000001a3444723c */ /* 0x000fe20000001844 */
[----:B------:R-:W2:Y:S01]  /*b8b0*/  LDSM.16.M88.4 R24, [R112+0x5c00] ;  /* 0x005c00007018783b */ /* 0x000ea20000000200 */
[----:B------:R4:W-:Y:S05]  /*b8c0*/  MUFU.TANH R54, R28 ;  /* 0x0000001c00367308 */ /* 0x0009ea0000002400 */
[C---:B------:R-:W-:Y:S01]  /*b8d0*/  IADD3 R52, R7.reuse, 0x29, RZ ;  /* 0x0000002907347810 */ /* 0x040fe20007ffe0ff */
[----:B------:R-:W-:Y:S01]  /*b8e0*/  HMMA.16816.F32 R76, R12, R30, R76 ;  /* 0x0000001e0c4c723c */ /* 0x000fe2000000184c */
[----:B------:R-:W-:Y:S01]  /*b8f0*/  IADD3 R55, R7, 0x30, RZ ;  /* 0x0000003007377810 */ /* 0x000fe20007ffe0ff */
[----:B------:R-:W-:Y:S01]  /*b900*/  MUFU.TANH R36, R36 ;  /* 0x0000002400247308 */ /* 0x000fe20000002400 */
[----:B-1----:R-:W-:-:S05]  /*b910*/  FFMA.FTZ R23, R0, R91, R94 ;  /* 0x0000005b00177223 */ /* 0x002fca000001005e */
[----:B---3--:R-:W-:Y:S01]  /*b920*/  HMMA.16816.F32 R80, R44, R32, R80 ;  /* 0x000000202c50723c */ /* 0x008fe20000001850 */
[----:B----4-:R-:W1:Y:S01]  /*b930*/  LDSM.16.M88.4 R28, [R109+0x5c00] ;  /* 0x005c00006d1c783b */ /* 0x010e620000000200 */
[----:B------:R-:W-:Y:S01]  /*b940*/  I2F R51, R52 ;  /* 0x0000003400337306 */ /* 0x000fe20000201400 */
[----:B------:R-:W-:-:S05]  /*b950*/  DEPBAR.LE SB0, 0x0 ;  /* 0x000080000000791a */ /* 0x000fca0000000000 */
[----:B------:R-:W-:Y:S01]  /*b960*/  HMMA.16816.F32 R68, R44, R34, R68 ;  /* 0x000000222c44723c */ /* 0x000fe20000001844 */
[----:B------:R-:W-:Y:S01]  /*b970*/  IADD3 R32, R7, 0x31, RZ ;  /* 0x0000003107207810 */ /* 0x000fe20007ffe0ff */
[----:B------:R-:W-:Y:S05]  /*b980*/  MUFU.TANH R38, R38 ;  /* 0x0000002600267308 */ /* 0x000fea0000002400 */
[----:B------:R-:W-:Y:S01]  /*b990*/  IMAD R45, R57, 0x10, R58 ;  /* 0x00000010392d7824 */ /* 0x000fe200078e023a */
[----:B------:R-:W-:Y:S01]  /*b9a0*/  HMMA.16816.F32 R60, R8, R16, R60 ;  /* 0x00000010083c723c */ /* 0x000fe2000000183c */
[----:B------:R-:W-:Y:S01]  /*b9b0*/  IADD3 R34, R7, 0x38, RZ ;  /* 0x0000003807227810 */ /* 0x000fe20007ffe0ff */
[----:B------:R-:W-:Y:S02]  /*b9c0*/  I2F R53, R55 ;  /* 0x0000003700357306 */ /* 0x000fe40000201400 */
[----:B------:R-:W-:-:S03]  /*b9d0*/  IADD3 R100, R45, 0x1, R122 ;  /* 0x000000012d647810 */ /* 0x000fc60007ffe07a */
[----:B------:R-:W-:Y:S01]  /*b9e0*/  IADD3 R16, R7, 0x21, RZ ;  /* 0x0000002107107810 */ /* 0x000fe20007ffe0ff */
[----:B------:R-:W-:Y:S01]  /*b9f0*/  HMMA.16816.F32 R76, R8, R18, R76 ;  /* 0x00000012084c723c */ /* 0x000fe2000000184c */
[----:B------:R-:W-:Y:S02]  /*ba00*/  IADD3 R100, R59, R100, -R115 ;  /* 0x000000643b647210 */ /* 0x000fe40007ffe873 */
[----:B------:R-:W-:Y:S02]  /*ba10*/  I2F R17, R16 ;  /* 0x0000001000117306 */ /* 0x000fe40000201400 */
[----:B------:R-:W-:Y:S02]  /*ba20*/  IADD3 R100, R100, c[0x0][0x2e8], RZ ;  /* 0x0000ba0064647a10 */ /* 0x000fe40007ffe0ff */
[----:B------:R-:W-:Y:S01]  /*ba30*/  IADD3 R18, R7, 0x39, RZ ;  /* 0x0000003907127810 */ /* 0x000fe20007ffe0ff */
[C---:B--2---:R-:W-:Y:S03]  /*ba40*/  HMMA.16816.F32 R80, R12.reuse, R24, R80 ;  /* 0x000000180c50723c */ /* 0x044fe60000001850 */
[----:B------:R-:W-:Y:S04]  /*ba50*/  I2F R33, R32 ;  /* 0x0000002000217306 */ /* 0x000fe80000201400 */
[C---:B------:R-:W-:Y:S01]  /*ba60*/  IADD3 R24, R100.reuse, 0x8, RZ ;  /* 0x0000000864187810 */ /* 0x040fe20007ffe0ff */
[----:B------:R-:W-:Y:S01]  /*ba70*/  HMMA.16816.F32 R68, R12, R26, R68 ;  /* 0x0000001a0c44723c */ /* 0x000fe20000001844 */
[-C--:B------:R-:W-:Y:S01]  /*ba80*/  IMNMX R100, R100, R59.reuse, PT ;  /* 0x0000003b64647217 */ /* 0x080fe20003800200 */
[----:B------:R-:W-:Y:S01]  /*ba90*/  FMUL.FTZ R62, R62, c[0x0][0x2ec] ;  /* 0x0000bb003e3e7a20 */ /* 0x000fe20000410000 */
[----:B------:R-:W-:Y:S01]  /*baa0*/  IMNMX R101, R24, R59, PT ;  /* 0x0000003b18657217 */ /* 0x000fe20003800200 */
[----:B------:R-:W-:Y:S01]  /*bab0*/  FMUL.FTZ R44, R63, c[0x0][0x2ec] ;  /* 0x0000bb003f2c7a20 */ /* 0x000fe20000410000 */
[CC--:B------:R-:W-:Y:S01]  /*bac0*/  ISETP.GE.AND P6, PT, R90.reuse, R100.reuse, PT ;  /* 0x000000645a00720c */ /* 0x0c0fe20003fc6270 */
[----:B------:R-:W2:Y:S01]  /*bad0*/  MUFU.TANH R2, R62 ;  /* 0x0000003e00027308 */ /* 0x000ea20000002400 */
[----:B------:R-:W-:Y:S01]  /*bae0*/  ISETP.GE.AND P2, PT, R90, R101, PT ;  /* 0x000000655a00720c */ /* 0x000fe20003f46270 */
[CC--:B------:R-:W-:Y:S01]  /*baf0*/  FFMA.FTZ R27, R0.reuse, R41.reuse, R37 ;  /* 0x00000029001b7223 */ /* 0x0c0fe20000010025 */
[----:B------:R-:W-:Y:S01]  /*bb00*/  FSEL R21, R21, -INF , !P6 ;  /* 0xff80000015157808 */ /* 0x000fe20007000000 */
[----:B------:R-:W-:Y:S01]  /*bb10*/  FFMA.FTZ R12, R0, R41, R39 ;  /* 0x00000029000c7223 */ /* 0x000fe20000010027 */
[----:B------:R-:W-:Y:S01]  /*bb20*/  FSEL R6, R6, -INF , !P2 ;  /* 0xff80000006067808 */ /* 0x000fe20005000000 */
[----:B------:R-:W-:Y:S01]  /*bb30*/  FMUL.FTZ R61, R61, c[0x0][0x2ec] ;  /* 0x0000bb003d3d7a20 */ /* 0x000fe20000410000 */
[CC--:B------:R-:W-:Y:S01]  /*bb40*/  ISETP.GE.AND P6, PT, R92.reuse, R100.reuse, PT ;  /* 0x000000645c00720c */ /* 0x0c0fe20003fc6270 */
[----:B------:R-:W3:Y:S01]  /*bb50*/  MUFU.TANH R44, R44 ;  /* 0x0000002c002c7308 */ /* 0x000ee20000002400 */
[----:B------:R-:W-:Y:S01]  /*bb60*/  ISETP.GE.AND P2, PT, R92, R101, PT ;  /* 0x000000655c00720c */ /* 0x000fe20003f46270 */
[C---:B-1----:R-:W-:Y:S01]  /*bb70*/  HMMA.16816.F32 R80, R8.reuse, R28, R80 ;  /* 0x0000001c0850723c */ /* 0x042fe20000001850 */
[----:B------:R-:W-:Y:S01]  /*bb80*/  FSEL R13, R97, -INF , !P6 ;  /* 0xff800000610d7808 */ /* 0x000fe20007000000 */
[----:B------:R-:W-:Y:S01]  /*bb90*/  FMUL.FTZ R77, R77, c[0x0][0x2ec] ;  /* 0x0000bb004d4d7a20 */ /* 0x000fe20000410000 */
[-C--:B------:R-:W-:Y:S01]  /*bba0*/  ISETP.GE.AND P6, PT, R40, R100.reuse, PT ;  /* 0x000000642800720c */ /* 0x080fe20003fc6270 */
[----:B------:R-:W-:Y:S01]  /*bbb0*/  FMUL.FTZ R79, R79, c[0x0][0x2ec] ;  /* 0x0000bb004f4f7a20 */ /* 0x000fe20000410000 */
[-C--:B------:R-:W-:Y:S01]  /*bbc0*/  ISETP.GE.AND P5, PT, R64, R100.reuse, PT ;  /* 0x000000644000720c */ /* 0x080fe20003fa6270 */
[----:B------:R-:W1:Y:S01]  /*bbd0*/  MUFU.TANH R25, R61 ;  /* 0x0000003d00197308 */ /* 0x000e620000002400 */
[C---:B------:R-:W-:Y:S01]  /*bbe0*/  FFMA.FTZ R28, R0.reuse, R93, R99 ;  /* 0x0000005d001c7223 */ /* 0x040fe20000010063 */
[----:B------:R-:W-:Y:S01]  /*bbf0*/  HMMA.16816.F32 R68, R8, R30, R68 ;  /* 0x0000001e0844723c */ /* 0x000fe20000001844 */
[----:B------:R-:W-:Y:S01]  /*bc00*/  FSEL R27, R27, -INF , !P6 ;  /* 0xff8000001b1b7808 */ /* 0x000fe20007000000 */
[----:B--2---:R-:W-:Y:S01]  /*bc10*/  FFMA.FTZ R136, R0, R49, R2 ;  /* 0x0000003100887223 */ /* 0x004fe20000010002 */
[-C--:B------:R-:W-:Y:S01]  /*bc20*/  ISETP.GE.AND P6, PT, R72, R100.reuse, PT ;  /* 0x000000644800720c */ /* 0x080fe20003fc6270 */
[----:B------:R-:W-:Y:S01]  /*bc30*/  FMUL.FTZ R60, R60, c[0x0][0x2ec] ;  /* 0x0000bb003c3c7a20 */ /* 0x000fe20000410000 */
[----:B------:R-:W-:Y:S01]  /*bc40*/  FSEL R28, R28, -INF , !P2 ;  /* 0xff8000001c1c7808 */ /* 0x000fe20005000000 */
[----:B------:R-:W2:Y:S01]  /*bc50*/  MUFU.TANH R26, R77 ;  /* 0x0000004d001a7308 */ /* 0x000ea20000002400 */
[----:B------:R-:W-:Y:S01]  /*bc60*/  ISETP.GE.AND P2, PT, R40, R101, PT ;  /* 0x000000652800720c */ /* 0x000fe20003f46270 */
[----:B------:R-:W-:Y:S01]  /*bc70*/  FFMA.FTZ R11, R0, R73, R42 ;  /* 0x00000049000b7223 */ /* 0x000fe2000001002a */
[----:B------:R-:W-:Y:S01]  /*bc80*/  ISETP.GE.AND P1, PT, R64, R101, PT ;  /* 0x000000654000720c */ /* 0x000fe20003f26270 */
[----:B------:R-:W-:Y:S01]  /*bc90*/  FFMA.FTZ R8, R0, R73, R54 ;  /* 0x0000004900087223 */ /* 0x000fe20000010036 */
[----:B------:R-:W-:Y:S01]  /*bca0*/  FSEL R12, R12, -INF , !P2 ;  /* 0xff8000000c0c7808 */ /* 0x000fe20005000000 */
[----:B---3--:R-:W-:Y:S01]  /*bcb0*/  FFMA.FTZ R44, R0, R17, R44 ;  /* 0x00000011002c7223 */ /* 0x008fe2000001002c */
[----:B------:R-:W-:Y:S01]  /*bcc0*/  ISETP.GE.AND P2, PT, R72, R101, PT ;  /* 0x000000654800720c */ /* 0x000fe20003f46270 */
[----:B------:R-:W3:Y:S01]  /*bcd0*/  MUFU.TANH R37, R79 ;  /* 0x0000004f00257308 */ /* 0x000ee20000002400 */
[----:B------:R-:W-:Y:S01]  /*bce0*/  FSEL R11, R11, -INF , !P6 ;  /* 0xff8000000b0b7808 */ /* 0x000fe20007000000 */
[----:B------:R-:W-:Y:S01]  /*bcf0*/  FMUL.FTZ R30, R81, c[0x0][0x2ec] ;  /* 0x0000bb00511e7a20 */ /* 0x000fe20000410000 */
[----:B------:R-:W-:Y:S01]  /*bd00*/  FSEL R8, R8, -INF , !P2 ;  /* 0xff80000008087808 */ /* 0x000fe20005000000 */
[----:B------:R-:W-:Y:S01]  /*bd10*/  FMUL.FTZ R82, R82, c[0x0][0x2ec] ;  /* 0x0000bb0052527a20 */ /* 0x000fe20000410000 */
[-C--:B------:R-:W-:Y:S01]  /*bd20*/  ISETP.GE.AND P6, PT, R16, R100.reuse, PT ;  /* 0x000000641000720c */ /* 0x080fe20003fc6270 */
[----:B-1----:R-:W-:Y:S01]  /*bd30*/  FFMA.FTZ R25, R0, R17, R25 ;  /* 0x0000001100197223 */ /* 0x002fe20000010019 */
[----:B------:R-:W-:Y:S01]  /*bd40*/  ISETP.GE.AND P2, PT, R16, R101, PT ;  /* 0x000000651000720c */ /* 0x000fe20003f46270 */
[----:B------:R-:W-:Y:S01]  /*bd50*/  FMUL.FTZ R16, R83, c[0x0][0x2ec] ;  /* 0x0000bb0053107a20 */ /* 0x000fe20000410000 */
[----:B------:R-:W1:Y:S01]  /*bd60*/  MUFU.TANH R30, R30 ;  /* 0x0000001e001e7308 */ /* 0x000e620000002400 */
[----:B------:R-:W-:Y:S01]  /*bd70*/  FMUL.FTZ R76, R76, c[0x0][0x2ec] ;  /* 0x0000bb004c4c7a20 */ /* 0x000fe20000410000 */
[----:B------:R-:W-:Y:S01]  /*bd80*/  FSEL R107, R25, -INF , !P6 ;  /* 0xff800000196b7808 */ /* 0x000fe20007000000 */
[----:B------:R-:W-:Y:S01]  /*bd90*/  FFMA.FTZ R24, R0, R91, R66 ;  /* 0x0000005b00187223 */ /* 0x000fe20000010042 */
[----:B------:R-:W-:Y:S01]  /*bda0*/  FSEL R132, R44, -INF , !P2 ;  /* 0xff8000002c847808 */ /* 0x000fe20005000000 */
[----:B------:R-:W-:Y:S01]  /*bdb0*/  FMUL.FTZ R78, R78, c[0x0][0x2ec] ;  /* 0x0000bb004e4e7a20 */ /* 0x000fe20000410000 */
[-C--:B------:R-:W-:Y:S01]  /*bdc0*/  ISETP.GE.AND P6, PT, R52, R100.reuse, PT ;  /* 0x000000643400720c */ /* 0x080fe20003fc6270 */
[CC--:B--2---:R-:W-:Y:S01]  /*bdd0*/  FFMA.FTZ R26, R0.reuse, R51.reuse, R26 ;  /* 0x00000033001a7223 */ /* 0x0c4fe2000001001a */
[----:B------:R-:W2:Y:S01]  /*bde0*/  MUFU.TANH R2, R82 ;  /* 0x0000005200027308 */ /* 0x000ea20000002400 */
[----:B---3--:R-:W-:Y:S01]  /*bdf0*/  FFMA.FTZ R37, R0, R51, R37 ;  /* 0x0000003300257223 */ /* 0x008fe20000010025 */
[----:B------:R-:W-:Y:S01]  /*be00*/  ISETP.GE.AND P2, PT, R52, R101, PT ;  /* 0x000000653400720c */ /* 0x000fe20003f46270 */
[-C--:B------:R-:W-:Y:S01]  /*be10*/  FFMA.FTZ R15, R0, R95.reuse, R36 ;  /* 0x0000005f000f7223 */ /* 0x080fe20000010024 */
[----:B------:R-:W-:Y:S01]  /*be20*/  FSEL R23, R23, -INF , !P5 ;  /* 0xff80000017177808 */ /* 0x000fe20006800000 */
[----:B------:R-:W-:Y:S01]  /*be30*/  FMUL.FTZ R80, R80, c[0x0][0x2ec] ;  /* 0x0000bb0050507a20 */ /* 0x000fe20000410000 */
[----:B------:R-:W-:Y:S01]  /*be40*/  FSEL R24, R24, -INF , !P1 ;  /* 0xff80000018187808 */ /* 0x000fe20004800000 */
[----:B------:R-:W-:Y:S01]  /*be50*/  FFMA.FTZ R14, R0, R95, R38 ;  /* 0x0000005f000e7223 */ /* 0x000fe20000010026 */
[----:B------:R-:W3:Y:S01]  /*be60*/  MUFU.TANH R16, R16 ;  /* 0x0000001000107308 */ /* 0x000ee20000002400 */
[-C--:B------:R-:W-:Y:S01]  /*be70*/  ISETP.GE.AND P5, PT, R96, R100.reuse, PT ;  /* 0x000000646000720c */ /* 0x080fe20003fa6270 */
[----:B-1----:R-:W-:Y:S01]  /*be80*/  FFMA.FTZ R30, R0, R33, R30 ;  /* 0x00000021001e7223 */ /* 0x002fe2000001001e */
[----:B------:R-:W-:Y:S01]  /*be90*/  ISETP.GE.AND P1, PT, R96, R101, PT ;  /* 0x000000656000720c */ /* 0x000fe20003f26270 */
[----:B------:R-:W-:Y:S01]  /*bea0*/  FMUL.FTZ R17, R68, c[0x0][0x2ec] ;  /* 0x0000bb0044117a20 */ /* 0x000fe20000410000 */
[----:B------:R-:W-:Y:S01]  /*beb0*/  FSEL R129, R26, -INF , !P6 ;  /* 0xff8000001a817808 */ /* 0x000fe20007000000 */
[----:B------:R-:W-:Y:S01]  /*bec0*/  FMUL.FTZ R25, R70, c[0x0][0x2ec] ;  /* 0x0000bb0046197a20 */ /* 0x000fe20000410000 */
[----:B------:R-:W-:Y:S01]  /*bed0*/  FSEL R128, R37, -INF , !P2 ;  /* 0xff80000025807808 */ /* 0x000fe20005000000 */
[----:B------:R-:W-:Y:S01]  /*bee0*/  I2F R67, R98 ;  /* 0x0000006200437306 */ /* 0x000fe20000201400 */
[----:B--2---:R-:W-:Y:S01]  /*bef0*/  FFMA.FTZ R92, R0, R53, R2 ;  /* 0x00000035005c7223 */ /* 0x004fe20000010002 */
[C---:B------:R-:W-:Y:S01]  /*bf00*/  ISETP.GE.AND P6, PT, R32.reuse, R100, PT ;  /* 0x000000642000720c */ /* 0x040fe20003fc6270 */
[----:B------:R-:W-:Y:S01]  /*bf10*/  FMUL.FTZ R26, R69, c[0x0][0x2ec] ;  /* 0x0000bb00451a7a20 */ /* 0x000fe20000410000 */
[----:B------:R-:W-:-:S02]  /*bf20*/  ISETP.GE.AND P2, PT, R32, R101, PT ;  /* 0x000000652000720c */ /* 0x000fc40003f46270 */
[----:B------:R-:W-:Y:S02]  /*bf30*/  FSEL R15, R15, -INF , !P5 ;  /* 0xff8000000f0f7808 */ /* 0x000fe40006800000 */
[----:B------:R-:W1:Y:S01]  /*bf40*/  MUFU.TANH R48, R48 ;  /* 0x0000003000307308 */ /* 0x000e620000002400 */
[----:B---3--:R-:W-:Y:S01]  /*bf50*/  FFMA.FTZ R16, R0, R33, R16 ;  /* 0x0000002100107223 */ /* 0x008fe20000010010 */
[----:B------:R-:W-:Y:S02]  /*bf60*/  FSEL R14, R14, -INF , !P1 ;  /* 0xff8000000e0e7808 */ /* 0x000fe40004800000 */
[C---:B------:R-:W-:Y:S02]  /*bf70*/  ISETP.GE.AND P5, PT, R98.reuse, R100, PT ;  /* 0x000000646200720c */ /* 0x040fe40003fa6270 */
[----:B------:R-:W-:Y:S02]  /*bf80*/  ISETP.GE.AND P1, PT, R98, R101, PT ;  /* 0x000000656200720c */ /* 0x000fe40003f26270 */
[----:B------:R-:W2:Y:S01]  /*bf90*/  MUFU.TANH R43, R43 ;  /* 0x0000002b002b7308 */ /* 0x000ea20000002400 */
[----:B------:R-:W-:-:S02]  /*bfa0*/  FSEL R94, R30, -INF , !P6 ;  /* 0xff8000001e5e7808 */ /* 0x000fc40007000000 */
[----:B------:R-:W-:Y:S02]  /*bfb0*/  FSEL R91, R16, -INF , !P2 ;  /* 0xff800000105b7808 */ /* 0x000fe40005000000 */
[C---:B------:R-:W-:Y:S02]  /*bfc0*/  ISETP.GE.AND P6, PT, R7.reuse, R100, PT ;  /* 0x000000640700720c */ /* 0x040fe40003fc6270 */
[----:B------:R-:W-:Y:S01]  /*bfd0*/  ISETP.GE.AND P2, PT, R7, R101, PT ;  /* 0x000000650700720c */ /* 0x000fe20003f46270 */
[----:B------:R-:W3:Y:S01]  /*bfe0*/  MUFU.TANH R60, R60 ;  /* 0x0000003c003c7308 */ /* 0x000ee20000002400 */
[----:B-1----:R-:W-:Y:S01]  /*bff0*/  FFMA.FTZ R48, R0, R67, R48 ;  /* 0x0000004300307223 */ /* 0x002fe20000010030 */
[----:B------:R-:W-:Y:S01]  /*c000*/  SHF.R.S32.HI R16, RZ, 0x1f, R57 ;  /* 0x0000001fff107819 */ /* 0x000fe20000011439 */
[----:B------:R-:W-:-:S03]  /*c010*/  FMUL.FTZ R7, R71, c[0x0][0x2ec] ;  /* 0x0000bb0047077a20 */ /* 0x000fc60000410000 */
[----:B------:R-:W-:Y:S02]  /*c020*/  FSEL R9, R48, -INF , !P5 ;  /* 0xff80000030097808 */ /* 0x000fe40006800000 */
[----:B------:R-:W1:Y:S01]  /*c030*/  MUFU.TANH R20, R20 ;  /* 0x0000001400147308 */ /* 0x000e620000002400 */
[----:B--2---:R-:W-:Y:S01]  /*c040*/  FFMA.FTZ R10, R0, R67, R43 ;  /* 0x00000043000a7223 */ /* 0x004fe2000001002b */
[----:B------:R-:W-:Y:S02]  /*c050*/  ISETP.GE.AND P5, PT, R50, R100, PT ;  /* 0x000000643200720c */ /* 0x000fe40003fa6270 */
[----:B------:R-:W-:Y:S02]  /*c060*/  LEA.HI R16, R16, R57, RZ, 0x2 ;  /* 0x0000003910107211 */ /* 0x000fe400078f10ff */
[----:B------:R-:W-:Y:S02]  /*c070*/  FSEL R10, R10, -INF , !P1 ;  /* 0xff8000000a0a7808 */ /* 0x000fe40004800000 */
[----:B------:R-:W-:Y:S01]  /*c080*/  I2F R75, R74 ;  /* 0x0000004a004b7306 */ /* 0x000fe20000201400 */
[----:B---3--:R-:W-:Y:S01]  /*c090*/  FFMA.FTZ R60, R0, R49, R60 ;  /* 0x00000031003c7223 */ /* 0x008fe2000001003c */
[----:B------:R-:W-:-:S02]  /*c0a0*/  ISETP.GE.AND P1, PT, R50, R101, PT ;  /* 0x000000653200720c */ /* 0x000fc40003f26270 */
[----:B------:R-:W-:Y:S02]  /*c0b0*/  LOP3.LUT R16, R16, 0xfffffffc, RZ, 0xc0, !PT ;  /* 0xfffffffc10107812 */ /* 0x000fe400078ec0ff */
[----:B------:R-:W-:Y:S02]  /*c0c0*/  FSEL R133, R60, -INF , !P5 ;  /* 0xff8000003c857808 */ /* 0x000fe40006800000 */
[----:B------:R-:W2:Y:S01]  /*c0d0*/  MUFU.TANH R29, R76 ;  /* 0x0000004c001d7308 */ /* 0x000ea20000002400 */
[----:B-1----:R-:W-:Y:S01]  /*c0e0*/  FFMA.FTZ R20, R0, R3, R20 ;  /* 0x0000000300147223 */ /* 0x002fe20000010014 */
[----:B------:R-:W-:Y:S01]  /*c0f0*/  FSEL R136, R136, -INF , !P1 ;  /* 0xff80000088887808 */ /* 0x000fe20004800000 */
[----:B------:R-:W-:Y:S01]  /*c100*/  IMAD.IADD R125, R57, 0x1, -R16 ;  /* 0x00000001397d7824 */ /* 0x000fe200078e0a10 */
[C---:B------:R-:W-:Y:S02]  /*c110*/  ISETP.GE.AND P5, PT, R74.reuse, R100, PT ;  /* 0x000000644a00720c */ /* 0x040fe40003fa6270 */
[----:B------:R-:W-:-:S02]  /*c120*/  ISETP.GE.AND P1, PT, R74, R101, PT ;  /* 0x000000654a00720c */ /* 0x000fc40003f26270 */
[----:B------:R-:W1:Y:S08]  /*c130*/  MUFU.TANH R36, R78 ;  /* 0x0000004e00247308 */ /* 0x000e700000002400 */
        /* <DEDUP_REMOVED lines=9> */
[----:B------:R-:W-:Y:S02]  /*c1d0*/  FSEL R2, R20, -INF , !P6 ;  /* 0xff80000014027808 */ /* 0x000fe40007000000 */
[----:B------:R-:W-:Y:S02]  /*c1e0*/  ISETP.GT.AND P6, PT, R89, R114, PT ;  /* 0x000000725900720c */ /* 0x000fe40003fc4270 */
[----:B------:R-:W-:Y:S02]  /*c1f0*/  ISETP.GE.AND P1, PT, R55, R101, PT ;  /* 0x000000653700720c */ /* 0x000fe40003f26270 */
[----:B------:R-:W1:Y:S01]  /*c200*/  MUFU.TANH R17, R17 ;  /* 0x0000001100117308 */ /* 0x000e620000002400 */
[----:B--2---:R-:W-:Y:S01]  /*c210*/  FFMA.FTZ R80, R0, R53, R80 ;  /* 0x0000003500507223 */ /* 0x004fe20000010050 */
[----:B------:R-:W-:-:S02]  /*c220*/  FSEL R92, R92, -INF , !P1 ;  /* 0xff8000005c5c7808 */ /* 0x000fc40004800000 */
[----:B------:R-:W-:Y:S02]  /*c230*/  ISETP.GE.AND P1, PT, R34, R101, PT ;  /* 0x000000652200720c */ /* 0x000fe40003f26270 */
[----:B------:R-:W-:Y:S02]  /*c240*/  FSEL R95, R80, -INF , !P5 ;  /* 0xff800000505f7808 */ /* 0x000fe40006800000 */
[----:B------:R-:W2:Y:S01]  /*c250*/  MUFU.TANH R25, R25 ;  /* 0x0000001900197308 */ /* 0x000ea20000002400 */
[----:B------:R-:W-:Y:S01]  /*c260*/  BAR.SYNC.DEFER_BLOCKING 0x0 ;  /* 0x0000000000007b1d */ /* 0x000fe20000010000 */
[----:B------:R-:W-:Y:S02]  /*c270*/  ISETP.GE.AND P5, PT, R34, R100, PT ;  /* 0x000000642200720c */ /* 0x000fe40003fa6270 */
[----:B------:R-:W-:-:S04]  /*c280*/  FSEL R5, R3, -INF , !P2 ;  /* 0xff80000003057808 */ /* 0x000fc80005000000 */
[----:B------:R-:W-:Y:S01]  /*c290*/  I2F R19, R18 ;  /* 0x0000001200137306 */ /* 0x000fe20000201400 */
[----:B-1----:R-:W-:-:S05]  /*c2a0*/  FFMA.FTZ R17, R0, R35, R17 ;  /* 0x0000002300117223 */ /* 0x002fca0000010011 */
[----:B------:R-:W-:Y:S02]  /*c2b0*/  FSEL R93, R17, -INF , !P5 ;  /* 0xff800000115d7808 */ /* 0x000fe40006800000 */
[----:B------:R-:W1:Y:S01]  /*c2c0*/  MUFU.TANH R26, R26 ;  /* 0x0000001a001a7308 */ /* 0x000e620000002400 */
[----:B--2---:R-:W-:Y:S01]  /*c2d0*/  FFMA.FTZ R25, R0, R35, R25 ;  /* 0x0000002300197223 */ /* 0x004fe20000010019 */
[----:B------:R-:W-:-:S04]  /*c2e0*/  ISETP.GE.AND P5, PT, R18, R100, PT ;  /* 0x000000641200720c */ /* 0x000fc80003fa6270 */
        /* <DEDUP_REMOVED lines=18> */
[----:B-1----:R-:W-:-:S04]  /*c410*/  IMAD.MOV R18, RZ, RZ, -R19 ;  /* 0x000000ffff127224 */ /* 0x002fc800078e0a13 */
[----:B------:R-:W-:Y:S02]  /*c420*/  IMAD R3, R18, R7, RZ ;  /* 0x0000000712037224 */ /* 0x000fe400078e02ff */
[----:B------:R-:W-:-:S04]  /*c430*/  IMAD.MOV.U32 R18, RZ, RZ, RZ ;  /* 0x000000ffff127224 */ /* 0x000fc800078e00ff */
        /* <DEDUP_REMOVED lines=17> */
[----:B------:R-:W-:Y:S02]  /*c550*/  ISETP.GE.AND P2, PT, R17, RZ, PT ;  /* 0x000000ff1100720c */ /* 0x000fe40003f46270 */
[----:B------:R-:W-:-:S03]  /*c560*/  LOP3.LUT R7, RZ, c[0x0][0x2d0], RZ, 0x33, !PT ;  /* 0x0000b400ff077a12 */ /* 0x000fc600078e33ff */
[----:B------:R-:W-:Y:S02]  /*c570*/  @P5 IADD3 R19, R19, 0x1, RZ ;  /* 0x0000000113135810 */ /* 0x000fe40007ffe0ff */
[----:B------:R-:W-:-:S04]  /*c580*/  ISETP.GE.AND P5, PT, R16, RZ, PT ;  /* 0x000000ff1000720c */ /* 0x000fc80003fa6270 */
[----:B------:R-:W-:Y:S02]  /*c590*/  @P1 IADD3 R3, R3, 0x1, RZ ;  /* 0x0000000103031810 */ /* 0x000fe40007ffe0ff */
[----:B------:R-:W-:-:S03]  /*c5a0*/  ISETP.NE.AND P1, PT, RZ, c[0x0][0x2d0], PT ;  /* 0x0000b400ff007a0c */ /* 0x000fc60003f25270 */
[----:B------:R-:W-:-:S04]  /*c5b0*/  IMAD.MOV.U32 R16, RZ, RZ, R3 ;  /* 0x000000ffff107224 */ /* 0x000fc800078e0003 */
        /* <DEDUP_REMOVED lines=20> */
[----:B------:R-:W-:-:S05]  /*c700*/  IMAD R16, R17, c[0x0][0x184], R16 ;  /* 0x0000610011107a24 */ /* 0x000fca00078e0210 */
[----:B------:R-:W-:Y:S01]  /*c710*/  IADD3 R17, R19, R16, RZ ;  /* 0x0000001013117210 */ /* 0x000fe20007ffe0ff */
[----:B------:R-:W-:Y:S05]  /*c720*/  BRA `(.L_x_6043) ;  /* 0x0000003000007947 */ /* 0x000fea0003800000 */
.L_x_6042:
[----:B------:R-:W-:-:S05]  /*c730*/  IMAD.MOV.U32 R18, RZ, RZ, c[0x0][0x198] ;  /* 0x00006600ff127624 */ /* 0x000fca00078e00ff */
[----:B------:R-:W-:-:S04]  /*c740*/  LEA R18, -R18, RZ, 0x6 ;  /* 0x000000ff12127211 */ /* 0x000fc800078e31ff */
[----:B------:R-:W-:Y:S02]  /*c750*/  SHF.R.S32.HI R17, RZ, 0x1f, R18 ;  /* 0x0000001fff117819 */ /* 0x000fe40000011412 */
.L_x_6043:
[----:B------:R-:W-:Y:S02]  /*c760*/  LOP3.LUT P5, RZ, R88, 0x2, RZ, 0xc0, !PT ;  /* 0x0000000258ff7812 */ /* 0x000fe400078ac0ff */
[----:B------:R-:W-:Y:S02]  /*c770*/  LEA R120, P1, R18, R120, 0x1 ;  /* 0x0000007812787211 */ /* 0x000fe400078208ff */
[----:B------:R-:W-:Y:S02]  /*c780*/  LOP3.LUT P2, RZ, R88, 0x4, RZ, 0xc0, !PT ;  /* 0x0000000458ff7812 */ /* 0x000fe4000784c0ff */
        /* <DEDUP_REMOVED lines=13> */
[----:B------:R-:W-:-:S04]  /*c860*/  LEA R7, P1, R3, R18, 0x5 ;  /* 0x0000001203077211 */ /* 0x000fc800078228ff */
[C-C-:B------:R-:W-:Y:S01]  /*c870*/  LEA.HI.X R25, R3.reuse, R17, R16.reuse, 0x5, P1 ;  /* 0x0000001103197211 */ /* 0x140fe200008f2c10 */
[C---:B------:R-:W-:Y:S01]  /*c880*/  @P0 IMAD.SHL.U32 R17, R3.reuse, 0x20, RZ ;  /* 0x0000002003110824 */ /* 0x040fe200078e00ff */
[----:B------:R-:W-:-:S04]  /*c890*/  @P0 SHF.L.U64.HI R16, R3, 0x5, R16 ;  /* 0x0000000503100819 */ /* 0x000fc80000010210 */
        /* <DEDUP_REMOVED lines=47> */
.L_x_6041:
        /* <DEDUP_REMOVED lines=37> */
[----:B------:R-:W-:Y:S04]  /*cde0*/  LDSM.16.MT88.4 R68, [R108+0x6000] ;  /* 0x006000006c44783b */ /* 0x000fe80000004200 */
        /* <DEDUP_REMOVED lines=17> */
[--C-:B------:R-:W-:Y:S01]  /*cf00*/  FFMA.FTZ R32, R13, c[0x0][0x23c], -R102.reuse ;  /* 0x00008f000d207a23 */ /* 0x100fe20000010866 */
[----:B------:R-:W-:Y:S01]  /*cf10*/  LDSM.16.MT88.4 R20, [R110+0x6400] ;  /* 0x006400006e14783b */ /* 0x000fe20000004200 */
        /* <DEDUP_REMOVED lines=10> */
[----:B------:R-:W-:-:S02]  /*cfc0*/  FFMA.FTZ R27, R10, c[0x0][0x23c], -R99 ;  /* 0x00008f000a1b7a23 */ /* 0x000fc40000010863 */
[--C-:B------:R-:W-:Y:S02]  /*cfd0*/  FFMA.FTZ R24, R8, c[0x0][0x23c], -R99.reuse ;  /* 0x00008f0008187a23 */ /* 0x100fe40000010863 */
[----:B------:R-:W2:Y:S01]  /*cfe0*/  LDSM.16.MT88.4 R8, [R108+0x7400] ;  /* 0x007400006c08783b */ /* 0x000ea20000004200 */
[--C-:B------:R-:W-:Y:S02]  /*cff0*/  FFMA.FTZ R29, R15, c[0x0][0x23c], -R102.reuse ;  /* 0x00008f000f1d7a23 */ /* 0x100fe40000010866 */
[----:B------:R-:W3:Y:S01]  /*d000*/  MUFU.EX2 R32, R32 ;  /* 0x0000002000207308 */ /* 0x000ee20000000800 */
[----:B-1----:R-:W-:Y:S01]  /*d010*/  F2FP.PACK_AB R48, R98, R103 ;  /* 0x000000676230723e */ /* 0x002fe200000000ff */
[--C-:B------:R-:W-:Y:S02]  /*d020*/  FFMA.FTZ R31, R14, c[0x0][0x23c], -R99.reuse ;  /* 0x00008f000e1f7a23 */ /* 0x100fe40000010863 */
[----:B------:R-:W-:Y:S02]  /*d030*/  FFMA.FTZ R28, R12, c[0x0][0x23c], -R99 ;  /* 0x00008f000c1c7a23 */ /* 0x000fe40000010863 */
[----:B------:R-:W1:Y:S01]  /*d040*/  LDSM.16.MT88.4 R12, [R110+0x7400] ;  /* 0x007400006e0c783b */ /* 0x000e620000004200 */
        /* <DEDUP_REMOVED lines=8> */
[--C-:B------:R-:W-:Y:S02]  /*d0d0*/  FFMA.FTZ R94, R94, c[0x0][0x23c], -R102.reuse ;  /* 0x00008f005e5e7a23 */ /* 0x100fe40000010866 */
[----:B------:R-:W-:Y:S02]  /*d0e0*/  FFMA.FTZ R93, R93, c[0x0][0x23c], -R102 ;  /* 0x00008f005d5d7a23 */ /* 0x000fe40000010866 */
[----:B------:R-:W-:-:S02]  /*d0f0*/  FFMA.FTZ R92, R92, c[0x0][0x23c], -R99 ;  /* 0x00008f005c5c7a23 */ /* 0x000fc40000010863 */
[----:B------:R-:W-:Y:S01]  /*d100*/  MUFU.EX2 R35, R35 ;  /* 0x0000002300237308 */ /* 0x000fe20000000800 */
[----:B------:R-:W-:Y:S02]  /*d110*/  FFMA.FTZ R91, R91, c[0x0][0x23c], -R99 ;  /* 0x00008f005b5b7a23 */ /* 0x000fe40000010863 */
[----:B------:R-:W-:-:S04]  /*d120*/  FADD.FTZ R98, R103, R98 ;  /* 0x0000006267627221 */ /* 0x000fc80000010000 */
[----:B------:R-:W-:Y:S01]  /*d130*/  FADD.FTZ R33, R33, R98 ;  /* 0x0000006221217221 */ /* 0x000fe20000010000 */
[----:B------:R-:W3:Y:S01]  /*d140*/  MUFU.EX2 R34, R34 ;  /* 0x0000002200227308 */ /* 0x000ee20000000800 */
[----:B----4-:R-:W-:Y:S01]  /*d150*/  F2FP.PACK_AB R49, R104, R105 ;  /* 0x000000696831723e */ /* 0x010fe200000000ff */
[----:B------:R-:W-:Y:S02]  /*d160*/  FADD.FTZ R104, R105, R104 ;  /* 0x0000006869687221 */ /* 0x000fe40000010000 */
[----:B------:R-:W-:-:S04]  /*d170*/  FADD.FTZ R32, R32, R33 ;  /* 0x0000002120207221 */ /* 0x000fc80000010000 */
[----:B------:R-:W-:Y:S01]  /*d180*/  MUFU.EX2 R29, R29 ;  /* 0x0000001d001d7308 */ /* 0x000fe20000000800 */
[----:B---3--:R-:W-:-:S07]  /*d190*/  F2FP.PACK_AB R51, R34, R35 ;  /* 0x000000232233723e */ /* 0x008fce00000000ff */
[----:B------:R-:W3:Y:S01]  /*d1a0*/  MUFU.EX2 R26, R26 ;  /* 0x0000001a001a7308 */ /* 0x000ee20000000800 */
[----:B------:R-:W-:-:S04]  /*d1b0*/  FADD.FTZ R35, R35, R104 ;  /* 0x0000006823237221 */ /* 0x000fc80000010000 */
[----:B------:R-:W-:Y:S01]  /*d1c0*/  FADD.FTZ R34, R34, R35 ;  /* 0x0000002322227221 */ /* 0x000fe20000010000 */
        /* <DEDUP_REMOVED lines=9> */
[----:B------:R-:W-:Y:S02]  /*d260*/  HMMA.16816.F32 R60, R48, R62, RZ ;  /* 0x0000003e303c723c */ /* 0x000fe400000018ff */
[----:B------:R-:W3:Y:S01]  /*d270*/  MUFU.EX2 R28, R28 ;  /* 0x0000001c001c7308 */ /* 0x000ee20000000800 */
[----:B----4-:R-:W-:Y:S01]  /*d280*/  F2FP.PACK_AB R6, R25, R30 ;  /* 0x0000001e1906723e */ /* 0x010fe200000000ff */
[----:B------:R-:W-:-:S04]  /*d290*/  FADD.FTZ R30, R30, R29 ;  /* 0x0000001d1e1e7221 */ /* 0x000fc80000010000 */
[C---:B------:R-:W-:Y:S01]  /*d2a0*/  HMMA.16816.F32 R36, R48.reuse, R40, RZ ;  /* 0x000000283024723c */ /* 0x040fe200000018ff */
[----:B------:R-:W-:Y:S01]  /*d2b0*/  FADD.FTZ R25, R25, R30 ;  /* 0x0000001e19197221 */ /* 0x000fe20000010000 */
        /* <DEDUP_REMOVED lines=17> */
[C---:B------:R-:W-:Y:S01]  /*d3d0*/  HMMA.16816.F32 R52, R4.reuse, R10, R52 ;  /* 0x0000000a0434723c */ /* 0x040fe20000001834 */
[----:B------:R-:W2:Y:S01]  /*d3e0*/  LDSM.16.MT88.4 R8, [R110+0x8400] ;  /* 0x008400006e08783b */ /* 0x000ea20000004200 */
[----:B------:R-:W-:Y:S06]  /*d3f0*/  MUFU.EX2 R95, R95 ;  /* 0x0000005f005f7308 */ /* 0x000fec0000000800 */
[C---:B-1----:R-:W-:Y:S02]  /*d400*/  HMMA.16816.F32 R64, R4.reuse, R12, R64 ;  /* 0x0000000c0440723c */ /* 0x042fe40000001840 */
[----:B------:R-:W-:Y:S06]  /*d410*/  MUFU.EX2 R94, R94 ;  /* 0x0000005e005e7308 */ /* 0x000fec0000000800 */
[----:B------:R-:W-:Y:S01]  /*d420*/  HMMA.16816.F32 R60, R4, R14, R60 ;  /* 0x0000000e043c723c */ /* 0x000fe2000000183c */
[----:B------:R-:W1:Y:S01]  /*d430*/  LDSM.16.MT88.4 R12, [R108+0x8000] ;  /* 0x008000006c0c783b */ /* 0x000e620000004200 */
        /* <DEDUP_REMOVED lines=8> */
[----:B------:R-:W-:Y:S02]  /*d4c0*/  FFMA.FTZ R102, R97, c[0x0][0x23c], -R102 ;  /* 0x00008f0061667a23 */ /* 0x000fe40000010866 */
[----:B------:R-:W-:Y:S01]  /*d4d0*/  MUFU.EX2 R21, R21 ;  /* 0x0000001500157308 */ /* 0x000fe20000000800 */
[--C-:B------:R-:W-:Y:S02]  /*d4e0*/  FFMA.FTZ R97, R90, c[0x0][0x23c], -R99.reuse ;  /* 0x00008f005a617a23 */ /* 0x100fe40000010863 */
[----:B--2---:R-:W-:Y:S01]  /*d4f0*/  HMMA.16816.F32 R36, R4, R8, R36 ;  /* 0x000000080424723c */ /* 0x004fe20000001824 */
[--C-:B------:R-:W-:Y:S02]  /*d500*/  FFMA.FTZ R22, R132, c[0x0][0x23c], -R99.reuse ;  /* 0x00008f0084167a23 */ /* 0x100fe40000010863 */
[--C-:B------:R-:W-:Y:S02]  /*d510*/  FFMA.FTZ R23, R130, c[0x0][0x23c], -R99.reuse ;  /* 0x00008f0082177a23 */ /* 0x100fe40000010863 */
[----:B------:R-:W-:Y:S01]  /*d520*/  MUFU.EX2 R20, R20 ;  /* 0x0000001400147308 */ /* 0x000fe20000000800 */
[----:B------:R-:W-:-:S02]  /*d530*/  FFMA.FTZ R132, R96, c[0x0][0x23c], -R99 ;  /* 0x00008f0060847a23 */ /* 0x000fc40000010863 */
[----:B------:R-:W-:Y:S01]  /*d540*/  HMMA.16816.F32 R40, R4, R10, R40 ;  /* 0x0000000a0428723c */ /* 0x000fe20000001828 */
[----:B------:R-:W2:Y:S04]  /*d550*/  LDSM.16.MT88.4 R8, [R108+0x8400] ;  /* 0x008400006c08783b */ /* 0x000ea80000004200 */
[----:B------:R-:W4:Y:S03]  /*d560*/  MUFU.EX2 R22, R22 ;  /* 0x0000001600167308 */ /* 0x000f260000000800 */
[C---:B-1----:R-:W-:Y:S05]  /*d570*/  HMMA.16816.F32 R44, R48.reuse, R12, RZ ;  /* 0x0000000c302c723c */ /* 0x042fea00000018ff */
[----:B------:R-:W1:Y:S03]  /*d580*/  MUFU.EX2 R23, R23 ;  /* 0x0000001700177308 */ /* 0x000e660000000800 */
[----:B------:R-:W-:Y:S01]  /*d590*/  HMMA.16816.F32 R48, R48, R14, RZ ;  /* 0x0000000e3030723c */ /* 0x000fe200000018ff */
[----:B------:R-:W-:Y:S04]  /*d5a0*/  LDSM.16.MT88.4 R12, [R108+0x6c00] ;  /* 0x006c00006c0c783b */ /* 0x000fe80000004200 */
[----:B------:R-:W5:Y:S03]  /*d5b0*/  MUFU.EX2 R102, R102 ;  /* 0x0000006600667308 */ /* 0x000f660000000800 */
[C---:B------:R-:W-:Y:S05]  /*d5c0*/  HMMA.16816.F32 R72, R4.reuse, R16, R72 ;  /* 0x000000100448723c */ /* 0x040fea0000001848 */
[----:B------:R-:W-:Y:S03]  /*d5d0*/  MUFU.EX2 R97, R97 ;  /* 0x0000006100617308 */ /* 0x000fe60000000800 */
[C---:B------:R-:W-:Y:S01]  /*d5e0*/  HMMA.16816.F32 R68, R4.reuse, R18, R68 ;  /* 0x000000120444723c */ /* 0x040fe20000001844 */
[----:B------:R-:W-:Y:S04]  /*d5f0*/  LDSM.16.MT88.4 R16, [R110+0x6c00] ;  /* 0x006c00006e10783b */ /* 0x000fe80000004200 */
[----:B------:R-:W1:Y:S03]  /*d600*/  MUFU.EX2 R132, R132 ;  /* 0x0000008400847308 */ /* 0x000e660000000800 */
[C---:B--2---:R-:W-:Y:S08]  /*d610*/  HMMA.16816.F32 R44, R4.reuse, R8, R44 ;  /* 0x00000008042c723c */ /* 0x044ff0000000182c */
[----:B------:R-:W-:Y:S01]  /*d620*/  HMMA.16816.F32 R48, R4, R10, R48 ;  /* 0x0000000a0430723c */ /* 0x000fe20000001830 */
[----:B------:R-:W2:Y:S06]  /*d630*/  LDSM.16.MT88.4 R8, [R110+0x6800] ;  /* 0x006800006e08783b */ /* 0x000eac0000004200 */
[----:B---3--:R-:W-:Y:S01]  /*d640*/  F2FP.PACK_AB R4, R107, R126 ;  /* 0x0000007e6b04723e */ /* 0x008fe200000000ff */
[----:B------:R-:W-:Y:S01]  /*d650*/  FADD.FTZ R126, R126, R25 ;  /* 0x000000197e7e7221 */ /* 0x000fe20000010000 */
[----:B----4-:R-:W-:Y:S01]  /*d660*/  F2FP.PACK_AB R5, R22, R127 ;  /* 0x0000007f1605723e */ /* 0x010fe200000000ff */
[----:B------:R-:W-:Y:S01]  /*d670*/  FADD.FTZ R127, R127, R24 ;  /* 0x000000187f7f7221 */ /* 0x000fe20000010000 */
[----:B------:R-:W-:Y:S01]  /*d680*/  F2FP.PACK_AB R6, R21, R106 ;  /* 0x0000006a1506723e */ /* 0x000fe200000000ff */
[----:B------:R-:W-:Y:S01]  /*d690*/  FADD.FTZ R107, R107, R126 ;  /* 0x0000007e6b6b7221 */ /* 0x000fe20000010000 */
[----:B-1----:R-:W-:Y:S01]  /*d6a0*/  F2FP.PACK_AB R7, R20, R23 ;  /* 0x000000171407723e */ /* 0x002fe200000000ff */
        /* <DEDUP_REMOVED lines=26> */
[C---:B------:R-:W-:Y:S01]  /*d850*/  F2FP.PACK_AB R5, R91.reuse, R92 ;  /* 0x0000005c5b05723e */ /* 0x040fe200000000ff */
        /* <DEDUP_REMOVED lines=89> */
.L_x_6045:
[----:B------:R-:W-:-:S05]  /*ddf0*/  IMAD.MOV.U32 R7, RZ, RZ, c[0x0][0x1a0] ;  /* 0x00006800ff077624 */ /* 0x000fca00078e00ff */
[----:B------:R-:W-:-:S04]  /*de00*/  LEA R7, -R7, RZ, 0x6 ;  /* 0x000000ff07077211 */ /* 0x000fc800078e31ff */
[----:B------:R-:W-:Y:S02]  /*de10*/  SHF.R.S32.HI R5, RZ, 0x1f, R7 ;  /* 0x0000001fff057819 */ /* 0x000fe40000011407 */
.L_x_6046:
        /* <DEDUP_REMOVED lines=139> */
[----:B------:R-:W-:Y:S02]  /*e6d0*/  FMUL.FTZ R31, R31, c[0x0][0x2ec] ;  /* 0x0000bb001f1f7a20 */ /* 0x000fe40000410000 */
[----:B------:R-:W-:Y:S02]  /*e6e0*/  MUFU.TANH R28, R28 ;  /* 0x0000001c001c7308 */ /* 0x000fe40000002400 */
[----:B------:R-:W-:Y:S02]  /*e6f0*/  FMUL.FTZ R27, R27, c[0x0][0x2ec] ;  /* 0x0000bb001b1b7a20 */ /* 0x000fe40000410000 */
[----:B------:R-:W-:-:S02]  /*e700*/  FMUL.FTZ R24, R24, c[0x0][0x2ec] ;  /* 0x0000bb0018187a20 */ /* 0x000fc40000410000 */
[----:B------:R-:W-:Y:S02]  /*e710*/  FMUL.FTZ R26, R26, c[0x0][0x2ec] ;  /* 0x0000bb001a1a7a20 */ /* 0x000fe40000410000 */
[----:B------:R-:W-:Y:S02]  /*e720*/  MUFU.TANH R107, R27 ;  /* 0x0000001b006b7308 */ /* 0x000fe40000002400 */
[----:B------:R-:W-:Y:S01]  /*e730*/  FMUL.FTZ R23, R23, c[0x0][0x2ec] ;  /* 0x0000bb0017177a20 */ /* 0x000fe20000410000 */
[C---:B-1----:R-:W-:Y:S01]  /*e740*/  HMMA.16816.F32 R12, R92.reuse, R90, R12 ;  /* 0x0000005a5c0c723c */ /* 0x042fe2000000180c */
[----:B------:R-:W-:Y:S02]  /*e750*/  FMUL.FTZ R20, R20, c[0x0][0x2ec] ;  /* 0x0000bb0014147a20 */ /* 0x000fe40000410000 */
[----:B------:R-:W-:Y:S02]  /*e760*/  FMUL.FTZ R22, R22, c[0x0][0x2ec] ;  /* 0x0000bb0016167a20 */ /* 0x000fe40000410000 */
[----:B------:R-:W-:Y:S02]  /*e770*/  MUFU.TANH R30, R30 ;  /* 0x0000001e001e7308 */ /* 0x000fe40000002400 */
[----:B------:R-:W-:Y:S01]  /*e780*/  FMUL.FTZ R91, R25, c[0x0][0x2ec] ;  /* 0x0000bb00195b7a20 */ /* 0x000fe20000410000 */
[C---:B------:R-:W-:Y:S05]  /*e790*/  HMMA.16816.F32 R16, R92.reuse, R88, R16 ;  /* 0x000000585c10723c */ /* 0x040fea0000001810 */
[----:B------:R1:W-:Y:S03]  /*e7a0*/  MUFU.TANH R131, R23 ;  /* 0x0000001700837308 */ /* 0x0003e60000002400 */
[C---:B--2---:R-:W-:Y:S05]  /*e7b0*/  HMMA.16816.F32 R8, R92.reuse, R84, R8 ;  /* 0x000000545c08723c */ /* 0x044fea0000001808 */
[----:B------:R-:W-:Y:S02]  /*e7c0*/  MUFU.TANH R133, R31 ;  /* 0x0000001f00857308 */ /* 0x000fe40000002400 */
[----:B------:R-:W-:Y:S01]  /*e7d0*/  IMAD R84, R126, 0x40, R124 ;  /* 0x000000407e547824 */ /* 0x000fe200078e027c */
[----:B------:R-:W-:Y:S01]  /*e7e0*/  HMMA.16816.F32 R4, R92, R86, R4 ;  /* 0x000000565c04723c */ /* 0x000fe20000001804 */
[----:B------:R-:W-:-:S02]  /*e7f0*/  FMUL.FTZ R85, R32, c[0x0][0x2ec] ;  /* 0x0000bb0020557a20 */ /* 0x000fc40000410000 */
[----:B------:R-:W-:Y:S01]  /*e800*/  FMUL.FTZ R32, R33, c[0x0][0x2ec] ;  /* 0x0000bb0021207a20 */ /* 0x000fe20000410000 */
[----:B------:R-:W-:Y:S01]  /*e810*/  IADD3 R88, R84, 0x1, RZ ;  /* 0x0000000154587810 */ /* 0x000fe20007ffe0ff */
[----:B------:R-:W-:Y:S01]  /*e820*/  FMUL.FTZ R33, R34, c[0x0][0x2ec] ;  /* 0x0000bb0022217a20 */ /* 0x000fe20000410000 */
[----:B------:R-:W-:Y:S01]  /*e830*/  MUFU.TANH R25, R20 ;  /* 0x0000001400197308 */ /* 0x000fe20000002400 */
[----:B------:R-:W-:Y:S01]  /*e840*/  FMUL.FTZ R34, R35, c[0x0][0x2ec] ;  /* 0x0000bb0023227a20 */ /* 0x000fe20000410000 */
[----:B------:R-:W-:Y:S01]  /*e850*/  IADD3 R86, R84, 0x8, RZ ;  /* 0x0000000854567810 */ /* 0x000fe20007ffe0ff */
[----:B------:R-:W-:Y:S01]  /*e860*/  FMUL.FTZ R93, R29, c[0x0][0x2ec] ;  /* 0x0000bb001d5d7a20 */ /* 0x000fe20000410000 */
[CC--:B------:R-:W-:Y:S01]  /*e870*/  ISETP.GE.AND P6, PT, R88.reuse, R100.reuse, PT ;  /* 0x000000645800720c */ /* 0x0c0fe20003fc6270 */
[----:B------:R-:W-:Y:S01]  /*e880*/  FMUL.FTZ R13, R13, c[0x0][0x2ec] ;  /* 0x0000bb000d0d7a20 */ /* 0x000fe20000410000 */
[-C--:B------:R-:W-:Y:S01]  /*e890*/  ISETP.GE.AND P2, PT, R88, R101.reuse, PT ;  /* 0x000000655800720c */ /* 0x080fe20003f46270 */
[----:B------:R-:W-:Y:S01]  /*e8a0*/  FMUL.FTZ R95, R14, c[0x0][0x2ec] ;  /* 0x0000bb000e5f7a20 */ /* 0x000fe20000410000 */
[----:B------:R-:W-:Y:S01]  /*e8b0*/  I2F R89, R88 ;  /* 0x0000005800597306 */ /* 0x000fe20000201400 */
[----:B------:R-:W-:Y:S01]  /*e8c0*/  FMUL.FTZ R12, R12, c[0x0][0x2ec] ;  /* 0x0000bb000c0c7a20 */ /* 0x000fe20000410000 */
[----:B------:R-:W-:Y:S01]  /*e8d0*/  IADD3 R14, R84, 0x9, RZ ;  /* 0x00000009540e7810 */ /* 0x000fe20007ffe0ff */
[----:B------:R-:W-:Y:S01]  /*e8e0*/  FMUL.FTZ R127, R19, c[0x0][0x2ec] ;  /* 0x0000bb00137f7a20 */ /* 0x000fe20000410000 */
[C---:B------:R-:W-:Y:S01]  /*e8f0*/  ISETP.GE.AND P1, PT, R86.reuse, R100, PT ;  /* 0x000000645600720c */ /* 0x040fe20003f26270 */
[----:B-1----:R-:W-:Y:S01]  /*e900*/  FMUL.FTZ R23, R9, c[0x0][0x2ec] ;  /* 0x0000bb0009177a20 */ /* 0x002fe20000410000 */
[----:B------:R-:W-:Y:S01]  /*e910*/  ISETP.GE.AND P5, PT, R86, R101, PT ;  /* 0x000000655600720c */ /* 0x000fe20003fa6270 */
[----:B------:R-:W-:Y:S01]  /*e920*/  FMUL.FTZ R15, R15, c[0x0][0x2ec] ;  /* 0x0000bb000f0f7a20 */ /* 0x000fe20000410000 */
[----:B------:R-:W-:Y:S01]  /*e930*/  MUFU.TANH R32, R32 ;  /* 0x0000002000207308 */ /* 0x000fe20000002400 */
[----:B------:R-:W-:-:S02]  /*e940*/  FMUL.FTZ R17, R17, c[0x0][0x2ec] ;  /* 0x0000bb0011117a20 */ /* 0x000fc40000410000 */
[----:B------:R-:W-:Y:S02]  /*e950*/  FMUL.FTZ R16, R16, c[0x0][0x2ec] ;  /* 0x0000bb0010107a20 */ /* 0x000fe40000410000 */
[----:B------:R-:W-:Y:S02]  /*e960*/  FMUL.FTZ R18, R18, c[0x0][0x2ec] ;  /* 0x0000bb0012127a20 */ /* 0x000fe40000410000 */
[----:B------:R-:W-:Y:S01]  /*e970*/  FMUL.FTZ R35, R21, c[0x0][0x2ec] ;  /* 0x0000bb0015237a20 */ /* 0x000fe20000410000 */
[----:B------:R-:W1:Y:S01]  /*e980*/  MUFU.TANH R34, R34 ;  /* 0x0000002200227308 */ /* 0x000e620000002400 */
[----:B------:R-:W-:Y:S02]  /*e990*/  FMUL.FTZ R11, R11, c[0x0][0x2ec] ;  /* 0x0000bb000b0b7a20 */ /* 0x000fe40000410000 */
[----:B------:R-:W-:Y:S02]  /*e9a0*/  FMUL.FTZ R5, R5, c[0x0][0x2ec] ;  /* 0x0000bb0005057a20 */ /* 0x000fe40000410000 */
[----:B------:R-:W-:-:S03]  /*e9b0*/  FMUL.FTZ R7, R7, c[0x0][0x2ec] ;  /* 0x0000bb0007077a20 */ /* 0x000fc60000410000 */
[----:B------:R-:W2:Y:S08]  /*e9c0*/  I2F R87, R86 ;  /* 0x0000005600577306 */ /* 0x000eb00000201400 */
[----:B------:R-:W-:Y:S01]  /*e9d0*/  MUFU.TANH R27, R13 ;  /* 0x0000000d001b7308 */ /* 0x000fe20000002400 */
[----:B-1----:R-:W-:-:S05]  /*e9e0*/  FFMA.FTZ R9, R0, R89, R34 ;  /* 0x0000005900097223 */ /* 0x002fca0000010022 */
[----:B------:R-:W-:Y:S02]  /*e9f0*/  FSEL R9, R9, -INF , !P2 ;  /* 0xff80000009097808 */ /* 0x000fe40005000000 */
[----:B------:R-:W-:Y:S01]  /*ea00*/  MUFU.TANH R93, R93 ;  /* 0x0000005d005d7308 */ /* 0x000fe20000002400 */
[----:B------:R-:W-:Y:S01]  /*ea10*/  ISETP.GE.AND P2, PT, R14, R101, PT ;  /* 0x000000650e00720c */ /* 0x000fe20003f46270 */
[----:B--2---:R-:W-:-:S06]  /*ea20*/  FFMA.FTZ R28, R0, R87, R28 ;  /* 0x00000057001c7223 */ /* 0x004fcc000001001c */
[----:B------:R1:W-:Y:S08]  /*ea30*/  MUFU.TANH R19, R12 ;  /* 0x0000000c00137308 */ /* 0x0003f00000002400 */
[----:B------:R-:W2:Y:S01]  /*ea40*/  I2F R13, R14 ;  /* 0x0000000e000d7306 */ /* 0x000ea20000201400 */
[----:B-1----:R-:W-:-:S07]  /*ea50*/  FFMA.FTZ R12, R0, R89, R32 ;  /* 0x00000059000c7223 */ /* 0x002fce0000010020 */
[----:B------:R-:W-:Y:S01]  /*ea60*/  MUFU.TANH R91, R91 ;  /* 0x0000005b005b7308 */ /* 0x000fe20000002400 */
[----:B------:R-:W-:Y:S02]  /*ea70*/  FSEL R12, R12, -INF , !P6 ;  /* 0xff8000000c0c7808 */ /* 0x000fe40007000000 */
[----:B------:R-:W-:Y:S01]  /*ea80*/  ISETP.GE.AND P6, PT, R14, R100, PT ;  /* 0x000000640e00720c */ /* 0x000fe20003fc6270 */
[----:B--2---:R-:W-:Y:S01]  /*ea90*/  FFMA.FTZ R93, R0, R13, R93 ;  /* 0x0000000d005d7223 */ /* 0x004fe2000001005d */
[----:B------:R-:W-:-:S03]  /*eaa0*/  IADD3 R14, R84, 0x11, RZ ;  /* 0x00000011540e7810 */ /* 0x000fc60007ffe0ff */
[----:B------:R1:W-:Y:S01]  /*eab0*/  MUFU.TANH R105, R15 ;  /* 0x0000000f00697308 */ /* 0x0003e20000002400 */
[----:B------:R-:W-:-:S05]  /*eac0*/  FFMA.FTZ R13, R0, R13, R133 ;  /* 0x0000000d000d7223 */ /* 0x000fca0000010085 */
[----:B------:R-:W-:Y:S02]  /*ead0*/  FSEL R13, R13, -INF , !P2 ;  /* 0xff8000000d0d7808 */ /* 0x000fe40005000000 */
[----:B------:R-:W2:Y:S01]  /*eae0*/  I2F R20, R14 ;  /* 0x0000000e00147306 */ /* 0x000ea20000201400 */
[----:B------:R-:W-:-:S07]  /*eaf0*/  ISETP.GE.AND P2, PT, R14, R101, PT ;  /* 0x000000650e00720c */ /* 0x000fce0003f46270 */
[----:B------:R3:W-:Y:S01]  /*eb00*/  MUFU.TANH R31, R17 ;  /* 0x00000011001f7308 */ /* 0x0007e20000002400 */
[----:B-1----:R-:W-:Y:S02]  /*eb10*/  FFMA.FTZ R15, R0, R87, R30 ;  /* 0x00000057000f7223 */ /* 0x002fe4000001001e */
[----:B------:R-:W-:Y:S01]  /*eb20*/  FMUL.FTZ R87, R10, c[0x0][0x2ec] ;  /* 0x0000bb000a577a20 */ /* 0x000fe20000410000 */
[----:B------:R-:W-:Y:S02]  /*eb30*/  FSEL R10, R28, -INF , !P1 ;  /* 0xff8000001c0a7808 */ /* 0x000fe40004800000 */
[----:B------:R-:W-:Y:S02]  /*eb40*/  FSEL R15, R15, -INF , !P5 ;  /* 0xff8000000f0f7808 */ /* 0x000fe40006800000 */
[----:B------:R1:W-:Y:S01]  /*eb50*/  MUFU.TANH R29, R24 ;  /* 0x00000018001d7308 */ /* 0x0003e20000002400 */
[CC--:B--2---:R-:W-:Y:S02]  /*eb60*/  FFMA.FTZ R91, R0.reuse, R20.reuse, R91 ;  /* 0x00000014005b7223 */ /* 0x0c4fe4000001005b */
[----:B------:R-:W-:Y:S01]  /*eb70*/  FFMA.FTZ R107, R0, R20, R107 ;  /* 0x00000014006b7223 */ /* 0x000fe2000001006b */
[----:B------:R-:W-:Y:S01]  /*eb80*/  IADD3 R20, R84, 0x20, RZ ;  /* 0x0000002054147810 */ /* 0x000fe20007ffe0ff */
[----:B---3--:R-:W-:Y:S01]  /*eb90*/  FMUL.FTZ R17, R8, c[0x0][0x2ec] ;  /* 0x0000bb0008117a20 */ /* 0x008fe20000410000 */
[----:B------:R-:W-:-:S02]  /*eba0*/  IADD3 R8, R84, 0x10, RZ ;  /* 0x0000001054087810 */ /* 0x000fc40007ffe0ff */
[----:B------:R-:W-:Y:S01]  /*ebb0*/  MUFU.TANH R21, R16 ;  /* 0x0000001000157308 */ /* 0x000fe20000002400 */
[----:B------:R-:W-:Y:S02]  /*ebc0*/  FSEL R107, R107, -INF , !P2 ;  /* 0xff8000006b6b7808 */ /* 0x000fe40005000000 */
[C---:B------:R-:W-:Y:S02]  /*ebd0*/  ISETP.GE.AND P1, PT, R8.reuse, R100, PT ;  /* 0x000000640800720c */ /* 0x040fe40003f26270 */
[----:B------:R-:W-:Y:S02]  /*ebe0*/  ISETP.GE.AND P5, PT, R8, R101, PT ;  /* 0x000000650800720c */ /* 0x000fe40003fa6270 */
[----:B-1----:R-:W-:Y:S01]  /*ebf0*/  IADD3 R24, R84, 0x18, RZ ;  /* 0x0000001854187810 */ /* 0x002fe20007ffe0ff */
[----:B------:R-:W-:Y:S08]  /*ec00*/  MUFU.TANH R103, R26 ;  /* 0x0000001a00677308 */ /* 0x000ff00000002400 */
[----:B------:R-:W-:Y:S08]  /*ec10*/  MUFU.TANH R97, R18 ;  /* 0x0000001200617308 */ /* 0x000ff00000002400 */
[----:B------:R1:W2:Y:S08]  /*ec20*/  I2F R16, R8 ;  /* 0x0000000800107306 */ /* 0x0002b00000201400 */
[----:B------:R-:W-:Y:S01]  /*ec30*/  MUFU.TANH R99, R22 ;  /* 0x0000001600637308 */ /* 0x000fe20000002400 */
[----:B-1----:R-:W-:-:S07]  /*ec40*/  FSEL R8, R93, -INF , !P6 ;  /* 0xff8000005d087808 */ /* 0x002fce0007000000 */
[----:B------:R-:W1:Y:S01]  /*ec50*/  I2F R18, R24 ;  /* 0x0000001800127306 */ /* 0x000e620000201400 */
[----:B------:R-:W-:Y:S01]  /*ec60*/  ISETP.GE.AND P6, PT, R14, R100, PT ;  /* 0x000000640e00720c */ /* 0x000fe20003fc6270 */
[-C--:B--2---:R-:W-:Y:S01]  /*ec70*/  FFMA.FTZ R29, R0, R16.reuse, R29 ;  /* 0x00000010001d7223 */ /* 0x084fe2000001001d */
[----:B------:R-:W-:Y:S01]  /*ec80*/  IADD3 R14, R84, 0x19, RZ ;  /* 0x00000019540e7810 */ /* 0x000fe20007ffe0ff */
[----:B------:R-:W-:Y:S01]  /*ec90*/  FFMA.FTZ R103, R0, R16, R103 ;  /* 0x0000001000677223 */ /* 0x000fe20000010067 */
[----:B------:R-:W-:Y:S02]  /*eca0*/  FSEL R144, R91, -INF , !P6 ;  /* 0xff8000005b907808 */ /* 0x000fe40007000000 */
[C---:B------:R-:W-:Y:S01]  /*ecb0*/  ISETP.GE.AND P6, PT, R14.reuse, R100, PT ;  /* 0x000000640e00720c */ /* 0x040fe20003fc6270 */
[----:B------:R-:W-:Y:S01]  /*ecc0*/  MUFU.TANH R35, R35 ;  /* 0x0000002300237308 */ /* 0x000fe20000002400 */
[----:B------:R-:W-:Y:S02]  /*ecd0*/  ISETP.GE.AND P2, PT, R14, R101, PT ;  /* 0x000000650e00720c */ /* 0x000fe40003f46270 */
[----:B------:R-:W-:-:S02]  /*ece0*/  FSEL R145, R103, -INF , !P5 ;  /* 0xff80000067917808 */ /* 0x000fc40006800000 */
[----:B------:R-:W-:Y:S02]  /*ecf0*/  ISETP.GE.AND P5, PT, R24, R101, PT ;  /* 0x000000651800720c */ /* 0x000fe40003fa6270 */
[----:B------:R-:W-:Y:S01]  /*ed00*/  FSEL R130, R29, -INF , !P1 ;  /* 0xff8000001d827808 */ /* 0x000fe20004800000 */
[----:B------:R2:W3:Y:S01]  /*ed10*/  I2F R22, R14 ;  /* 0x0000000e00167306 */ /* 0x0004e20000201400 */
[----:B-1----:R-:W-:Y:S01]  /*ed20*/  FFMA.FTZ R102, R0, R18, R25 ;  /* 0x0000001200667223 */ /* 0x002fe20000010019 */
[----:B------:R-:W-:Y:S01]  /*ed30*/  ISETP.GE.AND P1, PT, R24, R100, PT ;  /* 0x000000641800720c */ /* 0x000fe20003f26270 */
[----:B------:R-:W-:Y:S02]  /*ed40*/  FFMA.FTZ R99, R0, R18, R99 ;  /* 0x0000001200637223 */ /* 0x000fe40000010063 */
[----:B------:R-:W-:Y:S01]  /*ed50*/  FMUL.FTZ R25, R4, c[0x0][0x2ec] ;  /* 0x0000bb0004197a20 */ /* 0x000fe20000410000 */
[----:B------:R-:W-:Y:S02]  /*ed60*/  FSEL R102, R102, -INF , !P1 ;  /* 0xff80000066667808 */ /* 0x000fe40004800000 */
[----:B------:R-:W1:Y:S01]  /*ed70*/  I2F R16, R20 ;  /* 0x0000001400107306 */ /* 0x000e620000201400 */
[----:B------:R-:W-:-:S02]  /*ed80*/  FSEL R143, R99, -INF , !P5 ;  /* 0xff800000638f7808 */ /* 0x000fc40006800000 */
[C---:B------:R-:W-:Y:S02]  /*ed90*/  ISETP.GE.AND P1, PT, R20.reuse, R100, PT ;  /* 0x000000641400720c */ /* 0x040fe40003f26270 */
[-C--:B------:R-:W-:Y:S02]  /*eda0*/  ISETP.GE.AND P5, PT, R20, R101.reuse, PT ;  /* 0x000000651400720c */ /* 0x080fe40003fa6270 */
[----:B--2---:R-:W-:Y:S01]  /*edb0*/  IADD3 R14, R84, 0x21, RZ ;  /* 0x00000021540e7810 */ /* 0x004fe20007ffe0ff */
[----:B------:R-:W-:Y:S01]  /*edc0*/  MUFU.TANH R127, R127 ;  /* 0x0000007f007f7308 */ /* 0x000fe20000002400 */
[CC--:B---3--:R-:W-:Y:S02]  /*edd0*/  FFMA.FTZ R35, R0.reuse, R22.reuse, R35 ;  /* 0x0000001600237223 */ /* 0x0c8fe40000010023 */
[----:B------:R-:W-:Y:S01]  /*ede0*/  FFMA.FTZ R131, R0, R22, R131 ;  /* 0x0000001600837223 */ /* 0x000fe20000010083 */
[----:B------:R-:W-:Y:S02]  /*edf0*/  IADD3 R22, R84, 0x28, RZ ;  /* 0x0000002854167810 */ /* 0x000fe40007ffe0ff */
[----:B------:R-:W-:Y:S01]  /*ee00*/  FSEL R128, R35, -INF , !P6 ;  /* 0xff80000023807808 */ /* 0x000fe20007000000 */
[CC--:B-1----:R-:W-:Y:S01]  /*ee10*/  FFMA.FTZ R142, R0.reuse, R16.reuse, R21 ;  /* 0x00000010008e7223 */ /* 0x0c2fe20000010015 */
[----:B------:R1:W2:Y:S01]  /*ee20*/  I2F R18, R14 ;  /* 0x0000000e00127306 */ /* 0x0002a20000201400 */
[----:B------:R-:W-:Y:S01]  /*ee30*/  FSEL R99, R131, -INF , !P2 ;  /* 0xff80000083637808 */ /* 0x000fe20005000000 */
[----:B------:R-:W-:Y:S01]  /*ee40*/  FFMA.FTZ R97, R0, R16, R97 ;  /* 0x0000001000617223 */ /* 0x000fe20000010061 */
[----:B------:R-:W-:Y:S01]  /*ee50*/  ISETP.GE.AND P6, PT, R14, R100, PT ;  /* 0x000000640e00720c */ /* 0x000fe20003fc6270 */
[----:B------:R-:W-:Y:S01]  /*ee60*/  FMUL.FTZ R21, R6, c[0x0][0x2ec] ;  /* 0x0000bb0006157a20 */ /* 0x000fe20000410000 */
[----:B------:R-:W-:-:S02]  /*ee70*/  ISETP.GE.AND P2, PT, R14, R101, PT ;  /* 0x000000650e00720c */ /* 0x000fc40003f46270 */
[----:B------:R-:W-:Y:S01]  /*ee80*/  FSEL R142, R142, -INF , !P1 ;  /* 0xff8000008e8e7808 */ /* 0x000fe20004800000 */
[----:B------:R-:W3:Y:S01]  /*ee90*/  I2F R4, R22 ;  /* 0x0000001600047306 */ /* 0x000ee20000201400 */
[C---:B------:R-:W-:Y:S02]  /*eea0*/  ISETP.GE.AND P1, PT, R22.reuse, R100, PT ;  /* 0x000000641600720c */ /* 0x040fe40003f26270 */
[----:B------:R-:W-:Y:S02]  /*eeb0*/  FSEL R141, R97, -INF , !P5 ;  /* 0xff800000618d7808 */ /* 0x000fe40006800000 */
[----:B------:R-:W-:-:S03]  /*eec0*/  ISETP.GE.AND P5, PT, R22, R101, PT ;  /* 0x000000651600720c */ /* 0x000fc60003fa6270 */
[----:B------:R-:W4:Y:S01]  /*eed0*/  MUFU.TANH R95, R95 ;  /* 0x0000005f005f7308 */ /* 0x000f220000002400 */
[----:B-1----:R-:W-:Y:S01]  /*eee0*/  IADD3 R14, R84, 0x29, RZ ;  /* 0x00000029540e7810 */ /* 0x002fe20007ffe0ff */
[CC--:B--2---:R-:W-:Y:S02]  /*eef0*/  FFMA.FTZ R31, R0.reuse, R18.reuse, R31 ;  /* 0x00000012001f7223 */ /* 0x0c4fe4000001001f */
[----:B------:R-:W-:Y:S01]  /*ef00*/  FFMA.FTZ R127, R0, R18, R127 ;  /* 0x00000012007f7223 */ /* 0x000fe2000001007f */
[----:B------:R-:W-:Y:S02]  /*ef10*/  IADD3 R18, R84, 0x30, RZ ;  /* 0x0000003054127810 */ /* 0x000fe40007ffe0ff */
[----:B------:R-:W-:Y:S01]  /*ef20*/  FSEL R140, R31, -INF , !P6 ;  /* 0xff8000001f8c7808 */ /* 0x000fe20007000000 */
[----:B------:R1:W2:Y:S01]  /*ef30*/  I2F R16, R14 ;  /* 0x0000000e00107306 */ /* 0x0002a20000201400 */
[----:B------:R-:W-:Y:S01]  /*ef40*/  FSEL R139, R127, -INF , !P2 ;  /* 0xff8000007f8b7808 */ /* 0x000fe20005000000 */
[----:B---3--:R-:W-:Y:S01]  /*ef50*/  FFMA.FTZ R138, R0, R4, R19 ;  /* 0x00000004008a7223 */ /* 0x008fe20000010013 */
[----:B------:R-:W-:-:S02]  /*ef60*/  ISETP.GE.AND P6, PT, R14, R100, PT ;  /* 0x000000640e00720c */ /* 0x000fc40003fc6270 */
[----:B------:R-:W-:Y:S02]  /*ef70*/  ISETP.GE.AND P2, PT, R14, R101, PT ;  /* 0x000000650e00720c */ /* 0x000fe40003f46270 */
[----:B------:R-:W-:Y:S01]  /*ef80*/  FSEL R138, R138, -INF , !P1 ;  /* 0xff8000008a8a7808 */ /* 0x000fe20004800000 */
[----:B------:R-:W-:Y:S01]  /*ef90*/  MUFU.TANH R17, R17 ;  /* 0x0000001100117308 */ /* 0x000fe20000002400 */
[----:B----4-:R-:W-:Y:S01]  /*efa0*/  FFMA.FTZ R95, R0, R4, R95 ;  /* 0x00000004005f7223 */ /* 0x010fe2000001005f */
[----:B------:R-:W-:-:S04]  /*efb0*/  ISETP.GE.AND P1, PT, R18, R100, PT ;  /* 0x000000641200720c */ /* 0x000fc80003f26270 */
[----:B------:R-:W-:Y:S02]  /*efc0*/  FSEL R137, R95, -INF , !P5 ;  /* 0xff8000005f897808 */ /* 0x000fe40006800000 */
[----:B------:R-:W-:Y:S01]  /*efd0*/  MUFU.TANH R87, R87 ;  /* 0x0000005700577308 */ /* 0x000fe20000002400 */
[----:B-1----:R-:W-:Y:S01]  /*efe0*/  IADD3 R14, R84, 0x31, RZ ;  /* 0x00000031540e7810 */ /* 0x002fe20007ffe0ff */
[-C--:B--2---:R-:W-:Y:S01]  /*eff0*/  FFMA.FTZ R27, R0, R16.reuse, R27 ;  /* 0x00000010001b7223 */ /* 0x084fe2000001001b */
[----:B------:R-:W-:Y:S01]  /*f000*/  ISETP.GE.AND P5, PT, R18, R101, PT ;  /* 0x000000651200720c */ /* 0x000fe20003fa6270 */
[----:B------:R-:W-:Y:S01]  /*f010*/  FFMA.FTZ R103, R0, R16, R105 ;  /* 0x0000001000677223 */ /* 0x000fe20000010069 */
[----:B------:R-:W-:Y:S02]  /*f020*/  IADD3 R16, R84, 0x38, RZ ;  /* 0x0000003854107810 */ /* 0x000fe40007ffe0ff */
[----:B------:R-:W-:Y:S01]  /*f030*/  FSEL R136, R27, -INF , !P6 ;  /* 0xff8000001b887808 */ /* 0x000fe20007000000 */
[----:B------:R-:W1:Y:S01]  /*f040*/  I2F R6, R18 ;  /* 0x0000001200067306 */ /* 0x000e620000201400 */
[----:B------:R-:W-:-:S02]  /*f050*/  FSEL R103, R103, -INF , !P2 ;  /* 0xff80000067677808 */ /* 0x000fc40005000000 */
[C---:B------:R-:W-:Y:S02]  /*f060*/  ISETP.GE.AND P6, PT, R14.reuse, R100, PT ;  /* 0x000000640e00720c */ /* 0x040fe40003fc6270 */
[----:B------:R-:W-:-:S03]  /*f070*/  ISETP.GE.AND P2, PT, R14, R101, PT ;  /* 0x000000650e00720c */ /* 0x000fc60003f46270 */
[----:B------:R-:W-:Y:S08]  /*f080*/  MUFU.TANH R11, R11 ;  /* 0x0000000b000b7308 */ /* 0x000ff00000002400 */
[----:B------:R-:W2:Y:S01]  /*f090*/  I2F R19, R14 ;  /* 0x0000000e00137306 */ /* 0x000ea20000201400 */
[CC--:B-1----:R-:W-:Y:S02]  /*f0a0*/  FFMA.FTZ R17, R0.reuse, R6.reuse, R17 ;  /* 0x0000000600117223 */ /* 0x0c2fe40000010011 */
[----:B------:R-:W-:Y:S01]  /*f0b0*/  FFMA.FTZ R87, R0, R6, R87 ;  /* 0x0000000600577223 */ /* 0x000fe20000010057 */
[----:B------:R-:W-:-:S02]  /*f0c0*/  IADD3 R6, R84, 0x39, RZ ;  /* 0x0000003954067810 */ /* 0x000fc40007ffe0ff */
[----:B------:R-:W-:Y:S02]  /*f0d0*/  FSEL R104, R17, -INF , !P1 ;  /* 0xff80000011687808 */ /* 0x000fe40004800000 */
[----:B------:R-:W-:Y:S01]  /*f0e0*/  MUFU.TANH R85, R85 ;  /* 0x0000005500557308 */ /* 0x000fe20000002400 */
[C---:B------:R-:W-:Y:S02]  /*f0f0*/  ISETP.GE.AND P1, PT, R84.reuse, R100, PT ;  /* 0x000000645400720c */ /* 0x040fe40003f26270 */
[----:B------:R-:W-:Y:S02]  /*f100*/  FSEL R97, R87, -INF , !P5 ;  /* 0xff80000057617808 */ /* 0x000fe40006800000 */
[----:B------:R-:W-:-:S03]  /*f110*/  ISETP.GE.AND P5, PT, R84, R101, PT ;  /* 0x000000655400720c */ /* 0x000fc60003fa6270 */
[----:B------:R-:W1:Y:S01]  /*f120*/  I2F R4, R84 ;  /* 0x0000005400047306 */ /* 0x000e620000201400 */
[----:B--2---:R-:W-:-:S05]  /*f130*/  FFMA.FTZ R91, R0, R19, R11 ;  /* 0x00000013005b7223 */ /* 0x004fca000001000b */
[----:B------:R-:W-:Y:S02]  /*f140*/  FSEL R91, R91, -INF , !P2 ;  /* 0xff8000005b5b7808 */ /* 0x000fe40005000000 */
[----:B------:R-:W2:Y:S01]  /*f150*/  MUFU.TANH R33, R33 ;  /* 0x0000002100217308 */ /* 0x000ea20000002400 */
[----:B------:R-:W-:-:S07]  /*f160*/  ISETP.GE.AND P2, PT, R16, R101, PT ;  /* 0x000000651000720c */ /* 0x000fce0003f46270 */
[----:B------:R-:W3:Y:S01]  /*f170*/  MUFU.TANH R23, R23 ;  /* 0x0000001700177308 */ /* 0x000ee20000002400 */
[----:B-1----:R-:W-:-:S07]  /*f180*/  FFMA.FTZ R85, R0, R4, R85 ;  /* 0x0000000400557223 */ /* 0x002fce0000010055 */
[----:B------:R-:W-:Y:S01]  /*f190*/  MUFU.TANH R25, R25 ;  /* 0x0000001900197308 */ /* 0x000fe20000002400 */
[----:B--2---:R-:W-:Y:S01]  /*f1a0*/  FFMA.FTZ R33, R0, R4, R33 ;  /* 0x0000000400217223 */ /* 0x004fe20000010021 */
[----:B------:R-:W-:Y:S01]  /*f1b0*/  FSEL R4, R85, -INF , !P1 ;  /* 0xff80000055047808 */ /* 0x000fe20004800000 */
[----:B------:R-:W-:Y:S01]  /*f1c0*/  BAR.SYNC.DEFER_BLOCKING 0x0 ;  /* 0x0000000000007b1d */ /* 0x000fe20000010000 */
[----:B------:R-:W-:Y:S01]  /*f1d0*/  ISETP.GT.AND P1, PT, R126, R114, PT ;  /* 0x000000727e00720c */ /* 0x000fe20003f24270 */
[----:B---3--:R-:W-:-:S04]  /*f1e0*/  FFMA.FTZ R23, R0, R19, R23 ;  /* 0x0000001300177223 */ /* 0x008fc80000010017 */
[----:B------:R-:W-:Y:S01]  /*f1f0*/  MUFU.TANH R21, R21 ;  /* 0x0000001500157308 */ /* 0x000fe20000002400 */
[----:B------:R-:W-:Y:S02]  /*f200*/  FSEL R106, R23, -INF , !P6 ;  /* 0xff800000176a7808 */ /* 0x000fe40007000000 */
[----:B------:R-:W-:-:S05]  /*f210*/  ISETP.GE.AND P6, PT, R16, R100, PT ;  /* 0x000000641000720c */ /* 0x000fca0003fc6270 */
[----:B------:R-:W1:Y:S08]  /*f220*/  I2F R14, R16 ;  /* 0x00000010000e7306 */ /* 0x000e700000201400 */
[----:B------:R-:W-:Y:S08]  /*f230*/  MUFU.TANH R5, R5 ;  /* 0x0000000500057308 */ /* 0x000ff00000002400 */
[----:B------:R-:W2:Y:S01]  /*f240*/  I2F R11, R6 ;  /* 0x00000006000b7306 */ /* 0x000ea20000201400 */
[----:B-1----:R-:W-:-:S02]  /*f250*/  FFMA.FTZ R25, R0, R14, R25 ;  /* 0x0000000e00197223 */ /* 0x002fc40000010019 */
[----:B------:R-:W-:-:S03]  /*f260*/  FFMA.FTZ R21, R0, R14, R21 ;  /* 0x0000000e00157223 */ /* 0x000fc60000010015 */
[----:B------:R-:W-:Y:S02]  /*f270*/  FSEL R105, R25, -INF , !P6 ;  /* 0xff80000019697808 */ /* 0x000fe40007000000 */
[----:B------:R-:W1:Y:S01]  /*f280*/  MUFU.TANH R7, R7 ;  /* 0x0000000700077308 */ /* 0x000e620000002400 */
[----:B------:R-:W-:Y:S02]  /*f290*/  FSEL R93, R21, -INF , !P2 ;  /* 0xff800000155d7808 */ /* 0x000fe40005000000 */
[C---:B------:R-:W-:Y:S02]  /*f2a0*/  ISETP.GE.AND P6, PT, R6.reuse, R100, PT ;  /* 0x000000640600720c */ /* 0x040fe40003fc6270 */
[----:B------:R-:W-:Y:S01]  /*f2b0*/  ISETP.GE.AND P2, PT, R6, R101, PT ;  /* 0x000000650600720c */ /* 0x000fe20003f46270 */
[----:B--2---:R-:W-:Y:S01]  /*f2c0*/  FFMA.FTZ R131, R0, R11, R5 ;  /* 0x0000000b00837223 */ /* 0x004fe20000010005 */
[----:B------:R-:W-:-:S04]  /*f2d0*/  FSEL R5, R33, -INF , !P5 ;  /* 0xff80000021057808 */ /* 0x000fc80006800000 */
[----:B------:R-:W-:Y:S01]  /*f2e0*/  FSEL R131, R131, -INF , !P6 ;  /* 0xff80000083837808 */ /* 0x000fe20007000000 */
[----:B-1----:R-:W-:-:S05]  /*f2f0*/  FFMA.FTZ R7, R0, R11, R7 ;  /* 0x0000000b00077223 */ /* 0x002fca0000010007 */
[----:B------:R-:W-:Y:S01]  /*f300*/  FSEL R94, R7, -INF , !P2 ;  /* 0xff800000075e7808 */ /* 0x000fe20005000000 */
[----:B------:R-:W-:Y:S05]  /*f310*/  @!P1 BRA `(.L_x_6047) ;  /* 0x0000077000009947 */ /* 0x000fea0003800000 */
[----:B------:R-:W-:Y:S05]  /*f320*/  @!P3 BRA `(.L_x_6048) ;  /* 0x000003b00000b947 */ /* 0x000fea0003800000 */
[----:B------:R-:W-:Y:S01]  /*f330*/  IABS R7, c[0x0][0x2d0] ;  /* 0x0000b40000077a13 */ /* 0x000fe20000000000 */
[----:B------:R-:W-:Y:S02]  /*f340*/  IMAD.SHL.U32 R11, R126, 0x40, RZ ;  /* 0x000000407e0b7824 */ /* 0x000fe400078e00ff */
        /* <DEDUP_REMOVED lines=57> */
.L_x_6048:
[----:B------:R-:W-:-:S05]  /*f6e0*/  IMAD.MOV.U32 R16, RZ, RZ, c[0x0][0x198] ;  /* 0x00006600ff107624 */ /* 0x000fca00078e00ff */
[----:B------:R-:W-:-:S04]  /*f6f0*/  LEA R16, -R16, RZ, 0x6 ;  /* 0x000000ff10107211 */ /* 0x000fc800078e31ff */
[----:B------:R-:W-:Y:S02]  /*f700*/  SHF.R.S32.HI R14, RZ, 0x1f, R16 ;  /* 0x0000001fff0e7819 */ /* 0x000fe40000011410 */
.L_x_6049:
[----:B------:R-:W1:Y:S01]  /*f710*/  S2R R7, SR_TID.X ;  /* 0x0000000000077919 */ /* 0x000e620000002100 */
[----:B------:R-:W-:Y:S02]  /*f720*/  SEL R11, RZ, 0x3fffc, P0 ;  /* 0x0003fffcff0b7807 */ /* 0x000fe40000000000 */
[C---:B------:R-:W-:Y:S02]  /*f730*/  LEA R18, P2, R16.reuse, R120, 0x1 ;  /* 0x0000007810127211 */ /* 0x040fe400078408ff */
        /* <DEDUP_REMOVED lines=12> */
[----:B------:R-:W-:Y:S02]  /*f800*/  LEA.HI.X R14, R7, R14, R6, 0x5, P0 ;  /* 0x0000000e070e7211 */ /* 0x000fe400000f2c06 */
        /* <DEDUP_REMOVED lines=40> */
.L_x_6047:
[----:B------:R-:W-:Y:S01]  /*fa90*/  FMNMX.FTZ R7, R3, R4, !PT ;  /* 0x0000000403077209 */ /* 0x000fe20007810000 */
[----:B------:R-:W-:Y:S01]  /*faa0*/  LDSM.16.MT88.4 R32, [R108+0x7000] ;  /* 0x007000006c20783b */ /* 0x000fe20000004200 */
[----:B------:R-:W-:-:S02]  /*fab0*/  FMNMX.FTZ R6, R2, R5, !PT ;  /* 0x0000000502067209 */ /* 0x000fc40007810000 */
        /* <DEDUP_REMOVED lines=60> */
[--C-:B------:R-:W-:Y:S01]  /*fe80*/  FFMA.FTZ R3, R15, c[0x0][0x23c], -R96.reuse ;  /* 0x00008f000f037a23 */ /* 0x100fe20000010860 */
[----:B------:R-:W-:Y:S01]  /*fe90*/  LDSM.16.MT88.4 R8, [R110+0x6000] ;  /* 0x006000006e08783b */ /* 0x000fe20000004200 */
[----:B------:R-:W-:-:S02]  /*fea0*/  FFMA.FTZ R2, R13, c[0x0][0x23c], -R96 ;  /* 0x00008f000d027a23 */ /* 0x000fc40000010860 */
[--C-:B------:R-:W-:Y:S01]  /*feb0*/  FFMA.FTZ R101, R128, c[0x0][0x23c], -R133.reuse ;  /* 0x00008f0080657a23 */ /* 0x100fe20000010885 */
[----:B------:R-:W2:Y:S01]  /*fec0*/  MUFU.EX2 R92, R92 ;  /* 0x0000005c005c7308 */ /* 0x000ea20000000800 */
[--C-:B------:R-:W-:Y:S02]  /*fed0*/  FFMA.FTZ R130, R130, c[0x0][0x23c], -R133.reuse ;  /* 0x00008f0082827a23 */ /* 0x100fe40000010885 */
[--C-:B------:R-:W-:Y:S02]  /*fee0*/  FFMA.FTZ R127, R144, c[0x0][0x23c], -R133.reuse ;  /* 0x00008f00907f7a23 */ /* 0x100fe40000010885 */
[----:B------:R-:W-:Y:S02]  /*fef0*/  FFMA.FTZ R102, R102, c[0x0][0x23c], -R133 ;  /* 0x00008f0066667a23 */ /* 0x000fe40000010885 */
[----:B------:R-:W-:Y:S01]  /*ff00*/  FFMA.FTZ R128, R145, c[0x0][0x23c], -R96 ;  /* 0x00008f0091807a23 */ /* 0x000fe20000010860 */
[----:B------:R-:W3:Y:S01]  /*ff10*/  MUFU.EX2 R84, R84 ;  /* 0x0000005400547308 */ /* 0x000ee20000000800 */
[----:B-1----:R-:W-:-:S02]  /*ff20*/  FMUL.FTZ R28, R56, R98 ;  /* 0x00000062381c7220 */ /* 0x002fc40000410000 */
[-C--:B------:R-:W-:Y:S02]  /*ff30*/  FMUL.FTZ R29, R57, R98.reuse ;  /* 0x00000062391d7220 */ /* 0x080fe40000410000 */
[-C--:B------:R-:W-:Y:S02]  /*ff40*/  FMUL.FTZ R4, R80, R98.reuse ;  /* 0x0000006250047220 */ /* 0x080fe40000410000 */
[----:B------:R-:W-:Y:S01]  /*ff50*/  FMUL.FTZ R5, R81, R98 ;  /* 0x0000006251057220 */ /* 0x000fe20000410000 */
[----:B------:R-:W-:Y:S01]  /*ff60*/  MUFU.EX2 R87, R87 ;  /* 0x0000005700577308 */ /* 0x000fe20000000800 */
[-C--:B--2---:R-:W-:Y:S02]  /*ff70*/  FMUL.FTZ R30, R58, R92.reuse ;  /* 0x0000005c3a1e7220 */ /* 0x084fe40000410000 */
[-C--:B------:R-:W-:Y:S02]  /*ff80*/  FMUL.FTZ R31, R59, R92.reuse ;  /* 0x0000005c3b1f7220 */ /* 0x080fe40000410000 */
[----:B------:R-:W1:Y:S01]  /*ff90*/  LDSM.16.MT88.4 R56, [R110+0x8000] ;  /* 0x008000006e38783b */ /* 0x000e620000004200 */
[----:B------:R-:W-:-:S02]  /*ffa0*/  FMUL.FTZ R6, R82, R92 ;  /* 0x0000005c52067220 */ /* 0x000fc40000410000 */
[----:B------:R-:W2:Y:S01]  /*ffb0*/  MUFU.EX2 R88, R88 ;  /* 0x0000005800587308 */ /* 0x000ea20000000800 */
[----:B------:R-:W-:Y:S01]  /*ffc0*/  FMUL.FTZ R7, R83, R92 ;  /* 0x0000005c53077220 */ /* 0x000fe20000410000 */
[----:B---3--:R-:W-:Y:S01]  /*ffd0*/  F2FP.PACK_AB R80, R84, R95 ;  /* 0x0000005f5450723e */ /* 0x008fe200000000ff */
[-C--:B------:R-:W-:Y:S02]  /*ffe0*/  FMUL.FTZ R52, R52, R98.reuse ;  /* 0x0000006234347220 */ /* 0x080fe40000410000 */
[----:B------:R-:W-:Y:S02]  /*fff0*/  FMUL.FTZ R53, R53, R98 ;  /* 0x0000006235357220 */ /* 0x000fe40000410000 */
[-C--:B------:R-:W-:Y:S01]  /*10000*/  FMUL.FTZ R54, R54, R92.reuse ;  /* 0x0000005c36367220 */ /* 0x080fe20000410000 */
[----:B------:R-:W-:Y:S01]  /*10010*/  MUFU.EX2 R85, R85 ;  /* 0x0000005500557308 */ /* 0x000fe20000000800 */
[----:B------:R-:W-:Y:S02]  /*10020*/  FMUL.FTZ R55, R55, R92 ;  /* 0x0000005c37377220 */ /* 0x000fe40000410000 */
[----:B------:R-:W-:-:S02]  /*10030*/  FMUL.FTZ R20, R64, R98 ;  /* 0x0000006240147220 */ /* 0x000fc40000410000 */
[----:B------:R-:W-:Y:S02]  /*10040*/  FMUL.FTZ R21, R65, R98 ;  /* 0x0000006241157220 */ /* 0x000fe40000410000 */
[-C--:B------:R-:W-:Y:S01]  /*10050*/  FMUL.FTZ R22, R66, R92.reuse ;  /* 0x0000005c42167220 */ /* 0x080fe20000410000 */
[----:B------:R-:W3:Y:S01]  /*10060*/  MUFU.EX2 R86, R86 ;  /* 0x0000005600567308 */ /* 0x000ee20000000800 */
[----:B--2---:R-:W-:Y:S01]  /*10070*/  F2FP.PACK_AB R82, R88, R87 ;  /* 0x000000575852723e */ /* 0x004fe200000000ff */
[----:B------:R-:W-:Y:S02]  /*10080*/  FMUL.FTZ R23, R67, R92 ;  /* 0x0000005c43177220 */ /* 0x000fe40000410000 */
[-C--:B------:R-:W-:Y:S02]  /*10090*/  FMUL.FTZ R60, R60, R98.reuse ;  /* 0x000000623c3c7220 */ /* 0x080fe40000410000 */
[----:B------:R-:W-:Y:S02]  /*100a0*/  FMUL.FTZ R61, R61, R98 ;  /* 0x000000623d3d7220 */ /* 0x000fe40000410000 */
[----:B------:R-:W-:Y:S01]  /*100b0*/  MUFU.EX2 R3, R3 ;  /* 0x0000000300037308 */ /* 0x000fe20000000800 */
[----:B------:R-:W-:-:S02]  /*100c0*/  FMUL.FTZ R62, R62, R92 ;  /* 0x0000005c3e3e7220 */ /* 0x000fc40000410000 */
[----:B------:R-:W-:Y:S02]  /*100d0*/  FMUL.FTZ R63, R63, R92 ;  /* 0x0000005c3f3f7220 */ /* 0x000fe40000410000 */
[-C--:B------:R-:W-:Y:S02]  /*100e0*/  FMUL.FTZ R36, R36, R98.reuse ;  /* 0x0000006224247220 */ /* 0x080fe40000410000 */
[----:B------:R-:W-:Y:S01]  /*100f0*/  FMUL.FTZ R37, R37, R98 ;  /* 0x0000006225257220 */ /* 0x000fe20000410000 */
[----:B------:R-:W2:Y:S01]  /*10100*/  MUFU.EX2 R2, R2 ;  /* 0x0000000200027308 */ /* 0x000ea20000000800 */
[----:B---3--:R-:W-:Y:S01]  /*10110*/  F2FP.PACK_AB R81, R86, R85 ;  /* 0x000000555651723e */ /* 0x008fe200000000ff */
[-C--:B------:R-:W-:Y:S02]  /*10120*/  FMUL.FTZ R38, R38, R92.reuse ;  /* 0x0000005c26267220 */ /* 0x080fe40000410000 */
[----:B------:R-:W-:Y:S02]  /*10130*/  FMUL.FTZ R39, R39, R92 ;  /* 0x0000005c27277220 */ /* 0x000fe40000410000 */
[----:B------:R-:W-:-:S02]  /*10140*/  FMUL.FTZ R40, R40, R98 ;  /* 0x0000006228287220 */ /* 0x000fc40000410000 */
        /* <DEDUP_REMOVED lines=17> */
[----:B------:R-:W3:Y:S01]  /*10260*/  LDSM.16.MT88.4 R52, [R108+0x8000] ;  /* 0x008000006c34783b */ /* 0x000ee20000004200 */
[----:B------:R-:W-:-:S02]  /*10270*/  FMUL.FTZ R68, R68, R98 ;  /* 0x0000006244447220 */ /* 0x000fc40000410000 */
[----:B------:R-:W-:Y:S01]  /*10280*/  FMUL.FTZ R69, R69, R98 ;  /* 0x0000006245457220 */ /* 0x000fe20000410000 */
[----:B------:R-:W-:Y:S01]  /*10290*/  MUFU.EX2 R101, R101 ;  /* 0x0000006500657308 */ /* 0x000fe20000000800 */
[-C--:B------:R-:W-:Y:S02]  /*102a0*/  FMUL.FTZ R70, R70, R92.reuse ;  /* 0x0000005c46467220 */ /* 0x080fe40000410000 */
[C---:B------:R-:W-:Y:S01]  /*102b0*/  HMMA.16816.F32 R20, R80.reuse, R24, R20 ;  /* 0x000000185014723c */ /* 0x040fe20000001814 */
[----:B------:R-:W-:Y:S02]  /*102c0*/  FMUL.FTZ R71, R71, R92 ;  /* 0x0000005c47477220 */ /* 0x000fe40000410000 */
[--C-:B------:R-:W-:Y:S02]  /*102d0*/  FFMA.FTZ R107, R107, c[0x0][0x23c], -R96.reuse ;  /* 0x00008f006b6b7a23 */ /* 0x100fe40000010860 */
[--C-:B------:R-:W-:Y:S01]  /*102e0*/  FFMA.FTZ R100, R143, c[0x0][0x23c], -R96.reuse ;  /* 0x00008f008f647a23 */ /* 0x100fe20000010860 */
[----:B------:R-:W-:Y:S01]  /*102f0*/  MUFU.EX2 R128, R128 ;  /* 0x0000008000807308 */ /* 0x000fe20000000800 */
[----:B------:R-:W-:Y:S01]  /*10300*/  FFMA.FTZ R99, R99, c[0x0][0x23c], -R96 ;  /* 0x00008f0063637a23 */ /* 0x000fe20000010860 */
[----:B------:R-:W-:Y:S01]  /*10310*/  HMMA.16816.F32 R24, R80, R26, R60 ;  /* 0x0000001a5018723c */ /* 0x000fe2000000183c */
[----:B------:R-:W4:Y:S01]  /*10320*/  LDSM.16.MT88.4 R60, [R110+0x6400] ;  /* 0x006400006e3c783b */ /* 0x000f220000004200 */
[----:B------:R-:W-:-:S02]  /*10330*/  FMUL.FTZ R44, R44, R98 ;  /* 0x000000622c2c7220 */ /* 0x000fc40000410000 */
[----:B------:R-:W-:Y:S02]  /*10340*/  FMUL.FTZ R45, R45, R98 ;  /* 0x000000622d2d7220 */ /* 0x000fe40000410000 */
[----:B------:R-:W5:Y:S01]  /*10350*/  MUFU.EX2 R107, R107 ;  /* 0x0000006b006b7308 */ /* 0x000f620000000800 */
[-C--:B------:R-:W-:Y:S01]  /*10360*/  FMUL.FTZ R46, R46, R92.reuse ;  /* 0x0000005c2e2e7220 */ /* 0x080fe20000410000 */
        /* <DEDUP_REMOVED lines=9> */
[--C-:B------:R-:W-:Y:S02]  /*10400*/  FFMA.FTZ R145, R140, c[0x0][0x23c], -R133.reuse ;  /* 0x00008f008c917a23 */ /* 0x100fe40000010885 */
[----:B------:R-:W1:Y:S01]  /*10410*/  MUFU.EX2 R99, R99 ;  /* 0x0000006300637308 */ /* 0x000e620000000800 */
[--C-:B------:R-:W-:Y:S01]  /*10420*/  FFMA.FTZ R143, R136, c[0x0][0x23c], -R133.reuse ;  /* 0x00008f00888f7a23 */ /* 0x100fe20000010885 */
[C---:B------:R-:W-:Y:S01]  /*10430*/  HMMA.16816.F32 R4, R80.reuse, R8, R4 ;  /* 0x000000085004723c */ /* 0x040fe20000001804 */
[--C-:B------:R-:W-:Y:S02]  /*10440*/  FFMA.FTZ R142, R142, c[0x0][0x23c], -R133.reuse ;  /* 0x00008f008e8e7a23 */ /* 0x100fe40000010885 */
[----:B------:R-:W-:Y:S02]  /*10450*/  FFMA.FTZ R138, R138, c[0x0][0x23c], -R133 ;  /* 0x00008f008a8a7a23 */ /* 0x000fe40000010885 */
        /* <DEDUP_REMOVED lines=11> */
[--C-:B------:R-:W-:Y:S02]  /*10510*/  FFMA.FTZ R104, R105, c[0x0][0x23c], -R133.reuse ;  /* 0x00008f0069687a23 */ /* 0x100fe40000010885 */
[----:B------:R-:W-:Y:S02]  /*10520*/  FFMA.FTZ R131, R131, c[0x0][0x23c], -R133 ;  /* 0x00008f0083837a23 */ /* 0x000fe40000010885 */
[----:B------:R-:W-:Y:S01]  /*10530*/  MUFU.EX2 R138, R138 ;  /* 0x0000008a008a7308 */ /* 0x000fe20000000800 */
[--C-:B------:R-:W-:Y:S01]  /*10540*/  FFMA.FTZ R97, R97, c[0x0][0x23c], -R96.reuse ;  /* 0x00008f0061617a23 */ /* 0x100fe20000010860 */
[----:B------:R-:W-:Y:S01]  /*10550*/  HMMA.16816.F32 R16, R80, R18, R68 ;  /* 0x000000125010723c */ /* 0x000fe20000001844 */
[--C-:B------:R-:W-:Y:S01]  /*10560*/  FFMA.FTZ R91, R93, c[0x0][0x23c], -R96.reuse ;  /* 0x00008f005d5b7a23 */ /* 0x100fe20000010860 */
[----:B------:R-:W-:Y:S01]  /*10570*/  LDSM.16.MT88.4 R68, [R108+0x6c00] ;  /* 0x006c00006c44783b */ /* 0x000fe20000004200 */
[----:B------:R-:W-:-:S02]  /*10580*/  FFMA.FTZ R94, R94, c[0x0][0x23c], -R96 ;  /* 0x00008f005e5e7a23 */ /* 0x000fc40000010860 */
[----:B------:R-:W-:Y:S01]  /*10590*/  FFMA.FTZ R64, R106, c[0x0][0x23c], -R133 ;  /* 0x00008f006a407a23 */ /* 0x000fe20000010885 */
[----:B------:R-:W-:Y:S01]  /*105a0*/  MUFU.EX2 R143, R143 ;  /* 0x0000008f008f7308 */ /* 0x000fe20000000800 */
[----:B------:R-:W-:Y:S01]  /*105b0*/  FFMA.FTZ R95, R129, R98, R95 ;  /* 0x00000062815f7223 */ /* 0x000fe2000001005f */
[C---:B---3--:R-:W-:Y:S01]  /*105c0*/  HMMA.16816.F32 R44, R80.reuse, R52, R44 ;  /* 0x00000034502c723c */ /* 0x048fe2000000182c */
[----:B------:R-:W-:Y:S02]  /*105d0*/  FFMA.FTZ R85, R132, R92, R85 ;  /* 0x0000005c84557223 */ /* 0x000fe40000010055 */
[----:B------:R-:W-:Y:S02]  /*105e0*/  FADD.FTZ R84, R84, R95 ;  /* 0x0000005f54547221 */ /* 0x000fe40000010000 */
[----:B------:R-:W-:Y:S01]  /*105f0*/  FADD.FTZ R92, R86, R85 ;  /* 0x00000055565c7221 */ /* 0x000fe20000010000 */
[----:B------:R-:W-:Y:S01]  /*10600*/  MUFU.EX2 R140, R140 ;  /* 0x0000008c008c7308 */ /* 0x000fe20000000800 */
[----:B--2---:R-:W-:Y:S01]  /*10610*/  F2FP.PACK_AB R52, R127, R130 ;  /* 0x000000827f34723e */ /* 0x004fe200000000ff */
[----:B------:R-:W-:Y:S01]  /*10620*/  HMMA.16816.F32 R48, R80, R54, R48 ;  /* 0x000000365030723c */ /* 0x000fe20000001830 */
[----:B-----5:R-:W-:Y:S01]  /*10630*/  F2FP.PACK_AB R53, R107, R128 ;  /* 0x000000806b35723e */ /* 0x020fe200000000ff */
[----:B------:R-:W-:-:S02]  /*10640*/  FADD.FTZ R93, R87, R84 ;  /* 0x00000054575d7221 */ /* 0x000fc40000010000 */
[----:B------:R-:W-:Y:S02]  /*10650*/  FADD.FTZ R3, R3, R92 ;  /* 0x0000005c03037221 */ /* 0x000fe40000010000 */
[----:B------:R-:W-:Y:S01]  /*10660*/  MUFU.EX2 R139, R139 ;  /* 0x0000008b008b7308 */ /* 0x000fe20000000800 */
[----:B------:R-:W-:Y:S01]  /*10670*/  F2FP.PACK_AB R54, R101, R102 ;  /* 0x000000666536723e */ /* 0x000fe200000000ff */
[----:B------:R-:W-:Y:S01]  /*10680*/  FADD.FTZ R93, R88, R93 ;  /* 0x0000005d585d7221 */ /* 0x000fe20000010000 */
[----:B-1----:R-:W-:Y:S01]  /*10690*/  F2FP.PACK_AB R55, R99, R100 ;  /* 0x000000646337723e */ /* 0x002fe200000000ff */
[----:B------:R-:W-:Y:S02]  /*106a0*/  FADD.FTZ R3, R2, R3 ;  /* 0x0000000302037221 */ /* 0x000fe40000010000 */
[----:B------:R-:W-:Y:S02]  /*106b0*/  FADD.FTZ R130, R130, R93 ;  /* 0x0000005d82827221 */ /* 0x000fe40000010000 */
[----:B------:R-:W-:Y:S01]  /*106c0*/  MUFU.EX2 R136, R136 ;  /* 0x0000008800887308 */ /* 0x000fe20000000800 */
[----:B------:R-:W-:Y:S01]  /*106d0*/  FADD.FTZ R128, R128, R3 ;  /* 0x0000000380807221 */ /* 0x000fe20000010000 */
[----:B----4-:R-:W-:Y:S01]  /*106e0*/  HMMA.16816.F32 R4, R52, R60, R4 ;  /* 0x0000003c3404723c */ /* 0x010fe20000001804 */
[----:B------:R-:W-:Y:S01]  /*106f0*/  FADD.FTZ R127, R127, R130 ;  /* 0x000000827f7f7221 */ /* 0x000fe20000010000 */
[----:B------:R-:W-:Y:S01]  /*10700*/  MOV R3, R90 ;  /* 0x0000005a00037202 */ /* 0x000fe20000000f00 */
[----:B------:R-:W-:-:S02]  /*10710*/  FADD.FTZ R107, R107, R128 ;  /* 0x000000806b6b7221 */ /* 0x000fc40000010000 */
[----:B------:R-:W-:Y:S01]  /*10720*/  FADD.FTZ R102, R102, R127 ;  /* 0x0000007f66667221 */ /* 0x000fe20000010000 */
[----:B------:R-:W-:Y:S01]  /*10730*/  MUFU.EX2 R103, R103 ;  /* 0x0000006700677308 */ /* 0x000fe20000000800 */
[----:B------:R-:W-:Y:S01]  /*10740*/  FADD.FTZ R100, R100, R107 ;  /* 0x0000006b64647221 */ /* 0x000fe20000010000 */
[C---:B------:R-:W-:Y:S01]  /*10750*/  HMMA.16816.F32 R8, R52.reuse, R62, R8 ;  /* 0x0000003e3408723c */ /* 0x040fe20000001808 */
[----:B------:R-:W1:Y:S01]  /*10760*/  LDSM.16.MT88.4 R60, [R110+0x7400] ;  /* 0x007400006e3c783b */ /* 0x000e620000004200 */
[----:B------:R-:W-:Y:S02]  /*10770*/  FADD.FTZ R101, R101, R102 ;  /* 0x0000006665657221 */ /* 0x000fe40000010000 */
[----:B------:R-:W-:Y:S02]  /*10780*/  FADD.FTZ R99, R99, R100 ;  /* 0x0000006463637221 */ /* 0x000fe40000010000 */
[----:B------:R-:W-:Y:S02]  /*10790*/  MUFU.EX2 R106, R65 ;  /* 0x00000041006a7308 */ /* 0x000fe40000000800 */
[C---:B------:R-:W-:Y:S06]  /*107a0*/  HMMA.16816.F32 R12, R52.reuse, R56, R12 ;  /* 0x00000038340c723c */ /* 0x040fec000000180c */
[----:B------:R-:W2:Y:S02]  /*107b0*/  MUFU.EX2 R105, R64 ;  /* 0x0000004000697308 */ /* 0x000ea40000000800 */
[----:B------:R-:W-:Y:S01]  /*107c0*/  HMMA.16816.F32 R16, R52, R58, R16 ;  /* 0x0000003a3410723c */ /* 0x000fe20000001810 */
[----:B------:R-:W3:Y:S05]  /*107d0*/  LDSM.16.MT88.4 R56, [R108+0x7400] ;  /* 0x007400006c38783b */ /* 0x000eea0000004200 */
[----:B------:R-:W-:Y:S08]  /*107e0*/  MUFU.EX2 R104, R104 ;  /* 0x0000006800687308 */ /* 0x000ff00000000800 */
[----:B------:R-:W4:Y:S01]  /*107f0*/  MUFU.EX2 R131, R131 ;  /* 0x0000008300837308 */ /* 0x000f220000000800 */
[----:B--2---:R-:W-:-:S07]  /*10800*/  F2FP.PACK_AB R84, R105, R106 ;  /* 0x0000006a6954723e */ /* 0x004fce00000000ff */
        /* <DEDUP_REMOVED lines=11> */
[----:B------:R-:W1:Y:S01]  /*108c0*/  LDSM.16.MT88.4 R56, [R108+0x8400] ;  /* 0x008400006c38783b */ /* 0x000e620000004200 */
[----:B---3--:R-:W-:-:S06]  /*108d0*/  F2FP.PACK_AB R87, R94, R91 ;  /* 0x0000005b5e57723e */ /* 0x008fcc00000000ff */
        /* <DEDUP_REMOVED lines=25> */
[C---:B------:R-:W-:Y:S01]  /*10a70*/  HMMA.16816.F32 R8, R52.reuse, R62, R8 ;  /* 0x0000003e3408723c */ /* 0x040fe20000001808 */
[----:B------:R-:W2:Y:S01]  /*10a80*/  LDSM.16.MT88.4 R60, [R110+0x7800] ;  /* 0x007800006e3c783b */ /* 0x000ea20000004200 */
[----:B------:R-:W-:Y:S02]  /*10a90*/  FADD.FTZ R91, R91, R144 ;  /* 0x000000905b5b7221 */ /* 0x000fe40000010000 */
[----:B------:R-:W-:Y:S02]  /*10aa0*/  FADD.FTZ R129, R131, R104 ;  /* 0x0000006883817221 */ /* 0x000fe40000010000 */
[----:B------:R-:W-:Y:S02]  /*10ab0*/  FADD.FTZ R132, R94, R91 ;  /* 0x0000005b5e847221 */ /* 0x000fe40000010000 */
[C---:B-1----:R-:W-:Y:S08]  /*10ac0*/  HMMA.16816.F32 R12, R52.reuse, R56, R12 ;  /* 0x00000038340c723c */ /* 0x042ff0000000180c */
[----:B------:R-:W-:Y:S01]  /*10ad0*/  HMMA.16816.F32 R16, R52, R58, R16 ;  /* 0x0000003a3410723c */ /* 0x000fe20000001810 */
[----:B------:R-:W1:Y:S07]  /*10ae0*/  LDSM.16.MT88.4 R56, [R108+0x7800] ;  /* 0x007800006c38783b */ /* 0x000e6e0000004200 */
[C---:B------:R-:W-:Y:S01]  /*10af0*/  HMMA.16816.F32 R80, R84.reuse, R76, R4 ;  /* 0x0000004c5450723c */ /* 0x040fe20000001804 */
[----:B------:R-:W-:Y:S07]  /*10b00*/  LDSM.16.MT88.4 R4, [R108+0x8c00] ;  /* 0x008c00006c04783b */ /* 0x000fee0000004200 */
[C---:B------:R-:W-:Y:S01]  /*10b10*/  HMMA.16816.F32 R76, R84.reuse, R78, R8 ;  /* 0x0000004e544c723c */ /* 0x040fe20000001808 */
[----:B------:R-:W-:Y:S07]  /*10b20*/  LDSM.16.MT88.4 R8, [R110+0x8c00] ;  /* 0x008c00006e08783b */ /* 0x000fee0000004200 */
[----:B------:R-:W-:Y:S08]  /*10b30*/  HMMA.16816.F32 R72, R84, R68, R12 ;  /* 0x000000445448723c */ /* 0x000ff0000000180c */
[C---:B--2---:R-:W-:Y:S08]  /*10b40*/  HMMA.16816.F32 R20, R52.reuse, R60, R20 ;  /* 0x0000003c3414723c */ /* 0x044ff00000001814 */
[C---:B------:R-:W-:Y:S01]  /*10b50*/  HMMA.16816.F32 R24, R52.reuse, R62, R24 ;  /* 0x0000003e3418723c */ /* 0x040fe20000001818 */
[----:B------:R-:W2:Y:S07]  /*10b60*/  LDSM.16.MT88.4 R60, [R110+0x8800] ;  /* 0x008800006e3c783b */ /* 0x000eae0000004200 */
        /* <DEDUP_REMOVED lines=10> */
[C---:B------:R-:W-:Y:S08]  /*10c10*/  HMMA.16816.F32 R36, R84.reuse, R8, R36 ;  /* 0x000000085424723c */ /* 0x040ff00000001824 */
[C---:B------:R-:W-:Y:S08]  /*10c20*/  HMMA.16816.F32 R40, R84.reuse, R10, R40 ;  /* 0x0000000a5428723c */ /* 0x040ff00000001828 */
[C---:B------:R-:W-:Y:S08]  /*10c30*/  HMMA.16816.F32 R44, R84.reuse, R4, R44 ;  /* 0x00000004542c723c */ /* 0x040ff0000000182c */
[C---:B--2---:R-:W-:Y:S08]  /*10c40*/  HMMA.16816.F32 R64, R84.reuse, R60, R20 ;  /* 0x0000003c5440723c */ /* 0x044ff00000001814 */
[C---:B------:R-:W-:Y:S08]  /*10c50*/  HMMA.16816.F32 R60, R84.reuse, R62, R24 ;  /* 0x0000003e543c723c */ /* 0x040ff00000001818 */
[C---:B-1----:R-:W-:Y:S08]  /*10c60*/  HMMA.16816.F32 R56, R84.reuse, R52, R28 ;  /* 0x000000345438723c */ /* 0x042ff0000000181c */
[C---:B------:R-:W-:Y:S08]  /*10c70*/  HMMA.16816.F32 R52, R84.reuse, R54, R32 ;  /* 0x000000365434723c */ /* 0x040ff00000001820 */
[----:B------:R-:W-:Y:S08]  /*10c80*/  HMMA.16816.F32 R48, R84, R6, R48 ;  /* 0x000000065430723c */ /* 0x000ff00000001830 */
.L_x_6044:
        /* <DEDUP_REMOVED lines=12> */
.L_x_6054:
        /* <DEDUP_REMOVED lines=66> */
.L_x_6051:
[----:B------:R-:W-:Y:S02]  /*11170*/  LOP3.LUT P6, RZ, R121, 0x1, RZ, 0xc0, !PT ;  /* 0x0000000179ff7812 */ /* 0x000fe400078cc0ff */
[----:B------:R-:W-:Y:S02]  /*11180*/  LEA R130, P1, R87, R134, 0x1 ;  /* 0x0000008657827211 */ /* 0x000fe400078208ff */
[----:B------:R-:W-:Y:S02]  /*11190*/  LOP3.LUT P5, RZ, R121, 0x2, RZ, 0xc0, !PT ;  /* 0x0000000279ff7812 */ /* 0x000fe400078ac0ff */
        /* <DEDUP_REMOVED lines=129> */
[----:B------:R5:W5:Y:S01]  /*119b0*/  MUFU.TANH R105, R86 ;  /* 0x0000005600697308 */ /* 0x000b620000002400 */
[----:B------:R-:W-:Y:S01]  /*119c0*/  FMUL.FTZ R165, R8, c[0x0][0x2ec] ;  /* 0x0000bb0008a57a20 */ /* 0x000fe20000410000 */
[C---:B-1----:R-:W-:Y:S05]  /*119d0*/  HMMA.16816.F32 R20, R88.reuse, R92, R20 ;  /* 0x0000005c5814723c */ /* 0x042fea0000001814 */
[----:B------:R-:W-:Y:S03]  /*119e0*/  FMUL.FTZ R2, R9, c[0x0][0x2ec] ;  /* 0x0000bb0009027a20 */ /* 0x000fe60000410000 */
[----:B------:R-:W1:Y:S01]  /*119f0*/  MUFU.TANH R103, R87 ;  /* 0x0000005700677308 */ /* 0x000e620000002400 */
[C---:B------:R-:W-:Y:S03]  /*11a00*/  HMMA.16816.F32 R24, R88.reuse, R94, R24 ;  /* 0x0000005e5818723c */ /* 0x040fe60000001818 */
[----:B----4-:R-:W-:Y:S02]  /*11a10*/  FMUL.FTZ R134, R10, c[0x0][0x2ec] ;  /* 0x0000bb000a867a20 */ /* 0x010fe40000410000 */
[----:B---3--:R-:W-:Y:S03]  /*11a20*/  FMUL.FTZ R136, R11, c[0x0][0x2ec] ;  /* 0x0000bb000b887a20 */ /* 0x008fe60000410000 */
[C---:B--2---:R-:W-:Y:S01]  /*11a30*/  HMMA.16816.F32 R28, R88.reuse, R96, R28 ;  /* 0x00000060581c723c */ /* 0x044fe2000000181c */
[----:B------:R-:W2:Y:S03]  /*11a40*/  MUFU.TANH R159, R159 ;  /* 0x0000009f009f7308 */ /* 0x000ea60000002400 */
[----:B------:R-:W-:Y:S02]  /*11a50*/  FMUL.FTZ R153, R12, c[0x0][0x2ec] ;  /* 0x0000bb000c997a20 */ /* 0x000fe40000410000 */
[----:B-----5:R-:W-:Y:S02]  /*11a60*/  FMUL.FTZ R86, R18, c[0x0][0x2ec] ;  /* 0x0000bb0012567a20 */ /* 0x020fe40000410000 */
[----:B------:R-:W-:Y:S03]  /*11a70*/  HMMA.16816.F32 R32, R88, R98, R32 ;  /* 0x000000625820723c */ /* 0x000fe60000001820 */
[----:B------:R3:W4:Y:S01]  /*11a80*/  MUFU.TANH R101, R86 ;  /* 0x0000005600657308 */ /* 0x0007220000002400 */
        /* <DEDUP_REMOVED lines=13> */
[----:B---3--:R-:W-:Y:S02]  /*11b60*/  FMUL.FTZ R86, R28, c[0x0][0x2ec] ;  /* 0x0000bb001c567a20 */ /* 0x008fe40000410000 */
        /* <DEDUP_REMOVED lines=9> */
[----:B------:R-:W1:Y:S01]  /*11c00*/  MUFU.TANH R2, R2 ;  /* 0x0000000200027308 */ /* 0x000e620000002400 */
[----:B---3--:R-:W-:Y:S09]  /*11c10*/  FMUL.FTZ R86, R35, c[0x0][0x2ec] ;  /* 0x0000bb0023567a20 */ /* 0x008ff20000410000 */
        /* <DEDUP_REMOVED lines=85> */
.L_x_6053:
        /* <DEDUP_REMOVED lines=47> */
.L_x_6052:
        /* <DEDUP_REMOVED lines=24> */
[----:B------:R-:W2:Y:S02]  /*125e0*/  I2F R4, R4 ;  /* 0x0000000400047306 */ /* 0x000ea40000201400 */
[C---:B-12---:R-:W-:Y:S02]  /*125f0*/  FFMA.FTZ R139, R0.reuse, R4, R139 ;  /* 0x00000004008b7223 */ /* 0x046fe4000001008b */
[CC--:B------:R-:W-:Y:S02]  /*12600*/  FFMA.FTZ R161, R0.reuse, R11.reuse, R161 ;  /* 0x0000000b00a17223 */ /* 0x0c0fe400000100a1 */
[----:B------:R-:W-:Y:S01]  /*12610*/  FFMA.FTZ R11, R0, R11, R3 ;  /* 0x0000000b000b7223 */ /* 0x000fe20000010003 */
[----:B------:R-:W-:Y:S01]  /*12620*/  IADD3 R3, R12, 0x30, RZ ;  /* 0x000000300c037810 */ /* 0x000fe20007ffe0ff */
[C---:B------:R-:W-:Y:S01]  /*12630*/  FFMA.FTZ R163, R0.reuse, R5, R163 ;  /* 0x0000000500a37223 */ /* 0x040fe200000100a3 */
[----:B------:R-:W-:Y:S01]  /*12640*/  FMNMX.FTZ R18, R161, R85, !PT ;  /* 0x00000055a1127209 */ /* 0x000fe20007810000 */
[C---:B------:R-:W-:Y:S02]  /*12650*/  FFMA.FTZ R159, R0.reuse, R5, R159 ;  /* 0x00000005009f7223 */ /* 0x040fe4000001009f */
[----:B------:R1:W2:Y:S01]  /*12660*/  I2F R5, R3 ;  /* 0x0000000300057306 */ /* 0x0002a20000201400 */
[CC--:B------:R-:W-:Y:S01]  /*12670*/  FFMA.FTZ R134, R0.reuse, R13.reuse, R134 ;  /* 0x0000000d00867223 */ /* 0x0c0fe20000010086 */
        /* <DEDUP_REMOVED lines=19> */
[----:B------:R-:W3:Y:S01]  /*127b0*/  I2F R15, R2 ;  /* 0x00000002000f7306 */ /* 0x000ee20000201400 */
[----:B------:R-:W-:Y:S01]  /*127c0*/  FMNMX.FTZ R16, R157, R16, !PT ;  /* 0x000000109d107209 */ /* 0x000fe20007810000 */
[----:B------:R-:W-:Y:S01]  /*127d0*/  FFMA.FTZ R135, R0, R8, R135 ;  /* 0x0000000800877223 */ /* 0x000fe20000010087 */
[----:B-1----:R-:W-:Y:S01]  /*127e0*/  IADD3 R3, R12, 0x38, RZ ;  /* 0x000000380c037810 */ /* 0x002fe20007ffe0ff */
[C---:B------:R-:W-:Y:S01]  /*127f0*/  FFMA.FTZ R147, R0.reuse, R10, R147 ;  /* 0x0000000a00937223 */ /* 0x040fe20000010093 */
[----:B------:R-:W-:Y:S01]  /*12800*/  FMNMX.FTZ R16, R101, R16, !PT ;  /* 0x0000001065107209 */ /* 0x000fe20007810000 */
[C---:B------:R-:W-:Y:S01]  /*12810*/  FFMA.FTZ R151, R0.reuse, R14, R151 ;  /* 0x0000000e00977223 */ /* 0x040fe20000010097 */
[----:B------:R-:W-:Y:S01]  /*12820*/  FMNMX.FTZ R18, R105, R18, !PT ;  /* 0x0000001269127209 */ /* 0x000fe20007810000 */
[-C--:B------:R-:W-:Y:S01]  /*12830*/  FFMA.FTZ R143, R0, R7.reuse, R143 ;  /* 0x00000007008f7223 */ /* 0x080fe2000001008f */
[----:B------:R-:W-:Y:S01]  /*12840*/  IADD3 R12, R12, 0x39, RZ ;  /* 0x000000390c0c7810 */ /* 0x000fe20007ffe0ff */
[----:B------:R-:W1:Y:S01]  /*12850*/  I2F R8, R3 ;  /* 0x0000000300087306 */ /* 0x000e620000201400 */
        /* <DEDUP_REMOVED lines=9> */
[----:B------:R-:W4:Y:S01]  /*128f0*/  I2F R3, R12 ;  /* 0x0000000c00037306 */ /* 0x000f220000201400 */
[----:B------:R-:W-:Y:S01]  /*12900*/  FMNMX.FTZ R18, R149, R18, !PT ;  /* 0x0000001295127209 */ /* 0x000fe20007810000 */
[C---:B--2---:R-:W-:Y:S01]  /*12910*/  FFMA.FTZ R107, R0.reuse, R5, R107 ;  /* 0x00000005006b7223 */ /* 0x044fe2000001006b */
[----:B------:R-:W-:Y:S01]  /*12920*/  FMNMX.FTZ R16, R141, R16, !PT ;  /* 0x000000108d107209 */ /* 0x000fe20007810000 */
[C---:B------:R-:W-:Y:S01]  /*12930*/  FFMA.FTZ R133, R0.reuse, R4, R133 ;  /* 0x0000000400857223 */ /* 0x040fe20000010085 */
[----:B------:R-:W-:Y:S01]  /*12940*/  FMNMX.FTZ R18, R145, R18, !PT ;  /* 0x0000001291127209 */ /* 0x000fe20007810000 */
[C---:B---3--:R-:W-:Y:S01]  /*12950*/  FFMA.FTZ R106, R0.reuse, R15, R106 ;  /* 0x0000000f006a7223 */ /* 0x048fe2000001006a */
[----:B------:R-:W-:Y:S01]  /*12960*/  FMNMX.FTZ R16, R139, R16, !PT ;  /* 0x000000108b107209 */ /* 0x000fe20007810000 */
[C---:B------:R-:W-:Y:S01]  /*12970*/  FFMA.FTZ R93, R0.reuse, R5, R93 ;  /* 0x00000005005d7223 */ /* 0x040fe2000001005d */
[----:B------:R-:W-:Y:S01]  /*12980*/  FMNMX.FTZ R18, R137, R18, !PT ;  /* 0x0000001289127209 */ /* 0x000fe20007810000 */
[C---:B------:R-:W-:Y:S01]  /*12990*/  FFMA.FTZ R92, R0.reuse, R15, R92 ;  /* 0x0000000f005c7223 */ /* 0x040fe2000001005c */
[----:B------:R-:W-:Y:S01]  /*129a0*/  FMNMX.FTZ R7, R107, R16, !PT ;  /* 0x000000106b077209 */ /* 0x000fe20007810000 */
[----:B------:R-:W-:Y:S01]  /*129b0*/  LDSM.16.MT88.4 R20, [R108+0x6000] ;  /* 0x006000006c14783b */ /* 0x000fe20000004200 */
[----:B------:R-:W-:Y:S01]  /*129c0*/  FMNMX.FTZ R18, R133, R18, !PT ;  /* 0x0000001285127209 */ /* 0x000fe20007810000 */
[-C--:B-1----:R-:W-:Y:S01]  /*129d0*/  FFMA.FTZ R87, R0, R8.reuse, R87 ;  /* 0x0000000800577223 */ /* 0x082fe20000010057 */
[----:B------:R-:W-:Y:S01]  /*129e0*/  FMNMX.FTZ R2, R106, R7, !PT ;  /* 0x000000076a027209 */ /* 0x000fe20007810000 */
[----:B------:R-:W-:Y:S01]  /*129f0*/  FFMA.FTZ R97, R0, R8, R97 ;  /* 0x0000000800617223 */ /* 0x000fe20000010061 */
[----:B------:R-:W-:Y:S02]  /*12a00*/  FMNMX.FTZ R5, R93, R18, !PT ;  /* 0x000000125d057209 */ /* 0x000fe40007810000 */
[----:B------:R-:W-:Y:S02]  /*12a10*/  FMNMX.FTZ R7, R87, R2, !PT ;  /* 0x0000000257077209 */ /* 0x000fe40007810000 */
[----:B------:R-:W-:Y:S01]  /*12a20*/  FMNMX.FTZ R2, R92, R5, !PT ;  /* 0x000000055c027209 */ /* 0x000fe20007810000 */
[CC--:B----4-:R-:W-:Y:S02]  /*12a30*/  FFMA.FTZ R86, R0.reuse, R3.reuse, R86 ;  /* 0x0000000300567223 */ /* 0x0d0fe40000010056 */
        /* <DEDUP_REMOVED lines=18> */
[----:B------:R-:W-:Y:S02]  /*12b60*/  FMUL.FTZ R98, R3, c[0x0][0x23c] ;  /* 0x00008f0003627a20 */ /* 0x000fe40000410000 */
[----:B------:R-:W-:Y:S02]  /*12b70*/  FFMA.FTZ R89, R13, c[0x0][0x23c], -R138 ;  /* 0x00008f000d597a23 */ /* 0x000fe4000001088a */
[----:B------:R-:W-:Y:S01]  /*12b80*/  FADD.FTZ R4, -R3, R84 ;  /* 0x0000005403047221 */ /* 0x000fe20000010100 */
[----:B------:R-:W-:Y:S01]  /*12b90*/  FSEL R98, R98, RZ, P0 ;  /* 0x000000ff62627208 */ /* 0x000fe20000000000 */
[----:B------:R-:W1:Y:S01]  /*12ba0*/  LDSM.16.MT88.4 R12, [R110+0x6000] ;  /* 0x006000006e0c783b */ /* 0x000e620000004200 */
[----:B------:R-:W-:Y:S01]  /*12bb0*/  FFMA.FTZ R136, R161, c[0x0][0x23c], -R138 ;  /* 0x00008f00a1887a23 */ /* 0x000fe2000001088a */
[----:B------:R-:W2:Y:S01]  /*12bc0*/  MUFU.EX2 R85, R85 ;  /* 0x0000005500557308 */ /* 0x000ea20000000800 */
[----:B------:R-:W-:Y:S01]  /*12bd0*/  FMUL.FTZ R84, R4, c[0x0][0x23c] ;  /* 0x00008f0004547a20 */ /* 0x000fe20000410000 */
[----:B------:R-:W-:Y:S01]  /*12be0*/  ISETP.GT.AND P0, PT, R126, R114, PT ;  /* 0x000000727e00720c */ /* 0x000fe20003f04270 */
[--C-:B------:R-:W-:Y:S02]  /*12bf0*/  FFMA.FTZ R99, R11, c[0x0][0x23c], -R98.reuse ;  /* 0x00008f000b637a23 */ /* 0x100fe40000010862 */
[----:B------:R-:W-:Y:S02]  /*12c00*/  FFMA.FTZ R88, R9, c[0x0][0x23c], -R98 ;  /* 0x00008f0009587a23 */ /* 0x000fe40000010862 */
[--C-:B------:R-:W-:Y:S02]  /*12c10*/  FFMA.FTZ R95, R163, c[0x0][0x23c], -R138.reuse ;  /* 0x00008f00a35f7a23 */ /* 0x100fe4000001088a */
[----:B------:R-:W-:Y:S01]  /*12c20*/  FFMA.FTZ R94, R134, c[0x0][0x23c], -R138 ;  /* 0x00008f00865e7a23 */ /* 0x000fe2000001088a */
[----:B------:R-:W3:Y:S01]  /*12c30*/  MUFU.EX2 R84, R84 ;  /* 0x0000005400547308 */ /* 0x000ee20000000800 */
[--C-:B------:R-:W-:Y:S02]  /*12c40*/  FFMA.FTZ R96, R159, c[0x0][0x23c], -R98.reuse ;  /* 0x00008f009f607a23 */ /* 0x100fe40000010862 */
[----:B------:R-:W-:Y:S02]  /*12c50*/  FFMA.FTZ R91, R165, c[0x0][0x23c], -R98 ;  /* 0x00008f00a55b7a23 */ /* 0x000fe40000010862 */
[--C-:B------:R-:W-:Y:S02]  /*12c60*/  FFMA.FTZ R103, R103, c[0x0][0x23c], -R138.reuse ;  /* 0x00008f0067677a23 */ /* 0x100fe4000001088a */
[--C-:B------:R-:W-:Y:S02]  /*12c70*/  FFMA.FTZ R102, R157, c[0x0][0x23c], -R138.reuse ;  /* 0x00008f009d667a23 */ /* 0x100fe4000001088a */
[--C-:B------:R-:W-:Y:S01]  /*12c80*/  FFMA.FTZ R101, R101, c[0x0][0x23c], -R138.reuse ;  /* 0x00008f0065657a23 */ /* 0x100fe2000001088a */
[----:B------:R-:W-:Y:S01]  /*12c90*/  MUFU.EX2 R136, R136 ;  /* 0x0000008800887308 */ /* 0x000fe20000000800 */
        /* <DEDUP_REMOVED lines=18> */
[----:B------:R-:W3:Y:S01]  /*12dc0*/  MUFU.EX2 R89, R89 ;  /* 0x0000005900597308 */ /* 0x000ee20000000800 */
[----:B------:R-:W-:Y:S01]  /*12dd0*/  FMUL.FTZ R27, R85, R63 ;  /* 0x0000003f551b7220 */ /* 0x000fe20000410000 */
[----:B------:R-:W-:Y:S01]  /*12de0*/  LDSM.16.MT88.4 R68, [R108+0x6c00] ;  /* 0x006c00006c44783b */ /* 0x000fe20000004200 */
[C---:B------:R-:W-:Y:S01]  /*12df0*/  FMUL.FTZ R24, R84.reuse, R60 ;  /* 0x0000003c54187220 */ /* 0x040fe20000410000 */
[----:B--2---:R-:W-:Y:S01]  /*12e00*/  F2FP.PACK_AB R81, R95, R136 ;  /* 0x000000885f51723e */ /* 0x004fe200000000ff */
[C---:B------:R-:W-:Y:S02]  /*12e10*/  FMUL.FTZ R25, R84.reuse, R61 ;  /* 0x0000003d54197220 */ /* 0x040fe40000410000 */
[C---:B------:R-:W-:Y:S02]  /*12e20*/  FMUL.FTZ R34, R85.reuse, R54 ;  /* 0x0000003655227220 */ /* 0x040fe40000410000 */
[C---:B------:R-:W-:Y:S01]  /*12e30*/  FMUL.FTZ R35, R85.reuse, R55 ;  /* 0x0000003755237220 */ /* 0x040fe20000410000 */
[----:B------:R-:W-:Y:S01]  /*12e40*/  MUFU.EX2 R99, R99 ;  /* 0x0000006300637308 */ /* 0x000fe20000000800 */
[----:B------:R-:W2:Y:S01]  /*12e50*/  LDSM.16.MT88.4 R60, [R108+0x7000] ;  /* 0x007000006c3c783b */ /* 0x000ea20000004200 */
        /* <DEDUP_REMOVED lines=8> */
[----:B---3--:R-:W-:Y:S01]  /*12ee0*/  F2FP.PACK_AB R83, R89, R94 ;  /* 0x0000005e5953723e */ /* 0x008fe200000000ff */
[C---:B------:R-:W-:Y:S02]  /*12ef0*/  FMUL.FTZ R42, R85.reuse, R42 ;  /* 0x0000002a552a7220 */ /* 0x040fe40000410000 */
[----:B------:R-:W-:Y:S02]  /*12f00*/  FMUL.FTZ R43, R85, R43 ;  /* 0x0000002b552b7220 */ /* 0x000fe40000410000 */
[C---:B------:R-:W-:Y:S01]  /*12f10*/  FMUL.FTZ R40, R84.reuse, R40 ;  /* 0x0000002854287220 */ /* 0x040fe20000410000 */
[----:B------:R-:W-:Y:S01]  /*12f20*/  MUFU.EX2 R91, R91 ;  /* 0x0000005b005b7308 */ /* 0x000fe20000000800 */
[C---:B------:R-:W-:Y:S02]  /*12f30*/  FMUL.FTZ R41, R84.reuse, R41 ;  /* 0x0000002954297220 */ /* 0x040fe40000410000 */
[--C-:B------:R-:W-:Y:S02]  /*12f40*/  FFMA.FTZ R105, R105, c[0x0][0x23c], -R98.reuse ;  /* 0x00008f0069697a23 */ /* 0x100fe40000010862 */
[--C-:B------:R-:W-:Y:S02]  /*12f50*/  FFMA.FTZ R135, R135, c[0x0][0x23c], -R98.reuse ;  /* 0x00008f0087877a23 */ /* 0x100fe40000010862 */
[----:B------:R-:W-:Y:S02]  /*12f60*/  FFMA.FTZ R134, R151, c[0x0][0x23c], -R98 ;  /* 0x00008f0097867a23 */ /* 0x000fe40000010862 */
        /* <DEDUP_REMOVED lines=15> */
[----:B------:R-:W-:Y:S02]  /*13060*/  FFMA.FTZ R139, R139, c[0x0][0x23c], -R138 ;  /* 0x00008f008b8b7a23 */ /* 0x000fe4000001088a */
[--C-:B------:R-:W-:Y:S01]  /*13070*/  FFMA.FTZ R144, R149, c[0x0][0x23c], -R98.reuse ;  /* 0x00008f0095907a23 */ /* 0x100fe20000010862 */
[----:B---3--:R-:W-:Y:S01]  /*13080*/  F2FP.PACK_AB R82, R88, R91 ;  /* 0x0000005b5852723e */ /* 0x008fe200000000ff */
[--C-:B------:R-:W-:Y:S02]  /*13090*/  FFMA.FTZ R141, R145, c[0x0][0x23c], -R98.reuse ;  /* 0x00008f00918d7a23 */ /* 0x100fe40000010862 */
[--C-:B------:R-:W-:Y:S02]  /*130a0*/  FFMA.FTZ R146, R137, c[0x0][0x23c], -R98.reuse ;  /* 0x00008f0089927a23 */ /* 0x100fe40000010862 */
[----:B------:R-:W-:Y:S01]  /*130b0*/  FFMA.FTZ R133, R133, c[0x0][0x23c], -R98 ;  /* 0x00008f0085857a23 */ /* 0x000fe20000010862 */
[----:B------:R-:W-:Y:S01]  /*130c0*/  MUFU.EX2 R147, R147 ;  /* 0x0000009300937308 */ /* 0x000fe20000000800 */
[C---:B-1----:R-:W-:Y:S05]  /*130d0*/  HMMA.16816.F32 R4, R80.reuse, R12, R4 ;  /* 0x0000000c5004723c */ /* 0x042fea0000001804 */
[----:B------:R-:W-:Y:S02]  /*130e0*/  FFMA.FTZ R87, R87, c[0x0][0x23c], -R138 ;  /* 0x00008f0057577a23 */ /* 0x000fe4000001088a */
[C---:B------:R-:W-:Y:S01]  /*130f0*/  FMUL.FTZ R12, R84.reuse, R72 ;  /* 0x00000048540c7220 */ /* 0x040fe20000410000 */
[C---:B------:R-:W-:Y:S01]  /*13100*/  HMMA.16816.F32 R8, R80.reuse, R14, R8 ;  /* 0x0000000e5008723c */ /* 0x040fe20000001808 */
[----:B------:R-:W-:Y:S03]  /*13110*/  MUFU.EX2 R101, R101 ;  /* 0x0000006500657308 */ /* 0x000fe60000000800 */
[C---:B------:R-:W-:Y:S02]  /*13120*/  FMUL.FTZ R13, R84.reuse, R73 ;  /* 0x00000049540d7220 */ /* 0x040fe40000410000 */
[C---:B------:R-:W-:Y:S02]  /*13130*/  FFMA.FTZ R136, R85.reuse, R132, R136 ;  /* 0x0000008455887223 */ /* 0x040fe40000010088 */
[C---:B------:R-:W-:Y:S03]  /*13140*/  FMUL.FTZ R14, R85.reuse, R74 ;  /* 0x0000004a550e7220 */ /* 0x040fe60000410000 */
[----:B------:R-:W-:Y:S01]  /*13150*/  MUFU.EX2 R100, R100 ;  /* 0x0000006400647308 */ /* 0x000fe20000000800 */
[----:B------:R-:W-:Y:S02]  /*13160*/  FMUL.FTZ R15, R85, R75 ;  /* 0x0000004b550f7220 */ /* 0x000fe40000410000 */
[----:B------:R-:W-:Y:S02]  /*13170*/  FFMA.FTZ R99, R84, R129, R99 ;  /* 0x0000008154637223 */ /* 0x000fe40000010063 */
[--C-:B------:R-:W-:Y:S02]  /*13180*/  FFMA.FTZ R107, R107, c[0x0][0x23c], -R138.reuse ;  /* 0x00008f006b6b7a23 */ /* 0x100fe4000001088a */
        /* <DEDUP_REMOVED lines=27> */
[----:B------:R-:W-:Y:S01]  /*13340*/  LDSM.16.MT88.4 R56, [R110+0x6400] ;  /* 0x006400006e38783b */ /* 0x000fe20000004200 */
[----:B------:R-:W-:Y:S02]  /*13350*/  FADD.FTZ R90, R89, R90 ;  /* 0x0000005a595a7221 */ /* 0x000fe40000010000 */
[----:B------:R-:W-:Y:S02]  /*13360*/  FADD.FTZ R91, R88, R91 ;  /* 0x0000005b585b7221 */ /* 0x000fe40000010000 */
[C---:B--2---:R-:W-:Y:S01]  /*13370*/  HMMA.16816.F32 R28, R80.reuse, R60, R28 ;  /* 0x0000003c501c723c */ /* 0x044fe2000000181c */
[----:B------:R-:W-:Y:S07]  /*13380*/  MUFU.EX2 R144, R144 ;  /* 0x0000009000907308 */ /* 0x000fee0000000800 */
[C---:B------:R-:W-:Y:S01]  /*13390*/  HMMA.16816.F32 R32, R80.reuse, R62, R32 ;  /* 0x0000003e5020723c */ /* 0x040fe20000001820 */
[----:B------:R-:W-:Y:S02]  /*133a0*/  LDSM.16.MT88.4 R60, [R108+0x6800] ;  /* 0x006800006c3c783b */ /* 0x000fe40000004200 */
[----:B------:R-:W-:Y:S05]  /*133b0*/  MUFU.EX2 R141, R141 ;  /* 0x0000008d008d7308 */ /* 0x000fea0000000800 */
[C---:B----4-:R-:W-:Y:S05]  /*133c0*/  HMMA.16816.F32 R36, R80.reuse, R52, R36 ;  /* 0x000000345024723c */ /* 0x050fea0000001824 */
[----:B------:R-:W-:Y:S03]  /*133d0*/  MUFU.EX2 R146, R146 ;  /* 0x0000009200927308 */ /* 0x000fe60000000800 */
[C---:B------:R-:W-:Y:S01]  /*133e0*/  HMMA.16816.F32 R40, R80.reuse, R54, R40 ;  /* 0x000000365028723c */ /* 0x040fe20000001828 */
[----:B------:R-:W2:Y:S06]  /*133f0*/  LDSM.16.MT88.4 R52, [R108+0x8000] ;  /* 0x008000006c34783b */ /* 0x000eac0000004200 */
[----:B------:R-:W-:Y:S10]  /*13400*/  MUFU.EX2 R135, R135 ;  /* 0x0000008700877308 */ /* 0x000ff40000000800 */
[----:B------:R-:W3:Y:S10]  /*13410*/  MUFU.EX2 R134, R134 ;  /* 0x0000008600867308 */ /* 0x000ef40000000800 */
[----:B------:R-:W-:Y:S10]  /*13420*/  MUFU.EX2 R133, R133 ;  /* 0x0000008500857308 */ /* 0x000ff40000000800 */
[----:B------:R-:W-:Y:S01]  /*13430*/  MUFU.EX2 R107, R107 ;  /* 0x0000006b006b7308 */ /* 0x000fe20000000800 */
[C---:B--2---:R-:W-:Y:S09]  /*13440*/  HMMA.16816.F32 R44, R80.reuse, R52, R44 ;  /* 0x00000034502c723c */ /* 0x044ff2000000182c */
[----:B------:R-:W2:Y:S03]  /*13450*/  MUFU.EX2 R106, R106 ;  /* 0x0000006a006a7308 */ /* 0x000ea60000000800 */
[----:B-----5:R-:W-:Y:S01]  /*13460*/  F2FP.PACK_AB R53, R102, R103 ;  /* 0x000000676635723e */ /* 0x020fe200000000ff */
[----:B------:R-:W-:Y:S03]  /*13470*/  HMMA.16816.F32 R48, R80, R54, R48 ;  /* 0x000000365030723c */ /* 0x000fe60000001830 */
[----:B-1----:R-:W-:Y:S01]  /*13480*/  F2FP.PACK_AB R52, R105, R104 ;  /* 0x000000686934723e */ /* 0x002fe200000000ff */
[----:B------:R-:W-:Y:S03]  /*13490*/  FADD.FTZ R103, R103, R90 ;  /* 0x0000005a67677221 */ /* 0x000fe60000010000 */
[----:B------:R-:W-:Y:S01]  /*134a0*/  F2FP.PACK_AB R55, R100, R101 ;  /* 0x000000656437723e */ /* 0x000fe200000000ff */
[----:B------:R-:W-:Y:S01]  /*134b0*/  MUFU.EX2 R132, R87 ;  /* 0x0000005700847308 */ /* 0x000fe20000000800 */
[----:B---3--:R-:W-:Y:S03]  /*134c0*/  F2FP.PACK_AB R54, R134, R135 ;  /* 0x000000878636723e */ /* 0x008fe600000000ff */
        /* <DEDUP_REMOVED lines=11> */
[----:B------:R-:W-:Y:S02]  /*13580*/  FADD.FTZ R100, R100, R101 ;  /* 0x0000006564647221 */ /* 0x000fe40000010000 */
[----:B------:R-:W-:Y:S03]  /*13590*/  FADD.FTZ R135, R134, R135 ;  /* 0x0000008786877221 */ /* 0x000fe60000010000 */
[----:B------:R-:W-:Y:S02]  /*135a0*/  MOV R134, R130 ;  /* 0x0000008200867202 */ /* 0x000fe40000000f00 */
        /* <DEDUP_REMOVED lines=73> */
[----:B------:R-:W-:Y:S07]  /*13a40*/  HMMA.16816.F32 R48, R84, R10, R48 ;  /* 0x0000000a5430723c */ /* 0x000fee0000001830 */
[----:B------:R-:W-:Y:S02]  /*13a50*/  MOV R85, R2 ;  /* 0x0000000200557202 */ /* 0x000fe40000000f00 */
[----:B------:R-:W-:Y:S01]  /*13a60*/  MOV R84, R3 ;  /* 0x0000000300547202 */ /* 0x000fe20000000f00 */
[----:B------:R-:W-:-:S05]  /*13a70*/  @P0 BRA `(.L_x_6054) ;  /* 0xffffd2d000000947 */ /* 0x000fca000383ffff */
.L_x_6050:
        /* <DEDUP_REMOVED lines=193> */
.L_x_6056:
[----:B---34-:R-:W-:Y:S05]  /*14690*/  BSYNC B0 ;  /* 0x0000000000007941 */ /* 0x018fea0003800000 */
.L_x_6055:
        /* <DEDUP_REMOVED lines=19> */
.L_x_6058:
[----:B------:R-:W-:Y:S05]  /*147d0*/  BSYNC B0 ;  /* 0x0000000000007941 */ /* 0x000fea0003800000 */
.L_x_6057:
        /* <DEDUP_REMOVED lines=10> */
.L_x_6060:
[----:B------:R-:W-:Y:S05]  /*14880*/  BSYNC B0 ;  /* 0x0000000000007941 */ /* 0x000fea0003800000 */
.L_x_6059:
        /* <DEDUP_REMOVED lines=10> */
.L_x_6062:
[----:B------:R-:W-:Y:S05]  /*14930*/  BSYNC B0 ;  /* 0x0000000000007941 */ /* 0x000fea0003800000 */
.L_x_6061:
        /* <DEDUP_REMOVED lines=11> */
.L_x_6063:
        /* <DEDUP_REMOVED lines=9> */
.L_x_6175:


//--------------------- .nv.shared._ZN5flash32flash_fwd_splitkv_combine_kernelI23Flash_fwd_kernel_traitsILi96ELi64ELi128ELi4ELb0ELb0EN7cutlass6half_tE19Flash_kernel_traitsILi96ELi64ELi128ELi4ES3_EELi16ELi7ELb0EEEvNS_16Flash_fwd_paramsE --------------------------
	.section	.nv.shared._ZN5flash32flash_fwd_splitkv_combine_kernelI23Flash_fwd_kernel_traitsILi96ELi64ELi128ELi4ELb0ELb0EN7cutlass6half_tE19Flash_kernel_traitsILi96ELi64ELi128ELi4ES3_EELi16ELi7ELb0EEEvNS_16Flash_fwd_paramsE,"aw",@nobits
	.sectionflags	@""
	.align	16
.nv.shared._ZN5flash32flash_fwd_splitkv_combine_kernelI23Flash_fwd_kernel_traitsILi96ELi64ELi128ELi4ELb0ELb0EN7cutlass6half_tE19Flash_kernel_traitsILi96ELi64ELi128ELi4ES3_EELi16ELi7ELb0EEEvNS_16Flash_fwd_paramsE:
	.zero		8704


//--------------------- .nv.global                --------------------------
	.section	.nv.global,"aw",@nobits
.nv.global:
	.type		_ZN78_INTERNAL_68d571b8_42_flash_fwd_split_hdim96_fp16_causal_sm80_cu_59c7631c_27664cute1_E,@object
	.size		_ZN78_INTERNAL_68d571b8_42_flash_fwd_split_hdim96_fp16_causal_sm80_cu_59c7631c_27664cute1_E,(_ZN78_INTERNAL_68d571b8_42_flash_fwd_split_hdim96_fp16_causal_sm80_cu_59c7631c_27664cuda3std3__45__cpo6cbeginE - _ZN78_INTERNAL_68d571b8_42_flash_fwd_split_hdim96_fp16_causal_sm80_cu_59c7631c_27664cute1_E)
_ZN78_INTERNAL_68d571b8_42_flash_fwd_split_hdim96_fp16_causal_sm80_cu_59c7631c_27664cute1_E:
	.zero		1
	.type		_ZN78_INTERNAL_68d571b8_42_flash_fwd_split_hdim96_fp16_causal_sm80_cu_59c7631c_27664cuda3std3__45__cpo6cbeginE,@object
	.size		_ZN78_INTERNAL_68d571b8_42_flash_fwd_split_hdim96_fp16_causal_sm80_cu_59c7631c_27664cuda3std3__45__cpo6cbeginE,(_ZN78_INTERNAL_68d571b8_42_flash_fwd_split_hdim96_fp16_causal_sm80_cu_59c7631c_27664cuda3std3__48in_placeE - _ZN78_INTERNAL_68d571b8_42_flash_fwd_split_hdim96_fp16_causal_sm80_cu_59c7631c_27664cuda3std3__45__cpo6cbeginE)
_ZN78_INTERNAL_68d571b8_42_flash_fwd_split_hdim96_fp16_causal_sm80_cu_59c7631c_27664cuda3std3__45__cpo6cbeginE:
	.zero		1
	.type		_ZN78_INTERNAL_68d571b8_42_flash_fwd_split_hdim96_fp16_causal_sm80_cu_59c7631c_27664cuda3std3__48in_placeE,@object
	.size		_ZN78_INTERNAL_68d571b8_42_flash_fwd_split_hdim96_fp16_causal_sm80_cu_59c7631c_27664cuda3std3__48in_placeE,(_ZN78_INTERNAL_68d571b8_42_flash_fwd_split_hdim96_fp16_causal_sm80_cu_59c7631c_27664cuda3std6ranges3__45__cpo9iter_moveE - _ZN78_INTERNAL_68d571b8_42_flash_fwd_split_hdim96_fp16_causal_sm80_cu_59c7631c_27664cuda3std3__48in_placeE)
_ZN78_INTERNAL_68d571b8_42_flash_fwd_split_hdim96_fp16_causal_sm80_cu_59c7631c_27664cuda3std3__48in_placeE:
	.zero		1
	.type		_ZN78_INTERNAL_68d571b8_42_flash_fwd_split_hdim96_fp16_causal_sm80_cu_59c7631c_27664cuda3std6ranges3__45__cpo9iter_moveE,@object
	.size		_ZN78_INTERNAL_68d571b8_42_flash_fwd_split_hdim96_fp16_causal_sm80_cu_59c7631c_27664cuda3std6ranges3__45__cpo9iter_moveE,(_ZN78_INTERNAL_68d571b8_42_flash_fwd_split_hdim96_fp16_causal_sm80_cu_59c7631c_27664cuda3std3__45__cpo5beginE - _ZN78_INTERNAL_68d571b8_42_flash_fwd_split_hdim96_fp16_causal_sm80_cu_59c7631c_27664cuda3std6ranges3__45__cpo9iter_moveE)
_ZN78_INTERNAL_68d571b8_42_flash_fwd_split_hdim96_fp16_causal_sm80_cu_59c7631c_27664cuda3std6ranges3__45__cpo9iter_moveE:
	.zero		1
	.type		_ZN78_INTERNAL_68d571b8_42_flash_fwd_split_hdim96_fp16_causal_sm80_cu_59c7631c_27664cuda3std3__45__cpo5beginE,@object
	.size		_ZN78_INTERNAL_68d571b8_42_flash_fwd_split_hdim96_fp16_causal_sm80_cu_59c7631c_27664cuda3std3__45__cpo5beginE,(_ZN78_INTERNAL_68d571b8_42_flash_fwd_split_hdim96_fp16_causal_sm80_cu_59c7631c_27664cuda3std3__480_GLOBAL__N__68d571b8_42_flash_fwd_split_hdim96_fp16_causal_sm80_cu_59c7631c_27666ignoreE - _ZN78_INTERNAL_68d571b8_42_flash_fwd_split_hdim96_fp16_causal_sm80_cu_59c7631c_27664cuda3std3__45__cpo5beginE)
_ZN78_INTERNAL_68d571b8_42_flash_fwd_split_hdim96_fp16_causal_sm80_cu_59c7631c_27664cuda3std3__45__cpo5beginE:
	.zero		1
	.type		_ZN78_INTERNAL_68d571b8_42_flash_fwd_split_hdim96_fp16_causal_sm80_cu_59c7631c_27664cuda3std3__480_GLOBAL__N__68d571b8_42_flash_fwd_split_hdim96_fp16_causal_sm80_cu_59c7631c_27666ignoreE,@object
	.size		_ZN78_INTERNAL_68d571b8_42_flash_fwd_split_hdim96_fp16_causal_sm80_cu_59c7631c_27664cuda3std3__480_GLOBAL__N__68d571b8_42_flash_fwd_split_hdim96_fp16_causal_sm80_cu_59c7631c_27666ignoreE,(_ZN78_INTERNAL_68d571b8_42_flash_fwd_split_hdim96_fp16_causal_sm80_cu_59c7631c_27664cute7productE - _ZN78_INTERNAL_68d571b8_42_flash_fwd_split_hdim96_fp16_causal_sm80_cu_59c7631c_27664cuda3std3__480_GLOBAL__N__68d571b8_42_flash_fwd_split_hdim96_fp16_causal_sm80_cu_59c7631c_27666ignoreE)
_ZN78_INTERNAL_68d571b8_42_flash_fwd_split_hdim96_fp16_causal_sm80_cu_59c7631c_27664cuda3std3__480_GLOBAL__N__68d571b8_42_flash_fwd_split_hdim96_fp16_causal_sm80_cu_59c7631c_27666ignoreE:
	.zero		1
	.type		_ZN78_INTERNAL_68d571b8_42_flash_fwd_split_hdim96_fp16_causal_sm80_cu_59c7631c_27664cute7productE,@object
	.size		_ZN78_INTERNAL_68d571b8_42_flash_fwd_split_hdim96_fp16_causal_sm80_cu_59c7631c_27664cute7productE,(_ZN78_INTERNAL_68d571b8_42_flash_fwd_split_hdim96_fp16_causal_sm80_cu_59c7631c_27664cuda3std3__45__cpo3endE - _ZN78_INTERNAL_68d571b8_42_flash_fwd_split_hdim96_fp16_causal_sm80_cu_59c7631c_27664cute7productE)
_ZN78_INTERNAL_68d571b8_42_flash_fwd_split_hdim96_fp16_causal_sm80_cu_59c7631c_27664cute7productE:
	.zero		1
	.type		_ZN78_INTERNAL_68d571b8_42_flash_fwd_split_hdim96_fp16_causal_sm80_cu_59c7631c_27664cuda3std3__45__cpo3endE,@object
	.size		_ZN78_INTERNAL_68d571b8_42_flash_fwd_split_hdim96_fp16_causal_sm80_cu_59c7631c_27664cuda3std3__45__cpo3endE,(_ZN78_INTERNAL_68d571b8_42_flash_fwd_split_hdim96_fp16_causal_sm80_cu_59c7631c_27664cuda3std3__419piecewise_constructE - _ZN78_INTERNAL_68d571b8_42_flash_fwd_split_hdim96_fp16_causal_sm80_cu_59c7631c_27664cuda3std3__45__cpo3endE)
_ZN78_INTERNAL_68d571b8_42_flash_fwd_split_hdim96_fp16_causal_sm80_cu_59c7631c_27664cuda3std3__45__cpo3endE:
	.zero		1
	.type		_ZN78_INTERNAL_68d571b8_42_flash_fwd_split_hdim96_fp16_causal_sm80_cu_59c7631c_27664cuda3std3__419piecewise_constructE,@object
	.size		_ZN78_INTERNAL_68d571b8_42_flash_fwd_split_hdim96_fp16_causal_sm80_cu_59c7631c_27664cuda3std3__419piecewise_constructE,(_ZN78_INTERNAL_68d571b8_42_flash_fwd_split_hdim96_fp16_causal_sm80_cu_59c7631c_27664cuda3std3__45__cpo4cendE - _ZN78_INTERNAL_68d571b8_42_flash_fwd_split_hdim96_fp16_causal_sm80_cu_59c7631c_27664cuda3std3__419piecewise_constructE)
_ZN78_INTERNAL_68d571b8_42_flash_fwd_split_hdim96_fp16_causal_sm80_cu_59c7631c_27664cuda3std3__419piecewise_constructE:
	.zero		1
	.type		_ZN78_INTERNAL_68d571b8_42_flash_fwd_split_hdim96_fp16_causal_sm80_cu_59c7631c_27664cuda3std3__45__cpo4cendE,@object
	.size		_ZN78_INTERNAL_68d571b8_42_flash_fwd_split_hdim96_fp16_causal_sm80_cu_59c7631c_27664cuda3std3__45__cpo4cendE,(_ZN78_INTERNAL_68d571b8_42_flash_fwd_split_hdim96_fp16_causal_sm80_cu_59c7631c_27664cuda3std6ranges3__45__cpo4swapE - _ZN78_INTERNAL_68d571b8_42_flash_fwd_split_hdim96_fp16_causal_sm80_cu_59c7631c_27664cuda3std3__45__cpo4cendE)
_ZN78_INTERNAL_68d571b8_42_flash_fwd_split_hdim96_fp16_causal_sm80_cu_59c7631c_27664cuda3std3__45__cpo4cendE:
	.zero		1
	.type		_ZN78_INTERNAL_68d571b8_42_flash_fwd_split_hdim96_fp16_causal_sm80_cu_59c7631c_27664cuda3std6ranges3__45__cpo4swapE,@object
	.size		_ZN78_INTERNAL_68d571b8_42_flash_fwd_split_hdim96_fp16_causal_sm80_cu_59c7631c_27664cuda3std6ranges3__45__cpo4swapE,(.L_7 - _ZN78_INTERNAL_68d571b8_42_flash_fwd_split_hdim96_fp16_causal_sm80_cu_59c7631c_27664cuda3std6ranges3__45__cpo4swapE)
_ZN78_INTERNAL_68d571b8_42_flash_fwd_split_hdim96_fp16_causal_sm80_cu_59c7631c_27664cuda3std6ranges3__45__cpo4swapE:
	.zero		1
.L_7:


//--------------------- .nv.shared._ZN5flash32flash_fwd_splitkv_combine_kernelI23Flash_fwd_kernel_traitsILi96ELi64ELi128ELi4ELb0ELb0EN7cutlass6half_tE19Flash_kernel_traitsILi96ELi64ELi128ELi4ES3_EELi16ELi6ELb0EEEvNS_16Flash_fwd_paramsE --------------------------
	.section	.nv.shared._ZN5flash32flash_fwd_splitkv_combine_kernelI23Flash_fwd_kernel_traitsILi96ELi64ELi128ELi4ELb0ELb0EN7cutlass6half_tE19Flash_kernel_traitsILi96ELi64ELi128ELi4ES3_EELi16ELi6ELb0EEEvNS_16Flash_fwd_paramsE,"aw",@nobits
	.sectionflags	@""
	.align	16
.nv.shared._ZN5flash32flash_fwd_splitkv_combine_kernelI23Flash_fwd_kernel_traitsILi96ELi64ELi128ELi4ELb0ELb0EN7cutlass6half_tE19Flash_kernel_traitsILi96ELi64ELi128ELi4ES3_EELi16ELi6ELb0EEEvNS_16Flash_fwd_paramsE:
	.zero		4352


//--------------------- .nv.shared._ZN5flash32flash_fwd_splitkv_combine_kernelI23Flash_fwd_kernel_traitsILi96ELi64ELi128ELi4ELb0ELb0EN7cutlass6half_tE19Flash_kernel_traitsILi96ELi64ELi128ELi4ES3_EELi16ELi5ELb0EEEvNS_16Flash_fwd_paramsE --------------------------
	.section	.nv.shared._ZN5flash32flash_fwd_splitkv_combine_kernelI23Flash_fwd_kernel_traitsILi96ELi64ELi128ELi4ELb0ELb0EN7cutlass6half_tE19Flash_kernel_traitsILi96ELi64ELi128ELi4ES3_EELi16ELi5ELb0EEEvNS_16Flash_fwd_paramsE,"aw",@nobits
	.sectionflags	@""
	.align	16
.nv.shared._ZN5flash32flash_fwd_splitkv_combine_kernelI23Flash_fwd_kernel_traitsILi96ELi64ELi128ELi4ELb0ELb0EN7cutlass6half_tE19Flash_kernel_traitsILi96ELi64ELi128ELi4ES3_EELi16ELi5ELb0EEEvNS_16Flash_fwd_paramsE:
	.zero		2176


//--------------------- .nv.shared._ZN5flash32flash_fwd_splitkv_combine_kernelI23Flash_fwd_kernel_traitsILi96ELi64ELi128ELi4ELb0ELb0EN7cutlass6half_tE19Flash_kernel_traitsILi96ELi64ELi128ELi4ES3_EELi16ELi4ELb0EEEvNS_16Flash_fwd_paramsE --------------------------
	.section	.nv.shared._ZN5flash32flash_fwd_splitkv_combine_kernelI23Flash_fwd_kernel_traitsILi96ELi64ELi128ELi4ELb0ELb0EN7cutlass6half_tE19Flash_kernel_traitsILi96ELi64ELi128ELi4ES3_EELi16ELi4ELb0EEEvNS_16Flash_fwd_paramsE,"aw",@nobits
	.sectionflags	@""
	.align	16
.nv.shared._ZN5flash32flash_fwd_splitkv_combine_kernelI23Flash_fwd_kernel_traitsILi96ELi64ELi128ELi4ELb0ELb0EN7cutlass6half_tE19Flash_kernel_traitsILi96ELi64ELi128ELi4ES3_EELi16ELi4ELb0EEEvNS_16Flash_fwd_paramsE:
	.zero		1088


//--------------------- .nv.shared._ZN5flash32flash_fwd_splitkv_combine_kernelI23Flash_fwd_kernel_traitsILi96ELi64ELi128ELi4ELb0ELb0EN7cutlass6half_tE19Flash_kernel_traitsILi96ELi64ELi128ELi4ES3_EELi16ELi3ELb0EEEvNS_16Flash_fwd_paramsE --------------------------
	.section	.nv.shared._ZN5flash32flash_fwd_splitkv_combine_kernelI23Flash_fwd_kernel_traitsILi96ELi64ELi128ELi4ELb0ELb0EN7cutlass6half_tE19Flash_kernel_traitsILi96ELi64ELi128ELi4ES3_EELi16ELi3ELb0EEEvNS_16Flash_fwd_paramsE,"aw",@nobits
	.sectionflags	@""
	.align	16
.nv.shared._ZN5flash32flash_fwd_splitkv_combine_kernelI23Flash_fwd_kernel_traitsILi96ELi64ELi128ELi4ELb0ELb0EN7cutlass6half_tE19Flash_kernel_traitsILi96ELi64ELi128ELi4ES3_EELi16ELi3ELb0EEEvNS_16Flash_fwd_paramsE:
	.zero		544


//--------------------- .nv.shared._ZN5flash32flash_fwd_splitkv_combine_kernelI23Flash_fwd_kernel_traitsILi96ELi64ELi128ELi4ELb0ELb0EN7cutlass6half_tE19Flash_kernel_traitsILi96ELi64ELi128ELi4ES3_EELi16ELi2ELb0EEEvNS_16Flash_fwd_paramsE --------------------------
	.section	.nv.shared._ZN5flash32flash_fwd_splitkv_combine_kernelI23Flash_fwd_kernel_traitsILi96ELi64ELi128ELi4ELb0ELb0EN7cutlass6half_tE19Flash_kernel_traitsILi96ELi64ELi128ELi4ES3_EELi16ELi2ELb0EEEvNS_16Flash_fwd_paramsE,"aw",@nobits
	.sectionflags	@""
	.align	16
.nv.shared._ZN5flash32flash_fwd_splitkv_combine_kernelI23Flash_fwd_kernel_traitsILi96ELi64ELi128ELi4ELb0ELb0EN7cutlass6half_tE19Flash_kernel_traitsILi96ELi64ELi128ELi4ES3_EELi16ELi2ELb0EEEvNS_16Flash_fwd_paramsE:
	.zero		272


//--------------------- .nv.shared._ZN5flash32flash_fwd_splitkv_combine_kernelI23Flash_fwd_kernel_traitsILi96ELi64ELi128ELi4ELb0ELb0EN7cutlass6half_tE19Flash_kernel_traitsILi96ELi64ELi128ELi4ES3_EELi16ELi1ELb0EEEvNS_16Flash_fwd_paramsE --------------------------
	.section	.nv.shared._ZN5flash32flash_fwd_splitkv_combine_kernelI23Flash_fwd_kernel_traitsILi96ELi64ELi128ELi4ELb0ELb0EN7cutlass6half_tE19Flash_kernel_traitsILi96ELi64ELi128ELi4ES3_EELi16ELi1ELb0EEEvNS_16Flash_fwd_paramsE,"aw",@nobits
	.sectionflags	@""
	.align	16
.nv.shared._ZN5flash32flash_fwd_splitkv_combine_kernelI23Flash_fwd_kernel_traitsILi96ELi64ELi128ELi4ELb0ELb0EN7cutlass6half_tE19Flash_kernel_traitsILi96ELi64ELi128ELi4ES3_EELi16ELi1ELb0EEEvNS_16Flash_fwd_paramsE:
	.zero		144


//--------------------- .nv.shared._ZN5flash32flash_fwd_splitkv_combine_kernelI23Flash_fwd_kernel_traitsILi96ELi64ELi128ELi4ELb0ELb0EN7cutlass6half_tE19Flash_kernel_traitsILi96ELi64ELi128ELi4ES3_EELi16ELi7ELb1EEEvNS_16Flash_fwd_paramsE --------------------------
	.section	.nv.shared._ZN5flash32flash_fwd_splitkv_combine_kernelI23Flash_fwd_kernel_traitsILi96ELi64ELi128ELi4ELb0ELb0EN7cutlass6half_tE19Flash_kernel_traitsILi96ELi64ELi128ELi4ES3_EELi16ELi7ELb1EEEvNS_16Flash_fwd_paramsE,"aw",@nobits
	.sectionflags	@""
	.align	16
.nv.shared._ZN5flash32flash_fwd_splitkv_combine_kernelI23Flash_fwd_kernel_traitsILi96ELi64ELi128ELi4ELb0ELb0EN7cutlass6half_tE19Flash_kernel_traitsILi96ELi64ELi128ELi4ES3_EELi16ELi7ELb1EEEvNS_16Flash_fwd_paramsE:
	.zero		8704


//--------------------- .nv.shared._ZN5flash32flash_fwd_splitkv_combine_kernelI23Flash_fwd_kernel_traitsILi96ELi64ELi128ELi4ELb0ELb0EN7cutlass6half_tE19Flash_kernel_traitsILi96ELi64ELi128ELi4ES3_EELi16ELi6ELb1EEEvNS_16Flash_fwd_paramsE --------------------------
	.section	.nv.shared._ZN5flash32flash_fwd_splitkv_combine_kernelI23Flash_fwd_kernel_traitsILi96ELi64ELi128ELi4ELb0ELb0EN7cutlass6half_tE19Flash_kernel_traitsILi96ELi64ELi128ELi4ES3_EELi16ELi6ELb1EEEvNS_16Flash_fwd_paramsE,"aw",@nobits
	.sectionflags	@""
	.align	16
.nv.shared._ZN5flash32flash_fwd_splitkv_combine_kernelI23Flash_fwd_kernel_traitsILi96ELi64ELi128ELi4ELb0ELb0EN7cutlass6half_tE19Flash_kernel_traitsILi96ELi64ELi128ELi4ES3_EELi16ELi6ELb1EEEvNS_16Flash_fwd_paramsE:
	.zero		4352


//--------------------- .nv.shared._ZN5flash32flash_fwd_splitkv_combine_kernelI23Flash_fwd_kernel_traitsILi96ELi64ELi128ELi4ELb0ELb0EN7cutlass6half_tE19Flash_kernel_traitsILi96ELi64ELi128ELi4ES3_EELi16ELi5ELb1EEEvNS_16Flash_fwd_paramsE --------------------------
	.section	.nv.shared._ZN5flash32flash_fwd_splitkv_combine_kernelI23Flash_fwd_kernel_traitsILi96ELi64ELi128ELi4ELb0ELb0EN7cutlass6half_tE19Flash_kernel_traitsILi96ELi64ELi128ELi4ES3_EELi16ELi5ELb1EEEvNS_16Flash_fwd_paramsE,"aw",@nobits
	.sectionflags	@""
	.align	16
.nv.shared._ZN5flash32flash_fwd_splitkv_combine_kernelI23Flash_fwd_kernel_traitsILi96ELi64ELi128ELi4ELb0ELb0EN7cutlass6half_tE19Flash_kernel_traitsILi96ELi64ELi128ELi4ES3_EELi16ELi5ELb1EEEvNS_16Flash_fwd_paramsE:
	.zero		2176


//--------------------- .nv.shared._ZN5flash32flash_fwd_splitkv_combine_kernelI23Flash_fwd_kernel_traitsILi96ELi64ELi128ELi4ELb0ELb0EN7cutlass6half_tE19Flash_kernel_traitsILi96ELi64ELi128ELi4ES3_EELi16ELi4ELb1EEEvNS_16Flash_fwd_paramsE --------------------------
	.section	.nv.shared._ZN5flash32flash_fwd_splitkv_combine_kernelI23Flash_fwd_kernel_traitsILi96ELi64ELi128ELi4ELb0ELb0EN7cutlass6half_tE19Flash_kernel_traitsILi96ELi64ELi128ELi4ES3_EELi16ELi4ELb1EEEvNS_16Flash_fwd_paramsE,"aw",@nobits
	.sectionflags	@""
	.align	16
.nv.shared._ZN5flash32flash_fwd_splitkv_combine_kernelI23Flash_fwd_kernel_traitsILi96ELi64ELi128ELi4ELb0ELb0EN7cutlass6half_tE19Flash_kernel_traitsILi96ELi64ELi128ELi4ES3_EELi16ELi4ELb1EEEvNS_16Flash_fwd_paramsE:
	.zero		1088


//--------------------- .nv.shared._ZN5flash32flash_fwd_splitkv_combine_kernelI23Flash_fwd_kernel_traitsILi96ELi64ELi128ELi4ELb0ELb0EN7cutlass6half_tE19Flash_kernel_traitsILi96ELi64ELi128ELi4ES3_EELi16ELi3ELb1EEEvNS_16Flash_fwd_paramsE --------------------------
	.section	.nv.shared._ZN5flash32flash_fwd_splitkv_combine_kernelI23Flash_fwd_kernel_traitsILi96ELi64ELi128ELi4ELb0ELb0EN7cutlass6half_tE19Flash_kernel_traitsILi96ELi64ELi128ELi4ES3_EELi16ELi3ELb1EEEvNS_16Flash_fwd_paramsE,"aw",@nobits
	.sectionflags	@""
	.align	16
.nv.shared._ZN5flash32flash_fwd_splitkv_combine_kernelI23Flash_fwd_kernel_traitsILi96ELi64ELi128ELi4ELb0ELb0EN7cutlass6half_tE19Flash_kernel_traitsILi96ELi64ELi128ELi4ES3_EELi16ELi3ELb1EEEvNS_16Flash_fwd_paramsE:
	.zero		544


//--------------------- .nv.shared._ZN5flash32flash_fwd_splitkv_combine_kernelI23Flash_fwd_kernel_traitsILi96ELi64ELi128ELi4ELb0ELb0EN7cutlass6half_tE19Flash_kernel_traitsILi96ELi64ELi128ELi4ES3_EELi16ELi2ELb1EEEvNS_16Flash_fwd_paramsE --------------------------
	.section	.nv.shared._ZN5flash32flash_fwd_splitkv_combine_kernelI23Flash_fwd_kernel_traitsILi96ELi64ELi128ELi4ELb0ELb0EN7cutlass6half_tE19Flash_kernel_traitsILi96ELi64ELi128ELi4ES3_EELi16ELi2ELb1EEEvNS_16Flash_fwd_paramsE,"aw",@nobits
	.sectionflags	@""
	.align	16
.nv.shared._ZN5flash32flash_fwd_splitkv_combine_kernelI23Flash_fwd_kernel_traitsILi96ELi64ELi128ELi4ELb0ELb0EN7cutlass6half_tE19Flash_kernel_traitsILi96ELi64ELi128ELi4ES3_EELi16ELi2ELb1EEEvNS_16Flash_fwd_paramsE:
	.zero		272


//--------------------- .nv.shared._ZN5flash32flash_fwd_splitkv_combine_kernelI23Flash_fwd_kernel_traitsILi96ELi64ELi128ELi4ELb0ELb0EN7cutlass6half_tE19Flash_kernel_traitsILi96ELi64ELi128ELi4ES3_EELi16ELi1ELb1EEEvNS_16Flash_fwd_paramsE --------------------------
	.section	.nv.shared._ZN5flash32flash_fwd_splitkv_combine_kernelI23Flash_fwd_kernel_traitsILi96ELi64ELi128ELi4ELb0ELb0EN7cutlass6half_tE19Flash_kernel_traitsILi96ELi64ELi128ELi4ES3_EELi16ELi1ELb1EEEvNS_16Flash_fwd_paramsE,"aw",@nobits
	.sectionflags	@""
	.align	16
.nv.shared._ZN5flash32flash_fwd_splitkv_combine_kernelI23Flash_fwd_kernel_traitsILi96ELi64ELi128ELi4ELb0ELb0EN7cutlass6half_tE19Flash_kernel_traitsILi96ELi64ELi128ELi4ES3_EELi16ELi1ELb1EEEvNS_16Flash_fwd_paramsE:
	.zero		144


//--------------------- .nv.shared._ZN5flash24flash_fwd_splitkv_kernelI23Flash_fwd_kernel_traitsILi96ELi64ELi128ELi4ELb0ELb0EN7cutlass6half_tE19Flash_kernel_traitsILi96ELi64ELi128ELi4ES3_EELb1ELb0ELb0ELb0ELb0ELb0ELb0ELb0EEEvNS_16Flash_fwd_paramsE --------------------------
	.section	.nv.shared._ZN5flash24flash_fwd_splitkv_kernelI23Flash_fwd_kernel_traitsILi96ELi64ELi128ELi4ELb0ELb0EN7cutlass6half_tE19Flash_kernel_traitsILi96ELi64ELi128ELi4ES3_EELb1ELb0ELb0ELb0ELb0ELb0ELb0ELb0EEEvNS_16Flash_fwd_paramsE,"aw",@nobits
	.sectionflags	@""
	.align	16


//--------------------- .nv.shared._ZN5flash24flash_fwd_splitkv_kernelI23Flash_fwd_kernel_traitsILi96ELi64ELi128ELi4ELb0ELb0EN7cutlass6half_tE19Flash_kernel_traitsILi96ELi64ELi128ELi4ES3_EELb1ELb0ELb0ELb0ELb0ELb1ELb0ELb0EEEvNS_16Flash_fwd_paramsE --------------------------
	.section	.nv.shared._ZN5flash24flash_fwd_splitkv_kernelI23Flash_fwd_kernel_traitsILi96ELi64ELi128ELi4ELb0ELb0EN7cutlass6half_tE19Flash_kernel_traitsILi96ELi64ELi128ELi4ES3_EELb1ELb0ELb0ELb0ELb0ELb1ELb0ELb0EEEvNS_16Flash_fwd_paramsE,"aw",@nobits
	.sectionflags	@""
	.align	16


//--------------------- .nv.shared._ZN5flash24flash_fwd_splitkv_kernelI23Flash_fwd_kernel_traitsILi96ELi64ELi128ELi4ELb0ELb0EN7cutlass6half_tE19Flash_kernel_traitsILi96ELi64ELi128ELi4ES3_EELb1ELb0ELb0ELb0ELb0ELb0ELb0ELb1EEEvNS_16Flash_fwd_paramsE --------------------------
	.section	.nv.shared._ZN5flash24flash_fwd_splitkv_kernelI23Flash_fwd_kernel_traitsILi96ELi64ELi128ELi4ELb0ELb0EN7cutlass6half_tE19Flash_kernel_traitsILi96ELi64ELi128ELi4ES3_EELb1ELb0ELb0ELb0ELb0ELb0ELb0ELb1EEEvNS_16Flash_fwd_paramsE,"aw",@nobits
	.sectionflags	@""
	.align	16


//--------------------- .nv.shared._ZN5flash24flash_fwd_splitkv_kernelI23Flash_fwd_kernel_traitsILi96ELi64ELi128ELi4ELb0ELb0EN7cutlass6half_tE19Flash_kernel_traitsILi96ELi64ELi128ELi4ES3_EELb1ELb0ELb0ELb0ELb0ELb1ELb0ELb1EEEvNS_16Flash_fwd_paramsE --------------------------
	.section	.nv.shared._ZN5flash24flash_fwd_splitkv_kernelI23Flash_fwd_kernel_traitsILi96ELi64ELi128ELi4ELb0ELb0EN7cutlass6half_tE19Flash_kernel_traitsILi96ELi64ELi128ELi4ES3_EELb1ELb0ELb0ELb0ELb0ELb1ELb0ELb1EEEvNS_16Flash_fwd_paramsE,"aw",@nobits
	.sectionflags	@""
	.align	16


//--------------------- .nv.shared._ZN5flash24flash_fwd_splitkv_kernelI23Flash_fwd_kernel_traitsILi96ELi64ELi128ELi4ELb0ELb0EN7cutlass6half_tE19Flash_kernel_traitsILi96ELi64ELi128ELi4ES3_EELb1ELb0ELb0ELb0ELb0ELb0ELb1ELb0EEEvNS_16Flash_fwd_paramsE --------------------------
	.section	.nv.shared._ZN5flash24flash_fwd_splitkv_kernelI23Flash_fwd_kernel_traitsILi96ELi64ELi128ELi4ELb0ELb0EN7cutlass6half_tE19Flash_kernel_traitsILi96ELi64ELi128ELi4ES3_EELb1ELb0ELb0ELb0ELb0ELb0ELb1ELb0EEEvNS_16Flash_fwd_paramsE,"aw",@nobits
	.sectionflags	@""
	.align	16


//--------------------- .nv.shared._ZN5flash24flash_fwd_splitkv_kernelI23Flash_fwd_kernel_traitsILi96ELi64ELi128ELi4ELb0ELb0EN7cutlass6half_tE19Flash_kernel_traitsILi96ELi64ELi128ELi4ES3_EELb1ELb0ELb0ELb0ELb0ELb1ELb1ELb0EEEvNS_16Flash_fwd_paramsE --------------------------
	.section	.nv.shared._ZN5flash24flash_fwd_splitkv_kernelI23Flash_fwd_kernel_traitsILi96ELi64ELi128ELi4ELb0ELb0EN7cutlass6half_tE19Flash_kernel_traitsILi96ELi64ELi128ELi4ES3_EELb1ELb0ELb0ELb0ELb0ELb1ELb1ELb0EEEvNS_16Flash_fwd_paramsE,"aw",@nobits
	.sectionflags	@""
	.align	16


//--------------------- .nv.shared._ZN5flash24flash_fwd_splitkv_kernelI23Flash_fwd_kernel_traitsILi96ELi64ELi128ELi4ELb0ELb0EN7cutlass6half_tE19Flash_kernel_traitsILi96ELi64ELi128ELi4ES3_EELb1ELb0ELb0ELb0ELb0ELb0ELb1ELb1EEEvNS_16Flash_fwd_paramsE --------------------------
	.section	.nv.shared._ZN5flash24flash_fwd_splitkv_kernelI23Flash_fwd_kernel_traitsILi96ELi64ELi128ELi4ELb0ELb0EN7cutlass6half_tE19Flash_kernel_traitsILi96ELi64ELi128ELi4ES3_EELb1ELb0ELb0ELb0ELb0ELb0ELb1ELb1EEEvNS_16Flash_fwd_paramsE,"aw",@nobits
	.sectionflags	@""
	.align	16


//--------------------- .nv.shared._ZN5flash24flash_fwd_splitkv_kernelI23Flash_fwd_kernel_traitsILi96ELi64ELi128ELi4ELb0ELb0EN7cutlass6half_tE19Flash_kernel_traitsILi96ELi64ELi128ELi4ES3_EELb1ELb0ELb0ELb0ELb0ELb1ELb1ELb1EEEvNS_16Flash_fwd_paramsE --------------------------
	.section	.nv.shared._ZN5flash24flash_fwd_splitkv_kernelI23Flash_fwd_kernel_traitsILi96ELi64ELi128ELi4ELb0ELb0EN7cutlass6half_tE19Flash_kernel_traitsILi96ELi64ELi128ELi4ES3_EELb1ELb0ELb0ELb0ELb0ELb1ELb1ELb1EEEvNS_16Flash_fwd_paramsE,"aw",@nobits
	.sectionflags	@""
	.align	16


//--------------------- .nv.shared._ZN5flash24flash_fwd_splitkv_kernelI23Flash_fwd_kernel_traitsILi96ELi64ELi128ELi4ELb0ELb0EN7cutlass6half_tE19Flash_kernel_traitsILi96ELi64ELi128ELi4ES3_EELb1ELb0ELb0ELb1ELb1ELb0ELb0ELb0EEEvNS_16Flash_fwd_paramsE --------------------------
	.section	.nv.shared._ZN5flash24flash_fwd_splitkv_kernelI23Flash_fwd_kernel_traitsILi96ELi64ELi128ELi4ELb0ELb0EN7cutlass6half_tE19Flash_kernel_traitsILi96ELi64ELi128ELi4ES3_EELb1ELb0ELb0ELb1ELb1ELb0ELb0ELb0EEEvNS_16Flash_fwd_paramsE,"aw",@nobits
	.sectionflags	@""
	.align	16


//--------------------- .nv.shared._ZN5flash24flash_fwd_splitkv_kernelI23Flash_fwd_kernel_traitsILi96ELi64ELi128ELi4ELb0ELb0EN7cutlass6half_tE19Flash_kernel_traitsILi96ELi64ELi128ELi4ES3_EELb1ELb0ELb0ELb1ELb1ELb1ELb0ELb0EEEvNS_16Flash_fwd_paramsE --------------------------
	.section	.nv.shared._ZN5flash24flash_fwd_splitkv_kernelI23Flash_fwd_kernel_traitsILi96ELi64ELi128ELi4ELb0ELb0EN7cutlass6half_tE19Flash_kernel_traitsILi96ELi64ELi128ELi4ES3_EELb1ELb0ELb0ELb1ELb1ELb1ELb0ELb0EEEvNS_16Flash_fwd_paramsE,"aw",@nobits
	.sectionflags	@""
	.align	16


//--------------------- .nv.shared._ZN5flash24flash_fwd_splitkv_kernelI23Flash_fwd_kernel_traitsILi96ELi64ELi128ELi4ELb0ELb0EN7cutlass6half_tE19Flash_kernel_traitsILi96ELi64ELi128ELi4ES3_EELb1ELb0ELb0ELb1ELb1ELb0ELb1ELb0EEEvNS_16Flash_fwd_paramsE --------------------------
	.section	.nv.shared._ZN5flash24flash_fwd_splitkv_kernelI23Flash_fwd_kernel_traitsILi96ELi64ELi128ELi4ELb0ELb0EN7cutlass6half_tE19Flash_kernel_traitsILi96ELi64ELi128ELi4ES3_EELb1ELb0ELb0ELb1ELb1ELb0ELb1ELb0EEEvNS_16Flash_fwd_paramsE,"aw",@nobits
	.sectionflags	@""
	.align	16


//--------------------- .nv.shared._ZN5flash24flash_fwd_splitkv_kernelI23Flash_fwd_kernel_traitsILi96ELi64ELi128ELi4ELb0ELb0EN7cutlass6half_tE19Flash_kernel_traitsILi96ELi64ELi128ELi4ES3_EELb1ELb0ELb0ELb1ELb1ELb1ELb1ELb0EEEvNS_16Flash_fwd_paramsE --------------------------
	.section	.nv.shared._ZN5flash24flash_fwd_splitkv_kernelI23Flash_fwd_kernel_traitsILi96ELi64ELi128ELi4ELb0ELb0EN7cutlass6half_tE19Flash_kernel_traitsILi96ELi64ELi128ELi4ES3_EELb1ELb0ELb0ELb1ELb1ELb1ELb1ELb0EEEvNS_16Flash_fwd_paramsE,"aw",@nobits
	.sectionflags	@""
	.align	16


//--------------------- .nv.shared._ZN5flash24flash_fwd_splitkv_kernelI23Flash_fwd_kernel_traitsILi96ELi64ELi128ELi4ELb0ELb0EN7cutlass6half_tE19Flash_kernel_traitsILi96ELi64ELi128ELi4ES3_EELb1ELb0ELb0ELb0ELb1ELb0ELb0ELb0EEEvNS_16Flash_fwd_paramsE --------------------------
	.section	.nv.shared._ZN5flash24flash_fwd_splitkv_kernelI23Flash_fwd_kernel_traitsILi96ELi64ELi128ELi4ELb0ELb0EN7cutlass6half_tE19Flash_kernel_traitsILi96ELi64ELi128ELi4ES3_EELb1ELb0ELb0ELb0ELb1ELb0ELb0ELb0EEEvNS_16Flash_fwd_paramsE,"aw",@nobits
	.sectionflags	@""
	.align	16


//--------------------- .nv.shared._ZN5flash24flash_fwd_splitkv_kernelI23Flash_fwd_kernel_traitsILi96ELi64ELi128ELi4ELb0ELb0EN7cutlass6half_tE19Flash_kernel_traitsILi96ELi64ELi128ELi4ES3_EELb1ELb0ELb0ELb0ELb1ELb1ELb0ELb0EEEvNS_16Flash_fwd_paramsE --------------------------
	.section	.nv.shared._ZN5flash24flash_fwd_splitkv_kernelI23Flash_fwd_kernel_traitsILi96ELi64ELi128ELi4ELb0ELb0EN7cutlass6half_tE19Flash_kernel_traitsILi96ELi64ELi128ELi4ES3_EELb1ELb0ELb0ELb0ELb1ELb1ELb0ELb0EEEvNS_16Flash_fwd_paramsE,"aw",@nobits
	.sectionflags	@""
	.align	16


//--------------------- .nv.shared._ZN5flash24flash_fwd_splitkv_kernelI23Flash_fwd_kernel_traitsILi96ELi64ELi128ELi4ELb0ELb0EN7cutlass6half_tE19Flash_kernel_traitsILi96ELi64ELi128ELi4ES3_EELb1ELb0ELb1ELb0ELb0ELb0ELb0ELb0EEEvNS_16Flash_fwd_paramsE --------------------------
	.section	.nv.shared._ZN5flash24flash_fwd_splitkv_kernelI23Flash_fwd_kernel_traitsILi96ELi64ELi128ELi4ELb0ELb0EN7cutlass6half_tE19Flash_kernel_traitsILi96ELi64ELi128ELi4ES3_EELb1ELb0ELb1ELb0ELb0ELb0ELb0ELb0EEEvNS_16Flash_fwd_paramsE,"aw",@nobits
	.sectionflags	@""
	.align	16


//--------------------- .nv.shared._ZN5flash24flash_fwd_splitkv_kernelI23Flash_fwd_kernel_traitsILi96ELi64ELi128ELi4ELb0ELb0EN7cutlass6half_tE19Flash_kernel_traitsILi96ELi64ELi128ELi4ES3_EELb1ELb0ELb1ELb0ELb0ELb1ELb0ELb0EEEvNS_16Flash_fwd_paramsE --------------------------
	.section	.nv.shared._ZN5flash24flash_fwd_splitkv_kernelI23Flash_fwd_kernel_traitsILi96ELi64ELi128ELi4ELb0ELb0EN7cutlass6half_tE19Flash_kernel_traitsILi96ELi64ELi128ELi4ES3_EELb1ELb0ELb1ELb0ELb0ELb1ELb0ELb0EEEvNS_16Flash_fwd_paramsE,"aw",@nobits
	.sectionflags	@""
	.align	16


//--------------------- .nv.shared._ZN5flash24flash_fwd_splitkv_kernelI23Flash_fwd_kernel_traitsILi96ELi64ELi128ELi4ELb0ELb0EN7cutlass6half_tE19Flash_kernel_traitsILi96ELi64ELi128ELi4ES3_EELb1ELb0ELb0ELb0ELb1ELb0ELb0ELb1EEEvNS_16Flash_fwd_paramsE --------------------------
	.section	.nv.shared._ZN5flash24flash_fwd_splitkv_kernelI23Flash_fwd_kernel_traitsILi96ELi64ELi128ELi4ELb0ELb0EN7cutlass6half_tE19Flash_kernel_traitsILi96ELi64ELi128ELi4ES3_EELb1ELb0ELb0ELb0ELb1ELb0ELb0ELb1EEEvNS_16Flash_fwd_paramsE,"aw",@nobits
	.sectionflags	@""
	.align	16


//--------------------- .nv.shared._ZN5flash24flash_fwd_splitkv_kernelI23Flash_fwd_kernel_traitsILi96ELi64ELi128ELi4ELb0ELb0EN7cutlass6half_tE19Flash_kernel_traitsILi96ELi64ELi128ELi4ES3_EELb1ELb0ELb0ELb0ELb1ELb1ELb0ELb1EEEvNS_16Flash_fwd_paramsE --------------------------
	.section	.nv.shared._ZN5flash24flash_fwd_splitkv_kernelI23Flash_fwd_kernel_traitsILi96ELi64ELi128ELi4ELb0ELb0EN7cutlass6half_tE19Flash_kernel_traitsILi96ELi64ELi128ELi4ES3_EELb1ELb0ELb0ELb0ELb1ELb1ELb0ELb1EEEvNS_16Flash_fwd_paramsE,"aw",@nobits
	.sectionflags	@""
	.align	16


//--------------------- .nv.shared._ZN5flash24flash_fwd_splitkv_kernelI23Flash_fwd_kernel_traitsILi96ELi64ELi128ELi4ELb0ELb0EN7cutlass6half_tE19Flash_kernel_traitsILi96ELi64ELi128ELi4ES3_EELb1ELb0ELb1ELb0ELb0ELb0ELb0ELb1EEEvNS_16Flash_fwd_paramsE --------------------------
	.section	.nv.shared._ZN5flash24flash_fwd_splitkv_kernelI23Flash_fwd_kernel_traitsILi96ELi64ELi128ELi4ELb0ELb0EN7cutlass6half_tE19Flash_kernel_traitsILi96ELi64ELi128ELi4ES3_EELb1ELb0ELb1ELb0ELb0ELb0ELb0ELb1EEEvNS_16Flash_fwd_paramsE,"aw",@nobits
	.sectionflags	@""
	.align	16


//--------------------- .nv.shared._ZN5flash24flash_fwd_splitkv_kernelI23Flash_fwd_kernel_traitsILi96ELi64ELi128ELi4ELb0ELb0EN7cutlass6half_tE19Flash_kernel_traitsILi96ELi64ELi128ELi4ES3_EELb1ELb0ELb1ELb0ELb0ELb1ELb0ELb1EEEvNS_16Flash_fwd_paramsE --------------------------
	.section	.nv.shared._ZN5flash24flash_fwd_splitkv_kernelI23Flash_fwd_kernel_traitsILi96ELi64ELi128ELi4ELb0ELb0EN7cutlass6half_tE19Flash_kernel_traitsILi96ELi64ELi128ELi4ES3_EELb1ELb0ELb1ELb0ELb0ELb1ELb0ELb1EEEvNS_16Flash_fwd_paramsE,"aw",@nobits
	.sectionflags	@""
	.align	16


//--------------------- .nv.shared._ZN5flash24flash_fwd_splitkv_kernelI23Flash_fwd_kernel_traitsILi96ELi64ELi128ELi4ELb0ELb0EN7cutlass6half_tE19Flash_kernel_traitsILi96ELi64ELi128ELi4ES3_EELb1ELb0ELb0ELb0ELb1ELb0ELb1ELb0EEEvNS_16Flash_fwd_paramsE --------------------------
	.section	.nv.shared._ZN5flash24flash_fwd_splitkv_kernelI23Flash_fwd_kernel_traitsILi96ELi64ELi128ELi4ELb0ELb0EN7cutlass6half_tE19Flash_kernel_traitsILi96ELi64ELi128ELi4ES3_EELb1ELb0ELb0ELb0ELb1ELb0ELb1ELb0EEEvNS_16Flash_fwd_paramsE,"aw",@nobits
	.sectionflags	@""
	.align	16


//--------------------- .nv.shared._ZN5flash24flash_fwd_splitkv_kernelI23Flash_fwd_kernel_traitsILi96ELi64ELi128ELi4ELb0ELb0EN7cutlass6half_tE19Flash_kernel_traitsILi96ELi64ELi128ELi4ES3_EELb1ELb0ELb0ELb0ELb1ELb1ELb1ELb0EEEvNS_16Flash_fwd_paramsE --------------------------
	.section	.nv.shared._ZN5flash24flash_fwd_splitkv_kernelI23Flash_fwd_kernel_traitsILi96ELi64ELi128ELi4ELb0ELb0EN7cutlass6half_tE19Flash_kernel_traitsILi96ELi64ELi128ELi4ES3_EELb1ELb0ELb0ELb0ELb1ELb1ELb1ELb0EEEvNS_16Flash_fwd_paramsE,"aw",@nobits
	.sectionflags	@""
	.align	16


//--------------------- .nv.shared._ZN5flash24flash_fwd_splitkv_kernelI23Flash_fwd_kernel_traitsILi96ELi64ELi128ELi4ELb0ELb0EN7cutlass6half_tE19Flash_kernel_traitsILi96ELi64ELi128ELi4ES3_EELb1ELb0ELb1ELb0ELb0ELb0ELb1ELb0EEEvNS_16Flash_fwd_paramsE --------------------------
	.section	.nv.shared._ZN5flash24flash_fwd_splitkv_kernelI23Flash_fwd_kernel_traitsILi96ELi64ELi128ELi4ELb0ELb0EN7cutlass6half_tE19Flash_kernel_traitsILi96ELi64ELi128ELi4ES3_EELb1ELb0ELb1ELb0ELb0ELb0ELb1ELb0EEEvNS_16Flash_fwd_paramsE,"aw",@nobits
	.sectionflags	@""
	.align	16


//--------------------- .nv.shared._ZN5flash24flash_fwd_splitkv_kernelI23Flash_fwd_kernel_traitsILi96ELi64ELi128ELi4ELb0ELb0EN7cutlass6half_tE19Flash_kernel_traitsILi96ELi64ELi128ELi4ES3_EELb1ELb0ELb1ELb0ELb0ELb1ELb1ELb0EEEvNS_16Flash_fwd_paramsE --------------------------
	.section	.nv.shared._ZN5flash24flash_fwd_splitkv_kernelI23Flash_fwd_kernel_traitsILi96ELi64ELi128ELi4ELb0ELb0EN7cutlass6half_tE19Flash_kernel_traitsILi96ELi64ELi128ELi4ES3_EELb1ELb0ELb1ELb0ELb0ELb1ELb1ELb0EEEvNS_16Flash_fwd_paramsE,"aw",@nobits
	.sectionflags	@""
	.align	16


//--------------------- .nv.shared._ZN5flash24flash_fwd_splitkv_kernelI23Flash_fwd_kernel_traitsILi96ELi64ELi128ELi4ELb0ELb0EN7cutlass6half_tE19Flash_kernel_traitsILi96ELi64ELi128ELi4ES3_EELb1ELb0ELb0ELb0ELb1ELb0ELb1ELb1EEEvNS_16Flash_fwd_paramsE --------------------------
	.section	.nv.shared._ZN5flash24flash_fwd_splitkv_kernelI23Flash_fwd_kernel_traitsILi96ELi64ELi128ELi4ELb0ELb0EN7cutlass6half_tE19Flash_kernel_traitsILi96ELi64ELi128ELi4ES3_EELb1ELb0ELb0ELb0ELb1ELb0ELb1ELb1EEEvNS_16Flash_fwd_paramsE,"aw",@nobits
	.sectionflags	@""
	.align	16


//--------------------- .nv.shared._ZN5flash24flash_fwd_splitkv_kernelI23Flash_fwd_kernel_traitsILi96ELi64ELi128ELi4ELb0ELb0EN7cutlass6half_tE19Flash_kernel_traitsILi96ELi64ELi128ELi4ES3_EELb1ELb0ELb0ELb0ELb1ELb1ELb1ELb1EEEvNS_16Flash_fwd_paramsE --------------------------
	.section	.nv.shared._ZN5flash24flash_fwd_splitkv_kernelI23Flash_fwd_kernel_traitsILi96ELi64ELi128ELi4ELb0ELb0EN7cutlass6half_tE19Flash_kernel_traitsILi96ELi64ELi128ELi4ES3_EELb1ELb0ELb0ELb0ELb1ELb1ELb1ELb1EEEvNS_16Flash_fwd_paramsE,"aw",@nobits
	.sectionflags	@""
	.align	16


//--------------------- .nv.shared._ZN5flash24flash_fwd_splitkv_kernelI23Flash_fwd_kernel_traitsILi96ELi64ELi128ELi4ELb0ELb0EN7cutlass6half_tE19Flash_kernel_traitsILi96ELi64ELi128ELi4ES3_EELb1ELb0ELb1ELb0ELb0ELb0ELb1ELb1EEEvNS_16Flash_fwd_paramsE --------------------------
	.section	.nv.shared._ZN5flash24flash_fwd_splitkv_kernelI23Flash_fwd_kernel_traitsILi96ELi64ELi128ELi4ELb0ELb0EN7cutlass6half_tE19Flash_kernel_traitsILi96ELi64ELi128ELi4ES3_EELb1ELb0ELb1ELb0ELb0ELb0ELb1ELb1EEEvNS_16Flash_fwd_paramsE,"aw",@nobits
	.sectionflags	@""
	.align	16


//--------------------- .nv.shared._ZN5flash24flash_fwd_splitkv_kernelI23Flash_fwd_kernel_traitsILi96ELi64ELi128ELi4ELb0ELb0EN7cutlass6half_tE19Flash_kernel_traitsILi96ELi64ELi128ELi4ES3_EELb1ELb0ELb1ELb0ELb0ELb1ELb1ELb1EEEvNS_16Flash_fwd_paramsE --------------------------
	.section	.nv.shared._ZN5flash24flash_fwd_splitkv_kernelI23Flash_fwd_kernel_traitsILi96ELi64ELi128ELi4ELb0ELb0EN7cutlass6half_tE19Flash_kernel_traitsILi96ELi64ELi128ELi4ES3_EELb1ELb0ELb1ELb0ELb0ELb1ELb1ELb1EEEvNS_16Flash_fwd_paramsE,"aw",@nobits
	.sectionflags	@""
	.align	16


//--------------------- .nv.shared._ZN5flash32flash_fwd_splitkv_combine_kernelI23Flash_fwd_kernel_traitsILi96ELi64ELi64ELi4ELb0ELb0EN7cutlass6half_tE19Flash_kernel_traitsILi96ELi64ELi64ELi4ES3_EELi16ELi7ELb0EEEvNS_16Flash_fwd_paramsE --------------------------
	.section	.nv.shared._ZN5flash32flash_fwd_splitkv_combine_kernelI23Flash_fwd_kernel_traitsILi96ELi64ELi64ELi4ELb0ELb0EN7cutlass6half_tE19Flash_kernel_traitsILi96ELi64ELi64ELi4ES3_EELi16ELi7ELb0EEEvNS_16Flash_fwd_paramsE,"aw",@nobits
	.sectionflags	@""
	.align	16
.nv.shared._ZN5flash32flash_fwd_splitkv_combine_kernelI23Flash_fwd_kernel_traitsILi96ELi64ELi64ELi4ELb0ELb0EN7cutlass6half_tE19Flash_kernel_traitsILi96ELi64ELi64ELi4ES3_EELi16ELi7ELb0EEEvNS_16Flash_fwd_paramsE:
	.zero		8704


//--------------------- .nv.shared._ZN5flash32flash_fwd_splitkv_combine_kernelI23Flash_fwd_kernel_traitsILi96ELi64ELi64ELi4ELb0ELb0EN7cutlass6half_tE19Flash_kernel_traitsILi96ELi64ELi64ELi4ES3_EELi16ELi6ELb0EEEvNS_16Flash_fwd_paramsE --------------------------
	.section	.nv.shared._ZN5flash32flash_fwd_splitkv_combine_kernelI23Flash_fwd_kernel_traitsILi96ELi64ELi64ELi4ELb0ELb0EN7cutlass6half_tE19Flash_kernel_traitsILi96ELi64ELi64ELi4ES3_EELi16ELi6ELb0EEEvNS_16Flash_fwd_paramsE,"aw",@nobits
	.sectionflags	@""
	.align	16
.nv.shared._ZN5flash32flash_fwd_splitkv_combine_kernelI23Flash_fwd_kernel_traitsILi96ELi64ELi64ELi4ELb0ELb0EN7cutlass6half_tE19Flash_kernel_traitsILi96ELi64ELi64ELi4ES3_EELi16ELi6ELb0EEEvNS_16Flash_fwd_paramsE:
	.zero		4352


//--------------------- .nv.shared._ZN5flash32flash_fwd_splitkv_combine_kernelI23Flash_fwd_kernel_traitsILi96ELi64ELi64ELi4ELb0ELb0EN7cutlass6half_tE19Flash_kernel_traitsILi96ELi64ELi64ELi4ES3_EELi16ELi5ELb0EEEvNS_16Flash_fwd_paramsE --------------------------
	.section	.nv.shared._ZN5flash32flash_fwd_splitkv_combine_kernelI23Flash_fwd_kernel_traitsILi96ELi64ELi64ELi4ELb0ELb0EN7cutlass6half_tE19Flash_kernel_traitsILi96ELi64ELi64ELi4ES3_EELi16ELi5ELb0EEEvNS_16Flash_fwd_paramsE,"aw",@nobits
	.sectionflags	@""
	.align	16
.nv.shared._ZN5flash32flash_fwd_splitkv_combine_kernelI23Flash_fwd_kernel_traitsILi96ELi64ELi64ELi4ELb0ELb0EN7cutlass6half_tE19Flash_kernel_traitsILi96ELi64ELi64ELi4ES3_EELi16ELi5ELb0EEEvNS_16Flash_fwd_paramsE:
	.zero		2176


//--------------------- .nv.shared._ZN5flash32flash_fwd_splitkv_combine_kernelI23Flash_fwd_kernel_traitsILi96ELi64ELi64ELi4ELb0ELb0EN7cutlass6half_tE19Flash_kernel_traitsILi96ELi64ELi64ELi4ES3_EELi16ELi4ELb0EEEvNS_16Flash_fwd_paramsE --------------------------
	.section	.nv.shared._ZN5flash32flash_fwd_splitkv_combine_kernelI23Flash_fwd_kernel_traitsILi96ELi64ELi64ELi4ELb0ELb0EN7cutlass6half_tE19Flash_kernel_traitsILi96ELi64ELi64ELi4ES3_EELi16ELi4ELb0EEEvNS_16Flash_fwd_paramsE,"aw",@nobits
	.sectionflags	@""
	.align	16
.nv.shared._ZN5flash32flash_fwd_splitkv_combine_kernelI23Flash_fwd_kernel_traitsILi96ELi64ELi64ELi4ELb0ELb0EN7cutlass6half_tE19Flash_kernel_traitsILi96ELi64ELi64ELi4ES3_EELi16ELi4ELb0EEEvNS_16Flash_fwd_paramsE:
	.zero		1088


//--------------------- .nv.shared._ZN5flash32flash_fwd_splitkv_combine_kernelI23Flash_fwd_kernel_traitsILi96ELi64ELi64ELi4ELb0ELb0EN7cutlass6half_tE19Flash_kernel_traitsILi96ELi64ELi64ELi4ES3_EELi16ELi3ELb0EEEvNS_16Flash_fwd_paramsE --------------------------
	.section	.nv.shared._ZN5flash32flash_fwd_splitkv_combine_kernelI23Flash_fwd_kernel_traitsILi96ELi64ELi64ELi4ELb0ELb0EN7cutlass6half_tE19Flash_kernel_traitsILi96ELi64ELi64ELi4ES3_EELi16ELi3ELb0EEEvNS_16Flash_fwd_paramsE,"aw",@nobits
	.sectionflags	@""
	.align	16
.nv.shared._ZN5flash32flash_fwd_splitkv_combine_kernelI23Flash_fwd_kernel_traitsILi96ELi64ELi64ELi4ELb0ELb0EN7cutlass6half_tE19Flash_kernel_traitsILi96ELi64ELi64ELi4ES3_EELi16ELi3ELb0EEEvNS_16Flash_fwd_paramsE:
	.zero		544


//--------------------- .nv.shared._ZN5flash32flash_fwd_splitkv_combine_kernelI23Flash_fwd_kernel_traitsILi96ELi64ELi64ELi4ELb0ELb0EN7cutlass6half_tE19Flash_kernel_traitsILi96ELi64ELi64ELi4ES3_EELi16ELi2ELb0EEEvNS_16Flash_fwd_paramsE --------------------------
	.section	.nv.shared._ZN5flash32flash_fwd_splitkv_combine_kernelI23Flash_fwd_kernel_traitsILi96ELi64ELi64ELi4ELb0ELb0EN7cutlass6half_tE19Flash_kernel_traitsILi96ELi64ELi64ELi4ES3_EELi16ELi2ELb0EEEvNS_16Flash_fwd_paramsE,"aw",@nobits
	.sectionflags	@""
	.align	16
.nv.shared._ZN5flash32flash_fwd_splitkv_combine_kernelI23Flash_fwd_kernel_traitsILi96ELi64ELi64ELi4ELb0ELb0EN7cutlass6half_tE19Flash_kernel_traitsILi96ELi64ELi64ELi4ES3_EELi16ELi2ELb0EEEvNS_16Flash_fwd_paramsE:
	.zero		272


//--------------------- .nv.shared._ZN5flash32flash_fwd_splitkv_combine_kernelI23Flash_fwd_kernel_traitsILi96ELi64ELi64ELi4ELb0ELb0EN7cutlass6half_tE19Flash_kernel_traitsILi96ELi64ELi64ELi4ES3_EELi16ELi1ELb0EEEvNS_16Flash_fwd_paramsE --------------------------
	.section	.nv.shared._ZN5flash32flash_fwd_splitkv_combine_kernelI23Flash_fwd_kernel_traitsILi96ELi64ELi64ELi4ELb0ELb0EN7cutlass6half_tE19Flash_kernel_traitsILi96ELi64ELi64ELi4ES3_EELi16ELi1ELb0EEEvNS_16Flash_fwd_paramsE,"aw",@nobits
	.sectionflags	@""
	.align	16
.nv.shared._ZN5flash32flash_fwd_splitkv_combine_kernelI23Flash_fwd_kernel_traitsILi96ELi64ELi64ELi4ELb0ELb0EN7cutlass6half_tE19Flash_kernel_traitsILi96ELi64ELi64ELi4ES3_EELi16ELi1ELb0EEEvNS_16Flash_fwd_paramsE:
	.zero		144


//--------------------- .nv.shared._ZN5flash32flash_fwd_splitkv_combine_kernelI23Flash_fwd_kernel_traitsILi96ELi64ELi64ELi4ELb0ELb0EN7cutlass6half_tE19Flash_kernel_traitsILi96ELi64ELi64ELi4ES3_EELi16ELi7ELb1EEEvNS_16Flash_fwd_paramsE --------------------------
	.section	.nv.shared._ZN5flash32flash_fwd_splitkv_combine_kernelI23Flash_fwd_kernel_traitsILi96ELi64ELi64ELi4ELb0ELb0EN7cutlass6half_tE19Flash_kernel_traitsILi96ELi64ELi64ELi4ES3_EELi16ELi7ELb1EEEvNS_16Flash_fwd_paramsE,"aw",@nobits
	.sectionflags	@""
	.align	16
.nv.shared._ZN5flash32flash_fwd_splitkv_combine_kernelI23Flash_fwd_kernel_traitsILi96ELi64ELi64ELi4ELb0ELb0EN7cutlass6half_tE19Flash_kernel_traitsILi96ELi64ELi64ELi4ES3_EELi16ELi7ELb1EEEvNS_16Flash_fwd_paramsE:
	.zero		8704


//--------------------- .nv.shared._ZN5flash32flash_fwd_splitkv_combine_kernelI23Flash_fwd_kernel_traitsILi96ELi64ELi64ELi4ELb0ELb0EN7cutlass6half_tE19Flash_kernel_traitsILi96ELi64ELi64ELi4ES3_EELi16ELi6ELb1EEEvNS_16Flash_fwd_paramsE --------------------------
	.section	.nv.shared._ZN5flash32flash_fwd_splitkv_combine_kernelI23Flash_fwd_kernel_traitsILi96ELi64ELi64ELi4ELb0ELb0EN7cutlass6half_tE19Flash_kernel_traitsILi96ELi64ELi64ELi4ES3_EELi16ELi6ELb1EEEvNS_16Flash_fwd_paramsE,"aw",@nobits
	.sectionflags	@""
	.align	16
.nv.shared._ZN5flash32flash_fwd_splitkv_combine_kernelI23Flash_fwd_kernel_traitsILi96ELi64ELi64ELi4ELb0ELb0EN7cutlass6half_tE19Flash_kernel_traitsILi96ELi64ELi64ELi4ES3_EELi16ELi6ELb1EEEvNS_16Flash_fwd_paramsE:
	.zero		4352


//--------------------- .nv.shared._ZN5flash32flash_fwd_splitkv_combine_kernelI23Flash_fwd_kernel_traitsILi96ELi64ELi64ELi4ELb0ELb0EN7cutlass6half_tE19Flash_kernel_traitsILi96ELi64ELi64ELi4ES3_EELi16ELi5ELb1EEEvNS_16Flash_fwd_paramsE --------------------------
	.section	.nv.shared._ZN5flash32flash_fwd_splitkv_combine_kernelI23Flash_fwd_kernel_traitsILi96ELi64ELi64ELi4ELb0ELb0EN7cutlass6half_tE19Flash_kernel_traitsILi96ELi64ELi64ELi4ES3_EELi16ELi5ELb1EEEvNS_16Flash_fwd_paramsE,"aw",@nobits
	.sectionflags	@""
	.align	16
.nv.shared._ZN5flash32flash_fwd_splitkv_combine_kernelI23Flash_fwd_kernel_traitsILi96ELi64ELi64ELi4ELb0ELb0EN7cutlass6half_tE19Flash_kernel_traitsILi96ELi64ELi64ELi4ES3_EELi16ELi5ELb1EEEvNS_16Flash_fwd_paramsE:
	.zero		2176


//--------------------- .nv.shared._ZN5flash32flash_fwd_splitkv_combine_kernelI23Flash_fwd_kernel_traitsILi96ELi64ELi64ELi4ELb0ELb0EN7cutlass6half_tE19Flash_kernel_traitsILi96ELi64ELi64ELi4ES3_EELi16ELi4ELb1EEEvNS_16Flash_fwd_paramsE --------------------------
	.section	.nv.shared._ZN5flash32flash_fwd_splitkv_combine_kernelI23Flash_fwd_kernel_traitsILi96ELi64ELi64ELi4ELb0ELb0EN7cutlass6half_tE19Flash_kernel_traitsILi96ELi64ELi64ELi4ES3_EELi16ELi4ELb1EEEvNS_16Flash_fwd_paramsE,"aw",@nobits
	.sectionflags	@""
	.align	16
.nv.shared._ZN5flash32flash_fwd_splitkv_combine_kernelI23Flash_fwd_kernel_traitsILi96ELi64ELi64ELi4ELb0ELb0EN7cutlass6half_tE19Flash_kernel_traitsILi96ELi64ELi64ELi4ES3_EELi16ELi4ELb1EEEvNS_16Flash_fwd_paramsE:
	.zero		1088


//--------------------- .nv.shared._ZN5flash32flash_fwd_splitkv_combine_kernelI23Flash_fwd_kernel_traitsILi96ELi64ELi64ELi4ELb0ELb0EN7cutlass6half_tE19Flash_kernel_traitsILi96ELi64ELi64ELi4ES3_EELi16ELi3ELb1EEEvNS_16Flash_fwd_paramsE --------------------------
	.section	.nv.shared._ZN5flash32flash_fwd_splitkv_combine_kernelI23Flash_fwd_kernel_traitsILi96ELi64ELi64ELi4ELb0ELb0EN7cutlass6half_tE19Flash_kernel_traitsILi96ELi64ELi64ELi4ES3_EELi16ELi3ELb1EEEvNS_16Flash_fwd_paramsE,"aw",@nobits
	.sectionflags	@""
	.align	16
.nv.shared._ZN5flash32flash_fwd_splitkv_combine_kernelI23Flash_fwd_kernel_traitsILi96ELi64ELi64ELi4ELb0ELb0EN7cutlass6half_tE19Flash_kernel_traitsILi96ELi64ELi64ELi4ES3_EELi16ELi3ELb1EEEvNS_16Flash_fwd_paramsE:
	.zero		544


//--------------------- .nv.shared._ZN5flash32flash_fwd_splitkv_combine_kernelI23Flash_fwd_kernel_traitsILi96ELi64ELi64ELi4ELb0ELb0EN7cutlass6half_tE19Flash_kernel_traitsILi96ELi64ELi64ELi4ES3_EELi16ELi2ELb1EEEvNS_16Flash_fwd_paramsE --------------------------
	.section	.nv.shared._ZN5flash32flash_fwd_splitkv_combine_kernelI23Flash_fwd_kernel_traitsILi96ELi64ELi64ELi4ELb0ELb0EN7cutlass6half_tE19Flash_kernel_traitsILi96ELi64ELi64ELi4ES3_EELi16ELi2ELb1EEEvNS_16Flash_fwd_paramsE,"aw",@nobits
	.sectionflags	@""
	.align	16
.nv.shared._ZN5flash32flash_fwd_splitkv_combine_kernelI23Flash_fwd_kernel_traitsILi96ELi64ELi64ELi4ELb0ELb0EN7cutlass6half_tE19Flash_kernel_traitsILi96ELi64ELi64ELi4ES3_EELi16ELi2ELb1EEEvNS_16Flash_fwd_paramsE:
	.zero		272


//--------------------- .nv.shared._ZN5flash32flash_fwd_splitkv_combine_kernelI23Flash_fwd_kernel_traitsILi96ELi64ELi64ELi4ELb0ELb0EN7cutlass6half_tE19Flash_kernel_traitsILi96ELi64ELi64ELi4ES3_EELi16ELi1ELb1EEEvNS_16Flash_fwd_paramsE --------------------------
	.section	.nv.shared._ZN5flash32flash_fwd_splitkv_combine_kernelI23Flash_fwd_kernel_traitsILi96ELi64ELi64ELi4ELb0ELb0EN7cutlass6half_tE19Flash_kernel_traitsILi96ELi64ELi64ELi4ES3_EELi16ELi1ELb1EEEvNS_16Flash_fwd_paramsE,"aw",@nobits
	.sectionflags	@""
	.align	16
.nv.shared._ZN5flash32flash_fwd_splitkv_combine_kernelI23Flash_fwd_kernel_traitsILi96ELi64ELi64ELi4ELb0ELb0EN7cutlass6half_tE19Flash_kernel_traitsILi96ELi64ELi64ELi4ES3_EELi16ELi1ELb1EEEvNS_16Flash_fwd_paramsE:
	.zero		144


//--------------------- .nv.shared._ZN5flash24flash_fwd_splitkv_kernelI23Flash_fwd_kernel_traitsILi96ELi64ELi64ELi4ELb0ELb0EN7cutlass6half_tE19Flash_kernel_traitsILi96ELi64ELi64ELi4ES3_EELb1ELb0ELb0ELb0ELb0ELb0ELb0ELb0EEEvNS_16Flash_fwd_paramsE --------------------------
	.section	.nv.shared._ZN5flash24flash_fwd_splitkv_kernelI23Flash_fwd_kernel_traitsILi96ELi64ELi64ELi4ELb0ELb0EN7cutlass6half_tE19Flash_kernel_traitsILi96ELi64ELi64ELi4ES3_EELb1ELb0ELb0ELb0ELb0ELb0ELb0ELb0EEEvNS_16Flash_fwd_paramsE,"aw",@nobits
	.sectionflags	@""
	.align	16


//--------------------- .nv.shared._ZN5flash24flash_fwd_splitkv_kernelI23Flash_fwd_kernel_traitsILi96ELi64ELi64ELi4ELb0ELb0EN7cutlass6half_tE19Flash_kernel_traitsILi96ELi64ELi64ELi4ES3_EELb1ELb0ELb0ELb0ELb0ELb1ELb0ELb0EEEvNS_16Flash_fwd_paramsE --------------------------
	.section	.nv.shared._ZN5flash24flash_fwd_splitkv_kernelI23Flash_fwd_kernel_traitsILi96ELi64ELi64ELi4ELb0ELb0EN7cutlass6half_tE19Flash_kernel_traitsILi96ELi64ELi64ELi4ES3_EELb1ELb0ELb0ELb0ELb0ELb1ELb0ELb0EEEvNS_16Flash_fwd_paramsE,"aw",@nobits
	.sectionflags	@""
	.align	16


//--------------------- .nv.shared._ZN5flash24flash_fwd_splitkv_kernelI23Flash_fwd_kernel_traitsILi96ELi64ELi64ELi4ELb0ELb0EN7cutlass6half_tE19Flash_kernel_traitsILi96ELi64ELi64ELi4ES3_EELb1ELb0ELb0ELb0ELb0ELb0ELb0ELb1EEEvNS_16Flash_fwd_paramsE --------------------------
	.section	.nv.shared._ZN5flash24flash_fwd_splitkv_kernelI23Flash_fwd_kernel_traitsILi96ELi64ELi64ELi4ELb0ELb0EN7cutlass6half_tE19Flash_kernel_traitsILi96ELi64ELi64ELi4ES3_EELb1ELb0ELb0ELb0ELb0ELb0ELb0ELb1EEEvNS_16Flash_fwd_paramsE,"aw",@nobits
	.sectionflags	@""
	.align	16


//--------------------- .nv.shared._ZN5flash24flash_fwd_splitkv_kernelI23Flash_fwd_kernel_traitsILi96ELi64ELi64ELi4ELb0ELb0EN7cutlass6half_tE19Flash_kernel_traitsILi96ELi64ELi64ELi4ES3_EELb1ELb0ELb0ELb0ELb0ELb1ELb0ELb1EEEvNS_16Flash_fwd_paramsE --------------------------
	.section	.nv.shared._ZN5flash24flash_fwd_splitkv_kernelI23Flash_fwd_kernel_traitsILi96ELi64ELi64ELi4ELb0ELb0EN7cutlass6half_tE19Flash_kernel_traitsILi96ELi64ELi64ELi4ES3_EELb1ELb0ELb0ELb0ELb0ELb1ELb0ELb1EEEvNS_16Flash_fwd_paramsE,"aw",@nobits
	.sectionflags	@""
	.align	16


//--------------------- .nv.shared._ZN5flash24flash_fwd_splitkv_kernelI23Flash_fwd_kernel_traitsILi96ELi64ELi64ELi4ELb0ELb0EN7cutlass6half_tE19Flash_kernel_traitsILi96ELi64ELi64ELi4ES3_EELb1ELb0ELb0ELb0ELb0ELb0ELb1ELb0EEEvNS_16Flash_fwd_paramsE --------------------------
	.section	.nv.shared._ZN5flash24flash_fwd_splitkv_kernelI23Flash_fwd_kernel_traitsILi96ELi64ELi64ELi4ELb0ELb0EN7cutlass6half_tE19Flash_kernel_traitsILi96ELi64ELi64ELi4ES3_EELb1ELb0ELb0ELb0ELb0ELb0ELb1ELb0EEEvNS_16Flash_fwd_paramsE,"aw",@nobits
	.sectionflags	@""
	.align	16


//--------------------- .nv.shared._ZN5flash24flash_fwd_splitkv_kernelI23Flash_fwd_kernel_traitsILi96ELi64ELi64ELi4ELb0ELb0EN7cutlass6half_tE19Flash_kernel_traitsILi96ELi64ELi64ELi4ES3_EELb1ELb0ELb0ELb0ELb0ELb1ELb1ELb0EEEvNS_16Flash_fwd_paramsE --------------------------
	.section	.nv.shared._ZN5flash24flash_fwd_splitkv_kernelI23Flash_fwd_kernel_traitsILi96ELi64ELi64ELi4ELb0ELb0EN7cutlass6half_tE19Flash_kernel_traitsILi96ELi64ELi64ELi4ES3_EELb1ELb0ELb0ELb0ELb0ELb1ELb1ELb0EEEvNS_16Flash_fwd_paramsE,"aw",@nobits
	.sectionflags	@""
	.align	16


//--------------------- .nv.shared._ZN5flash24flash_fwd_splitkv_kernelI23Flash_fwd_kernel_traitsILi96ELi64ELi64ELi4ELb0ELb0EN7cutlass6half_tE19Flash_kernel_traitsILi96ELi64ELi64ELi4ES3_EELb1ELb0ELb0ELb0ELb0ELb0ELb1ELb1EEEvNS_16Flash_fwd_paramsE --------------------------
	.section	.nv.shared._ZN5flash24flash_fwd_splitkv_kernelI23Flash_fwd_kernel_traitsILi96ELi64ELi64ELi4ELb0ELb0EN7cutlass6half_tE19Flash_kernel_traitsILi96ELi64ELi64ELi4ES3_EELb1ELb0ELb0ELb0ELb0ELb0ELb1ELb1EEEvNS_16Flash_fwd_paramsE,"aw",@nobits
	.sectionflags	@""
	.align	16


//--------------------- .nv.shared._ZN5flash24flash_fwd_splitkv_kernelI23Flash_fwd_kernel_traitsILi96ELi64ELi64ELi4ELb0ELb0EN7cutlass6half_tE19Flash_kernel_traitsILi96ELi64ELi64ELi4ES3_EELb1ELb0ELb0ELb0ELb0ELb1ELb1ELb1EEEvNS_16Flash_fwd_paramsE --------------------------
	.section	.nv.shared._ZN5flash24flash_fwd_splitkv_kernelI23Flash_fwd_kernel_traitsILi96ELi64ELi64ELi4ELb0ELb0EN7cutlass6half_tE19Flash_kernel_traitsILi96ELi64ELi64ELi4ES3_EELb1ELb0ELb0ELb0ELb0ELb1ELb1ELb1EEEvNS_16Flash_fwd_paramsE,"aw",@nobits
	.sectionflags	@""
	.align	16


//--------------------- .nv.shared._ZN5flash24flash_fwd_splitkv_kernelI23Flash_fwd_kernel_traitsILi96ELi64ELi64ELi4ELb0ELb0EN7cutlass6half_tE19Flash_kernel_traitsILi96ELi64ELi64ELi4ES3_EELb1ELb0ELb0ELb1ELb1ELb0ELb0ELb0EEEvNS_16Flash_fwd_paramsE --------------------------
	.section	.nv.shared._ZN5flash24flash_fwd_splitkv_kernelI23Flash_fwd_kernel_traitsILi96ELi64ELi64ELi4ELb0ELb0EN7cutlass6half_tE19Flash_kernel_traitsILi96ELi64ELi64ELi4ES3_EELb1ELb0ELb0ELb1ELb1ELb0ELb0ELb0EEEvNS_16Flash_fwd_paramsE,"aw",@nobits
	.sectionflags	@""
	.align	16


//--------------------- .nv.shared._ZN5flash24flash_fwd_splitkv_kernelI23Flash_fwd_kernel_traitsILi96ELi64ELi64ELi4ELb0ELb0EN7cutlass6half_tE19Flash_kernel_traitsILi96ELi64ELi64ELi4ES3_EELb1ELb0ELb0ELb1ELb1ELb1ELb0ELb0EEEvNS_16Flash_fwd_paramsE --------------------------
	.section	.nv.shared._ZN5flash24flash_fwd_splitkv_kernelI23Flash_fwd_kernel_traitsILi96ELi64ELi64ELi4ELb0ELb0EN7cutlass6half_tE19Flash_kernel_traitsILi96ELi64ELi64ELi4ES3_EELb1ELb0ELb0ELb1ELb1ELb1ELb0ELb0EEEvNS_16Flash_fwd_paramsE,"aw",@nobits
	.sectionflags	@""
	.align	16


//--------------------- .nv.shared._ZN5flash24flash_fwd_splitkv_kernelI23Flash_fwd_kernel_traitsILi96ELi64ELi64ELi4ELb0ELb0EN7cutlass6half_tE19Flash_kernel_traitsILi96ELi64ELi64ELi4ES3_EELb1ELb0ELb0ELb1ELb1ELb0ELb1ELb0EEEvNS_16Flash_fwd_paramsE --------------------------
	.section	.nv.shared._ZN5flash24flash_fwd_splitkv_kernelI23Flash_fwd_kernel_traitsILi96ELi64ELi64ELi4ELb0ELb0EN7cutlass6half_tE19Flash_kernel_traitsILi96ELi64ELi64ELi4ES3_EELb1ELb0ELb0ELb1ELb1ELb0ELb1ELb0EEEvNS_16Flash_fwd_paramsE,"aw",@nobits
	.sectionflags	@""
	.align	16


//--------------------- .nv.shared._ZN5flash24flash_fwd_splitkv_kernelI23Flash_fwd_kernel_traitsILi96ELi64ELi64ELi4ELb0ELb0EN7cutlass6half_tE19Flash_kernel_traitsILi96ELi64ELi64ELi4ES3_EELb1ELb0ELb0ELb1ELb1ELb1ELb1ELb0EEEvNS_16Flash_fwd_paramsE --------------------------
	.section	.nv.shared._ZN5flash24flash_fwd_splitkv_kernelI23Flash_fwd_kernel_traitsILi96ELi64ELi64ELi4ELb0ELb0EN7cutlass6half_tE19Flash_kernel_traitsILi96ELi64ELi64ELi4ES3_EELb1ELb0ELb0ELb1ELb1ELb1ELb1ELb0EEEvNS_16Flash_fwd_paramsE,"aw",@nobits
	.sectionflags	@""
	.align	16


//--------------------- .nv.shared._ZN5flash24flash_fwd_splitkv_kernelI23Flash_fwd_kernel_traitsILi96ELi64ELi64ELi4ELb0ELb0EN7cutlass6half_tE19Flash_kernel_traitsILi96ELi64ELi64ELi4ES3_EELb1ELb0ELb0ELb0ELb1ELb0ELb0ELb0EEEvNS_16Flash_fwd_paramsE --------------------------
	.section	.nv.shared._ZN5flash24flash_fwd_splitkv_kernelI23Flash_fwd_kernel_traitsILi96ELi64ELi64ELi4ELb0ELb0EN7cutlass6half_tE19Flash_kernel_traitsILi96ELi64ELi64ELi4ES3_EELb1ELb0ELb0ELb0ELb1ELb0ELb0ELb0EEEvNS_16Flash_fwd_paramsE,"aw",@nobits
	.sectionflags	@""
	.align	16


//--------------------- .nv.shared._ZN5flash24flash_fwd_splitkv_kernelI23Flash_fwd_kernel_traitsILi96ELi64ELi64ELi4ELb0ELb0EN7cutlass6half_tE19Flash_kernel_traitsILi96ELi64ELi64ELi4ES3_EELb1ELb0ELb0ELb0ELb1ELb1ELb0ELb0EEEvNS_16Flash_fwd_paramsE --------------------------
	.section	.nv.shared._ZN5flash24flash_fwd_splitkv_kernelI23Flash_fwd_kernel_traitsILi96ELi64ELi64ELi4ELb0ELb0EN7cutlass6half_tE19Flash_kernel_traitsILi96ELi64ELi64ELi4ES3_EELb1ELb0ELb0ELb0ELb1ELb1ELb0ELb0EEEvNS_16Flash_fwd_paramsE,"aw",@nobits
	.sectionflags	@""
	.align	16


//--------------------- .nv.shared._ZN5flash24flash_fwd_splitkv_kernelI23Flash_fwd_kernel_traitsILi96ELi64ELi64ELi4ELb0ELb0EN7cutlass6half_tE19Flash_kernel_traitsILi96ELi64ELi64ELi4ES3_EELb1ELb0ELb1ELb0ELb0ELb0ELb0ELb0EEEvNS_16Flash_fwd_paramsE --------------------------
	.section	.nv.shared._ZN5flash24flash_fwd_splitkv_kernelI23Flash_fwd_kernel_traitsILi96ELi64ELi64ELi4ELb0ELb0EN7cutlass6half_tE19Flash_kernel_traitsILi96ELi64ELi64ELi4ES3_EELb1ELb0ELb1ELb0ELb0ELb0ELb0ELb0EEEvNS_16Flash_fwd_paramsE,"aw",@nobits
	.sectionflags	@""
	.align	16


//--------------------- .nv.shared._ZN5flash24flash_fwd_splitkv_kernelI23Flash_fwd_kernel_traitsILi96ELi64ELi64ELi4ELb0ELb0EN7cutlass6half_tE19Flash_kernel_traitsILi96ELi64ELi64ELi4ES3_EELb1ELb0ELb1ELb0ELb0ELb1ELb0ELb0EEEvNS_16Flash_fwd_paramsE --------------------------
	.section	.nv.shared._ZN5flash24flash_fwd_splitkv_kernelI23Flash_fwd_kernel_traitsILi96ELi64ELi64ELi4ELb0ELb0EN7cutlass6half_tE19Flash_kernel_traitsILi96ELi64ELi64ELi4ES3_EELb1ELb0ELb1ELb0ELb0ELb1ELb0ELb0EEEvNS_16Flash_fwd_paramsE,"aw",@nobits
	.sectionflags	@""
	.align	16


//--------------------- .nv.shared._ZN5flash24flash_fwd_splitkv_kernelI23Flash_fwd_kernel_traitsILi96ELi64ELi64ELi4ELb0ELb0EN7cutlass6half_tE19Flash_kernel_traitsILi96ELi64ELi64ELi4ES3_EELb1ELb0ELb0ELb0ELb1ELb0ELb0ELb1EEEvNS_16Flash_fwd_paramsE --------------------------
	.section	.nv.shared._ZN5flash24flash_fwd_splitkv_kernelI23Flash_fwd_kernel_traitsILi96ELi64ELi64ELi4ELb0ELb0EN7cutlass6half_tE19Flash_kernel_traitsILi96ELi64ELi64ELi4ES3_EELb1ELb0ELb0ELb0ELb1ELb0ELb0ELb1EEEvNS_16Flash_fwd_paramsE,"aw",@nobits
	.sectionflags	@""
	.align	16


//--------------------- .nv.shared._ZN5flash24flash_fwd_splitkv_kernelI23Flash_fwd_kernel_traitsILi96ELi64ELi64ELi4ELb0ELb0EN7cutlass6half_tE19Flash_kernel_traitsILi96ELi64ELi64ELi4ES3_EELb1ELb0ELb0ELb0ELb1ELb1ELb0ELb1EEEvNS_16Flash_fwd_paramsE --------------------------
	.section	.nv.shared._ZN5flash24flash_fwd_splitkv_kernelI23Flash_fwd_kernel_traitsILi96ELi64ELi64ELi4ELb0ELb0EN7cutlass6half_tE19Flash_kernel_traitsILi96ELi64ELi64ELi4ES3_EELb1ELb0ELb0ELb0ELb1ELb1ELb0ELb1EEEvNS_16Flash_fwd_paramsE,"aw",@nobits
	.sectionflags	@""
	.align	16


//--------------------- .nv.shared._ZN5flash24flash_fwd_splitkv_kernelI23Flash_fwd_kernel_traitsILi96ELi64ELi64ELi4ELb0ELb0EN7cutlass6half_tE19Flash_kernel_traitsILi96ELi64ELi64ELi4ES3_EELb1ELb0ELb1ELb0ELb0ELb0ELb0ELb1EEEvNS_16Flash_fwd_paramsE --------------------------
	.section	.nv.shared._ZN5flash24flash_fwd_splitkv_kernelI23Flash_fwd_kernel_traitsILi96ELi64ELi64ELi4ELb0ELb0EN7cutlass6half_tE19Flash_kernel_traitsILi96ELi64ELi64ELi4ES3_EELb1ELb0ELb1ELb0ELb0ELb0ELb0ELb1EEEvNS_16Flash_fwd_paramsE,"aw",@nobits
	.sectionflags	@""
	.align	16


//--------------------- .nv.shared._ZN5flash24flash_fwd_splitkv_kernelI23Flash_fwd_kernel_traitsILi96ELi64ELi64ELi4ELb0ELb0EN7cutlass6half_tE19Flash_kernel_traitsILi96ELi64ELi64ELi4ES3_EELb1ELb0ELb1ELb0ELb0ELb1ELb0ELb1EEEvNS_16Flash_fwd_paramsE --------------------------
	.section	.nv.shared._ZN5flash24flash_fwd_splitkv_kernelI23Flash_fwd_kernel_traitsILi96ELi64ELi64ELi4ELb0ELb0EN7cutlass6half_tE19Flash_kernel_traitsILi96ELi64ELi64ELi4ES3_EELb1ELb0ELb1ELb0ELb0ELb1ELb0ELb1EEEvNS_16Flash_fwd_paramsE,"aw",@nobits
	.sectionflags	@""
	.align	16


//--------------------- .nv.shared._ZN5flash24flash_fwd_splitkv_kernelI23Flash_fwd_kernel_traitsILi96ELi64ELi64ELi4ELb0ELb0EN7cutlass6half_tE19Flash_kernel_traitsILi96ELi64ELi64ELi4ES3_EELb1ELb0ELb0ELb0ELb1ELb0ELb1ELb0EEEvNS_16Flash_fwd_paramsE --------------------------
	.section	.nv.shared._ZN5flash24flash_fwd_splitkv_kernelI23Flash_fwd_kernel_traitsILi96ELi64ELi64ELi4ELb0ELb0EN7cutlass6half_tE19Flash_kernel_traitsILi96ELi64ELi64ELi4ES3_EELb1ELb0ELb0ELb0ELb1ELb0ELb1ELb0EEEvNS_16Flash_fwd_paramsE,"aw",@nobits
	.sectionflags	@""
	.align	16


//--------------------- .nv.shared._ZN5flash24flash_fwd_splitkv_kernelI23Flash_fwd_kernel_traitsILi96ELi64ELi64ELi4ELb0ELb0EN7cutlass6half_tE19Flash_kernel_traitsILi96ELi64ELi64ELi4ES3_EELb1ELb0ELb0ELb0ELb1ELb1ELb1ELb0EEEvNS_16Flash_fwd_paramsE --------------------------
	.section	.nv.shared._ZN5flash24flash_fwd_splitkv_kernelI23Flash_fwd_kernel_traitsILi96ELi64ELi64ELi4ELb0ELb0EN7cutlass6half_tE19Flash_kernel_traitsILi96ELi64ELi64ELi4ES3_EELb1ELb0ELb0ELb0ELb1ELb1ELb1ELb0EEEvNS_16Flash_fwd_paramsE,"aw",@nobits
	.sectionflags	@""
	.align	16


//--------------------- .nv.shared._ZN5flash24flash_fwd_splitkv_kernelI23Flash_fwd_kernel_traitsILi96ELi64ELi64ELi4ELb0ELb0EN7cutlass6half_tE19Flash_kernel_traitsILi96ELi64ELi64ELi4ES3_EELb1ELb0ELb1ELb0ELb0ELb0ELb1ELb0EEEvNS_16Flash_fwd_paramsE --------------------------
	.section	.nv.shared._ZN5flash24flash_fwd_splitkv_kernelI23Flash_fwd_kernel_traitsILi96ELi64ELi64ELi4ELb0ELb0EN7cutlass6half_tE19Flash_kernel_traitsILi96ELi64ELi64ELi4ES3_EELb1ELb0ELb1ELb0ELb0ELb0ELb1ELb0EEEvNS_16Flash_fwd_paramsE,"aw",@nobits
	.sectionflags	@""
	.align	16


//--------------------- .nv.shared._ZN5flash24flash_fwd_splitkv_kernelI23Flash_fwd_kernel_traitsILi96ELi64ELi64ELi4ELb0ELb0EN7cutlass6half_tE19Flash_kernel_traitsILi96ELi64ELi64ELi4ES3_EELb1ELb0ELb1ELb0ELb0ELb1ELb1ELb0EEEvNS_16Flash_fwd_paramsE --------------------------
	.section	.nv.shared._ZN5flash24flash_fwd_splitkv_kernelI23Flash_fwd_kernel_traitsILi96ELi64ELi64ELi4ELb0ELb0EN7cutlass6half_tE19Flash_kernel_traitsILi96ELi64ELi64ELi4ES3_EELb1ELb0ELb1ELb0ELb0ELb1ELb1ELb0EEEvNS_16Flash_fwd_paramsE,"aw",@nobits
	.sectionflags	@""
	.align	16


//--------------------- .nv.shared._ZN5flash24flash_fwd_splitkv_kernelI23Flash_fwd_kernel_traitsILi96ELi64ELi64ELi4ELb0ELb0EN7cutlass6half_tE19Flash_kernel_traitsILi96ELi64ELi64ELi4ES3_EELb1ELb0ELb0ELb0ELb1ELb0ELb1ELb1EEEvNS_16Flash_fwd_paramsE --------------------------
	.section	.nv.shared._ZN5flash24flash_fwd_splitkv_kernelI23Flash_fwd_kernel_traitsILi96ELi64ELi64ELi4ELb0ELb0EN7cutlass6half_tE19Flash_kernel_traitsILi96ELi64ELi64ELi4ES3_EELb1ELb0ELb0ELb0ELb1ELb0ELb1ELb1EEEvNS_16Flash_fwd_paramsE,"aw",@nobits
	.sectionflags	@""
	.align	16


//--------------------- .nv.shared._ZN5flash24flash_fwd_splitkv_kernelI23Flash_fwd_kernel_traitsILi96ELi64ELi64ELi4ELb0ELb0EN7cutlass6half_tE19Flash_kernel_traitsILi96ELi64ELi64ELi4ES3_EELb1ELb0ELb0ELb0ELb1ELb1ELb1ELb1EEEvNS_16Flash_fwd_paramsE --------------------------
	.section	.nv.shared._ZN5flash24flash_fwd_splitkv_kernelI23Flash_fwd_kernel_traitsILi96ELi64ELi64ELi4ELb0ELb0EN7cutlass6half_tE19Flash_kernel_traitsILi96ELi64ELi64ELi4ES3_EELb1ELb0ELb0ELb0ELb1ELb1ELb1ELb1EEEvNS_16Flash_fwd_paramsE,"aw",@nobits
	.sectionflags	@""
	.align	16


//--------------------- .nv.shared._ZN5flash24flash_fwd_splitkv_kernelI23Flash_fwd_kernel_traitsILi96ELi64ELi64ELi4ELb0ELb0EN7cutlass6half_tE19Flash_kernel_traitsILi96ELi64ELi64ELi4ES3_EELb1ELb0ELb1ELb0ELb0ELb0ELb1ELb1EEEvNS_16Flash_fwd_paramsE --------------------------
	.section	.nv.shared._ZN5flash24flash_fwd_splitkv_kernelI23Flash_fwd_kernel_traitsILi96ELi64ELi64ELi4ELb0ELb0EN7cutlass6half_tE19Flash_kernel_traitsILi96ELi64ELi64ELi4ES3_EELb1ELb0ELb1ELb0ELb0ELb0ELb1ELb1EEEvNS_16Flash_fwd_paramsE,"aw",@nobits
	.sectionflags	@""
	.align	16


//--------------------- .nv.shared._ZN5flash24flash_fwd_splitkv_kernelI23Flash_fwd_kernel_traitsILi96ELi64ELi64ELi4ELb0ELb0EN7cutlass6half_tE19Flash_kernel_traitsILi96ELi64ELi64ELi4ES3_EELb1ELb0ELb1ELb0ELb0ELb1ELb1ELb1EEEvNS_16Flash_fwd_paramsE --------------------------
	.section	.nv.shared._ZN5flash24flash_fwd_splitkv_kernelI23Flash_fwd_kernel_traitsILi96ELi64ELi64ELi4ELb0ELb0EN7cutlass6half_tE19Flash_kernel_traitsILi96ELi64ELi64ELi4ES3_EELb1ELb0ELb1ELb0ELb0ELb1ELb1ELb1EEEvNS_16Flash_fwd_paramsE,"aw",@nobits
	.sectionflags	@""
	.align	16
